	.target	sm_103a

	.elftype	@"ET_EXEC"


//--------------------- .note.nv.tkinfo           --------------------------
	.section	.note.nv.tkinfo,"",@"SHT_NOTE"
	.sectionflags	@"SHF_NOTE_NV_TKINFO"
	.tkinfo
        /*0018*/ 	.word	0x00000002
        /*0030*/ 	.string	""
        /*0030*/ 	.string	"ptxas"
        /*0030*/ 	.string	"Cuda compilation tools, release 13.0, V13.0.88"
        /*0030*/ 	.string	"Build cuda_13.0.r13.0/compiler.36424714_0"
        /*0030*/ 	.string	"-arch sm_103a -m 64 "



//--------------------- .note.nv.cuinfo           --------------------------
	.section	.note.nv.cuinfo,"",@"SHT_NOTE"
	.sectionflags	@"SHF_NOTE_NV_CUINFO"
        /*0018*/ 	.short	0x0002
        /*001a*/ 	.short	0x0067
        /*001c*/ 	.short	0x0082
	.zero		2


//--------------------- .nv.info                  --------------------------
	.section	.nv.info,"",@"SHT_CUDA_INFO"
	.align	4


	//----- nvinfo : EIATTR_REGCOUNT
	.align		4
        /*0000*/ 	.byte	0x04, 0x2f
        /*0002*/ 	.short	(.L_10 - .L_9)
	.align		4
.L_9:
        /*0004*/ 	.word	index@(_ZN10layer_norm31ln_parallel_residual_fwd_kernelINS_13Kernel_traitsIfffffjLj5120ELj1ELj1ELj4ELj16ENS_18Kernel_traits_baseILj5120EfffffjLj128EEEEELb1ELb1ELb1EEEvNS_9FwdParamsE)
        /*0008*/ 	.word	0x000000a7


	//----- nvinfo : EIATTR_FRAME_SIZE
	.align		4
.L_10:
        /*000c*/ 	.byte	0x04, 0x11
        /*000e*/ 	.short	(.L_12 - .L_11)
	.align		4
.L_11:
        /*0010*/ 	.word	index@(_ZN10layer_norm31ln_parallel_residual_fwd_kernelINS_13Kernel_traitsIfffffjLj5120ELj1ELj1ELj4ELj16ENS_18Kernel_traits_baseILj5120EfffffjLj128EEEEELb1ELb1ELb1EEEvNS_9FwdParamsE)
        /*0014*/ 	.word	0x00000000


	//----- nvinfo : EIATTR_REGCOUNT
	.align		4
.L_12:
        /*0018*/ 	.byte	0x04, 0x2f
        /*001a*/ 	.short	(.L_14 - .L_13)
	.align		4
.L_13:
        /*001c*/ 	.word	index@(_ZN10layer_norm31ln_parallel_residual_fwd_kernelINS_13Kernel_traitsIfffffjLj5120ELj1ELj1ELj4ELj16ENS_18Kernel_traits_baseILj5120EfffffjLj128EEEEELb1ELb1ELb0EEEvNS_9FwdParamsE)
        /*0020*/ 	.word	0x000000a3


	//----- nvinfo : EIATTR_FRAME_SIZE
	.align		4
.L_14:
        /*0024*/ 	.byte	0x04, 0x11
        /*0026*/ 	.short	(.L_16 - .L_15)
	.align		4
.L_15:
        /*0028*/ 	.word	index@(_ZN10layer_norm31ln_parallel_residual_fwd_kernelINS_13Kernel_traitsIfffffjLj5120ELj1ELj1ELj4ELj16ENS_18Kernel_traits_baseILj5120EfffffjLj128EEEEELb1ELb1ELb0EEEvNS_9FwdParamsE)
        /*002c*/ 	.word	0x00000000


	//----- nvinfo : EIATTR_REGCOUNT
	.align		4
.L_16:
        /*0030*/ 	.byte	0x04, 0x2f
        /*0032*/ 	.short	(.L_18 - .L_17)
	.align		4
.L_17:
        /*0034*/ 	.word	index@(_ZN10layer_norm31ln_parallel_residual_fwd_kernelINS_13Kernel_traitsIfffffjLj5120ELj1ELj1ELj4ELj16ENS_18Kernel_traits_baseILj5120EfffffjLj128EEEEELb1ELb0ELb1EEEvNS_9FwdParamsE)
        /*0038*/ 	.word	0x000000fe


	//----- nvinfo : EIATTR_FRAME_SIZE
	.align		4
.L_18:
        /*003c*/ 	.byte	0x04, 0x11
        /*003e*/ 	.short	(.L_20 - .L_19)
	.align		4
.L_19:
        /*0040*/ 	.word	index@(_ZN10layer_norm31ln_parallel_residual_fwd_kernelINS_13Kernel_traitsIfffffjLj5120ELj1ELj1ELj4ELj16ENS_18Kernel_traits_baseILj5120EfffffjLj128EEEEELb1ELb0ELb1EEEvNS_9FwdParamsE)
        /*0044*/ 	.word	0x00000000


	//----- nvinfo : EIATTR_REGCOUNT
	.align		4
.L_20:
        /*0048*/ 	.byte	0x04, 0x2f
        /*004a*/ 	.short	(.L_22 - .L_21)
	.align		4
.L_21:
        /*004c*/ 	.word	index@(_ZN10layer_norm31ln_parallel_residual_fwd_kernelINS_13Kernel_traitsIfffffjLj5120ELj1ELj1ELj4ELj16ENS_18Kernel_traits_baseILj5120EfffffjLj128EEEEELb1ELb0ELb0EEEvNS_9FwdParamsE)
        /*0050*/ 	.word	0x000000f6


	//----- nvinfo : EIATTR_FRAME_SIZE
	.align		4
.L_22:
        /*0054*/ 	.byte	0x04, 0x11
        /*0056*/ 	.short	(.L_24 - .L_23)
	.align		4
.L_23:
        /*0058*/ 	.word	index@(_ZN10layer_norm31ln_parallel_residual_fwd_kernelINS_13Kernel_traitsIfffffjLj5120ELj1ELj1ELj4ELj16ENS_18Kernel_traits_baseILj5120EfffffjLj128EEEEELb1ELb0ELb0EEEvNS_9FwdParamsE)
        /*005c*/ 	.word	0x00000000


	//----- nvinfo : EIATTR_REGCOUNT
	.align		4
.L_24:
        /*0060*/ 	.byte	0x04, 0x2f
        /*0062*/ 	.short	(.L_26 - .L_25)
	.align		4
.L_25:
        /*0064*/ 	.word	index@(_ZN10layer_norm31ln_parallel_residual_fwd_kernelINS_13Kernel_traitsIfffffjLj5120ELj1ELj1ELj4ELj16ENS_18Kernel_traits_baseILj5120EfffffjLj128EEEEELb0ELb1ELb1EEEvNS_9FwdParamsE)
        /*0068*/ 	.word	0x000000a8


	//----- nvinfo : EIATTR_FRAME_SIZE
	.align		4
.L_26:
        /*006c*/ 	.byte	0x04, 0x11
        /*006e*/ 	.short	(.L_28 - .L_27)
	.align		4
.L_27:
        /*0070*/ 	.word	index@(_ZN10layer_norm31ln_parallel_residual_fwd_kernelINS_13Kernel_traitsIfffffjLj5120ELj1ELj1ELj4ELj16ENS_18Kernel_traits_baseILj5120EfffffjLj128EEEEELb0ELb1ELb1EEEvNS_9FwdParamsE)
        /*0074*/ 	.word	0x00000000


	//----- nvinfo : EIATTR_REGCOUNT
	.align		4
.L_28:
        /*0078*/ 	.byte	0x04, 0x2f
        /*007a*/ 	.short	(.L_30 - .L_29)
	.align		4
.L_29:
        /*007c*/ 	.word	index@(_ZN10layer_norm31ln_parallel_residual_fwd_kernelINS_13Kernel_traitsIfffffjLj5120ELj1ELj1ELj4ELj16ENS_18Kernel_traits_baseILj5120EfffffjLj128EEEEELb0ELb1ELb0EEEvNS_9FwdParamsE)
        /*0080*/ 	.word	0x0000009b


	//----- nvinfo : EIATTR_FRAME_SIZE
	.align		4
.L_30:
        /*0084*/ 	.byte	0x04, 0x11
        /*0086*/ 	.short	(.L_32 - .L_31)
	.align		4
.L_31:
        /*0088*/ 	.word	index@(_ZN10layer_norm31ln_parallel_residual_fwd_kernelINS_13Kernel_traitsIfffffjLj5120ELj1ELj1ELj4ELj16ENS_18Kernel_traits_baseILj5120EfffffjLj128EEEEELb0ELb1ELb0EEEvNS_9FwdParamsE)
        /*008c*/ 	.word	0x00000000


	//----- nvinfo : EIATTR_REGCOUNT
	.align		4
.L_32:
        /*0090*/ 	.byte	0x04, 0x2f
        /*0092*/ 	.short	(.L_34 - .L_33)
	.align		4
.L_33:
        /*0094*/ 	.word	index@(_ZN10layer_norm31ln_parallel_residual_fwd_kernelINS_13Kernel_traitsIfffffjLj5120ELj1ELj1ELj4ELj16ENS_18Kernel_traits_baseILj5120EfffffjLj128EEEEELb0ELb0ELb1EEEvNS_9FwdParamsE)
        /*0098*/ 	.word	0x000000f8


	//----- nvinfo : EIATTR_FRAME_SIZE
	.align		4
.L_34:
        /*009c*/ 	.byte	0x04, 0x11
        /*009e*/ 	.short	(.L_36 - .L_35)
	.align		4
.L_35:
        /*00a0*/ 	.word	index@(_ZN10layer_norm31ln_parallel_residual_fwd_kernelINS_13Kernel_traitsIfffffjLj5120ELj1ELj1ELj4ELj16ENS_18Kernel_traits_baseILj5120EfffffjLj128EEEEELb0ELb0ELb1EEEvNS_9FwdParamsE)
        /*00a4*/ 	.word	0x00000000


	//----- nvinfo : EIATTR_REGCOUNT
	.align		4
.L_36:
        /*00a8*/ 	.byte	0x04, 0x2f
        /*00aa*/ 	.short	(.L_38 - .L_37)
	.align		4
.L_37:
        /*00ac*/ 	.word	index@(_ZN10layer_norm31ln_parallel_residual_fwd_kernelINS_13Kernel_traitsIfffffjLj5120ELj1ELj1ELj4ELj16ENS_18Kernel_traits_baseILj5120EfffffjLj128EEEEELb0ELb0ELb0EEEvNS_9FwdParamsE)
        /*00b0*/ 	.word	0x000000ef


	//----- nvinfo : EIATTR_FRAME_SIZE
	.align		4
.L_38:
        /*00b4*/ 	.byte	0x04, 0x11
        /*00b6*/ 	.short	(.L_40 - .L_39)
	.align		4
.L_39:
        /*00b8*/ 	.word	index@(_ZN10layer_norm31ln_parallel_residual_fwd_kernelINS_13Kernel_traitsIfffffjLj5120ELj1ELj1ELj4ELj16ENS_18Kernel_traits_baseILj5120EfffffjLj128EEEEELb0ELb0ELb0EEEvNS_9FwdParamsE)
        /*00bc*/ 	.word	0x00000000


	//----- nvinfo : EIATTR_REGCOUNT
	.align		4
.L_40:
        /*00c0*/ 	.byte	0x04, 0x2f
        /*00c2*/ 	.short	(.L_42 - .L_41)
	.align		4
.L_41:
        /*00c4*/ 	.word	index@(_ZN10layer_norm31ln_parallel_residual_fwd_kernelINS_13Kernel_traitsI6__halfffffjLj5120ELj1ELj1ELj4ELj16ENS_18Kernel_traits_baseILj5120ES2_ffffjLj128EEEEELb1ELb1ELb1EEEvNS_9FwdParamsE)
        /*00c8*/ 	.word	0x000000a7


	//----- nvinfo : EIATTR_FRAME_SIZE
	.align		4
.L_42:
        /*00cc*/ 	.byte	0x04, 0x11
        /*00ce*/ 	.short	(.L_44 - .L_43)
	.align		4
.L_43:
        /*00d0*/ 	.word	index@(_ZN10layer_norm31ln_parallel_residual_fwd_kernelINS_13Kernel_traitsI6__halfffffjLj5120ELj1ELj1ELj4ELj16ENS_18Kernel_traits_baseILj5120ES2_ffffjLj128EEEEELb1ELb1ELb1EEEvNS_9FwdParamsE)
        /*00d4*/ 	.word	0x00000000


	//----- nvinfo : EIATTR_REGCOUNT
	.align		4
.L_44:
        /*00d8*/ 	.byte	0x04, 0x2f
        /*00da*/ 	.short	(.L_46 - .L_45)
	.align		4
.L_45:
        /*00dc*/ 	.word	index@(_ZN10layer_norm31ln_parallel_residual_fwd_kernelINS_13Kernel_traitsI6__halfffffjLj5120ELj1ELj1ELj4ELj16ENS_18Kernel_traits_baseILj5120ES2_ffffjLj128EEEEELb1ELb1ELb0EEEvNS_9FwdParamsE)
        /*00e0*/ 	.word	0x00000095


	//----- nvinfo : EIATTR_FRAME_SIZE
	.align		4
.L_46:
        /*00e4*/ 	.byte	0x04, 0x11
        /*00e6*/ 	.short	(.L_48 - .L_47)
	.align		4
.L_47:
        /*00e8*/ 	.word	index@(_ZN10layer_norm31ln_parallel_residual_fwd_kernelINS_13Kernel_traitsI6__halfffffjLj5120ELj1ELj1ELj4ELj16ENS_18Kernel_traits_baseILj5120ES2_ffffjLj128EEEEELb1ELb1ELb0EEEvNS_9FwdParamsE)
        /*00ec*/ 	.word	0x00000000


	//----- nvinfo : EIATTR_REGCOUNT
	.align		4
.L_48:
        /*00f0*/ 	.byte	0x04, 0x2f
        /*00f2*/ 	.short	(.L_50 - .L_49)
	.align		4
.L_49:
        /*00f4*/ 	.word	index@(_ZN10layer_norm31ln_parallel_residual_fwd_kernelINS_13Kernel_traitsI6__halfffffjLj5120ELj1ELj1ELj4ELj16ENS_18Kernel_traits_baseILj5120ES2_ffffjLj128EEEEELb1ELb0ELb1EEEvNS_9FwdParamsE)
        /*00f8*/ 	.word	0x000000da


	//----- nvinfo : EIATTR_FRAME_SIZE
	.align		4
.L_50:
        /*00fc*/ 	.byte	0x04, 0x11
        /*00fe*/ 	.short	(.L_52 - .L_51)
	.align		4
.L_51:
        /*0100*/ 	.word	index@(_ZN10layer_norm31ln_parallel_residual_fwd_kernelINS_13Kernel_traitsI6__halfffffjLj5120ELj1ELj1ELj4ELj16ENS_18Kernel_traits_baseILj5120ES2_ffffjLj128EEEEELb1ELb0ELb1EEEvNS_9FwdParamsE)
        /*0104*/ 	.word	0x00000000


	//----- nvinfo : EIATTR_REGCOUNT
	.align		4
.L_52:
        /*0108*/ 	.byte	0x04, 0x2f
        /*010a*/ 	.short	(.L_54 - .L_53)
	.align		4
.L_53:
        /*010c*/ 	.word	index@(_ZN10layer_norm31ln_parallel_residual_fwd_kernelINS_13Kernel_traitsI6__halfffffjLj5120ELj1ELj1ELj4ELj16ENS_18Kernel_traits_baseILj5120ES2_ffffjLj128EEEEELb1ELb0ELb0EEEvNS_9FwdParamsE)
        /*0110*/ 	.word	0x000000c1


	//----- nvinfo : EIATTR_FRAME_SIZE
	.align		4
.L_54:
        /*0114*/ 	.byte	0x04, 0x11
        /*0116*/ 	.short	(.L_56 - .L_55)
	.align		4
.L_55:
        /*0118*/ 	.word	index@(_ZN10layer_norm31ln_parallel_residual_fwd_kernelINS_13Kernel_traitsI6__halfffffjLj5120ELj1ELj1ELj4ELj16ENS_18Kernel_traits_baseILj5120ES2_ffffjLj128EEEEELb1ELb0ELb0EEEvNS_9FwdParamsE)
        /*011c*/ 	.word	0x00000000


	//----- nvinfo : EIATTR_REGCOUNT
	.align		4
.L_56:
        /*0120*/ 	.byte	0x04, 0x2f
        /*0122*/ 	.short	(.L_58 - .L_57)
	.align		4
.L_57:
        /*0124*/ 	.word	index@(_ZN10layer_norm31ln_parallel_residual_fwd_kernelINS_13Kernel_traitsI6__halfffffjLj5120ELj1ELj1ELj4ELj16ENS_18Kernel_traits_baseILj5120ES2_ffffjLj128EEEEELb0ELb1ELb1EEEvNS_9FwdParamsE)
        /*0128*/ 	.word	0x00000080


	//----- nvinfo : EIATTR_FRAME_SIZE
	.align		4
.L_58:
        /*012c*/ 	.byte	0x04, 0x11
        /*012e*/ 	.short	(.L_60 - .L_59)
	.align		4
.L_59:
        /*0130*/ 	.word	index@(_ZN10layer_norm31ln_parallel_residual_fwd_kernelINS_13Kernel_traitsI6__halfffffjLj5120ELj1ELj1ELj4ELj16ENS_18Kernel_traits_baseILj5120ES2_ffffjLj128EEEEELb0ELb1ELb1EEEvNS_9FwdParamsE)
        /*0134*/ 	.word	0x00000000


	//----- nvinfo : EIATTR_REGCOUNT
	.align		4
.L_60:
        /*0138*/ 	.byte	0x04, 0x2f
        /*013a*/ 	.short	(.L_62 - .L_61)
	.align		4
.L_61:
        /*013c*/ 	.word	index@(_ZN10layer_norm31ln_parallel_residual_fwd_kernelINS_13Kernel_traitsI6__halfffffjLj5120ELj1ELj1ELj4ELj16ENS_18Kernel_traits_baseILj5120ES2_ffffjLj128EEEEELb0ELb1ELb0EEEvNS_9FwdParamsE)
        /*0140*/ 	.word	0x00000080


	//----- nvinfo : EIATTR_FRAME_SIZE
	.align		4
.L_62:
        /*0144*/ 	.byte	0x04, 0x11
        /*0146*/ 	.short	(.L_64 - .L_63)
	.align		4
.L_63:
        /*0148*/ 	.word	index@(_ZN10layer_norm31ln_parallel_residual_fwd_kernelINS_13Kernel_traitsI6__halfffffjLj5120ELj1ELj1ELj4ELj16ENS_18Kernel_traits_baseILj5120ES2_ffffjLj128EEEEELb0ELb1ELb0EEEvNS_9FwdParamsE)
        /*014c*/ 	.word	0x00000000


	//----- nvinfo : EIATTR_REGCOUNT
	.align		4
.L_64:
        /*0150*/ 	.byte	0x04, 0x2f
        /*0152*/ 	.short	(.L_66 - .L_65)
	.align		4
.L_65:
        /*0154*/ 	.word	index@(_ZN10layer_norm31ln_parallel_residual_fwd_kernelINS_13Kernel_traitsI6__halfffffjLj5120ELj1ELj1ELj4ELj16ENS_18Kernel_traits_baseILj5120ES2_ffffjLj128EEEEELb0ELb0ELb1EEEvNS_9FwdParamsE)
        /*0158*/ 	.word	0x000000e7


	//----- nvinfo : EIATTR_FRAME_SIZE
	.align		4
.L_66:
        /*015c*/ 	.byte	0x04, 0x11
        /*015e*/ 	.short	(.L_68 - .L_67)
	.align		4
.L_67:
        /*0160*/ 	.word	index@(_ZN10layer_norm31ln_parallel_residual_fwd_kernelINS_13Kernel_traitsI6__halfffffjLj5120ELj1ELj1ELj4ELj16ENS_18Kernel_traits_baseILj5120ES2_ffffjLj128EEEEELb0ELb0ELb1EEEvNS_9FwdParamsE)
        /*0164*/ 	.word	0x00000000


	//----- nvinfo : EIATTR_REGCOUNT
	.align		4
.L_68:
        /*0168*/ 	.byte	0x04, 0x2f
        /*016a*/ 	.short	(.L_70 - .L_69)
	.align		4
.L_69:
        /*016c*/ 	.word	index@(_ZN10layer_norm31ln_parallel_residual_fwd_kernelINS_13Kernel_traitsI6__halfffffjLj5120ELj1ELj1ELj4ELj16ENS_18Kernel_traits_baseILj5120ES2_ffffjLj128EEEEELb0ELb0ELb0EEEvNS_9FwdParamsE)
        /*0170*/ 	.word	0x000000bb


	//----- nvinfo : EIATTR_FRAME_SIZE
	.align		4
.L_70:
        /*0174*/ 	.byte	0x04, 0x11
        /*0176*/ 	.short	(.L_72 - .L_71)
	.align		4
.L_71:
        /*0178*/ 	.word	index@(_ZN10layer_norm31ln_parallel_residual_fwd_kernelINS_13Kernel_traitsI6__halfffffjLj5120ELj1ELj1ELj4ELj16ENS_18Kernel_traits_baseILj5120ES2_ffffjLj128EEEEELb0ELb0ELb0EEEvNS_9FwdParamsE)
        /*017c*/ 	.word	0x00000000


	//----- nvinfo : EIATTR_REGCOUNT
	.align		4
.L_72:
        /*0180*/ 	.byte	0x04, 0x2f
        /*0182*/ 	.short	(.L_74 - .L_73)
	.align		4
.L_73:
        /*0184*/ 	.word	index@(_ZN10layer_norm31ln_parallel_residual_fwd_kernelINS_13Kernel_traitsIf6__halffS2_fjLj5120ELj1ELj1ELj4ELj16ENS_18Kernel_traits_baseILj5120EfS2_fS2_fjLj128EEEEELb1ELb1ELb1EEEvNS_9FwdParamsE)
        /*0188*/ 	.word	0x000000b0


	//----- nvinfo : EIATTR_FRAME_SIZE
	.align		4
.L_74:
        /*018c*/ 	.byte	0x04, 0x11
        /*018e*/ 	.short	(.L_76 - .L_75)
	.align		4
.L_75:
        /*0190*/ 	.word	index@(_ZN10layer_norm31ln_parallel_residual_fwd_kernelINS_13Kernel_traitsIf6__halffS2_fjLj5120ELj1ELj1ELj4ELj16ENS_18Kernel_traits_baseILj5120EfS2_fS2_fjLj128EEEEELb1ELb1ELb1EEEvNS_9FwdParamsE)
        /*0194*/ 	.word	0x00000000


	//----- nvinfo : EIATTR_REGCOUNT
	.align		4
.L_76:
        /*0198*/ 	.byte	0x04, 0x2f
        /*019a*/ 	.short	(.L_78 - .L_77)
	.align		4
.L_77:
        /*019c*/ 	.word	index@(_ZN10layer_norm31ln_parallel_residual_fwd_kernelINS_13Kernel_traitsIf6__halffS2_fjLj5120ELj1ELj1ELj4ELj16ENS_18Kernel_traits_baseILj5120EfS2_fS2_fjLj128EEEEELb1ELb1ELb0EEEvNS_9FwdParamsE)
        /*01a0*/ 	.word	0x000000a8


	//----- nvinfo : EIATTR_FRAME_SIZE
	.align		4
.L_78:
        /*01a4*/ 	.byte	0x04, 0x11
        /*01a6*/ 	.short	(.L_80 - .L_79)
	.align		4
.L_79:
        /*01a8*/ 	.word	index@(_ZN10layer_norm31ln_parallel_residual_fwd_kernelINS_13Kernel_traitsIf6__halffS2_fjLj5120ELj1ELj1ELj4ELj16ENS_18Kernel_traits_baseILj5120EfS2_fS2_fjLj128EEEEELb1ELb1ELb0EEEvNS_9FwdParamsE)
        /*01ac*/ 	.word	0x00000000


	//----- nvinfo : EIATTR_REGCOUNT
	.align		4
.L_80:
        /*01b0*/ 	.byte	0x04, 0x2f
        /*01b2*/ 	.short	(.L_82 - .L_81)
	.align		4
.L_81:
        /*01b4*/ 	.word	index@(_ZN10layer_norm31ln_parallel_residual_fwd_kernelINS_13Kernel_traitsIf6__halffS2_fjLj5120ELj1ELj1ELj4ELj16ENS_18Kernel_traits_baseILj5120EfS2_fS2_fjLj128EEEEELb1ELb0ELb1EEEvNS_9FwdParamsE)
        /*01b8*/ 	.word	0x000000fe


	//----- nvinfo : EIATTR_FRAME_SIZE
	.align		4
.L_82:
        /*01bc*/ 	.byte	0x04, 0x11
        /*01be*/ 	.short	(.L_84 - .L_83)
	.align		4
.L_83:
        /*01c0*/ 	.word	index@(_ZN10layer_norm31ln_parallel_residual_fwd_kernelINS_13Kernel_traitsIf6__halffS2_fjLj5120ELj1ELj1ELj4ELj16ENS_18Kernel_traits_baseILj5120EfS2_fS2_fjLj128EEEEELb1ELb0ELb1EEEvNS_9FwdParamsE)
        /*01c4*/ 	.word	0x00000000


	//----- nvinfo : EIATTR_REGCOUNT
	.align		4
.L_84:
        /*01c8*/ 	.byte	0x04, 0x2f
        /*01ca*/ 	.short	(.L_86 - .L_85)
	.align		4
.L_85:
        /*01cc*/ 	.word	index@(_ZN10layer_norm31ln_parallel_residual_fwd_kernelINS_13Kernel_traitsIf6__halffS2_fjLj5120ELj1ELj1ELj4ELj16ENS_18Kernel_traits_baseILj5120EfS2_fS2_fjLj128EEEEELb1ELb0ELb0EEEvNS_9FwdParamsE)
        /*01d0*/ 	.word	0x000000fe


	//----- nvinfo : EIATTR_FRAME_SIZE
	.align		4
.L_86:
        /*01d4*/ 	.byte	0x04, 0x11
        /*01d6*/ 	.short	(.L_88 - .L_87)
	.align		4
.L_87:
        /*01d8*/ 	.word	index@(_ZN10layer_norm31ln_parallel_residual_fwd_kernelINS_13Kernel_traitsIf6__halffS2_fjLj5120ELj1ELj1ELj4ELj16ENS_18Kernel_traits_baseILj5120EfS2_fS2_fjLj128EEEEELb1ELb0ELb0EEEvNS_9FwdParamsE)
        /*01dc*/ 	.word	0x00000000


	//----- nvinfo : EIATTR_REGCOUNT
	.align		4
.L_88:
        /*01e0*/ 	.byte	0x04, 0x2f
        /*01e2*/ 	.short	(.L_90 - .L_89)
	.align		4
.L_89:
        /*01e4*/ 	.word	index@(_ZN10layer_norm31ln_parallel_residual_fwd_kernelINS_13Kernel_traitsIf6__halffS2_fjLj5120ELj1ELj1ELj4ELj16ENS_18Kernel_traits_baseILj5120EfS2_fS2_fjLj128EEEEELb0ELb1ELb1EEEvNS_9FwdParamsE)
        /*01e8*/ 	.word	0x000000a6


	//----- nvinfo : EIATTR_FRAME_SIZE
	.align		4
.L_90:
        /*01ec*/ 	.byte	0x04, 0x11
        /*01ee*/ 	.short	(.L_92 - .L_91)
	.align		4
.L_91:
        /*01f0*/ 	.word	index@(_ZN10layer_norm31ln_parallel_residual_fwd_kernelINS_13Kernel_traitsIf6__halffS2_fjLj5120ELj1ELj1ELj4ELj16ENS_18Kernel_traits_baseILj5120EfS2_fS2_fjLj128EEEEELb0ELb1ELb1EEEvNS_9FwdParamsE)
        /*01f4*/ 	.word	0x00000000


	//----- nvinfo : EIATTR_REGCOUNT
	.align		4
.L_92:
        /*01f8*/ 	.byte	0x04, 0x2f
        /*01fa*/ 	.short	(.L_94 - .L_93)
	.align		4
.L_93:
        /*01fc*/ 	.word	index@(_ZN10layer_norm31ln_parallel_residual_fwd_kernelINS_13Kernel_traitsIf6__halffS2_fjLj5120ELj1ELj1ELj4ELj16ENS_18Kernel_traits_baseILj5120EfS2_fS2_fjLj128EEEEELb0ELb1ELb0EEEvNS_9FwdParamsE)
        /*0200*/ 	.word	0x0000009f


	//----- nvinfo : EIATTR_FRAME_SIZE
	.align		4
.L_94:
        /*0204*/ 	.byte	0x04, 0x11
        /*0206*/ 	.short	(.L_96 - .L_95)
	.align		4
.L_95:
        /*0208*/ 	.word	index@(_ZN10layer_norm31ln_parallel_residual_fwd_kernelINS_13Kernel_traitsIf6__halffS2_fjLj5120ELj1ELj1ELj4ELj16ENS_18Kernel_traits_baseILj5120EfS2_fS2_fjLj128EEEEELb0ELb1ELb0EEEvNS_9FwdParamsE)
        /*020c*/ 	.word	0x00000000


	//----- nvinfo : EIATTR_REGCOUNT
	.align		4
.L_96:
        /*0210*/ 	.byte	0x04, 0x2f
        /*0212*/ 	.short	(.L_98 - .L_97)
	.align		4
.L_97:
        /*0214*/ 	.word	index@(_ZN10layer_norm31ln_parallel_residual_fwd_kernelINS_13Kernel_traitsIf6__halffS2_fjLj5120ELj1ELj1ELj4ELj16ENS_18Kernel_traits_baseILj5120EfS2_fS2_fjLj128EEEEELb0ELb0ELb1EEEvNS_9FwdParamsE)
        /*0218*/ 	.word	0x000000fc


	//----- nvinfo : EIATTR_FRAME_SIZE
	.align		4
.L_98:
        /*021c*/ 	.byte	0x04, 0x11
        /*021e*/ 	.short	(.L_100 - .L_99)
	.align		4
.L_99:
        /*0220*/ 	.word	index@(_ZN10layer_norm31ln_parallel_residual_fwd_kernelINS_13Kernel_traitsIf6__halffS2_fjLj5120ELj1ELj1ELj4ELj16ENS_18Kernel_traits_baseILj5120EfS2_fS2_fjLj128EEEEELb0ELb0ELb1EEEvNS_9FwdParamsE)
        /*0224*/ 	.word	0x00000000


	//----- nvinfo : EIATTR_REGCOUNT
	.align		4
.L_100:
        /*0228*/ 	.byte	0x04, 0x2f
        /*022a*/ 	.short	(.L_102 - .L_101)
	.align		4
.L_101:
        /*022c*/ 	.word	index@(_ZN10layer_norm31ln_parallel_residual_fwd_kernelINS_13Kernel_traitsIf6__halffS2_fjLj5120ELj1ELj1ELj4ELj16ENS_18Kernel_traits_baseILj5120EfS2_fS2_fjLj128EEEEELb0ELb0ELb0EEEvNS_9FwdParamsE)
        /*0230*/ 	.word	0x000000f4


	//----- nvinfo : EIATTR_FRAME_SIZE
	.align		4
.L_102:
        /*0234*/ 	.byte	0x04, 0x11
        /*0236*/ 	.short	(.L_104 - .L_103)
	.align		4
.L_103:
        /*0238*/ 	.word	index@(_ZN10layer_norm31ln_parallel_residual_fwd_kernelINS_13Kernel_traitsIf6__halffS2_fjLj5120ELj1ELj1ELj4ELj16ENS_18Kernel_traits_baseILj5120EfS2_fS2_fjLj128EEEEELb0ELb0ELb0EEEvNS_9FwdParamsE)
        /*023c*/ 	.word	0x00000000


	//----- nvinfo : EIATTR_REGCOUNT
	.align		4
.L_104:
        /*0240*/ 	.byte	0x04, 0x2f
        /*0242*/ 	.short	(.L_106 - .L_105)
	.align		4
.L_105:
        /*0244*/ 	.word	index@(_ZN10layer_norm31ln_parallel_residual_fwd_kernelINS_13Kernel_traitsI6__halfS2_fS2_fjLj5120ELj1ELj1ELj4ELj16ENS_18Kernel_traits_baseILj5120ES2_S2_fS2_fjLj128EEEEELb1ELb1ELb1EEEvNS_9FwdParamsE)
        /*0248*/ 	.word	0x00000084


	//----- nvinfo : EIATTR_FRAME_SIZE
	.align		4
.L_106:
        /*024c*/ 	.byte	0x04, 0x11
        /*024e*/ 	.short	(.L_108 - .L_107)
	.align		4
.L_107:
        /*0250*/ 	.word	index@(_ZN10layer_norm31ln_parallel_residual_fwd_kernelINS_13Kernel_traitsI6__halfS2_fS2_fjLj5120ELj1ELj1ELj4ELj16ENS_18Kernel_traits_baseILj5120ES2_S2_fS2_fjLj128EEEEELb1ELb1ELb1EEEvNS_9FwdParamsE)
        /*0254*/ 	.word	0x00000000


	//----- nvinfo : EIATTR_REGCOUNT
	.align		4
.L_108:
        /*0258*/ 	.byte	0x04, 0x2f
        /*025a*/ 	.short	(.L_110 - .L_109)
	.align		4
.L_109:
        /*025c*/ 	.word	index@(_ZN10layer_norm31ln_parallel_residual_fwd_kernelINS_13Kernel_traitsI6__halfS2_fS2_fjLj5120ELj1ELj1ELj4ELj16ENS_18Kernel_traits_baseILj5120ES2_S2_fS2_fjLj128EEEEELb1ELb1ELb0EEEvNS_9FwdParamsE)
        /*0260*/ 	.word	0x0000008e


	//----- nvinfo : EIATTR_FRAME_SIZE
	.align		4
.L_110:
        /*0264*/ 	.byte	0x04, 0x11
        /*0266*/ 	.short	(.L_112 - .L_111)
	.align		4
.L_111:
        /*0268*/ 	.word	index@(_ZN10layer_norm31ln_parallel_residual_fwd_kernelINS_13Kernel_traitsI6__halfS2_fS2_fjLj5120ELj1ELj1ELj4ELj16ENS_18Kernel_traits_baseILj5120ES2_S2_fS2_fjLj128EEEEELb1ELb1ELb0EEEvNS_9FwdParamsE)
        /*026c*/ 	.word	0x00000000


	//----- nvinfo : EIATTR_REGCOUNT
	.align		4
.L_112:
        /*0270*/ 	.byte	0x04, 0x2f
        /*0272*/ 	.short	(.L_114 - .L_113)
	.align		4
.L_113:
        /*0274*/ 	.word	index@(_ZN10layer_norm31ln_parallel_residual_fwd_kernelINS_13Kernel_traitsI6__halfS2_fS2_fjLj5120ELj1ELj1ELj4ELj16ENS_18Kernel_traits_baseILj5120ES2_S2_fS2_fjLj128EEEEELb1ELb0ELb1EEEvNS_9FwdParamsE)
        /*0278*/ 	.word	0x000000d9


	//----- nvinfo : EIATTR_FRAME_SIZE
	.align		4
.L_114:
        /*027c*/ 	.byte	0x04, 0x11
        /*027e*/ 	.short	(.L_116 - .L_115)
	.align		4
.L_115:
        /*0280*/ 	.word	index@(_ZN10layer_norm31ln_parallel_residual_fwd_kernelINS_13Kernel_traitsI6__halfS2_fS2_fjLj5120ELj1ELj1ELj4ELj16ENS_18Kernel_traits_baseILj5120ES2_S2_fS2_fjLj128EEEEELb1ELb0ELb1EEEvNS_9FwdParamsE)
        /*0284*/ 	.word	0x00000000


	//----- nvinfo : EIATTR_REGCOUNT
	.align		4
.L_116:
        /*0288*/ 	.byte	0x04, 0x2f
        /*028a*/ 	.short	(.L_118 - .L_117)
	.align		4
.L_117:
        /*028c*/ 	.word	index@(_ZN10layer_norm31ln_parallel_residual_fwd_kernelINS_13Kernel_traitsI6__halfS2_fS2_fjLj5120ELj1ELj1ELj4ELj16ENS_18Kernel_traits_baseILj5120ES2_S2_fS2_fjLj128EEEEELb1ELb0ELb0EEEvNS_9FwdParamsE)
        /*0290*/ 	.word	0x000000c3


	//----- nvinfo : EIATTR_FRAME_SIZE
	.align		4
.L_118:
        /*0294*/ 	.byte	0x04, 0x11
        /*0296*/ 	.short	(.L_120 - .L_119)
	.align		4
.L_119:
        /*0298*/ 	.word	index@(_ZN10layer_norm31ln_parallel_residual_fwd_kernelINS_13Kernel_traitsI6__halfS2_fS2_fjLj5120ELj1ELj1ELj4ELj16ENS_18Kernel_traits_baseILj5120ES2_S2_fS2_fjLj128EEEEELb1ELb0ELb0EEEvNS_9FwdParamsE)
        /*029c*/ 	.word	0x00000000


	//----- nvinfo : EIATTR_REGCOUNT
	.align		4
.L_120:
        /*02a0*/ 	.byte	0x04, 0x2f
        /*02a2*/ 	.short	(.L_122 - .L_121)
	.align		4
.L_121:
        /*02a4*/ 	.word	index@(_ZN10layer_norm31ln_parallel_residual_fwd_kernelINS_13Kernel_traitsI6__halfS2_fS2_fjLj5120ELj1ELj1ELj4ELj16ENS_18Kernel_traits_baseILj5120ES2_S2_fS2_fjLj128EEEEELb0ELb1ELb1EEEvNS_9FwdParamsE)
        /*02a8*/ 	.word	0x00000080


	//----- nvinfo : EIATTR_FRAME_SIZE
	.align		4
.L_122:
        /*02ac*/ 	.byte	0x04, 0x11
        /*02ae*/ 	.short	(.L_124 - .L_123)
	.align		4
.L_123:
        /*02b0*/ 	.word	index@(_ZN10layer_norm31ln_parallel_residual_fwd_kernelINS_13Kernel_traitsI6__halfS2_fS2_fjLj5120ELj1ELj1ELj4ELj16ENS_18Kernel_traits_baseILj5120ES2_S2_fS2_fjLj128EEEEELb0ELb1ELb1EEEvNS_9FwdParamsE)
        /*02b4*/ 	.word	0x00000000


	//----- nvinfo : EIATTR_REGCOUNT
	.align		4
.L_124:
        /*02b8*/ 	.byte	0x04, 0x2f
        /*02ba*/ 	.short	(.L_126 - .L_125)
	.align		4
.L_125:
        /*02bc*/ 	.word	index@(_ZN10layer_norm31ln_parallel_residual_fwd_kernelINS_13Kernel_traitsI6__halfS2_fS2_fjLj5120ELj1ELj1ELj4ELj16ENS_18Kernel_traits_baseILj5120ES2_S2_fS2_fjLj128EEEEELb0ELb1ELb0EEEvNS_9FwdParamsE)
        /*02c0*/ 	.word	0x00000079


	//----- nvinfo : EIATTR_FRAME_SIZE
	.align		4
.L_126:
        /*02c4*/ 	.byte	0x04, 0x11
        /*02c6*/ 	.short	(.L_128 - .L_127)
	.align		4
.L_127:
        /*02c8*/ 	.word	index@(_ZN10layer_norm31ln_parallel_residual_fwd_kernelINS_13Kernel_traitsI6__halfS2_fS2_fjLj5120ELj1ELj1ELj4ELj16ENS_18Kernel_traits_baseILj5120ES2_S2_fS2_fjLj128EEEEELb0ELb1ELb0EEEvNS_9FwdParamsE)
        /*02cc*/ 	.word	0x00000000


	//----- nvinfo : EIATTR_REGCOUNT
	.align		4
.L_128:
        /*02d0*/ 	.byte	0x04, 0x2f
        /*02d2*/ 	.short	(.L_130 - .L_129)
	.align		4
.L_129:
        /*02d4*/ 	.word	index@(_ZN10layer_norm31ln_parallel_residual_fwd_kernelINS_13Kernel_traitsI6__halfS2_fS2_fjLj5120ELj1ELj1ELj4ELj16ENS_18Kernel_traits_baseILj5120ES2_S2_fS2_fjLj128EEEEELb0ELb0ELb1EEEvNS_9FwdParamsE)
        /*02d8*/ 	.word	0x000000a6


	//----- nvinfo : EIATTR_FRAME_SIZE
	.align		4
.L_130:
        /*02dc*/ 	.byte	0x04, 0x11
        /*02de*/ 	.short	(.L_132 - .L_131)
	.align		4
.L_131:
        /*02e0*/ 	.word	index@(_ZN10layer_norm31ln_parallel_residual_fwd_kernelINS_13Kernel_traitsI6__halfS2_fS2_fjLj5120ELj1ELj1ELj4ELj16ENS_18Kernel_traits_baseILj5120ES2_S2_fS2_fjLj128EEEEELb0ELb0ELb1EEEvNS_9FwdParamsE)
        /*02e4*/ 	.word	0x00000000


	//----- nvinfo : EIATTR_REGCOUNT
	.align		4
.L_132:
        /*02e8*/ 	.byte	0x04, 0x2f
        /*02ea*/ 	.short	(.L_134 - .L_133)
	.align		4
.L_133:
        /*02ec*/ 	.word	index@(_ZN10layer_norm31ln_parallel_residual_fwd_kernelINS_13Kernel_traitsI6__halfS2_fS2_fjLj5120ELj1ELj1ELj4ELj16ENS_18Kernel_traits_baseILj5120ES2_S2_fS2_fjLj128EEEEELb0ELb0ELb0EEEvNS_9FwdParamsE)
        /*02f0*/ 	.word	0x000000a5


	//----- nvinfo : EIATTR_FRAME_SIZE
	.align		4
.L_134:
        /*02f4*/ 	.byte	0x04, 0x11
        /*02f6*/ 	.short	(.L_136 - .L_135)
	.align		4
.L_135:
        /*02f8*/ 	.word	index@(_ZN10layer_norm31ln_parallel_residual_fwd_kernelINS_13Kernel_traitsI6__halfS2_fS2_fjLj5120ELj1ELj1ELj4ELj16ENS_18Kernel_traits_baseILj5120ES2_S2_fS2_fjLj128EEEEELb0ELb0ELb0EEEvNS_9FwdParamsE)
        /*02fc*/ 	.word	0x00000000


	//----- nvinfo : EIATTR_REGCOUNT
	.align		4
.L_136:
        /*0300*/ 	.byte	0x04, 0x2f
        /*0302*/ 	.short	(.L_138 - .L_137)
	.align		4
.L_137:
        /*0304*/ 	.word	index@(_ZN10layer_norm31ln_parallel_residual_fwd_kernelINS_13Kernel_traitsIf6__halfS2_S2_fjLj5120ELj1ELj1ELj4ELj16ENS_18Kernel_traits_baseILj5120EfS2_S2_S2_fjLj128EEEEELb1ELb1ELb1EEEvNS_9FwdParamsE)
        /*0308*/ 	.word	0x000000a8


	//----- nvinfo : EIATTR_FRAME_SIZE
	.align		4
.L_138:
        /*030c*/ 	.byte	0x04, 0x11
        /*030e*/ 	.short	(.L_140 - .L_139)
	.align		4
.L_139:
        /*0310*/ 	.word	index@(_ZN10layer_norm31ln_parallel_residual_fwd_kernelINS_13Kernel_traitsIf6__halfS2_S2_fjLj5120ELj1ELj1ELj4ELj16ENS_18Kernel_traits_baseILj5120EfS2_S2_S2_fjLj128EEEEELb1ELb1ELb1EEEvNS_9FwdParamsE)
        /*0314*/ 	.word	0x00000010


	//----- nvinfo : EIATTR_REGCOUNT
	.align		4
.L_140:
        /*0318*/ 	.byte	0x04, 0x2f
        /*031a*/ 	.short	(.L_142 - .L_141)
	.align		4
.L_141:
        /*031c*/ 	.word	index@(_ZN10layer_norm31ln_parallel_residual_fwd_kernelINS_13Kernel_traitsIf6__halfS2_S2_fjLj5120ELj1ELj1ELj4ELj16ENS_18Kernel_traits_baseILj5120EfS2_S2_S2_fjLj128EEEEELb1ELb1ELb0EEEvNS_9FwdParamsE)
        /*0320*/ 	.word	0x000000b0


	//----- nvinfo : EIATTR_FRAME_SIZE
	.align		4
.L_142:
        /*0324*/ 	.byte	0x04, 0x11
        /*0326*/ 	.short	(.L_144 - .L_143)
	.align		4
.L_143:
        /*0328*/ 	.word	index@(_ZN10layer_norm31ln_parallel_residual_fwd_kernelINS_13Kernel_traitsIf6__halfS2_S2_fjLj5120ELj1ELj1ELj4ELj16ENS_18Kernel_traits_baseILj5120EfS2_S2_S2_fjLj128EEEEELb1ELb1ELb0EEEvNS_9FwdParamsE)
        /*032c*/ 	.word	0x00000000


	//----- nvinfo : EIATTR_REGCOUNT
	.align		4
.L_144:
        /*0330*/ 	.byte	0x04, 0x2f
        /*0332*/ 	.short	(.L_146 - .L_145)
	.align		4
.L_145:
        /*0334*/ 	.word	index@(_ZN10layer_norm31ln_parallel_residual_fwd_kernelINS_13Kernel_traitsIf6__halfS2_S2_fjLj5120ELj1ELj1ELj4ELj16ENS_18Kernel_traits_baseILj5120EfS2_S2_S2_fjLj128EEEEELb1ELb0ELb1EEEvNS_9FwdParamsE)
        /*0338*/ 	.word	0x000000f8


	//----- nvinfo : EIATTR_FRAME_SIZE
	.align		4
.L_146:
        /*033c*/ 	.byte	0x04, 0x11
        /*033e*/ 	.short	(.L_148 - .L_147)
	.align		4
.L_147:
        /*0340*/ 	.word	index@(_ZN10layer_norm31ln_parallel_residual_fwd_kernelINS_13Kernel_traitsIf6__halfS2_S2_fjLj5120ELj1ELj1ELj4ELj16ENS_18Kernel_traits_baseILj5120EfS2_S2_S2_fjLj128EEEEELb1ELb0ELb1EEEvNS_9FwdParamsE)
        /*0344*/ 	.word	0x00000000


	//----- nvinfo : EIATTR_REGCOUNT
	.align		4
.L_148:
        /*0348*/ 	.byte	0x04, 0x2f
        /*034a*/ 	.short	(.L_150 - .L_149)
	.align		4
.L_149:
        /*034c*/ 	.word	index@(_ZN10layer_norm31ln_parallel_residual_fwd_kernelINS_13Kernel_traitsIf6__halfS2_S2_fjLj5120ELj1ELj1ELj4ELj16ENS_18Kernel_traits_baseILj5120EfS2_S2_S2_fjLj128EEEEELb1ELb0ELb0EEEvNS_9FwdParamsE)
        /*0350*/ 	.word	0x000000fc


	//----- nvinfo : EIATTR_FRAME_SIZE
	.align		4
.L_150:
        /*0354*/ 	.byte	0x04, 0x11
        /*0356*/ 	.short	(.L_152 - .L_151)
	.align		4
.L_151:
        /*0358*/ 	.word	index@(_ZN10layer_norm31ln_parallel_residual_fwd_kernelINS_13Kernel_traitsIf6__halfS2_S2_fjLj5120ELj1ELj1ELj4ELj16ENS_18Kernel_traits_baseILj5120EfS2_S2_S2_fjLj128EEEEELb1ELb0ELb0EEEvNS_9FwdParamsE)
        /*035c*/ 	.word	0x00000000


	//----- nvinfo : EIATTR_REGCOUNT
	.align		4
.L_152:
        /*0360*/ 	.byte	0x04, 0x2f
        /*0362*/ 	.short	(.L_154 - .L_153)
	.align		4
.L_153:
        /*0364*/ 	.word	index@(_ZN10layer_norm31ln_parallel_residual_fwd_kernelINS_13Kernel_traitsIf6__halfS2_S2_fjLj5120ELj1ELj1ELj4ELj16ENS_18Kernel_traits_baseILj5120EfS2_S2_S2_fjLj128EEEEELb0ELb1ELb1EEEvNS_9FwdParamsE)
        /*0368*/ 	.word	0x000000a8


	//----- nvinfo : EIATTR_FRAME_SIZE
	.align		4
.L_154:
        /*036c*/ 	.byte	0x04, 0x11
        /*036e*/ 	.short	(.L_156 - .L_155)
	.align		4
.L_155:
        /*0370*/ 	.word	index@(_ZN10layer_norm31ln_parallel_residual_fwd_kernelINS_13Kernel_traitsIf6__halfS2_S2_fjLj5120ELj1ELj1ELj4ELj16ENS_18Kernel_traits_baseILj5120EfS2_S2_S2_fjLj128EEEEELb0ELb1ELb1EEEvNS_9FwdParamsE)
        /*0374*/ 	.word	0x00000000


	//----- nvinfo : EIATTR_REGCOUNT
	.align		4
.L_156:
        /*0378*/ 	.byte	0x04, 0x2f
        /*037a*/ 	.short	(.L_158 - .L_157)
	.align		4
.L_157:
        /*037c*/ 	.word	index@(_ZN10layer_norm31ln_parallel_residual_fwd_kernelINS_13Kernel_traitsIf6__halfS2_S2_fjLj5120ELj1ELj1ELj4ELj16ENS_18Kernel_traits_baseILj5120EfS2_S2_S2_fjLj128EEEEELb0ELb1ELb0EEEvNS_9FwdParamsE)
        /*0380*/ 	.word	0x0000009f


	//----- nvinfo : EIATTR_FRAME_SIZE
	.align		4
.L_158:
        /*0384*/ 	.byte	0x04, 0x11
        /*0386*/ 	.short	(.L_160 - .L_159)
	.align		4
.L_159:
        /*0388*/ 	.word	index@(_ZN10layer_norm31ln_parallel_residual_fwd_kernelINS_13Kernel_traitsIf6__halfS2_S2_fjLj5120ELj1ELj1ELj4ELj16ENS_18Kernel_traits_baseILj5120EfS2_S2_S2_fjLj128EEEEELb0ELb1ELb0EEEvNS_9FwdParamsE)
        /*038c*/ 	.word	0x00000000


	//----- nvinfo : EIATTR_REGCOUNT
	.align		4
.L_160:
        /*0390*/ 	.byte	0x04, 0x2f
        /*0392*/ 	.short	(.L_162 - .L_161)
	.align		4
.L_161:
        /*0394*/ 	.word	index@(_ZN10layer_norm31ln_parallel_residual_fwd_kernelINS_13Kernel_traitsIf6__halfS2_S2_fjLj5120ELj1ELj1ELj4ELj16ENS_18Kernel_traits_baseILj5120EfS2_S2_S2_fjLj128EEEEELb0ELb0ELb1EEEvNS_9FwdParamsE)
        /*0398*/ 	.word	0x000000ff


	//----- nvinfo : EIATTR_FRAME_SIZE
	.align		4
.L_162:
        /*039c*/ 	.byte	0x04, 0x11
        /*039e*/ 	.short	(.L_164 - .L_163)
	.align		4
.L_163:
        /*03a0*/ 	.word	index@(_ZN10layer_norm31ln_parallel_residual_fwd_kernelINS_13Kernel_traitsIf6__halfS2_S2_fjLj5120ELj1ELj1ELj4ELj16ENS_18Kernel_traits_baseILj5120EfS2_S2_S2_fjLj128EEEEELb0ELb0ELb1EEEvNS_9FwdParamsE)
        /*03a4*/ 	.word	0x00000000


	//----- nvinfo : EIATTR_REGCOUNT
	.align		4
.L_164:
        /*03a8*/ 	.byte	0x04, 0x2f
        /*03aa*/ 	.short	(.L_166 - .L_165)
	.align		4
.L_165:
        /*03ac*/ 	.word	index@(_ZN10layer_norm31ln_parallel_residual_fwd_kernelINS_13Kernel_traitsIf6__halfS2_S2_fjLj5120ELj1ELj1ELj4ELj16ENS_18Kernel_traits_baseILj5120EfS2_S2_S2_fjLj128EEEEELb0ELb0ELb0EEEvNS_9FwdParamsE)
        /*03b0*/ 	.word	0x000000f3


	//----- nvinfo : EIATTR_FRAME_SIZE
	.align		4
.L_166:
        /*03b4*/ 	.byte	0x04, 0x11
        /*03b6*/ 	.short	(.L_168 - .L_167)
	.align		4
.L_167:
        /*03b8*/ 	.word	index@(_ZN10layer_norm31ln_parallel_residual_fwd_kernelINS_13Kernel_traitsIf6__halfS2_S2_fjLj5120ELj1ELj1ELj4ELj16ENS_18Kernel_traits_baseILj5120EfS2_S2_S2_fjLj128EEEEELb0ELb0ELb0EEEvNS_9FwdParamsE)
        /*03bc*/ 	.word	0x00000000


	//----- nvinfo : EIATTR_REGCOUNT
	.align		4
.L_168:
        /*03c0*/ 	.byte	0x04, 0x2f
        /*03c2*/ 	.short	(.L_170 - .L_169)
	.align		4
.L_169:
        /*03c4*/ 	.word	index@(_ZN10layer_norm31ln_parallel_residual_fwd_kernelINS_13Kernel_traitsIf13__nv_bfloat16fS2_fjLj5120ELj1ELj1ELj4ELj16ENS_18Kernel_traits_baseILj5120EfS2_fS2_fjLj128EEEEELb1ELb1ELb1EEEvNS_9FwdParamsE)
        /*03c8*/ 	.word	0x000000b0


	//----- nvinfo : EIATTR_FRAME_SIZE
	.align		4
.L_170:
        /*03cc*/ 	.byte	0x04, 0x11
        /*03ce*/ 	.short	(.L_172 - .L_171)
	.align		4
.L_171:
        /*03d0*/ 	.word	index@(_ZN10layer_norm31ln_parallel_residual_fwd_kernelINS_13Kernel_traitsIf13__nv_bfloat16fS2_fjLj5120ELj1ELj1ELj4ELj16ENS_18Kernel_traits_baseILj5120EfS2_fS2_fjLj128EEEEELb1ELb1ELb1EEEvNS_9FwdParamsE)
        /*03d4*/ 	.word	0x00000000


	//----- nvinfo : EIATTR_REGCOUNT
	.align		4
.L_172:
        /*03d8*/ 	.byte	0x04, 0x2f
        /*03da*/ 	.short	(.L_174 - .L_173)
	.align		4
.L_173:
        /*03dc*/ 	.word	index@(_ZN10layer_norm31ln_parallel_residual_fwd_kernelINS_13Kernel_traitsIf13__nv_bfloat16fS2_fjLj5120ELj1ELj1ELj4ELj16ENS_18Kernel_traits_baseILj5120EfS2_fS2_fjLj128EEEEELb1ELb1ELb0EEEvNS_9FwdParamsE)
        /*03e0*/ 	.word	0x000000a8


	//----- nvinfo : EIATTR_FRAME_SIZE
	.align		4
.L_174:
        /*03e4*/ 	.byte	0x04, 0x11
        /*03e6*/ 	.short	(.L_176 - .L_175)
	.align		4
.L_175:
        /*03e8*/ 	.word	index@(_ZN10layer_norm31ln_parallel_residual_fwd_kernelINS_13Kernel_traitsIf13__nv_bfloat16fS2_fjLj5120ELj1ELj1ELj4ELj16ENS_18Kernel_traits_baseILj5120EfS2_fS2_fjLj128EEEEELb1ELb1ELb0EEEvNS_9FwdParamsE)
        /*03ec*/ 	.word	0x00000000


	//----- nvinfo : EIATTR_REGCOUNT
	.align		4
.L_176:
        /*03f0*/ 	.byte	0x04, 0x2f
        /*03f2*/ 	.short	(.L_178 - .L_177)
	.align		4
.L_177:
        /*03f4*/ 	.word	index@(_ZN10layer_norm31ln_parallel_residual_fwd_kernelINS_13Kernel_traitsIf13__nv_bfloat16fS2_fjLj5120ELj1ELj1ELj4ELj16ENS_18Kernel_traits_baseILj5120EfS2_fS2_fjLj128EEEEELb1ELb0ELb1EEEvNS_9FwdParamsE)
        /*03f8*/ 	.word	0x000000fe


	//----- nvinfo : EIATTR_FRAME_SIZE
	.align		4
.L_178:
        /*03fc*/ 	.byte	0x04, 0x11
        /*03fe*/ 	.short	(.L_180 - .L_179)
	.align		4
.L_179:
        /*0400*/ 	.word	index@(_ZN10layer_norm31ln_parallel_residual_fwd_kernelINS_13Kernel_traitsIf13__nv_bfloat16fS2_fjLj5120ELj1ELj1ELj4ELj16ENS_18Kernel_traits_baseILj5120EfS2_fS2_fjLj128EEEEELb1ELb0ELb1EEEvNS_9FwdParamsE)
        /*0404*/ 	.word	0x00000000


	//----- nvinfo : EIATTR_REGCOUNT
	.align		4
.L_180:
        /*0408*/ 	.byte	0x04, 0x2f
        /*040a*/ 	.short	(.L_182 - .L_181)
	.align		4
.L_181:
        /*040c*/ 	.word	index@(_ZN10layer_norm31ln_parallel_residual_fwd_kernelINS_13Kernel_traitsIf13__nv_bfloat16fS2_fjLj5120ELj1ELj1ELj4ELj16ENS_18Kernel_traits_baseILj5120EfS2_fS2_fjLj128EEEEELb1ELb0ELb0EEEvNS_9FwdParamsE)
        /*0410*/ 	.word	0x000000fe


	//----- nvinfo : EIATTR_FRAME_SIZE
	.align		4
.L_182:
        /*0414*/ 	.byte	0x04, 0x11
        /*0416*/ 	.short	(.L_184 - .L_183)
	.align		4
.L_183:
        /*0418*/ 	.word	index@(_ZN10layer_norm31ln_parallel_residual_fwd_kernelINS_13Kernel_traitsIf13__nv_bfloat16fS2_fjLj5120ELj1ELj1ELj4ELj16ENS_18Kernel_traits_baseILj5120EfS2_fS2_fjLj128EEEEELb1ELb0ELb0EEEvNS_9FwdParamsE)
        /*041c*/ 	.word	0x00000000


	//----- nvinfo : EIATTR_REGCOUNT
	.align		4
.L_184:
        /*0420*/ 	.byte	0x04, 0x2f
        /*0422*/ 	.short	(.L_186 - .L_185)
	.align		4
.L_185:
        /*0424*/ 	.word	index@(_ZN10layer_norm31ln_parallel_residual_fwd_kernelINS_13Kernel_traitsIf13__nv_bfloat16fS2_fjLj5120ELj1ELj1ELj4ELj16ENS_18Kernel_traits_baseILj5120EfS2_fS2_fjLj128EEEEELb0ELb1ELb1EEEvNS_9FwdParamsE)
        /*0428*/ 	.word	0x000000a6


	//----- nvinfo : EIATTR_FRAME_SIZE
	.align		4
.L_186:
        /*042c*/ 	.byte	0x04, 0x11
        /*042e*/ 	.short	(.L_188 - .L_187)
	.align		4
.L_187:
        /*0430*/ 	.word	index@(_ZN10layer_norm31ln_parallel_residual_fwd_kernelINS_13Kernel_traitsIf13__nv_bfloat16fS2_fjLj5120ELj1ELj1ELj4ELj16ENS_18Kernel_traits_baseILj5120EfS2_fS2_fjLj128EEEEELb0ELb1ELb1EEEvNS_9FwdParamsE)
        /*0434*/ 	.word	0x00000000


	//----- nvinfo : EIATTR_REGCOUNT
	.align		4
.L_188:
        /*0438*/ 	.byte	0x04, 0x2f
        /*043a*/ 	.short	(.L_190 - .L_189)
	.align		4
.L_189:
        /*043c*/ 	.word	index@(_ZN10layer_norm31ln_parallel_residual_fwd_kernelINS_13Kernel_traitsIf13__nv_bfloat16fS2_fjLj5120ELj1ELj1ELj4ELj16ENS_18Kernel_traits_baseILj5120EfS2_fS2_fjLj128EEEEELb0ELb1ELb0EEEvNS_9FwdParamsE)
        /*0440*/ 	.word	0x0000009f


	//----- nvinfo : EIATTR_FRAME_SIZE
	.align		4
.L_190:
        /*0444*/ 	.byte	0x04, 0x11
        /*0446*/ 	.short	(.L_192 - .L_191)
	.align		4
.L_191:
        /*0448*/ 	.word	index@(_ZN10layer_norm31ln_parallel_residual_fwd_kernelINS_13Kernel_traitsIf13__nv_bfloat16fS2_fjLj5120ELj1ELj1ELj4ELj16ENS_18Kernel_traits_baseILj5120EfS2_fS2_fjLj128EEEEELb0ELb1ELb0EEEvNS_9FwdParamsE)
        /*044c*/ 	.word	0x00000000


	//----- nvinfo : EIATTR_REGCOUNT
	.align		4
.L_192:
        /*0450*/ 	.byte	0x04, 0x2f
        /*0452*/ 	.short	(.L_194 - .L_193)
	.align		4
.L_193:
        /*0454*/ 	.word	index@(_ZN10layer_norm31ln_parallel_residual_fwd_kernelINS_13Kernel_traitsIf13__nv_bfloat16fS2_fjLj5120ELj1ELj1ELj4ELj16ENS_18Kernel_traits_baseILj5120EfS2_fS2_fjLj128EEEEELb0ELb0ELb1EEEvNS_9FwdParamsE)
        /*0458*/ 	.word	0x000000fc


	//----- nvinfo : EIATTR_FRAME_SIZE
	.align		4
.L_194:
        /*045c*/ 	.byte	0x04, 0x11
        /*045e*/ 	.short	(.L_196 - .L_195)
	.align		4
.L_195:
        /*0460*/ 	.word	index@(_ZN10layer_norm31ln_parallel_residual_fwd_kernelINS_13Kernel_traitsIf13__nv_bfloat16fS2_fjLj5120ELj1ELj1ELj4ELj16ENS_18Kernel_traits_baseILj5120EfS2_fS2_fjLj128EEEEELb0ELb0ELb1EEEvNS_9FwdParamsE)
        /*0464*/ 	.word	0x00000000


	//----- nvinfo : EIATTR_REGCOUNT
	.align		4
.L_196:
        /*0468*/ 	.byte	0x04, 0x2f
        /*046a*/ 	.short	(.L_198 - .L_197)
	.align		4
.L_197:
        /*046c*/ 	.word	index@(_ZN10layer_norm31ln_parallel_residual_fwd_kernelINS_13Kernel_traitsIf13__nv_bfloat16fS2_fjLj5120ELj1ELj1ELj4ELj16ENS_18Kernel_traits_baseILj5120EfS2_fS2_fjLj128EEEEELb0ELb0ELb0EEEvNS_9FwdParamsE)
        /*0470*/ 	.word	0x000000f4


	//----- nvinfo : EIATTR_FRAME_SIZE
	.align		4
.L_198:
        /*0474*/ 	.byte	0x04, 0x11
        /*0476*/ 	.short	(.L_200 - .L_199)
	.align		4
.L_199:
        /*0478*/ 	.word	index@(_ZN10layer_norm31ln_parallel_residual_fwd_kernelINS_13Kernel_traitsIf13__nv_bfloat16fS2_fjLj5120ELj1ELj1ELj4ELj16ENS_18Kernel_traits_baseILj5120EfS2_fS2_fjLj128EEEEELb0ELb0ELb0EEEvNS_9FwdParamsE)
        /*047c*/ 	.word	0x00000000


	//----- nvinfo : EIATTR_REGCOUNT
	.align		4
.L_200:
        /*0480*/ 	.byte	0x04, 0x2f
        /*0482*/ 	.short	(.L_202 - .L_201)
	.align		4
.L_201:
        /*0484*/ 	.word	index@(_ZN10layer_norm31ln_parallel_residual_fwd_kernelINS_13Kernel_traitsI13__nv_bfloat16S2_fS2_fjLj5120ELj1ELj1ELj4ELj16ENS_18Kernel_traits_baseILj5120ES2_S2_fS2_fjLj128EEEEELb1ELb1ELb1EEEvNS_9FwdParamsE)
        /*0488*/ 	.word	0x000000a8


	//----- nvinfo : EIATTR_FRAME_SIZE
	.align		4
.L_202:
        /*048c*/ 	.byte	0x04, 0x11
        /*048e*/ 	.short	(.L_204 - .L_203)
	.align		4
.L_203:
        /*0490*/ 	.word	index@(_ZN10layer_norm31ln_parallel_residual_fwd_kernelINS_13Kernel_traitsI13__nv_bfloat16S2_fS2_fjLj5120ELj1ELj1ELj4ELj16ENS_18Kernel_traits_baseILj5120ES2_S2_fS2_fjLj128EEEEELb1ELb1ELb1EEEvNS_9FwdParamsE)
        /*0494*/ 	.word	0x00000000


	//----- nvinfo : EIATTR_REGCOUNT
	.align		4
.L_204:
        /*0498*/ 	.byte	0x04, 0x2f
        /*049a*/ 	.short	(.L_206 - .L_205)
	.align		4
.L_205:
        /*049c*/ 	.word	index@(_ZN10layer_norm31ln_parallel_residual_fwd_kernelINS_13Kernel_traitsI13__nv_bfloat16S2_fS2_fjLj5120ELj1ELj1ELj4ELj16ENS_18Kernel_traits_baseILj5120ES2_S2_fS2_fjLj128EEEEELb1ELb1ELb0EEEvNS_9FwdParamsE)
        /*04a0*/ 	.word	0x000000b4


	//----- nvinfo : EIATTR_FRAME_SIZE
	.align		4
.L_206:
        /*04a4*/ 	.byte	0x04, 0x11
        /*04a6*/ 	.short	(.L_208 - .L_207)
	.align		4
.L_207:
        /*04a8*/ 	.word	index@(_ZN10layer_norm31ln_parallel_residual_fwd_kernelINS_13Kernel_traitsI13__nv_bfloat16S2_fS2_fjLj5120ELj1ELj1ELj4ELj16ENS_18Kernel_traits_baseILj5120ES2_S2_fS2_fjLj128EEEEELb1ELb1ELb0EEEvNS_9FwdParamsE)
        /*04ac*/ 	.word	0x00000000


	//----- nvinfo : EIATTR_REGCOUNT
	.align		4
.L_208:
        /*04b0*/ 	.byte	0x04, 0x2f
        /*04b2*/ 	.short	(.L_210 - .L_209)
	.align		4
.L_209:
        /*04b4*/ 	.word	index@(_ZN10layer_norm31ln_parallel_residual_fwd_kernelINS_13Kernel_traitsI13__nv_bfloat16S2_fS2_fjLj5120ELj1ELj1ELj4ELj16ENS_18Kernel_traits_baseILj5120ES2_S2_fS2_fjLj128EEEEELb1ELb0ELb1EEEvNS_9FwdParamsE)
        /*04b8*/ 	.word	0x000000fe


	//----- nvinfo : EIATTR_FRAME_SIZE
	.align		4
.L_210:
        /*04bc*/ 	.byte	0x04, 0x11
        /*04be*/ 	.short	(.L_212 - .L_211)
	.align		4
.L_211:
        /*04c0*/ 	.word	index@(_ZN10layer_norm31ln_parallel_residual_fwd_kernelINS_13Kernel_traitsI13__nv_bfloat16S2_fS2_fjLj5120ELj1ELj1ELj4ELj16ENS_18Kernel_traits_baseILj5120ES2_S2_fS2_fjLj128EEEEELb1ELb0ELb1EEEvNS_9FwdParamsE)
        /*04c4*/ 	.word	0x00000000


	//----- nvinfo : EIATTR_REGCOUNT
	.align		4
.L_212:
        /*04c8*/ 	.byte	0x04, 0x2f
        /*04ca*/ 	.short	(.L_214 - .L_213)
	.align		4
.L_213:
        /*04cc*/ 	.word	index@(_ZN10layer_norm31ln_parallel_residual_fwd_kernelINS_13Kernel_traitsI13__nv_bfloat16S2_fS2_fjLj5120ELj1ELj1ELj4ELj16ENS_18Kernel_traits_baseILj5120ES2_S2_fS2_fjLj128EEEEELb1ELb0ELb0EEEvNS_9FwdParamsE)
        /*04d0*/ 	.word	0x000000fb


	//----- nvinfo : EIATTR_FRAME_SIZE
	.align		4
.L_214:
        /*04d4*/ 	.byte	0x04, 0x11
        /*04d6*/ 	.short	(.L_216 - .L_215)
	.align		4
.L_215:
        /*04d8*/ 	.word	index@(_ZN10layer_norm31ln_parallel_residual_fwd_kernelINS_13Kernel_traitsI13__nv_bfloat16S2_fS2_fjLj5120ELj1ELj1ELj4ELj16ENS_18Kernel_traits_baseILj5120ES2_S2_fS2_fjLj128EEEEELb1ELb0ELb0EEEvNS_9FwdParamsE)
        /*04dc*/ 	.word	0x00000000


	//----- nvinfo : EIATTR_REGCOUNT
	.align		4
.L_216:
        /*04e0*/ 	.byte	0x04, 0x2f
        /*04e2*/ 	.short	(.L_218 - .L_217)
	.align		4
.L_217:
        /*04e4*/ 	.word	index@(_ZN10layer_norm31ln_parallel_residual_fwd_kernelINS_13Kernel_traitsI13__nv_bfloat16S2_fS2_fjLj5120ELj1ELj1ELj4ELj16ENS_18Kernel_traits_baseILj5120ES2_S2_fS2_fjLj128EEEEELb0ELb1ELb1EEEvNS_9FwdParamsE)
        /*04e8*/ 	.word	0x000000a2


	//----- nvinfo : EIATTR_FRAME_SIZE
	.align		4
.L_218:
        /*04ec*/ 	.byte	0x04, 0x11
        /*04ee*/ 	.short	(.L_220 - .L_219)
	.align		4
.L_219:
        /*04f0*/ 	.word	index@(_ZN10layer_norm31ln_parallel_residual_fwd_kernelINS_13Kernel_traitsI13__nv_bfloat16S2_fS2_fjLj5120ELj1ELj1ELj4ELj16ENS_18Kernel_traits_baseILj5120ES2_S2_fS2_fjLj128EEEEELb0ELb1ELb1EEEvNS_9FwdParamsE)
        /*04f4*/ 	.word	0x00000000


	//----- nvinfo : EIATTR_REGCOUNT
	.align		4
.L_220:
        /*04f8*/ 	.byte	0x04, 0x2f
        /*04fa*/ 	.short	(.L_222 - .L_221)
	.align		4
.L_221:
        /*04fc*/ 	.word	index@(_ZN10layer_norm31ln_parallel_residual_fwd_kernelINS_13Kernel_traitsI13__nv_bfloat16S2_fS2_fjLj5120ELj1ELj1ELj4ELj16ENS_18Kernel_traits_baseILj5120ES2_S2_fS2_fjLj128EEEEELb0ELb1ELb0EEEvNS_9FwdParamsE)
        /*0500*/ 	.word	0x0000009d


	//----- nvinfo : EIATTR_FRAME_SIZE
	.align		4
.L_222:
        /*0504*/ 	.byte	0x04, 0x11
        /*0506*/ 	.short	(.L_224 - .L_223)
	.align		4
.L_223:
        /*0508*/ 	.word	index@(_ZN10layer_norm31ln_parallel_residual_fwd_kernelINS_13Kernel_traitsI13__nv_bfloat16S2_fS2_fjLj5120ELj1ELj1ELj4ELj16ENS_18Kernel_traits_baseILj5120ES2_S2_fS2_fjLj128EEEEELb0ELb1ELb0EEEvNS_9FwdParamsE)
        /*050c*/ 	.word	0x00000000


	//----- nvinfo : EIATTR_REGCOUNT
	.align		4
.L_224:
        /*0510*/ 	.byte	0x04, 0x2f
        /*0512*/ 	.short	(.L_226 - .L_225)
	.align		4
.L_225:
        /*0514*/ 	.word	index@(_ZN10layer_norm31ln_parallel_residual_fwd_kernelINS_13Kernel_traitsI13__nv_bfloat16S2_fS2_fjLj5120ELj1ELj1ELj4ELj16ENS_18Kernel_traits_baseILj5120ES2_S2_fS2_fjLj128EEEEELb0ELb0ELb1EEEvNS_9FwdParamsE)
        /*0518*/ 	.word	0x000000fe


	//----- nvinfo : EIATTR_FRAME_SIZE
	.align		4
.L_226:
        /*051c*/ 	.byte	0x04, 0x11
        /*051e*/ 	.short	(.L_228 - .L_227)
	.align		4
.L_227:
        /*0520*/ 	.word	index@(_ZN10layer_norm31ln_parallel_residual_fwd_kernelINS_13Kernel_traitsI13__nv_bfloat16S2_fS2_fjLj5120ELj1ELj1ELj4ELj16ENS_18Kernel_traits_baseILj5120ES2_S2_fS2_fjLj128EEEEELb0ELb0ELb1EEEvNS_9FwdParamsE)
        /*0524*/ 	.word	0x00000000


	//----- nvinfo : EIATTR_REGCOUNT
	.align		4
.L_228:
        /*0528*/ 	.byte	0x04, 0x2f
        /*052a*/ 	.short	(.L_230 - .L_229)
	.align		4
.L_229:
        /*052c*/ 	.word	index@(_ZN10layer_norm31ln_parallel_residual_fwd_kernelINS_13Kernel_traitsI13__nv_bfloat16S2_fS2_fjLj5120ELj1ELj1ELj4ELj16ENS_18Kernel_traits_baseILj5120ES2_S2_fS2_fjLj128EEEEELb0ELb0ELb0EEEvNS_9FwdParamsE)
        /*0530*/ 	.word	0x000000f6


	//----- nvinfo : EIATTR_FRAME_SIZE
	.align		4
.L_230:
        /*0534*/ 	.byte	0x04, 0x11
        /*0536*/ 	.short	(.L_232 - .L_231)
	.align		4
.L_231:
        /*0538*/ 	.word	index@(_ZN10layer_norm31ln_parallel_residual_fwd_kernelINS_13Kernel_traitsI13__nv_bfloat16S2_fS2_fjLj5120ELj1ELj1ELj4ELj16ENS_18Kernel_traits_baseILj5120ES2_S2_fS2_fjLj128EEEEELb0ELb0ELb0EEEvNS_9FwdParamsE)
        /*053c*/ 	.word	0x00000000


	//----- nvinfo : EIATTR_REGCOUNT
	.align		4
.L_232:
        /*0540*/ 	.byte	0x04, 0x2f
        /*0542*/ 	.short	(.L_234 - .L_233)
	.align		4
.L_233:
        /*0544*/ 	.word	index@(_ZN10layer_norm31ln_parallel_residual_fwd_kernelINS_13Kernel_traitsIf13__nv_bfloat16S2_S2_fjLj5120ELj1ELj1ELj4ELj16ENS_18Kernel_traits_baseILj5120EfS2_S2_S2_fjLj128EEEEELb1ELb1ELb1EEEvNS_9FwdParamsE)
        /*0548*/ 	.word	0x000000a8


	//----- nvinfo : EIATTR_FRAME_SIZE
	.align		4
.L_234:
        /*054c*/ 	.byte	0x04, 0x11
        /*054e*/ 	.short	(.L_236 - .L_235)
	.align		4
.L_235:
        /*0550*/ 	.word	index@(_ZN10layer_norm31ln_parallel_residual_fwd_kernelINS_13Kernel_traitsIf13__nv_bfloat16S2_S2_fjLj5120ELj1ELj1ELj4ELj16ENS_18Kernel_traits_baseILj5120EfS2_S2_S2_fjLj128EEEEELb1ELb1ELb1EEEvNS_9FwdParamsE)
        /*0554*/ 	.word	0x00000010


	//----- nvinfo : EIATTR_REGCOUNT
	.align		4
.L_236:
        /*0558*/ 	.byte	0x04, 0x2f
        /*055a*/ 	.short	(.L_238 - .L_237)
	.align		4
.L_237:
        /*055c*/ 	.word	index@(_ZN10layer_norm31ln_parallel_residual_fwd_kernelINS_13Kernel_traitsIf13__nv_bfloat16S2_S2_fjLj5120ELj1ELj1ELj4ELj16ENS_18Kernel_traits_baseILj5120EfS2_S2_S2_fjLj128EEEEELb1ELb1ELb0EEEvNS_9FwdParamsE)
        /*0560*/ 	.word	0x000000b0


	//----- nvinfo : EIATTR_FRAME_SIZE
	.align		4
.L_238:
        /*0564*/ 	.byte	0x04, 0x11
        /*0566*/ 	.short	(.L_240 - .L_239)
	.align		4
.L_239:
        /*0568*/ 	.word	index@(_ZN10layer_norm31ln_parallel_residual_fwd_kernelINS_13Kernel_traitsIf13__nv_bfloat16S2_S2_fjLj5120ELj1ELj1ELj4ELj16ENS_18Kernel_traits_baseILj5120EfS2_S2_S2_fjLj128EEEEELb1ELb1ELb0EEEvNS_9FwdParamsE)
        /*056c*/ 	.word	0x00000000


	//----- nvinfo : EIATTR_REGCOUNT
	.align		4
.L_240:
        /*0570*/ 	.byte	0x04, 0x2f
        /*0572*/ 	.short	(.L_242 - .L_241)
	.align		4
.L_241:
        /*0574*/ 	.word	index@(_ZN10layer_norm31ln_parallel_residual_fwd_kernelINS_13Kernel_traitsIf13__nv_bfloat16S2_S2_fjLj5120ELj1ELj1ELj4ELj16ENS_18Kernel_traits_baseILj5120EfS2_S2_S2_fjLj128EEEEELb1ELb0ELb1EEEvNS_9FwdParamsE)
        /*0578*/ 	.word	0x000000f8


	//----- nvinfo : EIATTR_FRAME_SIZE
	.align		4
.L_242:
        /*057c*/ 	.byte	0x04, 0x11
        /*057e*/ 	.short	(.L_244 - .L_243)
	.align		4
.L_243:
        /*0580*/ 	.word	index@(_ZN10layer_norm31ln_parallel_residual_fwd_kernelINS_13Kernel_traitsIf13__nv_bfloat16S2_S2_fjLj5120ELj1ELj1ELj4ELj16ENS_18Kernel_traits_baseILj5120EfS2_S2_S2_fjLj128EEEEELb1ELb0ELb1EEEvNS_9FwdParamsE)
        /*0584*/ 	.word	0x00000000


	//----- nvinfo : EIATTR_REGCOUNT
	.align		4
.L_244:
        /*0588*/ 	.byte	0x04, 0x2f
        /*058a*/ 	.short	(.L_246 - .L_245)
	.align		4
.L_245:
        /*058c*/ 	.word	index@(_ZN10layer_norm31ln_parallel_residual_fwd_kernelINS_13Kernel_traitsIf13__nv_bfloat16S2_S2_fjLj5120ELj1ELj1ELj4ELj16ENS_18Kernel_traits_baseILj5120EfS2_S2_S2_fjLj128EEEEELb1ELb0ELb0EEEvNS_9FwdParamsE)
        /*0590*/ 	.word	0x000000fc


	//----- nvinfo : EIATTR_FRAME_SIZE
	.align		4
.L_246:
        /*0594*/ 	.byte	0x04, 0x11
        /*0596*/ 	.short	(.L_248 - .L_247)
	.align		4
.L_247:
        /*0598*/ 	.word	index@(_ZN10layer_norm31ln_parallel_residual_fwd_kernelINS_13Kernel_traitsIf13__nv_bfloat16S2_S2_fjLj5120ELj1ELj1ELj4ELj16ENS_18Kernel_traits_baseILj5120EfS2_S2_S2_fjLj128EEEEELb1ELb0ELb0EEEvNS_9FwdParamsE)
        /*059c*/ 	.word	0x00000000


	//----- nvinfo : EIATTR_REGCOUNT
	.align		4
.L_248:
        /*05a0*/ 	.byte	0x04, 0x2f
        /*05a2*/ 	.short	(.L_250 - .L_249)
	.align		4
.L_249:
        /*05a4*/ 	.word	index@(_ZN10layer_norm31ln_parallel_residual_fwd_kernelINS_13Kernel_traitsIf13__nv_bfloat16S2_S2_fjLj5120ELj1ELj1ELj4ELj16ENS_18Kernel_traits_baseILj5120EfS2_S2_S2_fjLj128EEEEELb0ELb1ELb1EEEvNS_9FwdParamsE)
        /*05a8*/ 	.word	0x000000a7


	//----- nvinfo : EIATTR_FRAME_SIZE
	.align		4
.L_250:
        /*05ac*/ 	.byte	0x04, 0x11
        /*05ae*/ 	.short	(.L_252 - .L_251)
	.align		4
.L_251:
        /*05b0*/ 	.word	index@(_ZN10layer_norm31ln_parallel_residual_fwd_kernelINS_13Kernel_traitsIf13__nv_bfloat16S2_S2_fjLj5120ELj1ELj1ELj4ELj16ENS_18Kernel_traits_baseILj5120EfS2_S2_S2_fjLj128EEEEELb0ELb1ELb1EEEvNS_9FwdParamsE)
        /*05b4*/ 	.word	0x00000000


	//----- nvinfo : EIATTR_REGCOUNT
	.align		4
.L_252:
        /*05b8*/ 	.byte	0x04, 0x2f
        /*05ba*/ 	.short	(.L_254 - .L_253)
	.align		4
.L_253:
        /*05bc*/ 	.word	index@(_ZN10layer_norm31ln_parallel_residual_fwd_kernelINS_13Kernel_traitsIf13__nv_bfloat16S2_S2_fjLj5120ELj1ELj1ELj4ELj16ENS_18Kernel_traits_baseILj5120EfS2_S2_S2_fjLj128EEEEELb0ELb1ELb0EEEvNS_9FwdParamsE)
        /*05c0*/ 	.word	0x0000009f


	//----- nvinfo : EIATTR_FRAME_SIZE
	.align		4
.L_254:
        /*05c4*/ 	.byte	0x04, 0x11
        /*05c6*/ 	.short	(.L_256 - .L_255)
	.align		4
.L_255:
        /*05c8*/ 	.word	index@(_ZN10layer_norm31ln_parallel_residual_fwd_kernelINS_13Kernel_traitsIf13__nv_bfloat16S2_S2_fjLj5120ELj1ELj1ELj4ELj16ENS_18Kernel_traits_baseILj5120EfS2_S2_S2_fjLj128EEEEELb0ELb1ELb0EEEvNS_9FwdParamsE)
        /*05cc*/ 	.word	0x00000000


	//----- nvinfo : EIATTR_REGCOUNT
	.align		4
.L_256:
        /*05d0*/ 	.byte	0x04, 0x2f
        /*05d2*/ 	.short	(.L_258 - .L_257)
	.align		4
.L_257:
        /*05d4*/ 	.word	index@(_ZN10layer_norm31ln_parallel_residual_fwd_kernelINS_13Kernel_traitsIf13__nv_bfloat16S2_S2_fjLj5120ELj1ELj1ELj4ELj16ENS_18Kernel_traits_baseILj5120EfS2_S2_S2_fjLj128EEEEELb0ELb0ELb1EEEvNS_9FwdParamsE)
        /*05d8*/ 	.word	0x000000ff


	//----- nvinfo : EIATTR_FRAME_SIZE
	.align		4
.L_258:
        /*05dc*/ 	.byte	0x04, 0x11
        /*05de*/ 	.short	(.L_260 - .L_259)
	.align		4
.L_259:
        /*05e0*/ 	.word	index@(_ZN10layer_norm31ln_parallel_residual_fwd_kernelINS_13Kernel_traitsIf13__nv_bfloat16S2_S2_fjLj5120ELj1ELj1ELj4ELj16ENS_18Kernel_traits_baseILj5120EfS2_S2_S2_fjLj128EEEEELb0ELb0ELb1EEEvNS_9FwdParamsE)
        /*05e4*/ 	.word	0x00000000


	//----- nvinfo : EIATTR_REGCOUNT
	.align		4
.L_260:
        /*05e8*/ 	.byte	0x04, 0x2f
        /*05ea*/ 	.short	(.L_262 - .L_261)
	.align		4
.L_261:
        /*05ec*/ 	.word	index@(_ZN10layer_norm31ln_parallel_residual_fwd_kernelINS_13Kernel_traitsIf13__nv_bfloat16S2_S2_fjLj5120ELj1ELj1ELj4ELj16ENS_18Kernel_traits_baseILj5120EfS2_S2_S2_fjLj128EEEEELb0ELb0ELb0EEEvNS_9FwdParamsE)
        /*05f0*/ 	.word	0x000000f4


	//----- nvinfo : EIATTR_FRAME_SIZE
	.align		4
.L_262:
        /*05f4*/ 	.byte	0x04, 0x11
        /*05f6*/ 	.short	(.L_264 - .L_263)
	.align		4
.L_263:
        /*05f8*/ 	.word	index@(_ZN10layer_norm31ln_parallel_residual_fwd_kernelINS_13Kernel_traitsIf13__nv_bfloat16S2_S2_fjLj5120ELj1ELj1ELj4ELj16ENS_18Kernel_traits_baseILj5120EfS2_S2_S2_fjLj128EEEEELb0ELb0ELb0EEEvNS_9FwdParamsE)
        /*05fc*/ 	.word	0x00000000


	//----- nvinfo : EIATTR_REGCOUNT
	.align		4
.L_264:
        /*0600*/ 	.byte	0x04, 0x2f
        /*0602*/ 	.short	(.L_266 - .L_265)
	.align		4
.L_265:
        /*0604*/ 	.word	index@(_ZN10layer_norm31ln_parallel_residual_fwd_kernelINS_13Kernel_traitsI6__halfS2_S2_S2_fjLj5120ELj1ELj1ELj4ELj16ENS_18Kernel_traits_baseILj5120ES2_S2_S2_S2_fjLj128EEEEELb1ELb1ELb1EEEvNS_9FwdParamsE)
        /*0608*/ 	.word	0x0000008a


	//----- nvinfo : EIATTR_FRAME_SIZE
	.align		4
.L_266:
        /*060c*/ 	.byte	0x04, 0x11
        /*060e*/ 	.short	(.L_268 - .L_267)
	.align		4
.L_267:
        /*0610*/ 	.word	index@(_ZN10layer_norm31ln_parallel_residual_fwd_kernelINS_13Kernel_traitsI6__halfS2_S2_S2_fjLj5120ELj1ELj1ELj4ELj16ENS_18Kernel_traits_baseILj5120ES2_S2_S2_S2_fjLj128EEEEELb1ELb1ELb1EEEvNS_9FwdParamsE)
        /*0614*/ 	.word	0x00000000


	//----- nvinfo : EIATTR_REGCOUNT
	.align		4
.L_268:
        /*0618*/ 	.byte	0x04, 0x2f
        /*061a*/ 	.short	(.L_270 - .L_269)
	.align		4
.L_269:
        /*061c*/ 	.word	index@(_ZN10layer_norm31ln_parallel_residual_fwd_kernelINS_13Kernel_traitsI6__halfS2_S2_S2_fjLj5120ELj1ELj1ELj4ELj16ENS_18Kernel_traits_baseILj5120ES2_S2_S2_S2_fjLj128EEEEELb1ELb1ELb0EEEvNS_9FwdParamsE)
        /*0620*/ 	.word	0x00000088


	//----- nvinfo : EIATTR_FRAME_SIZE
	.align		4
.L_270:
        /*0624*/ 	.byte	0x04, 0x11
        /*0626*/ 	.short	(.L_272 - .L_271)
	.align		4
.L_271:
        /*0628*/ 	.word	index@(_ZN10layer_norm31ln_parallel_residual_fwd_kernelINS_13Kernel_traitsI6__halfS2_S2_S2_fjLj5120ELj1ELj1ELj4ELj16ENS_18Kernel_traits_baseILj5120ES2_S2_S2_S2_fjLj128EEEEELb1ELb1ELb0EEEvNS_9FwdParamsE)
        /*062c*/ 	.word	0x00000000


	//----- nvinfo : EIATTR_REGCOUNT
	.align		4
.L_272:
        /*0630*/ 	.byte	0x04, 0x2f
        /*0632*/ 	.short	(.L_274 - .L_273)
	.align		4
.L_273:
        /*0634*/ 	.word	index@(_ZN10layer_norm31ln_parallel_residual_fwd_kernelINS_13Kernel_traitsI6__halfS2_S2_S2_fjLj5120ELj1ELj1ELj4ELj16ENS_18Kernel_traits_baseILj5120ES2_S2_S2_S2_fjLj128EEEEELb1ELb0ELb1EEEvNS_9FwdParamsE)
        /*0638*/ 	.word	0x000000b4


	//----- nvinfo : EIATTR_FRAME_SIZE
	.align		4
.L_274:
        /*063c*/ 	.byte	0x04, 0x11
        /*063e*/ 	.short	(.L_276 - .L_275)
	.align		4
.L_275:
        /*0640*/ 	.word	index@(_ZN10layer_norm31ln_parallel_residual_fwd_kernelINS_13Kernel_traitsI6__halfS2_S2_S2_fjLj5120ELj1ELj1ELj4ELj16ENS_18Kernel_traits_baseILj5120ES2_S2_S2_S2_fjLj128EEEEELb1ELb0ELb1EEEvNS_9FwdParamsE)
        /*0644*/ 	.word	0x00000000


	//----- nvinfo : EIATTR_REGCOUNT
	.align		4
.L_276:
        /*0648*/ 	.byte	0x04, 0x2f
        /*064a*/ 	.short	(.L_278 - .L_277)
	.align		4
.L_277:
        /*064c*/ 	.word	index@(_ZN10layer_norm31ln_parallel_residual_fwd_kernelINS_13Kernel_traitsI6__halfS2_S2_S2_fjLj5120ELj1ELj1ELj4ELj16ENS_18Kernel_traits_baseILj5120ES2_S2_S2_S2_fjLj128EEEEELb1ELb0ELb0EEEvNS_9FwdParamsE)
        /*0650*/ 	.word	0x000000e0


	//----- nvinfo : EIATTR_FRAME_SIZE
	.align		4
.L_278:
        /*0654*/ 	.byte	0x04, 0x11
        /*0656*/ 	.short	(.L_280 - .L_279)
	.align		4
.L_279:
        /*0658*/ 	.word	index@(_ZN10layer_norm31ln_parallel_residual_fwd_kernelINS_13Kernel_traitsI6__halfS2_S2_S2_fjLj5120ELj1ELj1ELj4ELj16ENS_18Kernel_traits_baseILj5120ES2_S2_S2_S2_fjLj128EEEEELb1ELb0ELb0EEEvNS_9FwdParamsE)
        /*065c*/ 	.word	0x00000000


	//----- nvinfo : EIATTR_REGCOUNT
	.align		4
.L_280:
        /*0660*/ 	.byte	0x04, 0x2f
        /*0662*/ 	.short	(.L_282 - .L_281)
	.align		4
.L_281:
        /*0664*/ 	.word	index@(_ZN10layer_norm31ln_parallel_residual_fwd_kernelINS_13Kernel_traitsI6__halfS2_S2_S2_fjLj5120ELj1ELj1ELj4ELj16ENS_18Kernel_traits_baseILj5120ES2_S2_S2_S2_fjLj128EEEEELb0ELb1ELb1EEEvNS_9FwdParamsE)
        /*0668*/ 	.word	0x0000007c


	//----- nvinfo : EIATTR_FRAME_SIZE
	.align		4
.L_282:
        /*066c*/ 	.byte	0x04, 0x11
        /*066e*/ 	.short	(.L_284 - .L_283)
	.align		4
.L_283:
        /*0670*/ 	.word	index@(_ZN10layer_norm31ln_parallel_residual_fwd_kernelINS_13Kernel_traitsI6__halfS2_S2_S2_fjLj5120ELj1ELj1ELj4ELj16ENS_18Kernel_traits_baseILj5120ES2_S2_S2_S2_fjLj128EEEEELb0ELb1ELb1EEEvNS_9FwdParamsE)
        /*0674*/ 	.word	0x00000000


	//----- nvinfo : EIATTR_REGCOUNT
	.align		4
.L_284:
        /*0678*/ 	.byte	0x04, 0x2f
        /*067a*/ 	.short	(.L_286 - .L_285)
	.align		4
.L_285:
        /*067c*/ 	.word	index@(_ZN10layer_norm31ln_parallel_residual_fwd_kernelINS_13Kernel_traitsI6__halfS2_S2_S2_fjLj5120ELj1ELj1ELj4ELj16ENS_18Kernel_traits_baseILj5120ES2_S2_S2_S2_fjLj128EEEEELb0ELb1ELb0EEEvNS_9FwdParamsE)
        /*0680*/ 	.word	0x00000078


	//----- nvinfo : EIATTR_FRAME_SIZE
	.align		4
.L_286:
        /*0684*/ 	.byte	0x04, 0x11
        /*0686*/ 	.short	(.L_288 - .L_287)
	.align		4
.L_287:
        /*0688*/ 	.word	index@(_ZN10layer_norm31ln_parallel_residual_fwd_kernelINS_13Kernel_traitsI6__halfS2_S2_S2_fjLj5120ELj1ELj1ELj4ELj16ENS_18Kernel_traits_baseILj5120ES2_S2_S2_S2_fjLj128EEEEELb0ELb1ELb0EEEvNS_9FwdParamsE)
        /*068c*/ 	.word	0x00000000


	//----- nvinfo : EIATTR_REGCOUNT
	.align		4
.L_288:
        /*0690*/ 	.byte	0x04, 0x2f
        /*0692*/ 	.short	(.L_290 - .L_289)
	.align		4
.L_289:
        /*0694*/ 	.word	index@(_ZN10layer_norm31ln_parallel_residual_fwd_kernelINS_13Kernel_traitsI6__halfS2_S2_S2_fjLj5120ELj1ELj1ELj4ELj16ENS_18Kernel_traits_baseILj5120ES2_S2_S2_S2_fjLj128EEEEELb0ELb0ELb1EEEvNS_9FwdParamsE)
        /*0698*/ 	.word	0x000000a6


	//----- nvinfo : EIATTR_FRAME_SIZE
	.align		4
.L_290:
        /*069c*/ 	.byte	0x04, 0x11
        /*069e*/ 	.short	(.L_292 - .L_291)
	.align		4
.L_291:
        /*06a0*/ 	.word	index@(_ZN10layer_norm31ln_parallel_residual_fwd_kernelINS_13Kernel_traitsI6__halfS2_S2_S2_fjLj5120ELj1ELj1ELj4ELj16ENS_18Kernel_traits_baseILj5120ES2_S2_S2_S2_fjLj128EEEEELb0ELb0ELb1EEEvNS_9FwdParamsE)
        /*06a4*/ 	.word	0x00000000


	//----- nvinfo : EIATTR_REGCOUNT
	.align		4
.L_292:
        /*06a8*/ 	.byte	0x04, 0x2f
        /*06aa*/ 	.short	(.L_294 - .L_293)
	.align		4
.L_293:
        /*06ac*/ 	.word	index@(_ZN10layer_norm31ln_parallel_residual_fwd_kernelINS_13Kernel_traitsI6__halfS2_S2_S2_fjLj5120ELj1ELj1ELj4ELj16ENS_18Kernel_traits_baseILj5120ES2_S2_S2_S2_fjLj128EEEEELb0ELb0ELb0EEEvNS_9FwdParamsE)
        /*06b0*/ 	.word	0x000000a5


	//----- nvinfo : EIATTR_FRAME_SIZE
	.align		4
.L_294:
        /*06b4*/ 	.byte	0x04, 0x11
        /*06b6*/ 	.short	(.L_296 - .L_295)
	.align		4
.L_295:
        /*06b8*/ 	.word	index@(_ZN10layer_norm31ln_parallel_residual_fwd_kernelINS_13Kernel_traitsI6__halfS2_S2_S2_fjLj5120ELj1ELj1ELj4ELj16ENS_18Kernel_traits_baseILj5120ES2_S2_S2_S2_fjLj128EEEEELb0ELb0ELb0EEEvNS_9FwdParamsE)
        /*06bc*/ 	.word	0x00000000


	//----- nvinfo : EIATTR_REGCOUNT
	.align		4
.L_296:
        /*06c0*/ 	.byte	0x04, 0x2f
        /*06c2*/ 	.short	(.L_298 - .L_297)
	.align		4
.L_297:
        /*06c4*/ 	.word	index@(_ZN10layer_norm31ln_parallel_residual_fwd_kernelINS_13Kernel_traitsI13__nv_bfloat16S2_S2_S2_fjLj5120ELj1ELj1ELj4ELj16ENS_18Kernel_traits_baseILj5120ES2_S2_S2_S2_fjLj128EEEEELb1ELb1ELb1EEEvNS_9FwdParamsE)
        /*06c8*/ 	.word	0x000000a8


	//----- nvinfo : EIATTR_FRAME_SIZE
	.align		4
.L_298:
        /*06cc*/ 	.byte	0x04, 0x11
        /*06ce*/ 	.short	(.L_300 - .L_299)
	.align		4
.L_299:
        /*06d0*/ 	.word	index@(_ZN10layer_norm31ln_parallel_residual_fwd_kernelINS_13Kernel_traitsI13__nv_bfloat16S2_S2_S2_fjLj5120ELj1ELj1ELj4ELj16ENS_18Kernel_traits_baseILj5120ES2_S2_S2_S2_fjLj128EEEEELb1ELb1ELb1EEEvNS_9FwdParamsE)
        /*06d4*/ 	.word	0x00000000


	//----- nvinfo : EIATTR_REGCOUNT
	.align		4
.L_300:
        /*06d8*/ 	.byte	0x04, 0x2f
        /*06da*/ 	.short	(.L_302 - .L_301)
	.align		4
.L_301:
        /*06dc*/ 	.word	index@(_ZN10layer_norm31ln_parallel_residual_fwd_kernelINS_13Kernel_traitsI13__nv_bfloat16S2_S2_S2_fjLj5120ELj1ELj1ELj4ELj16ENS_18Kernel_traits_baseILj5120ES2_S2_S2_S2_fjLj128EEEEELb1ELb1ELb0EEEvNS_9FwdParamsE)
        /*06e0*/ 	.word	0x0000009d


	//----- nvinfo : EIATTR_FRAME_SIZE
	.align		4
.L_302:
        /*06e4*/ 	.byte	0x04, 0x11
        /*06e6*/ 	.short	(.L_304 - .L_303)
	.align		4
.L_303:
        /*06e8*/ 	.word	index@(_ZN10layer_norm31ln_parallel_residual_fwd_kernelINS_13Kernel_traitsI13__nv_bfloat16S2_S2_S2_fjLj5120ELj1ELj1ELj4ELj16ENS_18Kernel_traits_baseILj5120ES2_S2_S2_S2_fjLj128EEEEELb1ELb1ELb0EEEvNS_9FwdParamsE)
        /*06ec*/ 	.word	0x00000000


	//----- nvinfo : EIATTR_REGCOUNT
	.align		4
.L_304:
        /*06f0*/ 	.byte	0x04, 0x2f
        /*06f2*/ 	.short	(.L_306 - .L_305)
	.align		4
.L_305:
        /*06f4*/ 	.word	index@(_ZN10layer_norm31ln_parallel_residual_fwd_kernelINS_13Kernel_traitsI13__nv_bfloat16S2_S2_S2_fjLj5120ELj1ELj1ELj4ELj16ENS_18Kernel_traits_baseILj5120ES2_S2_S2_S2_fjLj128EEEEELb1ELb0ELb1EEEvNS_9FwdParamsE)
        /*06f8*/ 	.word	0x000000f8


	//----- nvinfo : EIATTR_FRAME_SIZE
	.align		4
.L_306:
        /*06fc*/ 	.byte	0x04, 0x11
        /*06fe*/ 	.short	(.L_308 - .L_307)
	.align		4
.L_307:
        /*0700*/ 	.word	index@(_ZN10layer_norm31ln_parallel_residual_fwd_kernelINS_13Kernel_traitsI13__nv_bfloat16S2_S2_S2_fjLj5120ELj1ELj1ELj4ELj16ENS_18Kernel_traits_baseILj5120ES2_S2_S2_S2_fjLj128EEEEELb1ELb0ELb1EEEvNS_9FwdParamsE)
        /*0704*/ 	.word	0x00000000


	//----- nvinfo : EIATTR_REGCOUNT
	.align		4
.L_308:
        /*0708*/ 	.byte	0x04, 0x2f
        /*070a*/ 	.short	(.L_310 - .L_309)
	.align		4
.L_309:
        /*070c*/ 	.word	index@(_ZN10layer_norm31ln_parallel_residual_fwd_kernelINS_13Kernel_traitsI13__nv_bfloat16S2_S2_S2_fjLj5120ELj1ELj1ELj4ELj16ENS_18Kernel_traits_baseILj5120ES2_S2_S2_S2_fjLj128EEEEELb1ELb0ELb0EEEvNS_9FwdParamsE)
        /*0710*/ 	.word	0x000000f4


	//----- nvinfo : EIATTR_FRAME_SIZE
	.align		4
.L_310:
        /*0714*/ 	.byte	0x04, 0x11
        /*0716*/ 	.short	(.L_312 - .L_311)
	.align		4
.L_311:
        /*0718*/ 	.word	index@(_ZN10layer_norm31ln_parallel_residual_fwd_kernelINS_13Kernel_traitsI13__nv_bfloat16S2_S2_S2_fjLj5120ELj1ELj1ELj4ELj16ENS_18Kernel_traits_baseILj5120ES2_S2_S2_S2_fjLj128EEEEELb1ELb0ELb0EEEvNS_9FwdParamsE)
        /*071c*/ 	.word	0x00000000


	//----- nvinfo : EIATTR_REGCOUNT
	.align		4
.L_312:
        /*0720*/ 	.byte	0x04, 0x2f
        /*0722*/ 	.short	(.L_314 - .L_313)
	.align		4
.L_313:
        /*0724*/ 	.word	index@(_ZN10layer_norm31ln_parallel_residual_fwd_kernelINS_13Kernel_traitsI13__nv_bfloat16S2_S2_S2_fjLj5120ELj1ELj1ELj4ELj16ENS_18Kernel_traits_baseILj5120ES2_S2_S2_S2_fjLj128EEEEELb0ELb1ELb1EEEvNS_9FwdParamsE)
        /*0728*/ 	.word	0x000000a0


	//----- nvinfo : EIATTR_FRAME_SIZE
	.align		4
.L_314:
        /*072c*/ 	.byte	0x04, 0x11
        /*072e*/ 	.short	(.L_316 - .L_315)
	.align		4
.L_315:
        /*0730*/ 	.word	index@(_ZN10layer_norm31ln_parallel_residual_fwd_kernelINS_13Kernel_traitsI13__nv_bfloat16S2_S2_S2_fjLj5120ELj1ELj1ELj4ELj16ENS_18Kernel_traits_baseILj5120ES2_S2_S2_S2_fjLj128EEEEELb0ELb1ELb1EEEvNS_9FwdParamsE)
        /*0734*/ 	.word	0x00000000


	//----- nvinfo : EIATTR_REGCOUNT
	.align		4
.L_316:
        /*0738*/ 	.byte	0x04, 0x2f
        /*073a*/ 	.short	(.L_318 - .L_317)
	.align		4
.L_317:
        /*073c*/ 	.word	index@(_ZN10layer_norm31ln_parallel_residual_fwd_kernelINS_13Kernel_traitsI13__nv_bfloat16S2_S2_S2_fjLj5120ELj1ELj1ELj4ELj16ENS_18Kernel_traits_baseILj5120ES2_S2_S2_S2_fjLj128EEEEELb0ELb1ELb0EEEvNS_9FwdParamsE)
        /*0740*/ 	.word	0x0000009d


	//----- nvinfo : EIATTR_FRAME_SIZE
	.align		4
.L_318:
        /*0744*/ 	.byte	0x04, 0x11
        /*0746*/ 	.short	(.L_320 - .L_319)
	.align		4
.L_319:
        /*0748*/ 	.word	index@(_ZN10layer_norm31ln_parallel_residual_fwd_kernelINS_13Kernel_traitsI13__nv_bfloat16S2_S2_S2_fjLj5120ELj1ELj1ELj4ELj16ENS_18Kernel_traits_baseILj5120ES2_S2_S2_S2_fjLj128EEEEELb0ELb1ELb0EEEvNS_9FwdParamsE)
        /*074c*/ 	.word	0x00000000


	//----- nvinfo : EIATTR_REGCOUNT
	.align		4
.L_320:
        /*0750*/ 	.byte	0x04, 0x2f
        /*0752*/ 	.short	(.L_322 - .L_321)
	.align		4
.L_321:
        /*0754*/ 	.word	index@(_ZN10layer_norm31ln_parallel_residual_fwd_kernelINS_13Kernel_traitsI13__nv_bfloat16S2_S2_S2_fjLj5120ELj1ELj1ELj4ELj16ENS_18Kernel_traits_baseILj5120ES2_S2_S2_S2_fjLj128EEEEELb0ELb0ELb1EEEvNS_9FwdParamsE)
        /*0758*/ 	.word	0x000000fa


	//----- nvinfo : EIATTR_FRAME_SIZE
	.align		4
.L_322:
        /*075c*/ 	.byte	0x04, 0x11
        /*075e*/ 	.short	(.L_324 - .L_323)
	.align		4
.L_323:
        /*0760*/ 	.word	index@(_ZN10layer_norm31ln_parallel_residual_fwd_kernelINS_13Kernel_traitsI13__nv_bfloat16S2_S2_S2_fjLj5120ELj1ELj1ELj4ELj16ENS_18Kernel_traits_baseILj5120ES2_S2_S2_S2_fjLj128EEEEELb0ELb0ELb1EEEvNS_9FwdParamsE)
        /*0764*/ 	.word	0x00000000


	//----- nvinfo : EIATTR_REGCOUNT
	.align		4
.L_324:
        /*0768*/ 	.byte	0x04, 0x2f
        /*076a*/ 	.short	(.L_326 - .L_325)
	.align		4
.L_325:
        /*076c*/ 	.word	index@(_ZN10layer_norm31ln_parallel_residual_fwd_kernelINS_13Kernel_traitsI13__nv_bfloat16S2_S2_S2_fjLj5120ELj1ELj1ELj4ELj16ENS_18Kernel_traits_baseILj5120ES2_S2_S2_S2_fjLj128EEEEELb0ELb0ELb0EEEvNS_9FwdParamsE)
        /*0770*/ 	.word	0x000000f7


	//----- nvinfo : EIATTR_FRAME_SIZE
	.align		4
.L_326:
        /*0774*/ 	.byte	0x04, 0x11
        /*0776*/ 	.short	(.L_328 - .L_327)
	.align		4
.L_327:
        /*0778*/ 	.word	index@(_ZN10layer_norm31ln_parallel_residual_fwd_kernelINS_13Kernel_traitsI13__nv_bfloat16S2_S2_S2_fjLj5120ELj1ELj1ELj4ELj16ENS_18Kernel_traits_baseILj5120ES2_S2_S2_S2_fjLj128EEEEELb0ELb0ELb0EEEvNS_9FwdParamsE)
        /*077c*/ 	.word	0x00000000


	//----- nvinfo : EIATTR_MIN_STACK_SIZE
	.align		4
.L_328:
        /*0780*/ 	.byte	0x04, 0x12
        /*0782*/ 	.short	(.L_330 - .L_329)
	.align		4
.L_329:
        /*0784*/ 	.word	index@(_ZN10layer_norm31ln_parallel_residual_fwd_kernelINS_13Kernel_traitsI13__nv_bfloat16S2_S2_S2_fjLj5120ELj1ELj1ELj4ELj16ENS_18Kernel_traits_baseILj5120ES2_S2_S2_S2_fjLj128EEEEELb0ELb0ELb0EEEvNS_9FwdParamsE)
        /*0788*/ 	.word	0x00000000


	//----- nvinfo : EIATTR_MIN_STACK_SIZE
	.align		4
.L_330:
        /*078c*/ 	.byte	0x04, 0x12
        /*078e*/ 	.short	(.L_332 - .L_331)
	.align		4
.L_331:
        /*0790*/ 	.word	index@(_ZN10layer_norm31ln_parallel_residual_fwd_kernelINS_13Kernel_traitsI13__nv_bfloat16S2_S2_S2_fjLj5120ELj1ELj1ELj4ELj16ENS_18Kernel_traits_baseILj5120ES2_S2_S2_S2_fjLj128EEEEELb0ELb0ELb1EEEvNS_9FwdParamsE)
        /*0794*/ 	.word	0x00000000


	//----- nvinfo : EIATTR_MIN_STACK_SIZE
	.align		4
.L_332:
        /*0798*/ 	.byte	0x04, 0x12
        /*079a*/ 	.short	(.L_334 - .L_333)
	.align		4
.L_333:
        /*079c*/ 	.word	index@(_ZN10layer_norm31ln_parallel_residual_fwd_kernelINS_13Kernel_traitsI13__nv_bfloat16S2_S2_S2_fjLj5120ELj1ELj1ELj4ELj16ENS_18Kernel_traits_baseILj5120ES2_S2_S2_S2_fjLj128EEEEELb0ELb1ELb0EEEvNS_9FwdParamsE)
        /*07a0*/ 	.word	0x00000000


	//----- nvinfo : EIATTR_MIN_STACK_SIZE
	.align		4
.L_334:
        /*07a4*/ 	.byte	0x04, 0x12
        /*07a6*/ 	.short	(.L_336 - .L_335)
	.align		4
.L_335:
        /*07a8*/ 	.word	index@(_ZN10layer_norm31ln_parallel_residual_fwd_kernelINS_13Kernel_traitsI13__nv_bfloat16S2_S2_S2_fjLj5120ELj1ELj1ELj4ELj16ENS_18Kernel_traits_baseILj5120ES2_S2_S2_S2_fjLj128EEEEELb0ELb1ELb1EEEvNS_9FwdParamsE)
        /*07ac*/ 	.word	0x00000000


	//----- nvinfo : EIATTR_MIN_STACK_SIZE
	.align		4
.L_336:
        /*07b0*/ 	.byte	0x04, 0x12
        /*07b2*/ 	.short	(.L_338 - .L_337)
	.align		4
.L_337:
        /*07b4*/ 	.word	index@(_ZN10layer_norm31ln_parallel_residual_fwd_kernelINS_13Kernel_traitsI13__nv_bfloat16S2_S2_S2_fjLj5120ELj1ELj1ELj4ELj16ENS_18Kernel_traits_baseILj5120ES2_S2_S2_S2_fjLj128EEEEELb1ELb0ELb0EEEvNS_9FwdParamsE)
        /*07b8*/ 	.word	0x00000000


	//----- nvinfo : EIATTR_MIN_STACK_SIZE
	.align		4
.L_338:
        /*07bc*/ 	.byte	0x04, 0x12
        /*07be*/ 	.short	(.L_340 - .L_339)
	.align		4
.L_339:
        /*07c0*/ 	.word	index@(_ZN10layer_norm31ln_parallel_residual_fwd_kernelINS_13Kernel_traitsI13__nv_bfloat16S2_S2_S2_fjLj5120ELj1ELj1ELj4ELj16ENS_18Kernel_traits_baseILj5120ES2_S2_S2_S2_fjLj128EEEEELb1ELb0ELb1EEEvNS_9FwdParamsE)
        /*07c4*/ 	.word	0x00000000


	//----- nvinfo : EIATTR_MIN_STACK_SIZE
	.align		4
.L_340:
        /*07c8*/ 	.byte	0x04, 0x12
        /*07ca*/ 	.short	(.L_342 - .L_341)
	.align		4
.L_341:
        /*07cc*/ 	.word	index@(_ZN10layer_norm31ln_parallel_residual_fwd_kernelINS_13Kernel_traitsI13__nv_bfloat16S2_S2_S2_fjLj5120ELj1ELj1ELj4ELj16ENS_18Kernel_traits_baseILj5120ES2_S2_S2_S2_fjLj128EEEEELb1ELb1ELb0EEEvNS_9FwdParamsE)
        /*07d0*/ 	.word	0x00000000


	//----- nvinfo : EIATTR_MIN_STACK_SIZE
	.align		4
.L_342:
        /*07d4*/ 	.byte	0x04, 0x12
        /*07d6*/ 	.short	(.L_344 - .L_343)
	.align		4
.L_343:
        /*07d8*/ 	.word	index@(_ZN10layer_norm31ln_parallel_residual_fwd_kernelINS_13Kernel_traitsI13__nv_bfloat16S2_S2_S2_fjLj5120ELj1ELj1ELj4ELj16ENS_18Kernel_traits_baseILj5120ES2_S2_S2_S2_fjLj128EEEEELb1ELb1ELb1EEEvNS_9FwdParamsE)
        /*07dc*/ 	.word	0x00000000


	//----- nvinfo : EIATTR_MIN_STACK_SIZE
	.align		4
.L_344:
        /*07e0*/ 	.byte	0x04, 0x12
        /*07e2*/ 	.short	(.L_346 - .L_345)
	.align		4
.L_345:
        /*07e4*/ 	.word	index@(_ZN10layer_norm31ln_parallel_residual_fwd_kernelINS_13Kernel_traitsI6__halfS2_S2_S2_fjLj5120ELj1ELj1ELj4ELj16ENS_18Kernel_traits_baseILj5120ES2_S2_S2_S2_fjLj128EEEEELb0ELb0ELb0EEEvNS_9FwdParamsE)
        /*07e8*/ 	.word	0x00000000


	//----- nvinfo : EIATTR_MIN_STACK_SIZE
	.align		4
.L_346:
        /*07ec*/ 	.byte	0x04, 0x12
        /*07ee*/ 	.short	(.L_348 - .L_347)
	.align		4
.L_347:
        /*07f0*/ 	.word	index@(_ZN10layer_norm31ln_parallel_residual_fwd_kernelINS_13Kernel_traitsI6__halfS2_S2_S2_fjLj5120ELj1ELj1ELj4ELj16ENS_18Kernel_traits_baseILj5120ES2_S2_S2_S2_fjLj128EEEEELb0ELb0ELb1EEEvNS_9FwdParamsE)
        /*07f4*/ 	.word	0x00000000


	//----- nvinfo : EIATTR_MIN_STACK_SIZE
	.align		4
.L_348:
        /*07f8*/ 	.byte	0x04, 0x12
        /*07fa*/ 	.short	(.L_350 - .L_349)
	.align		4
.L_349:
        /*07fc*/ 	.word	index@(_ZN10layer_norm31ln_parallel_residual_fwd_kernelINS_13Kernel_traitsI6__halfS2_S2_S2_fjLj5120ELj1ELj1ELj4ELj16ENS_18Kernel_traits_baseILj5120ES2_S2_S2_S2_fjLj128EEEEELb0ELb1ELb0EEEvNS_9FwdParamsE)
        /*0800*/ 	.word	0x00000000


	//----- nvinfo : EIATTR_MIN_STACK_SIZE
	.align		4
.L_350:
        /*0804*/ 	.byte	0x04, 0x12
        /*0806*/ 	.short	(.L_352 - .L_351)
	.align		4
.L_351:
        /*0808*/ 	.word	index@(_ZN10layer_norm31ln_parallel_residual_fwd_kernelINS_13Kernel_traitsI6__halfS2_S2_S2_fjLj5120ELj1ELj1ELj4ELj16ENS_18Kernel_traits_baseILj5120ES2_S2_S2_S2_fjLj128EEEEELb0ELb1ELb1EEEvNS_9FwdParamsE)
        /*080c*/ 	.word	0x00000000


	//----- nvinfo : EIATTR_MIN_STACK_SIZE
	.align		4
.L_352:
        /*0810*/ 	.byte	0x04, 0x12
        /*0812*/ 	.short	(.L_354 - .L_353)
	.align		4
.L_353:
        /*0814*/ 	.word	index@(_ZN10layer_norm31ln_parallel_residual_fwd_kernelINS_13Kernel_traitsI6__halfS2_S2_S2_fjLj5120ELj1ELj1ELj4ELj16ENS_18Kernel_traits_baseILj5120ES2_S2_S2_S2_fjLj128EEEEELb1ELb0ELb0EEEvNS_9FwdParamsE)
        /*0818*/ 	.word	0x00000000


	//----- nvinfo : EIATTR_MIN_STACK_SIZE
	.align		4
.L_354:
        /*081c*/ 	.byte	0x04, 0x12
        /*081e*/ 	.short	(.L_356 - .L_355)
	.align		4
.L_355:
        /*0820*/ 	.word	index@(_ZN10layer_norm31ln_parallel_residual_fwd_kernelINS_13Kernel_traitsI6__halfS2_S2_S2_fjLj5120ELj1ELj1ELj4ELj16ENS_18Kernel_traits_baseILj5120ES2_S2_S2_S2_fjLj128EEEEELb1ELb0ELb1EEEvNS_9FwdParamsE)
        /*0824*/ 	.word	0x00000000


	//----- nvinfo : EIATTR_MIN_STACK_SIZE
	.align		4
.L_356:
        /*0828*/ 	.byte	0x04, 0x12
        /*082a*/ 	.short	(.L_358 - .L_357)
	.align		4
.L_357:
        /*082c*/ 	.word	index@(_ZN10layer_norm31ln_parallel_residual_fwd_kernelINS_13Kernel_traitsI6__halfS2_S2_S2_fjLj5120ELj1ELj1ELj4ELj16ENS_18Kernel_traits_baseILj5120ES2_S2_S2_S2_fjLj128EEEEELb1ELb1ELb0EEEvNS_9FwdParamsE)
        /*0830*/ 	.word	0x00000000


	//----- nvinfo : EIATTR_MIN_STACK_SIZE
	.align		4
.L_358:
        /*0834*/ 	.byte	0x04, 0x12
        /*0836*/ 	.short	(.L_360 - .L_359)
	.align		4
.L_359:
        /*0838*/ 	.word	index@(_ZN10layer_norm31ln_parallel_residual_fwd_kernelINS_13Kernel_traitsI6__halfS2_S2_S2_fjLj5120ELj1ELj1ELj4ELj16ENS_18Kernel_traits_baseILj5120ES2_S2_S2_S2_fjLj128EEEEELb1ELb1ELb1EEEvNS_9FwdParamsE)
        /*083c*/ 	.word	0x00000000


	//----- nvinfo : EIATTR_MIN_STACK_SIZE
	.align		4
.L_360:
        /*0840*/ 	.byte	0x04, 0x12
        /*0842*/ 	.short	(.L_362 - .L_361)
	.align		4
.L_361:
        /*0844*/ 	.word	index@(_ZN10layer_norm31ln_parallel_residual_fwd_kernelINS_13Kernel_traitsIf13__nv_bfloat16S2_S2_fjLj5120ELj1ELj1ELj4ELj16ENS_18Kernel_traits_baseILj5120EfS2_S2_S2_fjLj128EEEEELb0ELb0ELb0EEEvNS_9FwdParamsE)
        /*0848*/ 	.word	0x00000000


	//----- nvinfo : EIATTR_MIN_STACK_SIZE
	.align		4
.L_362:
        /*084c*/ 	.byte	0x04, 0x12
        /*084e*/ 	.short	(.L_364 - .L_363)
	.align		4
.L_363:
        /*0850*/ 	.word	index@(_ZN10layer_norm31ln_parallel_residual_fwd_kernelINS_13Kernel_traitsIf13__nv_bfloat16S2_S2_fjLj5120ELj1ELj1ELj4ELj16ENS_18Kernel_traits_baseILj5120EfS2_S2_S2_fjLj128EEEEELb0ELb0ELb1EEEvNS_9FwdParamsE)
        /*0854*/ 	.word	0x00000000


	//----- nvinfo : EIATTR_MIN_STACK_SIZE
	.align		4
.L_364:
        /*0858*/ 	.byte	0x04, 0x12
        /*085a*/ 	.short	(.L_366 - .L_365)
	.align		4
.L_365:
        /*085c*/ 	.word	index@(_ZN10layer_norm31ln_parallel_residual_fwd_kernelINS_13Kernel_traitsIf13__nv_bfloat16S2_S2_fjLj5120ELj1ELj1ELj4ELj16ENS_18Kernel_traits_baseILj5120EfS2_S2_S2_fjLj128EEEEELb0ELb1ELb0EEEvNS_9FwdParamsE)
        /*0860*/ 	.word	0x00000000


	//----- nvinfo : EIATTR_MIN_STACK_SIZE
	.align		4
.L_366:
        /*0864*/ 	.byte	0x04, 0x12
        /*0866*/ 	.short	(.L_368 - .L_367)
	.align		4
.L_367:
        /*0868*/ 	.word	index@(_ZN10layer_norm31ln_parallel_residual_fwd_kernelINS_13Kernel_traitsIf13__nv_bfloat16S2_S2_fjLj5120ELj1ELj1ELj4ELj16ENS_18Kernel_traits_baseILj5120EfS2_S2_S2_fjLj128EEEEELb0ELb1ELb1EEEvNS_9FwdParamsE)
        /*086c*/ 	.word	0x00000000


	//----- nvinfo : EIATTR_MIN_STACK_SIZE
	.align		4
.L_368:
        /*0870*/ 	.byte	0x04, 0x12
        /*0872*/ 	.short	(.L_370 - .L_369)
	.align		4
.L_369:
        /*0874*/ 	.word	index@(_ZN10layer_norm31ln_parallel_residual_fwd_kernelINS_13Kernel_traitsIf13__nv_bfloat16S2_S2_fjLj5120ELj1ELj1ELj4ELj16ENS_18Kernel_traits_baseILj5120EfS2_S2_S2_fjLj128EEEEELb1ELb0ELb0EEEvNS_9FwdParamsE)
        /*0878*/ 	.word	0x00000000


	//----- nvinfo : EIATTR_MIN_STACK_SIZE
	.align		4
.L_370:
        /*087c*/ 	.byte	0x04, 0x12
        /*087e*/ 	.short	(.L_372 - .L_371)
	.align		4
.L_371:
        /*0880*/ 	.word	index@(_ZN10layer_norm31ln_parallel_residual_fwd_kernelINS_13Kernel_traitsIf13__nv_bfloat16S2_S2_fjLj5120ELj1ELj1ELj4ELj16ENS_18Kernel_traits_baseILj5120EfS2_S2_S2_fjLj128EEEEELb1ELb0ELb1EEEvNS_9FwdParamsE)
        /*0884*/ 	.word	0x00000000


	//----- nvinfo : EIATTR_MIN_STACK_SIZE
	.align		4
.L_372:
        /*0888*/ 	.byte	0x04, 0x12
        /*088a*/ 	.short	(.L_374 - .L_373)
	.align		4
.L_373:
        /*088c*/ 	.word	index@(_ZN10layer_norm31ln_parallel_residual_fwd_kernelINS_13Kernel_traitsIf13__nv_bfloat16S2_S2_fjLj5120ELj1ELj1ELj4ELj16ENS_18Kernel_traits_baseILj5120EfS2_S2_S2_fjLj128EEEEELb1ELb1ELb0EEEvNS_9FwdParamsE)
        /*0890*/ 	.word	0x00000000


	//----- nvinfo : EIATTR_MIN_STACK_SIZE
	.align		4
.L_374:
        /*0894*/ 	.byte	0x04, 0x12
        /*0896*/ 	.short	(.L_376 - .L_375)
	.align		4
.L_375:
        /*0898*/ 	.word	index@(_ZN10layer_norm31ln_parallel_residual_fwd_kernelINS_13Kernel_traitsIf13__nv_bfloat16S2_S2_fjLj5120ELj1ELj1ELj4ELj16ENS_18Kernel_traits_baseILj5120EfS2_S2_S2_fjLj128EEEEELb1ELb1ELb1EEEvNS_9FwdParamsE)
        /*089c*/ 	.word	0x00000010


	//----- nvinfo : EIATTR_MIN_STACK_SIZE
	.align		4
.L_376:
        /*08a0*/ 	.byte	0x04, 0x12
        /*08a2*/ 	.short	(.L_378 - .L_377)
	.align		4
.L_377:
        /*08a4*/ 	.word	index@(_ZN10layer_norm31ln_parallel_residual_fwd_kernelINS_13Kernel_traitsI13__nv_bfloat16S2_fS2_fjLj5120ELj1ELj1ELj4ELj16ENS_18Kernel_traits_baseILj5120ES2_S2_fS2_fjLj128EEEEELb0ELb0ELb0EEEvNS_9FwdParamsE)
        /*08a8*/ 	.word	0x00000000


	//----- nvinfo : EIATTR_MIN_STACK_SIZE
	.align		4
.L_378:
        /*08ac*/ 	.byte	0x04, 0x12
        /*08ae*/ 	.short	(.L_380 - .L_379)
	.align		4
.L_379:
        /*08b0*/ 	.word	index@(_ZN10layer_norm31ln_parallel_residual_fwd_kernelINS_13Kernel_traitsI13__nv_bfloat16S2_fS2_fjLj5120ELj1ELj1ELj4ELj16ENS_18Kernel_traits_baseILj5120ES2_S2_fS2_fjLj128EEEEELb0ELb0ELb1EEEvNS_9FwdParamsE)
        /*08b4*/ 	.word	0x00000000


	//----- nvinfo : EIATTR_MIN_STACK_SIZE
	.align		4
.L_380:
        /*08b8*/ 	.byte	0x04, 0x12
        /*08ba*/ 	.short	(.L_382 - .L_381)
	.align		4
.L_381:
        /*08bc*/ 	.word	index@(_ZN10layer_norm31ln_parallel_residual_fwd_kernelINS_13Kernel_traitsI13__nv_bfloat16S2_fS2_fjLj5120ELj1ELj1ELj4ELj16ENS_18Kernel_traits_baseILj5120ES2_S2_fS2_fjLj128EEEEELb0ELb1ELb0EEEvNS_9FwdParamsE)
        /*08c0*/ 	.word	0x00000000


	//----- nvinfo : EIATTR_MIN_STACK_SIZE
	.align		4
.L_382:
        /*08c4*/ 	.byte	0x04, 0x12
        /*08c6*/ 	.short	(.L_384 - .L_383)
	.align		4
.L_383:
        /*08c8*/ 	.word	index@(_ZN10layer_norm31ln_parallel_residual_fwd_kernelINS_13Kernel_traitsI13__nv_bfloat16S2_fS2_fjLj5120ELj1ELj1ELj4ELj16ENS_18Kernel_traits_baseILj5120ES2_S2_fS2_fjLj128EEEEELb0ELb1ELb1EEEvNS_9FwdParamsE)
        /*08cc*/ 	.word	0x00000000


	//----- nvinfo : EIATTR_MIN_STACK_SIZE
	.align		4
.L_384:
        /*08d0*/ 	.byte	0x04, 0x12
        /*08d2*/ 	.short	(.L_386 - .L_385)
	.align		4
.L_385:
        /*08d4*/ 	.word	index@(_ZN10layer_norm31ln_parallel_residual_fwd_kernelINS_13Kernel_traitsI13__nv_bfloat16S2_fS2_fjLj5120ELj1ELj1ELj4ELj16ENS_18Kernel_traits_baseILj5120ES2_S2_fS2_fjLj128EEEEELb1ELb0ELb0EEEvNS_9FwdParamsE)
        /*08d8*/ 	.word	0x00000000


	//----- nvinfo : EIATTR_MIN_STACK_SIZE
	.align		4
.L_386:
        /*08dc*/ 	.byte	0x04, 0x12
        /*08de*/ 	.short	(.L_388 - .L_387)
	.align		4
.L_387:
        /*08e0*/ 	.word	index@(_ZN10layer_norm31ln_parallel_residual_fwd_kernelINS_13Kernel_traitsI13__nv_bfloat16S2_fS2_fjLj5120ELj1ELj1ELj4ELj16ENS_18Kernel_traits_baseILj5120ES2_S2_fS2_fjLj128EEEEELb1ELb0ELb1EEEvNS_9FwdParamsE)
        /*08e4*/ 	.word	0x00000000


	//----- nvinfo : EIATTR_MIN_STACK_SIZE
	.align		4
.L_388:
        /*08e8*/ 	.byte	0x04, 0x12
        /*08ea*/ 	.short	(.L_390 - .L_389)
	.align		4
.L_389:
        /*08ec*/ 	.word	index@(_ZN10layer_norm31ln_parallel_residual_fwd_kernelINS_13Kernel_traitsI13__nv_bfloat16S2_fS2_fjLj5120ELj1ELj1ELj4ELj16ENS_18Kernel_traits_baseILj5120ES2_S2_fS2_fjLj128EEEEELb1ELb1ELb0EEEvNS_9FwdParamsE)
        /*08f0*/ 	.word	0x00000000


	//----- nvinfo : EIATTR_MIN_STACK_SIZE
	.align		4
.L_390:
        /*08f4*/ 	.byte	0x04, 0x12
        /*08f6*/ 	.short	(.L_392 - .L_391)
	.align		4
.L_391:
        /*08f8*/ 	.word	index@(_ZN10layer_norm31ln_parallel_residual_fwd_kernelINS_13Kernel_traitsI13__nv_bfloat16S2_fS2_fjLj5120ELj1ELj1ELj4ELj16ENS_18Kernel_traits_baseILj5120ES2_S2_fS2_fjLj128EEEEELb1ELb1ELb1EEEvNS_9FwdParamsE)
        /*08fc*/ 	.word	0x00000000


	//----- nvinfo : EIATTR_MIN_STACK_SIZE
	.align		4
.L_392:
        /*0900*/ 	.byte	0x04, 0x12
        /*0902*/ 	.short	(.L_394 - .L_393)
	.align		4
.L_393:
        /*0904*/ 	.word	index@(_ZN10layer_norm31ln_parallel_residual_fwd_kernelINS_13Kernel_traitsIf13__nv_bfloat16fS2_fjLj5120ELj1ELj1ELj4ELj16ENS_18Kernel_traits_baseILj5120EfS2_fS2_fjLj128EEEEELb0ELb0ELb0EEEvNS_9FwdParamsE)
        /*0908*/ 	.word	0x00000000


	//----- nvinfo : EIATTR_MIN_STACK_SIZE
	.align		4
.L_394:
        /*090c*/ 	.byte	0x04, 0x12
        /*090e*/ 	.short	(.L_396 - .L_395)
	.align		4
.L_395:
        /*0910*/ 	.word	index@(_ZN10layer_norm31ln_parallel_residual_fwd_kernelINS_13Kernel_traitsIf13__nv_bfloat16fS2_fjLj5120ELj1ELj1ELj4ELj16ENS_18Kernel_traits_baseILj5120EfS2_fS2_fjLj128EEEEELb0ELb0ELb1EEEvNS_9FwdParamsE)
        /*0914*/ 	.word	0x00000000


	//----- nvinfo : EIATTR_MIN_STACK_SIZE
	.align		4
.L_396:
        /*0918*/ 	.byte	0x04, 0x12
        /*091a*/ 	.short	(.L_398 - .L_397)
	.align		4
.L_397:
        /*091c*/ 	.word	index@(_ZN10layer_norm31ln_parallel_residual_fwd_kernelINS_13Kernel_traitsIf13__nv_bfloat16fS2_fjLj5120ELj1ELj1ELj4ELj16ENS_18Kernel_traits_baseILj5120EfS2_fS2_fjLj128EEEEELb0ELb1ELb0EEEvNS_9FwdParamsE)
        /*0920*/ 	.word	0x00000000


	//----- nvinfo : EIATTR_MIN_STACK_SIZE
	.align		4
.L_398:
        /*0924*/ 	.byte	0x04, 0x12
        /*0926*/ 	.short	(.L_400 - .L_399)
	.align		4
.L_399:
        /*0928*/ 	.word	index@(_ZN10layer_norm31ln_parallel_residual_fwd_kernelINS_13Kernel_traitsIf13__nv_bfloat16fS2_fjLj5120ELj1ELj1ELj4ELj16ENS_18Kernel_traits_baseILj5120EfS2_fS2_fjLj128EEEEELb0ELb1ELb1EEEvNS_9FwdParamsE)
        /*092c*/ 	.word	0x00000000


	//----- nvinfo : EIATTR_MIN_STACK_SIZE
	.align		4
.L_400:
        /*0930*/ 	.byte	0x04, 0x12
        /*0932*/ 	.short	(.L_402 - .L_401)
	.align		4
.L_401:
        /*0934*/ 	.word	index@(_ZN10layer_norm31ln_parallel_residual_fwd_kernelINS_13Kernel_traitsIf13__nv_bfloat16fS2_fjLj5120ELj1ELj1ELj4ELj16ENS_18Kernel_traits_baseILj5120EfS2_fS2_fjLj128EEEEELb1ELb0ELb0EEEvNS_9FwdParamsE)
        /*0938*/ 	.word	0x00000000


	//----- nvinfo : EIATTR_MIN_STACK_SIZE
	.align		4
.L_402:
        /*093c*/ 	.byte	0x04, 0x12
        /*093e*/ 	.short	(.L_404 - .L_403)
	.align		4
.L_403:
        /*0940*/ 	.word	index@(_ZN10layer_norm31ln_parallel_residual_fwd_kernelINS_13Kernel_traitsIf13__nv_bfloat16fS2_fjLj5120ELj1ELj1ELj4ELj16ENS_18Kernel_traits_baseILj5120EfS2_fS2_fjLj128EEEEELb1ELb0ELb1EEEvNS_9FwdParamsE)
        /*0944*/ 	.word	0x00000000


	//----- nvinfo : EIATTR_MIN_STACK_SIZE
	.align		4
.L_404:
        /*0948*/ 	.byte	0x04, 0x12
        /*094a*/ 	.short	(.L_406 - .L_405)
	.align		4
.L_405:
        /*094c*/ 	.word	index@(_ZN10layer_norm31ln_parallel_residual_fwd_kernelINS_13Kernel_traitsIf13__nv_bfloat16fS2_fjLj5120ELj1ELj1ELj4ELj16ENS_18Kernel_traits_baseILj5120EfS2_fS2_fjLj128EEEEELb1ELb1ELb0EEEvNS_9FwdParamsE)
        /*0950*/ 	.word	0x00000000


	//----- nvinfo : EIATTR_MIN_STACK_SIZE
	.align		4
.L_406:
        /*0954*/ 	.byte	0x04, 0x12
        /*0956*/ 	.short	(.L_408 - .L_407)
	.align		4
.L_407:
        /*0958*/ 	.word	index@(_ZN10layer_norm31ln_parallel_residual_fwd_kernelINS_13Kernel_traitsIf13__nv_bfloat16fS2_fjLj5120ELj1ELj1ELj4ELj16ENS_18Kernel_traits_baseILj5120EfS2_fS2_fjLj128EEEEELb1ELb1ELb1EEEvNS_9FwdParamsE)
        /*095c*/ 	.word	0x00000000


	//----- nvinfo : EIATTR_MIN_STACK_SIZE
	.align		4
.L_408:
        /*0960*/ 	.byte	0x04, 0x12
        /*0962*/ 	.short	(.L_410 - .L_409)
	.align		4
.L_409:
        /*0964*/ 	.word	index@(_ZN10layer_norm31ln_parallel_residual_fwd_kernelINS_13Kernel_traitsIf6__halfS2_S2_fjLj5120ELj1ELj1ELj4ELj16ENS_18Kernel_traits_baseILj5120EfS2_S2_S2_fjLj128EEEEELb0ELb0ELb0EEEvNS_9FwdParamsE)
        /*0968*/ 	.word	0x00000000


	//----- nvinfo : EIATTR_MIN_STACK_SIZE
	.align		4
.L_410:
        /*096c*/ 	.byte	0x04, 0x12
        /*096e*/ 	.short	(.L_412 - .L_411)
	.align		4
.L_411:
        /*0970*/ 	.word	index@(_ZN10layer_norm31ln_parallel_residual_fwd_kernelINS_13Kernel_traitsIf6__halfS2_S2_fjLj5120ELj1ELj1ELj4ELj16ENS_18Kernel_traits_baseILj5120EfS2_S2_S2_fjLj128EEEEELb0ELb0ELb1EEEvNS_9FwdParamsE)
        /*0974*/ 	.word	0x00000000


	//----- nvinfo : EIATTR_MIN_STACK_SIZE
	.align		4
.L_412:
        /*0978*/ 	.byte	0x04, 0x12
        /*097a*/ 	.short	(.L_414 - .L_413)
	.align		4
.L_413:
        /*097c*/ 	.word	index@(_ZN10layer_norm31ln_parallel_residual_fwd_kernelINS_13Kernel_traitsIf6__halfS2_S2_fjLj5120ELj1ELj1ELj4ELj16ENS_18Kernel_traits_baseILj5120EfS2_S2_S2_fjLj128EEEEELb0ELb1ELb0EEEvNS_9FwdParamsE)
        /*0980*/ 	.word	0x00000000


	//----- nvinfo : EIATTR_MIN_STACK_SIZE
	.align		4
.L_414:
        /*0984*/ 	.byte	0x04, 0x12
        /*0986*/ 	.short	(.L_416 - .L_415)
	.align		4
.L_415:
        /*0988*/ 	.word	index@(_ZN10layer_norm31ln_parallel_residual_fwd_kernelINS_13Kernel_traitsIf6__halfS2_S2_fjLj5120ELj1ELj1ELj4ELj16ENS_18Kernel_traits_baseILj5120EfS2_S2_S2_fjLj128EEEEELb0ELb1ELb1EEEvNS_9FwdParamsE)
        /*098c*/ 	.word	0x00000000


	//----- nvinfo : EIATTR_MIN_STACK_SIZE
	.align		4
.L_416:
        /*0990*/ 	.byte	0x04, 0x12
        /*0992*/ 	.short	(.L_418 - .L_417)
	.align		4
.L_417:
        /*0994*/ 	.word	index@(_ZN10layer_norm31ln_parallel_residual_fwd_kernelINS_13Kernel_traitsIf6__halfS2_S2_fjLj5120ELj1ELj1ELj4ELj16ENS_18Kernel_traits_baseILj5120EfS2_S2_S2_fjLj128EEEEELb1ELb0ELb0EEEvNS_9FwdParamsE)
        /*0998*/ 	.word	0x00000000


	//----- nvinfo : EIATTR_MIN_STACK_SIZE
	.align		4
.L_418:
        /*099c*/ 	.byte	0x04, 0x12
        /*099e*/ 	.short	(.L_420 - .L_419)
	.align		4
.L_419:
        /*09a0*/ 	.word	index@(_ZN10layer_norm31ln_parallel_residual_fwd_kernelINS_13Kernel_traitsIf6__halfS2_S2_fjLj5120ELj1ELj1ELj4ELj16ENS_18Kernel_traits_baseILj5120EfS2_S2_S2_fjLj128EEEEELb1ELb0ELb1EEEvNS_9FwdParamsE)
        /*09a4*/ 	.word	0x00000000


	//----- nvinfo : EIATTR_MIN_STACK_SIZE
	.align		4
.L_420:
        /*09a8*/ 	.byte	0x04, 0x12
        /*09aa*/ 	.short	(.L_422 - .L_421)
	.align		4
.L_421:
        /*09ac*/ 	.word	index@(_ZN10layer_norm31ln_parallel_residual_fwd_kernelINS_13Kernel_traitsIf6__halfS2_S2_fjLj5120ELj1ELj1ELj4ELj16ENS_18Kernel_traits_baseILj5120EfS2_S2_S2_fjLj128EEEEELb1ELb1ELb0EEEvNS_9FwdParamsE)
        /*09b0*/ 	.word	0x00000000


	//----- nvinfo : EIATTR_MIN_STACK_SIZE
	.align		4
.L_422:
        /*09b4*/ 	.byte	0x04, 0x12
        /*09b6*/ 	.short	(.L_424 - .L_423)
	.align		4
.L_423:
        /*09b8*/ 	.word	index@(_ZN10layer_norm31ln_parallel_residual_fwd_kernelINS_13Kernel_traitsIf6__halfS2_S2_fjLj5120ELj1ELj1ELj4ELj16ENS_18Kernel_traits_baseILj5120EfS2_S2_S2_fjLj128EEEEELb1ELb1ELb1EEEvNS_9FwdParamsE)
        /*09bc*/ 	.word	0x00000010


	//----- nvinfo : EIATTR_MIN_STACK_SIZE
	.align		4
.L_424:
        /*09c0*/ 	.byte	0x04, 0x12
        /*09c2*/ 	.short	(.L_426 - .L_425)
	.align		4
.L_425:
        /*09c4*/ 	.word	index@(_ZN10layer_norm31ln_parallel_residual_fwd_kernelINS_13Kernel_traitsI6__halfS2_fS2_fjLj5120ELj1ELj1ELj4ELj16ENS_18Kernel_traits_baseILj5120ES2_S2_fS2_fjLj128EEEEELb0ELb0ELb0EEEvNS_9FwdParamsE)
        /*09c8*/ 	.word	0x00000000


	//----- nvinfo : EIATTR_MIN_STACK_SIZE
	.align		4
.L_426:
        /*09cc*/ 	.byte	0x04, 0x12
        /*09ce*/ 	.short	(.L_428 - .L_427)
	.align		4
.L_427:
        /*09d0*/ 	.word	index@(_ZN10layer_norm31ln_parallel_residual_fwd_kernelINS_13Kernel_traitsI6__halfS2_fS2_fjLj5120ELj1ELj1ELj4ELj16ENS_18Kernel_traits_baseILj5120ES2_S2_fS2_fjLj128EEEEELb0ELb0ELb1EEEvNS_9FwdParamsE)
        /*09d4*/ 	.word	0x00000000


	//----- nvinfo : EIATTR_MIN_STACK_SIZE
	.align		4
.L_428:
        /*09d8*/ 	.byte	0x04, 0x12
        /*09da*/ 	.short	(.L_430 - .L_429)
	.align		4
.L_429:
        /*09dc*/ 	.word	index@(_ZN10layer_norm31ln_parallel_residual_fwd_kernelINS_13Kernel_traitsI6__halfS2_fS2_fjLj5120ELj1ELj1ELj4ELj16ENS_18Kernel_traits_baseILj5120ES2_S2_fS2_fjLj128EEEEELb0ELb1ELb0EEEvNS_9FwdParamsE)
        /*09e0*/ 	.word	0x00000000


	//----- nvinfo : EIATTR_MIN_STACK_SIZE
	.align		4
.L_430:
        /*09e4*/ 	.byte	0x04, 0x12
        /*09e6*/ 	.short	(.L_432 - .L_431)
	.align		4
.L_431:
        /*09e8*/ 	.word	index@(_ZN10layer_norm31ln_parallel_residual_fwd_kernelINS_13Kernel_traitsI6__halfS2_fS2_fjLj5120ELj1ELj1ELj4ELj16ENS_18Kernel_traits_baseILj5120ES2_S2_fS2_fjLj128EEEEELb0ELb1ELb1EEEvNS_9FwdParamsE)
        /*09ec*/ 	.word	0x00000000


	//----- nvinfo : EIATTR_MIN_STACK_SIZE
	.align		4
.L_432:
        /*09f0*/ 	.byte	0x04, 0x12
        /*09f2*/ 	.short	(.L_434 - .L_433)
	.align		4
.L_433:
        /*09f4*/ 	.word	index@(_ZN10layer_norm31ln_parallel_residual_fwd_kernelINS_13Kernel_traitsI6__halfS2_fS2_fjLj5120ELj1ELj1ELj4ELj16ENS_18Kernel_traits_baseILj5120ES2_S2_fS2_fjLj128EEEEELb1ELb0ELb0EEEvNS_9FwdParamsE)
        /*09f8*/ 	.word	0x00000000


	//----- nvinfo : EIATTR_MIN_STACK_SIZE
	.align		4
.L_434:
        /*09fc*/ 	.byte	0x04, 0x12
        /*09fe*/ 	.short	(.L_436 - .L_435)
	.align		4
.L_435:
        /*0a00*/ 	.word	index@(_ZN10layer_norm31ln_parallel_residual_fwd_kernelINS_13Kernel_traitsI6__halfS2_fS2_fjLj5120ELj1ELj1ELj4ELj16ENS_18Kernel_traits_baseILj5120ES2_S2_fS2_fjLj128EEEEELb1ELb0ELb1EEEvNS_9FwdParamsE)
        /*0a04*/ 	.word	0x00000000


	//----- nvinfo : EIATTR_MIN_STACK_SIZE
	.align		4
.L_436:
        /*0a08*/ 	.byte	0x04, 0x12
        /*0a0a*/ 	.short	(.L_438 - .L_437)
	.align		4
.L_437:
        /*0a0c*/ 	.word	index@(_ZN10layer_norm31ln_parallel_residual_fwd_kernelINS_13Kernel_traitsI6__halfS2_fS2_fjLj5120ELj1ELj1ELj4ELj16ENS_18Kernel_traits_baseILj5120ES2_S2_fS2_fjLj128EEEEELb1ELb1ELb0EEEvNS_9FwdParamsE)
        /*0a10*/ 	.word	0x00000000


	//----- nvinfo : EIATTR_MIN_STACK_SIZE
	.align		4
.L_438:
        /*0a14*/ 	.byte	0x04, 0x12
        /*0a16*/ 	.short	(.L_440 - .L_439)
	.align		4
.L_439:
        /*0a18*/ 	.word	index@(_ZN10layer_norm31ln_parallel_residual_fwd_kernelINS_13Kernel_traitsI6__halfS2_fS2_fjLj5120ELj1ELj1ELj4ELj16ENS_18Kernel_traits_baseILj5120ES2_S2_fS2_fjLj128EEEEELb1ELb1ELb1EEEvNS_9FwdParamsE)
        /*0a1c*/ 	.word	0x00000000


	//----- nvinfo : EIATTR_MIN_STACK_SIZE
	.align		4
.L_440:
        /*0a20*/ 	.byte	0x04, 0x12
        /*0a22*/ 	.short	(.L_442 - .L_441)
	.align		4
.L_441:
        /*0a24*/ 	.word	index@(_ZN10layer_norm31ln_parallel_residual_fwd_kernelINS_13Kernel_traitsIf6__halffS2_fjLj5120ELj1ELj1ELj4ELj16ENS_18Kernel_traits_baseILj5120EfS2_fS2_fjLj128EEEEELb0ELb0ELb0EEEvNS_9FwdParamsE)
        /*0a28*/ 	.word	0x00000000


	//----- nvinfo : EIATTR_MIN_STACK_SIZE
	.align		4
.L_442:
        /*0a2c*/ 	.byte	0x04, 0x12
        /*0a2e*/ 	.short	(.L_444 - .L_443)
	.align		4
.L_443:
        /*0a30*/ 	.word	index@(_ZN10layer_norm31ln_parallel_residual_fwd_kernelINS_13Kernel_traitsIf6__halffS2_fjLj5120ELj1ELj1ELj4ELj16ENS_18Kernel_traits_baseILj5120EfS2_fS2_fjLj128EEEEELb0ELb0ELb1EEEvNS_9FwdParamsE)
        /*0a34*/ 	.word	0x00000000


	//----- nvinfo : EIATTR_MIN_STACK_SIZE
	.align		4
.L_444:
        /*0a38*/ 	.byte	0x04, 0x12
        /*0a3a*/ 	.short	(.L_446 - .L_445)
	.align		4
.L_445:
        /*0a3c*/ 	.word	index@(_ZN10layer_norm31ln_parallel_residual_fwd_kernelINS_13Kernel_traitsIf6__halffS2_fjLj5120ELj1ELj1ELj4ELj16ENS_18Kernel_traits_baseILj5120EfS2_fS2_fjLj128EEEEELb0ELb1ELb0EEEvNS_9FwdParamsE)
        /*0a40*/ 	.word	0x00000000


	//----- nvinfo : EIATTR_MIN_STACK_SIZE
	.align		4
.L_446:
        /*0a44*/ 	.byte	0x04, 0x12
        /*0a46*/ 	.short	(.L_448 - .L_447)
	.align		4
.L_447:
        /*0a48*/ 	.word	index@(_ZN10layer_norm31ln_parallel_residual_fwd_kernelINS_13Kernel_traitsIf6__halffS2_fjLj5120ELj1ELj1ELj4ELj16ENS_18Kernel_traits_baseILj5120EfS2_fS2_fjLj128EEEEELb0ELb1ELb1EEEvNS_9FwdParamsE)
        /*0a4c*/ 	.word	0x00000000


	//----- nvinfo : EIATTR_MIN_STACK_SIZE
	.align		4
.L_448:
        /*0a50*/ 	.byte	0x04, 0x12
        /*0a52*/ 	.short	(.L_450 - .L_449)
	.align		4
.L_449:
        /*0a54*/ 	.word	index@(_ZN10layer_norm31ln_parallel_residual_fwd_kernelINS_13Kernel_traitsIf6__halffS2_fjLj5120ELj1ELj1ELj4ELj16ENS_18Kernel_traits_baseILj5120EfS2_fS2_fjLj128EEEEELb1ELb0ELb0EEEvNS_9FwdParamsE)
        /*0a58*/ 	.word	0x00000000


	//----- nvinfo : EIATTR_MIN_STACK_SIZE
	.align		4
.L_450:
        /*0a5c*/ 	.byte	0x04, 0x12
        /*0a5e*/ 	.short	(.L_452 - .L_451)
	.align		4
.L_451:
        /*0a60*/ 	.word	index@(_ZN10layer_norm31ln_parallel_residual_fwd_kernelINS_13Kernel_traitsIf6__halffS2_fjLj5120ELj1ELj1ELj4ELj16ENS_18Kernel_traits_baseILj5120EfS2_fS2_fjLj128EEEEELb1ELb0ELb1EEEvNS_9FwdParamsE)
        /*0a64*/ 	.word	0x00000000


	//----- nvinfo : EIATTR_MIN_STACK_SIZE
	.align		4
.L_452:
        /*0a68*/ 	.byte	0x04, 0x12
        /*0a6a*/ 	.short	(.L_454 - .L_453)
	.align		4
.L_453:
        /*0a6c*/ 	.word	index@(_ZN10layer_norm31ln_parallel_residual_fwd_kernelINS_13Kernel_traitsIf6__halffS2_fjLj5120ELj1ELj1ELj4ELj16ENS_18Kernel_traits_baseILj5120EfS2_fS2_fjLj128EEEEELb1ELb1ELb0EEEvNS_9FwdParamsE)
        /*0a70*/ 	.word	0x00000000


	//----- nvinfo : EIATTR_MIN_STACK_SIZE
	.align		4
.L_454:
        /*0a74*/ 	.byte	0x04, 0x12
        /*0a76*/ 	.short	(.L_456 - .L_455)
	.align		4
.L_455:
        /*0a78*/ 	.word	index@(_ZN10layer_norm31ln_parallel_residual_fwd_kernelINS_13Kernel_traitsIf6__halffS2_fjLj5120ELj1ELj1ELj4ELj16ENS_18Kernel_traits_baseILj5120EfS2_fS2_fjLj128EEEEELb1ELb1ELb1EEEvNS_9FwdParamsE)
        /*0a7c*/ 	.word	0x00000000


	//----- nvinfo : EIATTR_MIN_STACK_SIZE
	.align		4
.L_456:
        /*0a80*/ 	.byte	0x04, 0x12
        /*0a82*/ 	.short	(.L_458 - .L_457)
	.align		4
.L_457:
        /*0a84*/ 	.word	index@(_ZN10layer_norm31ln_parallel_residual_fwd_kernelINS_13Kernel_traitsI6__halfffffjLj5120ELj1ELj1ELj4ELj16ENS_18Kernel_traits_baseILj5120ES2_ffffjLj128EEEEELb0ELb0ELb0EEEvNS_9FwdParamsE)
        /*0a88*/ 	.word	0x00000000


	//----- nvinfo : EIATTR_MIN_STACK_SIZE
	.align		4
.L_458:
        /*0a8c*/ 	.byte	0x04, 0x12
        /*0a8e*/ 	.short	(.L_460 - .L_459)
	.align		4
.L_459:
        /*0a90*/ 	.word	index@(_ZN10layer_norm31ln_parallel_residual_fwd_kernelINS_13Kernel_traitsI6__halfffffjLj5120ELj1ELj1ELj4ELj16ENS_18Kernel_traits_baseILj5120ES2_ffffjLj128EEEEELb0ELb0ELb1EEEvNS_9FwdParamsE)
        /*0a94*/ 	.word	0x00000000


	//----- nvinfo : EIATTR_MIN_STACK_SIZE
	.align		4
.L_460:
        /*0a98*/ 	.byte	0x04, 0x12
        /*0a9a*/ 	.short	(.L_462 - .L_461)
	.align		4
.L_461:
        /*0a9c*/ 	.word	index@(_ZN10layer_norm31ln_parallel_residual_fwd_kernelINS_13Kernel_traitsI6__halfffffjLj5120ELj1ELj1ELj4ELj16ENS_18Kernel_traits_baseILj5120ES2_ffffjLj128EEEEELb0ELb1ELb0EEEvNS_9FwdParamsE)
        /*0aa0*/ 	.word	0x00000000


	//----- nvinfo : EIATTR_MIN_STACK_SIZE
	.align		4
.L_462:
        /*0aa4*/ 	.byte	0x04, 0x12
        /*0aa6*/ 	.short	(.L_464 - .L_463)
	.align		4
.L_463:
        /*0aa8*/ 	.word	index@(_ZN10layer_norm31ln_parallel_residual_fwd_kernelINS_13Kernel_traitsI6__halfffffjLj5120ELj1ELj1ELj4ELj16ENS_18Kernel_traits_baseILj5120ES2_ffffjLj128EEEEELb0ELb1ELb1EEEvNS_9FwdParamsE)
        /*0aac*/ 	.word	0x00000000


	//----- nvinfo : EIATTR_MIN_STACK_SIZE
	.align		4
.L_464:
        /*0ab0*/ 	.byte	0x04, 0x12
        /*0ab2*/ 	.short	(.L_466 - .L_465)
	.align		4
.L_465:
        /*0ab4*/ 	.word	index@(_ZN10layer_norm31ln_parallel_residual_fwd_kernelINS_13Kernel_traitsI6__halfffffjLj5120ELj1ELj1ELj4ELj16ENS_18Kernel_traits_baseILj5120ES2_ffffjLj128EEEEELb1ELb0ELb0EEEvNS_9FwdParamsE)
        /*0ab8*/ 	.word	0x00000000


	//----- nvinfo : EIATTR_MIN_STACK_SIZE
	.align		4
.L_466:
        /*0abc*/ 	.byte	0x04, 0x12
        /*0abe*/ 	.short	(.L_468 - .L_467)
	.align		4
.L_467:
        /*0ac0*/ 	.word	index@(_ZN10layer_norm31ln_parallel_residual_fwd_kernelINS_13Kernel_traitsI6__halfffffjLj5120ELj1ELj1ELj4ELj16ENS_18Kernel_traits_baseILj5120ES2_ffffjLj128EEEEELb1ELb0ELb1EEEvNS_9FwdParamsE)
        /*0ac4*/ 	.word	0x00000000


	//----- nvinfo : EIATTR_MIN_STACK_SIZE
	.align		4
.L_468:
        /*0ac8*/ 	.byte	0x04, 0x12
        /*0aca*/ 	.short	(.L_470 - .L_469)
	.align		4
.L_469:
        /*0acc*/ 	.word	index@(_ZN10layer_norm31ln_parallel_residual_fwd_kernelINS_13Kernel_traitsI6__halfffffjLj5120ELj1ELj1ELj4ELj16ENS_18Kernel_traits_baseILj5120ES2_ffffjLj128EEEEELb1ELb1ELb0EEEvNS_9FwdParamsE)
        /*0ad0*/ 	.word	0x00000000


	//----- nvinfo : EIATTR_MIN_STACK_SIZE
	.align		4
.L_470:
        /*0ad4*/ 	.byte	0x04, 0x12
        /*0ad6*/ 	.short	(.L_472 - .L_471)
	.align		4
.L_471:
        /*0ad8*/ 	.word	index@(_ZN10layer_norm31ln_parallel_residual_fwd_kernelINS_13Kernel_traitsI6__halfffffjLj5120ELj1ELj1ELj4ELj16ENS_18Kernel_traits_baseILj5120ES2_ffffjLj128EEEEELb1ELb1ELb1EEEvNS_9FwdParamsE)
        /*0adc*/ 	.word	0x00000000


	//----- nvinfo : EIATTR_MIN_STACK_SIZE
	.align		4
.L_472:
        /*0ae0*/ 	.byte	0x04, 0x12
        /*0ae2*/ 	.short	(.L_474 - .L_473)
	.align		4
.L_473:
        /*0ae4*/ 	.word	index@(_ZN10layer_norm31ln_parallel_residual_fwd_kernelINS_13Kernel_traitsIfffffjLj5120ELj1ELj1ELj4ELj16ENS_18Kernel_traits_baseILj5120EfffffjLj128EEEEELb0ELb0ELb0EEEvNS_9FwdParamsE)
        /*0ae8*/ 	.word	0x00000000


	//----- nvinfo : EIATTR_MIN_STACK_SIZE
	.align		4
.L_474:
        /*0aec*/ 	.byte	0x04, 0x12
        /*0aee*/ 	.short	(.L_476 - .L_475)
	.align		4
.L_475:
        /*0af0*/ 	.word	index@(_ZN10layer_norm31ln_parallel_residual_fwd_kernelINS_13Kernel_traitsIfffffjLj5120ELj1ELj1ELj4ELj16ENS_18Kernel_traits_baseILj5120EfffffjLj128EEEEELb0ELb0ELb1EEEvNS_9FwdParamsE)
        /*0af4*/ 	.word	0x00000000


	//----- nvinfo : EIATTR_MIN_STACK_SIZE
	.align		4
.L_476:
        /*0af8*/ 	.byte	0x04, 0x12
        /*0afa*/ 	.short	(.L_478 - .L_477)
	.align		4
.L_477:
        /*0afc*/ 	.word	index@(_ZN10layer_norm31ln_parallel_residual_fwd_kernelINS_13Kernel_traitsIfffffjLj5120ELj1ELj1ELj4ELj16ENS_18Kernel_traits_baseILj5120EfffffjLj128EEEEELb0ELb1ELb0EEEvNS_9FwdParamsE)
        /*0b00*/ 	.word	0x00000000


	//----- nvinfo : EIATTR_MIN_STACK_SIZE
	.align		4
.L_478:
        /*0b04*/ 	.byte	0x04, 0x12
        /*0b06*/ 	.short	(.L_480 - .L_479)
	.align		4
.L_479:
        /*0b08*/ 	.word	index@(_ZN10layer_norm31ln_parallel_residual_fwd_kernelINS_13Kernel_traitsIfffffjLj5120ELj1ELj1ELj4ELj16ENS_18Kernel_traits_baseILj5120EfffffjLj128EEEEELb0ELb1ELb1EEEvNS_9FwdParamsE)
        /*0b0c*/ 	.word	0x00000000


	//----- nvinfo : EIATTR_MIN_STACK_SIZE
	.align		4
.L_480:
        /*0b10*/ 	.byte	0x04, 0x12
        /*0b12*/ 	.short	(.L_482 - .L_481)
	.align		4
.L_481:
        /*0b14*/ 	.word	index@(_ZN10layer_norm31ln_parallel_residual_fwd_kernelINS_13Kernel_traitsIfffffjLj5120ELj1ELj1ELj4ELj16ENS_18Kernel_traits_baseILj5120EfffffjLj128EEEEELb1ELb0ELb0EEEvNS_9FwdParamsE)
        /*0b18*/ 	.word	0x00000000


	//----- nvinfo : EIATTR_MIN_STACK_SIZE
	.align		4
.L_482:
        /*0b1c*/ 	.byte	0x04, 0x12
        /*0b1e*/ 	.short	(.L_484 - .L_483)
	.align		4
.L_483:
        /*0b20*/ 	.word	index@(_ZN10layer_norm31ln_parallel_residual_fwd_kernelINS_13Kernel_traitsIfffffjLj5120ELj1ELj1ELj4ELj16ENS_18Kernel_traits_baseILj5120EfffffjLj128EEEEELb1ELb0ELb1EEEvNS_9FwdParamsE)
        /*0b24*/ 	.word	0x00000000


	//----- nvinfo : EIATTR_MIN_STACK_SIZE
	.align		4
.L_484:
        /*0b28*/ 	.byte	0x04, 0x12
        /*0b2a*/ 	.short	(.L_486 - .L_485)
	.align		4
.L_485:
        /*0b2c*/ 	.word	index@(_ZN10layer_norm31ln_parallel_residual_fwd_kernelINS_13Kernel_traitsIfffffjLj5120ELj1ELj1ELj4ELj16ENS_18Kernel_traits_baseILj5120EfffffjLj128EEEEELb1ELb1ELb0EEEvNS_9FwdParamsE)
        /*0b30*/ 	.word	0x00000000


	//----- nvinfo : EIATTR_MIN_STACK_SIZE
	.align		4
.L_486:
        /*0b34*/ 	.byte	0x04, 0x12
        /*0b36*/ 	.short	(.L_488 - .L_487)
	.align		4
.L_487:
        /*0b38*/ 	.word	index@(_ZN10layer_norm31ln_parallel_residual_fwd_kernelINS_13Kernel_traitsIfffffjLj5120ELj1ELj1ELj4ELj16ENS_18Kernel_traits_baseILj5120EfffffjLj128EEEEELb1ELb1ELb1EEEvNS_9FwdParamsE)
        /*0b3c*/ 	.word	0x00000000
.L_488:


//--------------------- .nv.compat                --------------------------
	.section	.nv.compat,"",@"SHT_CUDA_COMPAT_INFO"
	.align	4
        /*0000*/ 	.byte	0x02, 0x09, 0x01, 0x00, 0x02, 0x02, 0x01, 0x00, 0x02, 0x05, 0x05, 0x00, 0x03, 0x07, 0x01, 0x01
        /*0010*/ 	.byte	0x02, 0x03, 0x00, 0x00, 0x02, 0x06, 0x01, 0x00, 0x04, 0x0b, 0x08, 0x00, 0x00, 0x00, 0x00, 0x00
        /*0020*/ 	.byte	0x00, 0x00, 0x00, 0x00


//--------------------- .nv.info._ZN10layer_norm31ln_parallel_residual_fwd_kernelINS_13Kernel_traitsI13__nv_bfloat16S2_S2_S2_fjLj5120ELj1ELj1ELj4ELj16ENS_18Kernel_traits_baseILj5120ES2_S2_S2_S2_fjLj128EEEEELb0ELb0ELb0EEEvNS_9FwdParamsE --------------------------
	.section	.nv.info._ZN10layer_norm31ln_parallel_residual_fwd_kernelINS_13Kernel_traitsI13__nv_bfloat16S2_S2_S2_fjLj5120ELj1ELj1ELj4ELj16ENS_18Kernel_traits_baseILj5120ES2_S2_S2_S2_fjLj128EEEEELb0ELb0ELb0EEEvNS_9FwdParamsE,"",@"SHT_CUDA_INFO"
	.sectionflags	@""
	.align	4


	//----- nvinfo : EIATTR_CUDA_API_VERSION
	.align		4
        /*0000*/ 	.byte	0x04, 0x37
        /*0002*/ 	.short	(.L_490 - .L_489)
.L_489:
        /*0004*/ 	.word	0x00000082


	//----- nvinfo : EIATTR_KPARAM_INFO
	.align		4
.L_490:
        /*0008*/ 	.byte	0x04, 0x17
        /*000a*/ 	.short	(.L_492 - .L_491)
.L_491:
        /*000c*/ 	.word	0x00000000
        /*0010*/ 	.short	0x0000
        /*0012*/ 	.short	0x0000
        /*0014*/ 	.byte	0x00, 0xf0, 0xa1, 0x03


	//----- nvinfo : EIATTR_SPARSE_MMA_MASK
	.align		4
.L_492:
        /*0018*/ 	.byte	0x03, 0x50
        /*001a*/ 	.short	0x0000


	//----- nvinfo : EIATTR_MAXREG_COUNT
	.align		4
        /*001c*/ 	.byte	0x03, 0x1b
        /*001e*/ 	.short	0x00ff


	//----- nvinfo : EIATTR_NUM_BARRIERS
	.align		4
        /*0020*/ 	.byte	0x02, 0x4c
        /*0022*/ 	.byte	0x01
	.zero		1


	//----- nvinfo : EIATTR_MERCURY_ISA_VERSION
	.align		4
        /*0024*/ 	.byte	0x03, 0x5f
        /*0026*/ 	.short	0x0101


	//----- nvinfo : EIATTR_COOP_GROUP_MASK_REGIDS
	.align		4
        /*0028*/ 	.byte	0x04, 0x29
        /*002a*/ 	.short	(.L_494 - .L_493)


	//   ....[0]....
.L_493:
        /*002c*/ 	.word	0xffffffff


	//   ....[1]....
        /*0030*/ 	.word	0xffffffff


	//   ....[2]....
        /*0034*/ 	.word	0xffffffff


	//   ....[3]....
        /*0038*/ 	.word	0xffffffff


	//   ....[4]....
        /*003c*/ 	.word	0xffffffff


	//   ....[5]....
        /*0040*/ 	.word	0xffffffff


	//   ....[6]....
        /*0044*/ 	.word	0xffffffff


	//   ....[7]....
        /*0048*/ 	.word	0xffffffff


	//   ....[8]....
        /*004c*/ 	.word	0xffffffff


	//   ....[9]....
        /*0050*/ 	.word	0xffffffff


	//   ....[10]....
        /*0054*/ 	.word	0xffffffff


	//   ....[11]....
        /*0058*/ 	.word	0xffffffff


	//   ....[12]....
        /*005c*/ 	.word	0xffffffff


	//   ....[13]....
        /*0060*/ 	.word	0xffffffff


	//   ....[14]....
        /*0064*/ 	.word	0xffffffff


	//   ....[15]....
        /*0068*/ 	.word	0xffffffff


	//   ....[16]....
        /*006c*/ 	.word	0xffffffff


	//   ....[17]....
        /*0070*/ 	.word	0xffffffff


	//----- nvinfo : EIATTR_COOP_GROUP_INSTR_OFFSETS
	.align		4
.L_494:
        /*0074*/ 	.byte	0x04, 0x28
        /*0076*/ 	.short	(.L_496 - .L_495)


	//   ....[0]....
.L_495:
        /*0078*/ 	.word	0x00005580


	//   ....[1]....
        /*007c*/ 	.word	0x000055a0


	//   ....[2]....
        /*0080*/ 	.word	0x000055c0


	//   ....[3]....
        /*0084*/ 	.word	0x000055e0


	//   ....[4]....
        /*0088*/ 	.word	0x00005600


	//   ....[5]....
        /*008c*/ 	.word	0x00005b80


	//   ....[6]....
        /*0090*/ 	.word	0x00005ba0


	//   ....[7]....
        /*0094*/ 	.word	0x00005bd0


	//   ....[8]....
        /*0098*/ 	.word	0x00005bf0


	//   ....[9]....
        /*009c*/ 	.word	0x00005c30


	//   ....[10]....
        /*00a0*/ 	.word	0x00005cb0


	//   ....[11]....
        /*00a4*/ 	.word	0x00005d20


	//   ....[12]....
        /*00a8*/ 	.word	0x00005d60


	//   ....[13]....
        /*00ac*/ 	.word	0x00005d80


	//   ....[14]....
        /*00b0*/ 	.word	0x00005e10


	//   ....[15]....
        /*00b4*/ 	.word	0x00005e40


	//   ....[16]....
        /*00b8*/ 	.word	0x00005ee0


	//   ....[17]....
        /*00bc*/ 	.word	0x00005f10


	//----- nvinfo : EIATTR_VRC_CTA_INIT_COUNT
	.align		4
.L_496:
        /*00c0*/ 	.byte	0x02, 0x4a
	.zero		1
	.zero		1


	//----- nvinfo : EIATTR_EXIT_INSTR_OFFSETS
	.align		4
        /*00c4*/ 	.byte	0x04, 0x1c
        /*00c6*/ 	.short	(.L_498 - .L_497)


	//   ....[0]....
.L_497:
        /*00c8*/ 	.word	0x000014b0


	//   ....[1]....
        /*00cc*/ 	.word	0x000079f0


	//----- nvinfo : EIATTR_MAX_THREADS
	.align		4
.L_498:
        /*00d0*/ 	.byte	0x04, 0x05
        /*00d2*/ 	.short	(.L_500 - .L_499)
.L_499:
        /*00d4*/ 	.word	0x00000080
        /*00d8*/ 	.word	0x00000001
        /*00dc*/ 	.word	0x00000001


	//----- nvinfo : EIATTR_CRS_STACK_SIZE
	.align		4
.L_500:
        /*00e0*/ 	.byte	0x04, 0x1e
        /*00e2*/ 	.short	(.L_502 - .L_501)
.L_501:
        /*00e4*/ 	.word	0x00000000


	//----- nvinfo : EIATTR_CBANK_PARAM_SIZE
	.align		4
.L_502:
        /*00e8*/ 	.byte	0x03, 0x19
        /*00ea*/ 	.short	0x00e8


	//----- nvinfo : EIATTR_PARAM_CBANK
	.align		4
        /*00ec*/ 	.byte	0x04, 0x0a
        /*00ee*/ 	.short	(.L_504 - .L_503)
	.align		4
.L_503:
        /*00f0*/ 	.word	index@(.nv.constant0._ZN10layer_norm31ln_parallel_residual_fwd_kernelINS_13Kernel_traitsI13__nv_bfloat16S2_S2_S2_fjLj5120ELj1ELj1ELj4ELj16ENS_18Kernel_traits_baseILj5120ES2_S2_S2_S2_fjLj128EEEEELb0ELb0ELb0EEEvNS_9FwdParamsE)
        /*00f4*/ 	.short	0x0380
        /*00f6*/ 	.short	0x00e8


	//----- nvinfo : EIATTR_SW_WAR
	.align		4
.L_504:
        /*00f8*/ 	.byte	0x04, 0x36
        /*00fa*/ 	.short	(.L_506 - .L_505)
.L_505:
        /*00fc*/ 	.word	0x00000008
.L_506:


//--------------------- .nv.info._ZN10layer_norm31ln_parallel_residual_fwd_kernelINS_13Kernel_traitsI13__nv_bfloat16S2_S2_S2_fjLj5120ELj1ELj1ELj4ELj16ENS_18Kernel_traits_baseILj5120ES2_S2_S2_S2_fjLj128EEEEELb0ELb0ELb1EEEvNS_9FwdParamsE --------------------------
	.section	.nv.info._ZN10layer_norm31ln_parallel_residual_fwd_kernelINS_13Kernel_traitsI13__nv_bfloat16S2_S2_S2_fjLj5120ELj1ELj1ELj4ELj16ENS_18Kernel_traits_baseILj5120ES2_S2_S2_S2_fjLj128EEEEELb0ELb0ELb1EEEvNS_9FwdParamsE,"",@"SHT_CUDA_INFO"
	.sectionflags	@""
	.align	4


	//----- nvinfo : EIATTR_CUDA_API_VERSION
	.align		4
        /*0000*/ 	.byte	0x04, 0x37
        /*0002*/ 	.short	(.L_508 - .L_507)
.L_507:
        /*0004*/ 	.word	0x00000082


	//----- nvinfo : EIATTR_KPARAM_INFO
	.align		4
.L_508:
        /*0008*/ 	.byte	0x04, 0x17
        /*000a*/ 	.short	(.L_510 - .L_509)
.L_509:
        /*000c*/ 	.word	0x00000000
        /*0010*/ 	.short	0x0000
        /*0012*/ 	.short	0x0000
        /*0014*/ 	.byte	0x00, 0xf0, 0xa1, 0x03


	//----- nvinfo : EIATTR_SPARSE_MMA_MASK
	.align		4
.L_510:
        /*0018*/ 	.byte	0x03, 0x50
        /*001a*/ 	.short	0x0000


	//----- nvinfo : EIATTR_MAXREG_COUNT
	.align		4
        /*001c*/ 	.byte	0x03, 0x1b
        /*001e*/ 	.short	0x00ff


	//----- nvinfo : EIATTR_NUM_BARRIERS
	.align		4
        /*0020*/ 	.byte	0x02, 0x4c
        /*0022*/ 	.byte	0x01
	.zero		1


	//----- nvinfo : EIATTR_MERCURY_ISA_VERSION
	.align		4
        /*0024*/ 	.byte	0x03, 0x5f
        /*0026*/ 	.short	0x0101


	//----- nvinfo : EIATTR_COOP_GROUP_MASK_REGIDS
	.align		4
        /*0028*/ 	.byte	0x04, 0x29
        /*002a*/ 	.short	(.L_512 - .L_511)


	//   ....[0]....
.L_511:
        /*002c*/ 	.word	0xffffffff


	//   ....[1]....
        /*0030*/ 	.word	0xffffffff


	//   ....[2]....
        /*0034*/ 	.word	0xffffffff


	//   ....[3]....
        /*0038*/ 	.word	0xffffffff


	//   ....[4]....
        /*003c*/ 	.word	0xffffffff


	//   ....[5]....
        /*0040*/ 	.word	0xffffffff


	//   ....[6]....
        /*0044*/ 	.word	0xffffffff


	//   ....[7]....
        /*0048*/ 	.word	0xffffffff


	//   ....[8]....
        /*004c*/ 	.word	0xffffffff


	//   ....[9]....
        /*0050*/ 	.word	0xffffffff


	//   ....[10]....
        /*0054*/ 	.word	0xffffffff


	//   ....[11]....
        /*0058*/ 	.word	0xffffffff


	//   ....[12]....
        /*005c*/ 	.word	0xffffffff


	//   ....[13]....
        /*0060*/ 	.word	0xffffffff


	//   ....[14]....
        /*0064*/ 	.word	0xffffffff


	//   ....[15]....
        /*0068*/ 	.word	0xffffffff


	//   ....[16]....
        /*006c*/ 	.word	0xffffffff


	//   ....[17]....
        /*0070*/ 	.word	0xffffffff


	//----- nvinfo : EIATTR_COOP_GROUP_INSTR_OFFSETS
	.align		4
.L_512:
        /*0074*/ 	.byte	0x04, 0x28
        /*0076*/ 	.short	(.L_514 - .L_513)


	//   ....[0]....
.L_513:
        /*0078*/ 	.word	0x000042d0


	//   ....[1]....
        /*007c*/ 	.word	0x000042f0


	//   ....[2]....
        /*0080*/ 	.word	0x00004310


	//   ....[3]....
        /*0084*/ 	.word	0x00004330


	//   ....[4]....
        /*0088*/ 	.word	0x00004350


	//   ....[5]....
        /*008c*/ 	.word	0x00004880


	//   ....[6]....
        /*0090*/ 	.word	0x000048a0


	//   ....[7]....
        /*0094*/ 	.word	0x000048d0


	//   ....[8]....
        /*0098*/ 	.word	0x000048f0


	//   ....[9]....
        /*009c*/ 	.word	0x00004940


	//   ....[10]....
        /*00a0*/ 	.word	0x000049d0


	//   ....[11]....
        /*00a4*/ 	.word	0x00004a30


	//   ....[12]....
        /*00a8*/ 	.word	0x00004a80


	//   ....[13]....
        /*00ac*/ 	.word	0x00004aa0


	//   ....[14]....
        /*00b0*/ 	.word	0x00004b30


	//   ....[15]....
        /*00b4*/ 	.word	0x00004b80


	//   ....[16]....
        /*00b8*/ 	.word	0x00004c20


	//   ....[17]....
        /*00bc*/ 	.word	0x00004c60


	//----- nvinfo : EIATTR_VRC_CTA_INIT_COUNT
	.align		4
.L_514:
        /*00c0*/ 	.byte	0x02, 0x4a
	.zero		1
	.zero		1


	//----- nvinfo : EIATTR_EXIT_INSTR_OFFSETS
	.align		4
        /*00c4*/ 	.byte	0x04, 0x1c
        /*00c6*/ 	.short	(.L_516 - .L_515)


	//   ....[0]....
.L_515:
        /*00c8*/ 	.word	0x00000970


	//   ....[1]....
        /*00cc*/ 	.word	0x000064b0


	//----- nvinfo : EIATTR_MAX_THREADS
	.align		4
.L_516:
        /*00d0*/ 	.byte	0x04, 0x05
        /*00d2*/ 	.short	(.L_518 - .L_517)
.L_517:
        /*00d4*/ 	.word	0x00000080
        /*00d8*/ 	.word	0x00000001
        /*00dc*/ 	.word	0x00000001


	//----- nvinfo : EIATTR_CBANK_PARAM_SIZE
	.align		4
.L_518:
        /*00e0*/ 	.byte	0x03, 0x19
        /*00e2*/ 	.short	0x00e8


	//----- nvinfo : EIATTR_PARAM_CBANK
	.align		4
        /*00e4*/ 	.byte	0x04, 0x0a
        /*00e6*/ 	.short	(.L_520 - .L_519)
	.align		4
.L_519:
        /*00e8*/ 	.word	index@(.nv.constant0._ZN10layer_norm31ln_parallel_residual_fwd_kernelINS_13Kernel_traitsI13__nv_bfloat16S2_S2_S2_fjLj5120ELj1ELj1ELj4ELj16ENS_18Kernel_traits_baseILj5120ES2_S2_S2_S2_fjLj128EEEEELb0ELb0ELb1EEEvNS_9FwdParamsE)
        /*00ec*/ 	.short	0x0380
        /*00ee*/ 	.short	0x00e8


	//----- nvinfo : EIATTR_SW_WAR
	.align		4
.L_520:
        /*00f0*/ 	.byte	0x04, 0x36
        /*00f2*/ 	.short	(.L_522 - .L_521)
.L_521:
        /*00f4*/ 	.word	0x00000008
.L_522:


//--------------------- .nv.info._ZN10layer_norm31ln_parallel_residual_fwd_kernelINS_13Kernel_traitsI13__nv_bfloat16S2_S2_S2_fjLj5120ELj1ELj1ELj4ELj16ENS_18Kernel_traits_baseILj5120ES2_S2_S2_S2_fjLj128EEEEELb0ELb1ELb0EEEvNS_9FwdParamsE --------------------------
	.section	.nv.info._ZN10layer_norm31ln_parallel_residual_fwd_kernelINS_13Kernel_traitsI13__nv_bfloat16S2_S2_S2_fjLj5120ELj1ELj1ELj4ELj16ENS_18Kernel_traits_baseILj5120ES2_S2_S2_S2_fjLj128EEEEELb0ELb1ELb0EEEvNS_9FwdParamsE,"",@"SHT_CUDA_INFO"
	.sectionflags	@""
	.align	4


	//----- nvinfo : EIATTR_CUDA_API_VERSION
	.align		4
        /*0000*/ 	.byte	0x04, 0x37
        /*0002*/ 	.short	(.L_524 - .L_523)
.L_523:
        /*0004*/ 	.word	0x00000082


	//----- nvinfo : EIATTR_KPARAM_INFO
	.align		4
.L_524:
        /*0008*/ 	.byte	0x04, 0x17
        /*000a*/ 	.short	(.L_526 - .L_525)
.L_525:
        /*000c*/ 	.word	0x00000000
        /*0010*/ 	.short	0x0000
        /*0012*/ 	.short	0x0000
        /*0014*/ 	.byte	0x00, 0xf0, 0xa1, 0x03


	//----- nvinfo : EIATTR_SPARSE_MMA_MASK
	.align		4
.L_526:
        /*0018*/ 	.byte	0x03, 0x50
        /*001a*/ 	.short	0x0000


	//----- nvinfo : EIATTR_MAXREG_COUNT
	.align		4
        /*001c*/ 	.byte	0x03, 0x1b
        /*001e*/ 	.short	0x00ff


	//----- nvinfo : EIATTR_NUM_BARRIERS
	.align		4
        /*0020*/ 	.byte	0x02, 0x4c
        /*0022*/ 	.byte	0x01
	.zero		1


	//----- nvinfo : EIATTR_MERCURY_ISA_VERSION
	.align		4
        /*0024*/ 	.byte	0x03, 0x5f
        /*0026*/ 	.short	0x0101


	//----- nvinfo : EIATTR_COOP_GROUP_MASK_REGIDS
	.align		4
        /*0028*/ 	.byte	0x04, 0x29
        /*002a*/ 	.short	(.L_528 - .L_527)


	//   ....[0]....
.L_527:
        /*002c*/ 	.word	0xffffffff


	//   ....[1]....
        /*0030*/ 	.word	0xffffffff


	//   ....[2]....
        /*0034*/ 	.word	0xffffffff


	//   ....[3]....
        /*0038*/ 	.word	0xffffffff


	//   ....[4]....
        /*003c*/ 	.word	0xffffffff


	//   ....[5]....
        /*0040*/ 	.word	0xffffffff


	//   ....[6]....
        /*0044*/ 	.word	0xffffffff


	//   ....[7]....
        /*0048*/ 	.word	0xffffffff


	//   ....[8]....
        /*004c*/ 	.word	0xffffffff


	//   ....[9]....
        /*0050*/ 	.word	0xffffffff


	//   ....[10]....
        /*0054*/ 	.word	0xffffffff


	//   ....[11]....
        /*0058*/ 	.word	0xffffffff


	//   ....[12]....
        /*005c*/ 	.word	0xffffffff


	//   ....[13]....
        /*0060*/ 	.word	0xffffffff


	//   ....[14]....
        /*0064*/ 	.word	0xffffffff


	//   ....[15]....
        /*0068*/ 	.word	0xffffffff


	//   ....[16]....
        /*006c*/ 	.word	0xffffffff


	//   ....[17]....
        /*0070*/ 	.word	0xffffffff


	//----- nvinfo : EIATTR_COOP_GROUP_INSTR_OFFSETS
	.align		4
.L_528:
        /*0074*/ 	.byte	0x04, 0x28
        /*0076*/ 	.short	(.L_530 - .L_529)


	//   ....[0]....
.L_529:
        /*0078*/ 	.word	0x00004470


	//   ....[1]....
        /*007c*/ 	.word	0x00004490


	//   ....[2]....
        /*0080*/ 	.word	0x000044b0


	//   ....[3]....
        /*0084*/ 	.word	0x000044d0


	//   ....[4]....
        /*0088*/ 	.word	0x000044f0


	//   ....[5]....
        /*008c*/ 	.word	0x00004aa0


	//   ....[6]....
        /*0090*/ 	.word	0x00004b00


	//   ....[7]....
        /*0094*/ 	.word	0x00004b30


	//   ....[8]....
        /*0098*/ 	.word	0x00004b50


	//   ....[9]....
        /*009c*/ 	.word	0x00004b70


	//   ....[10]....
        /*00a0*/ 	.word	0x00004c70


	//   ....[11]....
        /*00a4*/ 	.word	0x00004cd0


	//   ....[12]....
        /*00a8*/ 	.word	0x00004d20


	//   ....[13]....
        /*00ac*/ 	.word	0x00004d40


	//   ....[14]....
        /*00b0*/ 	.word	0x00004dd0


	//   ....[15]....
        /*00b4*/ 	.word	0x00004e10


	//   ....[16]....
        /*00b8*/ 	.word	0x00004ea0


	//   ....[17]....
        /*00bc*/ 	.word	0x00004ed0


	//----- nvinfo : EIATTR_VRC_CTA_INIT_COUNT
	.align		4
.L_530:
        /*00c0*/ 	.byte	0x02, 0x4a
	.zero		1
	.zero		1


	//----- nvinfo : EIATTR_EXIT_INSTR_OFFSETS
	.align		4
        /*00c4*/ 	.byte	0x04, 0x1c
        /*00c6*/ 	.short	(.L_532 - .L_531)


	//   ....[0]....
.L_531:
        /*00c8*/ 	.word	0x00000660


	//   ....[1]....
        /*00cc*/ 	.word	0x00005fe0


	//----- nvinfo : EIATTR_MAX_THREADS
	.align		4
.L_532:
        /*00d0*/ 	.byte	0x04, 0x05
        /*00d2*/ 	.short	(.L_534 - .L_533)
.L_533:
        /*00d4*/ 	.word	0x00000080
        /*00d8*/ 	.word	0x00000001
        /*00dc*/ 	.word	0x00000001


	//----- nvinfo : EIATTR_CRS_STACK_SIZE
	.align		4
.L_534:
        /*00e0*/ 	.byte	0x04, 0x1e
        /*00e2*/ 	.short	(.L_536 - .L_535)
.L_535:
        /*00e4*/ 	.word	0x00000000


	//----- nvinfo : EIATTR_CBANK_PARAM_SIZE
	.align		4
.L_536:
        /*00e8*/ 	.byte	0x03, 0x19
        /*00ea*/ 	.short	0x00e8


	//----- nvinfo : EIATTR_PARAM_CBANK
	.align		4
        /*00ec*/ 	.byte	0x04, 0x0a
        /*00ee*/ 	.short	(.L_538 - .L_537)
	.align		4
.L_537:
        /*00f0*/ 	.word	index@(.nv.constant0._ZN10layer_norm31ln_parallel_residual_fwd_kernelINS_13Kernel_traitsI13__nv_bfloat16S2_S2_S2_fjLj5120ELj1ELj1ELj4ELj16ENS_18Kernel_traits_baseILj5120ES2_S2_S2_S2_fjLj128EEEEELb0ELb1ELb0EEEvNS_9FwdParamsE)
        /*00f4*/ 	.short	0x0380
        /*00f6*/ 	.short	0x00e8


	//----- nvinfo : EIATTR_SW_WAR
	.align		4
.L_538:
        /*00f8*/ 	.byte	0x04, 0x36
        /*00fa*/ 	.short	(.L_540 - .L_539)
.L_539:
        /*00fc*/ 	.word	0x00000008
.L_540:


//--------------------- .nv.info._ZN10layer_norm31ln_parallel_residual_fwd_kernelINS_13Kernel_traitsI13__nv_bfloat16S2_S2_S2_fjLj5120ELj1ELj1ELj4ELj16ENS_18Kernel_traits_baseILj5120ES2_S2_S2_S2_fjLj128EEEEELb0ELb1ELb1EEEvNS_9FwdParamsE --------------------------
	.section	.nv.info._ZN10layer_norm31ln_parallel_residual_fwd_kernelINS_13Kernel_traitsI13__nv_bfloat16S2_S2_S2_fjLj5120ELj1ELj1ELj4ELj16ENS_18Kernel_traits_baseILj5120ES2_S2_S2_S2_fjLj128EEEEELb0ELb1ELb1EEEvNS_9FwdParamsE,"",@"SHT_CUDA_INFO"
	.sectionflags	@""
	.align	4


	//----- nvinfo : EIATTR_CUDA_API_VERSION
	.align		4
        /*0000*/ 	.byte	0x04, 0x37
        /*0002*/ 	.short	(.L_542 - .L_541)
.L_541:
        /*0004*/ 	.word	0x00000082


	//----- nvinfo : EIATTR_KPARAM_INFO
	.align		4
.L_542:
        /*0008*/ 	.byte	0x04, 0x17
        /*000a*/ 	.short	(.L_544 - .L_543)
.L_543:
        /*000c*/ 	.word	0x00000000
        /*0010*/ 	.short	0x0000
        /*0012*/ 	.short	0x0000
        /*0014*/ 	.byte	0x00, 0xf0, 0xa1, 0x03


	//----- nvinfo : EIATTR_SPARSE_MMA_MASK
	.align		4
.L_544:
        /*0018*/ 	.byte	0x03, 0x50
        /*001a*/ 	.short	0x0000


	//----- nvinfo : EIATTR_MAXREG_COUNT
	.align		4
        /*001c*/ 	.byte	0x03, 0x1b
        /*001e*/ 	.short	0x00ff


	//----- nvinfo : EIATTR_NUM_BARRIERS
	.align		4
        /*0020*/ 	.byte	0x02, 0x4c
        /*0022*/ 	.byte	0x01
	.zero		1


	//----- nvinfo : EIATTR_MERCURY_ISA_VERSION
	.align		4
        /*0024*/ 	.byte	0x03, 0x5f
        /*0026*/ 	.short	0x0101


	//----- nvinfo : EIATTR_COOP_GROUP_MASK_REGIDS
	.align		4
        /*0028*/ 	.byte	0x04, 0x29
        /*002a*/ 	.short	(.L_546 - .L_545)


	//   ....[0]....
.L_545:
        /*002c*/ 	.word	0xffffffff


	//   ....[1]....
        /*0030*/ 	.word	0xffffffff


	//   ....[2]....
        /*0034*/ 	.word	0xffffffff


	//   ....[3]....
        /*0038*/ 	.word	0xffffffff


	//   ....[4]....
        /*003c*/ 	.word	0xffffffff


	//   ....[5]....
        /*0040*/ 	.word	0xffffffff


	//   ....[6]....
        /*0044*/ 	.word	0xffffffff


	//   ....[7]....
        /*0048*/ 	.word	0xffffffff


	//   ....[8]....
        /*004c*/ 	.word	0xffffffff


	//   ....[9]....
        /*0050*/ 	.word	0xffffffff


	//   ....[10]....
        /*0054*/ 	.word	0xffffffff


	//   ....[11]....
        /*0058*/ 	.word	0xffffffff


	//   ....[12]....
        /*005c*/ 	.word	0xffffffff


	//   ....[13]....
        /*0060*/ 	.word	0xffffffff


	//   ....[14]....
        /*0064*/ 	.word	0xffffffff


	//   ....[15]....
        /*0068*/ 	.word	0xffffffff


	//   ....[16]....
        /*006c*/ 	.word	0xffffffff


	//   ....[17]....
        /*0070*/ 	.word	0xffffffff


	//----- nvinfo : EIATTR_COOP_GROUP_INSTR_OFFSETS
	.align		4
.L_546:
        /*0074*/ 	.byte	0x04, 0x28
        /*0076*/ 	.short	(.L_548 - .L_547)


	//   ....[0]....
.L_547:
        /*0078*/ 	.word	0x00003b70


	//   ....[1]....
        /*007c*/ 	.word	0x00003b90


	//   ....[2]....
        /*0080*/ 	.word	0x00003bb0


	//   ....[3]....
        /*0084*/ 	.word	0x00003bd0


	//   ....[4]....
        /*0088*/ 	.word	0x00003bf0


	//   ....[5]....
        /*008c*/ 	.word	0x00004120


	//   ....[6]....
        /*0090*/ 	.word	0x00004140


	//   ....[7]....
        /*0094*/ 	.word	0x00004160


	//   ....[8]....
        /*0098*/ 	.word	0x00004190


	//   ....[9]....
        /*009c*/ 	.word	0x000041d0


	//   ....[10]....
        /*00a0*/ 	.word	0x00004390


	//   ....[11]....
        /*00a4*/ 	.word	0x000043d0


	//   ....[12]....
        /*00a8*/ 	.word	0x00004400


	//   ....[13]....
        /*00ac*/ 	.word	0x00004410


	//   ....[14]....
        /*00b0*/ 	.word	0x000044f0


	//   ....[15]....
        /*00b4*/ 	.word	0x00004520


	//   ....[16]....
        /*00b8*/ 	.word	0x000045c0


	//   ....[17]....
        /*00bc*/ 	.word	0x000045f0


	//----- nvinfo : EIATTR_VRC_CTA_INIT_COUNT
	.align		4
.L_548:
        /*00c0*/ 	.byte	0x02, 0x4a
	.zero		1
	.zero		1


	//----- nvinfo : EIATTR_EXIT_INSTR_OFFSETS
	.align		4
        /*00c4*/ 	.byte	0x04, 0x1c
        /*00c6*/ 	.short	(.L_550 - .L_549)


	//   ....[0]....
.L_549:
        /*00c8*/ 	.word	0x000003f0


	//   ....[1]....
        /*00cc*/ 	.word	0x00005530


	//----- nvinfo : EIATTR_MAX_THREADS
	.align		4
.L_550:
        /*00d0*/ 	.byte	0x04, 0x05
        /*00d2*/ 	.short	(.L_552 - .L_551)
.L_551:
        /*00d4*/ 	.word	0x00000080
        /*00d8*/ 	.word	0x00000001
        /*00dc*/ 	.word	0x00000001


	//----- nvinfo : EIATTR_CRS_STACK_SIZE
	.align		4
.L_552:
        /*00e0*/ 	.byte	0x04, 0x1e
        /*00e2*/ 	.short	(.L_554 - .L_553)
.L_553:
        /*00e4*/ 	.word	0x00000000


	//----- nvinfo : EIATTR_CBANK_PARAM_SIZE
	.align		4
.L_554:
        /*00e8*/ 	.byte	0x03, 0x19
        /*00ea*/ 	.short	0x00e8


	//----- nvinfo : EIATTR_PARAM_CBANK
	.align		4
        /*00ec*/ 	.byte	0x04, 0x0a
        /*00ee*/ 	.short	(.L_556 - .L_555)
	.align		4
.L_555:
        /*00f0*/ 	.word	index@(.nv.constant0._ZN10layer_norm31ln_parallel_residual_fwd_kernelINS_13Kernel_traitsI13__nv_bfloat16S2_S2_S2_fjLj5120ELj1ELj1ELj4ELj16ENS_18Kernel_traits_baseILj5120ES2_S2_S2_S2_fjLj128EEEEELb0ELb1ELb1EEEvNS_9FwdParamsE)
        /*00f4*/ 	.short	0x0380
        /*00f6*/ 	.short	0x00e8


	//----- nvinfo : EIATTR_SW_WAR
	.align		4
.L_556:
        /*00f8*/ 	.byte	0x04, 0x36
        /*00fa*/ 	.short	(.L_558 - .L_557)
.L_557:
        /*00fc*/ 	.word	0x00000008
.L_558:


//--------------------- .nv.info._ZN10layer_norm31ln_parallel_residual_fwd_kernelINS_13Kernel_traitsI13__nv_bfloat16S2_S2_S2_fjLj5120ELj1ELj1ELj4ELj16ENS_18Kernel_traits_baseILj5120ES2_S2_S2_S2_fjLj128EEEEELb1ELb0ELb0EEEvNS_9FwdParamsE --------------------------
	.section	.nv.info._ZN10layer_norm31ln_parallel_residual_fwd_kernelINS_13Kernel_traitsI13__nv_bfloat16S2_S2_S2_fjLj5120ELj1ELj1ELj4ELj16ENS_18Kernel_traits_baseILj5120ES2_S2_S2_S2_fjLj128EEEEELb1ELb0ELb0EEEvNS_9FwdParamsE,"",@"SHT_CUDA_INFO"
	.sectionflags	@""
	.align	4


	//----- nvinfo : EIATTR_CUDA_API_VERSION
	.align		4
        /*0000*/ 	.byte	0x04, 0x37
        /*0002*/ 	.short	(.L_560 - .L_559)
.L_559:
        /*0004*/ 	.word	0x00000082


	//----- nvinfo : EIATTR_KPARAM_INFO
	.align		4
.L_560:
        /*0008*/ 	.byte	0x04, 0x17
        /*000a*/ 	.short	(.L_562 - .L_561)
.L_561:
        /*000c*/ 	.word	0x00000000
        /*0010*/ 	.short	0x0000
        /*0012*/ 	.short	0x0000
        /*0014*/ 	.byte	0x00, 0xf0, 0xa1, 0x03


	//----- nvinfo : EIATTR_SPARSE_MMA_MASK
	.align		4
.L_562:
        /*0018*/ 	.byte	0x03, 0x50
        /*001a*/ 	.short	0x0000


	//----- nvinfo : EIATTR_MAXREG_COUNT
	.align		4
        /*001c*/ 	.byte	0x03, 0x1b
        /*001e*/ 	.short	0x00ff


	//----- nvinfo : EIATTR_NUM_BARRIERS
	.align		4
        /*0020*/ 	.byte	0x02, 0x4c
        /*0022*/ 	.byte	0x01
	.zero		1


	//----- nvinfo : EIATTR_MERCURY_ISA_VERSION
	.align		4
        /*0024*/ 	.byte	0x03, 0x5f
        /*0026*/ 	.short	0x0101


	//----- nvinfo : EIATTR_COOP_GROUP_MASK_REGIDS
	.align		4
        /*0028*/ 	.byte	0x04, 0x29
        /*002a*/ 	.short	(.L_564 - .L_563)


	//   ....[0]....
.L_563:
        /*002c*/ 	.word	0xffffffff


	//   ....[1]....
        /*0030*/ 	.word	0xffffffff


	//   ....[2]....
        /*0034*/ 	.word	0xffffffff


	//   ....[3]....
        /*0038*/ 	.word	0xffffffff


	//   ....[4]....
        /*003c*/ 	.word	0xffffffff


	//   ....[5]....
        /*0040*/ 	.word	0xffffffff


	//   ....[6]....
        /*0044*/ 	.word	0xffffffff


	//   ....[7]....
        /*0048*/ 	.word	0xffffffff


	//   ....[8]....
        /*004c*/ 	.word	0xffffffff


	//   ....[9]....
        /*0050*/ 	.word	0xffffffff


	//   ....[10]....
        /*0054*/ 	.word	0xffffffff


	//   ....[11]....
        /*0058*/ 	.word	0xffffffff


	//   ....[12]....
        /*005c*/ 	.word	0xffffffff


	//   ....[13]....
        /*0060*/ 	.word	0xffffffff


	//   ....[14]....
        /*0064*/ 	.word	0xffffffff


	//   ....[15]....
        /*0068*/ 	.word	0xffffffff


	//   ....[16]....
        /*006c*/ 	.word	0xffffffff


	//   ....[17]....
        /*0070*/ 	.word	0xffffffff


	//----- nvinfo : EIATTR_COOP_GROUP_INSTR_OFFSETS
	.align		4
.L_564:
        /*0074*/ 	.byte	0x04, 0x28
        /*0076*/ 	.short	(.L_566 - .L_565)


	//   ....[0]....
.L_565:
        /*0078*/ 	.word	0x00030180


	//   ....[1]....
        /*007c*/ 	.word	0x000301a0


	//   ....[2]....
        /*0080*/ 	.word	0x000301c0


	//   ....[3]....
        /*0084*/ 	.word	0x000301e0


	//   ....[4]....
        /*0088*/ 	.word	0x00030200


	//   ....[5]....
        /*008c*/ 	.word	0x00030760


	//   ....[6]....
        /*0090*/ 	.word	0x00030780


	//   ....[7]....
        /*0094*/ 	.word	0x000307a0


	//   ....[8]....
        /*0098*/ 	.word	0x000307c0


	//   ....[9]....
        /*009c*/ 	.word	0x000307e0


	//   ....[10]....
        /*00a0*/ 	.word	0x00030960


	//   ....[11]....
        /*00a4*/ 	.word	0x000309a0


	//   ....[12]....
        /*00a8*/ 	.word	0x000309e0


	//   ....[13]....
        /*00ac*/ 	.word	0x00030a30


	//   ....[14]....
        /*00b0*/ 	.word	0x00030a90


	//   ....[15]....
        /*00b4*/ 	.word	0x00030af0


	//   ....[16]....
        /*00b8*/ 	.word	0x00030b50


	//   ....[17]....
        /*00bc*/ 	.word	0x00030bb0


	//----- nvinfo : EIATTR_VRC_CTA_INIT_COUNT
	.align		4
.L_566:
        /*00c0*/ 	.byte	0x02, 0x4a
	.zero		1
	.zero		1


	//----- nvinfo : EIATTR_EXIT_INSTR_OFFSETS
	.align		4
        /*00c4*/ 	.byte	0x04, 0x1c
        /*00c6*/ 	.short	(.L_568 - .L_567)


	//   ....[0]....
.L_567:
        /*00c8*/ 	.word	0x00001740


	//   ....[1]....
        /*00cc*/ 	.word	0x000327b0


	//----- nvinfo : EIATTR_MAX_THREADS
	.align		4
.L_568:
        /*00d0*/ 	.byte	0x04, 0x05
        /*00d2*/ 	.short	(.L_570 - .L_569)
.L_569:
        /*00d4*/ 	.word	0x00000080
        /*00d8*/ 	.word	0x00000001
        /*00dc*/ 	.word	0x00000001


	//----- nvinfo : EIATTR_CRS_STACK_SIZE
	.align		4
.L_570:
        /*00e0*/ 	.byte	0x04, 0x1e
        /*00e2*/ 	.short	(.L_572 - .L_571)
.L_571:
        /*00e4*/ 	.word	0x00000000


	//----- nvinfo : EIATTR_CBANK_PARAM_SIZE
	.align		4
.L_572:
        /*00e8*/ 	.byte	0x03, 0x19
        /*00ea*/ 	.short	0x00e8


	//----- nvinfo : EIATTR_PARAM_CBANK
	.align		4
        /*00ec*/ 	.byte	0x04, 0x0a
        /*00ee*/ 	.short	(.L_574 - .L_573)
	.align		4
.L_573:
        /*00f0*/ 	.word	index@(.nv.constant0._ZN10layer_norm31ln_parallel_residual_fwd_kernelINS_13Kernel_traitsI13__nv_bfloat16S2_S2_S2_fjLj5120ELj1ELj1ELj4ELj16ENS_18Kernel_traits_baseILj5120ES2_S2_S2_S2_fjLj128EEEEELb1ELb0ELb0EEEvNS_9FwdParamsE)
        /*00f4*/ 	.short	0x0380
        /*00f6*/ 	.short	0x00e8


	//----- nvinfo : EIATTR_SW_WAR
	.align		4
.L_574:
        /*00f8*/ 	.byte	0x04, 0x36
        /*00fa*/ 	.short	(.L_576 - .L_575)
.L_575:
        /*00fc*/ 	.word	0x00000008
.L_576:


//--------------------- .nv.info._ZN10layer_norm31ln_parallel_residual_fwd_kernelINS_13Kernel_traitsI13__nv_bfloat16S2_S2_S2_fjLj5120ELj1ELj1ELj4ELj16ENS_18Kernel_traits_baseILj5120ES2_S2_S2_S2_fjLj128EEEEELb1ELb0ELb1EEEvNS_9FwdParamsE --------------------------
	.section	.nv.info._ZN10layer_norm31ln_parallel_residual_fwd_kernelINS_13Kernel_traitsI13__nv_bfloat16S2_S2_S2_fjLj5120ELj1ELj1ELj4ELj16ENS_18Kernel_traits_baseILj5120ES2_S2_S2_S2_fjLj128EEEEELb1ELb0ELb1EEEvNS_9FwdParamsE,"",@"SHT_CUDA_INFO"
	.sectionflags	@""
	.align	4


	//----- nvinfo : EIATTR_CUDA_API_VERSION
	.align		4
        /*0000*/ 	.byte	0x04, 0x37
        /*0002*/ 	.short	(.L_578 - .L_577)
.L_577:
        /*0004*/ 	.word	0x00000082


	//----- nvinfo : EIATTR_KPARAM_INFO
	.align		4
.L_578:
        /*0008*/ 	.byte	0x04, 0x17
        /*000a*/ 	.short	(.L_580 - .L_579)
.L_579:
        /*000c*/ 	.word	0x00000000
        /*0010*/ 	.short	0x0000
        /*0012*/ 	.short	0x0000
        /*0014*/ 	.byte	0x00, 0xf0, 0xa1, 0x03


	//----- nvinfo : EIATTR_SPARSE_MMA_MASK
	.align		4
.L_580:
        /*0018*/ 	.byte	0x03, 0x50
        /*001a*/ 	.short	0x0000


	//----- nvinfo : EIATTR_MAXREG_COUNT
	.align		4
        /*001c*/ 	.byte	0x03, 0x1b
        /*001e*/ 	.short	0x00ff


	//----- nvinfo : EIATTR_NUM_BARRIERS
	.align		4
        /*0020*/ 	.byte	0x02, 0x4c
        /*0022*/ 	.byte	0x01
	.zero		1


	//----- nvinfo : EIATTR_MERCURY_ISA_VERSION
	.align		4
        /*0024*/ 	.byte	0x03, 0x5f
        /*0026*/ 	.short	0x0101


	//----- nvinfo : EIATTR_COOP_GROUP_MASK_REGIDS
	.align		4
        /*0028*/ 	.byte	0x04, 0x29
        /*002a*/ 	.short	(.L_582 - .L_581)


	//   ....[0]....
.L_581:
        /*002c*/ 	.word	0xffffffff


	//   ....[1]....
        /*0030*/ 	.word	0xffffffff


	//   ....[2]....
        /*0034*/ 	.word	0xffffffff


	//   ....[3]....
        /*0038*/ 	.word	0xffffffff


	//   ....[4]....
        /*003c*/ 	.word	0xffffffff


	//   ....[5]....
        /*0040*/ 	.word	0xffffffff


	//   ....[6]....
        /*0044*/ 	.word	0xffffffff


	//   ....[7]....
        /*0048*/ 	.word	0xffffffff


	//   ....[8]....
        /*004c*/ 	.word	0xffffffff


	//   ....[9]....
        /*0050*/ 	.word	0xffffffff


	//   ....[10]....
        /*0054*/ 	.word	0xffffffff


	//   ....[11]....
        /*0058*/ 	.word	0xffffffff


	//   ....[12]....
        /*005c*/ 	.word	0xffffffff


	//   ....[13]....
        /*0060*/ 	.word	0xffffffff


	//   ....[14]....
        /*0064*/ 	.word	0xffffffff


	//   ....[15]....
        /*0068*/ 	.word	0xffffffff


	//   ....[16]....
        /*006c*/ 	.word	0xffffffff


	//   ....[17]....
        /*0070*/ 	.word	0xffffffff


	//----- nvinfo : EIATTR_COOP_GROUP_INSTR_OFFSETS
	.align		4
.L_582:
        /*0074*/ 	.byte	0x04, 0x28
        /*0076*/ 	.short	(.L_584 - .L_583)


	//   ....[0]....
.L_583:
        /*0078*/ 	.word	0x000274c0


	//   ....[1]....
        /*007c*/ 	.word	0x000274f0


	//   ....[2]....
        /*0080*/ 	.word	0x00027510


	//   ....[3]....
        /*0084*/ 	.word	0x00027530


	//   ....[4]....
        /*0088*/ 	.word	0x00027550


	//   ....[5]....
        /*008c*/ 	.word	0x00027a90


	//   ....[6]....
        /*0090*/ 	.word	0x00027ab0


	//   ....[7]....
        /*0094*/ 	.word	0x00027ad0


	//   ....[8]....
        /*0098*/ 	.word	0x00027af0


	//   ....[9]....
        /*009c*/ 	.word	0x00027b20


	//   ....[10]....
        /*00a0*/ 	.word	0x00027cc0


	//   ....[11]....
        /*00a4*/ 	.word	0x00027d00


	//   ....[12]....
        /*00a8*/ 	.word	0x00027d40


	//   ....[13]....
        /*00ac*/ 	.word	0x00027e40


	//   ....[14]....
        /*00b0*/ 	.word	0x00027f30


	//   ....[15]....
        /*00b4*/ 	.word	0x00027f50


	//   ....[16]....
        /*00b8*/ 	.word	0x00028010


	//   ....[17]....
        /*00bc*/ 	.word	0x00028060


	//----- nvinfo : EIATTR_VRC_CTA_INIT_COUNT
	.align		4
.L_584:
        /*00c0*/ 	.byte	0x02, 0x4a
	.zero		1
	.zero		1


	//----- nvinfo : EIATTR_EXIT_INSTR_OFFSETS
	.align		4
        /*00c4*/ 	.byte	0x04, 0x1c
        /*00c6*/ 	.short	(.L_586 - .L_585)


	//   ....[0]....
.L_585:
        /*00c8*/ 	.word	0x00000b80


	//   ....[1]....
        /*00cc*/ 	.word	0x000299b0


	//----- nvinfo : EIATTR_MAX_THREADS
	.align		4
.L_586:
        /*00d0*/ 	.byte	0x04, 0x05
        /*00d2*/ 	.short	(.L_588 - .L_587)
.L_587:
        /*00d4*/ 	.word	0x00000080
        /*00d8*/ 	.word	0x00000001
        /*00dc*/ 	.word	0x00000001


	//----- nvinfo : EIATTR_CRS_STACK_SIZE
	.align		4
.L_588:
        /*00e0*/ 	.byte	0x04, 0x1e
        /*00e2*/ 	.short	(.L_590 - .L_589)
.L_589:
        /*00e4*/ 	.word	0x00000000


	//----- nvinfo : EIATTR_CBANK_PARAM_SIZE
	.align		4
.L_590:
        /*00e8*/ 	.byte	0x03, 0x19
        /*00ea*/ 	.short	0x00e8


	//----- nvinfo : EIATTR_PARAM_CBANK
	.align		4
        /*00ec*/ 	.byte	0x04, 0x0a
        /*00ee*/ 	.short	(.L_592 - .L_591)
	.align		4
.L_591:
        /*00f0*/ 	.word	index@(.nv.constant0._ZN10layer_norm31ln_parallel_residual_fwd_kernelINS_13Kernel_traitsI13__nv_bfloat16S2_S2_S2_fjLj5120ELj1ELj1ELj4ELj16ENS_18Kernel_traits_baseILj5120ES2_S2_S2_S2_fjLj128EEEEELb1ELb0ELb1EEEvNS_9FwdParamsE)
        /*00f4*/ 	.short	0x0380
        /*00f6*/ 	.short	0x00e8


	//----- nvinfo : EIATTR_SW_WAR
	.align		4
.L_592:
        /*00f8*/ 	.byte	0x04, 0x36
        /*00fa*/ 	.short	(.L_594 - .L_593)
.L_593:
        /*00fc*/ 	.word	0x00000008
.L_594:


//--------------------- .nv.info._ZN10layer_norm31ln_parallel_residual_fwd_kernelINS_13Kernel_traitsI13__nv_bfloat16S2_S2_S2_fjLj5120ELj1ELj1ELj4ELj16ENS_18Kernel_traits_baseILj5120ES2_S2_S2_S2_fjLj128EEEEELb1ELb1ELb0EEEvNS_9FwdParamsE --------------------------
	.section	.nv.info._ZN10layer_norm31ln_parallel_residual_fwd_kernelINS_13Kernel_traitsI13__nv_bfloat16S2_S2_S2_fjLj5120ELj1ELj1ELj4ELj16ENS_18Kernel_traits_baseILj5120ES2_S2_S2_S2_fjLj128EEEEELb1ELb1ELb0EEEvNS_9FwdParamsE,"",@"SHT_CUDA_INFO"
	.sectionflags	@""
	.align	4


	//----- nvinfo : EIATTR_CUDA_API_VERSION
	.align		4
        /*0000*/ 	.byte	0x04, 0x37
        /*0002*/ 	.short	(.L_596 - .L_595)
.L_595:
        /*0004*/ 	.word	0x00000082


	//----- nvinfo : EIATTR_KPARAM_INFO
	.align		4
.L_596:
        /*0008*/ 	.byte	0x04, 0x17
        /*000a*/ 	.short	(.L_598 - .L_597)
.L_597:
        /*000c*/ 	.word	0x00000000
        /*0010*/ 	.short	0x0000
        /*0012*/ 	.short	0x0000
        /*0014*/ 	.byte	0x00, 0xf0, 0xa1, 0x03


	//----- nvinfo : EIATTR_SPARSE_MMA_MASK
	.align		4
.L_598:
        /*0018*/ 	.byte	0x03, 0x50
        /*001a*/ 	.short	0x0000


	//----- nvinfo : EIATTR_MAXREG_COUNT
	.align		4
        /*001c*/ 	.byte	0x03, 0x1b
        /*001e*/ 	.short	0x00ff


	//----- nvinfo : EIATTR_NUM_BARRIERS
	.align		4
        /*0020*/ 	.byte	0x02, 0x4c
        /*0022*/ 	.byte	0x01
	.zero		1


	//----- nvinfo : EIATTR_MERCURY_ISA_VERSION
	.align		4
        /*0024*/ 	.byte	0x03, 0x5f
        /*0026*/ 	.short	0x0101


	//----- nvinfo : EIATTR_COOP_GROUP_MASK_REGIDS
	.align		4
        /*0028*/ 	.byte	0x04, 0x29
        /*002a*/ 	.short	(.L_600 - .L_599)


	//   ....[0]....
.L_599:
        /*002c*/ 	.word	0xffffffff


	//   ....[1]....
        /*0030*/ 	.word	0xffffffff


	//   ....[2]....
        /*0034*/ 	.word	0xffffffff


	//   ....[3]....
        /*0038*/ 	.word	0xffffffff


	//   ....[4]....
        /*003c*/ 	.word	0xffffffff


	//   ....[5]....
        /*0040*/ 	.word	0xffffffff


	//   ....[6]....
        /*0044*/ 	.word	0xffffffff


	//   ....[7]....
        /*0048*/ 	.word	0xffffffff


	//   ....[8]....
        /*004c*/ 	.word	0xffffffff


	//   ....[9]....
        /*0050*/ 	.word	0xffffffff


	//   ....[10]....
        /*0054*/ 	.word	0xffffffff


	//   ....[11]....
        /*0058*/ 	.word	0xffffffff


	//   ....[12]....
        /*005c*/ 	.word	0xffffffff


	//   ....[13]....
        /*0060*/ 	.word	0xffffffff


	//   ....[14]....
        /*0064*/ 	.word	0xffffffff


	//   ....[15]....
        /*0068*/ 	.word	0xffffffff


	//   ....[16]....
        /*006c*/ 	.word	0xffffffff


	//   ....[17]....
        /*0070*/ 	.word	0xffffffff


	//----- nvinfo : EIATTR_COOP_GROUP_INSTR_OFFSETS
	.align		4
.L_600:
        /*0074*/ 	.byte	0x04, 0x28
        /*0076*/ 	.short	(.L_602 - .L_601)


	//   ....[0]....
.L_601:
        /*0078*/ 	.word	0x00031390


	//   ....[1]....
        /*007c*/ 	.word	0x000313b0


	//   ....[2]....
        /*0080*/ 	.word	0x000313d0


	//   ....[3]....
        /*0084*/ 	.word	0x000313f0


	//   ....[4]....
        /*0088*/ 	.word	0x00031410


	//   ....[5]....
        /*008c*/ 	.word	0x00031960


	//   ....[6]....
        /*0090*/ 	.word	0x000319a0


	//   ....[7]....
        /*0094*/ 	.word	0x000319d0


	//   ....[8]....
        /*0098*/ 	.word	0x000319f0


	//   ....[9]....
        /*009c*/ 	.word	0x00031a10


	//   ....[10]....
        /*00a0*/ 	.word	0x00031b90


	//   ....[11]....
        /*00a4*/ 	.word	0x00031bd0


	//   ....[12]....
        /*00a8*/ 	.word	0x00031c10


	//   ....[13]....
        /*00ac*/ 	.word	0x00031c60


	//   ....[14]....
        /*00b0*/ 	.word	0x00031cc0


	//   ....[15]....
        /*00b4*/ 	.word	0x00031d30


	//   ....[16]....
        /*00b8*/ 	.word	0x00031d90


	//   ....[17]....
        /*00bc*/ 	.word	0x00031de0


	//----- nvinfo : EIATTR_VRC_CTA_INIT_COUNT
	.align		4
.L_602:
        /*00c0*/ 	.byte	0x02, 0x4a
	.zero		1
	.zero		1


	//----- nvinfo : EIATTR_EXIT_INSTR_OFFSETS
	.align		4
        /*00c4*/ 	.byte	0x04, 0x1c
        /*00c6*/ 	.short	(.L_604 - .L_603)


	//   ....[0]....
.L_603:
        /*00c8*/ 	.word	0x000008d0


	//   ....[1]....
        /*00cc*/ 	.word	0x00033060


	//----- nvinfo : EIATTR_MAX_THREADS
	.align		4
.L_604:
        /*00d0*/ 	.byte	0x04, 0x05
        /*00d2*/ 	.short	(.L_606 - .L_605)
.L_605:
        /*00d4*/ 	.word	0x00000080
        /*00d8*/ 	.word	0x00000001
        /*00dc*/ 	.word	0x00000001


	//----- nvinfo : EIATTR_CRS_STACK_SIZE
	.align		4
.L_606:
        /*00e0*/ 	.byte	0x04, 0x1e
        /*00e2*/ 	.short	(.L_608 - .L_607)
.L_607:
        /*00e4*/ 	.word	0x00000000


	//----- nvinfo : EIATTR_CBANK_PARAM_SIZE
	.align		4
.L_608:
        /*00e8*/ 	.byte	0x03, 0x19
        /*00ea*/ 	.short	0x00e8


	//----- nvinfo : EIATTR_PARAM_CBANK
	.align		4
        /*00ec*/ 	.byte	0x04, 0x0a
        /*00ee*/ 	.short	(.L_610 - .L_609)
	.align		4
.L_609:
        /*00f0*/ 	.word	index@(.nv.constant0._ZN10layer_norm31ln_parallel_residual_fwd_kernelINS_13Kernel_traitsI13__nv_bfloat16S2_S2_S2_fjLj5120ELj1ELj1ELj4ELj16ENS_18Kernel_traits_baseILj5120ES2_S2_S2_S2_fjLj128EEEEELb1ELb1ELb0EEEvNS_9FwdParamsE)
        /*00f4*/ 	.short	0x0380
        /*00f6*/ 	.short	0x00e8


	//----- nvinfo : EIATTR_SW_WAR
	.align		4
.L_610:
        /*00f8*/ 	.byte	0x04, 0x36
        /*00fa*/ 	.short	(.L_612 - .L_611)
.L_611:
        /*00fc*/ 	.word	0x00000008
.L_612:


//--------------------- .nv.info._ZN10layer_norm31ln_parallel_residual_fwd_kernelINS_13Kernel_traitsI13__nv_bfloat16S2_S2_S2_fjLj5120ELj1ELj1ELj4ELj16ENS_18Kernel_traits_baseILj5120ES2_S2_S2_S2_fjLj128EEEEELb1ELb1ELb1EEEvNS_9FwdParamsE --------------------------
	.section	.nv.info._ZN10layer_norm31ln_parallel_residual_fwd_kernelINS_13Kernel_traitsI13__nv_bfloat16S2_S2_S2_fjLj5120ELj1ELj1ELj4ELj16ENS_18Kernel_traits_baseILj5120ES2_S2_S2_S2_fjLj128EEEEELb1ELb1ELb1EEEvNS_9FwdParamsE,"",@"SHT_CUDA_INFO"
	.sectionflags	@""
	.align	4


	//----- nvinfo : EIATTR_CUDA_API_VERSION
	.align		4
        /*0000*/ 	.byte	0x04, 0x37
        /*0002*/ 	.short	(.L_614 - .L_613)
.L_613:
        /*0004*/ 	.word	0x00000082


	//----- nvinfo : EIATTR_KPARAM_INFO
	.align		4
.L_614:
        /*0008*/ 	.byte	0x04, 0x17
        /*000a*/ 	.short	(.L_616 - .L_615)
.L_615:
        /*000c*/ 	.word	0x00000000
        /*0010*/ 	.short	0x0000
        /*0012*/ 	.short	0x0000
        /*0014*/ 	.byte	0x00, 0xf0, 0xa1, 0x03


	//----- nvinfo : EIATTR_SPARSE_MMA_MASK
	.align		4
.L_616:
        /*0018*/ 	.byte	0x03, 0x50
        /*001a*/ 	.short	0x0000


	//----- nvinfo : EIATTR_MAXREG_COUNT
	.align		4
        /*001c*/ 	.byte	0x03, 0x1b
        /*001e*/ 	.short	0x00ff


	//----- nvinfo : EIATTR_NUM_BARRIERS
	.align		4
        /*0020*/ 	.byte	0x02, 0x4c
        /*0022*/ 	.byte	0x01
	.zero		1


	//----- nvinfo : EIATTR_MERCURY_ISA_VERSION
	.align		4
        /*0024*/ 	.byte	0x03, 0x5f
        /*0026*/ 	.short	0x0101


	//----- nvinfo : EIATTR_COOP_GROUP_MASK_REGIDS
	.align		4
        /*0028*/ 	.byte	0x04, 0x29
        /*002a*/ 	.short	(.L_618 - .L_617)


	//   ....[0]....
.L_617:
        /*002c*/ 	.word	0xffffffff


	//   ....[1]....
        /*0030*/ 	.word	0xffffffff


	//   ....[2]....
        /*0034*/ 	.word	0xffffffff


	//   ....[3]....
        /*0038*/ 	.word	0xffffffff


	//   ....[4]....
        /*003c*/ 	.word	0xffffffff


	//   ....[5]....
        /*0040*/ 	.word	0xffffffff


	//   ....[6]....
        /*0044*/ 	.word	0xffffffff


	//   ....[7]....
        /*0048*/ 	.word	0xffffffff


	//   ....[8]....
        /*004c*/ 	.word	0xffffffff


	//   ....[9]....
        /*0050*/ 	.word	0xffffffff


	//   ....[10]....
        /*0054*/ 	.word	0xffffffff


	//   ....[11]....
        /*0058*/ 	.word	0xffffffff


	//   ....[12]....
        /*005c*/ 	.word	0xffffffff


	//   ....[13]....
        /*0060*/ 	.word	0xffffffff


	//   ....[14]....
        /*0064*/ 	.word	0xffffffff


	//   ....[15]....
        /*0068*/ 	.word	0xffffffff


	//   ....[16]....
        /*006c*/ 	.word	0xffffffff


	//   ....[17]....
        /*0070*/ 	.word	0xffffffff


	//----- nvinfo : EIATTR_COOP_GROUP_INSTR_OFFSETS
	.align		4
.L_618:
        /*0074*/ 	.byte	0x04, 0x28
        /*0076*/ 	.short	(.L_620 - .L_619)


	//   ....[0]....
.L_619:
        /*0078*/ 	.word	0x00026cb0


	//   ....[1]....
        /*007c*/ 	.word	0x00026cf0


	//   ....[2]....
        /*0080*/ 	.word	0x00026d10


	//   ....[3]....
        /*0084*/ 	.word	0x00026d30


	//   ....[4]....
        /*0088*/ 	.word	0x00026d50


	//   ....[5]....
        /*008c*/ 	.word	0x00027280


	//   ....[6]....
        /*0090*/ 	.word	0x000272a0


	//   ....[7]....
        /*0094*/ 	.word	0x000272c0


	//   ....[8]....
        /*0098*/ 	.word	0x000272e0


	//   ....[9]....
        /*009c*/ 	.word	0x00027310


	//   ....[10]....
        /*00a0*/ 	.word	0x000274b0


	//   ....[11]....
        /*00a4*/ 	.word	0x000274f0


	//   ....[12]....
        /*00a8*/ 	.word	0x00027530


	//   ....[13]....
        /*00ac*/ 	.word	0x000275f0


	//   ....[14]....
        /*00b0*/ 	.word	0x000276a0


	//   ....[15]....
        /*00b4*/ 	.word	0x000276d0


	//   ....[16]....
        /*00b8*/ 	.word	0x00027780


	//   ....[17]....
        /*00bc*/ 	.word	0x000277b0


	//----- nvinfo : EIATTR_VRC_CTA_INIT_COUNT
	.align		4
.L_620:
        /*00c0*/ 	.byte	0x02, 0x4a
	.zero		1
	.zero		1


	//----- nvinfo : EIATTR_EXIT_INSTR_OFFSETS
	.align		4
        /*00c4*/ 	.byte	0x04, 0x1c
        /*00c6*/ 	.short	(.L_622 - .L_621)


	//   ....[0]....
.L_621:
        /*00c8*/ 	.word	0x000002a0


	//   ....[1]....
        /*00cc*/ 	.word	0x00028810


	//----- nvinfo : EIATTR_MAX_THREADS
	.align		4
.L_622:
        /*00d0*/ 	.byte	0x04, 0x05
        /*00d2*/ 	.short	(.L_624 - .L_623)
.L_623:
        /*00d4*/ 	.word	0x00000080
        /*00d8*/ 	.word	0x00000001
        /*00dc*/ 	.word	0x00000001


	//----- nvinfo : EIATTR_CRS_STACK_SIZE
	.align		4
.L_624:
        /*00e0*/ 	.byte	0x04, 0x1e
        /*00e2*/ 	.short	(.L_626 - .L_625)
.L_625:
        /*00e4*/ 	.word	0x00000000


	//----- nvinfo : EIATTR_CBANK_PARAM_SIZE
	.align		4
.L_626:
        /*00e8*/ 	.byte	0x03, 0x19
        /*00ea*/ 	.short	0x00e8


	//----- nvinfo : EIATTR_PARAM_CBANK
	.align		4
        /*00ec*/ 	.byte	0x04, 0x0a
        /*00ee*/ 	.short	(.L_628 - .L_627)
	.align		4
.L_627:
        /*00f0*/ 	.word	index@(.nv.constant0._ZN10layer_norm31ln_parallel_residual_fwd_kernelINS_13Kernel_traitsI13__nv_bfloat16S2_S2_S2_fjLj5120ELj1ELj1ELj4ELj16ENS_18Kernel_traits_baseILj5120ES2_S2_S2_S2_fjLj128EEEEELb1ELb1ELb1EEEvNS_9FwdParamsE)
        /*00f4*/ 	.short	0x0380
        /*00f6*/ 	.short	0x00e8


	//----- nvinfo : EIATTR_SW_WAR
	.align		4
.L_628:
        /*00f8*/ 	.byte	0x04, 0x36
        /*00fa*/ 	.short	(.L_630 - .L_629)
.L_629:
        /*00fc*/ 	.word	0x00000008
.L_630:


//--------------------- .nv.info._ZN10layer_norm31ln_parallel_residual_fwd_kernelINS_13Kernel_traitsI6__halfS2_S2_S2_fjLj5120ELj1ELj1ELj4ELj16ENS_18Kernel_traits_baseILj5120ES2_S2_S2_S2_fjLj128EEEEELb0ELb0ELb0EEEvNS_9FwdParamsE --------------------------
	.section	.nv.info._ZN10layer_norm31ln_parallel_residual_fwd_kernelINS_13Kernel_traitsI6__halfS2_S2_S2_fjLj5120ELj1ELj1ELj4ELj16ENS_18Kernel_traits_baseILj5120ES2_S2_S2_S2_fjLj128EEEEELb0ELb0ELb0EEEvNS_9FwdParamsE,"",@"SHT_CUDA_INFO"
	.sectionflags	@""
	.align	4


	//----- nvinfo : EIATTR_CUDA_API_VERSION
	.align		4
        /*0000*/ 	.byte	0x04, 0x37
        /*0002*/ 	.short	(.L_632 - .L_631)
.L_631:
        /*0004*/ 	.word	0x00000082


	//----- nvinfo : EIATTR_KPARAM_INFO
	.align		4
.L_632:
        /*0008*/ 	.byte	0x04, 0x17
        /*000a*/ 	.short	(.L_634 - .L_633)
.L_633:
        /*000c*/ 	.word	0x00000000
        /*0010*/ 	.short	0x0000
        /*0012*/ 	.short	0x0000
        /*0014*/ 	.byte	0x00, 0xf0, 0xa1, 0x03


	//----- nvinfo : EIATTR_SPARSE_MMA_MASK
	.align		4
.L_634:
        /*0018*/ 	.byte	0x03, 0x50
        /*001a*/ 	.short	0x0000


	//----- nvinfo : EIATTR_MAXREG_COUNT
	.align		4
        /*001c*/ 	.byte	0x03, 0x1b
        /*001e*/ 	.short	0x00ff


	//----- nvinfo : EIATTR_NUM_BARRIERS
	.align		4
        /*0020*/ 	.byte	0x02, 0x4c
        /*0022*/ 	.byte	0x01
	.zero		1


	//----- nvinfo : EIATTR_MERCURY_ISA_VERSION
	.align		4
        /*0024*/ 	.byte	0x03, 0x5f
        /*0026*/ 	.short	0x0101


	//----- nvinfo : EIATTR_COOP_GROUP_MASK_REGIDS
	.align		4
        /*0028*/ 	.byte	0x04, 0x29
        /*002a*/ 	.short	(.L_636 - .L_635)


	//   ....[0]....
.L_635:
        /*002c*/ 	.word	0xffffffff


	//   ....[1]....
        /*0030*/ 	.word	0xffffffff


	//   ....[2]....
        /*0034*/ 	.word	0xffffffff


	//   ....[3]....
        /*0038*/ 	.word	0xffffffff


	//   ....[4]....
        /*003c*/ 	.word	0xffffffff


	//   ....[5]....
        /*0040*/ 	.word	0xffffffff


	//   ....[6]....
        /*0044*/ 	.word	0xffffffff


	//   ....[7]....
        /*0048*/ 	.word	0xffffffff


	//   ....[8]....
        /*004c*/ 	.word	0xffffffff


	//   ....[9]....
        /*0050*/ 	.word	0xffffffff


	//   ....[10]....
        /*0054*/ 	.word	0xffffffff


	//   ....[11]....
        /*0058*/ 	.word	0xffffffff


	//   ....[12]....
        /*005c*/ 	.word	0xffffffff


	//   ....[13]....
        /*0060*/ 	.word	0xffffffff


	//   ....[14]....
        /*0064*/ 	.word	0xffffffff


	//   ....[15]....
        /*0068*/ 	.word	0xffffffff


	//   ....[16]....
        /*006c*/ 	.word	0xffffffff


	//   ....[17]....
        /*0070*/ 	.word	0xffffffff


	//----- nvinfo : EIATTR_COOP_GROUP_INSTR_OFFSETS
	.align		4
.L_636:
        /*0074*/ 	.byte	0x04, 0x28
        /*0076*/ 	.short	(.L_638 - .L_637)


	//   ....[0]....
.L_637:
        /*0078*/ 	.word	0x000046b0


	//   ....[1]....
        /*007c*/ 	.word	0x000046d0


	//   ....[2]....
        /*0080*/ 	.word	0x000046f0


	//   ....[3]....
        /*0084*/ 	.word	0x00004710


	//   ....[4]....
        /*0088*/ 	.word	0x00004730


	//   ....[5]....
        /*008c*/ 	.word	0x00004cc0


	//   ....[6]....
        /*0090*/ 	.word	0x00004ce0


	//   ....[7]....
        /*0094*/ 	.word	0x00004d10


	//   ....[8]....
        /*0098*/ 	.word	0x00004d30


	//   ....[9]....
        /*009c*/ 	.word	0x00004d50


	//   ....[10]....
        /*00a0*/ 	.word	0x00004de0


	//   ....[11]....
        /*00a4*/ 	.word	0x00004e50


	//   ....[12]....
        /*00a8*/ 	.word	0x00004ea0


	//   ....[13]....
        /*00ac*/ 	.word	0x00004ec0


	//   ....[14]....
        /*00b0*/ 	.word	0x00004f50


	//   ....[15]....
        /*00b4*/ 	.word	0x00004f80


	//   ....[16]....
        /*00b8*/ 	.word	0x00005020


	//   ....[17]....
        /*00bc*/ 	.word	0x00005050


	//----- nvinfo : EIATTR_VRC_CTA_INIT_COUNT
	.align		4
.L_638:
        /*00c0*/ 	.byte	0x02, 0x4a
	.zero		1
	.zero		1


	//----- nvinfo : EIATTR_EXIT_INSTR_OFFSETS
	.align		4
        /*00c4*/ 	.byte	0x04, 0x1c
        /*00c6*/ 	.short	(.L_640 - .L_639)


	//   ....[0]....
.L_639:
        /*00c8*/ 	.word	0x000014b0


	//   ....[1]....
        /*00cc*/ 	.word	0x00006b20


	//----- nvinfo : EIATTR_MAX_THREADS
	.align		4
.L_640:
        /*00d0*/ 	.byte	0x04, 0x05
        /*00d2*/ 	.short	(.L_642 - .L_641)
.L_641:
        /*00d4*/ 	.word	0x00000080
        /*00d8*/ 	.word	0x00000001
        /*00dc*/ 	.word	0x00000001


	//----- nvinfo : EIATTR_CRS_STACK_SIZE
	.align		4
.L_642:
        /*00e0*/ 	.byte	0x04, 0x1e
        /*00e2*/ 	.short	(.L_644 - .L_643)
.L_643:
        /*00e4*/ 	.word	0x00000000


	//----- nvinfo : EIATTR_CBANK_PARAM_SIZE
	.align		4
.L_644:
        /*00e8*/ 	.byte	0x03, 0x19
        /*00ea*/ 	.short	0x00e8


	//----- nvinfo : EIATTR_PARAM_CBANK
	.align		4
        /*00ec*/ 	.byte	0x04, 0x0a
        /*00ee*/ 	.short	(.L_646 - .L_645)
	.align		4
.L_645:
        /*00f0*/ 	.word	index@(.nv.constant0._ZN10layer_norm31ln_parallel_residual_fwd_kernelINS_13Kernel_traitsI6__halfS2_S2_S2_fjLj5120ELj1ELj1ELj4ELj16ENS_18Kernel_traits_baseILj5120ES2_S2_S2_S2_fjLj128EEEEELb0ELb0ELb0EEEvNS_9FwdParamsE)
        /*00f4*/ 	.short	0x0380
        /*00f6*/ 	.short	0x00e8


	//----- nvinfo : EIATTR_SW_WAR
	.align		4
.L_646:
        /*00f8*/ 	.byte	0x04, 0x36
        /*00fa*/ 	.short	(.L_648 - .L_647)
.L_647:
        /*00fc*/ 	.word	0x00000008
.L_648:


//--------------------- .nv.info._ZN10layer_norm31ln_parallel_residual_fwd_kernelINS_13Kernel_traitsI6__halfS2_S2_S2_fjLj5120ELj1ELj1ELj4ELj16ENS_18Kernel_traits_baseILj5120ES2_S2_S2_S2_fjLj128EEEEELb0ELb0ELb1EEEvNS_9FwdParamsE --------------------------
	.section	.nv.info._ZN10layer_norm31ln_parallel_residual_fwd_kernelINS_13Kernel_traitsI6__halfS2_S2_S2_fjLj5120ELj1ELj1ELj4ELj16ENS_18Kernel_traits_baseILj5120ES2_S2_S2_S2_fjLj128EEEEELb0ELb0ELb1EEEvNS_9FwdParamsE,"",@"SHT_CUDA_INFO"
	.sectionflags	@""
	.align	4


	//----- nvinfo : EIATTR_CUDA_API_VERSION
	.align		4
        /*0000*/ 	.byte	0x04, 0x37
        /*0002*/ 	.short	(.L_650 - .L_649)
.L_649:
        /*0004*/ 	.word	0x00000082


	//----- nvinfo : EIATTR_KPARAM_INFO
	.align		4
.L_650:
        /*0008*/ 	.byte	0x04, 0x17
        /*000a*/ 	.short	(.L_652 - .L_651)
.L_651:
        /*000c*/ 	.word	0x00000000
        /*0010*/ 	.short	0x0000
        /*0012*/ 	.short	0x0000
        /*0014*/ 	.byte	0x00, 0xf0, 0xa1, 0x03


	//----- nvinfo : EIATTR_SPARSE_MMA_MASK
	.align		4
.L_652:
        /*0018*/ 	.byte	0x03, 0x50
        /*001a*/ 	.short	0x0000


	//----- nvinfo : EIATTR_MAXREG_COUNT
	.align		4
        /*001c*/ 	.byte	0x03, 0x1b
        /*001e*/ 	.short	0x00ff


	//----- nvinfo : EIATTR_NUM_BARRIERS
	.align		4
        /*0020*/ 	.byte	0x02, 0x4c
        /*0022*/ 	.byte	0x01
	.zero		1


	//----- nvinfo : EIATTR_MERCURY_ISA_VERSION
	.align		4
        /*0024*/ 	.byte	0x03, 0x5f
        /*0026*/ 	.short	0x0101


	//----- nvinfo : EIATTR_COOP_GROUP_MASK_REGIDS
	.align		4
        /*0028*/ 	.byte	0x04, 0x29
        /*002a*/ 	.short	(.L_654 - .L_653)


	//   ....[0]....
.L_653:
        /*002c*/ 	.word	0xffffffff


	//   ....[1]....
        /*0030*/ 	.word	0xffffffff


	//   ....[2]....
        /*0034*/ 	.word	0xffffffff


	//   ....[3]....
        /*0038*/ 	.word	0xffffffff


	//   ....[4]....
        /*003c*/ 	.word	0xffffffff


	//   ....[5]....
        /*0040*/ 	.word	0xffffffff


	//   ....[6]....
        /*0044*/ 	.word	0xffffffff


	//   ....[7]....
        /*0048*/ 	.word	0xffffffff


	//   ....[8]....
        /*004c*/ 	.word	0xffffffff


	//   ....[9]....
        /*0050*/ 	.word	0xffffffff


	//   ....[10]....
        /*0054*/ 	.word	0xffffffff


	//   ....[11]....
        /*0058*/ 	.word	0xffffffff


	//   ....[12]....
        /*005c*/ 	.word	0xffffffff


	//   ....[13]....
        /*0060*/ 	.word	0xffffffff


	//   ....[14]....
        /*0064*/ 	.word	0xffffffff


	//   ....[15]....
        /*0068*/ 	.word	0xffffffff


	//   ....[16]....
        /*006c*/ 	.word	0xffffffff


	//   ....[17]....
        /*0070*/ 	.word	0xffffffff


	//----- nvinfo : EIATTR_COOP_GROUP_INSTR_OFFSETS
	.align		4
.L_654:
        /*0074*/ 	.byte	0x04, 0x28
        /*0076*/ 	.short	(.L_656 - .L_655)


	//   ....[0]....
.L_655:
        /*0078*/ 	.word	0x00003540


	//   ....[1]....
        /*007c*/ 	.word	0x00003560


	//   ....[2]....
        /*0080*/ 	.word	0x00003580


	//   ....[3]....
        /*0084*/ 	.word	0x000035a0


	//   ....[4]....
        /*0088*/ 	.word	0x000035c0


	//   ....[5]....
        /*008c*/ 	.word	0x00003af0


	//   ....[6]....
        /*0090*/ 	.word	0x00003b10


	//   ....[7]....
        /*0094*/ 	.word	0x00003b40


	//   ....[8]....
        /*0098*/ 	.word	0x00003b70


	//   ....[9]....
        /*009c*/ 	.word	0x00003bb0


	//   ....[10]....
        /*00a0*/ 	.word	0x00003c40


	//   ....[11]....
        /*00a4*/ 	.word	0x00003ca0


	//   ....[12]....
        /*00a8*/ 	.word	0x00003cd0


	//   ....[13]....
        /*00ac*/ 	.word	0x00003cf0


	//   ....[14]....
        /*00b0*/ 	.word	0x00003d90


	//   ....[15]....
        /*00b4*/ 	.word	0x00003dd0


	//   ....[16]....
        /*00b8*/ 	.word	0x00003e70


	//   ....[17]....
        /*00bc*/ 	.word	0x00003ea0


	//----- nvinfo : EIATTR_VRC_CTA_INIT_COUNT
	.align		4
.L_656:
        /*00c0*/ 	.byte	0x02, 0x4a
	.zero		1
	.zero		1


	//----- nvinfo : EIATTR_EXIT_INSTR_OFFSETS
	.align		4
        /*00c4*/ 	.byte	0x04, 0x1c
        /*00c6*/ 	.short	(.L_658 - .L_657)


	//   ....[0]....
.L_657:
        /*00c8*/ 	.word	0x00000970


	//   ....[1]....
        /*00cc*/ 	.word	0x00005730


	//----- nvinfo : EIATTR_MAX_THREADS
	.align		4
.L_658:
        /*00d0*/ 	.byte	0x04, 0x05
        /*00d2*/ 	.short	(.L_660 - .L_659)
.L_659:
        /*00d4*/ 	.word	0x00000080
        /*00d8*/ 	.word	0x00000001
        /*00dc*/ 	.word	0x00000001


	//----- nvinfo : EIATTR_CBANK_PARAM_SIZE
	.align		4
.L_660:
        /*00e0*/ 	.byte	0x03, 0x19
        /*00e2*/ 	.short	0x00e8


	//----- nvinfo : EIATTR_PARAM_CBANK
	.align		4
        /*00e4*/ 	.byte	0x04, 0x0a
        /*00e6*/ 	.short	(.L_662 - .L_661)
	.align		4
.L_661:
        /*00e8*/ 	.word	index@(.nv.constant0._ZN10layer_norm31ln_parallel_residual_fwd_kernelINS_13Kernel_traitsI6__halfS2_S2_S2_fjLj5120ELj1ELj1ELj4ELj16ENS_18Kernel_traits_baseILj5120ES2_S2_S2_S2_fjLj128EEEEELb0ELb0ELb1EEEvNS_9FwdParamsE)
        /*00ec*/ 	.short	0x0380
        /*00ee*/ 	.short	0x00e8


	//----- nvinfo : EIATTR_SW_WAR
	.align		4
.L_662:
        /*00f0*/ 	.byte	0x04, 0x36
        /*00f2*/ 	.short	(.L_664 - .L_663)
.L_663:
        /*00f4*/ 	.word	0x00000008
.L_664:


//--------------------- .nv.info._ZN10layer_norm31ln_parallel_residual_fwd_kernelINS_13Kernel_traitsI6__halfS2_S2_S2_fjLj5120ELj1ELj1ELj4ELj16ENS_18Kernel_traits_baseILj5120ES2_S2_S2_S2_fjLj128EEEEELb0ELb1ELb0EEEvNS_9FwdParamsE --------------------------
	.section	.nv.info._ZN10layer_norm31ln_parallel_residual_fwd_kernelINS_13Kernel_traitsI6__halfS2_S2_S2_fjLj5120ELj1ELj1ELj4ELj16ENS_18Kernel_traits_baseILj5120ES2_S2_S2_S2_fjLj128EEEEELb0ELb1ELb0EEEvNS_9FwdParamsE,"",@"SHT_CUDA_INFO"
	.sectionflags	@""
	.align	4


	//----- nvinfo : EIATTR_CUDA_API_VERSION
	.align		4
        /*0000*/ 	.byte	0x04, 0x37
        /*0002*/ 	.short	(.L_666 - .L_665)
.L_665:
        /*0004*/ 	.word	0x00000082


	//----- nvinfo : EIATTR_KPARAM_INFO
	.align		4
.L_666:
        /*0008*/ 	.byte	0x04, 0x17
        /*000a*/ 	.short	(.L_668 - .L_667)
.L_667:
        /*000c*/ 	.word	0x00000000
        /*0010*/ 	.short	0x0000
        /*0012*/ 	.short	0x0000
        /*0014*/ 	.byte	0x00, 0xf0, 0xa1, 0x03


	//----- nvinfo : EIATTR_SPARSE_MMA_MASK
	.align		4
.L_668:
        /*0018*/ 	.byte	0x03, 0x50
        /*001a*/ 	.short	0x0000


	//----- nvinfo : EIATTR_MAXREG_COUNT
	.align		4
        /*001c*/ 	.byte	0x03, 0x1b
        /*001e*/ 	.short	0x00ff


	//----- nvinfo : EIATTR_NUM_BARRIERS
	.align		4
        /*0020*/ 	.byte	0x02, 0x4c
        /*0022*/ 	.byte	0x01
	.zero		1


	//----- nvinfo : EIATTR_MERCURY_ISA_VERSION
	.align		4
        /*0024*/ 	.byte	0x03, 0x5f
        /*0026*/ 	.short	0x0101


	//----- nvinfo : EIATTR_COOP_GROUP_MASK_REGIDS
	.align		4
        /*0028*/ 	.byte	0x04, 0x29
        /*002a*/ 	.short	(.L_670 - .L_669)


	//   ....[0]....
.L_669:
        /*002c*/ 	.word	0xffffffff


	//   ....[1]....
        /*0030*/ 	.word	0xffffffff


	//   ....[2]....
        /*0034*/ 	.word	0xffffffff


	//   ....[3]....
        /*0038*/ 	.word	0xffffffff


	//   ....[4]....
        /*003c*/ 	.word	0xffffffff


	//   ....[5]....
        /*0040*/ 	.word	0xffffffff


	//   ....[6]....
        /*0044*/ 	.word	0xffffffff


	//   ....[7]....
        /*0048*/ 	.word	0xffffffff


	//   ....[8]....
        /*004c*/ 	.word	0xffffffff


	//   ....[9]....
        /*0050*/ 	.word	0xffffffff


	//   ....[10]....
        /*0054*/ 	.word	0xffffffff


	//   ....[11]....
        /*0058*/ 	.word	0xffffffff


	//   ....[12]....
        /*005c*/ 	.word	0xffffffff


	//   ....[13]....
        /*0060*/ 	.word	0xffffffff


	//   ....[14]....
        /*0064*/ 	.word	0xffffffff


	//   ....[15]....
        /*0068*/ 	.word	0xffffffff


	//   ....[16]....
        /*006c*/ 	.word	0xffffffff


	//   ....[17]....
        /*0070*/ 	.word	0xffffffff


	//----- nvinfo : EIATTR_COOP_GROUP_INSTR_OFFSETS
	.align		4
.L_670:
        /*0074*/ 	.byte	0x04, 0x28
        /*0076*/ 	.short	(.L_672 - .L_671)


	//   ....[0]....
.L_671:
        /*0078*/ 	.word	0x00003740


	//   ....[1]....
        /*007c*/ 	.word	0x00003760


	//   ....[2]....
        /*0080*/ 	.word	0x00003780


	//   ....[3]....
        /*0084*/ 	.word	0x000037a0


	//   ....[4]....
        /*0088*/ 	.word	0x000037c0


	//   ....[5]....
        /*008c*/ 	.word	0x00003d70


	//   ....[6]....
        /*0090*/ 	.word	0x00003dd0


	//   ....[7]....
        /*0094*/ 	.word	0x00003df0


	//   ....[8]....
        /*0098*/ 	.word	0x00003e10


	//   ....[9]....
        /*009c*/ 	.word	0x00003e30


	//   ....[10]....
        /*00a0*/ 	.word	0x00003f30


	//   ....[11]....
        /*00a4*/ 	.word	0x00003f90


	//   ....[12]....
        /*00a8*/ 	.word	0x00003fb0


	//   ....[13]....
        /*00ac*/ 	.word	0x00003ff0


	//   ....[14]....
        /*00b0*/ 	.word	0x00004040


	//   ....[15]....
        /*00b4*/ 	.word	0x000040f0


	//   ....[16]....
        /*00b8*/ 	.word	0x00004140


	//   ....[17]....
        /*00bc*/ 	.word	0x00004180


	//----- nvinfo : EIATTR_VRC_CTA_INIT_COUNT
	.align		4
.L_672:
        /*00c0*/ 	.byte	0x02, 0x4a
	.zero		1
	.zero		1


	//----- nvinfo : EIATTR_EXIT_INSTR_OFFSETS
	.align		4
        /*00c4*/ 	.byte	0x04, 0x1c
        /*00c6*/ 	.short	(.L_674 - .L_673)


	//   ....[0]....
.L_673:
        /*00c8*/ 	.word	0x00000660


	//   ....[1]....
        /*00cc*/ 	.word	0x00005280


	//----- nvinfo : EIATTR_MAX_THREADS
	.align		4
.L_674:
        /*00d0*/ 	.byte	0x04, 0x05
        /*00d2*/ 	.short	(.L_676 - .L_675)
.L_675:
        /*00d4*/ 	.word	0x00000080
        /*00d8*/ 	.word	0x00000001
        /*00dc*/ 	.word	0x00000001


	//----- nvinfo : EIATTR_CRS_STACK_SIZE
	.align		4
.L_676:
        /*00e0*/ 	.byte	0x04, 0x1e
        /*00e2*/ 	.short	(.L_678 - .L_677)
.L_677:
        /*00e4*/ 	.word	0x00000000


	//----- nvinfo : EIATTR_CBANK_PARAM_SIZE
	.align		4
.L_678:
        /*00e8*/ 	.byte	0x03, 0x19
        /*00ea*/ 	.short	0x00e8


	//----- nvinfo : EIATTR_PARAM_CBANK
	.align		4
        /*00ec*/ 	.byte	0x04, 0x0a
        /*00ee*/ 	.short	(.L_680 - .L_679)
	.align		4
.L_679:
        /*00f0*/ 	.word	index@(.nv.constant0._ZN10layer_norm31ln_parallel_residual_fwd_kernelINS_13Kernel_traitsI6__halfS2_S2_S2_fjLj5120ELj1ELj1ELj4ELj16ENS_18Kernel_traits_baseILj5120ES2_S2_S2_S2_fjLj128EEEEELb0ELb1ELb0EEEvNS_9FwdParamsE)
        /*00f4*/ 	.short	0x0380
        /*00f6*/ 	.short	0x00e8


	//----- nvinfo : EIATTR_SW_WAR
	.align		4
.L_680:
        /*00f8*/ 	.byte	0x04, 0x36
        /*00fa*/ 	.short	(.L_682 - .L_681)
.L_681:
        /*00fc*/ 	.word	0x00000008
.L_682:


//--------------------- .nv.info._ZN10layer_norm31ln_parallel_residual_fwd_kernelINS_13Kernel_traitsI6__halfS2_S2_S2_fjLj5120ELj1ELj1ELj4ELj16ENS_18Kernel_traits_baseILj5120ES2_S2_S2_S2_fjLj128EEEEELb0ELb1ELb1EEEvNS_9FwdParamsE --------------------------
	.section	.nv.info._ZN10layer_norm31ln_parallel_residual_fwd_kernelINS_13Kernel_traitsI6__halfS2_S2_S2_fjLj5120ELj1ELj1ELj4ELj16ENS_18Kernel_traits_baseILj5120ES2_S2_S2_S2_fjLj128EEEEELb0ELb1ELb1EEEvNS_9FwdParamsE,"",@"SHT_CUDA_INFO"
	.sectionflags	@""
	.align	4


	//----- nvinfo : EIATTR_CUDA_API_VERSION
	.align		4
        /*0000*/ 	.byte	0x04, 0x37
        /*0002*/ 	.short	(.L_684 - .L_683)
.L_683:
        /*0004*/ 	.word	0x00000082


	//----- nvinfo : EIATTR_KPARAM_INFO
	.align		4
.L_684:
        /*0008*/ 	.byte	0x04, 0x17
        /*000a*/ 	.short	(.L_686 - .L_685)
.L_685:
        /*000c*/ 	.word	0x00000000
        /*0010*/ 	.short	0x0000
        /*0012*/ 	.short	0x0000
        /*0014*/ 	.byte	0x00, 0xf0, 0xa1, 0x03


	//----- nvinfo : EIATTR_SPARSE_MMA_MASK
	.align		4
.L_686:
        /*0018*/ 	.byte	0x03, 0x50
        /*001a*/ 	.short	0x0000


	//----- nvinfo : EIATTR_MAXREG_COUNT
	.align		4
        /*001c*/ 	.byte	0x03, 0x1b
        /*001e*/ 	.short	0x00ff


	//----- nvinfo : EIATTR_NUM_BARRIERS
	.align		4
        /*0020*/ 	.byte	0x02, 0x4c
        /*0022*/ 	.byte	0x01
	.zero		1


	//----- nvinfo : EIATTR_MERCURY_ISA_VERSION
	.align		4
        /*0024*/ 	.byte	0x03, 0x5f
        /*0026*/ 	.short	0x0101


	//----- nvinfo : EIATTR_COOP_GROUP_MASK_REGIDS
	.align		4
        /*0028*/ 	.byte	0x04, 0x29
        /*002a*/ 	.short	(.L_688 - .L_687)


	//   ....[0]....
.L_687:
        /*002c*/ 	.word	0xffffffff


	//   ....[1]....
        /*0030*/ 	.word	0xffffffff


	//   ....[2]....
        /*0034*/ 	.word	0xffffffff


	//   ....[3]....
        /*0038*/ 	.word	0xffffffff


	//   ....[4]....
        /*003c*/ 	.word	0xffffffff


	//   ....[5]....
        /*0040*/ 	.word	0xffffffff


	//   ....[6]....
        /*0044*/ 	.word	0xffffffff


	//   ....[7]....
        /*0048*/ 	.word	0xffffffff


	//   ....[8]....
        /*004c*/ 	.word	0xffffffff


	//   ....[9]....
        /*0050*/ 	.word	0xffffffff


	//   ....[10]....
        /*0054*/ 	.word	0xffffffff


	//   ....[11]....
        /*0058*/ 	.word	0xffffffff


	//   ....[12]....
        /*005c*/ 	.word	0xffffffff


	//   ....[13]....
        /*0060*/ 	.word	0xffffffff


	//   ....[14]....
        /*0064*/ 	.word	0xffffffff


	//   ....[15]....
        /*0068*/ 	.word	0xffffffff


	//   ....[16]....
        /*006c*/ 	.word	0xffffffff


	//   ....[17]....
        /*0070*/ 	.word	0xffffffff


	//----- nvinfo : EIATTR_COOP_GROUP_INSTR_OFFSETS
	.align		4
.L_688:
        /*0074*/ 	.byte	0x04, 0x28
        /*0076*/ 	.short	(.L_690 - .L_689)


	//   ....[0]....
.L_689:
        /*0078*/ 	.word	0x00003020


	//   ....[1]....
        /*007c*/ 	.word	0x00003040


	//   ....[2]....
        /*0080*/ 	.word	0x00003060


	//   ....[3]....
        /*0084*/ 	.word	0x00003080


	//   ....[4]....
        /*0088*/ 	.word	0x000030a0


	//   ....[5]....
        /*008c*/ 	.word	0x000035d0


	//   ....[6]....
        /*0090*/ 	.word	0x000035f0


	//   ....[7]....
        /*0094*/ 	.word	0x00003610


	//   ....[8]....
        /*0098*/ 	.word	0x00003640


	//   ....[9]....
        /*009c*/ 	.word	0x00003680


	//   ....[10]....
        /*00a0*/ 	.word	0x00003830


	//   ....[11]....
        /*00a4*/ 	.word	0x000038e0


	//   ....[12]....
        /*00a8*/ 	.word	0x00003940


	//   ....[13]....
        /*00ac*/ 	.word	0x00003950


	//   ....[14]....
        /*00b0*/ 	.word	0x000039d0


	//   ....[15]....
        /*00b4*/ 	.word	0x00003a20


	//   ....[16]....
        /*00b8*/ 	.word	0x00003ad0


	//   ....[17]....
        /*00bc*/ 	.word	0x00003b10


	//----- nvinfo : EIATTR_VRC_CTA_INIT_COUNT
	.align		4
.L_690:
        /*00c0*/ 	.byte	0x02, 0x4a
	.zero		1
	.zero		1


	//----- nvinfo : EIATTR_EXIT_INSTR_OFFSETS
	.align		4
        /*00c4*/ 	.byte	0x04, 0x1c
        /*00c6*/ 	.short	(.L_692 - .L_691)


	//   ....[0]....
.L_691:
        /*00c8*/ 	.word	0x00000390


	//   ....[1]....
        /*00cc*/ 	.word	0x000049e0


	//----- nvinfo : EIATTR_MAX_THREADS
	.align		4
.L_692:
        /*00d0*/ 	.byte	0x04, 0x05
        /*00d2*/ 	.short	(.L_694 - .L_693)
.L_693:
        /*00d4*/ 	.word	0x00000080
        /*00d8*/ 	.word	0x00000001
        /*00dc*/ 	.word	0x00000001


	//----- nvinfo : EIATTR_CRS_STACK_SIZE
	.align		4
.L_694:
        /*00e0*/ 	.byte	0x04, 0x1e
        /*00e2*/ 	.short	(.L_696 - .L_695)
.L_695:
        /*00e4*/ 	.word	0x00000000


	//----- nvinfo : EIATTR_CBANK_PARAM_SIZE
	.align		4
.L_696:
        /*00e8*/ 	.byte	0x03, 0x19
        /*00ea*/ 	.short	0x00e8


	//----- nvinfo : EIATTR_PARAM_CBANK
	.align		4
        /*00ec*/ 	.byte	0x04, 0x0a
        /*00ee*/ 	.short	(.L_698 - .L_697)
	.align		4
.L_697:
        /*00f0*/ 	.word	index@(.nv.constant0._ZN10layer_norm31ln_parallel_residual_fwd_kernelINS_13Kernel_traitsI6__halfS2_S2_S2_fjLj5120ELj1ELj1ELj4ELj16ENS_18Kernel_traits_baseILj5120ES2_S2_S2_S2_fjLj128EEEEELb0ELb1ELb1EEEvNS_9FwdParamsE)
        /*00f4*/ 	.short	0x0380
        /*00f6*/ 	.short	0x00e8


	//----- nvinfo : EIATTR_SW_WAR
	.align		4
.L_698:
        /*00f8*/ 	.byte	0x04, 0x36
        /*00fa*/ 	.short	(.L_700 - .L_699)
.L_699:
        /*00fc*/ 	.word	0x00000008
.L_700:


//--------------------- .nv.info._ZN10layer_norm31ln_parallel_residual_fwd_kernelINS_13Kernel_traitsI6__halfS2_S2_S2_fjLj5120ELj1ELj1ELj4ELj16ENS_18Kernel_traits_baseILj5120ES2_S2_S2_S2_fjLj128EEEEELb1ELb0ELb0EEEvNS_9FwdParamsE --------------------------
	.section	.nv.info._ZN10layer_norm31ln_parallel_residual_fwd_kernelINS_13Kernel_traitsI6__halfS2_S2_S2_fjLj5120ELj1ELj1ELj4ELj16ENS_18Kernel_traits_baseILj5120ES2_S2_S2_S2_fjLj128EEEEELb1ELb0ELb0EEEvNS_9FwdParamsE,"",@"SHT_CUDA_INFO"
	.sectionflags	@""
	.align	4


	//----- nvinfo : EIATTR_CUDA_API_VERSION
	.align		4
        /*0000*/ 	.byte	0x04, 0x37
        /*0002*/ 	.short	(.L_702 - .L_701)
.L_701:
        /*0004*/ 	.word	0x00000082


	//----- nvinfo : EIATTR_KPARAM_INFO
	.align		4
.L_702:
        /*0008*/ 	.byte	0x04, 0x17
        /*000a*/ 	.short	(.L_704 - .L_703)
.L_703:
        /*000c*/ 	.word	0x00000000
        /*0010*/ 	.short	0x0000
        /*0012*/ 	.short	0x0000
        /*0014*/ 	.byte	0x00, 0xf0, 0xa1, 0x03


	//----- nvinfo : EIATTR_SPARSE_MMA_MASK
	.align		4
.L_704:
        /*0018*/ 	.byte	0x03, 0x50
        /*001a*/ 	.short	0x0000


	//----- nvinfo : EIATTR_MAXREG_COUNT
	.align		4
        /*001c*/ 	.byte	0x03, 0x1b
        /*001e*/ 	.short	0x00ff


	//----- nvinfo : EIATTR_NUM_BARRIERS
	.align		4
        /*0020*/ 	.byte	0x02, 0x4c
        /*0022*/ 	.byte	0x01
	.zero		1


	//----- nvinfo : EIATTR_MERCURY_ISA_VERSION
	.align		4
        /*0024*/ 	.byte	0x03, 0x5f
        /*0026*/ 	.short	0x0101


	//----- nvinfo : EIATTR_COOP_GROUP_MASK_REGIDS
	.align		4
        /*0028*/ 	.byte	0x04, 0x29
        /*002a*/ 	.short	(.L_706 - .L_705)


	//   ....[0]....
.L_705:
        /*002c*/ 	.word	0xffffffff


	//   ....[1]....
        /*0030*/ 	.word	0xffffffff


	//   ....[2]....
        /*0034*/ 	.word	0xffffffff


	//   ....[3]....
        /*0038*/ 	.word	0xffffffff


	//   ....[4]....
        /*003c*/ 	.word	0xffffffff


	//   ....[5]....
        /*0040*/ 	.word	0xffffffff


	//   ....[6]....
        /*0044*/ 	.word	0xffffffff


	//   ....[7]....
        /*0048*/ 	.word	0xffffffff


	//   ....[8]....
        /*004c*/ 	.word	0xffffffff


	//   ....[9]....
        /*0050*/ 	.word	0xffffffff


	//   ....[10]....
        /*0054*/ 	.word	0xffffffff


	//   ....[11]....
        /*0058*/ 	.word	0xffffffff


	//   ....[12]....
        /*005c*/ 	.word	0xffffffff


	//   ....[13]....
        /*0060*/ 	.word	0xffffffff


	//   ....[14]....
        /*0064*/ 	.word	0xffffffff


	//   ....[15]....
        /*0068*/ 	.word	0xffffffff


	//   ....[16]....
        /*006c*/ 	.word	0xffffffff


	//   ....[17]....
        /*0070*/ 	.word	0xffffffff


	//----- nvinfo : EIATTR_COOP_GROUP_INSTR_OFFSETS
	.align		4
.L_706:
        /*0074*/ 	.byte	0x04, 0x28
        /*0076*/ 	.short	(.L_708 - .L_707)


	//   ....[0]....
.L_707:
        /*0078*/ 	.word	0x0002f750


	//   ....[1]....
        /*007c*/ 	.word	0x0002f770


	//   ....[2]....
        /*0080*/ 	.word	0x0002f790


	//   ....[3]....
        /*0084*/ 	.word	0x0002f7b0


	//   ....[4]....
        /*0088*/ 	.word	0x0002f7d0


	//   ....[5]....
        /*008c*/ 	.word	0x0002fd30


	//   ....[6]....
        /*0090*/ 	.word	0x0002fd50


	//   ....[7]....
        /*0094*/ 	.word	0x0002fd70


	//   ....[8]....
        /*0098*/ 	.word	0x0002fd90


	//   ....[9]....
        /*009c*/ 	.word	0x0002fdb0


	//   ....[10]....
        /*00a0*/ 	.word	0x0002ff30


	//   ....[11]....
        /*00a4*/ 	.word	0x0002ff70


	//   ....[12]....
        /*00a8*/ 	.word	0x0002ffb0


	//   ....[13]....
        /*00ac*/ 	.word	0x00030000


	//   ....[14]....
        /*00b0*/ 	.word	0x00030070


	//   ....[15]....
        /*00b4*/ 	.word	0x000300c0


	//   ....[16]....
        /*00b8*/ 	.word	0x00030120


	//   ....[17]....
        /*00bc*/ 	.word	0x00030180


	//----- nvinfo : EIATTR_VRC_CTA_INIT_COUNT
	.align		4
.L_708:
        /*00c0*/ 	.byte	0x02, 0x4a
	.zero		1
	.zero		1


	//----- nvinfo : EIATTR_EXIT_INSTR_OFFSETS
	.align		4
        /*00c4*/ 	.byte	0x04, 0x1c
        /*00c6*/ 	.short	(.L_710 - .L_709)


	//   ....[0]....
.L_709:
        /*00c8*/ 	.word	0x00001730


	//   ....[1]....
        /*00cc*/ 	.word	0x00031c60


	//----- nvinfo : EIATTR_MAX_THREADS
	.align		4
.L_710:
        /*00d0*/ 	.byte	0x04, 0x05
        /*00d2*/ 	.short	(.L_712 - .L_711)
.L_711:
        /*00d4*/ 	.word	0x00000080
        /*00d8*/ 	.word	0x00000001
        /*00dc*/ 	.word	0x00000001


	//----- nvinfo : EIATTR_CRS_STACK_SIZE
	.align		4
.L_712:
        /*00e0*/ 	.byte	0x04, 0x1e
        /*00e2*/ 	.short	(.L_714 - .L_713)
.L_713:
        /*00e4*/ 	.word	0x00000000


	//----- nvinfo : EIATTR_CBANK_PARAM_SIZE
	.align		4
.L_714:
        /*00e8*/ 	.byte	0x03, 0x19
        /*00ea*/ 	.short	0x00e8


	//----- nvinfo : EIATTR_PARAM_CBANK
	.align		4
        /*00ec*/ 	.byte	0x04, 0x0a
        /*00ee*/ 	.short	(.L_716 - .L_715)
	.align		4
.L_715:
        /*00f0*/ 	.word	index@(.nv.constant0._ZN10layer_norm31ln_parallel_residual_fwd_kernelINS_13Kernel_traitsI6__halfS2_S2_S2_fjLj5120ELj1ELj1ELj4ELj16ENS_18Kernel_traits_baseILj5120ES2_S2_S2_S2_fjLj128EEEEELb1ELb0ELb0EEEvNS_9FwdParamsE)
        /*00f4*/ 	.short	0x0380
        /*00f6*/ 	.short	0x00e8


	//----- nvinfo : EIATTR_SW_WAR
	.align		4
.L_716:
        /*00f8*/ 	.byte	0x04, 0x36
        /*00fa*/ 	.short	(.L_718 - .L_717)
.L_717:
        /*00fc*/ 	.word	0x00000008
.L_718:


//--------------------- .nv.info._ZN10layer_norm31ln_parallel_residual_fwd_kernelINS_13Kernel_traitsI6__halfS2_S2_S2_fjLj5120ELj1ELj1ELj4ELj16ENS_18Kernel_traits_baseILj5120ES2_S2_S2_S2_fjLj128EEEEELb1ELb0ELb1EEEvNS_9FwdParamsE --------------------------
	.section	.nv.info._ZN10layer_norm31ln_parallel_residual_fwd_kernelINS_13Kernel_traitsI6__halfS2_S2_S2_fjLj5120ELj1ELj1ELj4ELj16ENS_18Kernel_traits_baseILj5120ES2_S2_S2_S2_fjLj128EEEEELb1ELb0ELb1EEEvNS_9FwdParamsE,"",@"SHT_CUDA_INFO"
	.sectionflags	@""
	.align	4


	//----- nvinfo : EIATTR_CUDA_API_VERSION
	.align		4
        /*0000*/ 	.byte	0x04, 0x37
        /*0002*/ 	.short	(.L_720 - .L_719)
.L_719:
        /*0004*/ 	.word	0x00000082


	//----- nvinfo : EIATTR_KPARAM_INFO
	.align		4
.L_720:
        /*0008*/ 	.byte	0x04, 0x17
        /*000a*/ 	.short	(.L_722 - .L_721)
.L_721:
        /*000c*/ 	.word	0x00000000
        /*0010*/ 	.short	0x0000
        /*0012*/ 	.short	0x0000
        /*0014*/ 	.byte	0x00, 0xf0, 0xa1, 0x03


	//----- nvinfo : EIATTR_SPARSE_MMA_MASK
	.align		4
.L_722:
        /*0018*/ 	.byte	0x03, 0x50
        /*001a*/ 	.short	0x0000


	//----- nvinfo : EIATTR_MAXREG_COUNT
	.align		4
        /*001c*/ 	.byte	0x03, 0x1b
        /*001e*/ 	.short	0x00ff


	//----- nvinfo : EIATTR_NUM_BARRIERS
	.align		4
        /*0020*/ 	.byte	0x02, 0x4c
        /*0022*/ 	.byte	0x01
	.zero		1


	//----- nvinfo : EIATTR_MERCURY_ISA_VERSION
	.align		4
        /*0024*/ 	.byte	0x03, 0x5f
        /*0026*/ 	.short	0x0101


	//----- nvinfo : EIATTR_COOP_GROUP_MASK_REGIDS
	.align		4
        /*0028*/ 	.byte	0x04, 0x29
        /*002a*/ 	.short	(.L_724 - .L_723)


	//   ....[0]....
.L_723:
        /*002c*/ 	.word	0xffffffff


	//   ....[1]....
        /*0030*/ 	.word	0xffffffff


	//   ....[2]....
        /*0034*/ 	.word	0xffffffff


	//   ....[3]....
        /*0038*/ 	.word	0xffffffff


	//   ....[4]....
        /*003c*/ 	.word	0xffffffff


	//   ....[5]....
        /*0040*/ 	.word	0xffffffff


	//   ....[6]....
        /*0044*/ 	.word	0xffffffff


	//   ....[7]....
        /*0048*/ 	.word	0xffffffff


	//   ....[8]....
        /*004c*/ 	.word	0xffffffff


	//   ....[9]....
        /*0050*/ 	.word	0xffffffff


	//   ....[10]....
        /*0054*/ 	.word	0xffffffff


	//   ....[11]....
        /*0058*/ 	.word	0xffffffff


	//   ....[12]....
        /*005c*/ 	.word	0xffffffff


	//   ....[13]....
        /*0060*/ 	.word	0xffffffff


	//   ....[14]....
        /*0064*/ 	.word	0xffffffff


	//   ....[15]....
        /*0068*/ 	.word	0xffffffff


	//   ....[16]....
        /*006c*/ 	.word	0xffffffff


	//   ....[17]....
        /*0070*/ 	.word	0xffffffff


	//----- nvinfo : EIATTR_COOP_GROUP_INSTR_OFFSETS
	.align		4
.L_724:
        /*0074*/ 	.byte	0x04, 0x28
        /*0076*/ 	.short	(.L_726 - .L_725)


	//   ....[0]....
.L_725:
        /*0078*/ 	.word	0x00026dd0


	//   ....[1]....
        /*007c*/ 	.word	0x00026e00


	//   ....[2]....
        /*0080*/ 	.word	0x00026e20


	//   ....[3]....
        /*0084*/ 	.word	0x00026e40


	//   ....[4]....
        /*0088*/ 	.word	0x00026e60


	//   ....[5]....
        /*008c*/ 	.word	0x00027390


	//   ....[6]....
        /*0090*/ 	.word	0x000273b0


	//   ....[7]....
        /*0094*/ 	.word	0x000273d0


	//   ....[8]....
        /*0098*/ 	.word	0x00027400


	//   ....[9]....
        /*009c*/ 	.word	0x00027430


	//   ....[10]....
        /*00a0*/ 	.word	0x000275d0


	//   ....[11]....
        /*00a4*/ 	.word	0x00027610


	//   ....[12]....
        /*00a8*/ 	.word	0x00027650


	//   ....[13]....
        /*00ac*/ 	.word	0x00027740


	//   ....[14]....
        /*00b0*/ 	.word	0x00027780


	//   ....[15]....
        /*00b4*/ 	.word	0x000277b0


	//   ....[16]....
        /*00b8*/ 	.word	0x00027890


	//   ....[17]....
        /*00bc*/ 	.word	0x000278c0


	//----- nvinfo : EIATTR_VRC_CTA_INIT_COUNT
	.align		4
.L_726:
        /*00c0*/ 	.byte	0x02, 0x4a
	.zero		1
	.zero		1


	//----- nvinfo : EIATTR_EXIT_INSTR_OFFSETS
	.align		4
        /*00c4*/ 	.byte	0x04, 0x1c
        /*00c6*/ 	.short	(.L_728 - .L_727)


	//   ....[0]....
.L_727:
        /*00c8*/ 	.word	0x00000b80


	//   ....[1]....
        /*00cc*/ 	.word	0x00029130


	//----- nvinfo : EIATTR_MAX_THREADS
	.align		4
.L_728:
        /*00d0*/ 	.byte	0x04, 0x05
        /*00d2*/ 	.short	(.L_730 - .L_729)
.L_729:
        /*00d4*/ 	.word	0x00000080
        /*00d8*/ 	.word	0x00000001
        /*00dc*/ 	.word	0x00000001


	//----- nvinfo : EIATTR_CRS_STACK_SIZE
	.align		4
.L_730:
        /*00e0*/ 	.byte	0x04, 0x1e
        /*00e2*/ 	.short	(.L_732 - .L_731)
.L_731:
        /*00e4*/ 	.word	0x00000000


	//----- nvinfo : EIATTR_CBANK_PARAM_SIZE
	.align		4
.L_732:
        /*00e8*/ 	.byte	0x03, 0x19
        /*00ea*/ 	.short	0x00e8


	//----- nvinfo : EIATTR_PARAM_CBANK
	.align		4
        /*00ec*/ 	.byte	0x04, 0x0a
        /*00ee*/ 	.short	(.L_734 - .L_733)
	.align		4
.L_733:
        /*00f0*/ 	.word	index@(.nv.constant0._ZN10layer_norm31ln_parallel_residual_fwd_kernelINS_13Kernel_traitsI6__halfS2_S2_S2_fjLj5120ELj1ELj1ELj4ELj16ENS_18Kernel_traits_baseILj5120ES2_S2_S2_S2_fjLj128EEEEELb1ELb0ELb1EEEvNS_9FwdParamsE)
        /*00f4*/ 	.short	0x0380
        /*00f6*/ 	.short	0x00e8


	//----- nvinfo : EIATTR_SW_WAR
	.align		4
.L_734:
        /*00f8*/ 	.byte	0x04, 0x36
        /*00fa*/ 	.short	(.L_736 - .L_735)
.L_735:
        /*00fc*/ 	.word	0x00000008
.L_736:


//--------------------- .nv.info._ZN10layer_norm31ln_parallel_residual_fwd_kernelINS_13Kernel_traitsI6__halfS2_S2_S2_fjLj5120ELj1ELj1ELj4ELj16ENS_18Kernel_traits_baseILj5120ES2_S2_S2_S2_fjLj128EEEEELb1ELb1ELb0EEEvNS_9FwdParamsE --------------------------
	.section	.nv.info._ZN10layer_norm31ln_parallel_residual_fwd_kernelINS_13Kernel_traitsI6__halfS2_S2_S2_fjLj5120ELj1ELj1ELj4ELj16ENS_18Kernel_traits_baseILj5120ES2_S2_S2_S2_fjLj128EEEEELb1ELb1ELb0EEEvNS_9FwdParamsE,"",@"SHT_CUDA_INFO"
	.sectionflags	@""
	.align	4


	//----- nvinfo : EIATTR_CUDA_API_VERSION
	.align		4
        /*0000*/ 	.byte	0x04, 0x37
        /*0002*/ 	.short	(.L_738 - .L_737)
.L_737:
        /*0004*/ 	.word	0x00000082


	//----- nvinfo : EIATTR_KPARAM_INFO
	.align		4
.L_738:
        /*0008*/ 	.byte	0x04, 0x17
        /*000a*/ 	.short	(.L_740 - .L_739)
.L_739:
        /*000c*/ 	.word	0x00000000
        /*0010*/ 	.short	0x0000
        /*0012*/ 	.short	0x0000
        /*0014*/ 	.byte	0x00, 0xf0, 0xa1, 0x03


	//----- nvinfo : EIATTR_SPARSE_MMA_MASK
	.align		4
.L_740:
        /*0018*/ 	.byte	0x03, 0x50
        /*001a*/ 	.short	0x0000


	//----- nvinfo : EIATTR_MAXREG_COUNT
	.align		4
        /*001c*/ 	.byte	0x03, 0x1b
        /*001e*/ 	.short	0x00ff


	//----- nvinfo : EIATTR_NUM_BARRIERS
	.align		4
        /*0020*/ 	.byte	0x02, 0x4c
        /*0022*/ 	.byte	0x01
	.zero		1


	//----- nvinfo : EIATTR_MERCURY_ISA_VERSION
	.align		4
        /*0024*/ 	.byte	0x03, 0x5f
        /*0026*/ 	.short	0x0101


	//----- nvinfo : EIATTR_COOP_GROUP_MASK_REGIDS
	.align		4
        /*0028*/ 	.byte	0x04, 0x29
        /*002a*/ 	.short	(.L_742 - .L_741)


	//   ....[0]....
.L_741:
        /*002c*/ 	.word	0xffffffff


	//   ....[1]....
        /*0030*/ 	.word	0xffffffff


	//   ....[2]....
        /*0034*/ 	.word	0xffffffff


	//   ....[3]....
        /*0038*/ 	.word	0xffffffff


	//   ....[4]....
        /*003c*/ 	.word	0xffffffff


	//   ....[5]....
        /*0040*/ 	.word	0xffffffff


	//   ....[6]....
        /*0044*/ 	.word	0xffffffff


	//   ....[7]....
        /*0048*/ 	.word	0xffffffff


	//   ....[8]....
        /*004c*/ 	.word	0xffffffff


	//   ....[9]....
        /*0050*/ 	.word	0xffffffff


	//   ....[10]....
        /*0054*/ 	.word	0xffffffff


	//   ....[11]....
        /*0058*/ 	.word	0xffffffff


	//   ....[12]....
        /*005c*/ 	.word	0xffffffff


	//   ....[13]....
        /*0060*/ 	.word	0xffffffff


	//   ....[14]....
        /*0064*/ 	.word	0xffffffff


	//   ....[15]....
        /*0068*/ 	.word	0xffffffff


	//   ....[16]....
        /*006c*/ 	.word	0xffffffff


	//   ....[17]....
        /*0070*/ 	.word	0xffffffff


	//----- nvinfo : EIATTR_COOP_GROUP_INSTR_OFFSETS
	.align		4
.L_742:
        /*0074*/ 	.byte	0x04, 0x28
        /*0076*/ 	.short	(.L_744 - .L_743)


	//   ....[0]....
.L_743:
        /*0078*/ 	.word	0x00030400


	//   ....[1]....
        /*007c*/ 	.word	0x00030420


	//   ....[2]....
        /*0080*/ 	.word	0x00030440


	//   ....[3]....
        /*0084*/ 	.word	0x00030460


	//   ....[4]....
        /*0088*/ 	.word	0x00030490


	//   ....[5]....
        /*008c*/ 	.word	0x00030a00


	//   ....[6]....
        /*0090*/ 	.word	0x00030a20


	//   ....[7]....
        /*0094*/ 	.word	0x00030a40


	//   ....[8]....
        /*0098*/ 	.word	0x00030a60


	//   ....[9]....
        /*009c*/ 	.word	0x00030a80


	//   ....[10]....
        /*00a0*/ 	.word	0x00030c10


	//   ....[11]....
        /*00a4*/ 	.word	0x00030c50


	//   ....[12]....
        /*00a8*/ 	.word	0x00030cf0


	//   ....[13]....
        /*00ac*/ 	.word	0x00030d10


	//   ....[14]....
        /*00b0*/ 	.word	0x00030d50


	//   ....[15]....
        /*00b4*/ 	.word	0x00030d80


	//   ....[16]....
        /*00b8*/ 	.word	0x00030e40


	//   ....[17]....
        /*00bc*/ 	.word	0x00030e70


	//----- nvinfo : EIATTR_VRC_CTA_INIT_COUNT
	.align		4
.L_744:
        /*00c0*/ 	.byte	0x02, 0x4a
	.zero		1
	.zero		1


	//----- nvinfo : EIATTR_EXIT_INSTR_OFFSETS
	.align		4
        /*00c4*/ 	.byte	0x04, 0x1c
        /*00c6*/ 	.short	(.L_746 - .L_745)


	//   ....[0]....
.L_745:
        /*00c8*/ 	.word	0x000008c0


	//   ....[1]....
        /*00cc*/ 	.word	0x00031f90


	//----- nvinfo : EIATTR_MAX_THREADS
	.align		4
.L_746:
        /*00d0*/ 	.byte	0x04, 0x05
        /*00d2*/ 	.short	(.L_748 - .L_747)
.L_747:
        /*00d4*/ 	.word	0x00000080
        /*00d8*/ 	.word	0x00000001
        /*00dc*/ 	.word	0x00000001


	//----- nvinfo : EIATTR_CRS_STACK_SIZE
	.align		4
.L_748:
        /*00e0*/ 	.byte	0x04, 0x1e
        /*00e2*/ 	.short	(.L_750 - .L_749)
.L_749:
        /*00e4*/ 	.word	0x00000000


	//----- nvinfo : EIATTR_CBANK_PARAM_SIZE
	.align		4
.L_750:
        /*00e8*/ 	.byte	0x03, 0x19
        /*00ea*/ 	.short	0x00e8


	//----- nvinfo : EIATTR_PARAM_CBANK
	.align		4
        /*00ec*/ 	.byte	0x04, 0x0a
        /*00ee*/ 	.short	(.L_752 - .L_751)
	.align		4
.L_751:
        /*00f0*/ 	.word	index@(.nv.constant0._ZN10layer_norm31ln_parallel_residual_fwd_kernelINS_13Kernel_traitsI6__halfS2_S2_S2_fjLj5120ELj1ELj1ELj4ELj16ENS_18Kernel_traits_baseILj5120ES2_S2_S2_S2_fjLj128EEEEELb1ELb1ELb0EEEvNS_9FwdParamsE)
        /*00f4*/ 	.short	0x0380
        /*00f6*/ 	.short	0x00e8


	//----- nvinfo : EIATTR_SW_WAR
	.align		4
.L_752:
        /*00f8*/ 	.byte	0x04, 0x36
        /*00fa*/ 	.short	(.L_754 - .L_753)
.L_753:
        /*00fc*/ 	.word	0x00000008
.L_754:


//--------------------- .nv.info._ZN10layer_norm31ln_parallel_residual_fwd_kernelINS_13Kernel_traitsI6__halfS2_S2_S2_fjLj5120ELj1ELj1ELj4ELj16ENS_18Kernel_traits_baseILj5120ES2_S2_S2_S2_fjLj128EEEEELb1ELb1ELb1EEEvNS_9FwdParamsE --------------------------
	.section	.nv.info._ZN10layer_norm31ln_parallel_residual_fwd_kernelINS_13Kernel_traitsI6__halfS2_S2_S2_fjLj5120ELj1ELj1ELj4ELj16ENS_18Kernel_traits_baseILj5120ES2_S2_S2_S2_fjLj128EEEEELb1ELb1ELb1EEEvNS_9FwdParamsE,"",@"SHT_CUDA_INFO"
	.sectionflags	@""
	.align	4


	//----- nvinfo : EIATTR_CUDA_API_VERSION
	.align		4
        /*0000*/ 	.byte	0x04, 0x37
        /*0002*/ 	.short	(.L_756 - .L_755)
.L_755:
        /*0004*/ 	.word	0x00000082


	//----- nvinfo : EIATTR_KPARAM_INFO
	.align		4
.L_756:
        /*0008*/ 	.byte	0x04, 0x17
        /*000a*/ 	.short	(.L_758 - .L_757)
.L_757:
        /*000c*/ 	.word	0x00000000
        /*0010*/ 	.short	0x0000
        /*0012*/ 	.short	0x0000
        /*0014*/ 	.byte	0x00, 0xf0, 0xa1, 0x03


	//----- nvinfo : EIATTR_SPARSE_MMA_MASK
	.align		4
.L_758:
        /*0018*/ 	.byte	0x03, 0x50
        /*001a*/ 	.short	0x0000


	//----- nvinfo : EIATTR_MAXREG_COUNT
	.align		4
        /*001c*/ 	.byte	0x03, 0x1b
        /*001e*/ 	.short	0x00ff


	//----- nvinfo : EIATTR_NUM_BARRIERS
	.align		4
        /*0020*/ 	.byte	0x02, 0x4c
        /*0022*/ 	.byte	0x01
	.zero		1


	//----- nvinfo : EIATTR_MERCURY_ISA_VERSION
	.align		4
        /*0024*/ 	.byte	0x03, 0x5f
        /*0026*/ 	.short	0x0101


	//----- nvinfo : EIATTR_COOP_GROUP_MASK_REGIDS
	.align		4
        /*0028*/ 	.byte	0x04, 0x29
        /*002a*/ 	.short	(.L_760 - .L_759)


	//   ....[0]....
.L_759:
        /*002c*/ 	.word	0xffffffff


	//   ....[1]....
        /*0030*/ 	.word	0xffffffff


	//   ....[2]....
        /*0034*/ 	.word	0xffffffff


	//   ....[3]....
        /*0038*/ 	.word	0xffffffff


	//   ....[4]....
        /*003c*/ 	.word	0xffffffff


	//   ....[5]....
        /*0040*/ 	.word	0xffffffff


	//   ....[6]....
        /*0044*/ 	.word	0xffffffff


	//   ....[7]....
        /*0048*/ 	.word	0xffffffff


	//   ....[8]....
        /*004c*/ 	.word	0xffffffff


	//   ....[9]....
        /*0050*/ 	.word	0xffffffff


	//   ....[10]....
        /*0054*/ 	.word	0xffffffff


	//   ....[11]....
        /*0058*/ 	.word	0xffffffff


	//   ....[12]....
        /*005c*/ 	.word	0xffffffff


	//   ....[13]....
        /*0060*/ 	.word	0xffffffff


	//   ....[14]....
        /*0064*/ 	.word	0xffffffff


	//   ....[15]....
        /*0068*/ 	.word	0xffffffff


	//   ....[16]....
        /*006c*/ 	.word	0xffffffff


	//   ....[17]....
        /*0070*/ 	.word	0xffffffff


	//----- nvinfo : EIATTR_COOP_GROUP_INSTR_OFFSETS
	.align		4
.L_760:
        /*0074*/ 	.byte	0x04, 0x28
        /*0076*/ 	.short	(.L_762 - .L_761)


	//   ....[0]....
.L_761:
        /*0078*/ 	.word	0x00026570


	//   ....[1]....
        /*007c*/ 	.word	0x000265a0


	//   ....[2]....
        /*0080*/ 	.word	0x000265c0


	//   ....[3]....
        /*0084*/ 	.word	0x000265e0


	//   ....[4]....
        /*0088*/ 	.word	0x00026600


	//   ....[5]....
        /*008c*/ 	.word	0x00026b40


	//   ....[6]....
        /*0090*/ 	.word	0x00026b60


	//   ....[7]....
        /*0094*/ 	.word	0x00026b80


	//   ....[8]....
        /*0098*/ 	.word	0x00026ba0


	//   ....[9]....
        /*009c*/ 	.word	0x00026bd0


	//   ....[10]....
        /*00a0*/ 	.word	0x00026d70


	//   ....[11]....
        /*00a4*/ 	.word	0x00026db0


	//   ....[12]....
        /*00a8*/ 	.word	0x00026de0


	//   ....[13]....
        /*00ac*/ 	.word	0x00026e20


	//   ....[14]....
        /*00b0*/ 	.word	0x00026ee0


	//   ....[15]....
        /*00b4*/ 	.word	0x00026f10


	//   ....[16]....
        /*00b8*/ 	.word	0x00027000


	//   ....[17]....
        /*00bc*/ 	.word	0x00027030


	//----- nvinfo : EIATTR_VRC_CTA_INIT_COUNT
	.align		4
.L_762:
        /*00c0*/ 	.byte	0x02, 0x4a
	.zero		1
	.zero		1


	//----- nvinfo : EIATTR_EXIT_INSTR_OFFSETS
	.align		4
        /*00c4*/ 	.byte	0x04, 0x1c
        /*00c6*/ 	.short	(.L_764 - .L_763)


	//   ....[0]....
.L_763:
        /*00c8*/ 	.word	0x000002a0


	//   ....[1]....
        /*00cc*/ 	.word	0x00027f50


	//----- nvinfo : EIATTR_MAX_THREADS
	.align		4
.L_764:
        /*00d0*/ 	.byte	0x04, 0x05
        /*00d2*/ 	.short	(.L_766 - .L_765)
.L_765:
        /*00d4*/ 	.word	0x00000080
        /*00d8*/ 	.word	0x00000001
        /*00dc*/ 	.word	0x00000001


	//----- nvinfo : EIATTR_CRS_STACK_SIZE
	.align		4
.L_766:
        /*00e0*/ 	.byte	0x04, 0x1e
        /*00e2*/ 	.short	(.L_768 - .L_767)
.L_767:
        /*00e4*/ 	.word	0x00000000


	//----- nvinfo : EIATTR_CBANK_PARAM_SIZE
	.align		4
.L_768:
        /*00e8*/ 	.byte	0x03, 0x19
        /*00ea*/ 	.short	0x00e8


	//----- nvinfo : EIATTR_PARAM_CBANK
	.align		4
        /*00ec*/ 	.byte	0x04, 0x0a
        /*00ee*/ 	.short	(.L_770 - .L_769)
	.align		4
.L_769:
        /*00f0*/ 	.word	index@(.nv.constant0._ZN10layer_norm31ln_parallel_residual_fwd_kernelINS_13Kernel_traitsI6__halfS2_S2_S2_fjLj5120ELj1ELj1ELj4ELj16ENS_18Kernel_traits_baseILj5120ES2_S2_S2_S2_fjLj128EEEEELb1ELb1ELb1EEEvNS_9FwdParamsE)
        /*00f4*/ 	.short	0x0380
        /*00f6*/ 	.short	0x00e8


	//----- nvinfo : EIATTR_SW_WAR
	.align		4
.L_770:
        /*00f8*/ 	.byte	0x04, 0x36
        /*00fa*/ 	.short	(.L_772 - .L_771)
.L_771:
        /*00fc*/ 	.word	0x00000008
.L_772:


//--------------------- .nv.info._ZN10layer_norm31ln_parallel_residual_fwd_kernelINS_13Kernel_traitsIf13__nv_bfloat16S2_S2_fjLj5120ELj1ELj1ELj4ELj16ENS_18Kernel_traits_baseILj5120EfS2_S2_S2_fjLj128EEEEELb0ELb0ELb0EEEvNS_9FwdParamsE --------------------------
	.section	.nv.info._ZN10layer_norm31ln_parallel_residual_fwd_kernelINS_13Kernel_traitsIf13__nv_bfloat16S2_S2_fjLj5120ELj1ELj1ELj4ELj16ENS_18Kernel_traits_baseILj5120EfS2_S2_S2_fjLj128EEEEELb0ELb0ELb0EEEvNS_9FwdParamsE,"",@"SHT_CUDA_INFO"
	.sectionflags	@""
	.align	4


	//----- nvinfo : EIATTR_CUDA_API_VERSION
	.align		4
        /*0000*/ 	.byte	0x04, 0x37
        /*0002*/ 	.short	(.L_774 - .L_773)
.L_773:
        /*0004*/ 	.word	0x00000082


	//----- nvinfo : EIATTR_KPARAM_INFO
	.align		4
.L_774:
        /*0008*/ 	.byte	0x04, 0x17
        /*000a*/ 	.short	(.L_776 - .L_775)
.L_775:
        /*000c*/ 	.word	0x00000000
        /*0010*/ 	.short	0x0000
        /*0012*/ 	.short	0x0000
        /*0014*/ 	.byte	0x00, 0xf0, 0xa1, 0x03


	//----- nvinfo : EIATTR_SPARSE_MMA_MASK
	.align		4
.L_776:
        /*0018*/ 	.byte	0x03, 0x50
        /*001a*/ 	.short	0x0000


	//----- nvinfo : EIATTR_MAXREG_COUNT
	.align		4
        /*001c*/ 	.byte	0x03, 0x1b
        /*001e*/ 	.short	0x00ff


	//----- nvinfo : EIATTR_NUM_BARRIERS
	.align		4
        /*0020*/ 	.byte	0x02, 0x4c
        /*0022*/ 	.byte	0x01
	.zero		1


	//----- nvinfo : EIATTR_MERCURY_ISA_VERSION
	.align		4
        /*0024*/ 	.byte	0x03, 0x5f
        /*0026*/ 	.short	0x0101


	//----- nvinfo : EIATTR_COOP_GROUP_MASK_REGIDS
	.align		4
        /*0028*/ 	.byte	0x04, 0x29
        /*002a*/ 	.short	(.L_778 - .L_777)


	//   ....[0]....
.L_777:
        /*002c*/ 	.word	0xffffffff


	//   ....[1]....
        /*0030*/ 	.word	0xffffffff


	//   ....[2]....
        /*0034*/ 	.word	0xffffffff


	//   ....[3]....
        /*0038*/ 	.word	0xffffffff


	//   ....[4]....
        /*003c*/ 	.word	0xffffffff


	//   ....[5]....
        /*0040*/ 	.word	0xffffffff


	//   ....[6]....
        /*0044*/ 	.word	0xffffffff


	//   ....[7]....
        /*0048*/ 	.word	0xffffffff


	//   ....[8]....
        /*004c*/ 	.word	0xffffffff


	//   ....[9]....
        /*0050*/ 	.word	0xffffffff


	//   ....[10]....
        /*0054*/ 	.word	0xffffffff


	//   ....[11]....
        /*0058*/ 	.word	0xffffffff


	//   ....[12]....
        /*005c*/ 	.word	0xffffffff


	//   ....[13]....
        /*0060*/ 	.word	0xffffffff


	//   ....[14]....
        /*0064*/ 	.word	0xffffffff


	//   ....[15]....
        /*0068*/ 	.word	0xffffffff


	//   ....[16]....
        /*006c*/ 	.word	0xffffffff


	//   ....[17]....
        /*0070*/ 	.word	0xffffffff


	//----- nvinfo : EIATTR_COOP_GROUP_INSTR_OFFSETS
	.align		4
.L_778:
        /*0074*/ 	.byte	0x04, 0x28
        /*0076*/ 	.short	(.L_780 - .L_779)


	//   ....[0]....
.L_779:
        /*0078*/ 	.word	0x000058d0


	//   ....[1]....
        /*007c*/ 	.word	0x000058f0


	//   ....[2]....
        /*0080*/ 	.word	0x00005910


	//   ....[3]....
        /*0084*/ 	.word	0x00005930


	//   ....[4]....
        /*0088*/ 	.word	0x00005950


	//   ....[5]....
        /*008c*/ 	.word	0x00005ed0


	//   ....[6]....
        /*0090*/ 	.word	0x00005f00


	//   ....[7]....
        /*0094*/ 	.word	0x00005f30


	//   ....[8]....
        /*0098*/ 	.word	0x00005f60


	//   ....[9]....
        /*009c*/ 	.word	0x00005f90


	//   ....[10]....
        /*00a0*/ 	.word	0x00006000


	//   ....[11]....
        /*00a4*/ 	.word	0x00006070


	//   ....[12]....
        /*00a8*/ 	.word	0x00006090


	//   ....[13]....
        /*00ac*/ 	.word	0x000060a0


	//   ....[14]....
        /*00b0*/ 	.word	0x00006150


	//   ....[15]....
        /*00b4*/ 	.word	0x00006190


	//   ....[16]....
        /*00b8*/ 	.word	0x00006230


	//   ....[17]....
        /*00bc*/ 	.word	0x00006260


	//----- nvinfo : EIATTR_VRC_CTA_INIT_COUNT
	.align		4
.L_780:
        /*00c0*/ 	.byte	0x02, 0x4a
	.zero		1
	.zero		1


	//----- nvinfo : EIATTR_EXIT_INSTR_OFFSETS
	.align		4
        /*00c4*/ 	.byte	0x04, 0x1c
        /*00c6*/ 	.short	(.L_782 - .L_781)


	//   ....[0]....
.L_781:
        /*00c8*/ 	.word	0x00001cd0


	//   ....[1]....
        /*00cc*/ 	.word	0x00007300


	//----- nvinfo : EIATTR_MAX_THREADS
	.align		4
.L_782:
        /*00d0*/ 	.byte	0x04, 0x05
        /*00d2*/ 	.short	(.L_784 - .L_783)
.L_783:
        /*00d4*/ 	.word	0x00000080
        /*00d8*/ 	.word	0x00000001
        /*00dc*/ 	.word	0x00000001


	//----- nvinfo : EIATTR_CRS_STACK_SIZE
	.align		4
.L_784:
        /*00e0*/ 	.byte	0x04, 0x1e
        /*00e2*/ 	.short	(.L_786 - .L_785)
.L_785:
        /*00e4*/ 	.word	0x00000000


	//----- nvinfo : EIATTR_CBANK_PARAM_SIZE
	.align		4
.L_786:
        /*00e8*/ 	.byte	0x03, 0x19
        /*00ea*/ 	.short	0x00e8


	//----- nvinfo : EIATTR_PARAM_CBANK
	.align		4
        /*00ec*/ 	.byte	0x04, 0x0a
        /*00ee*/ 	.short	(.L_788 - .L_787)
	.align		4
.L_787:
        /*00f0*/ 	.word	index@(.nv.constant0._ZN10layer_norm31ln_parallel_residual_fwd_kernelINS_13Kernel_traitsIf13__nv_bfloat16S2_S2_fjLj5120ELj1ELj1ELj4ELj16ENS_18Kernel_traits_baseILj5120EfS2_S2_S2_fjLj128EEEEELb0ELb0ELb0EEEvNS_9FwdParamsE)
        /*00f4*/ 	.short	0x0380
        /*00f6*/ 	.short	0x00e8


	//----- nvinfo : EIATTR_SW_WAR
	.align		4
.L_788:
        /*00f8*/ 	.byte	0x04, 0x36
        /*00fa*/ 	.short	(.L_790 - .L_789)
.L_789:
        /*00fc*/ 	.word	0x00000008
.L_790:


//--------------------- .nv.info._ZN10layer_norm31ln_parallel_residual_fwd_kernelINS_13Kernel_traitsIf13__nv_bfloat16S2_S2_fjLj5120ELj1ELj1ELj4ELj16ENS_18Kernel_traits_baseILj5120EfS2_S2_S2_fjLj128EEEEELb0ELb0ELb1EEEvNS_9FwdParamsE --------------------------
	.section	.nv.info._ZN10layer_norm31ln_parallel_residual_fwd_kernelINS_13Kernel_traitsIf13__nv_bfloat16S2_S2_fjLj5120ELj1ELj1ELj4ELj16ENS_18Kernel_traits_baseILj5120EfS2_S2_S2_fjLj128EEEEELb0ELb0ELb1EEEvNS_9FwdParamsE,"",@"SHT_CUDA_INFO"
	.sectionflags	@""
	.align	4


	//----- nvinfo : EIATTR_CUDA_API_VERSION
	.align		4
        /*0000*/ 	.byte	0x04, 0x37
        /*0002*/ 	.short	(.L_792 - .L_791)
.L_791:
        /*0004*/ 	.word	0x00000082


	//----- nvinfo : EIATTR_KPARAM_INFO
	.align		4
.L_792:
        /*0008*/ 	.byte	0x04, 0x17
        /*000a*/ 	.short	(.L_794 - .L_793)
.L_793:
        /*000c*/ 	.word	0x00000000
        /*0010*/ 	.short	0x0000
        /*0012*/ 	.short	0x0000
        /*0014*/ 	.byte	0x00, 0xf0, 0xa1, 0x03


	//----- nvinfo : EIATTR_SPARSE_MMA_MASK
	.align		4
.L_794:
        /*0018*/ 	.byte	0x03, 0x50
        /*001a*/ 	.short	0x0000


	//----- nvinfo : EIATTR_MAXREG_COUNT
	.align		4
        /*001c*/ 	.byte	0x03, 0x1b
        /*001e*/ 	.short	0x00ff


	//----- nvinfo : EIATTR_NUM_BARRIERS
	.align		4
        /*0020*/ 	.byte	0x02, 0x4c
        /*0022*/ 	.byte	0x01
	.zero		1


	//----- nvinfo : EIATTR_MERCURY_ISA_VERSION
	.align		4
        /*0024*/ 	.byte	0x03, 0x5f
        /*0026*/ 	.short	0x0101


	//----- nvinfo : EIATTR_COOP_GROUP_MASK_REGIDS
	.align		4
        /*0028*/ 	.byte	0x04, 0x29
        /*002a*/ 	.short	(.L_796 - .L_795)


	//   ....[0]....
.L_795:
        /*002c*/ 	.word	0xffffffff


	//   ....[1]....
        /*0030*/ 	.word	0xffffffff


	//   ....[2]....
        /*0034*/ 	.word	0xffffffff


	//   ....[3]....
        /*0038*/ 	.word	0xffffffff


	//   ....[4]....
        /*003c*/ 	.word	0xffffffff


	//   ....[5]....
        /*0040*/ 	.word	0xffffffff


	//   ....[6]....
        /*0044*/ 	.word	0xffffffff


	//   ....[7]....
        /*0048*/ 	.word	0xffffffff


	//   ....[8]....
        /*004c*/ 	.word	0xffffffff


	//   ....[9]....
        /*0050*/ 	.word	0xffffffff


	//   ....[10]....
        /*0054*/ 	.word	0xffffffff


	//   ....[11]....
        /*0058*/ 	.word	0xffffffff


	//   ....[12]....
        /*005c*/ 	.word	0xffffffff


	//   ....[13]....
        /*0060*/ 	.word	0xffffffff


	//   ....[14]....
        /*0064*/ 	.word	0xffffffff


	//   ....[15]....
        /*0068*/ 	.word	0xffffffff


	//   ....[16]....
        /*006c*/ 	.word	0xffffffff


	//   ....[17]....
        /*0070*/ 	.word	0xffffffff


	//----- nvinfo : EIATTR_COOP_GROUP_INSTR_OFFSETS
	.align		4
.L_796:
        /*0074*/ 	.byte	0x04, 0x28
        /*0076*/ 	.short	(.L_798 - .L_797)


	//   ....[0]....
.L_797:
        /*0078*/ 	.word	0x00004270


	//   ....[1]....
        /*007c*/ 	.word	0x00004290


	//   ....[2]....
        /*0080*/ 	.word	0x000042b0


	//   ....[3]....
        /*0084*/ 	.word	0x000042d0


	//   ....[4]....
        /*0088*/ 	.word	0x000042f0


	//   ....[5]....
        /*008c*/ 	.word	0x00004820


	//   ....[6]....
        /*0090*/ 	.word	0x00004840


	//   ....[7]....
        /*0094*/ 	.word	0x00004870


	//   ....[8]....
        /*0098*/ 	.word	0x000048b0


	//   ....[9]....
        /*009c*/ 	.word	0x00004900


	//   ....[10]....
        /*00a0*/ 	.word	0x00004980


	//   ....[11]....
        /*00a4*/ 	.word	0x000049e0


	//   ....[12]....
        /*00a8*/ 	.word	0x00004a20


	//   ....[13]....
        /*00ac*/ 	.word	0x00004a40


	//   ....[14]....
        /*00b0*/ 	.word	0x00004ad0


	//   ....[15]....
        /*00b4*/ 	.word	0x00004b10


	//   ....[16]....
        /*00b8*/ 	.word	0x00004ba0


	//   ....[17]....
        /*00bc*/ 	.word	0x00004bd0


	//----- nvinfo : EIATTR_VRC_CTA_INIT_COUNT
	.align		4
.L_798:
        /*00c0*/ 	.byte	0x02, 0x4a
	.zero		1
	.zero		1


	//----- nvinfo : EIATTR_EXIT_INSTR_OFFSETS
	.align		4
        /*00c4*/ 	.byte	0x04, 0x1c
        /*00c6*/ 	.short	(.L_800 - .L_799)


	//   ....[0]....
.L_799:
        /*00c8*/ 	.word	0x00000e70


	//   ....[1]....
        /*00cc*/ 	.word	0x00005ab0


	//----- nvinfo : EIATTR_MAX_THREADS
	.align		4
.L_800:
        /*00d0*/ 	.byte	0x04, 0x05
        /*00d2*/ 	.short	(.L_802 - .L_801)
.L_801:
        /*00d4*/ 	.word	0x00000080
        /*00d8*/ 	.word	0x00000001
        /*00dc*/ 	.word	0x00000001


	//----- nvinfo : EIATTR_CBANK_PARAM_SIZE
	.align		4
.L_802:
        /*00e0*/ 	.byte	0x03, 0x19
        /*00e2*/ 	.short	0x00e8


	//----- nvinfo : EIATTR_PARAM_CBANK
	.align		4
        /*00e4*/ 	.byte	0x04, 0x0a
        /*00e6*/ 	.short	(.L_804 - .L_803)
	.align		4
.L_803:
        /*00e8*/ 	.word	index@(.nv.constant0._ZN10layer_norm31ln_parallel_residual_fwd_kernelINS_13Kernel_traitsIf13__nv_bfloat16S2_S2_fjLj5120ELj1ELj1ELj4ELj16ENS_18Kernel_traits_baseILj5120EfS2_S2_S2_fjLj128EEEEELb0ELb0ELb1EEEvNS_9FwdParamsE)
        /*00ec*/ 	.short	0x0380
        /*00ee*/ 	.short	0x00e8


	//----- nvinfo : EIATTR_SW_WAR
	.align		4
.L_804:
        /*00f0*/ 	.byte	0x04, 0x36
        /*00f2*/ 	.short	(.L_806 - .L_805)
.L_805:
        /*00f4*/ 	.word	0x00000008
.L_806:


//--------------------- .nv.info._ZN10layer_norm31ln_parallel_residual_fwd_kernelINS_13Kernel_traitsIf13__nv_bfloat16S2_S2_fjLj5120ELj1ELj1ELj4ELj16ENS_18Kernel_traits_baseILj5120EfS2_S2_S2_fjLj128EEEEELb0ELb1ELb0EEEvNS_9FwdParamsE --------------------------
	.section	.nv.info._ZN10layer_norm31ln_parallel_residual_fwd_kernelINS_13Kernel_traitsIf13__nv_bfloat16S2_S2_fjLj5120ELj1ELj1ELj4ELj16ENS_18Kernel_traits_baseILj5120EfS2_S2_S2_fjLj128EEEEELb0ELb1ELb0EEEvNS_9FwdParamsE,"",@"SHT_CUDA_INFO"
	.sectionflags	@""
	.align	4


	//----- nvinfo : EIATTR_CUDA_API_VERSION
	.align		4
        /*0000*/ 	.byte	0x04, 0x37
        /*0002*/ 	.short	(.L_808 - .L_807)
.L_807:
        /*0004*/ 	.word	0x00000082


	//----- nvinfo : EIATTR_KPARAM_INFO
	.align		4
.L_808:
        /*0008*/ 	.byte	0x04, 0x17
        /*000a*/ 	.short	(.L_810 - .L_809)
.L_809:
        /*000c*/ 	.word	0x00000000
        /*0010*/ 	.short	0x0000
        /*0012*/ 	.short	0x0000
        /*0014*/ 	.byte	0x00, 0xf0, 0xa1, 0x03


	//----- nvinfo : EIATTR_SPARSE_MMA_MASK
	.align		4
.L_810:
        /*0018*/ 	.byte	0x03, 0x50
        /*001a*/ 	.short	0x0000


	//----- nvinfo : EIATTR_MAXREG_COUNT
	.align		4
        /*001c*/ 	.byte	0x03, 0x1b
        /*001e*/ 	.short	0x00ff


	//----- nvinfo : EIATTR_NUM_BARRIERS
	.align		4
        /*0020*/ 	.byte	0x02, 0x4c
        /*0022*/ 	.byte	0x01
	.zero		1


	//----- nvinfo : EIATTR_MERCURY_ISA_VERSION
	.align		4
        /*0024*/ 	.byte	0x03, 0x5f
        /*0026*/ 	.short	0x0101


	//----- nvinfo : EIATTR_COOP_GROUP_MASK_REGIDS
	.align		4
        /*0028*/ 	.byte	0x04, 0x29
        /*002a*/ 	.short	(.L_812 - .L_811)


	//   ....[0]....
.L_811:
        /*002c*/ 	.word	0xffffffff


	//   ....[1]....
        /*0030*/ 	.word	0xffffffff


	//   ....[2]....
        /*0034*/ 	.word	0xffffffff


	//   ....[3]....
        /*0038*/ 	.word	0xffffffff


	//   ....[4]....
        /*003c*/ 	.word	0xffffffff


	//   ....[5]....
        /*0040*/ 	.word	0xffffffff


	//   ....[6]....
        /*0044*/ 	.word	0xffffffff


	//   ....[7]....
        /*0048*/ 	.word	0xffffffff


	//   ....[8]....
        /*004c*/ 	.word	0xffffffff


	//   ....[9]....
        /*0050*/ 	.word	0xffffffff


	//   ....[10]....
        /*0054*/ 	.word	0xffffffff


	//   ....[11]....
        /*0058*/ 	.word	0xffffffff


	//   ....[12]....
        /*005c*/ 	.word	0xffffffff


	//   ....[13]....
        /*0060*/ 	.word	0xffffffff


	//   ....[14]....
        /*0064*/ 	.word	0xffffffff


	//   ....[15]....
        /*0068*/ 	.word	0xffffffff


	//   ....[16]....
        /*006c*/ 	.word	0xffffffff


	//   ....[17]....
        /*0070*/ 	.word	0xffffffff


	//----- nvinfo : EIATTR_COOP_GROUP_INSTR_OFFSETS
	.align		4
.L_812:
        /*0074*/ 	.byte	0x04, 0x28
        /*0076*/ 	.short	(.L_814 - .L_813)


	//   ....[0]....
.L_813:
        /*0078*/ 	.word	0x00004340


	//   ....[1]....
        /*007c*/ 	.word	0x00004360


	//   ....[2]....
        /*0080*/ 	.word	0x00004380


	//   ....[3]....
        /*0084*/ 	.word	0x000043a0


	//   ....[4]....
        /*0088*/ 	.word	0x000043c0


	//   ....[5]....
        /*008c*/ 	.word	0x00004970


	//   ....[6]....
        /*0090*/ 	.word	0x000049d0


	//   ....[7]....
        /*0094*/ 	.word	0x00004a00


	//   ....[8]....
        /*0098*/ 	.word	0x00004a20


	//   ....[9]....
        /*009c*/ 	.word	0x00004a40


	//   ....[10]....
        /*00a0*/ 	.word	0x00004b40


	//   ....[11]....
        /*00a4*/ 	.word	0x00004bb0


	//   ....[12]....
        /*00a8*/ 	.word	0x00004be0


	//   ....[13]....
        /*00ac*/ 	.word	0x00004c10


	//   ....[14]....
        /*00b0*/ 	.word	0x00004ca0


	//   ....[15]....
        /*00b4*/ 	.word	0x00004ce0


	//   ....[16]....
        /*00b8*/ 	.word	0x00004d70


	//   ....[17]....
        /*00bc*/ 	.word	0x00004da0


	//----- nvinfo : EIATTR_VRC_CTA_INIT_COUNT
	.align		4
.L_814:
        /*00c0*/ 	.byte	0x02, 0x4a
	.zero		1
	.zero		1


	//----- nvinfo : EIATTR_EXIT_INSTR_OFFSETS
	.align		4
        /*00c4*/ 	.byte	0x04, 0x1c
        /*00c6*/ 	.short	(.L_816 - .L_815)


	//   ....[0]....
.L_815:
        /*00c8*/ 	.word	0x000007b0


	//   ....[1]....
        /*00cc*/ 	.word	0x000059a0


	//----- nvinfo : EIATTR_MAX_THREADS
	.align		4
.L_816:
        /*00d0*/ 	.byte	0x04, 0x05
        /*00d2*/ 	.short	(.L_818 - .L_817)
.L_817:
        /*00d4*/ 	.word	0x00000080
        /*00d8*/ 	.word	0x00000001
        /*00dc*/ 	.word	0x00000001


	//----- nvinfo : EIATTR_CRS_STACK_SIZE
	.align		4
.L_818:
        /*00e0*/ 	.byte	0x04, 0x1e
        /*00e2*/ 	.short	(.L_820 - .L_819)
.L_819:
        /*00e4*/ 	.word	0x00000000


	//----- nvinfo : EIATTR_CBANK_PARAM_SIZE
	.align		4
.L_820:
        /*00e8*/ 	.byte	0x03, 0x19
        /*00ea*/ 	.short	0x00e8


	//----- nvinfo : EIATTR_PARAM_CBANK
	.align		4
        /*00ec*/ 	.byte	0x04, 0x0a
        /*00ee*/ 	.short	(.L_822 - .L_821)
	.align		4
.L_821:
        /*00f0*/ 	.word	index@(.nv.constant0._ZN10layer_norm31ln_parallel_residual_fwd_kernelINS_13Kernel_traitsIf13__nv_bfloat16S2_S2_fjLj5120ELj1ELj1ELj4ELj16ENS_18Kernel_traits_baseILj5120EfS2_S2_S2_fjLj128EEEEELb0ELb1ELb0EEEvNS_9FwdParamsE)
        /*00f4*/ 	.short	0x0380
        /*00f6*/ 	.short	0x00e8


	//----- nvinfo : EIATTR_SW_WAR
	.align		4
.L_822:
        /*00f8*/ 	.byte	0x04, 0x36
        /*00fa*/ 	.short	(.L_824 - .L_823)
.L_823:
        /*00fc*/ 	.word	0x00000008
.L_824:


//--------------------- .nv.info._ZN10layer_norm31ln_parallel_residual_fwd_kernelINS_13Kernel_traitsIf13__nv_bfloat16S2_S2_fjLj5120ELj1ELj1ELj4ELj16ENS_18Kernel_traits_baseILj5120EfS2_S2_S2_fjLj128EEEEELb0ELb1ELb1EEEvNS_9FwdParamsE --------------------------
	.section	.nv.info._ZN10layer_norm31ln_parallel_residual_fwd_kernelINS_13Kernel_traitsIf13__nv_bfloat16S2_S2_fjLj5120ELj1ELj1ELj4ELj16ENS_18Kernel_traits_baseILj5120EfS2_S2_S2_fjLj128EEEEELb0ELb1ELb1EEEvNS_9FwdParamsE,"",@"SHT_CUDA_INFO"
	.sectionflags	@""
	.align	4


	//----- nvinfo : EIATTR_CUDA_API_VERSION
	.align		4
        /*0000*/ 	.byte	0x04, 0x37
        /*0002*/ 	.short	(.L_826 - .L_825)
.L_825:
        /*0004*/ 	.word	0x00000082


	//----- nvinfo : EIATTR_KPARAM_INFO
	.align		4
.L_826:
        /*0008*/ 	.byte	0x04, 0x17
        /*000a*/ 	.short	(.L_828 - .L_827)
.L_827:
        /*000c*/ 	.word	0x00000000
        /*0010*/ 	.short	0x0000
        /*0012*/ 	.short	0x0000
        /*0014*/ 	.byte	0x00, 0xf0, 0xa1, 0x03


	//----- nvinfo : EIATTR_SPARSE_MMA_MASK
	.align		4
.L_828:
        /*0018*/ 	.byte	0x03, 0x50
        /*001a*/ 	.short	0x0000


	//----- nvinfo : EIATTR_MAXREG_COUNT
	.align		4
        /*001c*/ 	.byte	0x03, 0x1b
        /*001e*/ 	.short	0x00ff


	//----- nvinfo : EIATTR_NUM_BARRIERS
	.align		4
        /*0020*/ 	.byte	0x02, 0x4c
        /*0022*/ 	.byte	0x01
	.zero		1


	//----- nvinfo : EIATTR_MERCURY_ISA_VERSION
	.align		4
        /*0024*/ 	.byte	0x03, 0x5f
        /*0026*/ 	.short	0x0101


	//----- nvinfo : EIATTR_COOP_GROUP_MASK_REGIDS
	.align		4
        /*0028*/ 	.byte	0x04, 0x29
        /*002a*/ 	.short	(.L_830 - .L_829)


	//   ....[0]....
.L_829:
        /*002c*/ 	.word	0xffffffff


	//   ....[1]....
        /*0030*/ 	.word	0xffffffff


	//   ....[2]....
        /*0034*/ 	.word	0xffffffff


	//   ....[3]....
        /*0038*/ 	.word	0xffffffff


	//   ....[4]....
        /*003c*/ 	.word	0xffffffff


	//   ....[5]....
        /*0040*/ 	.word	0xffffffff


	//   ....[6]....
        /*0044*/ 	.word	0xffffffff


	//   ....[7]....
        /*0048*/ 	.word	0xffffffff


	//   ....[8]....
        /*004c*/ 	.word	0xffffffff


	//   ....[9]....
        /*0050*/ 	.word	0xffffffff


	//   ....[10]....
        /*0054*/ 	.word	0xffffffff


	//   ....[11]....
        /*0058*/ 	.word	0xffffffff


	//   ....[12]....
        /*005c*/ 	.word	0xffffffff


	//   ....[13]....
        /*0060*/ 	.word	0xffffffff


	//   ....[14]....
        /*0064*/ 	.word	0xffffffff


	//   ....[15]....
        /*0068*/ 	.word	0xffffffff


	//   ....[16]....
        /*006c*/ 	.word	0xffffffff


	//   ....[17]....
        /*0070*/ 	.word	0xffffffff


	//----- nvinfo : EIATTR_COOP_GROUP_INSTR_OFFSETS
	.align		4
.L_830:
        /*0074*/ 	.byte	0x04, 0x28
        /*0076*/ 	.short	(.L_832 - .L_831)


	//   ....[0]....
.L_831:
        /*0078*/ 	.word	0x00003890


	//   ....[1]....
        /*007c*/ 	.word	0x000038b0


	//   ....[2]....
        /*0080*/ 	.word	0x000038d0


	//   ....[3]....
        /*0084*/ 	.word	0x000038f0


	//   ....[4]....
        /*0088*/ 	.word	0x00003910


	//   ....[5]....
        /*008c*/ 	.word	0x00003e40


	//   ....[6]....
        /*0090*/ 	.word	0x00003e60


	//   ....[7]....
        /*0094*/ 	.word	0x00003e80


	//   ....[8]....
        /*0098*/ 	.word	0x00003eb0


	//   ....[9]....
        /*009c*/ 	.word	0x00003ef0


	//   ....[10]....
        /*00a0*/ 	.word	0x00004040


	//   ....[11]....
        /*00a4*/ 	.word	0x000040a0


	//   ....[12]....
        /*00a8*/ 	.word	0x00004150


	//   ....[13]....
        /*00ac*/ 	.word	0x00004160


	//   ....[14]....
        /*00b0*/ 	.word	0x000041e0


	//   ....[15]....
        /*00b4*/ 	.word	0x00004210


	//   ....[16]....
        /*00b8*/ 	.word	0x000042b0


	//   ....[17]....
        /*00bc*/ 	.word	0x000042e0


	//----- nvinfo : EIATTR_VRC_CTA_INIT_COUNT
	.align		4
.L_832:
        /*00c0*/ 	.byte	0x02, 0x4a
	.zero		1
	.zero		1


	//----- nvinfo : EIATTR_EXIT_INSTR_OFFSETS
	.align		4
        /*00c4*/ 	.byte	0x04, 0x1c
        /*00c6*/ 	.short	(.L_834 - .L_833)


	//   ....[0]....
.L_833:
        /*00c8*/ 	.word	0x00000490


	//   ....[1]....
        /*00cc*/ 	.word	0x00004d50


	//----- nvinfo : EIATTR_MAX_THREADS
	.align		4
.L_834:
        /*00d0*/ 	.byte	0x04, 0x05
        /*00d2*/ 	.short	(.L_836 - .L_835)
.L_835:
        /*00d4*/ 	.word	0x00000080
        /*00d8*/ 	.word	0x00000001
        /*00dc*/ 	.word	0x00000001


	//----- nvinfo : EIATTR_CRS_STACK_SIZE
	.align		4
.L_836:
        /*00e0*/ 	.byte	0x04, 0x1e
        /*00e2*/ 	.short	(.L_838 - .L_837)
.L_837:
        /*00e4*/ 	.word	0x00000000


	//----- nvinfo : EIATTR_CBANK_PARAM_SIZE
	.align		4
.L_838:
        /*00e8*/ 	.byte	0x03, 0x19
        /*00ea*/ 	.short	0x00e8


	//----- nvinfo : EIATTR_PARAM_CBANK
	.align		4
        /*00ec*/ 	.byte	0x04, 0x0a
        /*00ee*/ 	.short	(.L_840 - .L_839)
	.align		4
.L_839:
        /*00f0*/ 	.word	index@(.nv.constant0._ZN10layer_norm31ln_parallel_residual_fwd_kernelINS_13Kernel_traitsIf13__nv_bfloat16S2_S2_fjLj5120ELj1ELj1ELj4ELj16ENS_18Kernel_traits_baseILj5120EfS2_S2_S2_fjLj128EEEEELb0ELb1ELb1EEEvNS_9FwdParamsE)
        /*00f4*/ 	.short	0x0380
        /*00f6*/ 	.short	0x00e8


	//----- nvinfo : EIATTR_SW_WAR
	.align		4
.L_840:
        /*00f8*/ 	.byte	0x04, 0x36
        /*00fa*/ 	.short	(.L_842 - .L_841)
.L_841:
        /*00fc*/ 	.word	0x00000008
.L_842:


//--------------------- .nv.info._ZN10layer_norm31ln_parallel_residual_fwd_kernelINS_13Kernel_traitsIf13__nv_bfloat16S2_S2_fjLj5120ELj1ELj1ELj4ELj16ENS_18Kernel_traits_baseILj5120EfS2_S2_S2_fjLj128EEEEELb1ELb0ELb0EEEvNS_9FwdParamsE --------------------------
	.section	.nv.info._ZN10layer_norm31ln_parallel_residual_fwd_kernelINS_13Kernel_traitsIf13__nv_bfloat16S2_S2_fjLj5120ELj1ELj1ELj4ELj16ENS_18Kernel_traits_baseILj5120EfS2_S2_S2_fjLj128EEEEELb1ELb0ELb0EEEvNS_9FwdParamsE,"",@"SHT_CUDA_INFO"
	.sectionflags	@""
	.align	4


	//----- nvinfo : EIATTR_CUDA_API_VERSION
	.align		4
        /*0000*/ 	.byte	0x04, 0x37
        /*0002*/ 	.short	(.L_844 - .L_843)
.L_843:
        /*0004*/ 	.word	0x00000082


	//----- nvinfo : EIATTR_KPARAM_INFO
	.align		4
.L_844:
        /*0008*/ 	.byte	0x04, 0x17
        /*000a*/ 	.short	(.L_846 - .L_845)
.L_845:
        /*000c*/ 	.word	0x00000000
        /*0010*/ 	.short	0x0000
        /*0012*/ 	.short	0x0000
        /*0014*/ 	.byte	0x00, 0xf0, 0xa1, 0x03


	//----- nvinfo : EIATTR_SPARSE_MMA_MASK
	.align		4
.L_846:
        /*0018*/ 	.byte	0x03, 0x50
        /*001a*/ 	.short	0x0000


	//----- nvinfo : EIATTR_MAXREG_COUNT
	.align		4
        /*001c*/ 	.byte	0x03, 0x1b
        /*001e*/ 	.short	0x00ff


	//----- nvinfo : EIATTR_NUM_BARRIERS
	.align		4
        /*0020*/ 	.byte	0x02, 0x4c
        /*0022*/ 	.byte	0x01
	.zero		1


	//----- nvinfo : EIATTR_MERCURY_ISA_VERSION
	.align		4
        /*0024*/ 	.byte	0x03, 0x5f
        /*0026*/ 	.short	0x0101


	//----- nvinfo : EIATTR_COOP_GROUP_MASK_REGIDS
	.align		4
        /*0028*/ 	.byte	0x04, 0x29
        /*002a*/ 	.short	(.L_848 - .L_847)


	//   ....[0]....
.L_847:
        /*002c*/ 	.word	0xffffffff


	//   ....[1]....
        /*0030*/ 	.word	0xffffffff


	//   ....[2]....
        /*0034*/ 	.word	0xffffffff


	//   ....[3]....
        /*0038*/ 	.word	0xffffffff


	//   ....[4]....
        /*003c*/ 	.word	0xffffffff


	//   ....[5]....
        /*0040*/ 	.word	0xffffffff


	//   ....[6]....
        /*0044*/ 	.word	0xffffffff


	//   ....[7]....
        /*0048*/ 	.word	0xffffffff


	//   ....[8]....
        /*004c*/ 	.word	0xffffffff


	//   ....[9]....
        /*0050*/ 	.word	0xffffffff


	//   ....[10]....
        /*0054*/ 	.word	0xffffffff


	//   ....[11]....
        /*0058*/ 	.word	0xffffffff


	//   ....[12]....
        /*005c*/ 	.word	0xffffffff


	//   ....[13]....
        /*0060*/ 	.word	0xffffffff


	//   ....[14]....
        /*0064*/ 	.word	0xffffffff


	//   ....[15]....
        /*0068*/ 	.word	0xffffffff


	//   ....[16]....
        /*006c*/ 	.word	0xffffffff


	//   ....[17]....
        /*0070*/ 	.word	0xffffffff


	//----- nvinfo : EIATTR_COOP_GROUP_INSTR_OFFSETS
	.align		4
.L_848:
        /*0074*/ 	.byte	0x04, 0x28
        /*0076*/ 	.short	(.L_850 - .L_849)


	//   ....[0]....
.L_849:
        /*0078*/ 	.word	0x000305b0


	//   ....[1]....
        /*007c*/ 	.word	0x000305d0


	//   ....[2]....
        /*0080*/ 	.word	0x000305f0


	//   ....[3]....
        /*0084*/ 	.word	0x00030610


	//   ....[4]....
        /*0088*/ 	.word	0x00030640


	//   ....[5]....
        /*008c*/ 	.word	0x00030bb0


	//   ....[6]....
        /*0090*/ 	.word	0x00030bd0


	//   ....[7]....
        /*0094*/ 	.word	0x00030bf0


	//   ....[8]....
        /*0098*/ 	.word	0x00030c10


	//   ....[9]....
        /*009c*/ 	.word	0x00030c30


	//   ....[10]....
        /*00a0*/ 	.word	0x00030dc0


	//   ....[11]....
        /*00a4*/ 	.word	0x00030e00


	//   ....[12]....
        /*00a8*/ 	.word	0x00030e10


	//   ....[13]....
        /*00ac*/ 	.word	0x00030e60


	//   ....[14]....
        /*00b0*/ 	.word	0x00030f30


	//   ....[15]....
        /*00b4*/ 	.word	0x00030fc0


	//   ....[16]....
        /*00b8*/ 	.word	0x00030fe0


	//   ....[17]....
        /*00bc*/ 	.word	0x00031040


	//----- nvinfo : EIATTR_VRC_CTA_INIT_COUNT
	.align		4
.L_850:
        /*00c0*/ 	.byte	0x02, 0x4a
	.zero		1
	.zero		1


	//----- nvinfo : EIATTR_EXIT_INSTR_OFFSETS
	.align		4
        /*00c4*/ 	.byte	0x04, 0x1c
        /*00c6*/ 	.short	(.L_852 - .L_851)


	//   ....[0]....
.L_851:
        /*00c8*/ 	.word	0x00001f50


	//   ....[1]....
        /*00cc*/ 	.word	0x000320f0


	//----- nvinfo : EIATTR_MAX_THREADS
	.align		4
.L_852:
        /*00d0*/ 	.byte	0x04, 0x05
        /*00d2*/ 	.short	(.L_854 - .L_853)
.L_853:
        /*00d4*/ 	.word	0x00000080
        /*00d8*/ 	.word	0x00000001
        /*00dc*/ 	.word	0x00000001


	//----- nvinfo : EIATTR_CRS_STACK_SIZE
	.align		4
.L_854:
        /*00e0*/ 	.byte	0x04, 0x1e
        /*00e2*/ 	.short	(.L_856 - .L_855)
.L_855:
        /*00e4*/ 	.word	0x00000000


	//----- nvinfo : EIATTR_CBANK_PARAM_SIZE
	.align		4
.L_856:
        /*00e8*/ 	.byte	0x03, 0x19
        /*00ea*/ 	.short	0x00e8


	//----- nvinfo : EIATTR_PARAM_CBANK
	.align		4
        /*00ec*/ 	.byte	0x04, 0x0a
        /*00ee*/ 	.short	(.L_858 - .L_857)
	.align		4
.L_857:
        /*00f0*/ 	.word	index@(.nv.constant0._ZN10layer_norm31ln_parallel_residual_fwd_kernelINS_13Kernel_traitsIf13__nv_bfloat16S2_S2_fjLj5120ELj1ELj1ELj4ELj16ENS_18Kernel_traits_baseILj5120EfS2_S2_S2_fjLj128EEEEELb1ELb0ELb0EEEvNS_9FwdParamsE)
        /*00f4*/ 	.short	0x0380
        /*00f6*/ 	.short	0x00e8


	//----- nvinfo : EIATTR_SW_WAR
	.align		4
.L_858:
        /*00f8*/ 	.byte	0x04, 0x36
        /*00fa*/ 	.short	(.L_860 - .L_859)
.L_859:
        /*00fc*/ 	.word	0x00000008
.L_860:


//--------------------- .nv.info._ZN10layer_norm31ln_parallel_residual_fwd_kernelINS_13Kernel_traitsIf13__nv_bfloat16S2_S2_fjLj5120ELj1ELj1ELj4ELj16ENS_18Kernel_traits_baseILj5120EfS2_S2_S2_fjLj128EEEEELb1ELb0ELb1EEEvNS_9FwdParamsE --------------------------
	.section	.nv.info._ZN10layer_norm31ln_parallel_residual_fwd_kernelINS_13Kernel_traitsIf13__nv_bfloat16S2_S2_fjLj5120ELj1ELj1ELj4ELj16ENS_18Kernel_traits_baseILj5120EfS2_S2_S2_fjLj128EEEEELb1ELb0ELb1EEEvNS_9FwdParamsE,"",@"SHT_CUDA_INFO"
	.sectionflags	@""
	.align	4


	//----- nvinfo : EIATTR_CUDA_API_VERSION
	.align		4
        /*0000*/ 	.byte	0x04, 0x37
        /*0002*/ 	.short	(.L_862 - .L_861)
.L_861:
        /*0004*/ 	.word	0x00000082


	//----- nvinfo : EIATTR_KPARAM_INFO
	.align		4
.L_862:
        /*0008*/ 	.byte	0x04, 0x17
        /*000a*/ 	.short	(.L_864 - .L_863)
.L_863:
        /*000c*/ 	.word	0x00000000
        /*0010*/ 	.short	0x0000
        /*0012*/ 	.short	0x0000
        /*0014*/ 	.byte	0x00, 0xf0, 0xa1, 0x03


	//----- nvinfo : EIATTR_SPARSE_MMA_MASK
	.align		4
.L_864:
        /*0018*/ 	.byte	0x03, 0x50
        /*001a*/ 	.short	0x0000


	//----- nvinfo : EIATTR_MAXREG_COUNT
	.align		4
        /*001c*/ 	.byte	0x03, 0x1b
        /*001e*/ 	.short	0x00ff


	//----- nvinfo : EIATTR_NUM_BARRIERS
	.align		4
        /*0020*/ 	.byte	0x02, 0x4c
        /*0022*/ 	.byte	0x01
	.zero		1


	//----- nvinfo : EIATTR_MERCURY_ISA_VERSION
	.align		4
        /*0024*/ 	.byte	0x03, 0x5f
        /*0026*/ 	.short	0x0101


	//----- nvinfo : EIATTR_COOP_GROUP_MASK_REGIDS
	.align		4
        /*0028*/ 	.byte	0x04, 0x29
        /*002a*/ 	.short	(.L_866 - .L_865)


	//   ....[0]....
.L_865:
        /*002c*/ 	.word	0xffffffff


	//   ....[1]....
        /*0030*/ 	.word	0xffffffff


	//   ....[2]....
        /*0034*/ 	.word	0xffffffff


	//   ....[3]....
        /*0038*/ 	.word	0xffffffff


	//   ....[4]....
        /*003c*/ 	.word	0xffffffff


	//   ....[5]....
        /*0040*/ 	.word	0xffffffff


	//   ....[6]....
        /*0044*/ 	.word	0xffffffff


	//   ....[7]....
        /*0048*/ 	.word	0xffffffff


	//   ....[8]....
        /*004c*/ 	.word	0xffffffff


	//   ....[9]....
        /*0050*/ 	.word	0xffffffff


	//   ....[10]....
        /*0054*/ 	.word	0xffffffff


	//   ....[11]....
        /*0058*/ 	.word	0xffffffff


	//   ....[12]....
        /*005c*/ 	.word	0xffffffff


	//   ....[13]....
        /*0060*/ 	.word	0xffffffff


	//   ....[14]....
        /*0064*/ 	.word	0xffffffff


	//   ....[15]....
        /*0068*/ 	.word	0xffffffff


	//   ....[16]....
        /*006c*/ 	.word	0xffffffff


	//   ....[17]....
        /*0070*/ 	.word	0xffffffff


	//----- nvinfo : EIATTR_COOP_GROUP_INSTR_OFFSETS
	.align		4
.L_866:
        /*0074*/ 	.byte	0x04, 0x28
        /*0076*/ 	.short	(.L_868 - .L_867)


	//   ....[0]....
.L_867:
        /*0078*/ 	.word	0x00027de0


	//   ....[1]....
        /*007c*/ 	.word	0x00027e10


	//   ....[2]....
        /*0080*/ 	.word	0x00027e30


	//   ....[3]....
        /*0084*/ 	.word	0x00027e50


	//   ....[4]....
        /*0088*/ 	.word	0x00027e70


	//   ....[5]....
        /*008c*/ 	.word	0x000283b0


	//   ....[6]....
        /*0090*/ 	.word	0x000283d0


	//   ....[7]....
        /*0094*/ 	.word	0x000283f0


	//   ....[8]....
        /*0098*/ 	.word	0x00028410


	//   ....[9]....
        /*009c*/ 	.word	0x00028440


	//   ....[10]....
        /*00a0*/ 	.word	0x000285e0


	//   ....[11]....
        /*00a4*/ 	.word	0x00028620


	//   ....[12]....
        /*00a8*/ 	.word	0x00028640


	//   ....[13]....
        /*00ac*/ 	.word	0x00028680


	//   ....[14]....
        /*00b0*/ 	.word	0x00028750


	//   ....[15]....
        /*00b4*/ 	.word	0x00028770


	//   ....[16]....
        /*00b8*/ 	.word	0x00028820


	//   ....[17]....
        /*00bc*/ 	.word	0x00028850


	//----- nvinfo : EIATTR_VRC_CTA_INIT_COUNT
	.align		4
.L_868:
        /*00c0*/ 	.byte	0x02, 0x4a
	.zero		1
	.zero		1


	//----- nvinfo : EIATTR_EXIT_INSTR_OFFSETS
	.align		4
        /*00c4*/ 	.byte	0x04, 0x1c
        /*00c6*/ 	.short	(.L_870 - .L_869)


	//   ....[0]....
.L_869:
        /*00c8*/ 	.word	0x000010e0


	//   ....[1]....
        /*00cc*/ 	.word	0x00029750


	//----- nvinfo : EIATTR_MAX_THREADS
	.align		4
.L_870:
        /*00d0*/ 	.byte	0x04, 0x05
        /*00d2*/ 	.short	(.L_872 - .L_871)
.L_871:
        /*00d4*/ 	.word	0x00000080
        /*00d8*/ 	.word	0x00000001
        /*00dc*/ 	.word	0x00000001


	//----- nvinfo : EIATTR_CRS_STACK_SIZE
	.align		4
.L_872:
        /*00e0*/ 	.byte	0x04, 0x1e
        /*00e2*/ 	.short	(.L_874 - .L_873)
.L_873:
        /*00e4*/ 	.word	0x00000000


	//----- nvinfo : EIATTR_CBANK_PARAM_SIZE
	.align		4
.L_874:
        /*00e8*/ 	.byte	0x03, 0x19
        /*00ea*/ 	.short	0x00e8


	//----- nvinfo : EIATTR_PARAM_CBANK
	.align		4
        /*00ec*/ 	.byte	0x04, 0x0a
        /*00ee*/ 	.short	(.L_876 - .L_875)
	.align		4
.L_875:
        /*00f0*/ 	.word	index@(.nv.constant0._ZN10layer_norm31ln_parallel_residual_fwd_kernelINS_13Kernel_traitsIf13__nv_bfloat16S2_S2_fjLj5120ELj1ELj1ELj4ELj16ENS_18Kernel_traits_baseILj5120EfS2_S2_S2_fjLj128EEEEELb1ELb0ELb1EEEvNS_9FwdParamsE)
        /*00f4*/ 	.short	0x0380
        /*00f6*/ 	.short	0x00e8


	//----- nvinfo : EIATTR_SW_WAR
	.align		4
.L_876:
        /*00f8*/ 	.byte	0x04, 0x36
        /*00fa*/ 	.short	(.L_878 - .L_877)
.L_877:
        /*00fc*/ 	.word	0x00000008
.L_878:


//--------------------- .nv.info._ZN10layer_norm31ln_parallel_residual_fwd_kernelINS_13Kernel_traitsIf13__nv_bfloat16S2_S2_fjLj5120ELj1ELj1ELj4ELj16ENS_18Kernel_traits_baseILj5120EfS2_S2_S2_fjLj128EEEEELb1ELb1ELb0EEEvNS_9FwdParamsE --------------------------
	.section	.nv.info._ZN10layer_norm31ln_parallel_residual_fwd_kernelINS_13Kernel_traitsIf13__nv_bfloat16S2_S2_fjLj5120ELj1ELj1ELj4ELj16ENS_18Kernel_traits_baseILj5120EfS2_S2_S2_fjLj128EEEEELb1ELb1ELb0EEEvNS_9FwdParamsE,"",@"SHT_CUDA_INFO"
	.sectionflags	@""
	.align	4


	//----- nvinfo : EIATTR_CUDA_API_VERSION
	.align		4
        /*0000*/ 	.byte	0x04, 0x37
        /*0002*/ 	.short	(.L_880 - .L_879)
.L_879:
        /*0004*/ 	.word	0x00000082


	//----- nvinfo : EIATTR_KPARAM_INFO
	.align		4
.L_880:
        /*0008*/ 	.byte	0x04, 0x17
        /*000a*/ 	.short	(.L_882 - .L_881)
.L_881:
        /*000c*/ 	.word	0x00000000
        /*0010*/ 	.short	0x0000
        /*0012*/ 	.short	0x0000
        /*0014*/ 	.byte	0x00, 0xf0, 0xa1, 0x03


	//----- nvinfo : EIATTR_SPARSE_MMA_MASK
	.align		4
.L_882:
        /*0018*/ 	.byte	0x03, 0x50
        /*001a*/ 	.short	0x0000


	//----- nvinfo : EIATTR_MAXREG_COUNT
	.align		4
        /*001c*/ 	.byte	0x03, 0x1b
        /*001e*/ 	.short	0x00ff


	//----- nvinfo : EIATTR_NUM_BARRIERS
	.align		4
        /*0020*/ 	.byte	0x02, 0x4c
        /*0022*/ 	.byte	0x01
	.zero		1


	//----- nvinfo : EIATTR_MERCURY_ISA_VERSION
	.align		4
        /*0024*/ 	.byte	0x03, 0x5f
        /*0026*/ 	.short	0x0101


	//----- nvinfo : EIATTR_COOP_GROUP_MASK_REGIDS
	.align		4
        /*0028*/ 	.byte	0x04, 0x29
        /*002a*/ 	.short	(.L_884 - .L_883)


	//   ....[0]....
.L_883:
        /*002c*/ 	.word	0xffffffff


	//   ....[1]....
        /*0030*/ 	.word	0xffffffff


	//   ....[2]....
        /*0034*/ 	.word	0xffffffff


	//   ....[3]....
        /*0038*/ 	.word	0xffffffff


	//   ....[4]....
        /*003c*/ 	.word	0xffffffff


	//   ....[5]....
        /*0040*/ 	.word	0xffffffff


	//   ....[6]....
        /*0044*/ 	.word	0xffffffff


	//   ....[7]....
        /*0048*/ 	.word	0xffffffff


	//   ....[8]....
        /*004c*/ 	.word	0xffffffff


	//   ....[9]....
        /*0050*/ 	.word	0xffffffff


	//   ....[10]....
        /*0054*/ 	.word	0xffffffff


	//   ....[11]....
        /*0058*/ 	.word	0xffffffff


	//   ....[12]....
        /*005c*/ 	.word	0xffffffff


	//   ....[13]....
        /*0060*/ 	.word	0xffffffff


	//   ....[14]....
        /*0064*/ 	.word	0xffffffff


	//   ....[15]....
        /*0068*/ 	.word	0xffffffff


	//   ....[16]....
        /*006c*/ 	.word	0xffffffff


	//   ....[17]....
        /*0070*/ 	.word	0xffffffff


	//----- nvinfo : EIATTR_COOP_GROUP_INSTR_OFFSETS
	.align		4
.L_884:
        /*0074*/ 	.byte	0x04, 0x28
        /*0076*/ 	.short	(.L_886 - .L_885)


	//   ....[0]....
.L_885:
        /*0078*/ 	.word	0x00030be0


	//   ....[1]....
        /*007c*/ 	.word	0x00030c00


	//   ....[2]....
        /*0080*/ 	.word	0x00030c20


	//   ....[3]....
        /*0084*/ 	.word	0x00030c40


	//   ....[4]....
        /*0088*/ 	.word	0x00030c70


	//   ....[5]....
        /*008c*/ 	.word	0x000311e0


	//   ....[6]....
        /*0090*/ 	.word	0x00031200


	//   ....[7]....
        /*0094*/ 	.word	0x00031220


	//   ....[8]....
        /*0098*/ 	.word	0x00031240


	//   ....[9]....
        /*009c*/ 	.word	0x00031260


	//   ....[10]....
        /*00a0*/ 	.word	0x000313f0


	//   ....[11]....
        /*00a4*/ 	.word	0x00031430


	//   ....[12]....
        /*00a8*/ 	.word	0x000314c0


	//   ....[13]....
        /*00ac*/ 	.word	0x000314f0


	//   ....[14]....
        /*00b0*/ 	.word	0x00031550


	//   ....[15]....
        /*00b4*/ 	.word	0x000315f0


	//   ....[16]....
        /*00b8*/ 	.word	0x00031610


	//   ....[17]....
        /*00bc*/ 	.word	0x00031670


	//----- nvinfo : EIATTR_VRC_CTA_INIT_COUNT
	.align		4
.L_886:
        /*00c0*/ 	.byte	0x02, 0x4a
	.zero		1
	.zero		1


	//----- nvinfo : EIATTR_EXIT_INSTR_OFFSETS
	.align		4
        /*00c4*/ 	.byte	0x04, 0x1c
        /*00c6*/ 	.short	(.L_888 - .L_887)


	//   ....[0]....
.L_887:
        /*00c8*/ 	.word	0x00000a10


	//   ....[1]....
        /*00cc*/ 	.word	0x00032270


	//----- nvinfo : EIATTR_MAX_THREADS
	.align		4
.L_888:
        /*00d0*/ 	.byte	0x04, 0x05
        /*00d2*/ 	.short	(.L_890 - .L_889)
.L_889:
        /*00d4*/ 	.word	0x00000080
        /*00d8*/ 	.word	0x00000001
        /*00dc*/ 	.word	0x00000001


	//----- nvinfo : EIATTR_CRS_STACK_SIZE
	.align		4
.L_890:
        /*00e0*/ 	.byte	0x04, 0x1e
        /*00e2*/ 	.short	(.L_892 - .L_891)
.L_891:
        /*00e4*/ 	.word	0x00000000


	//----- nvinfo : EIATTR_CBANK_PARAM_SIZE
	.align		4
.L_892:
        /*00e8*/ 	.byte	0x03, 0x19
        /*00ea*/ 	.short	0x00e8


	//----- nvinfo : EIATTR_PARAM_CBANK
	.align		4
        /*00ec*/ 	.byte	0x04, 0x0a
        /*00ee*/ 	.short	(.L_894 - .L_893)
	.align		4
.L_893:
        /*00f0*/ 	.word	index@(.nv.constant0._ZN10layer_norm31ln_parallel_residual_fwd_kernelINS_13Kernel_traitsIf13__nv_bfloat16S2_S2_fjLj5120ELj1ELj1ELj4ELj16ENS_18Kernel_traits_baseILj5120EfS2_S2_S2_fjLj128EEEEELb1ELb1ELb0EEEvNS_9FwdParamsE)
        /*00f4*/ 	.short	0x0380
        /*00f6*/ 	.short	0x00e8


	//----- nvinfo : EIATTR_SW_WAR
	.align		4
.L_894:
        /*00f8*/ 	.byte	0x04, 0x36
        /*00fa*/ 	.short	(.L_896 - .L_895)
.L_895:
        /*00fc*/ 	.word	0x00000008
.L_896:


//--------------------- .nv.info._ZN10layer_norm31ln_parallel_residual_fwd_kernelINS_13Kernel_traitsIf13__nv_bfloat16S2_S2_fjLj5120ELj1ELj1ELj4ELj16ENS_18Kernel_traits_baseILj5120EfS2_S2_S2_fjLj128EEEEELb1ELb1ELb1EEEvNS_9FwdParamsE --------------------------
	.section	.nv.info._ZN10layer_norm31ln_parallel_residual_fwd_kernelINS_13Kernel_traitsIf13__nv_bfloat16S2_S2_fjLj5120ELj1ELj1ELj4ELj16ENS_18Kernel_traits_baseILj5120EfS2_S2_S2_fjLj128EEEEELb1ELb1ELb1EEEvNS_9FwdParamsE,"",@"SHT_CUDA_INFO"
	.sectionflags	@""
	.align	4


	//----- nvinfo : EIATTR_CUDA_API_VERSION
	.align		4
        /*0000*/ 	.byte	0x04, 0x37
        /*0002*/ 	.short	(.L_898 - .L_897)
.L_897:
        /*0004*/ 	.word	0x00000082


	//----- nvinfo : EIATTR_KPARAM_INFO
	.align		4
.L_898:
        /*0008*/ 	.byte	0x04, 0x17
        /*000a*/ 	.short	(.L_900 - .L_899)
.L_899:
        /*000c*/ 	.word	0x00000000
        /*0010*/ 	.short	0x0000
        /*0012*/ 	.short	0x0000
        /*0014*/ 	.byte	0x00, 0xf0, 0xa1, 0x03


	//----- nvinfo : EIATTR_SPARSE_MMA_MASK
	.align		4
.L_900:
        /*0018*/ 	.byte	0x03, 0x50
        /*001a*/ 	.short	0x0000


	//----- nvinfo : EIATTR_MAXREG_COUNT
	.align		4
        /*001c*/ 	.byte	0x03, 0x1b
        /*001e*/ 	.short	0x00ff


	//----- nvinfo : EIATTR_NUM_BARRIERS
	.align		4
        /*0020*/ 	.byte	0x02, 0x4c
        /*0022*/ 	.byte	0x01
	.zero		1


	//----- nvinfo : EIATTR_ANNOTATIONS
	.align		4
        /*0024*/ 	.byte	0x04, 0x55
        /*0026*/ 	.short	(.L_902 - .L_901)


	//   ....[0]....
.L_901:
        /*0028*/ 	.word	0x00000001
        /*002c*/ 	.byte	0x70, 0x04, 0x00, 0x00, 0x01, 0x00, 0x00, 0x00, 0x80, 0x04, 0x00, 0x00, 0x01, 0x00, 0x00, 0x00
        /*003c*/ 	.byte	0xa0, 0x06, 0x00, 0x00, 0x01, 0x00, 0x00, 0x00, 0xb0, 0x06, 0x00, 0x00, 0x01, 0x00, 0x00, 0x00
        /*004c*/ 	.byte	0x40, 0x75, 0x02, 0x00, 0x01, 0x00, 0x00, 0x00, 0x50, 0x75, 0x02, 0x00, 0x01, 0x00, 0x00, 0x00
        /*005c*/ 	.byte	0x40, 0x79, 0x02, 0x00, 0x01, 0x00, 0x00, 0x00, 0x80, 0x79, 0x02, 0x00


	//----- nvinfo : EIATTR_MERCURY_ISA_VERSION
	.align		4
.L_902:
        /*0068*/ 	.byte	0x03, 0x5f
        /*006a*/ 	.short	0x0101


	//----- nvinfo : EIATTR_COOP_GROUP_MASK_REGIDS
	.align		4
        /*006c*/ 	.byte	0x04, 0x29
        /*006e*/ 	.short	(.L_904 - .L_903)


	//   ....[0]....
.L_903:
        /*0070*/ 	.word	0xffffffff


	//   ....[1]....
        /*0074*/ 	.word	0xffffffff


	//   ....[2]....
        /*0078*/ 	.word	0xffffffff


	//   ....[3]....
        /*007c*/ 	.word	0xffffffff


	//   ....[4]....
        /*0080*/ 	.word	0xffffffff


	//   ....[5]....
        /*0084*/ 	.word	0xffffffff


	//   ....[6]....
        /*0088*/ 	.word	0xffffffff


	//   ....[7]....
        /*008c*/ 	.word	0xffffffff


	//   ....[8]....
        /*0090*/ 	.word	0xffffffff


	//   ....[9]....
        /*0094*/ 	.word	0xffffffff


	//   ....[10]....
        /*0098*/ 	.word	0xffffffff


	//   ....[11]....
        /*009c*/ 	.word	0xffffffff


	//   ....[12]....
        /*00a0*/ 	.word	0xffffffff


	//   ....[13]....
        /*00a4*/ 	.word	0xffffffff


	//   ....[14]....
        /*00a8*/ 	.word	0xffffffff


	//   ....[15]....
        /*00ac*/ 	.word	0xffffffff


	//   ....[16]....
        /*00b0*/ 	.word	0xffffffff


	//   ....[17]....
        /*00b4*/ 	.word	0xffffffff


	//----- nvinfo : EIATTR_COOP_GROUP_INSTR_OFFSETS
	.align		4
.L_904:
        /*00b8*/ 	.byte	0x04, 0x28
        /*00ba*/ 	.short	(.L_906 - .L_905)


	//   ....[0]....
.L_905:
        /*00bc*/ 	.word	0x00026d10


	//   ....[1]....
        /*00c0*/ 	.word	0x00026d50


	//   ....[2]....
        /*00c4*/ 	.word	0x00026d70


	//   ....[3]....
        /*00c8*/ 	.word	0x00026d90


	//   ....[4]....
        /*00cc*/ 	.word	0x00026db0


	//   ....[5]....
        /*00d0*/ 	.word	0x000272e0


	//   ....[6]....
        /*00d4*/ 	.word	0x00027300


	//   ....[7]....
        /*00d8*/ 	.word	0x00027320


	//   ....[8]....
        /*00dc*/ 	.word	0x00027340


	//   ....[9]....
        /*00e0*/ 	.word	0x00027370


	//   ....[10]....
        /*00e4*/ 	.word	0x00027510


	//   ....[11]....
        /*00e8*/ 	.word	0x00027520


	//   ....[12]....
        /*00ec*/ 	.word	0x000275d0


	//   ....[13]....
        /*00f0*/ 	.word	0x00027610


	//   ....[14]....
        /*00f4*/ 	.word	0x00027650


	//   ....[15]....
        /*00f8*/ 	.word	0x000276a0


	//   ....[16]....
        /*00fc*/ 	.word	0x00027760


	//   ....[17]....
        /*0100*/ 	.word	0x00027780


	//----- nvinfo : EIATTR_VRC_CTA_INIT_COUNT
	.align		4
.L_906:
        /*0104*/ 	.byte	0x02, 0x4a
	.zero		1
	.zero		1


	//----- nvinfo : EIATTR_EXIT_INSTR_OFFSETS
	.align		4
        /*0108*/ 	.byte	0x04, 0x1c
        /*010a*/ 	.short	(.L_908 - .L_907)


	//   ....[0]....
.L_907:
        /*010c*/ 	.word	0x000006f0


	//   ....[1]....
        /*0110*/ 	.word	0x00028240


	//----- nvinfo : EIATTR_MAX_THREADS
	.align		4
.L_908:
        /*0114*/ 	.byte	0x04, 0x05
        /*0116*/ 	.short	(.L_910 - .L_909)
.L_909:
        /*0118*/ 	.word	0x00000080
        /*011c*/ 	.word	0x00000001
        /*0120*/ 	.word	0x00000001


	//----- nvinfo : EIATTR_CRS_STACK_SIZE
	.align		4
.L_910:
        /*0124*/ 	.byte	0x04, 0x1e
        /*0126*/ 	.short	(.L_912 - .L_911)
.L_911:
        /*0128*/ 	.word	0x00000000


	//----- nvinfo : EIATTR_CBANK_PARAM_SIZE
	.align		4
.L_912:
        /*012c*/ 	.byte	0x03, 0x19
        /*012e*/ 	.short	0x00e8


	//----- nvinfo : EIATTR_PARAM_CBANK
	.align		4
        /*0130*/ 	.byte	0x04, 0x0a
        /*0132*/ 	.short	(.L_914 - .L_913)
	.align		4
.L_913:
        /*0134*/ 	.word	index@(.nv.constant0._ZN10layer_norm31ln_parallel_residual_fwd_kernelINS_13Kernel_traitsIf13__nv_bfloat16S2_S2_fjLj5120ELj1ELj1ELj4ELj16ENS_18Kernel_traits_baseILj5120EfS2_S2_S2_fjLj128EEEEELb1ELb1ELb1EEEvNS_9FwdParamsE)
        /*0138*/ 	.short	0x0380
        /*013a*/ 	.short	0x00e8


	//----- nvinfo : EIATTR_SW_WAR
	.align		4
.L_914:
        /*013c*/ 	.byte	0x04, 0x36
        /*013e*/ 	.short	(.L_916 - .L_915)
.L_915:
        /*0140*/ 	.word	0x00000008
.L_916:


//--------------------- .nv.info._ZN10layer_norm31ln_parallel_residual_fwd_kernelINS_13Kernel_traitsI13__nv_bfloat16S2_fS2_fjLj5120ELj1ELj1ELj4ELj16ENS_18Kernel_traits_baseILj5120ES2_S2_fS2_fjLj128EEEEELb0ELb0ELb0EEEvNS_9FwdParamsE --------------------------
	.section	.nv.info._ZN10layer_norm31ln_parallel_residual_fwd_kernelINS_13Kernel_traitsI13__nv_bfloat16S2_fS2_fjLj5120ELj1ELj1ELj4ELj16ENS_18Kernel_traits_baseILj5120ES2_S2_fS2_fjLj128EEEEELb0ELb0ELb0EEEvNS_9FwdParamsE,"",@"SHT_CUDA_INFO"
	.sectionflags	@""
	.align	4


	//----- nvinfo : EIATTR_CUDA_API_VERSION
	.align		4
        /*0000*/ 	.byte	0x04, 0x37
        /*0002*/ 	.short	(.L_918 - .L_917)
.L_917:
        /*0004*/ 	.word	0x00000082


	//----- nvinfo : EIATTR_KPARAM_INFO
	.align		4
.L_918:
        /*0008*/ 	.byte	0x04, 0x17
        /*000a*/ 	.short	(.L_920 - .L_919)
.L_919:
        /*000c*/ 	.word	0x00000000
        /*0010*/ 	.short	0x0000
        /*0012*/ 	.short	0x0000
        /*0014*/ 	.byte	0x00, 0xf0, 0xa1, 0x03


	//----- nvinfo : EIATTR_SPARSE_MMA_MASK
	.align		4
.L_920:
        /*0018*/ 	.byte	0x03, 0x50
        /*001a*/ 	.short	0x0000


	//----- nvinfo : EIATTR_MAXREG_COUNT
	.align		4
        /*001c*/ 	.byte	0x03, 0x1b
        /*001e*/ 	.short	0x00ff


	//----- nvinfo : EIATTR_NUM_BARRIERS
	.align		4
        /*0020*/ 	.byte	0x02, 0x4c
        /*0022*/ 	.byte	0x01
	.zero		1


	//----- nvinfo : EIATTR_MERCURY_ISA_VERSION
	.align		4
        /*0024*/ 	.byte	0x03, 0x5f
        /*0026*/ 	.short	0x0101


	//----- nvinfo : EIATTR_COOP_GROUP_MASK_REGIDS
	.align		4
        /*0028*/ 	.byte	0x04, 0x29
        /*002a*/ 	.short	(.L_922 - .L_921)


	//   ....[0]....
.L_921:
        /*002c*/ 	.word	0xffffffff


	//   ....[1]....
        /*0030*/ 	.word	0xffffffff


	//   ....[2]....
        /*0034*/ 	.word	0xffffffff


	//   ....[3]....
        /*0038*/ 	.word	0xffffffff


	//   ....[4]....
        /*003c*/ 	.word	0xffffffff


	//   ....[5]....
        /*0040*/ 	.word	0xffffffff


	//   ....[6]....
        /*0044*/ 	.word	0xffffffff


	//   ....[7]....
        /*0048*/ 	.word	0xffffffff


	//   ....[8]....
        /*004c*/ 	.word	0xffffffff


	//   ....[9]....
        /*0050*/ 	.word	0xffffffff


	//   ....[10]....
        /*0054*/ 	.word	0xffffffff


	//   ....[11]....
        /*0058*/ 	.word	0xffffffff


	//   ....[12]....
        /*005c*/ 	.word	0xffffffff


	//   ....[13]....
        /*0060*/ 	.word	0xffffffff


	//   ....[14]....
        /*0064*/ 	.word	0xffffffff


	//   ....[15]....
        /*0068*/ 	.word	0xffffffff


	//   ....[16]....
        /*006c*/ 	.word	0xffffffff


	//   ....[17]....
        /*0070*/ 	.word	0xffffffff


	//----- nvinfo : EIATTR_COOP_GROUP_INSTR_OFFSETS
	.align		4
.L_922:
        /*0074*/ 	.byte	0x04, 0x28
        /*0076*/ 	.short	(.L_924 - .L_923)


	//   ....[0]....
.L_923:
        /*0078*/ 	.word	0x00004890


	//   ....[1]....
        /*007c*/ 	.word	0x000048b0


	//   ....[2]....
        /*0080*/ 	.word	0x000048d0


	//   ....[3]....
        /*0084*/ 	.word	0x000048f0


	//   ....[4]....
        /*0088*/ 	.word	0x00004910


	//   ....[5]....
        /*008c*/ 	.word	0x00004e90


	//   ....[6]....
        /*0090*/ 	.word	0x00004eb0


	//   ....[7]....
        /*0094*/ 	.word	0x00004ee0


	//   ....[8]....
        /*0098*/ 	.word	0x00004f00


	//   ....[9]....
        /*009c*/ 	.word	0x00004f40


	//   ....[10]....
        /*00a0*/ 	.word	0x00004fc0


	//   ....[11]....
        /*00a4*/ 	.word	0x00005030


	//   ....[12]....
        /*00a8*/ 	.word	0x00005070


	//   ....[13]....
        /*00ac*/ 	.word	0x00005090


	//   ....[14]....
        /*00b0*/ 	.word	0x00005120


	//   ....[15]....
        /*00b4*/ 	.word	0x00005150


	//   ....[16]....
        /*00b8*/ 	.word	0x00005200


	//   ....[17]....
        /*00bc*/ 	.word	0x00005230


	//----- nvinfo : EIATTR_VRC_CTA_INIT_COUNT
	.align		4
.L_924:
        /*00c0*/ 	.byte	0x02, 0x4a
	.zero		1
	.zero		1


	//----- nvinfo : EIATTR_EXIT_INSTR_OFFSETS
	.align		4
        /*00c4*/ 	.byte	0x04, 0x1c
        /*00c6*/ 	.short	(.L_926 - .L_925)


	//   ....[0]....
.L_925:
        /*00c8*/ 	.word	0x000014b0


	//   ....[1]....
        /*00cc*/ 	.word	0x00006d00


	//----- nvinfo : EIATTR_MAX_THREADS
	.align		4
.L_926:
        /*00d0*/ 	.byte	0x04, 0x05
        /*00d2*/ 	.short	(.L_928 - .L_927)
.L_927:
        /*00d4*/ 	.word	0x00000080
        /*00d8*/ 	.word	0x00000001
        /*00dc*/ 	.word	0x00000001


	//----- nvinfo : EIATTR_CRS_STACK_SIZE
	.align		4
.L_928:
        /*00e0*/ 	.byte	0x04, 0x1e
        /*00e2*/ 	.short	(.L_930 - .L_929)
.L_929:
        /*00e4*/ 	.word	0x00000000


	//----- nvinfo : EIATTR_CBANK_PARAM_SIZE
	.align		4
.L_930:
        /*00e8*/ 	.byte	0x03, 0x19
        /*00ea*/ 	.short	0x00e8


	//----- nvinfo : EIATTR_PARAM_CBANK
	.align		4
        /*00ec*/ 	.byte	0x04, 0x0a
        /*00ee*/ 	.short	(.L_932 - .L_931)
	.align		4
.L_931:
        /*00f0*/ 	.word	index@(.nv.constant0._ZN10layer_norm31ln_parallel_residual_fwd_kernelINS_13Kernel_traitsI13__nv_bfloat16S2_fS2_fjLj5120ELj1ELj1ELj4ELj16ENS_18Kernel_traits_baseILj5120ES2_S2_fS2_fjLj128EEEEELb0ELb0ELb0EEEvNS_9FwdParamsE)
        /*00f4*/ 	.short	0x0380
        /*00f6*/ 	.short	0x00e8


	//----- nvinfo : EIATTR_SW_WAR
	.align		4
.L_932:
        /*00f8*/ 	.byte	0x04, 0x36
        /*00fa*/ 	.short	(.L_934 - .L_933)
.L_933:
        /*00fc*/ 	.word	0x00000008
.L_934:


//--------------------- .nv.info._ZN10layer_norm31ln_parallel_residual_fwd_kernelINS_13Kernel_traitsI13__nv_bfloat16S2_fS2_fjLj5120ELj1ELj1ELj4ELj16ENS_18Kernel_traits_baseILj5120ES2_S2_fS2_fjLj128EEEEELb0ELb0ELb1EEEvNS_9FwdParamsE --------------------------
	.section	.nv.info._ZN10layer_norm31ln_parallel_residual_fwd_kernelINS_13Kernel_traitsI13__nv_bfloat16S2_fS2_fjLj5120ELj1ELj1ELj4ELj16ENS_18Kernel_traits_baseILj5120ES2_S2_fS2_fjLj128EEEEELb0ELb0ELb1EEEvNS_9FwdParamsE,"",@"SHT_CUDA_INFO"
	.sectionflags	@""
	.align	4


	//----- nvinfo : EIATTR_CUDA_API_VERSION
	.align		4
        /*0000*/ 	.byte	0x04, 0x37
        /*0002*/ 	.short	(.L_936 - .L_935)
.L_935:
        /*0004*/ 	.word	0x00000082


	//----- nvinfo : EIATTR_KPARAM_INFO
	.align		4
.L_936:
        /*0008*/ 	.byte	0x04, 0x17
        /*000a*/ 	.short	(.L_938 - .L_937)
.L_937:
        /*000c*/ 	.word	0x00000000
        /*0010*/ 	.short	0x0000
        /*0012*/ 	.short	0x0000
        /*0014*/ 	.byte	0x00, 0xf0, 0xa1, 0x03


	//----- nvinfo : EIATTR_SPARSE_MMA_MASK
	.align		4
.L_938:
        /*0018*/ 	.byte	0x03, 0x50
        /*001a*/ 	.short	0x0000


	//----- nvinfo : EIATTR_MAXREG_COUNT
	.align		4
        /*001c*/ 	.byte	0x03, 0x1b
        /*001e*/ 	.short	0x00ff


	//----- nvinfo : EIATTR_NUM_BARRIERS
	.align		4
        /*0020*/ 	.byte	0x02, 0x4c
        /*0022*/ 	.byte	0x01
	.zero		1


	//----- nvinfo : EIATTR_MERCURY_ISA_VERSION
	.align		4
        /*0024*/ 	.byte	0x03, 0x5f
        /*0026*/ 	.short	0x0101


	//----- nvinfo : EIATTR_COOP_GROUP_MASK_REGIDS
	.align		4
        /*0028*/ 	.byte	0x04, 0x29
        /*002a*/ 	.short	(.L_940 - .L_939)


	//   ....[0]....
.L_939:
        /*002c*/ 	.word	0xffffffff


	//   ....[1]....
        /*0030*/ 	.word	0xffffffff


	//   ....[2]....
        /*0034*/ 	.word	0xffffffff


	//   ....[3]....
        /*0038*/ 	.word	0xffffffff


	//   ....[4]....
        /*003c*/ 	.word	0xffffffff


	//   ....[5]....
        /*0040*/ 	.word	0xffffffff


	//   ....[6]....
        /*0044*/ 	.word	0xffffffff


	//   ....[7]....
        /*0048*/ 	.word	0xffffffff


	//   ....[8]....
        /*004c*/ 	.word	0xffffffff


	//   ....[9]....
        /*0050*/ 	.word	0xffffffff


	//   ....[10]....
        /*0054*/ 	.word	0xffffffff


	//   ....[11]....
        /*0058*/ 	.word	0xffffffff


	//   ....[12]....
        /*005c*/ 	.word	0xffffffff


	//   ....[13]....
        /*0060*/ 	.word	0xffffffff


	//   ....[14]....
        /*0064*/ 	.word	0xffffffff


	//   ....[15]....
        /*0068*/ 	.word	0xffffffff


	//   ....[16]....
        /*006c*/ 	.word	0xffffffff


	//   ....[17]....
        /*0070*/ 	.word	0xffffffff


	//----- nvinfo : EIATTR_COOP_GROUP_INSTR_OFFSETS
	.align		4
.L_940:
        /*0074*/ 	.byte	0x04, 0x28
        /*0076*/ 	.short	(.L_942 - .L_941)


	//   ....[0]....
.L_941:
        /*0078*/ 	.word	0x00003840


	//   ....[1]....
        /*007c*/ 	.word	0x00003860


	//   ....[2]....
        /*0080*/ 	.word	0x00003880


	//   ....[3]....
        /*0084*/ 	.word	0x000038a0


	//   ....[4]....
        /*0088*/ 	.word	0x000038c0


	//   ....[5]....
        /*008c*/ 	.word	0x00003df0


	//   ....[6]....
        /*0090*/ 	.word	0x00003e10


	//   ....[7]....
        /*0094*/ 	.word	0x00003e40


	//   ....[8]....
        /*0098*/ 	.word	0x00003e70


	//   ....[9]....
        /*009c*/ 	.word	0x00003eb0


	//   ....[10]....
        /*00a0*/ 	.word	0x00003f50


	//   ....[11]....
        /*00a4*/ 	.word	0x00003fb0


	//   ....[12]....
        /*00a8*/ 	.word	0x00003ff0


	//   ....[13]....
        /*00ac*/ 	.word	0x00004010


	//   ....[14]....
        /*00b0*/ 	.word	0x000040b0


	//   ....[15]....
        /*00b4*/ 	.word	0x000040f0


	//   ....[16]....
        /*00b8*/ 	.word	0x000041b0


	//   ....[17]....
        /*00bc*/ 	.word	0x000041f0


	//----- nvinfo : EIATTR_VRC_CTA_INIT_COUNT
	.align		4
.L_942:
        /*00c0*/ 	.byte	0x02, 0x4a
	.zero		1
	.zero		1


	//----- nvinfo : EIATTR_EXIT_INSTR_OFFSETS
	.align		4
        /*00c4*/ 	.byte	0x04, 0x1c
        /*00c6*/ 	.short	(.L_944 - .L_943)


	//   ....[0]....
.L_943:
        /*00c8*/ 	.word	0x00000930


	//   ....[1]....
        /*00cc*/ 	.word	0x00005a20


	//----- nvinfo : EIATTR_MAX_THREADS
	.align		4
.L_944:
        /*00d0*/ 	.byte	0x04, 0x05
        /*00d2*/ 	.short	(.L_946 - .L_945)
.L_945:
        /*00d4*/ 	.word	0x00000080
        /*00d8*/ 	.word	0x00000001
        /*00dc*/ 	.word	0x00000001


	//----- nvinfo : EIATTR_CBANK_PARAM_SIZE
	.align		4
.L_946:
        /*00e0*/ 	.byte	0x03, 0x19
        /*00e2*/ 	.short	0x00e8


	//----- nvinfo : EIATTR_PARAM_CBANK
	.align		4
        /*00e4*/ 	.byte	0x04, 0x0a
        /*00e6*/ 	.short	(.L_948 - .L_947)
	.align		4
.L_947:
        /*00e8*/ 	.word	index@(.nv.constant0._ZN10layer_norm31ln_parallel_residual_fwd_kernelINS_13Kernel_traitsI13__nv_bfloat16S2_fS2_fjLj5120ELj1ELj1ELj4ELj16ENS_18Kernel_traits_baseILj5120ES2_S2_fS2_fjLj128EEEEELb0ELb0ELb1EEEvNS_9FwdParamsE)
        /*00ec*/ 	.short	0x0380
        /*00ee*/ 	.short	0x00e8


	//----- nvinfo : EIATTR_SW_WAR
	.align		4
.L_948:
        /*00f0*/ 	.byte	0x04, 0x36
        /*00f2*/ 	.short	(.L_950 - .L_949)
.L_949:
        /*00f4*/ 	.word	0x00000008
.L_950:


//--------------------- .nv.info._ZN10layer_norm31ln_parallel_residual_fwd_kernelINS_13Kernel_traitsI13__nv_bfloat16S2_fS2_fjLj5120ELj1ELj1ELj4ELj16ENS_18Kernel_traits_baseILj5120ES2_S2_fS2_fjLj128EEEEELb0ELb1ELb0EEEvNS_9FwdParamsE --------------------------
	.section	.nv.info._ZN10layer_norm31ln_parallel_residual_fwd_kernelINS_13Kernel_traitsI13__nv_bfloat16S2_fS2_fjLj5120ELj1ELj1ELj4ELj16ENS_18Kernel_traits_baseILj5120ES2_S2_fS2_fjLj128EEEEELb0ELb1ELb0EEEvNS_9FwdParamsE,"",@"SHT_CUDA_INFO"
	.sectionflags	@""
	.align	4


	//----- nvinfo : EIATTR_CUDA_API_VERSION
	.align		4
        /*0000*/ 	.byte	0x04, 0x37
        /*0002*/ 	.short	(.L_952 - .L_951)
.L_951:
        /*0004*/ 	.word	0x00000082


	//----- nvinfo : EIATTR_KPARAM_INFO
	.align		4
.L_952:
        /*0008*/ 	.byte	0x04, 0x17
        /*000a*/ 	.short	(.L_954 - .L_953)
.L_953:
        /*000c*/ 	.word	0x00000000
        /*0010*/ 	.short	0x0000
        /*0012*/ 	.short	0x0000
        /*0014*/ 	.byte	0x00, 0xf0, 0xa1, 0x03


	//----- nvinfo : EIATTR_SPARSE_MMA_MASK
	.align		4
.L_954:
        /*0018*/ 	.byte	0x03, 0x50
        /*001a*/ 	.short	0x0000


	//----- nvinfo : EIATTR_MAXREG_COUNT
	.align		4
        /*001c*/ 	.byte	0x03, 0x1b
        /*001e*/ 	.short	0x00ff


	//----- nvinfo : EIATTR_NUM_BARRIERS
	.align		4
        /*0020*/ 	.byte	0x02, 0x4c
        /*0022*/ 	.byte	0x01
	.zero		1


	//----- nvinfo : EIATTR_MERCURY_ISA_VERSION
	.align		4
        /*0024*/ 	.byte	0x03, 0x5f
        /*0026*/ 	.short	0x0101


	//----- nvinfo : EIATTR_COOP_GROUP_MASK_REGIDS
	.align		4
        /*0028*/ 	.byte	0x04, 0x29
        /*002a*/ 	.short	(.L_956 - .L_955)


	//   ....[0]....
.L_955:
        /*002c*/ 	.word	0xffffffff


	//   ....[1]....
        /*0030*/ 	.word	0xffffffff


	//   ....[2]....
        /*0034*/ 	.word	0xffffffff


	//   ....[3]....
        /*0038*/ 	.word	0xffffffff


	//   ....[4]....
        /*003c*/ 	.word	0xffffffff


	//   ....[5]....
        /*0040*/ 	.word	0xffffffff


	//   ....[6]....
        /*0044*/ 	.word	0xffffffff


	//   ....[7]....
        /*0048*/ 	.word	0xffffffff


	//   ....[8]....
        /*004c*/ 	.word	0xffffffff


	//   ....[9]....
        /*0050*/ 	.word	0xffffffff


	//   ....[10]....
        /*0054*/ 	.word	0xffffffff


	//   ....[11]....
        /*0058*/ 	.word	0xffffffff


	//   ....[12]....
        /*005c*/ 	.word	0xffffffff


	//   ....[13]....
        /*0060*/ 	.word	0xffffffff


	//   ....[14]....
        /*0064*/ 	.word	0xffffffff


	//   ....[15]....
        /*0068*/ 	.word	0xffffffff


	//   ....[16]....
        /*006c*/ 	.word	0xffffffff


	//   ....[17]....
        /*0070*/ 	.word	0xffffffff


	//----- nvinfo : EIATTR_COOP_GROUP_INSTR_OFFSETS
	.align		4
.L_956:
        /*0074*/ 	.byte	0x04, 0x28
        /*0076*/ 	.short	(.L_958 - .L_957)


	//   ....[0]....
.L_957:
        /*0078*/ 	.word	0x00003780


	//   ....[1]....
        /*007c*/ 	.word	0x000037a0


	//   ....[2]....
        /*0080*/ 	.word	0x000037c0


	//   ....[3]....
        /*0084*/ 	.word	0x000037e0


	//   ....[4]....
        /*0088*/ 	.word	0x00003800


	//   ....[5]....
        /*008c*/ 	.word	0x00003db0


	//   ....[6]....
        /*0090*/ 	.word	0x00003e10


	//   ....[7]....
        /*0094*/ 	.word	0x00003e40


	//   ....[8]....
        /*0098*/ 	.word	0x00003e60


	//   ....[9]....
        /*009c*/ 	.word	0x00003e80


	//   ....[10]....
        /*00a0*/ 	.word	0x00003f80


	//   ....[11]....
        /*00a4*/ 	.word	0x00003fe0


	//   ....[12]....
        /*00a8*/ 	.word	0x00004030


	//   ....[13]....
        /*00ac*/ 	.word	0x00004050


	//   ....[14]....
        /*00b0*/ 	.word	0x000040e0


	//   ....[15]....
        /*00b4*/ 	.word	0x00004120


	//   ....[16]....
        /*00b8*/ 	.word	0x000041c0


	//   ....[17]....
        /*00bc*/ 	.word	0x000041f0


	//----- nvinfo : EIATTR_VRC_CTA_INIT_COUNT
	.align		4
.L_958:
        /*00c0*/ 	.byte	0x02, 0x4a
	.zero		1
	.zero		1


	//----- nvinfo : EIATTR_EXIT_INSTR_OFFSETS
	.align		4
        /*00c4*/ 	.byte	0x04, 0x1c
        /*00c6*/ 	.short	(.L_960 - .L_959)


	//   ....[0]....
.L_959:
        /*00c8*/ 	.word	0x00000660


	//   ....[1]....
        /*00cc*/ 	.word	0x00005310


	//----- nvinfo : EIATTR_MAX_THREADS
	.align		4
.L_960:
        /*00d0*/ 	.byte	0x04, 0x05
        /*00d2*/ 	.short	(.L_962 - .L_961)
.L_961:
        /*00d4*/ 	.word	0x00000080
        /*00d8*/ 	.word	0x00000001
        /*00dc*/ 	.word	0x00000001


	//----- nvinfo : EIATTR_CRS_STACK_SIZE
	.align		4
.L_962:
        /*00e0*/ 	.byte	0x04, 0x1e
        /*00e2*/ 	.short	(.L_964 - .L_963)
.L_963:
        /*00e4*/ 	.word	0x00000000


	//----- nvinfo : EIATTR_CBANK_PARAM_SIZE
	.align		4
.L_964:
        /*00e8*/ 	.byte	0x03, 0x19
        /*00ea*/ 	.short	0x00e8


	//----- nvinfo : EIATTR_PARAM_CBANK
	.align		4
        /*00ec*/ 	.byte	0x04, 0x0a
        /*00ee*/ 	.short	(.L_966 - .L_965)
	.align		4
.L_965:
        /*00f0*/ 	.word	index@(.nv.constant0._ZN10layer_norm31ln_parallel_residual_fwd_kernelINS_13Kernel_traitsI13__nv_bfloat16S2_fS2_fjLj5120ELj1ELj1ELj4ELj16ENS_18Kernel_traits_baseILj5120ES2_S2_fS2_fjLj128EEEEELb0ELb1ELb0EEEvNS_9FwdParamsE)
        /*00f4*/ 	.short	0x0380
        /*00f6*/ 	.short	0x00e8


	//----- nvinfo : EIATTR_SW_WAR
	.align		4
.L_966:
        /*00f8*/ 	.byte	0x04, 0x36
        /*00fa*/ 	.short	(.L_968 - .L_967)
.L_967:
        /*00fc*/ 	.word	0x00000008
.L_968:


//--------------------- .nv.info._ZN10layer_norm31ln_parallel_residual_fwd_kernelINS_13Kernel_traitsI13__nv_bfloat16S2_fS2_fjLj5120ELj1ELj1ELj4ELj16ENS_18Kernel_traits_baseILj5120ES2_S2_fS2_fjLj128EEEEELb0ELb1ELb1EEEvNS_9FwdParamsE --------------------------
	.section	.nv.info._ZN10layer_norm31ln_parallel_residual_fwd_kernelINS_13Kernel_traitsI13__nv_bfloat16S2_fS2_fjLj5120ELj1ELj1ELj4ELj16ENS_18Kernel_traits_baseILj5120ES2_S2_fS2_fjLj128EEEEELb0ELb1ELb1EEEvNS_9FwdParamsE,"",@"SHT_CUDA_INFO"
	.sectionflags	@""
	.align	4


	//----- nvinfo : EIATTR_CUDA_API_VERSION
	.align		4
        /*0000*/ 	.byte	0x04, 0x37
        /*0002*/ 	.short	(.L_970 - .L_969)
.L_969:
        /*0004*/ 	.word	0x00000082


	//----- nvinfo : EIATTR_KPARAM_INFO
	.align		4
.L_970:
        /*0008*/ 	.byte	0x04, 0x17
        /*000a*/ 	.short	(.L_972 - .L_971)
.L_971:
        /*000c*/ 	.word	0x00000000
        /*0010*/ 	.short	0x0000
        /*0012*/ 	.short	0x0000
        /*0014*/ 	.byte	0x00, 0xf0, 0xa1, 0x03


	//----- nvinfo : EIATTR_SPARSE_MMA_MASK
	.align		4
.L_972:
        /*0018*/ 	.byte	0x03, 0x50
        /*001a*/ 	.short	0x0000


	//----- nvinfo : EIATTR_MAXREG_COUNT
	.align		4
        /*001c*/ 	.byte	0x03, 0x1b
        /*001e*/ 	.short	0x00ff


	//----- nvinfo : EIATTR_NUM_BARRIERS
	.align		4
        /*0020*/ 	.byte	0x02, 0x4c
        /*0022*/ 	.byte	0x01
	.zero		1


	//----- nvinfo : EIATTR_MERCURY_ISA_VERSION
	.align		4
        /*0024*/ 	.byte	0x03, 0x5f
        /*0026*/ 	.short	0x0101


	//----- nvinfo : EIATTR_COOP_GROUP_MASK_REGIDS
	.align		4
        /*0028*/ 	.byte	0x04, 0x29
        /*002a*/ 	.short	(.L_974 - .L_973)


	//   ....[0]....
.L_973:
        /*002c*/ 	.word	0xffffffff


	//   ....[1]....
        /*0030*/ 	.word	0xffffffff


	//   ....[2]....
        /*0034*/ 	.word	0xffffffff


	//   ....[3]....
        /*0038*/ 	.word	0xffffffff


	//   ....[4]....
        /*003c*/ 	.word	0xffffffff


	//   ....[5]....
        /*0040*/ 	.word	0xffffffff


	//   ....[6]....
        /*0044*/ 	.word	0xffffffff


	//   ....[7]....
        /*0048*/ 	.word	0xffffffff


	//   ....[8]....
        /*004c*/ 	.word	0xffffffff


	//   ....[9]....
        /*0050*/ 	.word	0xffffffff


	//   ....[10]....
        /*0054*/ 	.word	0xffffffff


	//   ....[11]....
        /*0058*/ 	.word	0xffffffff


	//   ....[12]....
        /*005c*/ 	.word	0xffffffff


	//   ....[13]....
        /*0060*/ 	.word	0xffffffff


	//   ....[14]....
        /*0064*/ 	.word	0xffffffff


	//   ....[15]....
        /*0068*/ 	.word	0xffffffff


	//   ....[16]....
        /*006c*/ 	.word	0xffffffff


	//   ....[17]....
        /*0070*/ 	.word	0xffffffff


	//----- nvinfo : EIATTR_COOP_GROUP_INSTR_OFFSETS
	.align		4
.L_974:
        /*0074*/ 	.byte	0x04, 0x28
        /*0076*/ 	.short	(.L_976 - .L_975)


	//   ....[0]....
.L_975:
        /*0078*/ 	.word	0x00003100


	//   ....[1]....
        /*007c*/ 	.word	0x00003120


	//   ....[2]....
        /*0080*/ 	.word	0x00003140


	//   ....[3]....
        /*0084*/ 	.word	0x00003160


	//   ....[4]....
        /*0088*/ 	.word	0x00003180


	//   ....[5]....
        /*008c*/ 	.word	0x000036b0


	//   ....[6]....
        /*0090*/ 	.word	0x000036d0


	//   ....[7]....
        /*0094*/ 	.word	0x000036f0


	//   ....[8]....
        /*0098*/ 	.word	0x00003710


	//   ....[9]....
        /*009c*/ 	.word	0x00003730


	//   ....[10]....
        /*00a0*/ 	.word	0x00003900


	//   ....[11]....
        /*00a4*/ 	.word	0x00003950


	//   ....[12]....
        /*00a8*/ 	.word	0x00003970


	//   ....[13]....
        /*00ac*/ 	.word	0x00003980


	//   ....[14]....
        /*00b0*/ 	.word	0x00003a40


	//   ....[15]....
        /*00b4*/ 	.word	0x00003a90


	//   ....[16]....
        /*00b8*/ 	.word	0x00003b40


	//   ....[17]....
        /*00bc*/ 	.word	0x00003b70


	//----- nvinfo : EIATTR_VRC_CTA_INIT_COUNT
	.align		4
.L_976:
        /*00c0*/ 	.byte	0x02, 0x4a
	.zero		1
	.zero		1


	//----- nvinfo : EIATTR_EXIT_INSTR_OFFSETS
	.align		4
        /*00c4*/ 	.byte	0x04, 0x1c
        /*00c6*/ 	.short	(.L_978 - .L_977)


	//   ....[0]....
.L_977:
        /*00c8*/ 	.word	0x000002d0


	//   ....[1]....
        /*00cc*/ 	.word	0x00004a90


	//----- nvinfo : EIATTR_MAX_THREADS
	.align		4
.L_978:
        /*00d0*/ 	.byte	0x04, 0x05
        /*00d2*/ 	.short	(.L_980 - .L_979)
.L_979:
        /*00d4*/ 	.word	0x00000080
        /*00d8*/ 	.word	0x00000001
        /*00dc*/ 	.word	0x00000001


	//----- nvinfo : EIATTR_CRS_STACK_SIZE
	.align		4
.L_980:
        /*00e0*/ 	.byte	0x04, 0x1e
        /*00e2*/ 	.short	(.L_982 - .L_981)
.L_981:
        /*00e4*/ 	.word	0x00000000


	//----- nvinfo : EIATTR_CBANK_PARAM_SIZE
	.align		4
.L_982:
        /*00e8*/ 	.byte	0x03, 0x19
        /*00ea*/ 	.short	0x00e8


	//----- nvinfo : EIATTR_PARAM_CBANK
	.align		4
        /*00ec*/ 	.byte	0x04, 0x0a
        /*00ee*/ 	.short	(.L_984 - .L_983)
	.align		4
.L_983:
        /*00f0*/ 	.word	index@(.nv.constant0._ZN10layer_norm31ln_parallel_residual_fwd_kernelINS_13Kernel_traitsI13__nv_bfloat16S2_fS2_fjLj5120ELj1ELj1ELj4ELj16ENS_18Kernel_traits_baseILj5120ES2_S2_fS2_fjLj128EEEEELb0ELb1ELb1EEEvNS_9FwdParamsE)
        /*00f4*/ 	.short	0x0380
        /*00f6*/ 	.short	0x00e8


	//----- nvinfo : EIATTR_SW_WAR
	.align		4
.L_984:
        /*00f8*/ 	.byte	0x04, 0x36
        /*00fa*/ 	.short	(.L_986 - .L_985)
.L_985:
        /*00fc*/ 	.word	0x00000008
.L_986:


//--------------------- .nv.info._ZN10layer_norm31ln_parallel_residual_fwd_kernelINS_13Kernel_traitsI13__nv_bfloat16S2_fS2_fjLj5120ELj1ELj1ELj4ELj16ENS_18Kernel_traits_baseILj5120ES2_S2_fS2_fjLj128EEEEELb1ELb0ELb0EEEvNS_9FwdParamsE --------------------------
	.section	.nv.info._ZN10layer_norm31ln_parallel_residual_fwd_kernelINS_13Kernel_traitsI13__nv_bfloat16S2_fS2_fjLj5120ELj1ELj1ELj4ELj16ENS_18Kernel_traits_baseILj5120ES2_S2_fS2_fjLj128EEEEELb1ELb0ELb0EEEvNS_9FwdParamsE,"",@"SHT_CUDA_INFO"
	.sectionflags	@""
	.align	4


	//----- nvinfo : EIATTR_CUDA_API_VERSION
	.align		4
        /*0000*/ 	.byte	0x04, 0x37
        /*0002*/ 	.short	(.L_988 - .L_987)
.L_987:
        /*0004*/ 	.word	0x00000082


	//----- nvinfo : EIATTR_KPARAM_INFO
	.align		4
.L_988:
        /*0008*/ 	.byte	0x04, 0x17
        /*000a*/ 	.short	(.L_990 - .L_989)
.L_989:
        /*000c*/ 	.word	0x00000000
        /*0010*/ 	.short	0x0000
        /*0012*/ 	.short	0x0000
        /*0014*/ 	.byte	0x00, 0xf0, 0xa1, 0x03


	//----- nvinfo : EIATTR_SPARSE_MMA_MASK
	.align		4
.L_990:
        /*0018*/ 	.byte	0x03, 0x50
        /*001a*/ 	.short	0x0000


	//----- nvinfo : EIATTR_MAXREG_COUNT
	.align		4
        /*001c*/ 	.byte	0x03, 0x1b
        /*001e*/ 	.short	0x00ff


	//----- nvinfo : EIATTR_NUM_BARRIERS
	.align		4
        /*0020*/ 	.byte	0x02, 0x4c
        /*0022*/ 	.byte	0x01
	.zero		1


	//----- nvinfo : EIATTR_MERCURY_ISA_VERSION
	.align		4
        /*0024*/ 	.byte	0x03, 0x5f
        /*0026*/ 	.short	0x0101


	//----- nvinfo : EIATTR_COOP_GROUP_MASK_REGIDS
	.align		4
        /*0028*/ 	.byte	0x04, 0x29
        /*002a*/ 	.short	(.L_992 - .L_991)


	//   ....[0]....
.L_991:
        /*002c*/ 	.word	0xffffffff


	//   ....[1]....
        /*0030*/ 	.word	0xffffffff


	//   ....[2]....
        /*0034*/ 	.word	0xffffffff


	//   ....[3]....
        /*0038*/ 	.word	0xffffffff


	//   ....[4]....
        /*003c*/ 	.word	0xffffffff


	//   ....[5]....
        /*0040*/ 	.word	0xffffffff


	//   ....[6]....
        /*0044*/ 	.word	0xffffffff


	//   ....[7]....
        /*0048*/ 	.word	0xffffffff


	//   ....[8]....
        /*004c*/ 	.word	0xffffffff


	//   ....[9]....
        /*0050*/ 	.word	0xffffffff


	//   ....[10]....
        /*0054*/ 	.word	0xffffffff


	//   ....[11]....
        /*0058*/ 	.word	0xffffffff


	//   ....[12]....
        /*005c*/ 	.word	0xffffffff


	//   ....[13]....
        /*0060*/ 	.word	0xffffffff


	//   ....[14]....
        /*0064*/ 	.word	0xffffffff


	//   ....[15]....
        /*0068*/ 	.word	0xffffffff


	//   ....[16]....
        /*006c*/ 	.word	0xffffffff


	//   ....[17]....
        /*0070*/ 	.word	0xffffffff


	//----- nvinfo : EIATTR_COOP_GROUP_INSTR_OFFSETS
	.align		4
.L_992:
        /*0074*/ 	.byte	0x04, 0x28
        /*0076*/ 	.short	(.L_994 - .L_993)


	//   ....[0]....
.L_993:
        /*0078*/ 	.word	0x00030ca0


	//   ....[1]....
        /*007c*/ 	.word	0x00030cc0


	//   ....[2]....
        /*0080*/ 	.word	0x00030ce0


	//   ....[3]....
        /*0084*/ 	.word	0x00030d00


	//   ....[4]....
        /*0088*/ 	.word	0x00030d20


	//   ....[5]....
        /*008c*/ 	.word	0x00031290


	//   ....[6]....
        /*0090*/ 	.word	0x000312b0


	//   ....[7]....
        /*0094*/ 	.word	0x000312d0


	//   ....[8]....
        /*0098*/ 	.word	0x000312f0


	//   ....[9]....
        /*009c*/ 	.word	0x00031310


	//   ....[10]....
        /*00a0*/ 	.word	0x00031490


	//   ....[11]....
        /*00a4*/ 	.word	0x000314d0


	//   ....[12]....
        /*00a8*/ 	.word	0x00031510


	//   ....[13]....
        /*00ac*/ 	.word	0x00031560


	//   ....[14]....
        /*00b0*/ 	.word	0x000315c0


	//   ....[15]....
        /*00b4*/ 	.word	0x00031630


	//   ....[16]....
        /*00b8*/ 	.word	0x00031690


	//   ....[17]....
        /*00bc*/ 	.word	0x000316e0


	//----- nvinfo : EIATTR_VRC_CTA_INIT_COUNT
	.align		4
.L_994:
        /*00c0*/ 	.byte	0x02, 0x4a
	.zero		1
	.zero		1


	//----- nvinfo : EIATTR_EXIT_INSTR_OFFSETS
	.align		4
        /*00c4*/ 	.byte	0x04, 0x1c
        /*00c6*/ 	.short	(.L_996 - .L_995)


	//   ....[0]....
.L_995:
        /*00c8*/ 	.word	0x00001730


	//   ....[1]....
        /*00cc*/ 	.word	0x000332b0


	//----- nvinfo : EIATTR_MAX_THREADS
	.align		4
.L_996:
        /*00d0*/ 	.byte	0x04, 0x05
        /*00d2*/ 	.short	(.L_998 - .L_997)
.L_997:
        /*00d4*/ 	.word	0x00000080
        /*00d8*/ 	.word	0x00000001
        /*00dc*/ 	.word	0x00000001


	//----- nvinfo : EIATTR_CRS_STACK_SIZE
	.align		4
.L_998:
        /*00e0*/ 	.byte	0x04, 0x1e
        /*00e2*/ 	.short	(.L_1000 - .L_999)
.L_999:
        /*00e4*/ 	.word	0x00000000


	//----- nvinfo : EIATTR_CBANK_PARAM_SIZE
	.align		4
.L_1000:
        /*00e8*/ 	.byte	0x03, 0x19
        /*00ea*/ 	.short	0x00e8


	//----- nvinfo : EIATTR_PARAM_CBANK
	.align		4
        /*00ec*/ 	.byte	0x04, 0x0a
        /*00ee*/ 	.short	(.L_1002 - .L_1001)
	.align		4
.L_1001:
        /*00f0*/ 	.word	index@(.nv.constant0._ZN10layer_norm31ln_parallel_residual_fwd_kernelINS_13Kernel_traitsI13__nv_bfloat16S2_fS2_fjLj5120ELj1ELj1ELj4ELj16ENS_18Kernel_traits_baseILj5120ES2_S2_fS2_fjLj128EEEEELb1ELb0ELb0EEEvNS_9FwdParamsE)
        /*00f4*/ 	.short	0x0380
        /*00f6*/ 	.short	0x00e8


	//----- nvinfo : EIATTR_SW_WAR
	.align		4
.L_1002:
        /*00f8*/ 	.byte	0x04, 0x36
        /*00fa*/ 	.short	(.L_1004 - .L_1003)
.L_1003:
        /*00fc*/ 	.word	0x00000008
.L_1004:


//--------------------- .nv.info._ZN10layer_norm31ln_parallel_residual_fwd_kernelINS_13Kernel_traitsI13__nv_bfloat16S2_fS2_fjLj5120ELj1ELj1ELj4ELj16ENS_18Kernel_traits_baseILj5120ES2_S2_fS2_fjLj128EEEEELb1ELb0ELb1EEEvNS_9FwdParamsE --------------------------
	.section	.nv.info._ZN10layer_norm31ln_parallel_residual_fwd_kernelINS_13Kernel_traitsI13__nv_bfloat16S2_fS2_fjLj5120ELj1ELj1ELj4ELj16ENS_18Kernel_traits_baseILj5120ES2_S2_fS2_fjLj128EEEEELb1ELb0ELb1EEEvNS_9FwdParamsE,"",@"SHT_CUDA_INFO"
	.sectionflags	@""
	.align	4


	//----- nvinfo : EIATTR_CUDA_API_VERSION
	.align		4
        /*0000*/ 	.byte	0x04, 0x37
        /*0002*/ 	.short	(.L_1006 - .L_1005)
.L_1005:
        /*0004*/ 	.word	0x00000082


	//----- nvinfo : EIATTR_KPARAM_INFO
	.align		4
.L_1006:
        /*0008*/ 	.byte	0x04, 0x17
        /*000a*/ 	.short	(.L_1008 - .L_1007)
.L_1007:
        /*000c*/ 	.word	0x00000000
        /*0010*/ 	.short	0x0000
        /*0012*/ 	.short	0x0000
        /*0014*/ 	.byte	0x00, 0xf0, 0xa1, 0x03


	//----- nvinfo : EIATTR_SPARSE_MMA_MASK
	.align		4
.L_1008:
        /*0018*/ 	.byte	0x03, 0x50
        /*001a*/ 	.short	0x0000


	//----- nvinfo : EIATTR_MAXREG_COUNT
	.align		4
        /*001c*/ 	.byte	0x03, 0x1b
        /*001e*/ 	.short	0x00ff


	//----- nvinfo : EIATTR_NUM_BARRIERS
	.align		4
        /*0020*/ 	.byte	0x02, 0x4c
        /*0022*/ 	.byte	0x01
	.zero		1


	//----- nvinfo : EIATTR_MERCURY_ISA_VERSION
	.align		4
        /*0024*/ 	.byte	0x03, 0x5f
        /*0026*/ 	.short	0x0101


	//----- nvinfo : EIATTR_COOP_GROUP_MASK_REGIDS
	.align		4
        /*0028*/ 	.byte	0x04, 0x29
        /*002a*/ 	.short	(.L_1010 - .L_1009)


	//   ....[0]....
.L_1009:
        /*002c*/ 	.word	0xffffffff


	//   ....[1]....
        /*0030*/ 	.word	0xffffffff


	//   ....[2]....
        /*0034*/ 	.word	0xffffffff


	//   ....[3]....
        /*0038*/ 	.word	0xffffffff


	//   ....[4]....
        /*003c*/ 	.word	0xffffffff


	//   ....[5]....
        /*0040*/ 	.word	0xffffffff


	//   ....[6]....
        /*0044*/ 	.word	0xffffffff


	//   ....[7]....
        /*0048*/ 	.word	0xffffffff


	//   ....[8]....
        /*004c*/ 	.word	0xffffffff


	//   ....[9]....
        /*0050*/ 	.word	0xffffffff


	//   ....[10]....
        /*0054*/ 	.word	0xffffffff


	//   ....[11]....
        /*0058*/ 	.word	0xffffffff


	//   ....[12]....
        /*005c*/ 	.word	0xffffffff


	//   ....[13]....
        /*0060*/ 	.word	0xffffffff


	//   ....[14]....
        /*0064*/ 	.word	0xffffffff


	//   ....[15]....
        /*0068*/ 	.word	0xffffffff


	//   ....[16]....
        /*006c*/ 	.word	0xffffffff


	//   ....[17]....
        /*0070*/ 	.word	0xffffffff


	//----- nvinfo : EIATTR_COOP_GROUP_INSTR_OFFSETS
	.align		4
.L_1010:
        /*0074*/ 	.byte	0x04, 0x28
        /*0076*/ 	.short	(.L_1012 - .L_1011)


	//   ....[0]....
.L_1011:
        /*0078*/ 	.word	0x000261e0


	//   ....[1]....
        /*007c*/ 	.word	0x00026210


	//   ....[2]....
        /*0080*/ 	.word	0x00026230


	//   ....[3]....
        /*0084*/ 	.word	0x00026250


	//   ....[4]....
        /*0088*/ 	.word	0x00026270


	//   ....[5]....
        /*008c*/ 	.word	0x000267a0


	//   ....[6]....
        /*0090*/ 	.word	0x000267c0


	//   ....[7]....
        /*0094*/ 	.word	0x000267f0


	//   ....[8]....
        /*0098*/ 	.word	0x00026810


	//   ....[9]....
        /*009c*/ 	.word	0x00026840


	//   ....[10]....
        /*00a0*/ 	.word	0x000269e0


	//   ....[11]....
        /*00a4*/ 	.word	0x00026a20


	//   ....[12]....
        /*00a8*/ 	.word	0x00026a60


	//   ....[13]....
        /*00ac*/ 	.word	0x00026b30


	//   ....[14]....
        /*00b0*/ 	.word	0x00026c20


	//   ....[15]....
        /*00b4*/ 	.word	0x00026c40


	//   ....[16]....
        /*00b8*/ 	.word	0x00026cf0


	//   ....[17]....
        /*00bc*/ 	.word	0x00026d20


	//----- nvinfo : EIATTR_VRC_CTA_INIT_COUNT
	.align		4
.L_1012:
        /*00c0*/ 	.byte	0x02, 0x4a
	.zero		1
	.zero		1


	//----- nvinfo : EIATTR_EXIT_INSTR_OFFSETS
	.align		4
        /*00c4*/ 	.byte	0x04, 0x1c
        /*00c6*/ 	.short	(.L_1014 - .L_1013)


	//   ....[0]....
.L_1013:
        /*00c8*/ 	.word	0x00000b80


	//   ....[1]....
        /*00cc*/ 	.word	0x000286a0


	//----- nvinfo : EIATTR_MAX_THREADS
	.align		4
.L_1014:
        /*00d0*/ 	.byte	0x04, 0x05
        /*00d2*/ 	.short	(.L_1016 - .L_1015)
.L_1015:
        /*00d4*/ 	.word	0x00000080
        /*00d8*/ 	.word	0x00000001
        /*00dc*/ 	.word	0x00000001


	//----- nvinfo : EIATTR_CRS_STACK_SIZE
	.align		4
.L_1016:
        /*00e0*/ 	.byte	0x04, 0x1e
        /*00e2*/ 	.short	(.L_1018 - .L_1017)
.L_1017:
        /*00e4*/ 	.word	0x00000000


	//----- nvinfo : EIATTR_CBANK_PARAM_SIZE
	.align		4
.L_1018:
        /*00e8*/ 	.byte	0x03, 0x19
        /*00ea*/ 	.short	0x00e8


	//----- nvinfo : EIATTR_PARAM_CBANK
	.align		4
        /*00ec*/ 	.byte	0x04, 0x0a
        /*00ee*/ 	.short	(.L_1020 - .L_1019)
	.align		4
.L_1019:
        /*00f0*/ 	.word	index@(.nv.constant0._ZN10layer_norm31ln_parallel_residual_fwd_kernelINS_13Kernel_traitsI13__nv_bfloat16S2_fS2_fjLj5120ELj1ELj1ELj4ELj16ENS_18Kernel_traits_baseILj5120ES2_S2_fS2_fjLj128EEEEELb1ELb0ELb1EEEvNS_9FwdParamsE)
        /*00f4*/ 	.short	0x0380
        /*00f6*/ 	.short	0x00e8


	//----- nvinfo : EIATTR_SW_WAR
	.align		4
.L_1020:
        /*00f8*/ 	.byte	0x04, 0x36
        /*00fa*/ 	.short	(.L_1022 - .L_1021)
.L_1021:
        /*00fc*/ 	.word	0x00000008
.L_1022:


//--------------------- .nv.info._ZN10layer_norm31ln_parallel_residual_fwd_kernelINS_13Kernel_traitsI13__nv_bfloat16S2_fS2_fjLj5120ELj1ELj1ELj4ELj16ENS_18Kernel_traits_baseILj5120ES2_S2_fS2_fjLj128EEEEELb1ELb1ELb0EEEvNS_9FwdParamsE --------------------------
	.section	.nv.info._ZN10layer_norm31ln_parallel_residual_fwd_kernelINS_13Kernel_traitsI13__nv_bfloat16S2_fS2_fjLj5120ELj1ELj1ELj4ELj16ENS_18Kernel_traits_baseILj5120ES2_S2_fS2_fjLj128EEEEELb1ELb1ELb0EEEvNS_9FwdParamsE,"",@"SHT_CUDA_INFO"
	.sectionflags	@""
	.align	4


	//----- nvinfo : EIATTR_CUDA_API_VERSION
	.align		4
        /*0000*/ 	.byte	0x04, 0x37
        /*0002*/ 	.short	(.L_1024 - .L_1023)
.L_1023:
        /*0004*/ 	.word	0x00000082


	//----- nvinfo : EIATTR_KPARAM_INFO
	.align		4
.L_1024:
        /*0008*/ 	.byte	0x04, 0x17
        /*000a*/ 	.short	(.L_1026 - .L_1025)
.L_1025:
        /*000c*/ 	.word	0x00000000
        /*0010*/ 	.short	0x0000
        /*0012*/ 	.short	0x0000
        /*0014*/ 	.byte	0x00, 0xf0, 0xa1, 0x03


	//----- nvinfo : EIATTR_SPARSE_MMA_MASK
	.align		4
.L_1026:
        /*0018*/ 	.byte	0x03, 0x50
        /*001a*/ 	.short	0x0000


	//----- nvinfo : EIATTR_MAXREG_COUNT
	.align		4
        /*001c*/ 	.byte	0x03, 0x1b
        /*001e*/ 	.short	0x00ff


	//----- nvinfo : EIATTR_NUM_BARRIERS
	.align		4
        /*0020*/ 	.byte	0x02, 0x4c
        /*0022*/ 	.byte	0x01
	.zero		1


	//----- nvinfo : EIATTR_MERCURY_ISA_VERSION
	.align		4
        /*0024*/ 	.byte	0x03, 0x5f
        /*0026*/ 	.short	0x0101


	//----- nvinfo : EIATTR_COOP_GROUP_MASK_REGIDS
	.align		4
        /*0028*/ 	.byte	0x04, 0x29
        /*002a*/ 	.short	(.L_1028 - .L_1027)


	//   ....[0]....
.L_1027:
        /*002c*/ 	.word	0xffffffff


	//   ....[1]....
        /*0030*/ 	.word	0xffffffff


	//   ....[2]....
        /*0034*/ 	.word	0xffffffff


	//   ....[3]....
        /*0038*/ 	.word	0xffffffff


	//   ....[4]....
        /*003c*/ 	.word	0xffffffff


	//   ....[5]....
        /*0040*/ 	.word	0xffffffff


	//   ....[6]....
        /*0044*/ 	.word	0xffffffff


	//   ....[7]....
        /*0048*/ 	.word	0xffffffff


	//   ....[8]....
        /*004c*/ 	.word	0xffffffff


	//   ....[9]....
        /*0050*/ 	.word	0xffffffff


	//   ....[10]....
        /*0054*/ 	.word	0xffffffff


	//   ....[11]....
        /*0058*/ 	.word	0xffffffff


	//   ....[12]....
        /*005c*/ 	.word	0xffffffff


	//   ....[13]....
        /*0060*/ 	.word	0xffffffff


	//   ....[14]....
        /*0064*/ 	.word	0xffffffff


	//   ....[15]....
        /*0068*/ 	.word	0xffffffff


	//   ....[16]....
        /*006c*/ 	.word	0xffffffff


	//   ....[17]....
        /*0070*/ 	.word	0xffffffff


	//----- nvinfo : EIATTR_COOP_GROUP_INSTR_OFFSETS
	.align		4
.L_1028:
        /*0074*/ 	.byte	0x04, 0x28
        /*0076*/ 	.short	(.L_1030 - .L_1029)


	//   ....[0]....
.L_1029:
        /*0078*/ 	.word	0x00030ad0


	//   ....[1]....
        /*007c*/ 	.word	0x00030af0


	//   ....[2]....
        /*0080*/ 	.word	0x00030b10


	//   ....[3]....
        /*0084*/ 	.word	0x00030b30


	//   ....[4]....
        /*0088*/ 	.word	0x00030b50


	//   ....[5]....
        /*008c*/ 	.word	0x00031090


	//   ....[6]....
        /*0090*/ 	.word	0x000310b0


	//   ....[7]....
        /*0094*/ 	.word	0x000310e0


	//   ....[8]....
        /*0098*/ 	.word	0x00031100


	//   ....[9]....
        /*009c*/ 	.word	0x00031130


	//   ....[10]....
        /*00a0*/ 	.word	0x000312c0


	//   ....[11]....
        /*00a4*/ 	.word	0x000312f0


	//   ....[12]....
        /*00a8*/ 	.word	0x00031340


	//   ....[13]....
        /*00ac*/ 	.word	0x00031390


	//   ....[14]....
        /*00b0*/ 	.word	0x00031400


	//   ....[15]....
        /*00b4*/ 	.word	0x00031450


	//   ....[16]....
        /*00b8*/ 	.word	0x000314e0


	//   ....[17]....
        /*00bc*/ 	.word	0x00031520


	//----- nvinfo : EIATTR_VRC_CTA_INIT_COUNT
	.align		4
.L_1030:
        /*00c0*/ 	.byte	0x02, 0x4a
	.zero		1
	.zero		1


	//----- nvinfo : EIATTR_EXIT_INSTR_OFFSETS
	.align		4
        /*00c4*/ 	.byte	0x04, 0x1c
        /*00c6*/ 	.short	(.L_1032 - .L_1031)


	//   ....[0]....
.L_1031:
        /*00c8*/ 	.word	0x000008f0


	//   ....[1]....
        /*00cc*/ 	.word	0x00032660


	//----- nvinfo : EIATTR_MAX_THREADS
	.align		4
.L_1032:
        /*00d0*/ 	.byte	0x04, 0x05
        /*00d2*/ 	.short	(.L_1034 - .L_1033)
.L_1033:
        /*00d4*/ 	.word	0x00000080
        /*00d8*/ 	.word	0x00000001
        /*00dc*/ 	.word	0x00000001


	//----- nvinfo : EIATTR_CRS_STACK_SIZE
	.align		4
.L_1034:
        /*00e0*/ 	.byte	0x04, 0x1e
        /*00e2*/ 	.short	(.L_1036 - .L_1035)
.L_1035:
        /*00e4*/ 	.word	0x00000000


	//----- nvinfo : EIATTR_CBANK_PARAM_SIZE
	.align		4
.L_1036:
        /*00e8*/ 	.byte	0x03, 0x19
        /*00ea*/ 	.short	0x00e8


	//----- nvinfo : EIATTR_PARAM_CBANK
	.align		4
        /*00ec*/ 	.byte	0x04, 0x0a
        /*00ee*/ 	.short	(.L_1038 - .L_1037)
	.align		4
.L_1037:
        /*00f0*/ 	.word	index@(.nv.constant0._ZN10layer_norm31ln_parallel_residual_fwd_kernelINS_13Kernel_traitsI13__nv_bfloat16S2_fS2_fjLj5120ELj1ELj1ELj4ELj16ENS_18Kernel_traits_baseILj5120ES2_S2_fS2_fjLj128EEEEELb1ELb1ELb0EEEvNS_9FwdParamsE)
        /*00f4*/ 	.short	0x0380
        /*00f6*/ 	.short	0x00e8


	//----- nvinfo : EIATTR_SW_WAR
	.align		4
.L_1038:
        /*00f8*/ 	.byte	0x04, 0x36
        /*00fa*/ 	.short	(.L_1040 - .L_1039)
.L_1039:
        /*00fc*/ 	.word	0x00000008
.L_1040:


//--------------------- .nv.info._ZN10layer_norm31ln_parallel_residual_fwd_kernelINS_13Kernel_traitsI13__nv_bfloat16S2_fS2_fjLj5120ELj1ELj1ELj4ELj16ENS_18Kernel_traits_baseILj5120ES2_S2_fS2_fjLj128EEEEELb1ELb1ELb1EEEvNS_9FwdParamsE --------------------------
	.section	.nv.info._ZN10layer_norm31ln_parallel_residual_fwd_kernelINS_13Kernel_traitsI13__nv_bfloat16S2_fS2_fjLj5120ELj1ELj1ELj4ELj16ENS_18Kernel_traits_baseILj5120ES2_S2_fS2_fjLj128EEEEELb1ELb1ELb1EEEvNS_9FwdParamsE,"",@"SHT_CUDA_INFO"
	.sectionflags	@""
	.align	4


	//----- nvinfo : EIATTR_CUDA_API_VERSION
	.align		4
        /*0000*/ 	.byte	0x04, 0x37
        /*0002*/ 	.short	(.L_1042 - .L_1041)
.L_1041:
        /*0004*/ 	.word	0x00000082


	//----- nvinfo : EIATTR_KPARAM_INFO
	.align		4
.L_1042:
        /*0008*/ 	.byte	0x04, 0x17
        /*000a*/ 	.short	(.L_1044 - .L_1043)
.L_1043:
        /*000c*/ 	.word	0x00000000
        /*0010*/ 	.short	0x0000
        /*0012*/ 	.short	0x0000
        /*0014*/ 	.byte	0x00, 0xf0, 0xa1, 0x03


	//----- nvinfo : EIATTR_SPARSE_MMA_MASK
	.align		4
.L_1044:
        /*0018*/ 	.byte	0x03, 0x50
        /*001a*/ 	.short	0x0000


	//----- nvinfo : EIATTR_MAXREG_COUNT
	.align		4
        /*001c*/ 	.byte	0x03, 0x1b
        /*001e*/ 	.short	0x00ff


	//----- nvinfo : EIATTR_NUM_BARRIERS
	.align		4
        /*0020*/ 	.byte	0x02, 0x4c
        /*0022*/ 	.byte	0x01
	.zero		1


	//----- nvinfo : EIATTR_MERCURY_ISA_VERSION
	.align		4
        /*0024*/ 	.byte	0x03, 0x5f
        /*0026*/ 	.short	0x0101


	//----- nvinfo : EIATTR_COOP_GROUP_MASK_REGIDS
	.align		4
        /*0028*/ 	.byte	0x04, 0x29
        /*002a*/ 	.short	(.L_1046 - .L_1045)


	//   ....[0]....
.L_1045:
        /*002c*/ 	.word	0xffffffff


	//   ....[1]....
        /*0030*/ 	.word	0xffffffff


	//   ....[2]....
        /*0034*/ 	.word	0xffffffff


	//   ....[3]....
        /*0038*/ 	.word	0xffffffff


	//   ....[4]....
        /*003c*/ 	.word	0xffffffff


	//   ....[5]....
        /*0040*/ 	.word	0xffffffff


	//   ....[6]....
        /*0044*/ 	.word	0xffffffff


	//   ....[7]....
        /*0048*/ 	.word	0xffffffff


	//   ....[8]....
        /*004c*/ 	.word	0xffffffff


	//   ....[9]....
        /*0050*/ 	.word	0xffffffff


	//   ....[10]....
        /*0054*/ 	.word	0xffffffff


	//   ....[11]....
        /*0058*/ 	.word	0xffffffff


	//   ....[12]....
        /*005c*/ 	.word	0xffffffff


	//   ....[13]....
        /*0060*/ 	.word	0xffffffff


	//   ....[14]....
        /*0064*/ 	.word	0xffffffff


	//   ....[15]....
        /*0068*/ 	.word	0xffffffff


	//   ....[16]....
        /*006c*/ 	.word	0xffffffff


	//   ....[17]....
        /*0070*/ 	.word	0xffffffff


	//----- nvinfo : EIATTR_COOP_GROUP_INSTR_OFFSETS
	.align		4
.L_1046:
        /*0074*/ 	.byte	0x04, 0x28
        /*0076*/ 	.short	(.L_1048 - .L_1047)


	//   ....[0]....
.L_1047:
        /*0078*/ 	.word	0x00025830


	//   ....[1]....
        /*007c*/ 	.word	0x00025860


	//   ....[2]....
        /*0080*/ 	.word	0x00025880


	//   ....[3]....
        /*0084*/ 	.word	0x000258a0


	//   ....[4]....
        /*0088*/ 	.word	0x000258c0


	//   ....[5]....
        /*008c*/ 	.word	0x00025df0


	//   ....[6]....
        /*0090*/ 	.word	0x00025e20


	//   ....[7]....
        /*0094*/ 	.word	0x00025e40


	//   ....[8]....
        /*0098*/ 	.word	0x00025e60


	//   ....[9]....
        /*009c*/ 	.word	0x00025e90


	//   ....[10]....
        /*00a0*/ 	.word	0x00026030


	//   ....[11]....
        /*00a4*/ 	.word	0x00026070


	//   ....[12]....
        /*00a8*/ 	.word	0x00026100


	//   ....[13]....
        /*00ac*/ 	.word	0x00026140


	//   ....[14]....
        /*00b0*/ 	.word	0x000261a0


	//   ....[15]....
        /*00b4*/ 	.word	0x00026210


	//   ....[16]....
        /*00b8*/ 	.word	0x000262a0


	//   ....[17]....
        /*00bc*/ 	.word	0x000262c0


	//----- nvinfo : EIATTR_VRC_CTA_INIT_COUNT
	.align		4
.L_1048:
        /*00c0*/ 	.byte	0x02, 0x4a
	.zero		1
	.zero		1


	//----- nvinfo : EIATTR_EXIT_INSTR_OFFSETS
	.align		4
        /*00c4*/ 	.byte	0x04, 0x1c
        /*00c6*/ 	.short	(.L_1050 - .L_1049)


	//   ....[0]....
.L_1049:
        /*00c8*/ 	.word	0x000002a0


	//   ....[1]....
        /*00cc*/ 	.word	0x000273c0


	//----- nvinfo : EIATTR_MAX_THREADS
	.align		4
.L_1050:
        /*00d0*/ 	.byte	0x04, 0x05
        /*00d2*/ 	.short	(.L_1052 - .L_1051)
.L_1051:
        /*00d4*/ 	.word	0x00000080
        /*00d8*/ 	.word	0x00000001
        /*00dc*/ 	.word	0x00000001


	//----- nvinfo : EIATTR_CRS_STACK_SIZE
	.align		4
.L_1052:
        /*00e0*/ 	.byte	0x04, 0x1e
        /*00e2*/ 	.short	(.L_1054 - .L_1053)
.L_1053:
        /*00e4*/ 	.word	0x00000000


	//----- nvinfo : EIATTR_CBANK_PARAM_SIZE
	.align		4
.L_1054:
        /*00e8*/ 	.byte	0x03, 0x19
        /*00ea*/ 	.short	0x00e8


	//----- nvinfo : EIATTR_PARAM_CBANK
	.align		4
        /*00ec*/ 	.byte	0x04, 0x0a
        /*00ee*/ 	.short	(.L_1056 - .L_1055)
	.align		4
.L_1055:
        /*00f0*/ 	.word	index@(.nv.constant0._ZN10layer_norm31ln_parallel_residual_fwd_kernelINS_13Kernel_traitsI13__nv_bfloat16S2_fS2_fjLj5120ELj1ELj1ELj4ELj16ENS_18Kernel_traits_baseILj5120ES2_S2_fS2_fjLj128EEEEELb1ELb1ELb1EEEvNS_9FwdParamsE)
        /*00f4*/ 	.short	0x0380
        /*00f6*/ 	.short	0x00e8


	//----- nvinfo : EIATTR_SW_WAR
	.align		4
.L_1056:
        /*00f8*/ 	.byte	0x04, 0x36
        /*00fa*/ 	.short	(.L_1058 - .L_1057)
.L_1057:
        /*00fc*/ 	.word	0x00000008
.L_1058:


//--------------------- .nv.info._ZN10layer_norm31ln_parallel_residual_fwd_kernelINS_13Kernel_traitsIf13__nv_bfloat16fS2_fjLj5120ELj1ELj1ELj4ELj16ENS_18Kernel_traits_baseILj5120EfS2_fS2_fjLj128EEEEELb0ELb0ELb0EEEvNS_9FwdParamsE --------------------------
	.section	.nv.info._ZN10layer_norm31ln_parallel_residual_fwd_kernelINS_13Kernel_traitsIf13__nv_bfloat16fS2_fjLj5120ELj1ELj1ELj4ELj16ENS_18Kernel_traits_baseILj5120EfS2_fS2_fjLj128EEEEELb0ELb0ELb0EEEvNS_9FwdParamsE,"",@"SHT_CUDA_INFO"
	.sectionflags	@""
	.align	4


	//----- nvinfo : EIATTR_CUDA_API_VERSION
	.align		4
        /*0000*/ 	.byte	0x04, 0x37
        /*0002*/ 	.short	(.L_1060 - .L_1059)
.L_1059:
        /*0004*/ 	.word	0x00000082


	//----- nvinfo : EIATTR_KPARAM_INFO
	.align		4
.L_1060:
        /*0008*/ 	.byte	0x04, 0x17
        /*000a*/ 	.short	(.L_1062 - .L_1061)
.L_1061:
        /*000c*/ 	.word	0x00000000
        /*0010*/ 	.short	0x0000
        /*0012*/ 	.short	0x0000
        /*0014*/ 	.byte	0x00, 0xf0, 0xa1, 0x03


	//----- nvinfo : EIATTR_SPARSE_MMA_MASK
	.align		4
.L_1062:
        /*0018*/ 	.byte	0x03, 0x50
        /*001a*/ 	.short	0x0000


	//----- nvinfo : EIATTR_MAXREG_COUNT
	.align		4
        /*001c*/ 	.byte	0x03, 0x1b
        /*001e*/ 	.short	0x00ff


	//----- nvinfo : EIATTR_NUM_BARRIERS
	.align		4
        /*0020*/ 	.byte	0x02, 0x4c
        /*0022*/ 	.byte	0x01
	.zero		1


	//----- nvinfo : EIATTR_MERCURY_ISA_VERSION
	.align		4
        /*0024*/ 	.byte	0x03, 0x5f
        /*0026*/ 	.short	0x0101


	//----- nvinfo : EIATTR_COOP_GROUP_MASK_REGIDS
	.align		4
        /*0028*/ 	.byte	0x04, 0x29
        /*002a*/ 	.short	(.L_1064 - .L_1063)


	//   ....[0]....
.L_1063:
        /*002c*/ 	.word	0xffffffff


	//   ....[1]....
        /*0030*/ 	.word	0xffffffff


	//   ....[2]....
        /*0034*/ 	.word	0xffffffff


	//   ....[3]....
        /*0038*/ 	.word	0xffffffff


	//   ....[4]....
        /*003c*/ 	.word	0xffffffff


	//   ....[5]....
        /*0040*/ 	.word	0xffffffff


	//   ....[6]....
        /*0044*/ 	.word	0xffffffff


	//   ....[7]....
        /*0048*/ 	.word	0xffffffff


	//   ....[8]....
        /*004c*/ 	.word	0xffffffff


	//   ....[9]....
        /*0050*/ 	.word	0xffffffff


	//   ....[10]....
        /*0054*/ 	.word	0xffffffff


	//   ....[11]....
        /*0058*/ 	.word	0xffffffff


	//   ....[12]....
        /*005c*/ 	.word	0xffffffff


	//   ....[13]....
        /*0060*/ 	.word	0xffffffff


	//   ....[14]....
        /*0064*/ 	.word	0xffffffff


	//   ....[15]....
        /*0068*/ 	.word	0xffffffff


	//   ....[16]....
        /*006c*/ 	.word	0xffffffff


	//   ....[17]....
        /*0070*/ 	.word	0xffffffff


	//----- nvinfo : EIATTR_COOP_GROUP_INSTR_OFFSETS
	.align		4
.L_1064:
        /*0074*/ 	.byte	0x04, 0x28
        /*0076*/ 	.short	(.L_1066 - .L_1065)


	//   ....[0]....
.L_1065:
        /*0078*/ 	.word	0x00004b90


	//   ....[1]....
        /*007c*/ 	.word	0x00004bb0


	//   ....[2]....
        /*0080*/ 	.word	0x00004bd0


	//   ....[3]....
        /*0084*/ 	.word	0x00004bf0


	//   ....[4]....
        /*0088*/ 	.word	0x00004c10


	//   ....[5]....
        /*008c*/ 	.word	0x00005190


	//   ....[6]....
        /*0090*/ 	.word	0x000051c0


	//   ....[7]....
        /*0094*/ 	.word	0x000051e0


	//   ....[8]....
        /*0098*/ 	.word	0x00005220


	//   ....[9]....
        /*009c*/ 	.word	0x00005250


	//   ....[10]....
        /*00a0*/ 	.word	0x000052c0


	//   ....[11]....
        /*00a4*/ 	.word	0x00005330


	//   ....[12]....
        /*00a8*/ 	.word	0x00005350


	//   ....[13]....
        /*00ac*/ 	.word	0x00005360


	//   ....[14]....
        /*00b0*/ 	.word	0x00005420


	//   ....[15]....
        /*00b4*/ 	.word	0x00005460


	//   ....[16]....
        /*00b8*/ 	.word	0x000054f0


	//   ....[17]....
        /*00bc*/ 	.word	0x00005520


	//----- nvinfo : EIATTR_VRC_CTA_INIT_COUNT
	.align		4
.L_1066:
        /*00c0*/ 	.byte	0x02, 0x4a
	.zero		1
	.zero		1


	//----- nvinfo : EIATTR_EXIT_INSTR_OFFSETS
	.align		4
        /*00c4*/ 	.byte	0x04, 0x1c
        /*00c6*/ 	.short	(.L_1068 - .L_1067)


	//   ....[0]....
.L_1067:
        /*00c8*/ 	.word	0x00001cc0


	//   ....[1]....
        /*00cc*/ 	.word	0x000065b0


	//----- nvinfo : EIATTR_MAX_THREADS
	.align		4
.L_1068:
        /*00d0*/ 	.byte	0x04, 0x05
        /*00d2*/ 	.short	(.L_1070 - .L_1069)
.L_1069:
        /*00d4*/ 	.word	0x00000080
        /*00d8*/ 	.word	0x00000001
        /*00dc*/ 	.word	0x00000001


	//----- nvinfo : EIATTR_CRS_STACK_SIZE
	.align		4
.L_1070:
        /*00e0*/ 	.byte	0x04, 0x1e
        /*00e2*/ 	.short	(.L_1072 - .L_1071)
.L_1071:
        /*00e4*/ 	.word	0x00000000


	//----- nvinfo : EIATTR_CBANK_PARAM_SIZE
	.align		4
.L_1072:
        /*00e8*/ 	.byte	0x03, 0x19
        /*00ea*/ 	.short	0x00e8


	//----- nvinfo : EIATTR_PARAM_CBANK
	.align		4
        /*00ec*/ 	.byte	0x04, 0x0a
        /*00ee*/ 	.short	(.L_1074 - .L_1073)
	.align		4
.L_1073:
        /*00f0*/ 	.word	index@(.nv.constant0._ZN10layer_norm31ln_parallel_residual_fwd_kernelINS_13Kernel_traitsIf13__nv_bfloat16fS2_fjLj5120ELj1ELj1ELj4ELj16ENS_18Kernel_traits_baseILj5120EfS2_fS2_fjLj128EEEEELb0ELb0ELb0EEEvNS_9FwdParamsE)
        /*00f4*/ 	.short	0x0380
        /*00f6*/ 	.short	0x00e8


	//----- nvinfo : EIATTR_SW_WAR
	.align		4
.L_1074:
        /*00f8*/ 	.byte	0x04, 0x36
        /*00fa*/ 	.short	(.L_1076 - .L_1075)
.L_1075:
        /*00fc*/ 	.word	0x00000008
.L_1076:


//--------------------- .nv.info._ZN10layer_norm31ln_parallel_residual_fwd_kernelINS_13Kernel_traitsIf13__nv_bfloat16fS2_fjLj5120ELj1ELj1ELj4ELj16ENS_18Kernel_traits_baseILj5120EfS2_fS2_fjLj128EEEEELb0ELb0ELb1EEEvNS_9FwdParamsE --------------------------
	.section	.nv.info._ZN10layer_norm31ln_parallel_residual_fwd_kernelINS_13Kernel_traitsIf13__nv_bfloat16fS2_fjLj5120ELj1ELj1ELj4ELj16ENS_18Kernel_traits_baseILj5120EfS2_fS2_fjLj128EEEEELb0ELb0ELb1EEEvNS_9FwdParamsE,"",@"SHT_CUDA_INFO"
	.sectionflags	@""
	.align	4


	//----- nvinfo : EIATTR_CUDA_API_VERSION
	.align		4
        /*0000*/ 	.byte	0x04, 0x37
        /*0002*/ 	.short	(.L_1078 - .L_1077)
.L_1077:
        /*0004*/ 	.word	0x00000082


	//----- nvinfo : EIATTR_KPARAM_INFO
	.align		4
.L_1078:
        /*0008*/ 	.byte	0x04, 0x17
        /*000a*/ 	.short	(.L_1080 - .L_1079)
.L_1079:
        /*000c*/ 	.word	0x00000000
        /*0010*/ 	.short	0x0000
        /*0012*/ 	.short	0x0000
        /*0014*/ 	.byte	0x00, 0xf0, 0xa1, 0x03


	//----- nvinfo : EIATTR_SPARSE_MMA_MASK
	.align		4
.L_1080:
        /*0018*/ 	.byte	0x03, 0x50
        /*001a*/ 	.short	0x0000


	//----- nvinfo : EIATTR_MAXREG_COUNT
	.align		4
        /*001c*/ 	.byte	0x03, 0x1b
        /*001e*/ 	.short	0x00ff


	//----- nvinfo : EIATTR_NUM_BARRIERS
	.align		4
        /*0020*/ 	.byte	0x02, 0x4c
        /*0022*/ 	.byte	0x01
	.zero		1


	//----- nvinfo : EIATTR_MERCURY_ISA_VERSION
	.align		4
        /*0024*/ 	.byte	0x03, 0x5f
        /*0026*/ 	.short	0x0101


	//----- nvinfo : EIATTR_COOP_GROUP_MASK_REGIDS
	.align		4
        /*0028*/ 	.byte	0x04, 0x29
        /*002a*/ 	.short	(.L_1082 - .L_1081)


	//   ....[0]....
.L_1081:
        /*002c*/ 	.word	0xffffffff


	//   ....[1]....
        /*0030*/ 	.word	0xffffffff


	//   ....[2]....
        /*0034*/ 	.word	0xffffffff


	//   ....[3]....
        /*0038*/ 	.word	0xffffffff


	//   ....[4]....
        /*003c*/ 	.word	0xffffffff


	//   ....[5]....
        /*0040*/ 	.word	0xffffffff


	//   ....[6]....
        /*0044*/ 	.word	0xffffffff


	//   ....[7]....
        /*0048*/ 	.word	0xffffffff


	//   ....[8]....
        /*004c*/ 	.word	0xffffffff


	//   ....[9]....
        /*0050*/ 	.word	0xffffffff


	//   ....[10]....
        /*0054*/ 	.word	0xffffffff


	//   ....[11]....
        /*0058*/ 	.word	0xffffffff


	//   ....[12]....
        /*005c*/ 	.word	0xffffffff


	//   ....[13]....
        /*0060*/ 	.word	0xffffffff


	//   ....[14]....
        /*0064*/ 	.word	0xffffffff


	//   ....[15]....
        /*0068*/ 	.word	0xffffffff


	//   ....[16]....
        /*006c*/ 	.word	0xffffffff


	//   ....[17]....
        /*0070*/ 	.word	0xffffffff


	//----- nvinfo : EIATTR_COOP_GROUP_INSTR_OFFSETS
	.align		4
.L_1082:
        /*0074*/ 	.byte	0x04, 0x28
        /*0076*/ 	.short	(.L_1084 - .L_1083)


	//   ....[0]....
.L_1083:
        /*0078*/ 	.word	0x000037e0


	//   ....[1]....
        /*007c*/ 	.word	0x00003800


	//   ....[2]....
        /*0080*/ 	.word	0x00003820


	//   ....[3]....
        /*0084*/ 	.word	0x00003840


	//   ....[4]....
        /*0088*/ 	.word	0x00003860


	//   ....[5]....
        /*008c*/ 	.word	0x00003d90


	//   ....[6]....
        /*0090*/ 	.word	0x00003dc0


	//   ....[7]....
        /*0094*/ 	.word	0x00003df0


	//   ....[8]....
        /*0098*/ 	.word	0x00003e10


	//   ....[9]....
        /*009c*/ 	.word	0x00003e50


	//   ....[10]....
        /*00a0*/ 	.word	0x00003ef0


	//   ....[11]....
        /*00a4*/ 	.word	0x00003f70


	//   ....[12]....
        /*00a8*/ 	.word	0x00003fc0


	//   ....[13]....
        /*00ac*/ 	.word	0x00004020


	//   ....[14]....
        /*00b0*/ 	.word	0x00004050


	//   ....[15]....
        /*00b4*/ 	.word	0x000040d0


	//   ....[16]....
        /*00b8*/ 	.word	0x00004110


	//   ....[17]....
        /*00bc*/ 	.word	0x00004170


	//----- nvinfo : EIATTR_VRC_CTA_INIT_COUNT
	.align		4
.L_1084:
        /*00c0*/ 	.byte	0x02, 0x4a
	.zero		1
	.zero		1


	//----- nvinfo : EIATTR_EXIT_INSTR_OFFSETS
	.align		4
        /*00c4*/ 	.byte	0x04, 0x1c
        /*00c6*/ 	.short	(.L_1086 - .L_1085)


	//   ....[0]....
.L_1085:
        /*00c8*/ 	.word	0x00000e30


	//   ....[1]....
        /*00cc*/ 	.word	0x00005020


	//----- nvinfo : EIATTR_MAX_THREADS
	.align		4
.L_1086:
        /*00d0*/ 	.byte	0x04, 0x05
        /*00d2*/ 	.short	(.L_1088 - .L_1087)
.L_1087:
        /*00d4*/ 	.word	0x00000080
        /*00d8*/ 	.word	0x00000001
        /*00dc*/ 	.word	0x00000001


	//----- nvinfo : EIATTR_CBANK_PARAM_SIZE
	.align		4
.L_1088:
        /*00e0*/ 	.byte	0x03, 0x19
        /*00e2*/ 	.short	0x00e8


	//----- nvinfo : EIATTR_PARAM_CBANK
	.align		4
        /*00e4*/ 	.byte	0x04, 0x0a
        /*00e6*/ 	.short	(.L_1090 - .L_1089)
	.align		4
.L_1089:
        /*00e8*/ 	.word	index@(.nv.constant0._ZN10layer_norm31ln_parallel_residual_fwd_kernelINS_13Kernel_traitsIf13__nv_bfloat16fS2_fjLj5120ELj1ELj1ELj4ELj16ENS_18Kernel_traits_baseILj5120EfS2_fS2_fjLj128EEEEELb0ELb0ELb1EEEvNS_9FwdParamsE)
        /*00ec*/ 	.short	0x0380
        /*00ee*/ 	.short	0x00e8


	//----- nvinfo : EIATTR_SW_WAR
	.align		4
.L_1090:
        /*00f0*/ 	.byte	0x04, 0x36
        /*00f2*/ 	.short	(.L_1092 - .L_1091)
.L_1091:
        /*00f4*/ 	.word	0x00000008
.L_1092:


//--------------------- .nv.info._ZN10layer_norm31ln_parallel_residual_fwd_kernelINS_13Kernel_traitsIf13__nv_bfloat16fS2_fjLj5120ELj1ELj1ELj4ELj16ENS_18Kernel_traits_baseILj5120EfS2_fS2_fjLj128EEEEELb0ELb1ELb0EEEvNS_9FwdParamsE --------------------------
	.section	.nv.info._ZN10layer_norm31ln_parallel_residual_fwd_kernelINS_13Kernel_traitsIf13__nv_bfloat16fS2_fjLj5120ELj1ELj1ELj4ELj16ENS_18Kernel_traits_baseILj5120EfS2_fS2_fjLj128EEEEELb0ELb1ELb0EEEvNS_9FwdParamsE,"",@"SHT_CUDA_INFO"
	.sectionflags	@""
	.align	4


	//----- nvinfo : EIATTR_CUDA_API_VERSION
	.align		4
        /*0000*/ 	.byte	0x04, 0x37
        /*0002*/ 	.short	(.L_1094 - .L_1093)
.L_1093:
        /*0004*/ 	.word	0x00000082


	//----- nvinfo : EIATTR_KPARAM_INFO
	.align		4
.L_1094:
        /*0008*/ 	.byte	0x04, 0x17
        /*000a*/ 	.short	(.L_1096 - .L_1095)
.L_1095:
        /*000c*/ 	.word	0x00000000
        /*0010*/ 	.short	0x0000
        /*0012*/ 	.short	0x0000
        /*0014*/ 	.byte	0x00, 0xf0, 0xa1, 0x03


	//----- nvinfo : EIATTR_SPARSE_MMA_MASK
	.align		4
.L_1096:
        /*0018*/ 	.byte	0x03, 0x50
        /*001a*/ 	.short	0x0000


	//----- nvinfo : EIATTR_MAXREG_COUNT
	.align		4
        /*001c*/ 	.byte	0x03, 0x1b
        /*001e*/ 	.short	0x00ff


	//----- nvinfo : EIATTR_NUM_BARRIERS
	.align		4
        /*0020*/ 	.byte	0x02, 0x4c
        /*0022*/ 	.byte	0x01
	.zero		1


	//----- nvinfo : EIATTR_MERCURY_ISA_VERSION
	.align		4
        /*0024*/ 	.byte	0x03, 0x5f
        /*0026*/ 	.short	0x0101


	//----- nvinfo : EIATTR_COOP_GROUP_MASK_REGIDS
	.align		4
        /*0028*/ 	.byte	0x04, 0x29
        /*002a*/ 	.short	(.L_1098 - .L_1097)


	//   ....[0]....
.L_1097:
        /*002c*/ 	.word	0xffffffff


	//   ....[1]....
        /*0030*/ 	.word	0xffffffff


	//   ....[2]....
        /*0034*/ 	.word	0xffffffff


	//   ....[3]....
        /*0038*/ 	.word	0xffffffff


	//   ....[4]....
        /*003c*/ 	.word	0xffffffff


	//   ....[5]....
        /*0040*/ 	.word	0xffffffff


	//   ....[6]....
        /*0044*/ 	.word	0xffffffff


	//   ....[7]....
        /*0048*/ 	.word	0xffffffff


	//   ....[8]....
        /*004c*/ 	.word	0xffffffff


	//   ....[9]....
        /*0050*/ 	.word	0xffffffff


	//   ....[10]....
        /*0054*/ 	.word	0xffffffff


	//   ....[11]....
        /*0058*/ 	.word	0xffffffff


	//   ....[12]....
        /*005c*/ 	.word	0xffffffff


	//   ....[13]....
        /*0060*/ 	.word	0xffffffff


	//   ....[14]....
        /*0064*/ 	.word	0xffffffff


	//   ....[15]....
        /*0068*/ 	.word	0xffffffff


	//   ....[16]....
        /*006c*/ 	.word	0xffffffff


	//   ....[17]....
        /*0070*/ 	.word	0xffffffff


	//----- nvinfo : EIATTR_COOP_GROUP_INSTR_OFFSETS
	.align		4
.L_1098:
        /*0074*/ 	.byte	0x04, 0x28
        /*0076*/ 	.short	(.L_1100 - .L_1099)


	//   ....[0]....
.L_1099:
        /*0078*/ 	.word	0x00003650


	//   ....[1]....
        /*007c*/ 	.word	0x00003670


	//   ....[2]....
        /*0080*/ 	.word	0x00003690


	//   ....[3]....
        /*0084*/ 	.word	0x000036b0


	//   ....[4]....
        /*0088*/ 	.word	0x000036d0


	//   ....[5]....
        /*008c*/ 	.word	0x00003c70


	//   ....[6]....
        /*0090*/ 	.word	0x00003ca0


	//   ....[7]....
        /*0094*/ 	.word	0x00003cc0


	//   ....[8]....
        /*0098*/ 	.word	0x00003cf0


	//   ....[9]....
        /*009c*/ 	.word	0x00003d50


	//   ....[10]....
        /*00a0*/ 	.word	0x00003e50


	//   ....[11]....
        /*00a4*/ 	.word	0x00003eb0


	//   ....[12]....
        /*00a8*/ 	.word	0x00003f00


	//   ....[13]....
        /*00ac*/ 	.word	0x00003f20


	//   ....[14]....
        /*00b0*/ 	.word	0x00003fc0


	//   ....[15]....
        /*00b4*/ 	.word	0x00003ff0


	//   ....[16]....
        /*00b8*/ 	.word	0x00004090


	//   ....[17]....
        /*00bc*/ 	.word	0x000040c0


	//----- nvinfo : EIATTR_VRC_CTA_INIT_COUNT
	.align		4
.L_1100:
        /*00c0*/ 	.byte	0x02, 0x4a
	.zero		1
	.zero		1


	//----- nvinfo : EIATTR_EXIT_INSTR_OFFSETS
	.align		4
        /*00c4*/ 	.byte	0x04, 0x1c
        /*00c6*/ 	.short	(.L_1102 - .L_1101)


	//   ....[0]....
.L_1101:
        /*00c8*/ 	.word	0x000007b0


	//   ....[1]....
        /*00cc*/ 	.word	0x00004cb0


	//----- nvinfo : EIATTR_MAX_THREADS
	.align		4
.L_1102:
        /*00d0*/ 	.byte	0x04, 0x05
        /*00d2*/ 	.short	(.L_1104 - .L_1103)
.L_1103:
        /*00d4*/ 	.word	0x00000080
        /*00d8*/ 	.word	0x00000001
        /*00dc*/ 	.word	0x00000001


	//----- nvinfo : EIATTR_CRS_STACK_SIZE
	.align		4
.L_1104:
        /*00e0*/ 	.byte	0x04, 0x1e
        /*00e2*/ 	.short	(.L_1106 - .L_1105)
.L_1105:
        /*00e4*/ 	.word	0x00000000


	//----- nvinfo : EIATTR_CBANK_PARAM_SIZE
	.align		4
.L_1106:
        /*00e8*/ 	.byte	0x03, 0x19
        /*00ea*/ 	.short	0x00e8


	//----- nvinfo : EIATTR_PARAM_CBANK
	.align		4
        /*00ec*/ 	.byte	0x04, 0x0a
        /*00ee*/ 	.short	(.L_1108 - .L_1107)
	.align		4
.L_1107:
        /*00f0*/ 	.word	index@(.nv.constant0._ZN10layer_norm31ln_parallel_residual_fwd_kernelINS_13Kernel_traitsIf13__nv_bfloat16fS2_fjLj5120ELj1ELj1ELj4ELj16ENS_18Kernel_traits_baseILj5120EfS2_fS2_fjLj128EEEEELb0ELb1ELb0EEEvNS_9FwdParamsE)
        /*00f4*/ 	.short	0x0380
        /*00f6*/ 	.short	0x00e8


	//----- nvinfo : EIATTR_SW_WAR
	.align		4
.L_1108:
        /*00f8*/ 	.byte	0x04, 0x36
        /*00fa*/ 	.short	(.L_1110 - .L_1109)
.L_1109:
        /*00fc*/ 	.word	0x00000008
.L_1110:


//--------------------- .nv.info._ZN10layer_norm31ln_parallel_residual_fwd_kernelINS_13Kernel_traitsIf13__nv_bfloat16fS2_fjLj5120ELj1ELj1ELj4ELj16ENS_18Kernel_traits_baseILj5120EfS2_fS2_fjLj128EEEEELb0ELb1ELb1EEEvNS_9FwdParamsE --------------------------
	.section	.nv.info._ZN10layer_norm31ln_parallel_residual_fwd_kernelINS_13Kernel_traitsIf13__nv_bfloat16fS2_fjLj5120ELj1ELj1ELj4ELj16ENS_18Kernel_traits_baseILj5120EfS2_fS2_fjLj128EEEEELb0ELb1ELb1EEEvNS_9FwdParamsE,"",@"SHT_CUDA_INFO"
	.sectionflags	@""
	.align	4


	//----- nvinfo : EIATTR_CUDA_API_VERSION
	.align		4
        /*0000*/ 	.byte	0x04, 0x37
        /*0002*/ 	.short	(.L_1112 - .L_1111)
.L_1111:
        /*0004*/ 	.word	0x00000082


	//----- nvinfo : EIATTR_KPARAM_INFO
	.align		4
.L_1112:
        /*0008*/ 	.byte	0x04, 0x17
        /*000a*/ 	.short	(.L_1114 - .L_1113)
.L_1113:
        /*000c*/ 	.word	0x00000000
        /*0010*/ 	.short	0x0000
        /*0012*/ 	.short	0x0000
        /*0014*/ 	.byte	0x00, 0xf0, 0xa1, 0x03


	//----- nvinfo : EIATTR_SPARSE_MMA_MASK
	.align		4
.L_1114:
        /*0018*/ 	.byte	0x03, 0x50
        /*001a*/ 	.short	0x0000


	//----- nvinfo : EIATTR_MAXREG_COUNT
	.align		4
        /*001c*/ 	.byte	0x03, 0x1b
        /*001e*/ 	.short	0x00ff


	//----- nvinfo : EIATTR_NUM_BARRIERS
	.align		4
        /*0020*/ 	.byte	0x02, 0x4c
        /*0022*/ 	.byte	0x01
	.zero		1


	//----- nvinfo : EIATTR_MERCURY_ISA_VERSION
	.align		4
        /*0024*/ 	.byte	0x03, 0x5f
        /*0026*/ 	.short	0x0101


	//----- nvinfo : EIATTR_COOP_GROUP_MASK_REGIDS
	.align		4
        /*0028*/ 	.byte	0x04, 0x29
        /*002a*/ 	.short	(.L_1116 - .L_1115)


	//   ....[0]....
.L_1115:
        /*002c*/ 	.word	0xffffffff


	//   ....[1]....
        /*0030*/ 	.word	0xffffffff


	//   ....[2]....
        /*0034*/ 	.word	0xffffffff


	//   ....[3]....
        /*0038*/ 	.word	0xffffffff


	//   ....[4]....
        /*003c*/ 	.word	0xffffffff


	//   ....[5]....
        /*0040*/ 	.word	0xffffffff


	//   ....[6]....
        /*0044*/ 	.word	0xffffffff


	//   ....[7]....
        /*0048*/ 	.word	0xffffffff


	//   ....[8]....
        /*004c*/ 	.word	0xffffffff


	//   ....[9]....
        /*0050*/ 	.word	0xffffffff


	//   ....[10]....
        /*0054*/ 	.word	0xffffffff


	//   ....[11]....
        /*0058*/ 	.word	0xffffffff


	//   ....[12]....
        /*005c*/ 	.word	0xffffffff


	//   ....[13]....
        /*0060*/ 	.word	0xffffffff


	//   ....[14]....
        /*0064*/ 	.word	0xffffffff


	//   ....[15]....
        /*0068*/ 	.word	0xffffffff


	//   ....[16]....
        /*006c*/ 	.word	0xffffffff


	//   ....[17]....
        /*0070*/ 	.word	0xffffffff


	//----- nvinfo : EIATTR_COOP_GROUP_INSTR_OFFSETS
	.align		4
.L_1116:
        /*0074*/ 	.byte	0x04, 0x28
        /*0076*/ 	.short	(.L_1118 - .L_1117)


	//   ....[0]....
.L_1117:
        /*0078*/ 	.word	0x00002e40


	//   ....[1]....
        /*007c*/ 	.word	0x00002e60


	//   ....[2]....
        /*0080*/ 	.word	0x00002e80


	//   ....[3]....
        /*0084*/ 	.word	0x00002ea0


	//   ....[4]....
        /*0088*/ 	.word	0x00002ec0


	//   ....[5]....
        /*008c*/ 	.word	0x000033f0


	//   ....[6]....
        /*0090*/ 	.word	0x00003410


	//   ....[7]....
        /*0094*/ 	.word	0x00003430


	//   ....[8]....
        /*0098*/ 	.word	0x00003450


	//   ....[9]....
        /*009c*/ 	.word	0x00003470


	//   ....[10]....
        /*00a0*/ 	.word	0x000035c0


	//   ....[11]....
        /*00a4*/ 	.word	0x00003620


	//   ....[12]....
        /*00a8*/ 	.word	0x00003690


	//   ....[13]....
        /*00ac*/ 	.word	0x00003700


	//   ....[14]....
        /*00b0*/ 	.word	0x00003730


	//   ....[15]....
        /*00b4*/ 	.word	0x000037c0


	//   ....[16]....
        /*00b8*/ 	.word	0x00003800


	//   ....[17]....
        /*00bc*/ 	.word	0x00003870


	//----- nvinfo : EIATTR_VRC_CTA_INIT_COUNT
	.align		4
.L_1118:
        /*00c0*/ 	.byte	0x02, 0x4a
	.zero		1
	.zero		1


	//----- nvinfo : EIATTR_EXIT_INSTR_OFFSETS
	.align		4
        /*00c4*/ 	.byte	0x04, 0x1c
        /*00c6*/ 	.short	(.L_1120 - .L_1119)


	//   ....[0]....
.L_1119:
        /*00c8*/ 	.word	0x00000450


	//   ....[1]....
        /*00cc*/ 	.word	0x000042d0


	//----- nvinfo : EIATTR_MAX_THREADS
	.align		4
.L_1120:
        /*00d0*/ 	.byte	0x04, 0x05
        /*00d2*/ 	.short	(.L_1122 - .L_1121)
.L_1121:
        /*00d4*/ 	.word	0x00000080
        /*00d8*/ 	.word	0x00000001
        /*00dc*/ 	.word	0x00000001


	//----- nvinfo : EIATTR_CRS_STACK_SIZE
	.align		4
.L_1122:
        /*00e0*/ 	.byte	0x04, 0x1e
        /*00e2*/ 	.short	(.L_1124 - .L_1123)
.L_1123:
        /*00e4*/ 	.word	0x00000000


	//----- nvinfo : EIATTR_CBANK_PARAM_SIZE
	.align		4
.L_1124:
        /*00e8*/ 	.byte	0x03, 0x19
        /*00ea*/ 	.short	0x00e8


	//----- nvinfo : EIATTR_PARAM_CBANK
	.align		4
        /*00ec*/ 	.byte	0x04, 0x0a
        /*00ee*/ 	.short	(.L_1126 - .L_1125)
	.align		4
.L_1125:
        /*00f0*/ 	.word	index@(.nv.constant0._ZN10layer_norm31ln_parallel_residual_fwd_kernelINS_13Kernel_traitsIf13__nv_bfloat16fS2_fjLj5120ELj1ELj1ELj4ELj16ENS_18Kernel_traits_baseILj5120EfS2_fS2_fjLj128EEEEELb0ELb1ELb1EEEvNS_9FwdParamsE)
        /*00f4*/ 	.short	0x0380
        /*00f6*/ 	.short	0x00e8


	//----- nvinfo : EIATTR_SW_WAR
	.align		4
.L_1126:
        /*00f8*/ 	.byte	0x04, 0x36
        /*00fa*/ 	.short	(.L_1128 - .L_1127)
.L_1127:
        /*00fc*/ 	.word	0x00000008
.L_1128:


//--------------------- .nv.info._ZN10layer_norm31ln_parallel_residual_fwd_kernelINS_13Kernel_traitsIf13__nv_bfloat16fS2_fjLj5120ELj1ELj1ELj4ELj16ENS_18Kernel_traits_baseILj5120EfS2_fS2_fjLj128EEEEELb1ELb0ELb0EEEvNS_9FwdParamsE --------------------------
	.section	.nv.info._ZN10layer_norm31ln_parallel_residual_fwd_kernelINS_13Kernel_traitsIf13__nv_bfloat16fS2_fjLj5120ELj1ELj1ELj4ELj16ENS_18Kernel_traits_baseILj5120EfS2_fS2_fjLj128EEEEELb1ELb0ELb0EEEvNS_9FwdParamsE,"",@"SHT_CUDA_INFO"
	.sectionflags	@""
	.align	4


	//----- nvinfo : EIATTR_CUDA_API_VERSION
	.align		4
        /*0000*/ 	.byte	0x04, 0x37
        /*0002*/ 	.short	(.L_1130 - .L_1129)
.L_1129:
        /*0004*/ 	.word	0x00000082


	//----- nvinfo : EIATTR_KPARAM_INFO
	.align		4
.L_1130:
        /*0008*/ 	.byte	0x04, 0x17
        /*000a*/ 	.short	(.L_1132 - .L_1131)
.L_1131:
        /*000c*/ 	.word	0x00000000
        /*0010*/ 	.short	0x0000
        /*0012*/ 	.short	0x0000
        /*0014*/ 	.byte	0x00, 0xf0, 0xa1, 0x03


	//----- nvinfo : EIATTR_SPARSE_MMA_MASK
	.align		4
.L_1132:
        /*0018*/ 	.byte	0x03, 0x50
        /*001a*/ 	.short	0x0000


	//----- nvinfo : EIATTR_MAXREG_COUNT
	.align		4
        /*001c*/ 	.byte	0x03, 0x1b
        /*001e*/ 	.short	0x00ff


	//----- nvinfo : EIATTR_NUM_BARRIERS
	.align		4
        /*0020*/ 	.byte	0x02, 0x4c
        /*0022*/ 	.byte	0x01
	.zero		1


	//----- nvinfo : EIATTR_MERCURY_ISA_VERSION
	.align		4
        /*0024*/ 	.byte	0x03, 0x5f
        /*0026*/ 	.short	0x0101


	//----- nvinfo : EIATTR_COOP_GROUP_MASK_REGIDS
	.align		4
        /*0028*/ 	.byte	0x04, 0x29
        /*002a*/ 	.short	(.L_1134 - .L_1133)


	//   ....[0]....
.L_1133:
        /*002c*/ 	.word	0xffffffff


	//   ....[1]....
        /*0030*/ 	.word	0xffffffff


	//   ....[2]....
        /*0034*/ 	.word	0xffffffff


	//   ....[3]....
        /*0038*/ 	.word	0xffffffff


	//   ....[4]....
        /*003c*/ 	.word	0xffffffff


	//   ....[5]....
        /*0040*/ 	.word	0xffffffff


	//   ....[6]....
        /*0044*/ 	.word	0xffffffff


	//   ....[7]....
        /*0048*/ 	.word	0xffffffff


	//   ....[8]....
        /*004c*/ 	.word	0xffffffff


	//   ....[9]....
        /*0050*/ 	.word	0xffffffff


	//   ....[10]....
        /*0054*/ 	.word	0xffffffff


	//   ....[11]....
        /*0058*/ 	.word	0xffffffff


	//   ....[12]....
        /*005c*/ 	.word	0xffffffff


	//   ....[13]....
        /*0060*/ 	.word	0xffffffff


	//   ....[14]....
        /*0064*/ 	.word	0xffffffff


	//   ....[15]....
        /*0068*/ 	.word	0xffffffff


	//   ....[16]....
        /*006c*/ 	.word	0xffffffff


	//   ....[17]....
        /*0070*/ 	.word	0xffffffff


	//----- nvinfo : EIATTR_COOP_GROUP_INSTR_OFFSETS
	.align		4
.L_1134:
        /*0074*/ 	.byte	0x04, 0x28
        /*0076*/ 	.short	(.L_1136 - .L_1135)


	//   ....[0]....
.L_1135:
        /*0078*/ 	.word	0x00030910


	//   ....[1]....
        /*007c*/ 	.word	0x00030930


	//   ....[2]....
        /*0080*/ 	.word	0x00030950


	//   ....[3]....
        /*0084*/ 	.word	0x00030970


	//   ....[4]....
        /*0088*/ 	.word	0x00030990


	//   ....[5]....
        /*008c*/ 	.word	0x00030f00


	//   ....[6]....
        /*0090*/ 	.word	0x00030f20


	//   ....[7]....
        /*0094*/ 	.word	0x00030f40


	//   ....[8]....
        /*0098*/ 	.word	0x00030f60


	//   ....[9]....
        /*009c*/ 	.word	0x00030f80


	//   ....[10]....
        /*00a0*/ 	.word	0x00031110


	//   ....[11]....
        /*00a4*/ 	.word	0x00031150


	//   ....[12]....
        /*00a8*/ 	.word	0x00031160


	//   ....[13]....
        /*00ac*/ 	.word	0x000311b0


	//   ....[14]....
        /*00b0*/ 	.word	0x00031280


	//   ....[15]....
        /*00b4*/ 	.word	0x000312f0


	//   ....[16]....
        /*00b8*/ 	.word	0x00031330


	//   ....[17]....
        /*00bc*/ 	.word	0x00031390


	//----- nvinfo : EIATTR_VRC_CTA_INIT_COUNT
	.align		4
.L_1136:
        /*00c0*/ 	.byte	0x02, 0x4a
	.zero		1
	.zero		1


	//----- nvinfo : EIATTR_EXIT_INSTR_OFFSETS
	.align		4
        /*00c4*/ 	.byte	0x04, 0x1c
        /*00c6*/ 	.short	(.L_1138 - .L_1137)


	//   ....[0]....
.L_1137:
        /*00c8*/ 	.word	0x00001f40


	//   ....[1]....
        /*00cc*/ 	.word	0x00032450


	//----- nvinfo : EIATTR_MAX_THREADS
	.align		4
.L_1138:
        /*00d0*/ 	.byte	0x04, 0x05
        /*00d2*/ 	.short	(.L_1140 - .L_1139)
.L_1139:
        /*00d4*/ 	.word	0x00000080
        /*00d8*/ 	.word	0x00000001
        /*00dc*/ 	.word	0x00000001


	//----- nvinfo : EIATTR_CRS_STACK_SIZE
	.align		4
.L_1140:
        /*00e0*/ 	.byte	0x04, 0x1e
        /*00e2*/ 	.short	(.L_1142 - .L_1141)
.L_1141:
        /*00e4*/ 	.word	0x00000000


	//----- nvinfo : EIATTR_CBANK_PARAM_SIZE
	.align		4
.L_1142:
        /*00e8*/ 	.byte	0x03, 0x19
        /*00ea*/ 	.short	0x00e8


	//----- nvinfo : EIATTR_PARAM_CBANK
	.align		4
        /*00ec*/ 	.byte	0x04, 0x0a
        /*00ee*/ 	.short	(.L_1144 - .L_1143)
	.align		4
.L_1143:
        /*00f0*/ 	.word	index@(.nv.constant0._ZN10layer_norm31ln_parallel_residual_fwd_kernelINS_13Kernel_traitsIf13__nv_bfloat16fS2_fjLj5120ELj1ELj1ELj4ELj16ENS_18Kernel_traits_baseILj5120EfS2_fS2_fjLj128EEEEELb1ELb0ELb0EEEvNS_9FwdParamsE)
        /*00f4*/ 	.short	0x0380
        /*00f6*/ 	.short	0x00e8


	//----- nvinfo : EIATTR_SW_WAR
	.align		4
.L_1144:
        /*00f8*/ 	.byte	0x04, 0x36
        /*00fa*/ 	.short	(.L_1146 - .L_1145)
.L_1145:
        /*00fc*/ 	.word	0x00000008
.L_1146:


//--------------------- .nv.info._ZN10layer_norm31ln_parallel_residual_fwd_kernelINS_13Kernel_traitsIf13__nv_bfloat16fS2_fjLj5120ELj1ELj1ELj4ELj16ENS_18Kernel_traits_baseILj5120EfS2_fS2_fjLj128EEEEELb1ELb0ELb1EEEvNS_9FwdParamsE --------------------------
	.section	.nv.info._ZN10layer_norm31ln_parallel_residual_fwd_kernelINS_13Kernel_traitsIf13__nv_bfloat16fS2_fjLj5120ELj1ELj1ELj4ELj16ENS_18Kernel_traits_baseILj5120EfS2_fS2_fjLj128EEEEELb1ELb0ELb1EEEvNS_9FwdParamsE,"",@"SHT_CUDA_INFO"
	.sectionflags	@""
	.align	4


	//----- nvinfo : EIATTR_CUDA_API_VERSION
	.align		4
        /*0000*/ 	.byte	0x04, 0x37
        /*0002*/ 	.short	(.L_1148 - .L_1147)
.L_1147:
        /*0004*/ 	.word	0x00000082


	//----- nvinfo : EIATTR_KPARAM_INFO
	.align		4
.L_1148:
        /*0008*/ 	.byte	0x04, 0x17
        /*000a*/ 	.short	(.L_1150 - .L_1149)
.L_1149:
        /*000c*/ 	.word	0x00000000
        /*0010*/ 	.short	0x0000
        /*0012*/ 	.short	0x0000
        /*0014*/ 	.byte	0x00, 0xf0, 0xa1, 0x03


	//----- nvinfo : EIATTR_SPARSE_MMA_MASK
	.align		4
.L_1150:
        /*0018*/ 	.byte	0x03, 0x50
        /*001a*/ 	.short	0x0000


	//----- nvinfo : EIATTR_MAXREG_COUNT
	.align		4
        /*001c*/ 	.byte	0x03, 0x1b
        /*001e*/ 	.short	0x00ff


	//----- nvinfo : EIATTR_NUM_BARRIERS
	.align		4
        /*0020*/ 	.byte	0x02, 0x4c
        /*0022*/ 	.byte	0x01
	.zero		1


	//----- nvinfo : EIATTR_MERCURY_ISA_VERSION
	.align		4
        /*0024*/ 	.byte	0x03, 0x5f
        /*0026*/ 	.short	0x0101


	//----- nvinfo : EIATTR_COOP_GROUP_MASK_REGIDS
	.align		4
        /*0028*/ 	.byte	0x04, 0x29
        /*002a*/ 	.short	(.L_1152 - .L_1151)


	//   ....[0]....
.L_1151:
        /*002c*/ 	.word	0xffffffff


	//   ....[1]....
        /*0030*/ 	.word	0xffffffff


	//   ....[2]....
        /*0034*/ 	.word	0xffffffff


	//   ....[3]....
        /*0038*/ 	.word	0xffffffff


	//   ....[4]....
        /*003c*/ 	.word	0xffffffff


	//   ....[5]....
        /*0040*/ 	.word	0xffffffff


	//   ....[6]....
        /*0044*/ 	.word	0xffffffff


	//   ....[7]....
        /*0048*/ 	.word	0xffffffff


	//   ....[8]....
        /*004c*/ 	.word	0xffffffff


	//   ....[9]....
        /*0050*/ 	.word	0xffffffff


	//   ....[10]....
        /*0054*/ 	.word	0xffffffff


	//   ....[11]....
        /*0058*/ 	.word	0xffffffff


	//   ....[12]....
        /*005c*/ 	.word	0xffffffff


	//   ....[13]....
        /*0060*/ 	.word	0xffffffff


	//   ....[14]....
        /*0064*/ 	.word	0xffffffff


	//   ....[15]....
        /*0068*/ 	.word	0xffffffff


	//   ....[16]....
        /*006c*/ 	.word	0xffffffff


	//   ....[17]....
        /*0070*/ 	.word	0xffffffff


	//----- nvinfo : EIATTR_COOP_GROUP_INSTR_OFFSETS
	.align		4
.L_1152:
        /*0074*/ 	.byte	0x04, 0x28
        /*0076*/ 	.short	(.L_1154 - .L_1153)


	//   ....[0]....
.L_1153:
        /*0078*/ 	.word	0x000263e0


	//   ....[1]....
        /*007c*/ 	.word	0x00026410


	//   ....[2]....
        /*0080*/ 	.word	0x00026430


	//   ....[3]....
        /*0084*/ 	.word	0x00026450


	//   ....[4]....
        /*0088*/ 	.word	0x00026470


	//   ....[5]....
        /*008c*/ 	.word	0x000269a0


	//   ....[6]....
        /*0090*/ 	.word	0x000269c0


	//   ....[7]....
        /*0094*/ 	.word	0x000269e0


	//   ....[8]....
        /*0098*/ 	.word	0x00026a10


	//   ....[9]....
        /*009c*/ 	.word	0x00026a40


	//   ....[10]....
        /*00a0*/ 	.word	0x00026be0


	//   ....[11]....
        /*00a4*/ 	.word	0x00026c20


	//   ....[12]....
        /*00a8*/ 	.word	0x00026c60


	//   ....[13]....
        /*00ac*/ 	.word	0x00026c90


	//   ....[14]....
        /*00b0*/ 	.word	0x00026d20


	//   ....[15]....
        /*00b4*/ 	.word	0x00026d70


	//   ....[16]....
        /*00b8*/ 	.word	0x00026e10


	//   ....[17]....
        /*00bc*/ 	.word	0x00026e40


	//----- nvinfo : EIATTR_VRC_CTA_INIT_COUNT
	.align		4
.L_1154:
        /*00c0*/ 	.byte	0x02, 0x4a
	.zero		1
	.zero		1


	//----- nvinfo : EIATTR_EXIT_INSTR_OFFSETS
	.align		4
        /*00c4*/ 	.byte	0x04, 0x1c
        /*00c6*/ 	.short	(.L_1156 - .L_1155)


	//   ....[0]....
.L_1155:
        /*00c8*/ 	.word	0x00001060


	//   ....[1]....
        /*00cc*/ 	.word	0x00027d60


	//----- nvinfo : EIATTR_MAX_THREADS
	.align		4
.L_1156:
        /*00d0*/ 	.byte	0x04, 0x05
        /*00d2*/ 	.short	(.L_1158 - .L_1157)
.L_1157:
        /*00d4*/ 	.word	0x00000080
        /*00d8*/ 	.word	0x00000001
        /*00dc*/ 	.word	0x00000001


	//----- nvinfo : EIATTR_CRS_STACK_SIZE
	.align		4
.L_1158:
        /*00e0*/ 	.byte	0x04, 0x1e
        /*00e2*/ 	.short	(.L_1160 - .L_1159)
.L_1159:
        /*00e4*/ 	.word	0x00000000


	//----- nvinfo : EIATTR_CBANK_PARAM_SIZE
	.align		4
.L_1160:
        /*00e8*/ 	.byte	0x03, 0x19
        /*00ea*/ 	.short	0x00e8


	//----- nvinfo : EIATTR_PARAM_CBANK
	.align		4
        /*00ec*/ 	.byte	0x04, 0x0a
        /*00ee*/ 	.short	(.L_1162 - .L_1161)
	.align		4
.L_1161:
        /*00f0*/ 	.word	index@(.nv.constant0._ZN10layer_norm31ln_parallel_residual_fwd_kernelINS_13Kernel_traitsIf13__nv_bfloat16fS2_fjLj5120ELj1ELj1ELj4ELj16ENS_18Kernel_traits_baseILj5120EfS2_fS2_fjLj128EEEEELb1ELb0ELb1EEEvNS_9FwdParamsE)
        /*00f4*/ 	.short	0x0380
        /*00f6*/ 	.short	0x00e8


	//----- nvinfo : EIATTR_SW_WAR
	.align		4
.L_1162:
        /*00f8*/ 	.byte	0x04, 0x36
        /*00fa*/ 	.short	(.L_1164 - .L_1163)
.L_1163:
        /*00fc*/ 	.word	0x00000008
.L_1164:


//--------------------- .nv.info._ZN10layer_norm31ln_parallel_residual_fwd_kernelINS_13Kernel_traitsIf13__nv_bfloat16fS2_fjLj5120ELj1ELj1ELj4ELj16ENS_18Kernel_traits_baseILj5120EfS2_fS2_fjLj128EEEEELb1ELb1ELb0EEEvNS_9FwdParamsE --------------------------
	.section	.nv.info._ZN10layer_norm31ln_parallel_residual_fwd_kernelINS_13Kernel_traitsIf13__nv_bfloat16fS2_fjLj5120ELj1ELj1ELj4ELj16ENS_18Kernel_traits_baseILj5120EfS2_fS2_fjLj128EEEEELb1ELb1ELb0EEEvNS_9FwdParamsE,"",@"SHT_CUDA_INFO"
	.sectionflags	@""
	.align	4


	//----- nvinfo : EIATTR_CUDA_API_VERSION
	.align		4
        /*0000*/ 	.byte	0x04, 0x37
        /*0002*/ 	.short	(.L_1166 - .L_1165)
.L_1165:
        /*0004*/ 	.word	0x00000082


	//----- nvinfo : EIATTR_KPARAM_INFO
	.align		4
.L_1166:
        /*0008*/ 	.byte	0x04, 0x17
        /*000a*/ 	.short	(.L_1168 - .L_1167)
.L_1167:
        /*000c*/ 	.word	0x00000000
        /*0010*/ 	.short	0x0000
        /*0012*/ 	.short	0x0000
        /*0014*/ 	.byte	0x00, 0xf0, 0xa1, 0x03


	//----- nvinfo : EIATTR_SPARSE_MMA_MASK
	.align		4
.L_1168:
        /*0018*/ 	.byte	0x03, 0x50
        /*001a*/ 	.short	0x0000


	//----- nvinfo : EIATTR_MAXREG_COUNT
	.align		4
        /*001c*/ 	.byte	0x03, 0x1b
        /*001e*/ 	.short	0x00ff


	//----- nvinfo : EIATTR_NUM_BARRIERS
	.align		4
        /*0020*/ 	.byte	0x02, 0x4c
        /*0022*/ 	.byte	0x01
	.zero		1


	//----- nvinfo : EIATTR_MERCURY_ISA_VERSION
	.align		4
        /*0024*/ 	.byte	0x03, 0x5f
        /*0026*/ 	.short	0x0101


	//----- nvinfo : EIATTR_COOP_GROUP_MASK_REGIDS
	.align		4
        /*0028*/ 	.byte	0x04, 0x29
        /*002a*/ 	.short	(.L_1170 - .L_1169)


	//   ....[0]....
.L_1169:
        /*002c*/ 	.word	0xffffffff


	//   ....[1]....
        /*0030*/ 	.word	0xffffffff


	//   ....[2]....
        /*0034*/ 	.word	0xffffffff


	//   ....[3]....
        /*0038*/ 	.word	0xffffffff


	//   ....[4]....
        /*003c*/ 	.word	0xffffffff


	//   ....[5]....
        /*0040*/ 	.word	0xffffffff


	//   ....[6]....
        /*0044*/ 	.word	0xffffffff


	//   ....[7]....
        /*0048*/ 	.word	0xffffffff


	//   ....[8]....
        /*004c*/ 	.word	0xffffffff


	//   ....[9]....
        /*0050*/ 	.word	0xffffffff


	//   ....[10]....
        /*0054*/ 	.word	0xffffffff


	//   ....[11]....
        /*0058*/ 	.word	0xffffffff


	//   ....[12]....
        /*005c*/ 	.word	0xffffffff


	//   ....[13]....
        /*0060*/ 	.word	0xffffffff


	//   ....[14]....
        /*0064*/ 	.word	0xffffffff


	//   ....[15]....
        /*0068*/ 	.word	0xffffffff


	//   ....[16]....
        /*006c*/ 	.word	0xffffffff


	//   ....[17]....
        /*0070*/ 	.word	0xffffffff


	//----- nvinfo : EIATTR_COOP_GROUP_INSTR_OFFSETS
	.align		4
.L_1170:
        /*0074*/ 	.byte	0x04, 0x28
        /*0076*/ 	.short	(.L_1172 - .L_1171)


	//   ....[0]....
.L_1171:
        /*0078*/ 	.word	0x000302b0


	//   ....[1]....
        /*007c*/ 	.word	0x000302d0


	//   ....[2]....
        /*0080*/ 	.word	0x000302f0


	//   ....[3]....
        /*0084*/ 	.word	0x00030310


	//   ....[4]....
        /*0088*/ 	.word	0x00030340


	//   ....[5]....
        /*008c*/ 	.word	0x00030880


	//   ....[6]....
        /*0090*/ 	.word	0x000308b0


	//   ....[7]....
        /*0094*/ 	.word	0x000308e0


	//   ....[8]....
        /*0098*/ 	.word	0x00030900


	//   ....[9]....
        /*009c*/ 	.word	0x00030920


	//   ....[10]....
        /*00a0*/ 	.word	0x00030ab0


	//   ....[11]....
        /*00a4*/ 	.word	0x00030af0


	//   ....[12]....
        /*00a8*/ 	.word	0x00030b80


	//   ....[13]....
        /*00ac*/ 	.word	0x00030b90


	//   ....[14]....
        /*00b0*/ 	.word	0x00030c40


	//   ....[15]....
        /*00b4*/ 	.word	0x00030cb0


	//   ....[16]....
        /*00b8*/ 	.word	0x00030cd0


	//   ....[17]....
        /*00bc*/ 	.word	0x00030d80


	//----- nvinfo : EIATTR_VRC_CTA_INIT_COUNT
	.align		4
.L_1172:
        /*00c0*/ 	.byte	0x02, 0x4a
	.zero		1
	.zero		1


	//----- nvinfo : EIATTR_EXIT_INSTR_OFFSETS
	.align		4
        /*00c4*/ 	.byte	0x04, 0x1c
        /*00c6*/ 	.short	(.L_1174 - .L_1173)


	//   ....[0]....
.L_1173:
        /*00c8*/ 	.word	0x00000a20


	//   ....[1]....
        /*00cc*/ 	.word	0x00031950


	//----- nvinfo : EIATTR_MAX_THREADS
	.align		4
.L_1174:
        /*00d0*/ 	.byte	0x04, 0x05
        /*00d2*/ 	.short	(.L_1176 - .L_1175)
.L_1175:
        /*00d4*/ 	.word	0x00000080
        /*00d8*/ 	.word	0x00000001
        /*00dc*/ 	.word	0x00000001


	//----- nvinfo : EIATTR_CRS_STACK_SIZE
	.align		4
.L_1176:
        /*00e0*/ 	.byte	0x04, 0x1e
        /*00e2*/ 	.short	(.L_1178 - .L_1177)
.L_1177:
        /*00e4*/ 	.word	0x00000000


	//----- nvinfo : EIATTR_CBANK_PARAM_SIZE
	.align		4
.L_1178:
        /*00e8*/ 	.byte	0x03, 0x19
        /*00ea*/ 	.short	0x00e8


	//----- nvinfo : EIATTR_PARAM_CBANK
	.align		4
        /*00ec*/ 	.byte	0x04, 0x0a
        /*00ee*/ 	.short	(.L_1180 - .L_1179)
	.align		4
.L_1179:
        /*00f0*/ 	.word	index@(.nv.constant0._ZN10layer_norm31ln_parallel_residual_fwd_kernelINS_13Kernel_traitsIf13__nv_bfloat16fS2_fjLj5120ELj1ELj1ELj4ELj16ENS_18Kernel_traits_baseILj5120EfS2_fS2_fjLj128EEEEELb1ELb1ELb0EEEvNS_9FwdParamsE)
        /*00f4*/ 	.short	0x0380
        /*00f6*/ 	.short	0x00e8


	//----- nvinfo : EIATTR_SW_WAR
	.align		4
.L_1180:
        /*00f8*/ 	.byte	0x04, 0x36
        /*00fa*/ 	.short	(.L_1182 - .L_1181)
.L_1181:
        /*00fc*/ 	.word	0x00000008
.L_1182:


//--------------------- .nv.info._ZN10layer_norm31ln_parallel_residual_fwd_kernelINS_13Kernel_traitsIf13__nv_bfloat16fS2_fjLj5120ELj1ELj1ELj4ELj16ENS_18Kernel_traits_baseILj5120EfS2_fS2_fjLj128EEEEELb1ELb1ELb1EEEvNS_9FwdParamsE --------------------------
	.section	.nv.info._ZN10layer_norm31ln_parallel_residual_fwd_kernelINS_13Kernel_traitsIf13__nv_bfloat16fS2_fjLj5120ELj1ELj1ELj4ELj16ENS_18Kernel_traits_baseILj5120EfS2_fS2_fjLj128EEEEELb1ELb1ELb1EEEvNS_9FwdParamsE,"",@"SHT_CUDA_INFO"
	.sectionflags	@""
	.align	4


	//----- nvinfo : EIATTR_CUDA_API_VERSION
	.align		4
        /*0000*/ 	.byte	0x04, 0x37
        /*0002*/ 	.short	(.L_1184 - .L_1183)
.L_1183:
        /*0004*/ 	.word	0x00000082


	//----- nvinfo : EIATTR_KPARAM_INFO
	.align		4
.L_1184:
        /*0008*/ 	.byte	0x04, 0x17
        /*000a*/ 	.short	(.L_1186 - .L_1185)
.L_1185:
        /*000c*/ 	.word	0x00000000
        /*0010*/ 	.short	0x0000
        /*0012*/ 	.short	0x0000
        /*0014*/ 	.byte	0x00, 0xf0, 0xa1, 0x03


	//----- nvinfo : EIATTR_SPARSE_MMA_MASK
	.align		4
.L_1186:
        /*0018*/ 	.byte	0x03, 0x50
        /*001a*/ 	.short	0x0000


	//----- nvinfo : EIATTR_MAXREG_COUNT
	.align		4
        /*001c*/ 	.byte	0x03, 0x1b
        /*001e*/ 	.short	0x00ff


	//----- nvinfo : EIATTR_NUM_BARRIERS
	.align		4
        /*0020*/ 	.byte	0x02, 0x4c
        /*0022*/ 	.byte	0x01
	.zero		1


	//----- nvinfo : EIATTR_MERCURY_ISA_VERSION
	.align		4
        /*0024*/ 	.byte	0x03, 0x5f
        /*0026*/ 	.short	0x0101


	//----- nvinfo : EIATTR_COOP_GROUP_MASK_REGIDS
	.align		4
        /*0028*/ 	.byte	0x04, 0x29
        /*002a*/ 	.short	(.L_1188 - .L_1187)


	//   ....[0]....
.L_1187:
        /*002c*/ 	.word	0xffffffff


	//   ....[1]....
        /*0030*/ 	.word	0xffffffff


	//   ....[2]....
        /*0034*/ 	.word	0xffffffff


	//   ....[3]....
        /*0038*/ 	.word	0xffffffff


	//   ....[4]....
        /*003c*/ 	.word	0xffffffff


	//   ....[5]....
        /*0040*/ 	.word	0xffffffff


	//   ....[6]....
        /*0044*/ 	.word	0xffffffff


	//   ....[7]....
        /*0048*/ 	.word	0xffffffff


	//   ....[8]....
        /*004c*/ 	.word	0xffffffff


	//   ....[9]....
        /*0050*/ 	.word	0xffffffff


	//   ....[10]....
        /*0054*/ 	.word	0xffffffff


	//   ....[11]....
        /*0058*/ 	.word	0xffffffff


	//   ....[12]....
        /*005c*/ 	.word	0xffffffff


	//   ....[13]....
        /*0060*/ 	.word	0xffffffff


	//   ....[14]....
        /*0064*/ 	.word	0xffffffff


	//   ....[15]....
        /*0068*/ 	.word	0xffffffff


	//   ....[16]....
        /*006c*/ 	.word	0xffffffff


	//   ....[17]....
        /*0070*/ 	.word	0xffffffff


	//----- nvinfo : EIATTR_COOP_GROUP_INSTR_OFFSETS
	.align		4
.L_1188:
        /*0074*/ 	.byte	0x04, 0x28
        /*0076*/ 	.short	(.L_1190 - .L_1189)


	//   ....[0]....
.L_1189:
        /*0078*/ 	.word	0x00025bd0


	//   ....[1]....
        /*007c*/ 	.word	0x00025bf0


	//   ....[2]....
        /*0080*/ 	.word	0x00025c10


	//   ....[3]....
        /*0084*/ 	.word	0x00025c30


	//   ....[4]....
        /*0088*/ 	.word	0x00025c50


	//   ....[5]....
        /*008c*/ 	.word	0x00026180


	//   ....[6]....
        /*0090*/ 	.word	0x000261a0


	//   ....[7]....
        /*0094*/ 	.word	0x000261c0


	//   ....[8]....
        /*0098*/ 	.word	0x000261f0


	//   ....[9]....
        /*009c*/ 	.word	0x00026220


	//   ....[10]....
        /*00a0*/ 	.word	0x000263c0


	//   ....[11]....
        /*00a4*/ 	.word	0x00026400


	//   ....[12]....
        /*00a8*/ 	.word	0x000264a0


	//   ....[13]....
        /*00ac*/ 	.word	0x000264e0


	//   ....[14]....
        /*00b0*/ 	.word	0x00026560


	//   ....[15]....
        /*00b4*/ 	.word	0x00026580


	//   ....[16]....
        /*00b8*/ 	.word	0x00026670


	//   ....[17]....
        /*00bc*/ 	.word	0x000266a0


	//----- nvinfo : EIATTR_VRC_CTA_INIT_COUNT
	.align		4
.L_1190:
        /*00c0*/ 	.byte	0x02, 0x4a
	.zero		1
	.zero		1


	//----- nvinfo : EIATTR_EXIT_INSTR_OFFSETS
	.align		4
        /*00c4*/ 	.byte	0x04, 0x1c
        /*00c6*/ 	.short	(.L_1192 - .L_1191)


	//   ....[0]....
.L_1191:
        /*00c8*/ 	.word	0x000006a0


	//   ....[1]....
        /*00cc*/ 	.word	0x000270b0


	//----- nvinfo : EIATTR_MAX_THREADS
	.align		4
.L_1192:
        /*00d0*/ 	.byte	0x04, 0x05
        /*00d2*/ 	.short	(.L_1194 - .L_1193)
.L_1193:
        /*00d4*/ 	.word	0x00000080
        /*00d8*/ 	.word	0x00000001
        /*00dc*/ 	.word	0x00000001


	//----- nvinfo : EIATTR_CRS_STACK_SIZE
	.align		4
.L_1194:
        /*00e0*/ 	.byte	0x04, 0x1e
        /*00e2*/ 	.short	(.L_1196 - .L_1195)
.L_1195:
        /*00e4*/ 	.word	0x00000000


	//----- nvinfo : EIATTR_CBANK_PARAM_SIZE
	.align		4
.L_1196:
        /*00e8*/ 	.byte	0x03, 0x19
        /*00ea*/ 	.short	0x00e8


	//----- nvinfo : EIATTR_PARAM_CBANK
	.align		4
        /*00ec*/ 	.byte	0x04, 0x0a
        /*00ee*/ 	.short	(.L_1198 - .L_1197)
	.align		4
.L_1197:
        /*00f0*/ 	.word	index@(.nv.constant0._ZN10layer_norm31ln_parallel_residual_fwd_kernelINS_13Kernel_traitsIf13__nv_bfloat16fS2_fjLj5120ELj1ELj1ELj4ELj16ENS_18Kernel_traits_baseILj5120EfS2_fS2_fjLj128EEEEELb1ELb1ELb1EEEvNS_9FwdParamsE)
        /*00f4*/ 	.short	0x0380
        /*00f6*/ 	.short	0x00e8


	//----- nvinfo : EIATTR_SW_WAR
	.align		4
.L_1198:
        /*00f8*/ 	.byte	0x04, 0x36
        /*00fa*/ 	.short	(.L_1200 - .L_1199)
.L_1199:
        /*00fc*/ 	.word	0x00000008
.L_1200:


//--------------------- .nv.info._ZN10layer_norm31ln_parallel_residual_fwd_kernelINS_13Kernel_traitsIf6__halfS2_S2_fjLj5120ELj1ELj1ELj4ELj16ENS_18Kernel_traits_baseILj5120EfS2_S2_S2_fjLj128EEEEELb0ELb0ELb0EEEvNS_9FwdParamsE --------------------------
	.section	.nv.info._ZN10layer_norm31ln_parallel_residual_fwd_kernelINS_13Kernel_traitsIf6__halfS2_S2_fjLj5120ELj1ELj1ELj4ELj16ENS_18Kernel_traits_baseILj5120EfS2_S2_S2_fjLj128EEEEELb0ELb0ELb0EEEvNS_9FwdParamsE,"",@"SHT_CUDA_INFO"
	.sectionflags	@""
	.align	4


	//----- nvinfo : EIATTR_CUDA_API_VERSION
	.align		4
        /*0000*/ 	.byte	0x04, 0x37
        /*0002*/ 	.short	(.L_1202 - .L_1201)
.L_1201:
        /*0004*/ 	.word	0x00000082


	//----- nvinfo : EIATTR_KPARAM_INFO
	.align		4
.L_1202:
        /*0008*/ 	.byte	0x04, 0x17
        /*000a*/ 	.short	(.L_1204 - .L_1203)
.L_1203:
        /*000c*/ 	.word	0x00000000
        /*0010*/ 	.short	0x0000
        /*0012*/ 	.short	0x0000
        /*0014*/ 	.byte	0x00, 0xf0, 0xa1, 0x03


	//----- nvinfo : EIATTR_SPARSE_MMA_MASK
	.align		4
.L_1204:
        /*0018*/ 	.byte	0x03, 0x50
        /*001a*/ 	.short	0x0000


	//----- nvinfo : EIATTR_MAXREG_COUNT
	.align		4
        /*001c*/ 	.byte	0x03, 0x1b
        /*001e*/ 	.short	0x00ff


	//----- nvinfo : EIATTR_NUM_BARRIERS
	.align		4
        /*0020*/ 	.byte	0x02, 0x4c
        /*0022*/ 	.byte	0x01
	.zero		1


	//----- nvinfo : EIATTR_MERCURY_ISA_VERSION
	.align		4
        /*0024*/ 	.byte	0x03, 0x5f
        /*0026*/ 	.short	0x0101


	//----- nvinfo : EIATTR_COOP_GROUP_MASK_REGIDS
	.align		4
        /*0028*/ 	.byte	0x04, 0x29
        /*002a*/ 	.short	(.L_1206 - .L_1205)


	//   ....[0]....
.L_1205:
        /*002c*/ 	.word	0xffffffff


	//   ....[1]....
        /*0030*/ 	.word	0xffffffff


	//   ....[2]....
        /*0034*/ 	.word	0xffffffff


	//   ....[3]....
        /*0038*/ 	.word	0xffffffff


	//   ....[4]....
        /*003c*/ 	.word	0xffffffff


	//   ....[5]....
        /*0040*/ 	.word	0xffffffff


	//   ....[6]....
        /*0044*/ 	.word	0xffffffff


	//   ....[7]....
        /*0048*/ 	.word	0xffffffff


	//   ....[8]....
        /*004c*/ 	.word	0xffffffff


	//   ....[9]....
        /*0050*/ 	.word	0xffffffff


	//   ....[10]....
        /*0054*/ 	.word	0xffffffff


	//   ....[11]....
        /*0058*/ 	.word	0xffffffff


	//   ....[12]....
        /*005c*/ 	.word	0xffffffff


	//   ....[13]....
        /*0060*/ 	.word	0xffffffff


	//   ....[14]....
        /*0064*/ 	.word	0xffffffff


	//   ....[15]....
        /*0068*/ 	.word	0xffffffff


	//   ....[16]....
        /*006c*/ 	.word	0xffffffff


	//   ....[17]....
        /*0070*/ 	.word	0xffffffff


	//----- nvinfo : EIATTR_COOP_GROUP_INSTR_OFFSETS
	.align		4
.L_1206:
        /*0074*/ 	.byte	0x04, 0x28
        /*0076*/ 	.short	(.L_1208 - .L_1207)


	//   ....[0]....
.L_1207:
        /*0078*/ 	.word	0x00004ed0


	//   ....[1]....
        /*007c*/ 	.word	0x00004ef0


	//   ....[2]....
        /*0080*/ 	.word	0x00004f10


	//   ....[3]....
        /*0084*/ 	.word	0x00004f30


	//   ....[4]....
        /*0088*/ 	.word	0x00004f50


	//   ....[5]....
        /*008c*/ 	.word	0x000054d0


	//   ....[6]....
        /*0090*/ 	.word	0x00005500


	//   ....[7]....
        /*0094*/ 	.word	0x00005530


	//   ....[8]....
        /*0098*/ 	.word	0x00005560


	//   ....[9]....
        /*009c*/ 	.word	0x00005590


	//   ....[10]....
        /*00a0*/ 	.word	0x00005600


	//   ....[11]....
        /*00a4*/ 	.word	0x00005670


	//   ....[12]....
        /*00a8*/ 	.word	0x00005690


	//   ....[13]....
        /*00ac*/ 	.word	0x000056a0


	//   ....[14]....
        /*00b0*/ 	.word	0x00005750


	//   ....[15]....
        /*00b4*/ 	.word	0x00005790


	//   ....[16]....
        /*00b8*/ 	.word	0x00005830


	//   ....[17]....
        /*00bc*/ 	.word	0x00005860


	//----- nvinfo : EIATTR_VRC_CTA_INIT_COUNT
	.align		4
.L_1208:
        /*00c0*/ 	.byte	0x02, 0x4a
	.zero		1
	.zero		1


	//----- nvinfo : EIATTR_EXIT_INSTR_OFFSETS
	.align		4
        /*00c4*/ 	.byte	0x04, 0x1c
        /*00c6*/ 	.short	(.L_1210 - .L_1209)


	//   ....[0]....
.L_1209:
        /*00c8*/ 	.word	0x00001cd0


	//   ....[1]....
        /*00cc*/ 	.word	0x00006900


	//----- nvinfo : EIATTR_MAX_THREADS
	.align		4
.L_1210:
        /*00d0*/ 	.byte	0x04, 0x05
        /*00d2*/ 	.short	(.L_1212 - .L_1211)
.L_1211:
        /*00d4*/ 	.word	0x00000080
        /*00d8*/ 	.word	0x00000001
        /*00dc*/ 	.word	0x00000001


	//----- nvinfo : EIATTR_CRS_STACK_SIZE
	.align		4
.L_1212:
        /*00e0*/ 	.byte	0x04, 0x1e
        /*00e2*/ 	.short	(.L_1214 - .L_1213)
.L_1213:
        /*00e4*/ 	.word	0x00000000


	//----- nvinfo : EIATTR_CBANK_PARAM_SIZE
	.align		4
.L_1214:
        /*00e8*/ 	.byte	0x03, 0x19
        /*00ea*/ 	.short	0x00e8


	//----- nvinfo : EIATTR_PARAM_CBANK
	.align		4
        /*00ec*/ 	.byte	0x04, 0x0a
        /*00ee*/ 	.short	(.L_1216 - .L_1215)
	.align		4
.L_1215:
        /*00f0*/ 	.word	index@(.nv.constant0._ZN10layer_norm31ln_parallel_residual_fwd_kernelINS_13Kernel_traitsIf6__halfS2_S2_fjLj5120ELj1ELj1ELj4ELj16ENS_18Kernel_traits_baseILj5120EfS2_S2_S2_fjLj128EEEEELb0ELb0ELb0EEEvNS_9FwdParamsE)
        /*00f4*/ 	.short	0x0380
        /*00f6*/ 	.short	0x00e8


	//----- nvinfo : EIATTR_SW_WAR
	.align		4
.L_1216:
        /*00f8*/ 	.byte	0x04, 0x36
        /*00fa*/ 	.short	(.L_1218 - .L_1217)
.L_1217:
        /*00fc*/ 	.word	0x00000008
.L_1218:


//--------------------- .nv.info._ZN10layer_norm31ln_parallel_residual_fwd_kernelINS_13Kernel_traitsIf6__halfS2_S2_fjLj5120ELj1ELj1ELj4ELj16ENS_18Kernel_traits_baseILj5120EfS2_S2_S2_fjLj128EEEEELb0ELb0ELb1EEEvNS_9FwdParamsE --------------------------
	.section	.nv.info._ZN10layer_norm31ln_parallel_residual_fwd_kernelINS_13Kernel_traitsIf6__halfS2_S2_fjLj5120ELj1ELj1ELj4ELj16ENS_18Kernel_traits_baseILj5120EfS2_S2_S2_fjLj128EEEEELb0ELb0ELb1EEEvNS_9FwdParamsE,"",@"SHT_CUDA_INFO"
	.sectionflags	@""
	.align	4


	//----- nvinfo : EIATTR_CUDA_API_VERSION
	.align		4
        /*0000*/ 	.byte	0x04, 0x37
        /*0002*/ 	.short	(.L_1220 - .L_1219)
.L_1219:
        /*0004*/ 	.word	0x00000082


	//----- nvinfo : EIATTR_KPARAM_INFO
	.align		4
.L_1220:
        /*0008*/ 	.byte	0x04, 0x17
        /*000a*/ 	.short	(.L_1222 - .L_1221)
.L_1221:
        /*000c*/ 	.word	0x00000000
        /*0010*/ 	.short	0x0000
        /*0012*/ 	.short	0x0000
        /*0014*/ 	.byte	0x00, 0xf0, 0xa1, 0x03


	//----- nvinfo : EIATTR_SPARSE_MMA_MASK
	.align		4
.L_1222:
        /*0018*/ 	.byte	0x03, 0x50
        /*001a*/ 	.short	0x0000


	//----- nvinfo : EIATTR_MAXREG_COUNT
	.align		4
        /*001c*/ 	.byte	0x03, 0x1b
        /*001e*/ 	.short	0x00ff


	//----- nvinfo : EIATTR_NUM_BARRIERS
	.align		4
        /*0020*/ 	.byte	0x02, 0x4c
        /*0022*/ 	.byte	0x01
	.zero		1


	//----- nvinfo : EIATTR_MERCURY_ISA_VERSION
	.align		4
        /*0024*/ 	.byte	0x03, 0x5f
        /*0026*/ 	.short	0x0101


	//----- nvinfo : EIATTR_COOP_GROUP_MASK_REGIDS
	.align		4
        /*0028*/ 	.byte	0x04, 0x29
        /*002a*/ 	.short	(.L_1224 - .L_1223)


	//   ....[0]....
.L_1223:
        /*002c*/ 	.word	0xffffffff


	//   ....[1]....
        /*0030*/ 	.word	0xffffffff


	//   ....[2]....
        /*0034*/ 	.word	0xffffffff


	//   ....[3]....
        /*0038*/ 	.word	0xffffffff


	//   ....[4]....
        /*003c*/ 	.word	0xffffffff


	//   ....[5]....
        /*0040*/ 	.word	0xffffffff


	//   ....[6]....
        /*0044*/ 	.word	0xffffffff


	//   ....[7]....
        /*0048*/ 	.word	0xffffffff


	//   ....[8]....
        /*004c*/ 	.word	0xffffffff


	//   ....[9]....
        /*0050*/ 	.word	0xffffffff


	//   ....[10]....
        /*0054*/ 	.word	0xffffffff


	//   ....[11]....
        /*0058*/ 	.word	0xffffffff


	//   ....[12]....
        /*005c*/ 	.word	0xffffffff


	//   ....[13]....
        /*0060*/ 	.word	0xffffffff


	//   ....[14]....
        /*0064*/ 	.word	0xffffffff


	//   ....[15]....
        /*0068*/ 	.word	0xffffffff


	//   ....[16]....
        /*006c*/ 	.word	0xffffffff


	//   ....[17]....
        /*0070*/ 	.word	0xffffffff


	//----- nvinfo : EIATTR_COOP_GROUP_INSTR_OFFSETS
	.align		4
.L_1224:
        /*0074*/ 	.byte	0x04, 0x28
        /*0076*/ 	.short	(.L_1226 - .L_1225)


	//   ....[0]....
.L_1225:
        /*0078*/ 	.word	0x000039f0


	//   ....[1]....
        /*007c*/ 	.word	0x00003a10


	//   ....[2]....
        /*0080*/ 	.word	0x00003a30


	//   ....[3]....
        /*0084*/ 	.word	0x00003a50


	//   ....[4]....
        /*0088*/ 	.word	0x00003a70


	//   ....[5]....
        /*008c*/ 	.word	0x00003fa0


	//   ....[6]....
        /*0090*/ 	.word	0x00003fc0


	//   ....[7]....
        /*0094*/ 	.word	0x00003ff0


	//   ....[8]....
        /*0098*/ 	.word	0x00004030


	//   ....[9]....
        /*009c*/ 	.word	0x00004080


	//   ....[10]....
        /*00a0*/ 	.word	0x00004100


	//   ....[11]....
        /*00a4*/ 	.word	0x00004160


	//   ....[12]....
        /*00a8*/ 	.word	0x000041a0


	//   ....[13]....
        /*00ac*/ 	.word	0x000041c0


	//   ....[14]....
        /*00b0*/ 	.word	0x00004250


	//   ....[15]....
        /*00b4*/ 	.word	0x00004290


	//   ....[16]....
        /*00b8*/ 	.word	0x00004320


	//   ....[17]....
        /*00bc*/ 	.word	0x00004350


	//----- nvinfo : EIATTR_VRC_CTA_INIT_COUNT
	.align		4
.L_1226:
        /*00c0*/ 	.byte	0x02, 0x4a
	.zero		1
	.zero		1


	//----- nvinfo : EIATTR_EXIT_INSTR_OFFSETS
	.align		4
        /*00c4*/ 	.byte	0x04, 0x1c
        /*00c6*/ 	.short	(.L_1228 - .L_1227)


	//   ....[0]....
.L_1227:
        /*00c8*/ 	.word	0x00000e70


	//   ....[1]....
        /*00cc*/ 	.word	0x00005230


	//----- nvinfo : EIATTR_MAX_THREADS
	.align		4
.L_1228:
        /*00d0*/ 	.byte	0x04, 0x05
        /*00d2*/ 	.short	(.L_1230 - .L_1229)
.L_1229:
        /*00d4*/ 	.word	0x00000080
        /*00d8*/ 	.word	0x00000001
        /*00dc*/ 	.word	0x00000001


	//----- nvinfo : EIATTR_CBANK_PARAM_SIZE
	.align		4
.L_1230:
        /*00e0*/ 	.byte	0x03, 0x19
        /*00e2*/ 	.short	0x00e8


	//----- nvinfo : EIATTR_PARAM_CBANK
	.align		4
        /*00e4*/ 	.byte	0x04, 0x0a
        /*00e6*/ 	.short	(.L_1232 - .L_1231)
	.align		4
.L_1231:
        /*00e8*/ 	.word	index@(.nv.constant0._ZN10layer_norm31ln_parallel_residual_fwd_kernelINS_13Kernel_traitsIf6__halfS2_S2_fjLj5120ELj1ELj1ELj4ELj16ENS_18Kernel_traits_baseILj5120EfS2_S2_S2_fjLj128EEEEELb0ELb0ELb1EEEvNS_9FwdParamsE)
        /*00ec*/ 	.short	0x0380
        /*00ee*/ 	.short	0x00e8


	//----- nvinfo : EIATTR_SW_WAR
	.align		4
.L_1232:
        /*00f0*/ 	.byte	0x04, 0x36
        /*00f2*/ 	.short	(.L_1234 - .L_1233)
.L_1233:
        /*00f4*/ 	.word	0x00000008
.L_1234:


//--------------------- .nv.info._ZN10layer_norm31ln_parallel_residual_fwd_kernelINS_13Kernel_traitsIf6__halfS2_S2_fjLj5120ELj1ELj1ELj4ELj16ENS_18Kernel_traits_baseILj5120EfS2_S2_S2_fjLj128EEEEELb0ELb1ELb0EEEvNS_9FwdParamsE --------------------------
	.section	.nv.info._ZN10layer_norm31ln_parallel_residual_fwd_kernelINS_13Kernel_traitsIf6__halfS2_S2_fjLj5120ELj1ELj1ELj4ELj16ENS_18Kernel_traits_baseILj5120EfS2_S2_S2_fjLj128EEEEELb0ELb1ELb0EEEvNS_9FwdParamsE,"",@"SHT_CUDA_INFO"
	.sectionflags	@""
	.align	4


	//----- nvinfo : EIATTR_CUDA_API_VERSION
	.align		4
        /*0000*/ 	.byte	0x04, 0x37
        /*0002*/ 	.short	(.L_1236 - .L_1235)
.L_1235:
        /*0004*/ 	.word	0x00000082


	//----- nvinfo : EIATTR_KPARAM_INFO
	.align		4
.L_1236:
        /*0008*/ 	.byte	0x04, 0x17
        /*000a*/ 	.short	(.L_1238 - .L_1237)
.L_1237:
        /*000c*/ 	.word	0x00000000
        /*0010*/ 	.short	0x0000
        /*0012*/ 	.short	0x0000
        /*0014*/ 	.byte	0x00, 0xf0, 0xa1, 0x03


	//----- nvinfo : EIATTR_SPARSE_MMA_MASK
	.align		4
.L_1238:
        /*0018*/ 	.byte	0x03, 0x50
        /*001a*/ 	.short	0x0000


	//----- nvinfo : EIATTR_MAXREG_COUNT
	.align		4
        /*001c*/ 	.byte	0x03, 0x1b
        /*001e*/ 	.short	0x00ff


	//----- nvinfo : EIATTR_NUM_BARRIERS
	.align		4
        /*0020*/ 	.byte	0x02, 0x4c
        /*0022*/ 	.byte	0x01
	.zero		1


	//----- nvinfo : EIATTR_MERCURY_ISA_VERSION
	.align		4
        /*0024*/ 	.byte	0x03, 0x5f
        /*0026*/ 	.short	0x0101


	//----- nvinfo : EIATTR_COOP_GROUP_MASK_REGIDS
	.align		4
        /*0028*/ 	.byte	0x04, 0x29
        /*002a*/ 	.short	(.L_1240 - .L_1239)


	//   ....[0]....
.L_1239:
        /*002c*/ 	.word	0xffffffff


	//   ....[1]....
        /*0030*/ 	.word	0xffffffff


	//   ....[2]....
        /*0034*/ 	.word	0xffffffff


	//   ....[3]....
        /*0038*/ 	.word	0xffffffff


	//   ....[4]....
        /*003c*/ 	.word	0xffffffff


	//   ....[5]....
        /*0040*/ 	.word	0xffffffff


	//   ....[6]....
        /*0044*/ 	.word	0xffffffff


	//   ....[7]....
        /*0048*/ 	.word	0xffffffff


	//   ....[8]....
        /*004c*/ 	.word	0xffffffff


	//   ....[9]....
        /*0050*/ 	.word	0xffffffff


	//   ....[10]....
        /*0054*/ 	.word	0xffffffff


	//   ....[11]....
        /*0058*/ 	.word	0xffffffff


	//   ....[12]....
        /*005c*/ 	.word	0xffffffff


	//   ....[13]....
        /*0060*/ 	.word	0xffffffff


	//   ....[14]....
        /*0064*/ 	.word	0xffffffff


	//   ....[15]....
        /*0068*/ 	.word	0xffffffff


	//   ....[16]....
        /*006c*/ 	.word	0xffffffff


	//   ....[17]....
        /*0070*/ 	.word	0xffffffff


	//----- nvinfo : EIATTR_COOP_GROUP_INSTR_OFFSETS
	.align		4
.L_1240:
        /*0074*/ 	.byte	0x04, 0x28
        /*0076*/ 	.short	(.L_1242 - .L_1241)


	//   ....[0]....
.L_1241:
        /*0078*/ 	.word	0x00003940


	//   ....[1]....
        /*007c*/ 	.word	0x00003960


	//   ....[2]....
        /*0080*/ 	.word	0x00003980


	//   ....[3]....
        /*0084*/ 	.word	0x000039a0


	//   ....[4]....
        /*0088*/ 	.word	0x000039c0


	//   ....[5]....
        /*008c*/ 	.word	0x00003f70


	//   ....[6]....
        /*0090*/ 	.word	0x00003fd0


	//   ....[7]....
        /*0094*/ 	.word	0x00004000


	//   ....[8]....
        /*0098*/ 	.word	0x00004020


	//   ....[9]....
        /*009c*/ 	.word	0x00004040


	//   ....[10]....
        /*00a0*/ 	.word	0x00004140


	//   ....[11]....
        /*00a4*/ 	.word	0x000041a0


	//   ....[12]....
        /*00a8*/ 	.word	0x000041f0


	//   ....[13]....
        /*00ac*/ 	.word	0x00004210


	//   ....[14]....
        /*00b0*/ 	.word	0x000042a0


	//   ....[15]....
        /*00b4*/ 	.word	0x000042e0


	//   ....[16]....
        /*00b8*/ 	.word	0x00004370


	//   ....[17]....
        /*00bc*/ 	.word	0x000043a0


	//----- nvinfo : EIATTR_VRC_CTA_INIT_COUNT
	.align		4
.L_1242:
        /*00c0*/ 	.byte	0x02, 0x4a
	.zero		1
	.zero		1


	//----- nvinfo : EIATTR_EXIT_INSTR_OFFSETS
	.align		4
        /*00c4*/ 	.byte	0x04, 0x1c
        /*00c6*/ 	.short	(.L_1244 - .L_1243)


	//   ....[0]....
.L_1243:
        /*00c8*/ 	.word	0x000007b0


	//   ....[1]....
        /*00cc*/ 	.word	0x00004fa0


	//----- nvinfo : EIATTR_MAX_THREADS
	.align		4
.L_1244:
        /*00d0*/ 	.byte	0x04, 0x05
        /*00d2*/ 	.short	(.L_1246 - .L_1245)
.L_1245:
        /*00d4*/ 	.word	0x00000080
        /*00d8*/ 	.word	0x00000001
        /*00dc*/ 	.word	0x00000001


	//----- nvinfo : EIATTR_CRS_STACK_SIZE
	.align		4
.L_1246:
        /*00e0*/ 	.byte	0x04, 0x1e
        /*00e2*/ 	.short	(.L_1248 - .L_1247)
.L_1247:
        /*00e4*/ 	.word	0x00000000


	//----- nvinfo : EIATTR_CBANK_PARAM_SIZE
	.align		4
.L_1248:
        /*00e8*/ 	.byte	0x03, 0x19
        /*00ea*/ 	.short	0x00e8


	//----- nvinfo : EIATTR_PARAM_CBANK
	.align		4
        /*00ec*/ 	.byte	0x04, 0x0a
        /*00ee*/ 	.short	(.L_1250 - .L_1249)
	.align		4
.L_1249:
        /*00f0*/ 	.word	index@(.nv.constant0._ZN10layer_norm31ln_parallel_residual_fwd_kernelINS_13Kernel_traitsIf6__halfS2_S2_fjLj5120ELj1ELj1ELj4ELj16ENS_18Kernel_traits_baseILj5120EfS2_S2_S2_fjLj128EEEEELb0ELb1ELb0EEEvNS_9FwdParamsE)
        /*00f4*/ 	.short	0x0380
        /*00f6*/ 	.short	0x00e8


	//----- nvinfo : EIATTR_SW_WAR
	.align		4
.L_1250:
        /*00f8*/ 	.byte	0x04, 0x36
        /*00fa*/ 	.short	(.L_1252 - .L_1251)
.L_1251:
        /*00fc*/ 	.word	0x00000008
.L_1252:


//--------------------- .nv.info._ZN10layer_norm31ln_parallel_residual_fwd_kernelINS_13Kernel_traitsIf6__halfS2_S2_fjLj5120ELj1ELj1ELj4ELj16ENS_18Kernel_traits_baseILj5120EfS2_S2_S2_fjLj128EEEEELb0ELb1ELb1EEEvNS_9FwdParamsE --------------------------
	.section	.nv.info._ZN10layer_norm31ln_parallel_residual_fwd_kernelINS_13Kernel_traitsIf6__halfS2_S2_fjLj5120ELj1ELj1ELj4ELj16ENS_18Kernel_traits_baseILj5120EfS2_S2_S2_fjLj128EEEEELb0ELb1ELb1EEEvNS_9FwdParamsE,"",@"SHT_CUDA_INFO"
	.sectionflags	@""
	.align	4


	//----- nvinfo : EIATTR_CUDA_API_VERSION
	.align		4
        /*0000*/ 	.byte	0x04, 0x37
        /*0002*/ 	.short	(.L_1254 - .L_1253)
.L_1253:
        /*0004*/ 	.word	0x00000082


	//----- nvinfo : EIATTR_KPARAM_INFO
	.align		4
.L_1254:
        /*0008*/ 	.byte	0x04, 0x17
        /*000a*/ 	.short	(.L_1256 - .L_1255)
.L_1255:
        /*000c*/ 	.word	0x00000000
        /*0010*/ 	.short	0x0000
        /*0012*/ 	.short	0x0000
        /*0014*/ 	.byte	0x00, 0xf0, 0xa1, 0x03


	//----- nvinfo : EIATTR_SPARSE_MMA_MASK
	.align		4
.L_1256:
        /*0018*/ 	.byte	0x03, 0x50
        /*001a*/ 	.short	0x0000


	//----- nvinfo : EIATTR_MAXREG_COUNT
	.align		4
        /*001c*/ 	.byte	0x03, 0x1b
        /*001e*/ 	.short	0x00ff


	//----- nvinfo : EIATTR_NUM_BARRIERS
	.align		4
        /*0020*/ 	.byte	0x02, 0x4c
        /*0022*/ 	.byte	0x01
	.zero		1


	//----- nvinfo : EIATTR_MERCURY_ISA_VERSION
	.align		4
        /*0024*/ 	.byte	0x03, 0x5f
        /*0026*/ 	.short	0x0101


	//----- nvinfo : EIATTR_COOP_GROUP_MASK_REGIDS
	.align		4
        /*0028*/ 	.byte	0x04, 0x29
        /*002a*/ 	.short	(.L_1258 - .L_1257)


	//   ....[0]....
.L_1257:
        /*002c*/ 	.word	0xffffffff


	//   ....[1]....
        /*0030*/ 	.word	0xffffffff


	//   ....[2]....
        /*0034*/ 	.word	0xffffffff


	//   ....[3]....
        /*0038*/ 	.word	0xffffffff


	//   ....[4]....
        /*003c*/ 	.word	0xffffffff


	//   ....[5]....
        /*0040*/ 	.word	0xffffffff


	//   ....[6]....
        /*0044*/ 	.word	0xffffffff


	//   ....[7]....
        /*0048*/ 	.word	0xffffffff


	//   ....[8]....
        /*004c*/ 	.word	0xffffffff


	//   ....[9]....
        /*0050*/ 	.word	0xffffffff


	//   ....[10]....
        /*0054*/ 	.word	0xffffffff


	//   ....[11]....
        /*0058*/ 	.word	0xffffffff


	//   ....[12]....
        /*005c*/ 	.word	0xffffffff


	//   ....[13]....
        /*0060*/ 	.word	0xffffffff


	//   ....[14]....
        /*0064*/ 	.word	0xffffffff


	//   ....[15]....
        /*0068*/ 	.word	0xffffffff


	//   ....[16]....
        /*006c*/ 	.word	0xffffffff


	//   ....[17]....
        /*0070*/ 	.word	0xffffffff


	//----- nvinfo : EIATTR_COOP_GROUP_INSTR_OFFSETS
	.align		4
.L_1258:
        /*0074*/ 	.byte	0x04, 0x28
        /*0076*/ 	.short	(.L_1260 - .L_1259)


	//   ....[0]....
.L_1259:
        /*0078*/ 	.word	0x00002fe0


	//   ....[1]....
        /*007c*/ 	.word	0x00003000


	//   ....[2]....
        /*0080*/ 	.word	0x00003020


	//   ....[3]....
        /*0084*/ 	.word	0x00003040


	//   ....[4]....
        /*0088*/ 	.word	0x00003060


	//   ....[5]....
        /*008c*/ 	.word	0x00003590


	//   ....[6]....
        /*0090*/ 	.word	0x000035b0


	//   ....[7]....
        /*0094*/ 	.word	0x000035d0


	//   ....[8]....
        /*0098*/ 	.word	0x00003600


	//   ....[9]....
        /*009c*/ 	.word	0x00003640


	//   ....[10]....
        /*00a0*/ 	.word	0x00003790


	//   ....[11]....
        /*00a4*/ 	.word	0x000037f0


	//   ....[12]....
        /*00a8*/ 	.word	0x000038a0


	//   ....[13]....
        /*00ac*/ 	.word	0x000038b0


	//   ....[14]....
        /*00b0*/ 	.word	0x00003930


	//   ....[15]....
        /*00b4*/ 	.word	0x00003960


	//   ....[16]....
        /*00b8*/ 	.word	0x00003a00


	//   ....[17]....
        /*00bc*/ 	.word	0x00003a30


	//----- nvinfo : EIATTR_VRC_CTA_INIT_COUNT
	.align		4
.L_1260:
        /*00c0*/ 	.byte	0x02, 0x4a
	.zero		1
	.zero		1


	//----- nvinfo : EIATTR_EXIT_INSTR_OFFSETS
	.align		4
        /*00c4*/ 	.byte	0x04, 0x1c
        /*00c6*/ 	.short	(.L_1262 - .L_1261)


	//   ....[0]....
.L_1261:
        /*00c8*/ 	.word	0x00000490


	//   ....[1]....
        /*00cc*/ 	.word	0x000044a0


	//----- nvinfo : EIATTR_MAX_THREADS
	.align		4
.L_1262:
        /*00d0*/ 	.byte	0x04, 0x05
        /*00d2*/ 	.short	(.L_1264 - .L_1263)
.L_1263:
        /*00d4*/ 	.word	0x00000080
        /*00d8*/ 	.word	0x00000001
        /*00dc*/ 	.word	0x00000001


	//----- nvinfo : EIATTR_CRS_STACK_SIZE
	.align		4
.L_1264:
        /*00e0*/ 	.byte	0x04, 0x1e
        /*00e2*/ 	.short	(.L_1266 - .L_1265)
.L_1265:
        /*00e4*/ 	.word	0x00000000


	//----- nvinfo : EIATTR_CBANK_PARAM_SIZE
	.align		4
.L_1266:
        /*00e8*/ 	.byte	0x03, 0x19
        /*00ea*/ 	.short	0x00e8


	//----- nvinfo : EIATTR_PARAM_CBANK
	.align		4
        /*00ec*/ 	.byte	0x04, 0x0a
        /*00ee*/ 	.short	(.L_1268 - .L_1267)
	.align		4
.L_1267:
        /*00f0*/ 	.word	index@(.nv.constant0._ZN10layer_norm31ln_parallel_residual_fwd_kernelINS_13Kernel_traitsIf6__halfS2_S2_fjLj5120ELj1ELj1ELj4ELj16ENS_18Kernel_traits_baseILj5120EfS2_S2_S2_fjLj128EEEEELb0ELb1ELb1EEEvNS_9FwdParamsE)
        /*00f4*/ 	.short	0x0380
        /*00f6*/ 	.short	0x00e8


	//----- nvinfo : EIATTR_SW_WAR
	.align		4
.L_1268:
        /*00f8*/ 	.byte	0x04, 0x36
        /*00fa*/ 	.short	(.L_1270 - .L_1269)
.L_1269:
        /*00fc*/ 	.word	0x00000008
.L_1270:


//--------------------- .nv.info._ZN10layer_norm31ln_parallel_residual_fwd_kernelINS_13Kernel_traitsIf6__halfS2_S2_fjLj5120ELj1ELj1ELj4ELj16ENS_18Kernel_traits_baseILj5120EfS2_S2_S2_fjLj128EEEEELb1ELb0ELb0EEEvNS_9FwdParamsE --------------------------
	.section	.nv.info._ZN10layer_norm31ln_parallel_residual_fwd_kernelINS_13Kernel_traitsIf6__halfS2_S2_fjLj5120ELj1ELj1ELj4ELj16ENS_18Kernel_traits_baseILj5120EfS2_S2_S2_fjLj128EEEEELb1ELb0ELb0EEEvNS_9FwdParamsE,"",@"SHT_CUDA_INFO"
	.sectionflags	@""
	.align	4


	//----- nvinfo : EIATTR_CUDA_API_VERSION
	.align		4
        /*0000*/ 	.byte	0x04, 0x37
        /*0002*/ 	.short	(.L_1272 - .L_1271)
.L_1271:
        /*0004*/ 	.word	0x00000082


	//----- nvinfo : EIATTR_KPARAM_INFO
	.align		4
.L_1272:
        /*0008*/ 	.byte	0x04, 0x17
        /*000a*/ 	.short	(.L_1274 - .L_1273)
.L_1273:
        /*000c*/ 	.word	0x00000000
        /*0010*/ 	.short	0x0000
        /*0012*/ 	.short	0x0000
        /*0014*/ 	.byte	0x00, 0xf0, 0xa1, 0x03


	//----- nvinfo : EIATTR_SPARSE_MMA_MASK
	.align		4
.L_1274:
        /*0018*/ 	.byte	0x03, 0x50
        /*001a*/ 	.short	0x0000


	//----- nvinfo : EIATTR_MAXREG_COUNT
	.align		4
        /*001c*/ 	.byte	0x03, 0x1b
        /*001e*/ 	.short	0x00ff


	//----- nvinfo : EIATTR_NUM_BARRIERS
	.align		4
        /*0020*/ 	.byte	0x02, 0x4c
        /*0022*/ 	.byte	0x01
	.zero		1


	//----- nvinfo : EIATTR_MERCURY_ISA_VERSION
	.align		4
        /*0024*/ 	.byte	0x03, 0x5f
        /*0026*/ 	.short	0x0101


	//----- nvinfo : EIATTR_COOP_GROUP_MASK_REGIDS
	.align		4
        /*0028*/ 	.byte	0x04, 0x29
        /*002a*/ 	.short	(.L_1276 - .L_1275)


	//   ....[0]....
.L_1275:
        /*002c*/ 	.word	0xffffffff


	//   ....[1]....
        /*0030*/ 	.word	0xffffffff


	//   ....[2]....
        /*0034*/ 	.word	0xffffffff


	//   ....[3]....
        /*0038*/ 	.word	0xffffffff


	//   ....[4]....
        /*003c*/ 	.word	0xffffffff


	//   ....[5]....
        /*0040*/ 	.word	0xffffffff


	//   ....[6]....
        /*0044*/ 	.word	0xffffffff


	//   ....[7]....
        /*0048*/ 	.word	0xffffffff


	//   ....[8]....
        /*004c*/ 	.word	0xffffffff


	//   ....[9]....
        /*0050*/ 	.word	0xffffffff


	//   ....[10]....
        /*0054*/ 	.word	0xffffffff


	//   ....[11]....
        /*0058*/ 	.word	0xffffffff


	//   ....[12]....
        /*005c*/ 	.word	0xffffffff


	//   ....[13]....
        /*0060*/ 	.word	0xffffffff


	//   ....[14]....
        /*0064*/ 	.word	0xffffffff


	//   ....[15]....
        /*0068*/ 	.word	0xffffffff


	//   ....[16]....
        /*006c*/ 	.word	0xffffffff


	//   ....[17]....
        /*0070*/ 	.word	0xffffffff


	//----- nvinfo : EIATTR_COOP_GROUP_INSTR_OFFSETS
	.align		4
.L_1276:
        /*0074*/ 	.byte	0x04, 0x28
        /*0076*/ 	.short	(.L_1278 - .L_1277)


	//   ....[0]....
.L_1277:
        /*0078*/ 	.word	0x0002ff70


	//   ....[1]....
        /*007c*/ 	.word	0x0002ff90


	//   ....[2]....
        /*0080*/ 	.word	0x0002ffb0


	//   ....[3]....
        /*0084*/ 	.word	0x0002ffd0


	//   ....[4]....
        /*0088*/ 	.word	0x00030000


	//   ....[5]....
        /*008c*/ 	.word	0x00030570


	//   ....[6]....
        /*0090*/ 	.word	0x00030590


	//   ....[7]....
        /*0094*/ 	.word	0x000305b0


	//   ....[8]....
        /*0098*/ 	.word	0x000305d0


	//   ....[9]....
        /*009c*/ 	.word	0x000305f0


	//   ....[10]....
        /*00a0*/ 	.word	0x00030780


	//   ....[11]....
        /*00a4*/ 	.word	0x000307c0


	//   ....[12]....
        /*00a8*/ 	.word	0x000307d0


	//   ....[13]....
        /*00ac*/ 	.word	0x00030820


	//   ....[14]....
        /*00b0*/ 	.word	0x000308f0


	//   ....[15]....
        /*00b4*/ 	.word	0x00030980


	//   ....[16]....
        /*00b8*/ 	.word	0x000309a0


	//   ....[17]....
        /*00bc*/ 	.word	0x00030a00


	//----- nvinfo : EIATTR_VRC_CTA_INIT_COUNT
	.align		4
.L_1278:
        /*00c0*/ 	.byte	0x02, 0x4a
	.zero		1
	.zero		1


	//----- nvinfo : EIATTR_EXIT_INSTR_OFFSETS
	.align		4
        /*00c4*/ 	.byte	0x04, 0x1c
        /*00c6*/ 	.short	(.L_1280 - .L_1279)


	//   ....[0]....
.L_1279:
        /*00c8*/ 	.word	0x00001f50


	//   ....[1]....
        /*00cc*/ 	.word	0x00031ab0


	//----- nvinfo : EIATTR_MAX_THREADS
	.align		4
.L_1280:
        /*00d0*/ 	.byte	0x04, 0x05
        /*00d2*/ 	.short	(.L_1282 - .L_1281)
.L_1281:
        /*00d4*/ 	.word	0x00000080
        /*00d8*/ 	.word	0x00000001
        /*00dc*/ 	.word	0x00000001


	//----- nvinfo : EIATTR_CRS_STACK_SIZE
	.align		4
.L_1282:
        /*00e0*/ 	.byte	0x04, 0x1e
        /*00e2*/ 	.short	(.L_1284 - .L_1283)
.L_1283:
        /*00e4*/ 	.word	0x00000000


	//----- nvinfo : EIATTR_CBANK_PARAM_SIZE
	.align		4
.L_1284:
        /*00e8*/ 	.byte	0x03, 0x19
        /*00ea*/ 	.short	0x00e8


	//----- nvinfo : EIATTR_PARAM_CBANK
	.align		4
        /*00ec*/ 	.byte	0x04, 0x0a
        /*00ee*/ 	.short	(.L_1286 - .L_1285)
	.align		4
.L_1285:
        /*00f0*/ 	.word	index@(.nv.constant0._ZN10layer_norm31ln_parallel_residual_fwd_kernelINS_13Kernel_traitsIf6__halfS2_S2_fjLj5120ELj1ELj1ELj4ELj16ENS_18Kernel_traits_baseILj5120EfS2_S2_S2_fjLj128EEEEELb1ELb0ELb0EEEvNS_9FwdParamsE)
        /*00f4*/ 	.short	0x0380
        /*00f6*/ 	.short	0x00e8


	//----- nvinfo : EIATTR_SW_WAR
	.align		4
.L_1286:
        /*00f8*/ 	.byte	0x04, 0x36
        /*00fa*/ 	.short	(.L_1288 - .L_1287)
.L_1287:
        /*00fc*/ 	.word	0x00000008
.L_1288:


//--------------------- .nv.info._ZN10layer_norm31ln_parallel_residual_fwd_kernelINS_13Kernel_traitsIf6__halfS2_S2_fjLj5120ELj1ELj1ELj4ELj16ENS_18Kernel_traits_baseILj5120EfS2_S2_S2_fjLj128EEEEELb1ELb0ELb1EEEvNS_9FwdParamsE --------------------------
	.section	.nv.info._ZN10layer_norm31ln_parallel_residual_fwd_kernelINS_13Kernel_traitsIf6__halfS2_S2_fjLj5120ELj1ELj1ELj4ELj16ENS_18Kernel_traits_baseILj5120EfS2_S2_S2_fjLj128EEEEELb1ELb0ELb1EEEvNS_9FwdParamsE,"",@"SHT_CUDA_INFO"
	.sectionflags	@""
	.align	4


	//----- nvinfo : EIATTR_CUDA_API_VERSION
	.align		4
        /*0000*/ 	.byte	0x04, 0x37
        /*0002*/ 	.short	(.L_1290 - .L_1289)
.L_1289:
        /*0004*/ 	.word	0x00000082


	//----- nvinfo : EIATTR_KPARAM_INFO
	.align		4
.L_1290:
        /*0008*/ 	.byte	0x04, 0x17
        /*000a*/ 	.short	(.L_1292 - .L_1291)
.L_1291:
        /*000c*/ 	.word	0x00000000
        /*0010*/ 	.short	0x0000
        /*0012*/ 	.short	0x0000
        /*0014*/ 	.byte	0x00, 0xf0, 0xa1, 0x03


	//----- nvinfo : EIATTR_SPARSE_MMA_MASK
	.align		4
.L_1292:
        /*0018*/ 	.byte	0x03, 0x50
        /*001a*/ 	.short	0x0000


	//----- nvinfo : EIATTR_MAXREG_COUNT
	.align		4
        /*001c*/ 	.byte	0x03, 0x1b
        /*001e*/ 	.short	0x00ff


	//----- nvinfo : EIATTR_NUM_BARRIERS
	.align		4
        /*0020*/ 	.byte	0x02, 0x4c
        /*0022*/ 	.byte	0x01
	.zero		1


	//----- nvinfo : EIATTR_MERCURY_ISA_VERSION
	.align		4
        /*0024*/ 	.byte	0x03, 0x5f
        /*0026*/ 	.short	0x0101


	//----- nvinfo : EIATTR_COOP_GROUP_MASK_REGIDS
	.align		4
        /*0028*/ 	.byte	0x04, 0x29
        /*002a*/ 	.short	(.L_1294 - .L_1293)


	//   ....[0]....
.L_1293:
        /*002c*/ 	.word	0xffffffff


	//   ....[1]....
        /*0030*/ 	.word	0xffffffff


	//   ....[2]....
        /*0034*/ 	.word	0xffffffff


	//   ....[3]....
        /*0038*/ 	.word	0xffffffff


	//   ....[4]....
        /*003c*/ 	.word	0xffffffff


	//   ....[5]....
        /*0040*/ 	.word	0xffffffff


	//   ....[6]....
        /*0044*/ 	.word	0xffffffff


	//   ....[7]....
        /*0048*/ 	.word	0xffffffff


	//   ....[8]....
        /*004c*/ 	.word	0xffffffff


	//   ....[9]....
        /*0050*/ 	.word	0xffffffff


	//   ....[10]....
        /*0054*/ 	.word	0xffffffff


	//   ....[11]....
        /*0058*/ 	.word	0xffffffff


	//   ....[12]....
        /*005c*/ 	.word	0xffffffff


	//   ....[13]....
        /*0060*/ 	.word	0xffffffff


	//   ....[14]....
        /*0064*/ 	.word	0xffffffff


	//   ....[15]....
        /*0068*/ 	.word	0xffffffff


	//   ....[16]....
        /*006c*/ 	.word	0xffffffff


	//   ....[17]....
        /*0070*/ 	.word	0xffffffff


	//----- nvinfo : EIATTR_COOP_GROUP_INSTR_OFFSETS
	.align		4
.L_1294:
        /*0074*/ 	.byte	0x04, 0x28
        /*0076*/ 	.short	(.L_1296 - .L_1295)


	//   ....[0]....
.L_1295:
        /*0078*/ 	.word	0x000277a0


	//   ....[1]....
        /*007c*/ 	.word	0x000277d0


	//   ....[2]....
        /*0080*/ 	.word	0x000277f0


	//   ....[3]....
        /*0084*/ 	.word	0x00027810


	//   ....[4]....
        /*0088*/ 	.word	0x00027830


	//   ....[5]....
        /*008c*/ 	.word	0x00027d70


	//   ....[6]....
        /*0090*/ 	.word	0x00027d90


	//   ....[7]....
        /*0094*/ 	.word	0x00027db0


	//   ....[8]....
        /*0098*/ 	.word	0x00027dd0


	//   ....[9]....
        /*009c*/ 	.word	0x00027e00


	//   ....[10]....
        /*00a0*/ 	.word	0x00027fa0


	//   ....[11]....
        /*00a4*/ 	.word	0x00027fe0


	//   ....[12]....
        /*00a8*/ 	.word	0x00028000


	//   ....[13]....
        /*00ac*/ 	.word	0x00028040


	//   ....[14]....
        /*00b0*/ 	.word	0x00028110


	//   ....[15]....
        /*00b4*/ 	.word	0x00028130


	//   ....[16]....
        /*00b8*/ 	.word	0x000281e0


	//   ....[17]....
        /*00bc*/ 	.word	0x00028210


	//----- nvinfo : EIATTR_VRC_CTA_INIT_COUNT
	.align		4
.L_1296:
        /*00c0*/ 	.byte	0x02, 0x4a
	.zero		1
	.zero		1


	//----- nvinfo : EIATTR_EXIT_INSTR_OFFSETS
	.align		4
        /*00c4*/ 	.byte	0x04, 0x1c
        /*00c6*/ 	.short	(.L_1298 - .L_1297)


	//   ....[0]....
.L_1297:
        /*00c8*/ 	.word	0x000010e0


	//   ....[1]....
        /*00cc*/ 	.word	0x00029110


	//----- nvinfo : EIATTR_MAX_THREADS
	.align		4
.L_1298:
        /*00d0*/ 	.byte	0x04, 0x05
        /*00d2*/ 	.short	(.L_1300 - .L_1299)
.L_1299:
        /*00d4*/ 	.word	0x00000080
        /*00d8*/ 	.word	0x00000001
        /*00dc*/ 	.word	0x00000001


	//----- nvinfo : EIATTR_CRS_STACK_SIZE
	.align		4
.L_1300:
        /*00e0*/ 	.byte	0x04, 0x1e
        /*00e2*/ 	.short	(.L_1302 - .L_1301)
.L_1301:
        /*00e4*/ 	.word	0x00000000


	//----- nvinfo : EIATTR_CBANK_PARAM_SIZE
	.align		4
.L_1302:
        /*00e8*/ 	.byte	0x03, 0x19
        /*00ea*/ 	.short	0x00e8


	//----- nvinfo : EIATTR_PARAM_CBANK
	.align		4
        /*00ec*/ 	.byte	0x04, 0x0a
        /*00ee*/ 	.short	(.L_1304 - .L_1303)
	.align		4
.L_1303:
        /*00f0*/ 	.word	index@(.nv.constant0._ZN10layer_norm31ln_parallel_residual_fwd_kernelINS_13Kernel_traitsIf6__halfS2_S2_fjLj5120ELj1ELj1ELj4ELj16ENS_18Kernel_traits_baseILj5120EfS2_S2_S2_fjLj128EEEEELb1ELb0ELb1EEEvNS_9FwdParamsE)
        /*00f4*/ 	.short	0x0380
        /*00f6*/ 	.short	0x00e8


	//----- nvinfo : EIATTR_SW_WAR
	.align		4
.L_1304:
        /*00f8*/ 	.byte	0x04, 0x36
        /*00fa*/ 	.short	(.L_1306 - .L_1305)
.L_1305:
        /*00fc*/ 	.word	0x00000008
.L_1306:


//--------------------- .nv.info._ZN10layer_norm31ln_parallel_residual_fwd_kernelINS_13Kernel_traitsIf6__halfS2_S2_fjLj5120ELj1ELj1ELj4ELj16ENS_18Kernel_traits_baseILj5120EfS2_S2_S2_fjLj128EEEEELb1ELb1ELb0EEEvNS_9FwdParamsE --------------------------
	.section	.nv.info._ZN10layer_norm31ln_parallel_residual_fwd_kernelINS_13Kernel_traitsIf6__halfS2_S2_fjLj5120ELj1ELj1ELj4ELj16ENS_18Kernel_traits_baseILj5120EfS2_S2_S2_fjLj128EEEEELb1ELb1ELb0EEEvNS_9FwdParamsE,"",@"SHT_CUDA_INFO"
	.sectionflags	@""
	.align	4


	//----- nvinfo : EIATTR_CUDA_API_VERSION
	.align		4
        /*0000*/ 	.byte	0x04, 0x37
        /*0002*/ 	.short	(.L_1308 - .L_1307)
.L_1307:
        /*0004*/ 	.word	0x00000082


	//----- nvinfo : EIATTR_KPARAM_INFO
	.align		4
.L_1308:
        /*0008*/ 	.byte	0x04, 0x17
        /*000a*/ 	.short	(.L_1310 - .L_1309)
.L_1309:
        /*000c*/ 	.word	0x00000000
        /*0010*/ 	.short	0x0000
        /*0012*/ 	.short	0x0000
        /*0014*/ 	.byte	0x00, 0xf0, 0xa1, 0x03


	//----- nvinfo : EIATTR_SPARSE_MMA_MASK
	.align		4
.L_1310:
        /*0018*/ 	.byte	0x03, 0x50
        /*001a*/ 	.short	0x0000


	//----- nvinfo : EIATTR_MAXREG_COUNT
	.align		4
        /*001c*/ 	.byte	0x03, 0x1b
        /*001e*/ 	.short	0x00ff


	//----- nvinfo : EIATTR_NUM_BARRIERS
	.align		4
        /*0020*/ 	.byte	0x02, 0x4c
        /*0022*/ 	.byte	0x01
	.zero		1


	//----- nvinfo : EIATTR_MERCURY_ISA_VERSION
	.align		4
        /*0024*/ 	.byte	0x03, 0x5f
        /*0026*/ 	.short	0x0101


	//----- nvinfo : EIATTR_COOP_GROUP_MASK_REGIDS
	.align		4
        /*0028*/ 	.byte	0x04, 0x29
        /*002a*/ 	.short	(.L_1312 - .L_1311)


	//   ....[0]....
.L_1311:
        /*002c*/ 	.word	0xffffffff


	//   ....[1]....
        /*0030*/ 	.word	0xffffffff


	//   ....[2]....
        /*0034*/ 	.word	0xffffffff


	//   ....[3]....
        /*0038*/ 	.word	0xffffffff


	//   ....[4]....
        /*003c*/ 	.word	0xffffffff


	//   ....[5]....
        /*0040*/ 	.word	0xffffffff


	//   ....[6]....
        /*0044*/ 	.word	0xffffffff


	//   ....[7]....
        /*0048*/ 	.word	0xffffffff


	//   ....[8]....
        /*004c*/ 	.word	0xffffffff


	//   ....[9]....
        /*0050*/ 	.word	0xffffffff


	//   ....[10]....
        /*0054*/ 	.word	0xffffffff


	//   ....[11]....
        /*0058*/ 	.word	0xffffffff


	//   ....[12]....
        /*005c*/ 	.word	0xffffffff


	//   ....[13]....
        /*0060*/ 	.word	0xffffffff


	//   ....[14]....
        /*0064*/ 	.word	0xffffffff


	//   ....[15]....
        /*0068*/ 	.word	0xffffffff


	//   ....[16]....
        /*006c*/ 	.word	0xffffffff


	//   ....[17]....
        /*0070*/ 	.word	0xffffffff


	//----- nvinfo : EIATTR_COOP_GROUP_INSTR_OFFSETS
	.align		4
.L_1312:
        /*0074*/ 	.byte	0x04, 0x28
        /*0076*/ 	.short	(.L_1314 - .L_1313)


	//   ....[0]....
.L_1313:
        /*0078*/ 	.word	0x00030550


	//   ....[1]....
        /*007c*/ 	.word	0x00030570


	//   ....[2]....
        /*0080*/ 	.word	0x00030590


	//   ....[3]....
        /*0084*/ 	.word	0x000305b0


	//   ....[4]....
        /*0088*/ 	.word	0x000305e0


	//   ....[5]....
        /*008c*/ 	.word	0x00030b50


	//   ....[6]....
        /*0090*/ 	.word	0x00030b70


	//   ....[7]....
        /*0094*/ 	.word	0x00030b90


	//   ....[8]....
        /*0098*/ 	.word	0x00030bb0


	//   ....[9]....
        /*009c*/ 	.word	0x00030bd0


	//   ....[10]....
        /*00a0*/ 	.word	0x00030d60


	//   ....[11]....
        /*00a4*/ 	.word	0x00030da0


	//   ....[12]....
        /*00a8*/ 	.word	0x00030e30


	//   ....[13]....
        /*00ac*/ 	.word	0x00030e60


	//   ....[14]....
        /*00b0*/ 	.word	0x00030ec0


	//   ....[15]....
        /*00b4*/ 	.word	0x00030f60


	//   ....[16]....
        /*00b8*/ 	.word	0x00030f80


	//   ....[17]....
        /*00bc*/ 	.word	0x00030fe0


	//----- nvinfo : EIATTR_VRC_CTA_INIT_COUNT
	.align		4
.L_1314:
        /*00c0*/ 	.byte	0x02, 0x4a
	.zero		1
	.zero		1


	//----- nvinfo : EIATTR_EXIT_INSTR_OFFSETS
	.align		4
        /*00c4*/ 	.byte	0x04, 0x1c
        /*00c6*/ 	.short	(.L_1316 - .L_1315)


	//   ....[0]....
.L_1315:
        /*00c8*/ 	.word	0x00000a10


	//   ....[1]....
        /*00cc*/ 	.word	0x00031be0


	//----- nvinfo : EIATTR_MAX_THREADS
	.align		4
.L_1316:
        /*00d0*/ 	.byte	0x04, 0x05
        /*00d2*/ 	.short	(.L_1318 - .L_1317)
.L_1317:
        /*00d4*/ 	.word	0x00000080
        /*00d8*/ 	.word	0x00000001
        /*00dc*/ 	.word	0x00000001


	//----- nvinfo : EIATTR_CRS_STACK_SIZE
	.align		4
.L_1318:
        /*00e0*/ 	.byte	0x04, 0x1e
        /*00e2*/ 	.short	(.L_1320 - .L_1319)
.L_1319:
        /*00e4*/ 	.word	0x00000000


	//----- nvinfo : EIATTR_CBANK_PARAM_SIZE
	.align		4
.L_1320:
        /*00e8*/ 	.byte	0x03, 0x19
        /*00ea*/ 	.short	0x00e8


	//----- nvinfo : EIATTR_PARAM_CBANK
	.align		4
        /*00ec*/ 	.byte	0x04, 0x0a
        /*00ee*/ 	.short	(.L_1322 - .L_1321)
	.align		4
.L_1321:
        /*00f0*/ 	.word	index@(.nv.constant0._ZN10layer_norm31ln_parallel_residual_fwd_kernelINS_13Kernel_traitsIf6__halfS2_S2_fjLj5120ELj1ELj1ELj4ELj16ENS_18Kernel_traits_baseILj5120EfS2_S2_S2_fjLj128EEEEELb1ELb1ELb0EEEvNS_9FwdParamsE)
        /*00f4*/ 	.short	0x0380
        /*00f6*/ 	.short	0x00e8


	//----- nvinfo : EIATTR_SW_WAR
	.align		4
.L_1322:
        /*00f8*/ 	.byte	0x04, 0x36
        /*00fa*/ 	.short	(.L_1324 - .L_1323)
.L_1323:
        /*00fc*/ 	.word	0x00000008
.L_1324:


//--------------------- .nv.info._ZN10layer_norm31ln_parallel_residual_fwd_kernelINS_13Kernel_traitsIf6__halfS2_S2_fjLj5120ELj1ELj1ELj4ELj16ENS_18Kernel_traits_baseILj5120EfS2_S2_S2_fjLj128EEEEELb1ELb1ELb1EEEvNS_9FwdParamsE --------------------------
	.section	.nv.info._ZN10layer_norm31ln_parallel_residual_fwd_kernelINS_13Kernel_traitsIf6__halfS2_S2_fjLj5120ELj1ELj1ELj4ELj16ENS_18Kernel_traits_baseILj5120EfS2_S2_S2_fjLj128EEEEELb1ELb1ELb1EEEvNS_9FwdParamsE,"",@"SHT_CUDA_INFO"
	.sectionflags	@""
	.align	4


	//----- nvinfo : EIATTR_CUDA_API_VERSION
	.align		4
        /*0000*/ 	.byte	0x04, 0x37
        /*0002*/ 	.short	(.L_1326 - .L_1325)
.L_1325:
        /*0004*/ 	.word	0x00000082


	//----- nvinfo : EIATTR_KPARAM_INFO
	.align		4
.L_1326:
        /*0008*/ 	.byte	0x04, 0x17
        /*000a*/ 	.short	(.L_1328 - .L_1327)
.L_1327:
        /*000c*/ 	.word	0x00000000
        /*0010*/ 	.short	0x0000
        /*0012*/ 	.short	0x0000
        /*0014*/ 	.byte	0x00, 0xf0, 0xa1, 0x03


	//----- nvinfo : EIATTR_SPARSE_MMA_MASK
	.align		4
.L_1328:
        /*0018*/ 	.byte	0x03, 0x50
        /*001a*/ 	.short	0x0000


	//----- nvinfo : EIATTR_MAXREG_COUNT
	.align		4
        /*001c*/ 	.byte	0x03, 0x1b
        /*001e*/ 	.short	0x00ff


	//----- nvinfo : EIATTR_NUM_BARRIERS
	.align		4
        /*0020*/ 	.byte	0x02, 0x4c
        /*0022*/ 	.byte	0x01
	.zero		1


	//----- nvinfo : EIATTR_ANNOTATIONS
	.align		4
        /*0024*/ 	.byte	0x04, 0x55
        /*0026*/ 	.short	(.L_1330 - .L_1329)


	//   ....[0]....
.L_1329:
        /*0028*/ 	.word	0x00000001
        /*002c*/ 	.byte	0x70, 0x04, 0x00, 0x00, 0x01, 0x00, 0x00, 0x00, 0x80, 0x04, 0x00, 0x00, 0x01, 0x00, 0x00, 0x00
        /*003c*/ 	.byte	0xa0, 0x06, 0x00, 0x00, 0x01, 0x00, 0x00, 0x00, 0xb0, 0x06, 0x00, 0x00, 0x01, 0x00, 0x00, 0x00
        /*004c*/ 	.byte	0x20, 0x6f, 0x02, 0x00, 0x01, 0x00, 0x00, 0x00, 0x30, 0x6f, 0x02, 0x00, 0x01, 0x00, 0x00, 0x00
        /*005c*/ 	.byte	0x40, 0x6f, 0x02, 0x00, 0x01, 0x00, 0x00, 0x00, 0x10, 0x73, 0x02, 0x00


	//----- nvinfo : EIATTR_MERCURY_ISA_VERSION
	.align		4
.L_1330:
        /*0068*/ 	.byte	0x03, 0x5f
        /*006a*/ 	.short	0x0101


	//----- nvinfo : EIATTR_COOP_GROUP_MASK_REGIDS
	.align		4
        /*006c*/ 	.byte	0x04, 0x29
        /*006e*/ 	.short	(.L_1332 - .L_1331)


	//   ....[0]....
.L_1331:
        /*0070*/ 	.word	0xffffffff


	//   ....[1]....
        /*0074*/ 	.word	0xffffffff


	//   ....[2]....
        /*0078*/ 	.word	0xffffffff


	//   ....[3]....
        /*007c*/ 	.word	0xffffffff


	//   ....[4]....
        /*0080*/ 	.word	0xffffffff


	//   ....[5]....
        /*0084*/ 	.word	0xffffffff


	//   ....[6]....
        /*0088*/ 	.word	0xffffffff


	//   ....[7]....
        /*008c*/ 	.word	0xffffffff


	//   ....[8]....
        /*0090*/ 	.word	0xffffffff


	//   ....[9]....
        /*0094*/ 	.word	0xffffffff


	//   ....[10]....
        /*0098*/ 	.word	0xffffffff


	//   ....[11]....
        /*009c*/ 	.word	0xffffffff


	//   ....[12]....
        /*00a0*/ 	.word	0xffffffff


	//   ....[13]....
        /*00a4*/ 	.word	0xffffffff


	//   ....[14]....
        /*00a8*/ 	.word	0xffffffff


	//   ....[15]....
        /*00ac*/ 	.word	0xffffffff


	//   ....[16]....
        /*00b0*/ 	.word	0xffffffff


	//   ....[17]....
        /*00b4*/ 	.word	0xffffffff


	//----- nvinfo : EIATTR_COOP_GROUP_INSTR_OFFSETS
	.align		4
.L_1332:
        /*00b8*/ 	.byte	0x04, 0x28
        /*00ba*/ 	.short	(.L_1334 - .L_1333)


	//   ....[0]....
.L_1333:
        /*00bc*/ 	.word	0x000266f0


	//   ....[1]....
        /*00c0*/ 	.word	0x00026730


	//   ....[2]....
        /*00c4*/ 	.word	0x00026750


	//   ....[3]....
        /*00c8*/ 	.word	0x00026770


	//   ....[4]....
        /*00cc*/ 	.word	0x00026790


	//   ....[5]....
        /*00d0*/ 	.word	0x00026cc0


	//   ....[6]....
        /*00d4*/ 	.word	0x00026ce0


	//   ....[7]....
        /*00d8*/ 	.word	0x00026d00


	//   ....[8]....
        /*00dc*/ 	.word	0x00026d20


	//   ....[9]....
        /*00e0*/ 	.word	0x00026d50


	//   ....[10]....
        /*00e4*/ 	.word	0x00026ef0


	//   ....[11]....
        /*00e8*/ 	.word	0x00026f00


	//   ....[12]....
        /*00ec*/ 	.word	0x00026fc0


	//   ....[13]....
        /*00f0*/ 	.word	0x00027000


	//   ....[14]....
        /*00f4*/ 	.word	0x00027040


	//   ....[15]....
        /*00f8*/ 	.word	0x00027090


	//   ....[16]....
        /*00fc*/ 	.word	0x00027150


	//   ....[17]....
        /*0100*/ 	.word	0x00027170


	//----- nvinfo : EIATTR_VRC_CTA_INIT_COUNT
	.align		4
.L_1334:
        /*0104*/ 	.byte	0x02, 0x4a
	.zero		1
	.zero		1


	//----- nvinfo : EIATTR_EXIT_INSTR_OFFSETS
	.align		4
        /*0108*/ 	.byte	0x04, 0x1c
        /*010a*/ 	.short	(.L_1336 - .L_1335)


	//   ....[0]....
.L_1335:
        /*010c*/ 	.word	0x000006f0


	//   ....[1]....
        /*0110*/ 	.word	0x00027c20


	//----- nvinfo : EIATTR_MAX_THREADS
	.align		4
.L_1336:
        /*0114*/ 	.byte	0x04, 0x05
        /*0116*/ 	.short	(.L_1338 - .L_1337)
.L_1337:
        /*0118*/ 	.word	0x00000080
        /*011c*/ 	.word	0x00000001
        /*0120*/ 	.word	0x00000001


	//----- nvinfo : EIATTR_CRS_STACK_SIZE
	.align		4
.L_1338:
        /*0124*/ 	.byte	0x04, 0x1e
        /*0126*/ 	.short	(.L_1340 - .L_1339)
.L_1339:
        /*0128*/ 	.word	0x00000000


	//----- nvinfo : EIATTR_CBANK_PARAM_SIZE
	.align		4
.L_1340:
        /*012c*/ 	.byte	0x03, 0x19
        /*012e*/ 	.short	0x00e8


	//----- nvinfo : EIATTR_PARAM_CBANK
	.align		4
        /*0130*/ 	.byte	0x04, 0x0a
        /*0132*/ 	.short	(.L_1342 - .L_1341)
	.align		4
.L_1341:
        /*0134*/ 	.word	index@(.nv.constant0._ZN10layer_norm31ln_parallel_residual_fwd_kernelINS_13Kernel_traitsIf6__halfS2_S2_fjLj5120ELj1ELj1ELj4ELj16ENS_18Kernel_traits_baseILj5120EfS2_S2_S2_fjLj128EEEEELb1ELb1ELb1EEEvNS_9FwdParamsE)
        /*0138*/ 	.short	0x0380
        /*013a*/ 	.short	0x00e8


	//----- nvinfo : EIATTR_SW_WAR
	.align		4
.L_1342:
        /*013c*/ 	.byte	0x04, 0x36
        /*013e*/ 	.short	(.L_1344 - .L_1343)
.L_1343:
        /*0140*/ 	.word	0x00000008
.L_1344:


//--------------------- .nv.info._ZN10layer_norm31ln_parallel_residual_fwd_kernelINS_13Kernel_traitsI6__halfS2_fS2_fjLj5120ELj1ELj1ELj4ELj16ENS_18Kernel_traits_baseILj5120ES2_S2_fS2_fjLj128EEEEELb0ELb0ELb0EEEvNS_9FwdParamsE --------------------------
	.section	.nv.info._ZN10layer_norm31ln_parallel_residual_fwd_kernelINS_13Kernel_traitsI6__halfS2_fS2_fjLj5120ELj1ELj1ELj4ELj16ENS_18Kernel_traits_baseILj5120ES2_S2_fS2_fjLj128EEEEELb0ELb0ELb0EEEvNS_9FwdParamsE,"",@"SHT_CUDA_INFO"
	.sectionflags	@""
	.align	4


	//----- nvinfo : EIATTR_CUDA_API_VERSION
	.align		4
        /*0000*/ 	.byte	0x04, 0x37
        /*0002*/ 	.short	(.L_1346 - .L_1345)
.L_1345:
        /*0004*/ 	.word	0x00000082


	//----- nvinfo : EIATTR_KPARAM_INFO
	.align		4
.L_1346:
        /*0008*/ 	.byte	0x04, 0x17
        /*000a*/ 	.short	(.L_1348 - .L_1347)
.L_1347:
        /*000c*/ 	.word	0x00000000
        /*0010*/ 	.short	0x0000
        /*0012*/ 	.short	0x0000
        /*0014*/ 	.byte	0x00, 0xf0, 0xa1, 0x03


	//----- nvinfo : EIATTR_SPARSE_MMA_MASK
	.align		4
.L_1348:
        /*0018*/ 	.byte	0x03, 0x50
        /*001a*/ 	.short	0x0000


	//----- nvinfo : EIATTR_MAXREG_COUNT
	.align		4
        /*001c*/ 	.byte	0x03, 0x1b
        /*001e*/ 	.short	0x00ff


	//----- nvinfo : EIATTR_NUM_BARRIERS
	.align		4
        /*0020*/ 	.byte	0x02, 0x4c
        /*0022*/ 	.byte	0x01
	.zero		1


	//----- nvinfo : EIATTR_MERCURY_ISA_VERSION
	.align		4
        /*0024*/ 	.byte	0x03, 0x5f
        /*0026*/ 	.short	0x0101


	//----- nvinfo : EIATTR_COOP_GROUP_MASK_REGIDS
	.align		4
        /*0028*/ 	.byte	0x04, 0x29
        /*002a*/ 	.short	(.L_1350 - .L_1349)


	//   ....[0]....
.L_1349:
        /*002c*/ 	.word	0xffffffff


	//   ....[1]....
        /*0030*/ 	.word	0xffffffff


	//   ....[2]....
        /*0034*/ 	.word	0xffffffff


	//   ....[3]....
        /*0038*/ 	.word	0xffffffff


	//   ....[4]....
        /*003c*/ 	.word	0xffffffff


	//   ....[5]....
        /*0040*/ 	.word	0xffffffff


	//   ....[6]....
        /*0044*/ 	.word	0xffffffff


	//   ....[7]....
        /*0048*/ 	.word	0xffffffff


	//   ....[8]....
        /*004c*/ 	.word	0xffffffff


	//   ....[9]....
        /*0050*/ 	.word	0xffffffff


	//   ....[10]....
        /*0054*/ 	.word	0xffffffff


	//   ....[11]....
        /*0058*/ 	.word	0xffffffff


	//   ....[12]....
        /*005c*/ 	.word	0xffffffff


	//   ....[13]....
        /*0060*/ 	.word	0xffffffff


	//   ....[14]....
        /*0064*/ 	.word	0xffffffff


	//   ....[15]....
        /*0068*/ 	.word	0xffffffff


	//   ....[16]....
        /*006c*/ 	.word	0xffffffff


	//   ....[17]....
        /*0070*/ 	.word	0xffffffff


	//----- nvinfo : EIATTR_COOP_GROUP_INSTR_OFFSETS
	.align		4
.L_1350:
        /*0074*/ 	.byte	0x04, 0x28
        /*0076*/ 	.short	(.L_1352 - .L_1351)


	//   ....[0]....
.L_1351:
        /*0078*/ 	.word	0x00003c30


	//   ....[1]....
        /*007c*/ 	.word	0x00003c50


	//   ....[2]....
        /*0080*/ 	.word	0x00003c70


	//   ....[3]....
        /*0084*/ 	.word	0x00003c90


	//   ....[4]....
        /*0088*/ 	.word	0x00003cb0


	//   ....[5]....
        /*008c*/ 	.word	0x00004250


	//   ....[6]....
        /*0090*/ 	.word	0x00004280


	//   ....[7]....
        /*0094*/ 	.word	0x000042b0


	//   ....[8]....
        /*0098*/ 	.word	0x000042d0


	//   ....[9]....
        /*009c*/ 	.word	0x000042f0


	//   ....[10]....
        /*00a0*/ 	.word	0x00004370


	//   ....[11]....
        /*00a4*/ 	.word	0x000043e0


	//   ....[12]....
        /*00a8*/ 	.word	0x00004420


	//   ....[13]....
        /*00ac*/ 	.word	0x00004440


	//   ....[14]....
        /*00b0*/ 	.word	0x000044d0


	//   ....[15]....
        /*00b4*/ 	.word	0x00004510


	//   ....[16]....
        /*00b8*/ 	.word	0x000045c0


	//   ....[17]....
        /*00bc*/ 	.word	0x000045f0


	//----- nvinfo : EIATTR_VRC_CTA_INIT_COUNT
	.align		4
.L_1352:
        /*00c0*/ 	.byte	0x02, 0x4a
	.zero		1
	.zero		1


	//----- nvinfo : EIATTR_EXIT_INSTR_OFFSETS
	.align		4
        /*00c4*/ 	.byte	0x04, 0x1c
        /*00c6*/ 	.short	(.L_1354 - .L_1353)


	//   ....[0]....
.L_1353:
        /*00c8*/ 	.word	0x000014b0


	//   ....[1]....
        /*00cc*/ 	.word	0x000060b0


	//----- nvinfo : EIATTR_MAX_THREADS
	.align		4
.L_1354:
        /*00d0*/ 	.byte	0x04, 0x05
        /*00d2*/ 	.short	(.L_1356 - .L_1355)
.L_1355:
        /*00d4*/ 	.word	0x00000080
        /*00d8*/ 	.word	0x00000001
        /*00dc*/ 	.word	0x00000001


	//----- nvinfo : EIATTR_CRS_STACK_SIZE
	.align		4
.L_1356:
        /*00e0*/ 	.byte	0x04, 0x1e
        /*00e2*/ 	.short	(.L_1358 - .L_1357)
.L_1357:
        /*00e4*/ 	.word	0x00000000


	//----- nvinfo : EIATTR_CBANK_PARAM_SIZE
	.align		4
.L_1358:
        /*00e8*/ 	.byte	0x03, 0x19
        /*00ea*/ 	.short	0x00e8


	//----- nvinfo : EIATTR_PARAM_CBANK
	.align		4
        /*00ec*/ 	.byte	0x04, 0x0a
        /*00ee*/ 	.short	(.L_1360 - .L_1359)
	.align		4
.L_1359:
        /*00f0*/ 	.word	index@(.nv.constant0._ZN10layer_norm31ln_parallel_residual_fwd_kernelINS_13Kernel_traitsI6__halfS2_fS2_fjLj5120ELj1ELj1ELj4ELj16ENS_18Kernel_traits_baseILj5120ES2_S2_fS2_fjLj128EEEEELb0ELb0ELb0EEEvNS_9FwdParamsE)
        /*00f4*/ 	.short	0x0380
        /*00f6*/ 	.short	0x00e8


	//----- nvinfo : EIATTR_SW_WAR
	.align		4
.L_1360:
        /*00f8*/ 	.byte	0x04, 0x36
        /*00fa*/ 	.short	(.L_1362 - .L_1361)
.L_1361:
        /*00fc*/ 	.word	0x00000008
.L_1362:


//--------------------- .nv.info._ZN10layer_norm31ln_parallel_residual_fwd_kernelINS_13Kernel_traitsI6__halfS2_fS2_fjLj5120ELj1ELj1ELj4ELj16ENS_18Kernel_traits_baseILj5120ES2_S2_fS2_fjLj128EEEEELb0ELb0ELb1EEEvNS_9FwdParamsE --------------------------
	.section	.nv.info._ZN10layer_norm31ln_parallel_residual_fwd_kernelINS_13Kernel_traitsI6__halfS2_fS2_fjLj5120ELj1ELj1ELj4ELj16ENS_18Kernel_traits_baseILj5120ES2_S2_fS2_fjLj128EEEEELb0ELb0ELb1EEEvNS_9FwdParamsE,"",@"SHT_CUDA_INFO"
	.sectionflags	@""
	.align	4


	//----- nvinfo : EIATTR_CUDA_API_VERSION
	.align		4
        /*0000*/ 	.byte	0x04, 0x37
        /*0002*/ 	.short	(.L_1364 - .L_1363)
.L_1363:
        /*0004*/ 	.word	0x00000082


	//----- nvinfo : EIATTR_KPARAM_INFO
	.align		4
.L_1364:
        /*0008*/ 	.byte	0x04, 0x17
        /*000a*/ 	.short	(.L_1366 - .L_1365)
.L_1365:
        /*000c*/ 	.word	0x00000000
        /*0010*/ 	.short	0x0000
        /*0012*/ 	.short	0x0000
        /*0014*/ 	.byte	0x00, 0xf0, 0xa1, 0x03


	//----- nvinfo : EIATTR_SPARSE_MMA_MASK
	.align		4
.L_1366:
        /*0018*/ 	.byte	0x03, 0x50
        /*001a*/ 	.short	0x0000


	//----- nvinfo : EIATTR_MAXREG_COUNT
	.align		4
        /*001c*/ 	.byte	0x03, 0x1b
        /*001e*/ 	.short	0x00ff


	//----- nvinfo : EIATTR_NUM_BARRIERS
	.align		4
        /*0020*/ 	.byte	0x02, 0x4c
        /*0022*/ 	.byte	0x01
	.zero		1


	//----- nvinfo : EIATTR_MERCURY_ISA_VERSION
	.align		4
        /*0024*/ 	.byte	0x03, 0x5f
        /*0026*/ 	.short	0x0101


	//----- nvinfo : EIATTR_COOP_GROUP_MASK_REGIDS
	.align		4
        /*0028*/ 	.byte	0x04, 0x29
        /*002a*/ 	.short	(.L_1368 - .L_1367)


	//   ....[0]....
.L_1367:
        /*002c*/ 	.word	0xffffffff


	//   ....[1]....
        /*0030*/ 	.word	0xffffffff


	//   ....[2]....
        /*0034*/ 	.word	0xffffffff


	//   ....[3]....
        /*0038*/ 	.word	0xffffffff


	//   ....[4]....
        /*003c*/ 	.word	0xffffffff


	//   ....[5]....
        /*0040*/ 	.word	0xffffffff


	//   ....[6]....
        /*0044*/ 	.word	0xffffffff


	//   ....[7]....
        /*0048*/ 	.word	0xffffffff


	//   ....[8]....
        /*004c*/ 	.word	0xffffffff


	//   ....[9]....
        /*0050*/ 	.word	0xffffffff


	//   ....[10]....
        /*0054*/ 	.word	0xffffffff


	//   ....[11]....
        /*0058*/ 	.word	0xffffffff


	//   ....[12]....
        /*005c*/ 	.word	0xffffffff


	//   ....[13]....
        /*0060*/ 	.word	0xffffffff


	//   ....[14]....
        /*0064*/ 	.word	0xffffffff


	//   ....[15]....
        /*0068*/ 	.word	0xffffffff


	//   ....[16]....
        /*006c*/ 	.word	0xffffffff


	//   ....[17]....
        /*0070*/ 	.word	0xffffffff


	//----- nvinfo : EIATTR_COOP_GROUP_INSTR_OFFSETS
	.align		4
.L_1368:
        /*0074*/ 	.byte	0x04, 0x28
        /*0076*/ 	.short	(.L_1370 - .L_1369)


	//   ....[0]....
.L_1369:
        /*0078*/ 	.word	0x00002c90


	//   ....[1]....
        /*007c*/ 	.word	0x00002cb0


	//   ....[2]....
        /*0080*/ 	.word	0x00002cd0


	//   ....[3]....
        /*0084*/ 	.word	0x00002cf0


	//   ....[4]....
        /*0088*/ 	.word	0x00002d10


	//   ....[5]....
        /*008c*/ 	.word	0x00003240


	//   ....[6]....
        /*0090*/ 	.word	0x00003270


	//   ....[7]....
        /*0094*/ 	.word	0x000032a0


	//   ....[8]....
        /*0098*/ 	.word	0x000032c0


	//   ....[9]....
        /*009c*/ 	.word	0x00003300


	//   ....[10]....
        /*00a0*/ 	.word	0x00003310


	//   ....[11]....
        /*00a4*/ 	.word	0x00003400


	//   ....[12]....
        /*00a8*/ 	.word	0x00003470


	//   ....[13]....
        /*00ac*/ 	.word	0x00003480


	//   ....[14]....
        /*00b0*/ 	.word	0x00003500


	//   ....[15]....
        /*00b4*/ 	.word	0x00003550


	//   ....[16]....
        /*00b8*/ 	.word	0x000035f0


	//   ....[17]....
        /*00bc*/ 	.word	0x00003620


	//----- nvinfo : EIATTR_VRC_CTA_INIT_COUNT
	.align		4
.L_1370:
        /*00c0*/ 	.byte	0x02, 0x4a
	.zero		1
	.zero		1


	//----- nvinfo : EIATTR_EXIT_INSTR_OFFSETS
	.align		4
        /*00c4*/ 	.byte	0x04, 0x1c
        /*00c6*/ 	.short	(.L_1372 - .L_1371)


	//   ....[0]....
.L_1371:
        /*00c8*/ 	.word	0x00000930


	//   ....[1]....
        /*00cc*/ 	.word	0x00004ea0


	//----- nvinfo : EIATTR_MAX_THREADS
	.align		4
.L_1372:
        /*00d0*/ 	.byte	0x04, 0x05
        /*00d2*/ 	.short	(.L_1374 - .L_1373)
.L_1373:
        /*00d4*/ 	.word	0x00000080
        /*00d8*/ 	.word	0x00000001
        /*00dc*/ 	.word	0x00000001


	//----- nvinfo : EIATTR_CBANK_PARAM_SIZE
	.align		4
.L_1374:
        /*00e0*/ 	.byte	0x03, 0x19
        /*00e2*/ 	.short	0x00e8


	//----- nvinfo : EIATTR_PARAM_CBANK
	.align		4
        /*00e4*/ 	.byte	0x04, 0x0a
        /*00e6*/ 	.short	(.L_1376 - .L_1375)
	.align		4
.L_1375:
        /*00e8*/ 	.word	index@(.nv.constant0._ZN10layer_norm31ln_parallel_residual_fwd_kernelINS_13Kernel_traitsI6__halfS2_fS2_fjLj5120ELj1ELj1ELj4ELj16ENS_18Kernel_traits_baseILj5120ES2_S2_fS2_fjLj128EEEEELb0ELb0ELb1EEEvNS_9FwdParamsE)
        /*00ec*/ 	.short	0x0380
        /*00ee*/ 	.short	0x00e8


	//----- nvinfo : EIATTR_SW_WAR
	.align		4
.L_1376:
        /*00f0*/ 	.byte	0x04, 0x36
        /*00f2*/ 	.short	(.L_1378 - .L_1377)
.L_1377:
        /*00f4*/ 	.word	0x00000008
.L_1378:


//--------------------- .nv.info._ZN10layer_norm31ln_parallel_residual_fwd_kernelINS_13Kernel_traitsI6__halfS2_fS2_fjLj5120ELj1ELj1ELj4ELj16ENS_18Kernel_traits_baseILj5120ES2_S2_fS2_fjLj128EEEEELb0ELb1ELb0EEEvNS_9FwdParamsE --------------------------
	.section	.nv.info._ZN10layer_norm31ln_parallel_residual_fwd_kernelINS_13Kernel_traitsI6__halfS2_fS2_fjLj5120ELj1ELj1ELj4ELj16ENS_18Kernel_traits_baseILj5120ES2_S2_fS2_fjLj128EEEEELb0ELb1ELb0EEEvNS_9FwdParamsE,"",@"SHT_CUDA_INFO"
	.sectionflags	@""
	.align	4


	//----- nvinfo : EIATTR_CUDA_API_VERSION
	.align		4
        /*0000*/ 	.byte	0x04, 0x37
        /*0002*/ 	.short	(.L_1380 - .L_1379)
.L_1379:
        /*0004*/ 	.word	0x00000082


	//----- nvinfo : EIATTR_KPARAM_INFO
	.align		4
.L_1380:
        /*0008*/ 	.byte	0x04, 0x17
        /*000a*/ 	.short	(.L_1382 - .L_1381)
.L_1381:
        /*000c*/ 	.word	0x00000000
        /*0010*/ 	.short	0x0000
        /*0012*/ 	.short	0x0000
        /*0014*/ 	.byte	0x00, 0xf0, 0xa1, 0x03


	//----- nvinfo : EIATTR_SPARSE_MMA_MASK
	.align		4
.L_1382:
        /*0018*/ 	.byte	0x03, 0x50
        /*001a*/ 	.short	0x0000


	//----- nvinfo : EIATTR_MAXREG_COUNT
	.align		4
        /*001c*/ 	.byte	0x03, 0x1b
        /*001e*/ 	.short	0x00ff


	//----- nvinfo : EIATTR_NUM_BARRIERS
	.align		4
        /*0020*/ 	.byte	0x02, 0x4c
        /*0022*/ 	.byte	0x01
	.zero		1


	//----- nvinfo : EIATTR_MERCURY_ISA_VERSION
	.align		4
        /*0024*/ 	.byte	0x03, 0x5f
        /*0026*/ 	.short	0x0101


	//----- nvinfo : EIATTR_COOP_GROUP_MASK_REGIDS
	.align		4
        /*0028*/ 	.byte	0x04, 0x29
        /*002a*/ 	.short	(.L_1384 - .L_1383)


	//   ....[0]....
.L_1383:
        /*002c*/ 	.word	0xffffffff


	//   ....[1]....
        /*0030*/ 	.word	0xffffffff


	//   ....[2]....
        /*0034*/ 	.word	0xffffffff


	//   ....[3]....
        /*0038*/ 	.word	0xffffffff


	//   ....[4]....
        /*003c*/ 	.word	0xffffffff


	//   ....[5]....
        /*0040*/ 	.word	0xffffffff


	//   ....[6]....
        /*0044*/ 	.word	0xffffffff


	//   ....[7]....
        /*0048*/ 	.word	0xffffffff


	//   ....[8]....
        /*004c*/ 	.word	0xffffffff


	//   ....[9]....
        /*0050*/ 	.word	0xffffffff


	//   ....[10]....
        /*0054*/ 	.word	0xffffffff


	//   ....[11]....
        /*0058*/ 	.word	0xffffffff


	//   ....[12]....
        /*005c*/ 	.word	0xffffffff


	//   ....[13]....
        /*0060*/ 	.word	0xffffffff


	//   ....[14]....
        /*0064*/ 	.word	0xffffffff


	//   ....[15]....
        /*0068*/ 	.word	0xffffffff


	//   ....[16]....
        /*006c*/ 	.word	0xffffffff


	//   ....[17]....
        /*0070*/ 	.word	0xffffffff


	//----- nvinfo : EIATTR_COOP_GROUP_INSTR_OFFSETS
	.align		4
.L_1384:
        /*0074*/ 	.byte	0x04, 0x28
        /*0076*/ 	.short	(.L_1386 - .L_1385)


	//   ....[0]....
.L_1385:
        /*0078*/ 	.word	0x00002d60


	//   ....[1]....
        /*007c*/ 	.word	0x00002d80


	//   ....[2]....
        /*0080*/ 	.word	0x00002da0


	//   ....[3]....
        /*0084*/ 	.word	0x00002dc0


	//   ....[4]....
        /*0088*/ 	.word	0x00002de0


	//   ....[5]....
        /*008c*/ 	.word	0x00003390


	//   ....[6]....
        /*0090*/ 	.word	0x000033e0


	//   ....[7]....
        /*0094*/ 	.word	0x00003410


	//   ....[8]....
        /*0098*/ 	.word	0x00003440


	//   ....[9]....
        /*009c*/ 	.word	0x00003460


	//   ....[10]....
        /*00a0*/ 	.word	0x00003560


	//   ....[11]....
        /*00a4*/ 	.word	0x000035c0


	//   ....[12]....
        /*00a8*/ 	.word	0x00003610


	//   ....[13]....
        /*00ac*/ 	.word	0x00003630


	//   ....[14]....
        /*00b0*/ 	.word	0x000036c0


	//   ....[15]....
        /*00b4*/ 	.word	0x000036f0


	//   ....[16]....
        /*00b8*/ 	.word	0x00003790


	//   ....[17]....
        /*00bc*/ 	.word	0x000037c0


	//----- nvinfo : EIATTR_VRC_CTA_INIT_COUNT
	.align		4
.L_1386:
        /*00c0*/ 	.byte	0x02, 0x4a
	.zero		1
	.zero		1


	//----- nvinfo : EIATTR_EXIT_INSTR_OFFSETS
	.align		4
        /*00c4*/ 	.byte	0x04, 0x1c
        /*00c6*/ 	.short	(.L_1388 - .L_1387)


	//   ....[0]....
.L_1387:
        /*00c8*/ 	.word	0x00000660


	//   ....[1]....
        /*00cc*/ 	.word	0x000048b0


	//----- nvinfo : EIATTR_MAX_THREADS
	.align		4
.L_1388:
        /*00d0*/ 	.byte	0x04, 0x05
        /*00d2*/ 	.short	(.L_1390 - .L_1389)
.L_1389:
        /*00d4*/ 	.word	0x00000080
        /*00d8*/ 	.word	0x00000001
        /*00dc*/ 	.word	0x00000001


	//----- nvinfo : EIATTR_CRS_STACK_SIZE
	.align		4
.L_1390:
        /*00e0*/ 	.byte	0x04, 0x1e
        /*00e2*/ 	.short	(.L_1392 - .L_1391)
.L_1391:
        /*00e4*/ 	.word	0x00000000


	//----- nvinfo : EIATTR_CBANK_PARAM_SIZE
	.align		4
.L_1392:
        /*00e8*/ 	.byte	0x03, 0x19
        /*00ea*/ 	.short	0x00e8


	//----- nvinfo : EIATTR_PARAM_CBANK
	.align		4
        /*00ec*/ 	.byte	0x04, 0x0a
        /*00ee*/ 	.short	(.L_1394 - .L_1393)
	.align		4
.L_1393:
        /*00f0*/ 	.word	index@(.nv.constant0._ZN10layer_norm31ln_parallel_residual_fwd_kernelINS_13Kernel_traitsI6__halfS2_fS2_fjLj5120ELj1ELj1ELj4ELj16ENS_18Kernel_traits_baseILj5120ES2_S2_fS2_fjLj128EEEEELb0ELb1ELb0EEEvNS_9FwdParamsE)
        /*00f4*/ 	.short	0x0380
        /*00f6*/ 	.short	0x00e8


	//----- nvinfo : EIATTR_SW_WAR
	.align		4
.L_1394:
        /*00f8*/ 	.byte	0x04, 0x36
        /*00fa*/ 	.short	(.L_1396 - .L_1395)
.L_1395:
        /*00fc*/ 	.word	0x00000008
.L_1396:


//--------------------- .nv.info._ZN10layer_norm31ln_parallel_residual_fwd_kernelINS_13Kernel_traitsI6__halfS2_fS2_fjLj5120ELj1ELj1ELj4ELj16ENS_18Kernel_traits_baseILj5120ES2_S2_fS2_fjLj128EEEEELb0ELb1ELb1EEEvNS_9FwdParamsE --------------------------
	.section	.nv.info._ZN10layer_norm31ln_parallel_residual_fwd_kernelINS_13Kernel_traitsI6__halfS2_fS2_fjLj5120ELj1ELj1ELj4ELj16ENS_18Kernel_traits_baseILj5120ES2_S2_fS2_fjLj128EEEEELb0ELb1ELb1EEEvNS_9FwdParamsE,"",@"SHT_CUDA_INFO"
	.sectionflags	@""
	.align	4


	//----- nvinfo : EIATTR_CUDA_API_VERSION
	.align		4
        /*0000*/ 	.byte	0x04, 0x37
        /*0002*/ 	.short	(.L_1398 - .L_1397)
.L_1397:
        /*0004*/ 	.word	0x00000082


	//----- nvinfo : EIATTR_KPARAM_INFO
	.align		4
.L_1398:
        /*0008*/ 	.byte	0x04, 0x17
        /*000a*/ 	.short	(.L_1400 - .L_1399)
.L_1399:
        /*000c*/ 	.word	0x00000000
        /*0010*/ 	.short	0x0000
        /*0012*/ 	.short	0x0000
        /*0014*/ 	.byte	0x00, 0xf0, 0xa1, 0x03


	//----- nvinfo : EIATTR_SPARSE_MMA_MASK
	.align		4
.L_1400:
        /*0018*/ 	.byte	0x03, 0x50
        /*001a*/ 	.short	0x0000


	//----- nvinfo : EIATTR_MAXREG_COUNT
	.align		4
        /*001c*/ 	.byte	0x03, 0x1b
        /*001e*/ 	.short	0x00ff


	//----- nvinfo : EIATTR_NUM_BARRIERS
	.align		4
        /*0020*/ 	.byte	0x02, 0x4c
        /*0022*/ 	.byte	0x01
	.zero		1


	//----- nvinfo : EIATTR_MERCURY_ISA_VERSION
	.align		4
        /*0024*/ 	.byte	0x03, 0x5f
        /*0026*/ 	.short	0x0101


	//----- nvinfo : EIATTR_COOP_GROUP_MASK_REGIDS
	.align		4
        /*0028*/ 	.byte	0x04, 0x29
        /*002a*/ 	.short	(.L_1402 - .L_1401)


	//   ....[0]....
.L_1401:
        /*002c*/ 	.word	0xffffffff


	//   ....[1]....
        /*0030*/ 	.word	0xffffffff


	//   ....[2]....
        /*0034*/ 	.word	0xffffffff


	//   ....[3]....
        /*0038*/ 	.word	0xffffffff


	//   ....[4]....
        /*003c*/ 	.word	0xffffffff


	//   ....[5]....
        /*0040*/ 	.word	0xffffffff


	//   ....[6]....
        /*0044*/ 	.word	0xffffffff


	//   ....[7]....
        /*0048*/ 	.word	0xffffffff


	//   ....[8]....
        /*004c*/ 	.word	0xffffffff


	//   ....[9]....
        /*0050*/ 	.word	0xffffffff


	//   ....[10]....
        /*0054*/ 	.word	0xffffffff


	//   ....[11]....
        /*0058*/ 	.word	0xffffffff


	//   ....[12]....
        /*005c*/ 	.word	0xffffffff


	//   ....[13]....
        /*0060*/ 	.word	0xffffffff


	//   ....[14]....
        /*0064*/ 	.word	0xffffffff


	//   ....[15]....
        /*0068*/ 	.word	0xffffffff


	//   ....[16]....
        /*006c*/ 	.word	0xffffffff


	//   ....[17]....
        /*0070*/ 	.word	0xffffffff


	//----- nvinfo : EIATTR_COOP_GROUP_INSTR_OFFSETS
	.align		4
.L_1402:
        /*0074*/ 	.byte	0x04, 0x28
        /*0076*/ 	.short	(.L_1404 - .L_1403)


	//   ....[0]....
.L_1403:
        /*0078*/ 	.word	0x000027e0


	//   ....[1]....
        /*007c*/ 	.word	0x00002800


	//   ....[2]....
        /*0080*/ 	.word	0x00002820


	//   ....[3]....
        /*0084*/ 	.word	0x00002840


	//   ....[4]....
        /*0088*/ 	.word	0x00002860


	//   ....[5]....
        /*008c*/ 	.word	0x00002d90


	//   ....[6]....
        /*0090*/ 	.word	0x00002db0


	//   ....[7]....
        /*0094*/ 	.word	0x00002dd0


	//   ....[8]....
        /*0098*/ 	.word	0x00002df0


	//   ....[9]....
        /*009c*/ 	.word	0x00002e10


	//   ....[10]....
        /*00a0*/ 	.word	0x00003000


	//   ....[11]....
        /*00a4*/ 	.word	0x00003050


	//   ....[12]....
        /*00a8*/ 	.word	0x00003070


	//   ....[13]....
        /*00ac*/ 	.word	0x00003090


	//   ....[14]....
        /*00b0*/ 	.word	0x00003130


	//   ....[15]....
        /*00b4*/ 	.word	0x000031a0


	//   ....[16]....
        /*00b8*/ 	.word	0x00003240


	//   ....[17]....
        /*00bc*/ 	.word	0x00003280


	//----- nvinfo : EIATTR_VRC_CTA_INIT_COUNT
	.align		4
.L_1404:
        /*00c0*/ 	.byte	0x02, 0x4a
	.zero		1
	.zero		1


	//----- nvinfo : EIATTR_EXIT_INSTR_OFFSETS
	.align		4
        /*00c4*/ 	.byte	0x04, 0x1c
        /*00c6*/ 	.short	(.L_1406 - .L_1405)


	//   ....[0]....
.L_1405:
        /*00c8*/ 	.word	0x00000310


	//   ....[1]....
        /*00cc*/ 	.word	0x00004170


	//----- nvinfo : EIATTR_MAX_THREADS
	.align		4
.L_1406:
        /*00d0*/ 	.byte	0x04, 0x05
        /*00d2*/ 	.short	(.L_1408 - .L_1407)
.L_1407:
        /*00d4*/ 	.word	0x00000080
        /*00d8*/ 	.word	0x00000001
        /*00dc*/ 	.word	0x00000001


	//----- nvinfo : EIATTR_CRS_STACK_SIZE
	.align		4
.L_1408:
        /*00e0*/ 	.byte	0x04, 0x1e
        /*00e2*/ 	.short	(.L_1410 - .L_1409)
.L_1409:
        /*00e4*/ 	.word	0x00000000


	//----- nvinfo : EIATTR_CBANK_PARAM_SIZE
	.align		4
.L_1410:
        /*00e8*/ 	.byte	0x03, 0x19
        /*00ea*/ 	.short	0x00e8


	//----- nvinfo : EIATTR_PARAM_CBANK
	.align		4
        /*00ec*/ 	.byte	0x04, 0x0a
        /*00ee*/ 	.short	(.L_1412 - .L_1411)
	.align		4
.L_1411:
        /*00f0*/ 	.word	index@(.nv.constant0._ZN10layer_norm31ln_parallel_residual_fwd_kernelINS_13Kernel_traitsI6__halfS2_fS2_fjLj5120ELj1ELj1ELj4ELj16ENS_18Kernel_traits_baseILj5120ES2_S2_fS2_fjLj128EEEEELb0ELb1ELb1EEEvNS_9FwdParamsE)
        /*00f4*/ 	.short	0x0380
        /*00f6*/ 	.short	0x00e8


	//----- nvinfo : EIATTR_SW_WAR
	.align		4
.L_1412:
        /*00f8*/ 	.byte	0x04, 0x36
        /*00fa*/ 	.short	(.L_1414 - .L_1413)
.L_1413:
        /*00fc*/ 	.word	0x00000008
.L_1414:


//--------------------- .nv.info._ZN10layer_norm31ln_parallel_residual_fwd_kernelINS_13Kernel_traitsI6__halfS2_fS2_fjLj5120ELj1ELj1ELj4ELj16ENS_18Kernel_traits_baseILj5120ES2_S2_fS2_fjLj128EEEEELb1ELb0ELb0EEEvNS_9FwdParamsE --------------------------
	.section	.nv.info._ZN10layer_norm31ln_parallel_residual_fwd_kernelINS_13Kernel_traitsI6__halfS2_fS2_fjLj5120ELj1ELj1ELj4ELj16ENS_18Kernel_traits_baseILj5120ES2_S2_fS2_fjLj128EEEEELb1ELb0ELb0EEEvNS_9FwdParamsE,"",@"SHT_CUDA_INFO"
	.sectionflags	@""
	.align	4


	//----- nvinfo : EIATTR_CUDA_API_VERSION
	.align		4
        /*0000*/ 	.byte	0x04, 0x37
        /*0002*/ 	.short	(.L_1416 - .L_1415)
.L_1415:
        /*0004*/ 	.word	0x00000082


	//----- nvinfo : EIATTR_KPARAM_INFO
	.align		4
.L_1416:
        /*0008*/ 	.byte	0x04, 0x17
        /*000a*/ 	.short	(.L_1418 - .L_1417)
.L_1417:
        /*000c*/ 	.word	0x00000000
        /*0010*/ 	.short	0x0000
        /*0012*/ 	.short	0x0000
        /*0014*/ 	.byte	0x00, 0xf0, 0xa1, 0x03


	//----- nvinfo : EIATTR_SPARSE_MMA_MASK
	.align		4
.L_1418:
        /*0018*/ 	.byte	0x03, 0x50
        /*001a*/ 	.short	0x0000


	//----- nvinfo : EIATTR_MAXREG_COUNT
	.align		4
        /*001c*/ 	.byte	0x03, 0x1b
        /*001e*/ 	.short	0x00ff


	//----- nvinfo : EIATTR_NUM_BARRIERS
	.align		4
        /*0020*/ 	.byte	0x02, 0x4c
        /*0022*/ 	.byte	0x01
	.zero		1


	//----- nvinfo : EIATTR_MERCURY_ISA_VERSION
	.align		4
        /*0024*/ 	.byte	0x03, 0x5f
        /*0026*/ 	.short	0x0101


	//----- nvinfo : EIATTR_COOP_GROUP_MASK_REGIDS
	.align		4
        /*0028*/ 	.byte	0x04, 0x29
        /*002a*/ 	.short	(.L_1420 - .L_1419)


	//   ....[0]....
.L_1419:
        /*002c*/ 	.word	0xffffffff


	//   ....[1]....
        /*0030*/ 	.word	0xffffffff


	//   ....[2]....
        /*0034*/ 	.word	0xffffffff


	//   ....[3]....
        /*0038*/ 	.word	0xffffffff


	//   ....[4]....
        /*003c*/ 	.word	0xffffffff


	//   ....[5]....
        /*0040*/ 	.word	0xffffffff


	//   ....[6]....
        /*0044*/ 	.word	0xffffffff


	//   ....[7]....
        /*0048*/ 	.word	0xffffffff


	//   ....[8]....
        /*004c*/ 	.word	0xffffffff


	//   ....[9]....
        /*0050*/ 	.word	0xffffffff


	//   ....[10]....
        /*0054*/ 	.word	0xffffffff


	//   ....[11]....
        /*0058*/ 	.word	0xffffffff


	//   ....[12]....
        /*005c*/ 	.word	0xffffffff


	//   ....[13]....
        /*0060*/ 	.word	0xffffffff


	//   ....[14]....
        /*0064*/ 	.word	0xffffffff


	//   ....[15]....
        /*0068*/ 	.word	0xffffffff


	//   ....[16]....
        /*006c*/ 	.word	0xffffffff


	//   ....[17]....
        /*0070*/ 	.word	0xffffffff


	//----- nvinfo : EIATTR_COOP_GROUP_INSTR_OFFSETS
	.align		4
.L_1420:
        /*0074*/ 	.byte	0x04, 0x28
        /*0076*/ 	.short	(.L_1422 - .L_1421)


	//   ....[0]....
.L_1421:
        /*0078*/ 	.word	0x000303c0


	//   ....[1]....
        /*007c*/ 	.word	0x000303e0


	//   ....[2]....
        /*0080*/ 	.word	0x00030400


	//   ....[3]....
        /*0084*/ 	.word	0x00030420


	//   ....[4]....
        /*0088*/ 	.word	0x00030440


	//   ....[5]....
        /*008c*/ 	.word	0x00030980


	//   ....[6]....
        /*0090*/ 	.word	0x000309a0


	//   ....[7]....
        /*0094*/ 	.word	0x000309d0


	//   ....[8]....
        /*0098*/ 	.word	0x00030a00


	//   ....[9]....
        /*009c*/ 	.word	0x00030a40


	//   ....[10]....
        /*00a0*/ 	.word	0x00030bc0


	//   ....[11]....
        /*00a4*/ 	.word	0x00030c00


	//   ....[12]....
        /*00a8*/ 	.word	0x00030c40


	//   ....[13]....
        /*00ac*/ 	.word	0x00030c90


	//   ....[14]....
        /*00b0*/ 	.word	0x00030d00


	//   ....[15]....
        /*00b4*/ 	.word	0x00030d50


	//   ....[16]....
        /*00b8*/ 	.word	0x00030db0


	//   ....[17]....
        /*00bc*/ 	.word	0x00030e10


	//----- nvinfo : EIATTR_VRC_CTA_INIT_COUNT
	.align		4
.L_1422:
        /*00c0*/ 	.byte	0x02, 0x4a
	.zero		1
	.zero		1


	//----- nvinfo : EIATTR_EXIT_INSTR_OFFSETS
	.align		4
        /*00c4*/ 	.byte	0x04, 0x1c
        /*00c6*/ 	.short	(.L_1424 - .L_1423)


	//   ....[0]....
.L_1423:
        /*00c8*/ 	.word	0x00001730


	//   ....[1]....
        /*00cc*/ 	.word	0x00032900


	//----- nvinfo : EIATTR_MAX_THREADS
	.align		4
.L_1424:
        /*00d0*/ 	.byte	0x04, 0x05
        /*00d2*/ 	.short	(.L_1426 - .L_1425)
.L_1425:
        /*00d4*/ 	.word	0x00000080
        /*00d8*/ 	.word	0x00000001
        /*00dc*/ 	.word	0x00000001


	//----- nvinfo : EIATTR_CRS_STACK_SIZE
	.align		4
.L_1426:
        /*00e0*/ 	.byte	0x04, 0x1e
        /*00e2*/ 	.short	(.L_1428 - .L_1427)
.L_1427:
        /*00e4*/ 	.word	0x00000000


	//----- nvinfo : EIATTR_CBANK_PARAM_SIZE
	.align		4
.L_1428:
        /*00e8*/ 	.byte	0x03, 0x19
        /*00ea*/ 	.short	0x00e8


	//----- nvinfo : EIATTR_PARAM_CBANK
	.align		4
        /*00ec*/ 	.byte	0x04, 0x0a
        /*00ee*/ 	.short	(.L_1430 - .L_1429)
	.align		4
.L_1429:
        /*00f0*/ 	.word	index@(.nv.constant0._ZN10layer_norm31ln_parallel_residual_fwd_kernelINS_13Kernel_traitsI6__halfS2_fS2_fjLj5120ELj1ELj1ELj4ELj16ENS_18Kernel_traits_baseILj5120ES2_S2_fS2_fjLj128EEEEELb1ELb0ELb0EEEvNS_9FwdParamsE)
        /*00f4*/ 	.short	0x0380
        /*00f6*/ 	.short	0x00e8


	//----- nvinfo : EIATTR_SW_WAR
	.align		4
.L_1430:
        /*00f8*/ 	.byte	0x04, 0x36
        /*00fa*/ 	.short	(.L_1432 - .L_1431)
.L_1431:
        /*00fc*/ 	.word	0x00000008
.L_1432:


//--------------------- .nv.info._ZN10layer_norm31ln_parallel_residual_fwd_kernelINS_13Kernel_traitsI6__halfS2_fS2_fjLj5120ELj1ELj1ELj4ELj16ENS_18Kernel_traits_baseILj5120ES2_S2_fS2_fjLj128EEEEELb1ELb0ELb1EEEvNS_9FwdParamsE --------------------------
	.section	.nv.info._ZN10layer_norm31ln_parallel_residual_fwd_kernelINS_13Kernel_traitsI6__halfS2_fS2_fjLj5120ELj1ELj1ELj4ELj16ENS_18Kernel_traits_baseILj5120ES2_S2_fS2_fjLj128EEEEELb1ELb0ELb1EEEvNS_9FwdParamsE,"",@"SHT_CUDA_INFO"
	.sectionflags	@""
	.align	4


	//----- nvinfo : EIATTR_CUDA_API_VERSION
	.align		4
        /*0000*/ 	.byte	0x04, 0x37
        /*0002*/ 	.short	(.L_1434 - .L_1433)
.L_1433:
        /*0004*/ 	.word	0x00000082


	//----- nvinfo : EIATTR_KPARAM_INFO
	.align		4
.L_1434:
        /*0008*/ 	.byte	0x04, 0x17
        /*000a*/ 	.short	(.L_1436 - .L_1435)
.L_1435:
        /*000c*/ 	.word	0x00000000
        /*0010*/ 	.short	0x0000
        /*0012*/ 	.short	0x0000
        /*0014*/ 	.byte	0x00, 0xf0, 0xa1, 0x03


	//----- nvinfo : EIATTR_SPARSE_MMA_MASK
	.align		4
.L_1436:
        /*0018*/ 	.byte	0x03, 0x50
        /*001a*/ 	.short	0x0000


	//----- nvinfo : EIATTR_MAXREG_COUNT
	.align		4
        /*001c*/ 	.byte	0x03, 0x1b
        /*001e*/ 	.short	0x00ff


	//----- nvinfo : EIATTR_NUM_BARRIERS
	.align		4
        /*0020*/ 	.byte	0x02, 0x4c
        /*0022*/ 	.byte	0x01
	.zero		1


	//----- nvinfo : EIATTR_MERCURY_ISA_VERSION
	.align		4
        /*0024*/ 	.byte	0x03, 0x5f
        /*0026*/ 	.short	0x0101


	//----- nvinfo : EIATTR_COOP_GROUP_MASK_REGIDS
	.align		4
        /*0028*/ 	.byte	0x04, 0x29
        /*002a*/ 	.short	(.L_1438 - .L_1437)


	//   ....[0]....
.L_1437:
        /*002c*/ 	.word	0xffffffff


	//   ....[1]....
        /*0030*/ 	.word	0xffffffff


	//   ....[2]....
        /*0034*/ 	.word	0xffffffff


	//   ....[3]....
        /*0038*/ 	.word	0xffffffff


	//   ....[4]....
        /*003c*/ 	.word	0xffffffff


	//   ....[5]....
        /*0040*/ 	.word	0xffffffff


	//   ....[6]....
        /*0044*/ 	.word	0xffffffff


	//   ....[7]....
        /*0048*/ 	.word	0xffffffff


	//   ....[8]....
        /*004c*/ 	.word	0xffffffff


	//   ....[9]....
        /*0050*/ 	.word	0xffffffff


	//   ....[10]....
        /*0054*/ 	.word	0xffffffff


	//   ....[11]....
        /*0058*/ 	.word	0xffffffff


	//   ....[12]....
        /*005c*/ 	.word	0xffffffff


	//   ....[13]....
        /*0060*/ 	.word	0xffffffff


	//   ....[14]....
        /*0064*/ 	.word	0xffffffff


	//   ....[15]....
        /*0068*/ 	.word	0xffffffff


	//   ....[16]....
        /*006c*/ 	.word	0xffffffff


	//   ....[17]....
        /*0070*/ 	.word	0xffffffff


	//----- nvinfo : EIATTR_COOP_GROUP_INSTR_OFFSETS
	.align		4
.L_1438:
        /*0074*/ 	.byte	0x04, 0x28
        /*0076*/ 	.short	(.L_1440 - .L_1439)


	//   ....[0]....
.L_1439:
        /*0078*/ 	.word	0x00025a60


	//   ....[1]....
        /*007c*/ 	.word	0x00025a90


	//   ....[2]....
        /*0080*/ 	.word	0x00025ab0


	//   ....[3]....
        /*0084*/ 	.word	0x00025ad0


	//   ....[4]....
        /*0088*/ 	.word	0x00025af0


	//   ....[5]....
        /*008c*/ 	.word	0x00026020


	//   ....[6]....
        /*0090*/ 	.word	0x00026050


	//   ....[7]....
        /*0094*/ 	.word	0x00026080


	//   ....[8]....
        /*0098*/ 	.word	0x000260a0


	//   ....[9]....
        /*009c*/ 	.word	0x000260c0


	//   ....[10]....
        /*00a0*/ 	.word	0x00026260


	//   ....[11]....
        /*00a4*/ 	.word	0x000262a0


	//   ....[12]....
        /*00a8*/ 	.word	0x000263d0


	//   ....[13]....
        /*00ac*/ 	.word	0x00026410


	//   ....[14]....
        /*00b0*/ 	.word	0x000264a0


	//   ....[15]....
        /*00b4*/ 	.word	0x00026500


	//   ....[16]....
        /*00b8*/ 	.word	0x000265a0


	//   ....[17]....
        /*00bc*/ 	.word	0x000265e0


	//----- nvinfo : EIATTR_VRC_CTA_INIT_COUNT
	.align		4
.L_1440:
        /*00c0*/ 	.byte	0x02, 0x4a
	.zero		1
	.zero		1


	//----- nvinfo : EIATTR_EXIT_INSTR_OFFSETS
	.align		4
        /*00c4*/ 	.byte	0x04, 0x1c
        /*00c6*/ 	.short	(.L_1442 - .L_1441)


	//   ....[0]....
.L_1441:
        /*00c8*/ 	.word	0x00000b80


	//   ....[1]....
        /*00cc*/ 	.word	0x00027dc0


	//----- nvinfo : EIATTR_MAX_THREADS
	.align		4
.L_1442:
        /*00d0*/ 	.byte	0x04, 0x05
        /*00d2*/ 	.short	(.L_1444 - .L_1443)
.L_1443:
        /*00d4*/ 	.word	0x00000080
        /*00d8*/ 	.word	0x00000001
        /*00dc*/ 	.word	0x00000001


	//----- nvinfo : EIATTR_CRS_STACK_SIZE
	.align		4
.L_1444:
        /*00e0*/ 	.byte	0x04, 0x1e
        /*00e2*/ 	.short	(.L_1446 - .L_1445)
.L_1445:
        /*00e4*/ 	.word	0x00000000


	//----- nvinfo : EIATTR_CBANK_PARAM_SIZE
	.align		4
.L_1446:
        /*00e8*/ 	.byte	0x03, 0x19
        /*00ea*/ 	.short	0x00e8


	//----- nvinfo : EIATTR_PARAM_CBANK
	.align		4
        /*00ec*/ 	.byte	0x04, 0x0a
        /*00ee*/ 	.short	(.L_1448 - .L_1447)
	.align		4
.L_1447:
        /*00f0*/ 	.word	index@(.nv.constant0._ZN10layer_norm31ln_parallel_residual_fwd_kernelINS_13Kernel_traitsI6__halfS2_fS2_fjLj5120ELj1ELj1ELj4ELj16ENS_18Kernel_traits_baseILj5120ES2_S2_fS2_fjLj128EEEEELb1ELb0ELb1EEEvNS_9FwdParamsE)
        /*00f4*/ 	.short	0x0380
        /*00f6*/ 	.short	0x00e8


	//----- nvinfo : EIATTR_SW_WAR
	.align		4
.L_1448:
        /*00f8*/ 	.byte	0x04, 0x36
        /*00fa*/ 	.short	(.L_1450 - .L_1449)
.L_1449:
        /*00fc*/ 	.word	0x00000008
.L_1450:


//--------------------- .nv.info._ZN10layer_norm31ln_parallel_residual_fwd_kernelINS_13Kernel_traitsI6__halfS2_fS2_fjLj5120ELj1ELj1ELj4ELj16ENS_18Kernel_traits_baseILj5120ES2_S2_fS2_fjLj128EEEEELb1ELb1ELb0EEEvNS_9FwdParamsE --------------------------
	.section	.nv.info._ZN10layer_norm31ln_parallel_residual_fwd_kernelINS_13Kernel_traitsI6__halfS2_fS2_fjLj5120ELj1ELj1ELj4ELj16ENS_18Kernel_traits_baseILj5120ES2_S2_fS2_fjLj128EEEEELb1ELb1ELb0EEEvNS_9FwdParamsE,"",@"SHT_CUDA_INFO"
	.sectionflags	@""
	.align	4


	//----- nvinfo : EIATTR_CUDA_API_VERSION
	.align		4
        /*0000*/ 	.byte	0x04, 0x37
        /*0002*/ 	.short	(.L_1452 - .L_1451)
.L_1451:
        /*0004*/ 	.word	0x00000082


	//----- nvinfo : EIATTR_KPARAM_INFO
	.align		4
.L_1452:
        /*0008*/ 	.byte	0x04, 0x17
        /*000a*/ 	.short	(.L_1454 - .L_1453)
.L_1453:
        /*000c*/ 	.word	0x00000000
        /*0010*/ 	.short	0x0000
        /*0012*/ 	.short	0x0000
        /*0014*/ 	.byte	0x00, 0xf0, 0xa1, 0x03


	//----- nvinfo : EIATTR_SPARSE_MMA_MASK
	.align		4
.L_1454:
        /*0018*/ 	.byte	0x03, 0x50
        /*001a*/ 	.short	0x0000


	//----- nvinfo : EIATTR_MAXREG_COUNT
	.align		4
        /*001c*/ 	.byte	0x03, 0x1b
        /*001e*/ 	.short	0x00ff


	//----- nvinfo : EIATTR_NUM_BARRIERS
	.align		4
        /*0020*/ 	.byte	0x02, 0x4c
        /*0022*/ 	.byte	0x01
	.zero		1


	//----- nvinfo : EIATTR_MERCURY_ISA_VERSION
	.align		4
        /*0024*/ 	.byte	0x03, 0x5f
        /*0026*/ 	.short	0x0101


	//----- nvinfo : EIATTR_COOP_GROUP_MASK_REGIDS
	.align		4
        /*0028*/ 	.byte	0x04, 0x29
        /*002a*/ 	.short	(.L_1456 - .L_1455)


	//   ....[0]....
.L_1455:
        /*002c*/ 	.word	0xffffffff


	//   ....[1]....
        /*0030*/ 	.word	0xffffffff


	//   ....[2]....
        /*0034*/ 	.word	0xffffffff


	//   ....[3]....
        /*0038*/ 	.word	0xffffffff


	//   ....[4]....
        /*003c*/ 	.word	0xffffffff


	//   ....[5]....
        /*0040*/ 	.word	0xffffffff


	//   ....[6]....
        /*0044*/ 	.word	0xffffffff


	//   ....[7]....
        /*0048*/ 	.word	0xffffffff


	//   ....[8]....
        /*004c*/ 	.word	0xffffffff


	//   ....[9]....
        /*0050*/ 	.word	0xffffffff


	//   ....[10]....
        /*0054*/ 	.word	0xffffffff


	//   ....[11]....
        /*0058*/ 	.word	0xffffffff


	//   ....[12]....
        /*005c*/ 	.word	0xffffffff


	//   ....[13]....
        /*0060*/ 	.word	0xffffffff


	//   ....[14]....
        /*0064*/ 	.word	0xffffffff


	//   ....[15]....
        /*0068*/ 	.word	0xffffffff


	//   ....[16]....
        /*006c*/ 	.word	0xffffffff


	//   ....[17]....
        /*0070*/ 	.word	0xffffffff


	//----- nvinfo : EIATTR_COOP_GROUP_INSTR_OFFSETS
	.align		4
.L_1456:
        /*0074*/ 	.byte	0x04, 0x28
        /*0076*/ 	.short	(.L_1458 - .L_1457)


	//   ....[0]....
.L_1457:
        /*0078*/ 	.word	0x00030470


	//   ....[1]....
        /*007c*/ 	.word	0x00030490


	//   ....[2]....
        /*0080*/ 	.word	0x000304b0


	//   ....[3]....
        /*0084*/ 	.word	0x000304d0


	//   ....[4]....
        /*0088*/ 	.word	0x000304f0


	//   ....[5]....
        /*008c*/ 	.word	0x00030a30


	//   ....[6]....
        /*0090*/ 	.word	0x00030a50


	//   ....[7]....
        /*0094*/ 	.word	0x00030a80


	//   ....[8]....
        /*0098*/ 	.word	0x00030aa0


	//   ....[9]....
        /*009c*/ 	.word	0x00030ad0


	//   ....[10]....
        /*00a0*/ 	.word	0x00030c60


	//   ....[11]....
        /*00a4*/ 	.word	0x00030c90


	//   ....[12]....
        /*00a8*/ 	.word	0x00030ce0


	//   ....[13]....
        /*00ac*/ 	.word	0x00030d30


	//   ....[14]....
        /*00b0*/ 	.word	0x00030da0


	//   ....[15]....
        /*00b4*/ 	.word	0x00030e00


	//   ....[16]....
        /*00b8*/ 	.word	0x00030e80


	//   ....[17]....
        /*00bc*/ 	.word	0x00030ed0


	//----- nvinfo : EIATTR_VRC_CTA_INIT_COUNT
	.align		4
.L_1458:
        /*00c0*/ 	.byte	0x02, 0x4a
	.zero		1
	.zero		1


	//----- nvinfo : EIATTR_EXIT_INSTR_OFFSETS
	.align		4
        /*00c4*/ 	.byte	0x04, 0x1c
        /*00c6*/ 	.short	(.L_1460 - .L_1459)


	//   ....[0]....
.L_1459:
        /*00c8*/ 	.word	0x000008d0


	//   ....[1]....
        /*00cc*/ 	.word	0x00032000


	//----- nvinfo : EIATTR_MAX_THREADS
	.align		4
.L_1460:
        /*00d0*/ 	.byte	0x04, 0x05
        /*00d2*/ 	.short	(.L_1462 - .L_1461)
.L_1461:
        /*00d4*/ 	.word	0x00000080
        /*00d8*/ 	.word	0x00000001
        /*00dc*/ 	.word	0x00000001


	//----- nvinfo : EIATTR_CRS_STACK_SIZE
	.align		4
.L_1462:
        /*00e0*/ 	.byte	0x04, 0x1e
        /*00e2*/ 	.short	(.L_1464 - .L_1463)
.L_1463:
        /*00e4*/ 	.word	0x00000000


	//----- nvinfo : EIATTR_CBANK_PARAM_SIZE
	.align		4
.L_1464:
        /*00e8*/ 	.byte	0x03, 0x19
        /*00ea*/ 	.short	0x00e8


	//----- nvinfo : EIATTR_PARAM_CBANK
	.align		4
        /*00ec*/ 	.byte	0x04, 0x0a
        /*00ee*/ 	.short	(.L_1466 - .L_1465)
	.align		4
.L_1465:
        /*00f0*/ 	.word	index@(.nv.constant0._ZN10layer_norm31ln_parallel_residual_fwd_kernelINS_13Kernel_traitsI6__halfS2_fS2_fjLj5120ELj1ELj1ELj4ELj16ENS_18Kernel_traits_baseILj5120ES2_S2_fS2_fjLj128EEEEELb1ELb1ELb0EEEvNS_9FwdParamsE)
        /*00f4*/ 	.short	0x0380
        /*00f6*/ 	.short	0x00e8


	//----- nvinfo : EIATTR_SW_WAR
	.align		4
.L_1466:
        /*00f8*/ 	.byte	0x04, 0x36
        /*00fa*/ 	.short	(.L_1468 - .L_1467)
.L_1467:
        /*00fc*/ 	.word	0x00000008
.L_1468:


//--------------------- .nv.info._ZN10layer_norm31ln_parallel_residual_fwd_kernelINS_13Kernel_traitsI6__halfS2_fS2_fjLj5120ELj1ELj1ELj4ELj16ENS_18Kernel_traits_baseILj5120ES2_S2_fS2_fjLj128EEEEELb1ELb1ELb1EEEvNS_9FwdParamsE --------------------------
	.section	.nv.info._ZN10layer_norm31ln_parallel_residual_fwd_kernelINS_13Kernel_traitsI6__halfS2_fS2_fjLj5120ELj1ELj1ELj4ELj16ENS_18Kernel_traits_baseILj5120ES2_S2_fS2_fjLj128EEEEELb1ELb1ELb1EEEvNS_9FwdParamsE,"",@"SHT_CUDA_INFO"
	.sectionflags	@""
	.align	4


	//----- nvinfo : EIATTR_CUDA_API_VERSION
	.align		4
        /*0000*/ 	.byte	0x04, 0x37
        /*0002*/ 	.short	(.L_1470 - .L_1469)
.L_1469:
        /*0004*/ 	.word	0x00000082


	//----- nvinfo : EIATTR_KPARAM_INFO
	.align		4
.L_1470:
        /*0008*/ 	.byte	0x04, 0x17
        /*000a*/ 	.short	(.L_1472 - .L_1471)
.L_1471:
        /*000c*/ 	.word	0x00000000
        /*0010*/ 	.short	0x0000
        /*0012*/ 	.short	0x0000
        /*0014*/ 	.byte	0x00, 0xf0, 0xa1, 0x03


	//----- nvinfo : EIATTR_SPARSE_MMA_MASK
	.align		4
.L_1472:
        /*0018*/ 	.byte	0x03, 0x50
        /*001a*/ 	.short	0x0000


	//----- nvinfo : EIATTR_MAXREG_COUNT
	.align		4
        /*001c*/ 	.byte	0x03, 0x1b
        /*001e*/ 	.short	0x00ff


	//----- nvinfo : EIATTR_NUM_BARRIERS
	.align		4
        /*0020*/ 	.byte	0x02, 0x4c
        /*0022*/ 	.byte	0x01
	.zero		1


	//----- nvinfo : EIATTR_MERCURY_ISA_VERSION
	.align		4
        /*0024*/ 	.byte	0x03, 0x5f
        /*0026*/ 	.short	0x0101


	//----- nvinfo : EIATTR_COOP_GROUP_MASK_REGIDS
	.align		4
        /*0028*/ 	.byte	0x04, 0x29
        /*002a*/ 	.short	(.L_1474 - .L_1473)


	//   ....[0]....
.L_1473:
        /*002c*/ 	.word	0xffffffff


	//   ....[1]....
        /*0030*/ 	.word	0xffffffff


	//   ....[2]....
        /*0034*/ 	.word	0xffffffff


	//   ....[3]....
        /*0038*/ 	.word	0xffffffff


	//   ....[4]....
        /*003c*/ 	.word	0xffffffff


	//   ....[5]....
        /*0040*/ 	.word	0xffffffff


	//   ....[6]....
        /*0044*/ 	.word	0xffffffff


	//   ....[7]....
        /*0048*/ 	.word	0xffffffff


	//   ....[8]....
        /*004c*/ 	.word	0xffffffff


	//   ....[9]....
        /*0050*/ 	.word	0xffffffff


	//   ....[10]....
        /*0054*/ 	.word	0xffffffff


	//   ....[11]....
        /*0058*/ 	.word	0xffffffff


	//   ....[12]....
        /*005c*/ 	.word	0xffffffff


	//   ....[13]....
        /*0060*/ 	.word	0xffffffff


	//   ....[14]....
        /*0064*/ 	.word	0xffffffff


	//   ....[15]....
        /*0068*/ 	.word	0xffffffff


	//   ....[16]....
        /*006c*/ 	.word	0xffffffff


	//   ....[17]....
        /*0070*/ 	.word	0xffffffff


	//----- nvinfo : EIATTR_COOP_GROUP_INSTR_OFFSETS
	.align		4
.L_1474:
        /*0074*/ 	.byte	0x04, 0x28
        /*0076*/ 	.short	(.L_1476 - .L_1475)


	//   ....[0]....
.L_1475:
        /*0078*/ 	.word	0x00025290


	//   ....[1]....
        /*007c*/ 	.word	0x000252b0


	//   ....[2]....
        /*0080*/ 	.word	0x000252d0


	//   ....[3]....
        /*0084*/ 	.word	0x000252f0


	//   ....[4]....
        /*0088*/ 	.word	0x00025310


	//   ....[5]....
        /*008c*/ 	.word	0x00025840


	//   ....[6]....
        /*0090*/ 	.word	0x00025860


	//   ....[7]....
        /*0094*/ 	.word	0x00025890


	//   ....[8]....
        /*0098*/ 	.word	0x000258b0


	//   ....[9]....
        /*009c*/ 	.word	0x000258e0


	//   ....[10]....
        /*00a0*/ 	.word	0x00025a80


	//   ....[11]....
        /*00a4*/ 	.word	0x00025ac0


	//   ....[12]....
        /*00a8*/ 	.word	0x00025b60


	//   ....[13]....
        /*00ac*/ 	.word	0x00025b80


	//   ....[14]....
        /*00b0*/ 	.word	0x00025be0


	//   ....[15]....
        /*00b4*/ 	.word	0x00025cc0


	//   ....[16]....
        /*00b8*/ 	.word	0x00025d20


	//   ....[17]....
        /*00bc*/ 	.word	0x00025d40


	//----- nvinfo : EIATTR_VRC_CTA_INIT_COUNT
	.align		4
.L_1476:
        /*00c0*/ 	.byte	0x02, 0x4a
	.zero		1
	.zero		1


	//----- nvinfo : EIATTR_EXIT_INSTR_OFFSETS
	.align		4
        /*00c4*/ 	.byte	0x04, 0x1c
        /*00c6*/ 	.short	(.L_1478 - .L_1477)


	//   ....[0]....
.L_1477:
        /*00c8*/ 	.word	0x000002a0


	//   ....[1]....
        /*00cc*/ 	.word	0x00026c70


	//----- nvinfo : EIATTR_MAX_THREADS
	.align		4
.L_1478:
        /*00d0*/ 	.byte	0x04, 0x05
        /*00d2*/ 	.short	(.L_1480 - .L_1479)
.L_1479:
        /*00d4*/ 	.word	0x00000080
        /*00d8*/ 	.word	0x00000001
        /*00dc*/ 	.word	0x00000001


	//----- nvinfo : EIATTR_CRS_STACK_SIZE
	.align		4
.L_1480:
        /*00e0*/ 	.byte	0x04, 0x1e
        /*00e2*/ 	.short	(.L_1482 - .L_1481)
.L_1481:
        /*00e4*/ 	.word	0x00000000


	//----- nvinfo : EIATTR_CBANK_PARAM_SIZE
	.align		4
.L_1482:
        /*00e8*/ 	.byte	0x03, 0x19
        /*00ea*/ 	.short	0x00e8


	//----- nvinfo : EIATTR_PARAM_CBANK
	.align		4
        /*00ec*/ 	.byte	0x04, 0x0a
        /*00ee*/ 	.short	(.L_1484 - .L_1483)
	.align		4
.L_1483:
        /*00f0*/ 	.word	index@(.nv.constant0._ZN10layer_norm31ln_parallel_residual_fwd_kernelINS_13Kernel_traitsI6__halfS2_fS2_fjLj5120ELj1ELj1ELj4ELj16ENS_18Kernel_traits_baseILj5120ES2_S2_fS2_fjLj128EEEEELb1ELb1ELb1EEEvNS_9FwdParamsE)
        /*00f4*/ 	.short	0x0380
        /*00f6*/ 	.short	0x00e8


	//----- nvinfo : EIATTR_SW_WAR
	.align		4
.L_1484:
        /*00f8*/ 	.byte	0x04, 0x36
        /*00fa*/ 	.short	(.L_1486 - .L_1485)
.L_1485:
        /*00fc*/ 	.word	0x00000008
.L_1486:


//--------------------- .nv.info._ZN10layer_norm31ln_parallel_residual_fwd_kernelINS_13Kernel_traitsIf6__halffS2_fjLj5120ELj1ELj1ELj4ELj16ENS_18Kernel_traits_baseILj5120EfS2_fS2_fjLj128EEEEELb0ELb0ELb0EEEvNS_9FwdParamsE --------------------------
	.section	.nv.info._ZN10layer_norm31ln_parallel_residual_fwd_kernelINS_13Kernel_traitsIf6__halffS2_fjLj5120ELj1ELj1ELj4ELj16ENS_18Kernel_traits_baseILj5120EfS2_fS2_fjLj128EEEEELb0ELb0ELb0EEEvNS_9FwdParamsE,"",@"SHT_CUDA_INFO"
	.sectionflags	@""
	.align	4


	//----- nvinfo : EIATTR_CUDA_API_VERSION
	.align		4
        /*0000*/ 	.byte	0x04, 0x37
        /*0002*/ 	.short	(.L_1488 - .L_1487)
.L_1487:
        /*0004*/ 	.word	0x00000082


	//----- nvinfo : EIATTR_KPARAM_INFO
	.align		4
.L_1488:
        /*0008*/ 	.byte	0x04, 0x17
        /*000a*/ 	.short	(.L_1490 - .L_1489)
.L_1489:
        /*000c*/ 	.word	0x00000000
        /*0010*/ 	.short	0x0000
        /*0012*/ 	.short	0x0000
        /*0014*/ 	.byte	0x00, 0xf0, 0xa1, 0x03


	//----- nvinfo : EIATTR_SPARSE_MMA_MASK
	.align		4
.L_1490:
        /*0018*/ 	.byte	0x03, 0x50
        /*001a*/ 	.short	0x0000


	//----- nvinfo : EIATTR_MAXREG_COUNT
	.align		4
        /*001c*/ 	.byte	0x03, 0x1b
        /*001e*/ 	.short	0x00ff


	//----- nvinfo : EIATTR_NUM_BARRIERS
	.align		4
        /*0020*/ 	.byte	0x02, 0x4c
        /*0022*/ 	.byte	0x01
	.zero		1


	//----- nvinfo : EIATTR_MERCURY_ISA_VERSION
	.align		4
        /*0024*/ 	.byte	0x03, 0x5f
        /*0026*/ 	.short	0x0101


	//----- nvinfo : EIATTR_COOP_GROUP_MASK_REGIDS
	.align		4
        /*0028*/ 	.byte	0x04, 0x29
        /*002a*/ 	.short	(.L_1492 - .L_1491)


	//   ....[0]....
.L_1491:
        /*002c*/ 	.word	0xffffffff


	//   ....[1]....
        /*0030*/ 	.word	0xffffffff


	//   ....[2]....
        /*0034*/ 	.word	0xffffffff


	//   ....[3]....
        /*0038*/ 	.word	0xffffffff


	//   ....[4]....
        /*003c*/ 	.word	0xffffffff


	//   ....[5]....
        /*0040*/ 	.word	0xffffffff


	//   ....[6]....
        /*0044*/ 	.word	0xffffffff


	//   ....[7]....
        /*0048*/ 	.word	0xffffffff


	//   ....[8]....
        /*004c*/ 	.word	0xffffffff


	//   ....[9]....
        /*0050*/ 	.word	0xffffffff


	//   ....[10]....
        /*0054*/ 	.word	0xffffffff


	//   ....[11]....
        /*0058*/ 	.word	0xffffffff


	//   ....[12]....
        /*005c*/ 	.word	0xffffffff


	//   ....[13]....
        /*0060*/ 	.word	0xffffffff


	//   ....[14]....
        /*0064*/ 	.word	0xffffffff


	//   ....[15]....
        /*0068*/ 	.word	0xffffffff


	//   ....[16]....
        /*006c*/ 	.word	0xffffffff


	//   ....[17]....
        /*0070*/ 	.word	0xffffffff


	//----- nvinfo : EIATTR_COOP_GROUP_INSTR_OFFSETS
	.align		4
.L_1492:
        /*0074*/ 	.byte	0x04, 0x28
        /*0076*/ 	.short	(.L_1494 - .L_1493)


	//   ....[0]....
.L_1493:
        /*0078*/ 	.word	0x00004410


	//   ....[1]....
        /*007c*/ 	.word	0x00004430


	//   ....[2]....
        /*0080*/ 	.word	0x00004450


	//   ....[3]....
        /*0084*/ 	.word	0x00004470


	//   ....[4]....
        /*0088*/ 	.word	0x00004490


	//   ....[5]....
        /*008c*/ 	.word	0x00004a10


	//   ....[6]....
        /*0090*/ 	.word	0x00004a40


	//   ....[7]....
        /*0094*/ 	.word	0x00004a60


	//   ....[8]....
        /*0098*/ 	.word	0x00004aa0


	//   ....[9]....
        /*009c*/ 	.word	0x00004ad0


	//   ....[10]....
        /*00a0*/ 	.word	0x00004b40


	//   ....[11]....
        /*00a4*/ 	.word	0x00004bb0


	//   ....[12]....
        /*00a8*/ 	.word	0x00004bd0


	//   ....[13]....
        /*00ac*/ 	.word	0x00004be0


	//   ....[14]....
        /*00b0*/ 	.word	0x00004ca0


	//   ....[15]....
        /*00b4*/ 	.word	0x00004ce0


	//   ....[16]....
        /*00b8*/ 	.word	0x00004d70


	//   ....[17]....
        /*00bc*/ 	.word	0x00004da0


	//----- nvinfo : EIATTR_VRC_CTA_INIT_COUNT
	.align		4
.L_1494:
        /*00c0*/ 	.byte	0x02, 0x4a
	.zero		1
	.zero		1


	//----- nvinfo : EIATTR_EXIT_INSTR_OFFSETS
	.align		4
        /*00c4*/ 	.byte	0x04, 0x1c
        /*00c6*/ 	.short	(.L_1496 - .L_1495)


	//   ....[0]....
.L_1495:
        /*00c8*/ 	.word	0x00001cc0


	//   ....[1]....
        /*00cc*/ 	.word	0x00005e30


	//----- nvinfo : EIATTR_MAX_THREADS
	.align		4
.L_1496:
        /*00d0*/ 	.byte	0x04, 0x05
        /*00d2*/ 	.short	(.L_1498 - .L_1497)
.L_1497:
        /*00d4*/ 	.word	0x00000080
        /*00d8*/ 	.word	0x00000001
        /*00dc*/ 	.word	0x00000001


	//----- nvinfo : EIATTR_CRS_STACK_SIZE
	.align		4
.L_1498:
        /*00e0*/ 	.byte	0x04, 0x1e
        /*00e2*/ 	.short	(.L_1500 - .L_1499)
.L_1499:
        /*00e4*/ 	.word	0x00000000


	//----- nvinfo : EIATTR_CBANK_PARAM_SIZE
	.align		4
.L_1500:
        /*00e8*/ 	.byte	0x03, 0x19
        /*00ea*/ 	.short	0x00e8


	//----- nvinfo : EIATTR_PARAM_CBANK
	.align		4
        /*00ec*/ 	.byte	0x04, 0x0a
        /*00ee*/ 	.short	(.L_1502 - .L_1501)
	.align		4
.L_1501:
        /*00f0*/ 	.word	index@(.nv.constant0._ZN10layer_norm31ln_parallel_residual_fwd_kernelINS_13Kernel_traitsIf6__halffS2_fjLj5120ELj1ELj1ELj4ELj16ENS_18Kernel_traits_baseILj5120EfS2_fS2_fjLj128EEEEELb0ELb0ELb0EEEvNS_9FwdParamsE)
        /*00f4*/ 	.short	0x0380
        /*00f6*/ 	.short	0x00e8


	//----- nvinfo : EIATTR_SW_WAR
	.align		4
.L_1502:
        /*00f8*/ 	.byte	0x04, 0x36
        /*00fa*/ 	.short	(.L_1504 - .L_1503)
.L_1503:
        /*00fc*/ 	.word	0x00000008
.L_1504:


//--------------------- .nv.info._ZN10layer_norm31ln_parallel_residual_fwd_kernelINS_13Kernel_traitsIf6__halffS2_fjLj5120ELj1ELj1ELj4ELj16ENS_18Kernel_traits_baseILj5120EfS2_fS2_fjLj128EEEEELb0ELb0ELb1EEEvNS_9FwdParamsE --------------------------
	.section	.nv.info._ZN10layer_norm31ln_parallel_residual_fwd_kernelINS_13Kernel_traitsIf6__halffS2_fjLj5120ELj1ELj1ELj4ELj16ENS_18Kernel_traits_baseILj5120EfS2_fS2_fjLj128EEEEELb0ELb0ELb1EEEvNS_9FwdParamsE,"",@"SHT_CUDA_INFO"
	.sectionflags	@""
	.align	4


	//----- nvinfo : EIATTR_CUDA_API_VERSION
	.align		4
        /*0000*/ 	.byte	0x04, 0x37
        /*0002*/ 	.short	(.L_1506 - .L_1505)
.L_1505:
        /*0004*/ 	.word	0x00000082


	//----- nvinfo : EIATTR_KPARAM_INFO
	.align		4
.L_1506:
        /*0008*/ 	.byte	0x04, 0x17
        /*000a*/ 	.short	(.L_1508 - .L_1507)
.L_1507:
        /*000c*/ 	.word	0x00000000
        /*0010*/ 	.short	0x0000
        /*0012*/ 	.short	0x0000
        /*0014*/ 	.byte	0x00, 0xf0, 0xa1, 0x03


	//----- nvinfo : EIATTR_SPARSE_MMA_MASK
	.align		4
.L_1508:
        /*0018*/ 	.byte	0x03, 0x50
        /*001a*/ 	.short	0x0000


	//----- nvinfo : EIATTR_MAXREG_COUNT
	.align		4
        /*001c*/ 	.byte	0x03, 0x1b
        /*001e*/ 	.short	0x00ff


	//----- nvinfo : EIATTR_NUM_BARRIERS
	.align		4
        /*0020*/ 	.byte	0x02, 0x4c
        /*0022*/ 	.byte	0x01
	.zero		1


	//----- nvinfo : EIATTR_MERCURY_ISA_VERSION
	.align		4
        /*0024*/ 	.byte	0x03, 0x5f
        /*0026*/ 	.short	0x0101


	//----- nvinfo : EIATTR_COOP_GROUP_MASK_REGIDS
	.align		4
        /*0028*/ 	.byte	0x04, 0x29
        /*002a*/ 	.short	(.L_1510 - .L_1509)


	//   ....[0]....
.L_1509:
        /*002c*/ 	.word	0xffffffff


	//   ....[1]....
        /*0030*/ 	.word	0xffffffff


	//   ....[2]....
        /*0034*/ 	.word	0xffffffff


	//   ....[3]....
        /*0038*/ 	.word	0xffffffff


	//   ....[4]....
        /*003c*/ 	.word	0xffffffff


	//   ....[5]....
        /*0040*/ 	.word	0xffffffff


	//   ....[6]....
        /*0044*/ 	.word	0xffffffff


	//   ....[7]....
        /*0048*/ 	.word	0xffffffff


	//   ....[8]....
        /*004c*/ 	.word	0xffffffff


	//   ....[9]....
        /*0050*/ 	.word	0xffffffff


	//   ....[10]....
        /*0054*/ 	.word	0xffffffff


	//   ....[11]....
        /*0058*/ 	.word	0xffffffff


	//   ....[12]....
        /*005c*/ 	.word	0xffffffff


	//   ....[13]....
        /*0060*/ 	.word	0xffffffff


	//   ....[14]....
        /*0064*/ 	.word	0xffffffff


	//   ....[15]....
        /*0068*/ 	.word	0xffffffff


	//   ....[16]....
        /*006c*/ 	.word	0xffffffff


	//   ....[17]....
        /*0070*/ 	.word	0xffffffff


	//----- nvinfo : EIATTR_COOP_GROUP_INSTR_OFFSETS
	.align		4
.L_1510:
        /*0074*/ 	.byte	0x04, 0x28
        /*0076*/ 	.short	(.L_1512 - .L_1511)


	//   ....[0]....
.L_1511:
        /*0078*/ 	.word	0x00003160


	//   ....[1]....
        /*007c*/ 	.word	0x00003180


	//   ....[2]....
        /*0080*/ 	.word	0x000031a0


	//   ....[3]....
        /*0084*/ 	.word	0x000031c0


	//   ....[4]....
        /*0088*/ 	.word	0x000031e0


	//   ....[5]....
        /*008c*/ 	.word	0x00003710


	//   ....[6]....
        /*0090*/ 	.word	0x00003740


	//   ....[7]....
        /*0094*/ 	.word	0x00003770


	//   ....[8]....
        /*0098*/ 	.word	0x00003790


	//   ....[9]....
        /*009c*/ 	.word	0x000037d0


	//   ....[10]....
        /*00a0*/ 	.word	0x00003870


	//   ....[11]....
        /*00a4*/ 	.word	0x000038f0


	//   ....[12]....
        /*00a8*/ 	.word	0x00003940


	//   ....[13]....
        /*00ac*/ 	.word	0x000039a0


	//   ....[14]....
        /*00b0*/ 	.word	0x000039d0


	//   ....[15]....
        /*00b4*/ 	.word	0x00003a50


	//   ....[16]....
        /*00b8*/ 	.word	0x00003a90


	//   ....[17]....
        /*00bc*/ 	.word	0x00003af0


	//----- nvinfo : EIATTR_VRC_CTA_INIT_COUNT
	.align		4
.L_1512:
        /*00c0*/ 	.byte	0x02, 0x4a
	.zero		1
	.zero		1


	//----- nvinfo : EIATTR_EXIT_INSTR_OFFSETS
	.align		4
        /*00c4*/ 	.byte	0x04, 0x1c
        /*00c6*/ 	.short	(.L_1514 - .L_1513)


	//   ....[0]....
.L_1513:
        /*00c8*/ 	.word	0x00000e30


	//   ....[1]....
        /*00cc*/ 	.word	0x000049a0


	//----- nvinfo : EIATTR_MAX_THREADS
	.align		4
.L_1514:
        /*00d0*/ 	.byte	0x04, 0x05
        /*00d2*/ 	.short	(.L_1516 - .L_1515)
.L_1515:
        /*00d4*/ 	.word	0x00000080
        /*00d8*/ 	.word	0x00000001
        /*00dc*/ 	.word	0x00000001


	//----- nvinfo : EIATTR_CBANK_PARAM_SIZE
	.align		4
.L_1516:
        /*00e0*/ 	.byte	0x03, 0x19
        /*00e2*/ 	.short	0x00e8


	//----- nvinfo : EIATTR_PARAM_CBANK
	.align		4
        /*00e4*/ 	.byte	0x04, 0x0a
        /*00e6*/ 	.short	(.L_1518 - .L_1517)
	.align		4
.L_1517:
        /*00e8*/ 	.word	index@(.nv.constant0._ZN10layer_norm31ln_parallel_residual_fwd_kernelINS_13Kernel_traitsIf6__halffS2_fjLj5120ELj1ELj1ELj4ELj16ENS_18Kernel_traits_baseILj5120EfS2_fS2_fjLj128EEEEELb0ELb0ELb1EEEvNS_9FwdParamsE)
        /*00ec*/ 	.short	0x0380
        /*00ee*/ 	.short	0x00e8


	//----- nvinfo : EIATTR_SW_WAR
	.align		4
.L_1518:
        /*00f0*/ 	.byte	0x04, 0x36
        /*00f2*/ 	.short	(.L_1520 - .L_1519)
.L_1519:
        /*00f4*/ 	.word	0x00000008
.L_1520:


//--------------------- .nv.info._ZN10layer_norm31ln_parallel_residual_fwd_kernelINS_13Kernel_traitsIf6__halffS2_fjLj5120ELj1ELj1ELj4ELj16ENS_18Kernel_traits_baseILj5120EfS2_fS2_fjLj128EEEEELb0ELb1ELb0EEEvNS_9FwdParamsE --------------------------
	.section	.nv.info._ZN10layer_norm31ln_parallel_residual_fwd_kernelINS_13Kernel_traitsIf6__halffS2_fjLj5120ELj1ELj1ELj4ELj16ENS_18Kernel_traits_baseILj5120EfS2_fS2_fjLj128EEEEELb0ELb1ELb0EEEvNS_9FwdParamsE,"",@"SHT_CUDA_INFO"
	.sectionflags	@""
	.align	4


	//----- nvinfo : EIATTR_CUDA_API_VERSION
	.align		4
        /*0000*/ 	.byte	0x04, 0x37
        /*0002*/ 	.short	(.L_1522 - .L_1521)
.L_1521:
        /*0004*/ 	.word	0x00000082


	//----- nvinfo : EIATTR_KPARAM_INFO
	.align		4
.L_1522:
        /*0008*/ 	.byte	0x04, 0x17
        /*000a*/ 	.short	(.L_1524 - .L_1523)
.L_1523:
        /*000c*/ 	.word	0x00000000
        /*0010*/ 	.short	0x0000
        /*0012*/ 	.short	0x0000
        /*0014*/ 	.byte	0x00, 0xf0, 0xa1, 0x03


	//----- nvinfo : EIATTR_SPARSE_MMA_MASK
	.align		4
.L_1524:
        /*0018*/ 	.byte	0x03, 0x50
        /*001a*/ 	.short	0x0000


	//----- nvinfo : EIATTR_MAXREG_COUNT
	.align		4
        /*001c*/ 	.byte	0x03, 0x1b
        /*001e*/ 	.short	0x00ff


	//----- nvinfo : EIATTR_NUM_BARRIERS
	.align		4
        /*0020*/ 	.byte	0x02, 0x4c
        /*0022*/ 	.byte	0x01
	.zero		1


	//----- nvinfo : EIATTR_MERCURY_ISA_VERSION
	.align		4
        /*0024*/ 	.byte	0x03, 0x5f
        /*0026*/ 	.short	0x0101


	//----- nvinfo : EIATTR_COOP_GROUP_MASK_REGIDS
	.align		4
        /*0028*/ 	.byte	0x04, 0x29
        /*002a*/ 	.short	(.L_1526 - .L_1525)


	//   ....[0]....
.L_1525:
        /*002c*/ 	.word	0xffffffff


	//   ....[1]....
        /*0030*/ 	.word	0xffffffff


	//   ....[2]....
        /*0034*/ 	.word	0xffffffff


	//   ....[3]....
        /*0038*/ 	.word	0xffffffff


	//   ....[4]....
        /*003c*/ 	.word	0xffffffff


	//   ....[5]....
        /*0040*/ 	.word	0xffffffff


	//   ....[6]....
        /*0044*/ 	.word	0xffffffff


	//   ....[7]....
        /*0048*/ 	.word	0xffffffff


	//   ....[8]....
        /*004c*/ 	.word	0xffffffff


	//   ....[9]....
        /*0050*/ 	.word	0xffffffff


	//   ....[10]....
        /*0054*/ 	.word	0xffffffff


	//   ....[11]....
        /*0058*/ 	.word	0xffffffff


	//   ....[12]....
        /*005c*/ 	.word	0xffffffff


	//   ....[13]....
        /*0060*/ 	.word	0xffffffff


	//   ....[14]....
        /*0064*/ 	.word	0xffffffff


	//   ....[15]....
        /*0068*/ 	.word	0xffffffff


	//   ....[16]....
        /*006c*/ 	.word	0xffffffff


	//   ....[17]....
        /*0070*/ 	.word	0xffffffff


	//----- nvinfo : EIATTR_COOP_GROUP_INSTR_OFFSETS
	.align		4
.L_1526:
        /*0074*/ 	.byte	0x04, 0x28
        /*0076*/ 	.short	(.L_1528 - .L_1527)


	//   ....[0]....
.L_1527:
        /*0078*/ 	.word	0x00002ed0


	//   ....[1]....
        /*007c*/ 	.word	0x00002ef0


	//   ....[2]....
        /*0080*/ 	.word	0x00002f10


	//   ....[3]....
        /*0084*/ 	.word	0x00002f30


	//   ....[4]....
        /*0088*/ 	.word	0x00002f50


	//   ....[5]....
        /*008c*/ 	.word	0x000034f0


	//   ....[6]....
        /*0090*/ 	.word	0x00003520


	//   ....[7]....
        /*0094*/ 	.word	0x00003540


	//   ....[8]....
        /*0098*/ 	.word	0x00003570


	//   ....[9]....
        /*009c*/ 	.word	0x000035d0


	//   ....[10]....
        /*00a0*/ 	.word	0x000036d0


	//   ....[11]....
        /*00a4*/ 	.word	0x00003730


	//   ....[12]....
        /*00a8*/ 	.word	0x00003780


	//   ....[13]....
        /*00ac*/ 	.word	0x000037a0


	//   ....[14]....
        /*00b0*/ 	.word	0x00003840


	//   ....[15]....
        /*00b4*/ 	.word	0x00003870


	//   ....[16]....
        /*00b8*/ 	.word	0x00003910


	//   ....[17]....
        /*00bc*/ 	.word	0x00003940


	//----- nvinfo : EIATTR_VRC_CTA_INIT_COUNT
	.align		4
.L_1528:
        /*00c0*/ 	.byte	0x02, 0x4a
	.zero		1
	.zero		1


	//----- nvinfo : EIATTR_EXIT_INSTR_OFFSETS
	.align		4
        /*00c4*/ 	.byte	0x04, 0x1c
        /*00c6*/ 	.short	(.L_1530 - .L_1529)


	//   ....[0]....
.L_1529:
        /*00c8*/ 	.word	0x000007b0


	//   ....[1]....
        /*00cc*/ 	.word	0x00004530


	//----- nvinfo : EIATTR_MAX_THREADS
	.align		4
.L_1530:
        /*00d0*/ 	.byte	0x04, 0x05
        /*00d2*/ 	.short	(.L_1532 - .L_1531)
.L_1531:
        /*00d4*/ 	.word	0x00000080
        /*00d8*/ 	.word	0x00000001
        /*00dc*/ 	.word	0x00000001


	//----- nvinfo : EIATTR_CRS_STACK_SIZE
	.align		4
.L_1532:
        /*00e0*/ 	.byte	0x04, 0x1e
        /*00e2*/ 	.short	(.L_1534 - .L_1533)
.L_1533:
        /*00e4*/ 	.word	0x00000000


	//----- nvinfo : EIATTR_CBANK_PARAM_SIZE
	.align		4
.L_1534:
        /*00e8*/ 	.byte	0x03, 0x19
        /*00ea*/ 	.short	0x00e8


	//----- nvinfo : EIATTR_PARAM_CBANK
	.align		4
        /*00ec*/ 	.byte	0x04, 0x0a
        /*00ee*/ 	.short	(.L_1536 - .L_1535)
	.align		4
.L_1535:
        /*00f0*/ 	.word	index@(.nv.constant0._ZN10layer_norm31ln_parallel_residual_fwd_kernelINS_13Kernel_traitsIf6__halffS2_fjLj5120ELj1ELj1ELj4ELj16ENS_18Kernel_traits_baseILj5120EfS2_fS2_fjLj128EEEEELb0ELb1ELb0EEEvNS_9FwdParamsE)
        /*00f4*/ 	.short	0x0380
        /*00f6*/ 	.short	0x00e8


	//----- nvinfo : EIATTR_SW_WAR
	.align		4
.L_1536:
        /*00f8*/ 	.byte	0x04, 0x36
        /*00fa*/ 	.short	(.L_1538 - .L_1537)
.L_1537:
        /*00fc*/ 	.word	0x00000008
.L_1538:


//--------------------- .nv.info._ZN10layer_norm31ln_parallel_residual_fwd_kernelINS_13Kernel_traitsIf6__halffS2_fjLj5120ELj1ELj1ELj4ELj16ENS_18Kernel_traits_baseILj5120EfS2_fS2_fjLj128EEEEELb0ELb1ELb1EEEvNS_9FwdParamsE --------------------------
	.section	.nv.info._ZN10layer_norm31ln_parallel_residual_fwd_kernelINS_13Kernel_traitsIf6__halffS2_fjLj5120ELj1ELj1ELj4ELj16ENS_18Kernel_traits_baseILj5120EfS2_fS2_fjLj128EEEEELb0ELb1ELb1EEEvNS_9FwdParamsE,"",@"SHT_CUDA_INFO"
	.sectionflags	@""
	.align	4


	//----- nvinfo : EIATTR_CUDA_API_VERSION
	.align		4
        /*0000*/ 	.byte	0x04, 0x37
        /*0002*/ 	.short	(.L_1540 - .L_1539)
.L_1539:
        /*0004*/ 	.word	0x00000082


	//----- nvinfo : EIATTR_KPARAM_INFO
	.align		4
.L_1540:
        /*0008*/ 	.byte	0x04, 0x17
        /*000a*/ 	.short	(.L_1542 - .L_1541)
.L_1541:
        /*000c*/ 	.word	0x00000000
        /*0010*/ 	.short	0x0000
        /*0012*/ 	.short	0x0000
        /*0014*/ 	.byte	0x00, 0xf0, 0xa1, 0x03


	//----- nvinfo : EIATTR_SPARSE_MMA_MASK
	.align		4
.L_1542:
        /*0018*/ 	.byte	0x03, 0x50
        /*001a*/ 	.short	0x0000


	//----- nvinfo : EIATTR_MAXREG_COUNT
	.align		4
        /*001c*/ 	.byte	0x03, 0x1b
        /*001e*/ 	.short	0x00ff


	//----- nvinfo : EIATTR_NUM_BARRIERS
	.align		4
        /*0020*/ 	.byte	0x02, 0x4c
        /*0022*/ 	.byte	0x01
	.zero		1


	//----- nvinfo : EIATTR_MERCURY_ISA_VERSION
	.align		4
        /*0024*/ 	.byte	0x03, 0x5f
        /*0026*/ 	.short	0x0101


	//----- nvinfo : EIATTR_COOP_GROUP_MASK_REGIDS
	.align		4
        /*0028*/ 	.byte	0x04, 0x29
        /*002a*/ 	.short	(.L_1544 - .L_1543)


	//   ....[0]....
.L_1543:
        /*002c*/ 	.word	0xffffffff


	//   ....[1]....
        /*0030*/ 	.word	0xffffffff


	//   ....[2]....
        /*0034*/ 	.word	0xffffffff


	//   ....[3]....
        /*0038*/ 	.word	0xffffffff


	//   ....[4]....
        /*003c*/ 	.word	0xffffffff


	//   ....[5]....
        /*0040*/ 	.word	0xffffffff


	//   ....[6]....
        /*0044*/ 	.word	0xffffffff


	//   ....[7]....
        /*0048*/ 	.word	0xffffffff


	//   ....[8]....
        /*004c*/ 	.word	0xffffffff


	//   ....[9]....
        /*0050*/ 	.word	0xffffffff


	//   ....[10]....
        /*0054*/ 	.word	0xffffffff


	//   ....[11]....
        /*0058*/ 	.word	0xffffffff


	//   ....[12]....
        /*005c*/ 	.word	0xffffffff


	//   ....[13]....
        /*0060*/ 	.word	0xffffffff


	//   ....[14]....
        /*0064*/ 	.word	0xffffffff


	//   ....[15]....
        /*0068*/ 	.word	0xffffffff


	//   ....[16]....
        /*006c*/ 	.word	0xffffffff


	//   ....[17]....
        /*0070*/ 	.word	0xffffffff


	//----- nvinfo : EIATTR_COOP_GROUP_INSTR_OFFSETS
	.align		4
.L_1544:
        /*0074*/ 	.byte	0x04, 0x28
        /*0076*/ 	.short	(.L_1546 - .L_1545)


	//   ....[0]....
.L_1545:
        /*0078*/ 	.word	0x00002780


	//   ....[1]....
        /*007c*/ 	.word	0x000027a0


	//   ....[2]....
        /*0080*/ 	.word	0x000027c0


	//   ....[3]....
        /*0084*/ 	.word	0x000027e0


	//   ....[4]....
        /*0088*/ 	.word	0x00002800


	//   ....[5]....
        /*008c*/ 	.word	0x00002d30


	//   ....[6]....
        /*0090*/ 	.word	0x00002d50


	//   ....[7]....
        /*0094*/ 	.word	0x00002d70


	//   ....[8]....
        /*0098*/ 	.word	0x00002d90


	//   ....[9]....
        /*009c*/ 	.word	0x00002db0


	//   ....[10]....
        /*00a0*/ 	.word	0x00002f00


	//   ....[11]....
        /*00a4*/ 	.word	0x00002f60


	//   ....[12]....
        /*00a8*/ 	.word	0x00002fd0


	//   ....[13]....
        /*00ac*/ 	.word	0x00003040


	//   ....[14]....
        /*00b0*/ 	.word	0x00003070


	//   ....[15]....
        /*00b4*/ 	.word	0x00003100


	//   ....[16]....
        /*00b8*/ 	.word	0x00003140


	//   ....[17]....
        /*00bc*/ 	.word	0x000031b0


	//----- nvinfo : EIATTR_VRC_CTA_INIT_COUNT
	.align		4
.L_1546:
        /*00c0*/ 	.byte	0x02, 0x4a
	.zero		1
	.zero		1


	//----- nvinfo : EIATTR_EXIT_INSTR_OFFSETS
	.align		4
        /*00c4*/ 	.byte	0x04, 0x1c
        /*00c6*/ 	.short	(.L_1548 - .L_1547)


	//   ....[0]....
.L_1547:
        /*00c8*/ 	.word	0x00000450


	//   ....[1]....
        /*00cc*/ 	.word	0x00003c10


	//----- nvinfo : EIATTR_MAX_THREADS
	.align		4
.L_1548:
        /*00d0*/ 	.byte	0x04, 0x05
        /*00d2*/ 	.short	(.L_1550 - .L_1549)
.L_1549:
        /*00d4*/ 	.word	0x00000080
        /*00d8*/ 	.word	0x00000001
        /*00dc*/ 	.word	0x00000001


	//----- nvinfo : EIATTR_CRS_STACK_SIZE
	.align		4
.L_1550:
        /*00e0*/ 	.byte	0x04, 0x1e
        /*00e2*/ 	.short	(.L_1552 - .L_1551)
.L_1551:
        /*00e4*/ 	.word	0x00000000


	//----- nvinfo : EIATTR_CBANK_PARAM_SIZE
	.align		4
.L_1552:
        /*00e8*/ 	.byte	0x03, 0x19
        /*00ea*/ 	.short	0x00e8


	//----- nvinfo : EIATTR_PARAM_CBANK
	.align		4
        /*00ec*/ 	.byte	0x04, 0x0a
        /*00ee*/ 	.short	(.L_1554 - .L_1553)
	.align		4
.L_1553:
        /*00f0*/ 	.word	index@(.nv.constant0._ZN10layer_norm31ln_parallel_residual_fwd_kernelINS_13Kernel_traitsIf6__halffS2_fjLj5120ELj1ELj1ELj4ELj16ENS_18Kernel_traits_baseILj5120EfS2_fS2_fjLj128EEEEELb0ELb1ELb1EEEvNS_9FwdParamsE)
        /*00f4*/ 	.short	0x0380
        /*00f6*/ 	.short	0x00e8


	//----- nvinfo : EIATTR_SW_WAR
	.align		4
.L_1554:
        /*00f8*/ 	.byte	0x04, 0x36
        /*00fa*/ 	.short	(.L_1556 - .L_1555)
.L_1555:
        /*00fc*/ 	.word	0x00000008
.L_1556:


//--------------------- .nv.info._ZN10layer_norm31ln_parallel_residual_fwd_kernelINS_13Kernel_traitsIf6__halffS2_fjLj5120ELj1ELj1ELj4ELj16ENS_18Kernel_traits_baseILj5120EfS2_fS2_fjLj128EEEEELb1ELb0ELb0EEEvNS_9FwdParamsE --------------------------
	.section	.nv.info._ZN10layer_norm31ln_parallel_residual_fwd_kernelINS_13Kernel_traitsIf6__halffS2_fjLj5120ELj1ELj1ELj4ELj16ENS_18Kernel_traits_baseILj5120EfS2_fS2_fjLj128EEEEELb1ELb0ELb0EEEvNS_9FwdParamsE,"",@"SHT_CUDA_INFO"
	.sectionflags	@""
	.align	4


	//----- nvinfo : EIATTR_CUDA_API_VERSION
	.align		4
        /*0000*/ 	.byte	0x04, 0x37
        /*0002*/ 	.short	(.L_1558 - .L_1557)
.L_1557:
        /*0004*/ 	.word	0x00000082


	//----- nvinfo : EIATTR_KPARAM_INFO
	.align		4
.L_1558:
        /*0008*/ 	.byte	0x04, 0x17
        /*000a*/ 	.short	(.L_1560 - .L_1559)
.L_1559:
        /*000c*/ 	.word	0x00000000
        /*0010*/ 	.short	0x0000
        /*0012*/ 	.short	0x0000
        /*0014*/ 	.byte	0x00, 0xf0, 0xa1, 0x03


	//----- nvinfo : EIATTR_SPARSE_MMA_MASK
	.align		4
.L_1560:
        /*0018*/ 	.byte	0x03, 0x50
        /*001a*/ 	.short	0x0000


	//----- nvinfo : EIATTR_MAXREG_COUNT
	.align		4
        /*001c*/ 	.byte	0x03, 0x1b
        /*001e*/ 	.short	0x00ff


	//----- nvinfo : EIATTR_NUM_BARRIERS
	.align		4
        /*0020*/ 	.byte	0x02, 0x4c
        /*0022*/ 	.byte	0x01
	.zero		1


	//----- nvinfo : EIATTR_MERCURY_ISA_VERSION
	.align		4
        /*0024*/ 	.byte	0x03, 0x5f
        /*0026*/ 	.short	0x0101


	//----- nvinfo : EIATTR_COOP_GROUP_MASK_REGIDS
	.align		4
        /*0028*/ 	.byte	0x04, 0x29
        /*002a*/ 	.short	(.L_1562 - .L_1561)


	//   ....[0]....
.L_1561:
        /*002c*/ 	.word	0xffffffff


	//   ....[1]....
        /*0030*/ 	.word	0xffffffff


	//   ....[2]....
        /*0034*/ 	.word	0xffffffff


	//   ....[3]....
        /*0038*/ 	.word	0xffffffff


	//   ....[4]....
        /*003c*/ 	.word	0xffffffff


	//   ....[5]....
        /*0040*/ 	.word	0xffffffff


	//   ....[6]....
        /*0044*/ 	.word	0xffffffff


	//   ....[7]....
        /*0048*/ 	.word	0xffffffff


	//   ....[8]....
        /*004c*/ 	.word	0xffffffff


	//   ....[9]....
        /*0050*/ 	.word	0xffffffff


	//   ....[10]....
        /*0054*/ 	.word	0xffffffff


	//   ....[11]....
        /*0058*/ 	.word	0xffffffff


	//   ....[12]....
        /*005c*/ 	.word	0xffffffff


	//   ....[13]....
        /*0060*/ 	.word	0xffffffff


	//   ....[14]....
        /*0064*/ 	.word	0xffffffff


	//   ....[15]....
        /*0068*/ 	.word	0xffffffff


	//   ....[16]....
        /*006c*/ 	.word	0xffffffff


	//   ....[17]....
        /*0070*/ 	.word	0xffffffff


	//----- nvinfo : EIATTR_COOP_GROUP_INSTR_OFFSETS
	.align		4
.L_1562:
        /*0074*/ 	.byte	0x04, 0x28
        /*0076*/ 	.short	(.L_1564 - .L_1563)


	//   ....[0]....
.L_1563:
        /*0078*/ 	.word	0x00030530


	//   ....[1]....
        /*007c*/ 	.word	0x00030550


	//   ....[2]....
        /*0080*/ 	.word	0x00030570


	//   ....[3]....
        /*0084*/ 	.word	0x00030590


	//   ....[4]....
        /*0088*/ 	.word	0x000305b0


	//   ....[5]....
        /*008c*/ 	.word	0x00030b20


	//   ....[6]....
        /*0090*/ 	.word	0x00030b40


	//   ....[7]....
        /*0094*/ 	.word	0x00030b60


	//   ....[8]....
        /*0098*/ 	.word	0x00030b80


	//   ....[9]....
        /*009c*/ 	.word	0x00030ba0


	//   ....[10]....
        /*00a0*/ 	.word	0x00030d30


	//   ....[11]....
        /*00a4*/ 	.word	0x00030d70


	//   ....[12]....
        /*00a8*/ 	.word	0x00030d80


	//   ....[13]....
        /*00ac*/ 	.word	0x00030dd0


	//   ....[14]....
        /*00b0*/ 	.word	0x00030ea0


	//   ....[15]....
        /*00b4*/ 	.word	0x00030f10


	//   ....[16]....
        /*00b8*/ 	.word	0x00030f50


	//   ....[17]....
        /*00bc*/ 	.word	0x00030fb0


	//----- nvinfo : EIATTR_VRC_CTA_INIT_COUNT
	.align		4
.L_1564:
        /*00c0*/ 	.byte	0x02, 0x4a
	.zero		1
	.zero		1


	//----- nvinfo : EIATTR_EXIT_INSTR_OFFSETS
	.align		4
        /*00c4*/ 	.byte	0x04, 0x1c
        /*00c6*/ 	.short	(.L_1566 - .L_1565)


	//   ....[0]....
.L_1565:
        /*00c8*/ 	.word	0x00001f40


	//   ....[1]....
        /*00cc*/ 	.word	0x00032070


	//----- nvinfo : EIATTR_MAX_THREADS
	.align		4
.L_1566:
        /*00d0*/ 	.byte	0x04, 0x05
        /*00d2*/ 	.short	(.L_1568 - .L_1567)
.L_1567:
        /*00d4*/ 	.word	0x00000080
        /*00d8*/ 	.word	0x00000001
        /*00dc*/ 	.word	0x00000001


	//----- nvinfo : EIATTR_CRS_STACK_SIZE
	.align		4
.L_1568:
        /*00e0*/ 	.byte	0x04, 0x1e
        /*00e2*/ 	.short	(.L_1570 - .L_1569)
.L_1569:
        /*00e4*/ 	.word	0x00000000


	//----- nvinfo : EIATTR_CBANK_PARAM_SIZE
	.align		4
.L_1570:
        /*00e8*/ 	.byte	0x03, 0x19
        /*00ea*/ 	.short	0x00e8


	//----- nvinfo : EIATTR_PARAM_CBANK
	.align		4
        /*00ec*/ 	.byte	0x04, 0x0a
        /*00ee*/ 	.short	(.L_1572 - .L_1571)
	.align		4
.L_1571:
        /*00f0*/ 	.word	index@(.nv.constant0._ZN10layer_norm31ln_parallel_residual_fwd_kernelINS_13Kernel_traitsIf6__halffS2_fjLj5120ELj1ELj1ELj4ELj16ENS_18Kernel_traits_baseILj5120EfS2_fS2_fjLj128EEEEELb1ELb0ELb0EEEvNS_9FwdParamsE)
        /*00f4*/ 	.short	0x0380
        /*00f6*/ 	.short	0x00e8


	//----- nvinfo : EIATTR_SW_WAR
	.align		4
.L_1572:
        /*00f8*/ 	.byte	0x04, 0x36
        /*00fa*/ 	.short	(.L_1574 - .L_1573)
.L_1573:
        /*00fc*/ 	.word	0x00000008
.L_1574:


//--------------------- .nv.info._ZN10layer_norm31ln_parallel_residual_fwd_kernelINS_13Kernel_traitsIf6__halffS2_fjLj5120ELj1ELj1ELj4ELj16ENS_18Kernel_traits_baseILj5120EfS2_fS2_fjLj128EEEEELb1ELb0ELb1EEEvNS_9FwdParamsE --------------------------
	.section	.nv.info._ZN10layer_norm31ln_parallel_residual_fwd_kernelINS_13Kernel_traitsIf6__halffS2_fjLj5120ELj1ELj1ELj4ELj16ENS_18Kernel_traits_baseILj5120EfS2_fS2_fjLj128EEEEELb1ELb0ELb1EEEvNS_9FwdParamsE,"",@"SHT_CUDA_INFO"
	.sectionflags	@""
	.align	4


	//----- nvinfo : EIATTR_CUDA_API_VERSION
	.align		4
        /*0000*/ 	.byte	0x04, 0x37
        /*0002*/ 	.short	(.L_1576 - .L_1575)
.L_1575:
        /*0004*/ 	.word	0x00000082


	//----- nvinfo : EIATTR_KPARAM_INFO
	.align		4
.L_1576:
        /*0008*/ 	.byte	0x04, 0x17
        /*000a*/ 	.short	(.L_1578 - .L_1577)
.L_1577:
        /*000c*/ 	.word	0x00000000
        /*0010*/ 	.short	0x0000
        /*0012*/ 	.short	0x0000
        /*0014*/ 	.byte	0x00, 0xf0, 0xa1, 0x03


	//----- nvinfo : EIATTR_SPARSE_MMA_MASK
	.align		4
.L_1578:
        /*0018*/ 	.byte	0x03, 0x50
        /*001a*/ 	.short	0x0000


	//----- nvinfo : EIATTR_MAXREG_COUNT
	.align		4
        /*001c*/ 	.byte	0x03, 0x1b
        /*001e*/ 	.short	0x00ff


	//----- nvinfo : EIATTR_NUM_BARRIERS
	.align		4
        /*0020*/ 	.byte	0x02, 0x4c
        /*0022*/ 	.byte	0x01
	.zero		1


	//----- nvinfo : EIATTR_MERCURY_ISA_VERSION
	.align		4
        /*0024*/ 	.byte	0x03, 0x5f
        /*0026*/ 	.short	0x0101


	//----- nvinfo : EIATTR_COOP_GROUP_MASK_REGIDS
	.align		4
        /*0028*/ 	.byte	0x04, 0x29
        /*002a*/ 	.short	(.L_1580 - .L_1579)


	//   ....[0]....
.L_1579:
        /*002c*/ 	.word	0xffffffff


	//   ....[1]....
        /*0030*/ 	.word	0xffffffff


	//   ....[2]....
        /*0034*/ 	.word	0xffffffff


	//   ....[3]....
        /*0038*/ 	.word	0xffffffff


	//   ....[4]....
        /*003c*/ 	.word	0xffffffff


	//   ....[5]....
        /*0040*/ 	.word	0xffffffff


	//   ....[6]....
        /*0044*/ 	.word	0xffffffff


	//   ....[7]....
        /*0048*/ 	.word	0xffffffff


	//   ....[8]....
        /*004c*/ 	.word	0xffffffff


	//   ....[9]....
        /*0050*/ 	.word	0xffffffff


	//   ....[10]....
        /*0054*/ 	.word	0xffffffff


	//   ....[11]....
        /*0058*/ 	.word	0xffffffff


	//   ....[12]....
        /*005c*/ 	.word	0xffffffff


	//   ....[13]....
        /*0060*/ 	.word	0xffffffff


	//   ....[14]....
        /*0064*/ 	.word	0xffffffff


	//   ....[15]....
        /*0068*/ 	.word	0xffffffff


	//   ....[16]....
        /*006c*/ 	.word	0xffffffff


	//   ....[17]....
        /*0070*/ 	.word	0xffffffff


	//----- nvinfo : EIATTR_COOP_GROUP_INSTR_OFFSETS
	.align		4
.L_1580:
        /*0074*/ 	.byte	0x04, 0x28
        /*0076*/ 	.short	(.L_1582 - .L_1581)


	//   ....[0]....
.L_1581:
        /*0078*/ 	.word	0x00026020


	//   ....[1]....
        /*007c*/ 	.word	0x00026050


	//   ....[2]....
        /*0080*/ 	.word	0x00026070


	//   ....[3]....
        /*0084*/ 	.word	0x00026090


	//   ....[4]....
        /*0088*/ 	.word	0x000260b0


	//   ....[5]....
        /*008c*/ 	.word	0x000265e0


	//   ....[6]....
        /*0090*/ 	.word	0x00026600


	//   ....[7]....
        /*0094*/ 	.word	0x00026620


	//   ....[8]....
        /*0098*/ 	.word	0x00026650


	//   ....[9]....
        /*009c*/ 	.word	0x00026680


	//   ....[10]....
        /*00a0*/ 	.word	0x00026820


	//   ....[11]....
        /*00a4*/ 	.word	0x00026860


	//   ....[12]....
        /*00a8*/ 	.word	0x000268a0


	//   ....[13]....
        /*00ac*/ 	.word	0x000268d0


	//   ....[14]....
        /*00b0*/ 	.word	0x00026960


	//   ....[15]....
        /*00b4*/ 	.word	0x000269b0


	//   ....[16]....
        /*00b8*/ 	.word	0x00026a50


	//   ....[17]....
        /*00bc*/ 	.word	0x00026a80


	//----- nvinfo : EIATTR_VRC_CTA_INIT_COUNT
	.align		4
.L_1582:
        /*00c0*/ 	.byte	0x02, 0x4a
	.zero		1
	.zero		1


	//----- nvinfo : EIATTR_EXIT_INSTR_OFFSETS
	.align		4
        /*00c4*/ 	.byte	0x04, 0x1c
        /*00c6*/ 	.short	(.L_1584 - .L_1583)


	//   ....[0]....
.L_1583:
        /*00c8*/ 	.word	0x00001060


	//   ....[1]....
        /*00cc*/ 	.word	0x000279a0


	//----- nvinfo : EIATTR_MAX_THREADS
	.align		4
.L_1584:
        /*00d0*/ 	.byte	0x04, 0x05
        /*00d2*/ 	.short	(.L_1586 - .L_1585)
.L_1585:
        /*00d4*/ 	.word	0x00000080
        /*00d8*/ 	.word	0x00000001
        /*00dc*/ 	.word	0x00000001


	//----- nvinfo : EIATTR_CRS_STACK_SIZE
	.align		4
.L_1586:
        /*00e0*/ 	.byte	0x04, 0x1e
        /*00e2*/ 	.short	(.L_1588 - .L_1587)
.L_1587:
        /*00e4*/ 	.word	0x00000000


	//----- nvinfo : EIATTR_CBANK_PARAM_SIZE
	.align		4
.L_1588:
        /*00e8*/ 	.byte	0x03, 0x19
        /*00ea*/ 	.short	0x00e8


	//----- nvinfo : EIATTR_PARAM_CBANK
	.align		4
        /*00ec*/ 	.byte	0x04, 0x0a
        /*00ee*/ 	.short	(.L_1590 - .L_1589)
	.align		4
.L_1589:
        /*00f0*/ 	.word	index@(.nv.constant0._ZN10layer_norm31ln_parallel_residual_fwd_kernelINS_13Kernel_traitsIf6__halffS2_fjLj5120ELj1ELj1ELj4ELj16ENS_18Kernel_traits_baseILj5120EfS2_fS2_fjLj128EEEEELb1ELb0ELb1EEEvNS_9FwdParamsE)
        /*00f4*/ 	.short	0x0380
        /*00f6*/ 	.short	0x00e8


	//----- nvinfo : EIATTR_SW_WAR
	.align		4
.L_1590:
        /*00f8*/ 	.byte	0x04, 0x36
        /*00fa*/ 	.short	(.L_1592 - .L_1591)
.L_1591:
        /*00fc*/ 	.word	0x00000008
.L_1592:


//--------------------- .nv.info._ZN10layer_norm31ln_parallel_residual_fwd_kernelINS_13Kernel_traitsIf6__halffS2_fjLj5120ELj1ELj1ELj4ELj16ENS_18Kernel_traits_baseILj5120EfS2_fS2_fjLj128EEEEELb1ELb1ELb0EEEvNS_9FwdParamsE --------------------------
	.section	.nv.info._ZN10layer_norm31ln_parallel_residual_fwd_kernelINS_13Kernel_traitsIf6__halffS2_fjLj5120ELj1ELj1ELj4ELj16ENS_18Kernel_traits_baseILj5120EfS2_fS2_fjLj128EEEEELb1ELb1ELb0EEEvNS_9FwdParamsE,"",@"SHT_CUDA_INFO"
	.sectionflags	@""
	.align	4


	//----- nvinfo : EIATTR_CUDA_API_VERSION
	.align		4
        /*0000*/ 	.byte	0x04, 0x37
        /*0002*/ 	.short	(.L_1594 - .L_1593)
.L_1593:
        /*0004*/ 	.word	0x00000082


	//----- nvinfo : EIATTR_KPARAM_INFO
	.align		4
.L_1594:
        /*0008*/ 	.byte	0x04, 0x17
        /*000a*/ 	.short	(.L_1596 - .L_1595)
.L_1595:
        /*000c*/ 	.word	0x00000000
        /*0010*/ 	.short	0x0000
        /*0012*/ 	.short	0x0000
        /*0014*/ 	.byte	0x00, 0xf0, 0xa1, 0x03


	//----- nvinfo : EIATTR_SPARSE_MMA_MASK
	.align		4
.L_1596:
        /*0018*/ 	.byte	0x03, 0x50
        /*001a*/ 	.short	0x0000


	//----- nvinfo : EIATTR_MAXREG_COUNT
	.align		4
        /*001c*/ 	.byte	0x03, 0x1b
        /*001e*/ 	.short	0x00ff


	//----- nvinfo : EIATTR_NUM_BARRIERS
	.align		4
        /*0020*/ 	.byte	0x02, 0x4c
        /*0022*/ 	.byte	0x01
	.zero		1


	//----- nvinfo : EIATTR_MERCURY_ISA_VERSION
	.align		4
        /*0024*/ 	.byte	0x03, 0x5f
        /*0026*/ 	.short	0x0101


	//----- nvinfo : EIATTR_COOP_GROUP_MASK_REGIDS
	.align		4
        /*0028*/ 	.byte	0x04, 0x29
        /*002a*/ 	.short	(.L_1598 - .L_1597)


	//   ....[0]....
.L_1597:
        /*002c*/ 	.word	0xffffffff


	//   ....[1]....
        /*0030*/ 	.word	0xffffffff


	//   ....[2]....
        /*0034*/ 	.word	0xffffffff


	//   ....[3]....
        /*0038*/ 	.word	0xffffffff


	//   ....[4]....
        /*003c*/ 	.word	0xffffffff


	//   ....[5]....
        /*0040*/ 	.word	0xffffffff


	//   ....[6]....
        /*0044*/ 	.word	0xffffffff


	//   ....[7]....
        /*0048*/ 	.word	0xffffffff


	//   ....[8]....
        /*004c*/ 	.word	0xffffffff


	//   ....[9]....
        /*0050*/ 	.word	0xffffffff


	//   ....[10]....
        /*0054*/ 	.word	0xffffffff


	//   ....[11]....
        /*0058*/ 	.word	0xffffffff


	//   ....[12]....
        /*005c*/ 	.word	0xffffffff


	//   ....[13]....
        /*0060*/ 	.word	0xffffffff


	//   ....[14]....
        /*0064*/ 	.word	0xffffffff


	//   ....[15]....
        /*0068*/ 	.word	0xffffffff


	//   ....[16]....
        /*006c*/ 	.word	0xffffffff


	//   ....[17]....
        /*0070*/ 	.word	0xffffffff


	//----- nvinfo : EIATTR_COOP_GROUP_INSTR_OFFSETS
	.align		4
.L_1598:
        /*0074*/ 	.byte	0x04, 0x28
        /*0076*/ 	.short	(.L_1600 - .L_1599)


	//   ....[0]....
.L_1599:
        /*0078*/ 	.word	0x0002fef0


	//   ....[1]....
        /*007c*/ 	.word	0x0002ff10


	//   ....[2]....
        /*0080*/ 	.word	0x0002ff30


	//   ....[3]....
        /*0084*/ 	.word	0x0002ff50


	//   ....[4]....
        /*0088*/ 	.word	0x0002ff80


	//   ....[5]....
        /*008c*/ 	.word	0x000304c0


	//   ....[6]....
        /*0090*/ 	.word	0x000304f0


	//   ....[7]....
        /*0094*/ 	.word	0x00030520


	//   ....[8]....
        /*0098*/ 	.word	0x00030540


	//   ....[9]....
        /*009c*/ 	.word	0x00030560


	//   ....[10]....
        /*00a0*/ 	.word	0x000306f0


	//   ....[11]....
        /*00a4*/ 	.word	0x00030730


	//   ....[12]....
        /*00a8*/ 	.word	0x000307c0


	//   ....[13]....
        /*00ac*/ 	.word	0x000307d0


	//   ....[14]....
        /*00b0*/ 	.word	0x00030880


	//   ....[15]....
        /*00b4*/ 	.word	0x000308f0


	//   ....[16]....
        /*00b8*/ 	.word	0x00030910


	//   ....[17]....
        /*00bc*/ 	.word	0x000309c0


	//----- nvinfo : EIATTR_VRC_CTA_INIT_COUNT
	.align		4
.L_1600:
        /*00c0*/ 	.byte	0x02, 0x4a
	.zero		1
	.zero		1


	//----- nvinfo : EIATTR_EXIT_INSTR_OFFSETS
	.align		4
        /*00c4*/ 	.byte	0x04, 0x1c
        /*00c6*/ 	.short	(.L_1602 - .L_1601)


	//   ....[0]....
.L_1601:
        /*00c8*/ 	.word	0x00000a20


	//   ....[1]....
        /*00cc*/ 	.word	0x00031590


	//----- nvinfo : EIATTR_MAX_THREADS
	.align		4
.L_1602:
        /*00d0*/ 	.byte	0x04, 0x05
        /*00d2*/ 	.short	(.L_1604 - .L_1603)
.L_1603:
        /*00d4*/ 	.word	0x00000080
        /*00d8*/ 	.word	0x00000001
        /*00dc*/ 	.word	0x00000001


	//----- nvinfo : EIATTR_CRS_STACK_SIZE
	.align		4
.L_1604:
        /*00e0*/ 	.byte	0x04, 0x1e
        /*00e2*/ 	.short	(.L_1606 - .L_1605)
.L_1605:
        /*00e4*/ 	.word	0x00000000


	//----- nvinfo : EIATTR_CBANK_PARAM_SIZE
	.align		4
.L_1606:
        /*00e8*/ 	.byte	0x03, 0x19
        /*00ea*/ 	.short	0x00e8


	//----- nvinfo : EIATTR_PARAM_CBANK
	.align		4
        /*00ec*/ 	.byte	0x04, 0x0a
        /*00ee*/ 	.short	(.L_1608 - .L_1607)
	.align		4
.L_1607:
        /*00f0*/ 	.word	index@(.nv.constant0._ZN10layer_norm31ln_parallel_residual_fwd_kernelINS_13Kernel_traitsIf6__halffS2_fjLj5120ELj1ELj1ELj4ELj16ENS_18Kernel_traits_baseILj5120EfS2_fS2_fjLj128EEEEELb1ELb1ELb0EEEvNS_9FwdParamsE)
        /*00f4*/ 	.short	0x0380
        /*00f6*/ 	.short	0x00e8


	//----- nvinfo : EIATTR_SW_WAR
	.align		4
.L_1608:
        /*00f8*/ 	.byte	0x04, 0x36
        /*00fa*/ 	.short	(.L_1610 - .L_1609)
.L_1609:
        /*00fc*/ 	.word	0x00000008
.L_1610:


//--------------------- .nv.info._ZN10layer_norm31ln_parallel_residual_fwd_kernelINS_13Kernel_traitsIf6__halffS2_fjLj5120ELj1ELj1ELj4ELj16ENS_18Kernel_traits_baseILj5120EfS2_fS2_fjLj128EEEEELb1ELb1ELb1EEEvNS_9FwdParamsE --------------------------
	.section	.nv.info._ZN10layer_norm31ln_parallel_residual_fwd_kernelINS_13Kernel_traitsIf6__halffS2_fjLj5120ELj1ELj1ELj4ELj16ENS_18Kernel_traits_baseILj5120EfS2_fS2_fjLj128EEEEELb1ELb1ELb1EEEvNS_9FwdParamsE,"",@"SHT_CUDA_INFO"
	.sectionflags	@""
	.align	4


	//----- nvinfo : EIATTR_CUDA_API_VERSION
	.align		4
        /*0000*/ 	.byte	0x04, 0x37
        /*0002*/ 	.short	(.L_1612 - .L_1611)
.L_1611:
        /*0004*/ 	.word	0x00000082


	//----- nvinfo : EIATTR_KPARAM_INFO
	.align		4
.L_1612:
        /*0008*/ 	.byte	0x04, 0x17
        /*000a*/ 	.short	(.L_1614 - .L_1613)
.L_1613:
        /*000c*/ 	.word	0x00000000
        /*0010*/ 	.short	0x0000
        /*0012*/ 	.short	0x0000
        /*0014*/ 	.byte	0x00, 0xf0, 0xa1, 0x03


	//----- nvinfo : EIATTR_SPARSE_MMA_MASK
	.align		4
.L_1614:
        /*0018*/ 	.byte	0x03, 0x50
        /*001a*/ 	.short	0x0000


	//----- nvinfo : EIATTR_MAXREG_COUNT
	.align		4
        /*001c*/ 	.byte	0x03, 0x1b
        /*001e*/ 	.short	0x00ff


	//----- nvinfo : EIATTR_NUM_BARRIERS
	.align		4
        /*0020*/ 	.byte	0x02, 0x4c
        /*0022*/ 	.byte	0x01
	.zero		1


	//----- nvinfo : EIATTR_MERCURY_ISA_VERSION
	.align		4
        /*0024*/ 	.byte	0x03, 0x5f
        /*0026*/ 	.short	0x0101


	//----- nvinfo : EIATTR_COOP_GROUP_MASK_REGIDS
	.align		4
        /*0028*/ 	.byte	0x04, 0x29
        /*002a*/ 	.short	(.L_1616 - .L_1615)


	//   ....[0]....
.L_1615:
        /*002c*/ 	.word	0xffffffff


	//   ....[1]....
        /*0030*/ 	.word	0xffffffff


	//   ....[2]....
        /*0034*/ 	.word	0xffffffff


	//   ....[3]....
        /*0038*/ 	.word	0xffffffff


	//   ....[4]....
        /*003c*/ 	.word	0xffffffff


	//   ....[5]....
        /*0040*/ 	.word	0xffffffff


	//   ....[6]....
        /*0044*/ 	.word	0xffffffff


	//   ....[7]....
        /*0048*/ 	.word	0xffffffff


	//   ....[8]....
        /*004c*/ 	.word	0xffffffff


	//   ....[9]....
        /*0050*/ 	.word	0xffffffff


	//   ....[10]....
        /*0054*/ 	.word	0xffffffff


	//   ....[11]....
        /*0058*/ 	.word	0xffffffff


	//   ....[12]....
        /*005c*/ 	.word	0xffffffff


	//   ....[13]....
        /*0060*/ 	.word	0xffffffff


	//   ....[14]....
        /*0064*/ 	.word	0xffffffff


	//   ....[15]....
        /*0068*/ 	.word	0xffffffff


	//   ....[16]....
        /*006c*/ 	.word	0xffffffff


	//   ....[17]....
        /*0070*/ 	.word	0xffffffff


	//----- nvinfo : EIATTR_COOP_GROUP_INSTR_OFFSETS
	.align		4
.L_1616:
        /*0074*/ 	.byte	0x04, 0x28
        /*0076*/ 	.short	(.L_1618 - .L_1617)


	//   ....[0]....
.L_1617:
        /*0078*/ 	.word	0x00025810


	//   ....[1]....
        /*007c*/ 	.word	0x00025830


	//   ....[2]....
        /*0080*/ 	.word	0x00025850


	//   ....[3]....
        /*0084*/ 	.word	0x00025870


	//   ....[4]....
        /*0088*/ 	.word	0x00025890


	//   ....[5]....
        /*008c*/ 	.word	0x00025dc0


	//   ....[6]....
        /*0090*/ 	.word	0x00025de0


	//   ....[7]....
        /*0094*/ 	.word	0x00025e00


	//   ....[8]....
        /*0098*/ 	.word	0x00025e30


	//   ....[9]....
        /*009c*/ 	.word	0x00025e60


	//   ....[10]....
        /*00a0*/ 	.word	0x00026000


	//   ....[11]....
        /*00a4*/ 	.word	0x00026040


	//   ....[12]....
        /*00a8*/ 	.word	0x000260e0


	//   ....[13]....
        /*00ac*/ 	.word	0x00026120


	//   ....[14]....
        /*00b0*/ 	.word	0x000261a0


	//   ....[15]....
        /*00b4*/ 	.word	0x000261c0


	//   ....[16]....
        /*00b8*/ 	.word	0x000262b0


	//   ....[17]....
        /*00bc*/ 	.word	0x000262e0


	//----- nvinfo : EIATTR_VRC_CTA_INIT_COUNT
	.align		4
.L_1618:
        /*00c0*/ 	.byte	0x02, 0x4a
	.zero		1
	.zero		1


	//----- nvinfo : EIATTR_EXIT_INSTR_OFFSETS
	.align		4
        /*00c4*/ 	.byte	0x04, 0x1c
        /*00c6*/ 	.short	(.L_1620 - .L_1619)


	//   ....[0]....
.L_1619:
        /*00c8*/ 	.word	0x000006a0


	//   ....[1]....
        /*00cc*/ 	.word	0x00026cf0


	//----- nvinfo : EIATTR_MAX_THREADS
	.align		4
.L_1620:
        /*00d0*/ 	.byte	0x04, 0x05
        /*00d2*/ 	.short	(.L_1622 - .L_1621)
.L_1621:
        /*00d4*/ 	.word	0x00000080
        /*00d8*/ 	.word	0x00000001
        /*00dc*/ 	.word	0x00000001


	//----- nvinfo : EIATTR_CRS_STACK_SIZE
	.align		4
.L_1622:
        /*00e0*/ 	.byte	0x04, 0x1e
        /*00e2*/ 	.short	(.L_1624 - .L_1623)
.L_1623:
        /*00e4*/ 	.word	0x00000000


	//----- nvinfo : EIATTR_CBANK_PARAM_SIZE
	.align		4
.L_1624:
        /*00e8*/ 	.byte	0x03, 0x19
        /*00ea*/ 	.short	0x00e8


	//----- nvinfo : EIATTR_PARAM_CBANK
	.align		4
        /*00ec*/ 	.byte	0x04, 0x0a
        /*00ee*/ 	.short	(.L_1626 - .L_1625)
	.align		4
.L_1625:
        /*00f0*/ 	.word	index@(.nv.constant0._ZN10layer_norm31ln_parallel_residual_fwd_kernelINS_13Kernel_traitsIf6__halffS2_fjLj5120ELj1ELj1ELj4ELj16ENS_18Kernel_traits_baseILj5120EfS2_fS2_fjLj128EEEEELb1ELb1ELb1EEEvNS_9FwdParamsE)
        /*00f4*/ 	.short	0x0380
        /*00f6*/ 	.short	0x00e8


	//----- nvinfo : EIATTR_SW_WAR
	.align		4
.L_1626:
        /*00f8*/ 	.byte	0x04, 0x36
        /*00fa*/ 	.short	(.L_1628 - .L_1627)
.L_1627:
        /*00fc*/ 	.word	0x00000008
.L_1628:


//--------------------- .nv.info._ZN10layer_norm31ln_parallel_residual_fwd_kernelINS_13Kernel_traitsI6__halfffffjLj5120ELj1ELj1ELj4ELj16ENS_18Kernel_traits_baseILj5120ES2_ffffjLj128EEEEELb0ELb0ELb0EEEvNS_9FwdParamsE --------------------------
	.section	.nv.info._ZN10layer_norm31ln_parallel_residual_fwd_kernelINS_13Kernel_traitsI6__halfffffjLj5120ELj1ELj1ELj4ELj16ENS_18Kernel_traits_baseILj5120ES2_ffffjLj128EEEEELb0ELb0ELb0EEEvNS_9FwdParamsE,"",@"SHT_CUDA_INFO"
	.sectionflags	@""
	.align	4


	//----- nvinfo : EIATTR_CUDA_API_VERSION
	.align		4
        /*0000*/ 	.byte	0x04, 0x37
        /*0002*/ 	.short	(.L_1630 - .L_1629)
.L_1629:
        /*0004*/ 	.word	0x00000082


	//----- nvinfo : EIATTR_KPARAM_INFO
	.align		4
.L_1630:
        /*0008*/ 	.byte	0x04, 0x17
        /*000a*/ 	.short	(.L_1632 - .L_1631)
.L_1631:
        /*000c*/ 	.word	0x00000000
        /*0010*/ 	.short	0x0000
        /*0012*/ 	.short	0x0000
        /*0014*/ 	.byte	0x00, 0xf0, 0xa1, 0x03


	//----- nvinfo : EIATTR_SPARSE_MMA_MASK
	.align		4
.L_1632:
        /*0018*/ 	.byte	0x03, 0x50
        /*001a*/ 	.short	0x0000


	//----- nvinfo : EIATTR_MAXREG_COUNT
	.align		4
        /*001c*/ 	.byte	0x03, 0x1b
        /*001e*/ 	.short	0x00ff


	//----- nvinfo : EIATTR_NUM_BARRIERS
	.align		4
        /*0020*/ 	.byte	0x02, 0x4c
        /*0022*/ 	.byte	0x01
	.zero		1


	//----- nvinfo : EIATTR_MERCURY_ISA_VERSION
	.align		4
        /*0024*/ 	.byte	0x03, 0x5f
        /*0026*/ 	.short	0x0101


	//----- nvinfo : EIATTR_COOP_GROUP_MASK_REGIDS
	.align		4
        /*0028*/ 	.byte	0x04, 0x29
        /*002a*/ 	.short	(.L_1634 - .L_1633)


	//   ....[0]....
.L_1633:
        /*002c*/ 	.word	0xffffffff


	//   ....[1]....
        /*0030*/ 	.word	0xffffffff


	//   ....[2]....
        /*0034*/ 	.word	0xffffffff


	//   ....[3]....
        /*0038*/ 	.word	0xffffffff


	//   ....[4]....
        /*003c*/ 	.word	0xffffffff


	//   ....[5]....
        /*0040*/ 	.word	0xffffffff


	//   ....[6]....
        /*0044*/ 	.word	0xffffffff


	//   ....[7]....
        /*0048*/ 	.word	0xffffffff


	//   ....[8]....
        /*004c*/ 	.word	0xffffffff


	//   ....[9]....
        /*0050*/ 	.word	0xffffffff


	//   ....[10]....
        /*0054*/ 	.word	0xffffffff


	//   ....[11]....
        /*0058*/ 	.word	0xffffffff


	//   ....[12]....
        /*005c*/ 	.word	0xffffffff


	//   ....[13]....
        /*0060*/ 	.word	0xffffffff


	//   ....[14]....
        /*0064*/ 	.word	0xffffffff


	//   ....[15]....
        /*0068*/ 	.word	0xffffffff


	//   ....[16]....
        /*006c*/ 	.word	0xffffffff


	//   ....[17]....
        /*0070*/ 	.word	0xffffffff


	//----- nvinfo : EIATTR_COOP_GROUP_INSTR_OFFSETS
	.align		4
.L_1634:
        /*0074*/ 	.byte	0x04, 0x28
        /*0076*/ 	.short	(.L_1636 - .L_1635)


	//   ....[0]....
.L_1635:
        /*0078*/ 	.word	0x00005b20


	//   ....[1]....
        /*007c*/ 	.word	0x00005b40


	//   ....[2]....
        /*0080*/ 	.word	0x00005b60


	//   ....[3]....
        /*0084*/ 	.word	0x00005b80


	//   ....[4]....
        /*0088*/ 	.word	0x00005ba0


	//   ....[5]....
        /*008c*/ 	.word	0x00006170


	//   ....[6]....
        /*0090*/ 	.word	0x000061a0


	//   ....[7]....
        /*0094*/ 	.word	0x000061d0


	//   ....[8]....
        /*0098*/ 	.word	0x00006200


	//   ....[9]....
        /*009c*/ 	.word	0x00006220


	//   ....[10]....
        /*00a0*/ 	.word	0x000062a0


	//   ....[11]....
        /*00a4*/ 	.word	0x00006310


	//   ....[12]....
        /*00a8*/ 	.word	0x00006330


	//   ....[13]....
        /*00ac*/ 	.word	0x00006340


	//   ....[14]....
        /*00b0*/ 	.word	0x00006410


	//   ....[15]....
        /*00b4*/ 	.word	0x00006450


	//   ....[16]....
        /*00b8*/ 	.word	0x000064f0


	//   ....[17]....
        /*00bc*/ 	.word	0x00006510


	//----- nvinfo : EIATTR_VRC_CTA_INIT_COUNT
	.align		4
.L_1636:
        /*00c0*/ 	.byte	0x02, 0x4a
	.zero		1
	.zero		1


	//----- nvinfo : EIATTR_EXIT_INSTR_OFFSETS
	.align		4
        /*00c4*/ 	.byte	0x04, 0x1c
        /*00c6*/ 	.short	(.L_1638 - .L_1637)


	//   ....[0]....
.L_1637:
        /*00c8*/ 	.word	0x000021e0


	//   ....[1]....
        /*00cc*/ 	.word	0x000080c0


	//----- nvinfo : EIATTR_MAX_THREADS
	.align		4
.L_1638:
        /*00d0*/ 	.byte	0x04, 0x05
        /*00d2*/ 	.short	(.L_1640 - .L_1639)
.L_1639:
        /*00d4*/ 	.word	0x00000080
        /*00d8*/ 	.word	0x00000001
        /*00dc*/ 	.word	0x00000001


	//----- nvinfo : EIATTR_CRS_STACK_SIZE
	.align		4
.L_1640:
        /*00e0*/ 	.byte	0x04, 0x1e
        /*00e2*/ 	.short	(.L_1642 - .L_1641)
.L_1641:
        /*00e4*/ 	.word	0x00000000


	//----- nvinfo : EIATTR_CBANK_PARAM_SIZE
	.align		4
.L_1642:
        /*00e8*/ 	.byte	0x03, 0x19
        /*00ea*/ 	.short	0x00e8


	//----- nvinfo : EIATTR_PARAM_CBANK
	.align		4
        /*00ec*/ 	.byte	0x04, 0x0a
        /*00ee*/ 	.short	(.L_1644 - .L_1643)
	.align		4
.L_1643:
        /*00f0*/ 	.word	index@(.nv.constant0._ZN10layer_norm31ln_parallel_residual_fwd_kernelINS_13Kernel_traitsI6__halfffffjLj5120ELj1ELj1ELj4ELj16ENS_18Kernel_traits_baseILj5120ES2_ffffjLj128EEEEELb0ELb0ELb0EEEvNS_9FwdParamsE)
        /*00f4*/ 	.short	0x0380
        /*00f6*/ 	.short	0x00e8


	//----- nvinfo : EIATTR_SW_WAR
	.align		4
.L_1644:
        /*00f8*/ 	.byte	0x04, 0x36
        /*00fa*/ 	.short	(.L_1646 - .L_1645)
.L_1645:
        /*00fc*/ 	.word	0x00000008
.L_1646:


//--------------------- .nv.info._ZN10layer_norm31ln_parallel_residual_fwd_kernelINS_13Kernel_traitsI6__halfffffjLj5120ELj1ELj1ELj4ELj16ENS_18Kernel_traits_baseILj5120ES2_ffffjLj128EEEEELb0ELb0ELb1EEEvNS_9FwdParamsE --------------------------
	.section	.nv.info._ZN10layer_norm31ln_parallel_residual_fwd_kernelINS_13Kernel_traitsI6__halfffffjLj5120ELj1ELj1ELj4ELj16ENS_18Kernel_traits_baseILj5120ES2_ffffjLj128EEEEELb0ELb0ELb1EEEvNS_9FwdParamsE,"",@"SHT_CUDA_INFO"
	.sectionflags	@""
	.align	4


	//----- nvinfo : EIATTR_CUDA_API_VERSION
	.align		4
        /*0000*/ 	.byte	0x04, 0x37
        /*0002*/ 	.short	(.L_1648 - .L_1647)
.L_1647:
        /*0004*/ 	.word	0x00000082


	//----- nvinfo : EIATTR_KPARAM_INFO
	.align		4
.L_1648:
        /*0008*/ 	.byte	0x04, 0x17
        /*000a*/ 	.short	(.L_1650 - .L_1649)
.L_1649:
        /*000c*/ 	.word	0x00000000
        /*0010*/ 	.short	0x0000
        /*0012*/ 	.short	0x0000
        /*0014*/ 	.byte	0x00, 0xf0, 0xa1, 0x03


	//----- nvinfo : EIATTR_SPARSE_MMA_MASK
	.align		4
.L_1650:
        /*0018*/ 	.byte	0x03, 0x50
        /*001a*/ 	.short	0x0000


	//----- nvinfo : EIATTR_MAXREG_COUNT
	.align		4
        /*001c*/ 	.byte	0x03, 0x1b
        /*001e*/ 	.short	0x00ff


	//----- nvinfo : EIATTR_NUM_BARRIERS
	.align		4
        /*0020*/ 	.byte	0x02, 0x4c
        /*0022*/ 	.byte	0x01
	.zero		1


	//----- nvinfo : EIATTR_MERCURY_ISA_VERSION
	.align		4
        /*0024*/ 	.byte	0x03, 0x5f
        /*0026*/ 	.short	0x0101


	//----- nvinfo : EIATTR_COOP_GROUP_MASK_REGIDS
	.align		4
        /*0028*/ 	.byte	0x04, 0x29
        /*002a*/ 	.short	(.L_1652 - .L_1651)


	//   ....[0]....
.L_1651:
        /*002c*/ 	.word	0xffffffff


	//   ....[1]....
        /*0030*/ 	.word	0xffffffff


	//   ....[2]....
        /*0034*/ 	.word	0xffffffff


	//   ....[3]....
        /*0038*/ 	.word	0xffffffff


	//   ....[4]....
        /*003c*/ 	.word	0xffffffff


	//   ....[5]....
        /*0040*/ 	.word	0xffffffff


	//   ....[6]....
        /*0044*/ 	.word	0xffffffff


	//   ....[7]....
        /*0048*/ 	.word	0xffffffff


	//   ....[8]....
        /*004c*/ 	.word	0xffffffff


	//   ....[9]....
        /*0050*/ 	.word	0xffffffff


	//   ....[10]....
        /*0054*/ 	.word	0xffffffff


	//   ....[11]....
        /*0058*/ 	.word	0xffffffff


	//   ....[12]....
        /*005c*/ 	.word	0xffffffff


	//   ....[13]....
        /*0060*/ 	.word	0xffffffff


	//   ....[14]....
        /*0064*/ 	.word	0xffffffff


	//   ....[15]....
        /*0068*/ 	.word	0xffffffff


	//   ....[16]....
        /*006c*/ 	.word	0xffffffff


	//   ....[17]....
        /*0070*/ 	.word	0xffffffff


	//----- nvinfo : EIATTR_COOP_GROUP_INSTR_OFFSETS
	.align		4
.L_1652:
        /*0074*/ 	.byte	0x04, 0x28
        /*0076*/ 	.short	(.L_1654 - .L_1653)


	//   ....[0]....
.L_1653:
        /*0078*/ 	.word	0x000039d0


	//   ....[1]....
        /*007c*/ 	.word	0x000039f0


	//   ....[2]....
        /*0080*/ 	.word	0x00003a10


	//   ....[3]....
        /*0084*/ 	.word	0x00003a30


	//   ....[4]....
        /*0088*/ 	.word	0x00003a50


	//   ....[5]....
        /*008c*/ 	.word	0x00003f80


	//   ....[6]....
        /*0090*/ 	.word	0x00003fa0


	//   ....[7]....
        /*0094*/ 	.word	0x00003fc0


	//   ....[8]....
        /*0098*/ 	.word	0x00003ff0


	//   ....[9]....
        /*009c*/ 	.word	0x00004030


	//   ....[10]....
        /*00a0*/ 	.word	0x00004270


	//   ....[11]....
        /*00a4*/ 	.word	0x000042c0


	//   ....[12]....
        /*00a8*/ 	.word	0x000042e0


	//   ....[13]....
        /*00ac*/ 	.word	0x000042f0


	//   ....[14]....
        /*00b0*/ 	.word	0x000043b0


	//   ....[15]....
        /*00b4*/ 	.word	0x000043e0


	//   ....[16]....
        /*00b8*/ 	.word	0x00004480


	//   ....[17]....
        /*00bc*/ 	.word	0x000044b0


	//----- nvinfo : EIATTR_VRC_CTA_INIT_COUNT
	.align		4
.L_1654:
        /*00c0*/ 	.byte	0x02, 0x4a
	.zero		1
	.zero		1


	//----- nvinfo : EIATTR_EXIT_INSTR_OFFSETS
	.align		4
        /*00c4*/ 	.byte	0x04, 0x1c
        /*00c6*/ 	.short	(.L_1656 - .L_1655)


	//   ....[0]....
.L_1655:
        /*00c8*/ 	.word	0x00000d30


	//   ....[1]....
        /*00cc*/ 	.word	0x00005bd0


	//----- nvinfo : EIATTR_MAX_THREADS
	.align		4
.L_1656:
        /*00d0*/ 	.byte	0x04, 0x05
        /*00d2*/ 	.short	(.L_1658 - .L_1657)
.L_1657:
        /*00d4*/ 	.word	0x00000080
        /*00d8*/ 	.word	0x00000001
        /*00dc*/ 	.word	0x00000001


	//----- nvinfo : EIATTR_CRS_STACK_SIZE
	.align		4
.L_1658:
        /*00e0*/ 	.byte	0x04, 0x1e
        /*00e2*/ 	.short	(.L_1660 - .L_1659)
.L_1659:
        /*00e4*/ 	.word	0x00000000


	//----- nvinfo : EIATTR_CBANK_PARAM_SIZE
	.align		4
.L_1660:
        /*00e8*/ 	.byte	0x03, 0x19
        /*00ea*/ 	.short	0x00e8


	//----- nvinfo : EIATTR_PARAM_CBANK
	.align		4
        /*00ec*/ 	.byte	0x04, 0x0a
        /*00ee*/ 	.short	(.L_1662 - .L_1661)
	.align		4
.L_1661:
        /*00f0*/ 	.word	index@(.nv.constant0._ZN10layer_norm31ln_parallel_residual_fwd_kernelINS_13Kernel_traitsI6__halfffffjLj5120ELj1ELj1ELj4ELj16ENS_18Kernel_traits_baseILj5120ES2_ffffjLj128EEEEELb0ELb0ELb1EEEvNS_9FwdParamsE)
        /*00f4*/ 	.short	0x0380
        /*00f6*/ 	.short	0x00e8


	//----- nvinfo : EIATTR_SW_WAR
	.align		4
.L_1662:
        /*00f8*/ 	.byte	0x04, 0x36
        /*00fa*/ 	.short	(.L_1664 - .L_1663)
.L_1663:
        /*00fc*/ 	.word	0x00000008
.L_1664:


//--------------------- .nv.info._ZN10layer_norm31ln_parallel_residual_fwd_kernelINS_13Kernel_traitsI6__halfffffjLj5120ELj1ELj1ELj4ELj16ENS_18Kernel_traits_baseILj5120ES2_ffffjLj128EEEEELb0ELb1ELb0EEEvNS_9FwdParamsE --------------------------
	.section	.nv.info._ZN10layer_norm31ln_parallel_residual_fwd_kernelINS_13Kernel_traitsI6__halfffffjLj5120ELj1ELj1ELj4ELj16ENS_18Kernel_traits_baseILj5120ES2_ffffjLj128EEEEELb0ELb1ELb0EEEvNS_9FwdParamsE,"",@"SHT_CUDA_INFO"
	.sectionflags	@""
	.align	4


	//----- nvinfo : EIATTR_CUDA_API_VERSION
	.align		4
        /*0000*/ 	.byte	0x04, 0x37
        /*0002*/ 	.short	(.L_1666 - .L_1665)
.L_1665:
        /*0004*/ 	.word	0x00000082


	//----- nvinfo : EIATTR_KPARAM_INFO
	.align		4
.L_1666:
        /*0008*/ 	.byte	0x04, 0x17
        /*000a*/ 	.short	(.L_1668 - .L_1667)
.L_1667:
        /*000c*/ 	.word	0x00000000
        /*0010*/ 	.short	0x0000
        /*0012*/ 	.short	0x0000
        /*0014*/ 	.byte	0x00, 0xf0, 0xa1, 0x03


	//----- nvinfo : EIATTR_SPARSE_MMA_MASK
	.align		4
.L_1668:
        /*0018*/ 	.byte	0x03, 0x50
        /*001a*/ 	.short	0x0000


	//----- nvinfo : EIATTR_MAXREG_COUNT
	.align		4
        /*001c*/ 	.byte	0x03, 0x1b
        /*001e*/ 	.short	0x00ff


	//----- nvinfo : EIATTR_NUM_BARRIERS
	.align		4
        /*0020*/ 	.byte	0x02, 0x4c
        /*0022*/ 	.byte	0x01
	.zero		1


	//----- nvinfo : EIATTR_MERCURY_ISA_VERSION
	.align		4
        /*0024*/ 	.byte	0x03, 0x5f
        /*0026*/ 	.short	0x0101


	//----- nvinfo : EIATTR_COOP_GROUP_MASK_REGIDS
	.align		4
        /*0028*/ 	.byte	0x04, 0x29
        /*002a*/ 	.short	(.L_1670 - .L_1669)


	//   ....[0]....
.L_1669:
        /*002c*/ 	.word	0xffffffff


	//   ....[1]....
        /*0030*/ 	.word	0xffffffff


	//   ....[2]....
        /*0034*/ 	.word	0xffffffff


	//   ....[3]....
        /*0038*/ 	.word	0xffffffff


	//   ....[4]....
        /*003c*/ 	.word	0xffffffff


	//   ....[5]....
        /*0040*/ 	.word	0xffffffff


	//   ....[6]....
        /*0044*/ 	.word	0xffffffff


	//   ....[7]....
        /*0048*/ 	.word	0xffffffff


	//   ....[8]....
        /*004c*/ 	.word	0xffffffff


	//   ....[9]....
        /*0050*/ 	.word	0xffffffff


	//   ....[10]....
        /*0054*/ 	.word	0xffffffff


	//   ....[11]....
        /*0058*/ 	.word	0xffffffff


	//   ....[12]....
        /*005c*/ 	.word	0xffffffff


	//   ....[13]....
        /*0060*/ 	.word	0xffffffff


	//   ....[14]....
        /*0064*/ 	.word	0xffffffff


	//   ....[15]....
        /*0068*/ 	.word	0xffffffff


	//   ....[16]....
        /*006c*/ 	.word	0xffffffff


	//   ....[17]....
        /*0070*/ 	.word	0xffffffff


	//----- nvinfo : EIATTR_COOP_GROUP_INSTR_OFFSETS
	.align		4
.L_1670:
        /*0074*/ 	.byte	0x04, 0x28
        /*0076*/ 	.short	(.L_1672 - .L_1671)


	//   ....[0]....
.L_1671:
        /*0078*/ 	.word	0x00003c40


	//   ....[1]....
        /*007c*/ 	.word	0x00003c60


	//   ....[2]....
        /*0080*/ 	.word	0x00003c80


	//   ....[3]....
        /*0084*/ 	.word	0x00003ca0


	//   ....[4]....
        /*0088*/ 	.word	0x00003cc0


	//   ....[5]....
        /*008c*/ 	.word	0x00004260


	//   ....[6]....
        /*0090*/ 	.word	0x00004280


	//   ....[7]....
        /*0094*/ 	.word	0x000042b0


	//   ....[8]....
        /*0098*/ 	.word	0x000042e0


	//   ....[9]....
        /*009c*/ 	.word	0x00004300


	//   ....[10]....
        /*00a0*/ 	.word	0x000044d0


	//   ....[11]....
        /*00a4*/ 	.word	0x000044f0


	//   ....[12]....
        /*00a8*/ 	.word	0x00004520


	//   ....[13]....
        /*00ac*/ 	.word	0x000045a0


	//   ....[14]....
        /*00b0*/ 	.word	0x000045e0


	//   ....[15]....
        /*00b4*/ 	.word	0x00004600


	//   ....[16]....
        /*00b8*/ 	.word	0x00004700


	//   ....[17]....
        /*00bc*/ 	.word	0x00004710


	//----- nvinfo : EIATTR_VRC_CTA_INIT_COUNT
	.align		4
.L_1672:
        /*00c0*/ 	.byte	0x02, 0x4a
	.zero		1
	.zero		1


	//----- nvinfo : EIATTR_EXIT_INSTR_OFFSETS
	.align		4
        /*00c4*/ 	.byte	0x04, 0x1c
        /*00c6*/ 	.short	(.L_1674 - .L_1673)


	//   ....[0]....
.L_1673:
        /*00c8*/ 	.word	0x00000a30


	//   ....[1]....
        /*00cc*/ 	.word	0x000058d0


	//----- nvinfo : EIATTR_MAX_THREADS
	.align		4
.L_1674:
        /*00d0*/ 	.byte	0x04, 0x05
        /*00d2*/ 	.short	(.L_1676 - .L_1675)
.L_1675:
        /*00d4*/ 	.word	0x00000080
        /*00d8*/ 	.word	0x00000001
        /*00dc*/ 	.word	0x00000001


	//----- nvinfo : EIATTR_CRS_STACK_SIZE
	.align		4
.L_1676:
        /*00e0*/ 	.byte	0x04, 0x1e
        /*00e2*/ 	.short	(.L_1678 - .L_1677)
.L_1677:
        /*00e4*/ 	.word	0x00000000


	//----- nvinfo : EIATTR_CBANK_PARAM_SIZE
	.align		4
.L_1678:
        /*00e8*/ 	.byte	0x03, 0x19
        /*00ea*/ 	.short	0x00e8


	//----- nvinfo : EIATTR_PARAM_CBANK
	.align		4
        /*00ec*/ 	.byte	0x04, 0x0a
        /*00ee*/ 	.short	(.L_1680 - .L_1679)
	.align		4
.L_1679:
        /*00f0*/ 	.word	index@(.nv.constant0._ZN10layer_norm31ln_parallel_residual_fwd_kernelINS_13Kernel_traitsI6__halfffffjLj5120ELj1ELj1ELj4ELj16ENS_18Kernel_traits_baseILj5120ES2_ffffjLj128EEEEELb0ELb1ELb0EEEvNS_9FwdParamsE)
        /*00f4*/ 	.short	0x0380
        /*00f6*/ 	.short	0x00e8


	//----- nvinfo : EIATTR_SW_WAR
	.align		4
.L_1680:
        /*00f8*/ 	.byte	0x04, 0x36
        /*00fa*/ 	.short	(.L_1682 - .L_1681)
.L_1681:
        /*00fc*/ 	.word	0x00000008
.L_1682:


//--------------------- .nv.info._ZN10layer_norm31ln_parallel_residual_fwd_kernelINS_13Kernel_traitsI6__halfffffjLj5120ELj1ELj1ELj4ELj16ENS_18Kernel_traits_baseILj5120ES2_ffffjLj128EEEEELb0ELb1ELb1EEEvNS_9FwdParamsE --------------------------
	.section	.nv.info._ZN10layer_norm31ln_parallel_residual_fwd_kernelINS_13Kernel_traitsI6__halfffffjLj5120ELj1ELj1ELj4ELj16ENS_18Kernel_traits_baseILj5120ES2_ffffjLj128EEEEELb0ELb1ELb1EEEvNS_9FwdParamsE,"",@"SHT_CUDA_INFO"
	.sectionflags	@""
	.align	4


	//----- nvinfo : EIATTR_CUDA_API_VERSION
	.align		4
        /*0000*/ 	.byte	0x04, 0x37
        /*0002*/ 	.short	(.L_1684 - .L_1683)
.L_1683:
        /*0004*/ 	.word	0x00000082


	//----- nvinfo : EIATTR_KPARAM_INFO
	.align		4
.L_1684:
        /*0008*/ 	.byte	0x04, 0x17
        /*000a*/ 	.short	(.L_1686 - .L_1685)
.L_1685:
        /*000c*/ 	.word	0x00000000
        /*0010*/ 	.short	0x0000
        /*0012*/ 	.short	0x0000
        /*0014*/ 	.byte	0x00, 0xf0, 0xa1, 0x03


	//----- nvinfo : EIATTR_SPARSE_MMA_MASK
	.align		4
.L_1686:
        /*0018*/ 	.byte	0x03, 0x50
        /*001a*/ 	.short	0x0000


	//----- nvinfo : EIATTR_MAXREG_COUNT
	.align		4
        /*001c*/ 	.byte	0x03, 0x1b
        /*001e*/ 	.short	0x00ff


	//----- nvinfo : EIATTR_NUM_BARRIERS
	.align		4
        /*0020*/ 	.byte	0x02, 0x4c
        /*0022*/ 	.byte	0x01
	.zero		1


	//----- nvinfo : EIATTR_MERCURY_ISA_VERSION
	.align		4
        /*0024*/ 	.byte	0x03, 0x5f
        /*0026*/ 	.short	0x0101


	//----- nvinfo : EIATTR_COOP_GROUP_MASK_REGIDS
	.align		4
        /*0028*/ 	.byte	0x04, 0x29
        /*002a*/ 	.short	(.L_1688 - .L_1687)


	//   ....[0]....
.L_1687:
        /*002c*/ 	.word	0xffffffff


	//   ....[1]....
        /*0030*/ 	.word	0xffffffff


	//   ....[2]....
        /*0034*/ 	.word	0xffffffff


	//   ....[3]....
        /*0038*/ 	.word	0xffffffff


	//   ....[4]....
        /*003c*/ 	.word	0xffffffff


	//   ....[5]....
        /*0040*/ 	.word	0xffffffff


	//   ....[6]....
        /*0044*/ 	.word	0xffffffff


	//   ....[7]....
        /*0048*/ 	.word	0xffffffff


	//   ....[8]....
        /*004c*/ 	.word	0xffffffff


	//   ....[9]....
        /*0050*/ 	.word	0xffffffff


	//   ....[10]....
        /*0054*/ 	.word	0xffffffff


	//   ....[11]....
        /*0058*/ 	.word	0xffffffff


	//   ....[12]....
        /*005c*/ 	.word	0xffffffff


	//   ....[13]....
        /*0060*/ 	.word	0xffffffff


	//   ....[14]....
        /*0064*/ 	.word	0xffffffff


	//   ....[15]....
        /*0068*/ 	.word	0xffffffff


	//   ....[16]....
        /*006c*/ 	.word	0xffffffff


	//   ....[17]....
        /*0070*/ 	.word	0xffffffff


	//----- nvinfo : EIATTR_COOP_GROUP_INSTR_OFFSETS
	.align		4
.L_1688:
        /*0074*/ 	.byte	0x04, 0x28
        /*0076*/ 	.short	(.L_1690 - .L_1689)


	//   ....[0]....
.L_1689:
        /*0078*/ 	.word	0x00002af0


	//   ....[1]....
        /*007c*/ 	.word	0x00002b10


	//   ....[2]....
        /*0080*/ 	.word	0x00002b30


	//   ....[3]....
        /*0084*/ 	.word	0x00002b50


	//   ....[4]....
        /*0088*/ 	.word	0x00002b70


	//   ....[5]....
        /*008c*/ 	.word	0x000030a0


	//   ....[6]....
        /*0090*/ 	.word	0x000030c0


	//   ....[7]....
        /*0094*/ 	.word	0x000030e0


	//   ....[8]....
        /*0098*/ 	.word	0x00003100


	//   ....[9]....
        /*009c*/ 	.word	0x00003120


	//   ....[10]....
        /*00a0*/ 	.word	0x000032d0


	//   ....[11]....
        /*00a4*/ 	.word	0x00003310


	//   ....[12]....
        /*00a8*/ 	.word	0x000033e0


	//   ....[13]....
        /*00ac*/ 	.word	0x00003430


	//   ....[14]....
        /*00b0*/ 	.word	0x00003440


	//   ....[15]....
        /*00b4*/ 	.word	0x000034d0


	//   ....[16]....
        /*00b8*/ 	.word	0x00003520


	//   ....[17]....
        /*00bc*/ 	.word	0x00003550


	//----- nvinfo : EIATTR_VRC_CTA_INIT_COUNT
	.align		4
.L_1690:
        /*00c0*/ 	.byte	0x02, 0x4a
	.zero		1
	.zero		1


	//----- nvinfo : EIATTR_EXIT_INSTR_OFFSETS
	.align		4
        /*00c4*/ 	.byte	0x04, 0x1c
        /*00c6*/ 	.short	(.L_1692 - .L_1691)


	//   ....[0]....
.L_1691:
        /*00c8*/ 	.word	0x000003e0


	//   ....[1]....
        /*00cc*/ 	.word	0x00004410


	//----- nvinfo : EIATTR_MAX_THREADS
	.align		4
.L_1692:
        /*00d0*/ 	.byte	0x04, 0x05
        /*00d2*/ 	.short	(.L_1694 - .L_1693)
.L_1693:
        /*00d4*/ 	.word	0x00000080
        /*00d8*/ 	.word	0x00000001
        /*00dc*/ 	.word	0x00000001


	//----- nvinfo : EIATTR_CRS_STACK_SIZE
	.align		4
.L_1694:
        /*00e0*/ 	.byte	0x04, 0x1e
        /*00e2*/ 	.short	(.L_1696 - .L_1695)
.L_1695:
        /*00e4*/ 	.word	0x00000000


	//----- nvinfo : EIATTR_CBANK_PARAM_SIZE
	.align		4
.L_1696:
        /*00e8*/ 	.byte	0x03, 0x19
        /*00ea*/ 	.short	0x00e8


	//----- nvinfo : EIATTR_PARAM_CBANK
	.align		4
        /*00ec*/ 	.byte	0x04, 0x0a
        /*00ee*/ 	.short	(.L_1698 - .L_1697)
	.align		4
.L_1697:
        /*00f0*/ 	.word	index@(.nv.constant0._ZN10layer_norm31ln_parallel_residual_fwd_kernelINS_13Kernel_traitsI6__halfffffjLj5120ELj1ELj1ELj4ELj16ENS_18Kernel_traits_baseILj5120ES2_ffffjLj128EEEEELb0ELb1ELb1EEEvNS_9FwdParamsE)
        /*00f4*/ 	.short	0x0380
        /*00f6*/ 	.short	0x00e8


	//----- nvinfo : EIATTR_SW_WAR
	.align		4
.L_1698:
        /*00f8*/ 	.byte	0x04, 0x36
        /*00fa*/ 	.short	(.L_1700 - .L_1699)
.L_1699:
        /*00fc*/ 	.word	0x00000008
.L_1700:


//--------------------- .nv.info._ZN10layer_norm31ln_parallel_residual_fwd_kernelINS_13Kernel_traitsI6__halfffffjLj5120ELj1ELj1ELj4ELj16ENS_18Kernel_traits_baseILj5120ES2_ffffjLj128EEEEELb1ELb0ELb0EEEvNS_9FwdParamsE --------------------------
	.section	.nv.info._ZN10layer_norm31ln_parallel_residual_fwd_kernelINS_13Kernel_traitsI6__halfffffjLj5120ELj1ELj1ELj4ELj16ENS_18Kernel_traits_baseILj5120ES2_ffffjLj128EEEEELb1ELb0ELb0EEEvNS_9FwdParamsE,"",@"SHT_CUDA_INFO"
	.sectionflags	@""
	.align	4


	//----- nvinfo : EIATTR_CUDA_API_VERSION
	.align		4
        /*0000*/ 	.byte	0x04, 0x37
        /*0002*/ 	.short	(.L_1702 - .L_1701)
.L_1701:
        /*0004*/ 	.word	0x00000082


	//----- nvinfo : EIATTR_KPARAM_INFO
	.align		4
.L_1702:
        /*0008*/ 	.byte	0x04, 0x17
        /*000a*/ 	.short	(.L_1704 - .L_1703)
.L_1703:
        /*000c*/ 	.word	0x00000000
        /*0010*/ 	.short	0x0000
        /*0012*/ 	.short	0x0000
        /*0014*/ 	.byte	0x00, 0xf0, 0xa1, 0x03


	//----- nvinfo : EIATTR_SPARSE_MMA_MASK
	.align		4
.L_1704:
        /*0018*/ 	.byte	0x03, 0x50
        /*001a*/ 	.short	0x0000


	//----- nvinfo : EIATTR_MAXREG_COUNT
	.align		4
        /*001c*/ 	.byte	0x03, 0x1b
        /*001e*/ 	.short	0x00ff


	//----- nvinfo : EIATTR_NUM_BARRIERS
	.align		4
        /*0020*/ 	.byte	0x02, 0x4c
        /*0022*/ 	.byte	0x01
	.zero		1


	//----- nvinfo : EIATTR_MERCURY_ISA_VERSION
	.align		4
        /*0024*/ 	.byte	0x03, 0x5f
        /*0026*/ 	.short	0x0101


	//----- nvinfo : EIATTR_COOP_GROUP_MASK_REGIDS
	.align		4
        /*0028*/ 	.byte	0x04, 0x29
        /*002a*/ 	.short	(.L_1706 - .L_1705)


	//   ....[0]....
.L_1705:
        /*002c*/ 	.word	0xffffffff


	//   ....[1]....
        /*0030*/ 	.word	0xffffffff


	//   ....[2]....
        /*0034*/ 	.word	0xffffffff


	//   ....[3]....
        /*0038*/ 	.word	0xffffffff


	//   ....[4]....
        /*003c*/ 	.word	0xffffffff


	//   ....[5]....
        /*0040*/ 	.word	0xffffffff


	//   ....[6]....
        /*0044*/ 	.word	0xffffffff


	//   ....[7]....
        /*0048*/ 	.word	0xffffffff


	//   ....[8]....
        /*004c*/ 	.word	0xffffffff


	//   ....[9]....
        /*0050*/ 	.word	0xffffffff


	//   ....[10]....
        /*0054*/ 	.word	0xffffffff


	//   ....[11]....
        /*0058*/ 	.word	0xffffffff


	//   ....[12]....
        /*005c*/ 	.word	0xffffffff


	//   ....[13]....
        /*0060*/ 	.word	0xffffffff


	//   ....[14]....
        /*0064*/ 	.word	0xffffffff


	//   ....[15]....
        /*0068*/ 	.word	0xffffffff


	//   ....[16]....
        /*006c*/ 	.word	0xffffffff


	//   ....[17]....
        /*0070*/ 	.word	0xffffffff


	//----- nvinfo : EIATTR_COOP_GROUP_INSTR_OFFSETS
	.align		4
.L_1706:
        /*0074*/ 	.byte	0x04, 0x28
        /*0076*/ 	.short	(.L_1708 - .L_1707)


	//   ....[0]....
.L_1707:
        /*0078*/ 	.word	0x0002cfc0


	//   ....[1]....
        /*007c*/ 	.word	0x0002cfe0


	//   ....[2]....
        /*0080*/ 	.word	0x0002d000


	//   ....[3]....
        /*0084*/ 	.word	0x0002d020


	//   ....[4]....
        /*0088*/ 	.word	0x0002d040


	//   ....[5]....
        /*008c*/ 	.word	0x0002d5c0


	//   ....[6]....
        /*0090*/ 	.word	0x0002d5e0


	//   ....[7]....
        /*0094*/ 	.word	0x0002d600


	//   ....[8]....
        /*0098*/ 	.word	0x0002d620


	//   ....[9]....
        /*009c*/ 	.word	0x0002d640


	//   ....[10]....
        /*00a0*/ 	.word	0x0002d7d0


	//   ....[11]....
        /*00a4*/ 	.word	0x0002d810


	//   ....[12]....
        /*00a8*/ 	.word	0x0002d850


	//   ....[13]....
        /*00ac*/ 	.word	0x0002d910


	//   ....[14]....
        /*00b0*/ 	.word	0x0002d930


	//   ....[15]....
        /*00b4*/ 	.word	0x0002d9d0


	//   ....[16]....
        /*00b8*/ 	.word	0x0002d9f0


	//   ....[17]....
        /*00bc*/ 	.word	0x0002da60


	//----- nvinfo : EIATTR_VRC_CTA_INIT_COUNT
	.align		4
.L_1708:
        /*00c0*/ 	.byte	0x02, 0x4a
	.zero		1
	.zero		1


	//----- nvinfo : EIATTR_EXIT_INSTR_OFFSETS
	.align		4
        /*00c4*/ 	.byte	0x04, 0x1c
        /*00c6*/ 	.short	(.L_1710 - .L_1709)


	//   ....[0]....
.L_1709:
        /*00c8*/ 	.word	0x00002460


	//   ....[1]....
        /*00cc*/ 	.word	0x0002f700


	//----- nvinfo : EIATTR_MAX_THREADS
	.align		4
.L_1710:
        /*00d0*/ 	.byte	0x04, 0x05
        /*00d2*/ 	.short	(.L_1712 - .L_1711)
.L_1711:
        /*00d4*/ 	.word	0x00000080
        /*00d8*/ 	.word	0x00000001
        /*00dc*/ 	.word	0x00000001


	//----- nvinfo : EIATTR_CRS_STACK_SIZE
	.align		4
.L_1712:
        /*00e0*/ 	.byte	0x04, 0x1e
        /*00e2*/ 	.short	(.L_1714 - .L_1713)
.L_1713:
        /*00e4*/ 	.word	0x00000000


	//----- nvinfo : EIATTR_CBANK_PARAM_SIZE
	.align		4
.L_1714:
        /*00e8*/ 	.byte	0x03, 0x19
        /*00ea*/ 	.short	0x00e8


	//----- nvinfo : EIATTR_PARAM_CBANK
	.align		4
        /*00ec*/ 	.byte	0x04, 0x0a
        /*00ee*/ 	.short	(.L_1716 - .L_1715)
	.align		4
.L_1715:
        /*00f0*/ 	.word	index@(.nv.constant0._ZN10layer_norm31ln_parallel_residual_fwd_kernelINS_13Kernel_traitsI6__halfffffjLj5120ELj1ELj1ELj4ELj16ENS_18Kernel_traits_baseILj5120ES2_ffffjLj128EEEEELb1ELb0ELb0EEEvNS_9FwdParamsE)
        /*00f4*/ 	.short	0x0380
        /*00f6*/ 	.short	0x00e8


	//----- nvinfo : EIATTR_SW_WAR
	.align		4
.L_1716:
        /*00f8*/ 	.byte	0x04, 0x36
        /*00fa*/ 	.short	(.L_1718 - .L_1717)
.L_1717:
        /*00fc*/ 	.word	0x00000008
.L_1718:


//--------------------- .nv.info._ZN10layer_norm31ln_parallel_residual_fwd_kernelINS_13Kernel_traitsI6__halfffffjLj5120ELj1ELj1ELj4ELj16ENS_18Kernel_traits_baseILj5120ES2_ffffjLj128EEEEELb1ELb0ELb1EEEvNS_9FwdParamsE --------------------------
	.section	.nv.info._ZN10layer_norm31ln_parallel_residual_fwd_kernelINS_13Kernel_traitsI6__halfffffjLj5120ELj1ELj1ELj4ELj16ENS_18Kernel_traits_baseILj5120ES2_ffffjLj128EEEEELb1ELb0ELb1EEEvNS_9FwdParamsE,"",@"SHT_CUDA_INFO"
	.sectionflags	@""
	.align	4


	//----- nvinfo : EIATTR_CUDA_API_VERSION
	.align		4
        /*0000*/ 	.byte	0x04, 0x37
        /*0002*/ 	.short	(.L_1720 - .L_1719)
.L_1719:
        /*0004*/ 	.word	0x00000082


	//----- nvinfo : EIATTR_KPARAM_INFO
	.align		4
.L_1720:
        /*0008*/ 	.byte	0x04, 0x17
        /*000a*/ 	.short	(.L_1722 - .L_1721)
.L_1721:
        /*000c*/ 	.word	0x00000000
        /*0010*/ 	.short	0x0000
        /*0012*/ 	.short	0x0000
        /*0014*/ 	.byte	0x00, 0xf0, 0xa1, 0x03


	//----- nvinfo : EIATTR_SPARSE_MMA_MASK
	.align		4
.L_1722:
        /*0018*/ 	.byte	0x03, 0x50
        /*001a*/ 	.short	0x0000


	//----- nvinfo : EIATTR_MAXREG_COUNT
	.align		4
        /*001c*/ 	.byte	0x03, 0x1b
        /*001e*/ 	.short	0x00ff


	//----- nvinfo : EIATTR_NUM_BARRIERS
	.align		4
        /*0020*/ 	.byte	0x02, 0x4c
        /*0022*/ 	.byte	0x01
	.zero		1


	//----- nvinfo : EIATTR_MERCURY_ISA_VERSION
	.align		4
        /*0024*/ 	.byte	0x03, 0x5f
        /*0026*/ 	.short	0x0101


	//----- nvinfo : EIATTR_COOP_GROUP_MASK_REGIDS
	.align		4
        /*0028*/ 	.byte	0x04, 0x29
        /*002a*/ 	.short	(.L_1724 - .L_1723)


	//   ....[0]....
.L_1723:
        /*002c*/ 	.word	0xffffffff


	//   ....[1]....
        /*0030*/ 	.word	0xffffffff


	//   ....[2]....
        /*0034*/ 	.word	0xffffffff


	//   ....[3]....
        /*0038*/ 	.word	0xffffffff


	//   ....[4]....
        /*003c*/ 	.word	0xffffffff


	//   ....[5]....
        /*0040*/ 	.word	0xffffffff


	//   ....[6]....
        /*0044*/ 	.word	0xffffffff


	//   ....[7]....
        /*0048*/ 	.word	0xffffffff


	//   ....[8]....
        /*004c*/ 	.word	0xffffffff


	//   ....[9]....
        /*0050*/ 	.word	0xffffffff


	//   ....[10]....
        /*0054*/ 	.word	0xffffffff


	//   ....[11]....
        /*0058*/ 	.word	0xffffffff


	//   ....[12]....
        /*005c*/ 	.word	0xffffffff


	//   ....[13]....
        /*0060*/ 	.word	0xffffffff


	//   ....[14]....
        /*0064*/ 	.word	0xffffffff


	//   ....[15]....
        /*0068*/ 	.word	0xffffffff


	//   ....[16]....
        /*006c*/ 	.word	0xffffffff


	//   ....[17]....
        /*0070*/ 	.word	0xffffffff


	//----- nvinfo : EIATTR_COOP_GROUP_INSTR_OFFSETS
	.align		4
.L_1724:
        /*0074*/ 	.byte	0x04, 0x28
        /*0076*/ 	.short	(.L_1726 - .L_1725)


	//   ....[0]....
.L_1725:
        /*0078*/ 	.word	0x000264d0


	//   ....[1]....
        /*007c*/ 	.word	0x00026500


	//   ....[2]....
        /*0080*/ 	.word	0x00026520


	//   ....[3]....
        /*0084*/ 	.word	0x00026540


	//   ....[4]....
        /*0088*/ 	.word	0x00026560


	//   ....[5]....
        /*008c*/ 	.word	0x00026a90


	//   ....[6]....
        /*0090*/ 	.word	0x00026ab0


	//   ....[7]....
        /*0094*/ 	.word	0x00026ad0


	//   ....[8]....
        /*0098*/ 	.word	0x00026b00


	//   ....[9]....
        /*009c*/ 	.word	0x00026b30


	//   ....[10]....
        /*00a0*/ 	.word	0x00026ce0


	//   ....[11]....
        /*00a4*/ 	.word	0x00026d20


	//   ....[12]....
        /*00a8*/ 	.word	0x00026d70


	//   ....[13]....
        /*00ac*/ 	.word	0x00026e10


	//   ....[14]....
        /*00b0*/ 	.word	0x00026e40


	//   ....[15]....
        /*00b4*/ 	.word	0x00026f00


	//   ....[16]....
        /*00b8*/ 	.word	0x00026f20


	//   ....[17]....
        /*00bc*/ 	.word	0x00026fb0


	//----- nvinfo : EIATTR_VRC_CTA_INIT_COUNT
	.align		4
.L_1726:
        /*00c0*/ 	.byte	0x02, 0x4a
	.zero		1
	.zero		1


	//----- nvinfo : EIATTR_EXIT_INSTR_OFFSETS
	.align		4
        /*00c4*/ 	.byte	0x04, 0x1c
        /*00c6*/ 	.short	(.L_1728 - .L_1727)


	//   ....[0]....
.L_1727:
        /*00c8*/ 	.word	0x00000f20


	//   ....[1]....
        /*00cc*/ 	.word	0x000287e0


	//----- nvinfo : EIATTR_MAX_THREADS
	.align		4
.L_1728:
        /*00d0*/ 	.byte	0x04, 0x05
        /*00d2*/ 	.short	(.L_1730 - .L_1729)
.L_1729:
        /*00d4*/ 	.word	0x00000080
        /*00d8*/ 	.word	0x00000001
        /*00dc*/ 	.word	0x00000001


	//----- nvinfo : EIATTR_CRS_STACK_SIZE
	.align		4
.L_1730:
        /*00e0*/ 	.byte	0x04, 0x1e
        /*00e2*/ 	.short	(.L_1732 - .L_1731)
.L_1731:
        /*00e4*/ 	.word	0x00000000


	//----- nvinfo : EIATTR_CBANK_PARAM_SIZE
	.align		4
.L_1732:
        /*00e8*/ 	.byte	0x03, 0x19
        /*00ea*/ 	.short	0x00e8


	//----- nvinfo : EIATTR_PARAM_CBANK
	.align		4
        /*00ec*/ 	.byte	0x04, 0x0a
        /*00ee*/ 	.short	(.L_1734 - .L_1733)
	.align		4
.L_1733:
        /*00f0*/ 	.word	index@(.nv.constant0._ZN10layer_norm31ln_parallel_residual_fwd_kernelINS_13Kernel_traitsI6__halfffffjLj5120ELj1ELj1ELj4ELj16ENS_18Kernel_traits_baseILj5120ES2_ffffjLj128EEEEELb1ELb0ELb1EEEvNS_9FwdParamsE)
        /*00f4*/ 	.short	0x0380
        /*00f6*/ 	.short	0x00e8


	//----- nvinfo : EIATTR_SW_WAR
	.align		4
.L_1734:
        /*00f8*/ 	.byte	0x04, 0x36
        /*00fa*/ 	.short	(.L_1736 - .L_1735)
.L_1735:
        /*00fc*/ 	.word	0x00000008
.L_1736:


//--------------------- .nv.info._ZN10layer_norm31ln_parallel_residual_fwd_kernelINS_13Kernel_traitsI6__halfffffjLj5120ELj1ELj1ELj4ELj16ENS_18Kernel_traits_baseILj5120ES2_ffffjLj128EEEEELb1ELb1ELb0EEEvNS_9FwdParamsE --------------------------
	.section	.nv.info._ZN10layer_norm31ln_parallel_residual_fwd_kernelINS_13Kernel_traitsI6__halfffffjLj5120ELj1ELj1ELj4ELj16ENS_18Kernel_traits_baseILj5120ES2_ffffjLj128EEEEELb1ELb1ELb0EEEvNS_9FwdParamsE,"",@"SHT_CUDA_INFO"
	.sectionflags	@""
	.align	4


	//----- nvinfo : EIATTR_CUDA_API_VERSION
	.align		4
        /*0000*/ 	.byte	0x04, 0x37
        /*0002*/ 	.short	(.L_1738 - .L_1737)
.L_1737:
        /*0004*/ 	.word	0x00000082


	//----- nvinfo : EIATTR_KPARAM_INFO
	.align		4
.L_1738:
        /*0008*/ 	.byte	0x04, 0x17
        /*000a*/ 	.short	(.L_1740 - .L_1739)
.L_1739:
        /*000c*/ 	.word	0x00000000
        /*0010*/ 	.short	0x0000
        /*0012*/ 	.short	0x0000
        /*0014*/ 	.byte	0x00, 0xf0, 0xa1, 0x03


	//----- nvinfo : EIATTR_SPARSE_MMA_MASK
	.align		4
.L_1740:
        /*0018*/ 	.byte	0x03, 0x50
        /*001a*/ 	.short	0x0000


	//----- nvinfo : EIATTR_MAXREG_COUNT
	.align		4
        /*001c*/ 	.byte	0x03, 0x1b
        /*001e*/ 	.short	0x00ff


	//----- nvinfo : EIATTR_NUM_BARRIERS
	.align		4
        /*0020*/ 	.byte	0x02, 0x4c
        /*0022*/ 	.byte	0x01
	.zero		1


	//----- nvinfo : EIATTR_MERCURY_ISA_VERSION
	.align		4
        /*0024*/ 	.byte	0x03, 0x5f
        /*0026*/ 	.short	0x0101


	//----- nvinfo : EIATTR_COOP_GROUP_MASK_REGIDS
	.align		4
        /*0028*/ 	.byte	0x04, 0x29
        /*002a*/ 	.short	(.L_1742 - .L_1741)


	//   ....[0]....
.L_1741:
        /*002c*/ 	.word	0xffffffff


	//   ....[1]....
        /*0030*/ 	.word	0xffffffff


	//   ....[2]....
        /*0034*/ 	.word	0xffffffff


	//   ....[3]....
        /*0038*/ 	.word	0xffffffff


	//   ....[4]....
        /*003c*/ 	.word	0xffffffff


	//   ....[5]....
        /*0040*/ 	.word	0xffffffff


	//   ....[6]....
        /*0044*/ 	.word	0xffffffff


	//   ....[7]....
        /*0048*/ 	.word	0xffffffff


	//   ....[8]....
        /*004c*/ 	.word	0xffffffff


	//   ....[9]....
        /*0050*/ 	.word	0xffffffff


	//   ....[10]....
        /*0054*/ 	.word	0xffffffff


	//   ....[11]....
        /*0058*/ 	.word	0xffffffff


	//   ....[12]....
        /*005c*/ 	.word	0xffffffff


	//   ....[13]....
        /*0060*/ 	.word	0xffffffff


	//   ....[14]....
        /*0064*/ 	.word	0xffffffff


	//   ....[15]....
        /*0068*/ 	.word	0xffffffff


	//   ....[16]....
        /*006c*/ 	.word	0xffffffff


	//   ....[17]....
        /*0070*/ 	.word	0xffffffff


	//----- nvinfo : EIATTR_COOP_GROUP_INSTR_OFFSETS
	.align		4
.L_1742:
        /*0074*/ 	.byte	0x04, 0x28
        /*0076*/ 	.short	(.L_1744 - .L_1743)


	//   ....[0]....
.L_1743:
        /*0078*/ 	.word	0x0002d760


	//   ....[1]....
        /*007c*/ 	.word	0x0002d780


	//   ....[2]....
        /*0080*/ 	.word	0x0002d7a0


	//   ....[3]....
        /*0084*/ 	.word	0x0002d7c0


	//   ....[4]....
        /*0088*/ 	.word	0x0002d7e0


	//   ....[5]....
        /*008c*/ 	.word	0x0002dd60


	//   ....[6]....
        /*0090*/ 	.word	0x0002dd80


	//   ....[7]....
        /*0094*/ 	.word	0x0002dda0


	//   ....[8]....
        /*0098*/ 	.word	0x0002ddc0


	//   ....[9]....
        /*009c*/ 	.word	0x0002ddf0


	//   ....[10]....
        /*00a0*/ 	.word	0x0002df90


	//   ....[11]....
        /*00a4*/ 	.word	0x0002dfd0


	//   ....[12]....
        /*00a8*/ 	.word	0x0002dfe0


	//   ....[13]....
        /*00ac*/ 	.word	0x0002e020


	//   ....[14]....
        /*00b0*/ 	.word	0x0002e0f0


	//   ....[15]....
        /*00b4*/ 	.word	0x0002e120


	//   ....[16]....
        /*00b8*/ 	.word	0x0002e1d0


	//   ....[17]....
        /*00bc*/ 	.word	0x0002e200


	//----- nvinfo : EIATTR_VRC_CTA_INIT_COUNT
	.align		4
.L_1744:
        /*00c0*/ 	.byte	0x02, 0x4a
	.zero		1
	.zero		1


	//----- nvinfo : EIATTR_EXIT_INSTR_OFFSETS
	.align		4
        /*00c4*/ 	.byte	0x04, 0x1c
        /*00c6*/ 	.short	(.L_1746 - .L_1745)


	//   ....[0]....
.L_1745:
        /*00c8*/ 	.word	0x00000c90


	//   ....[1]....
        /*00cc*/ 	.word	0x0002f4f0


	//----- nvinfo : EIATTR_MAX_THREADS
	.align		4
.L_1746:
        /*00d0*/ 	.byte	0x04, 0x05
        /*00d2*/ 	.short	(.L_1748 - .L_1747)
.L_1747:
        /*00d4*/ 	.word	0x00000080
        /*00d8*/ 	.word	0x00000001
        /*00dc*/ 	.word	0x00000001


	//----- nvinfo : EIATTR_CRS_STACK_SIZE
	.align		4
.L_1748:
        /*00e0*/ 	.byte	0x04, 0x1e
        /*00e2*/ 	.short	(.L_1750 - .L_1749)
.L_1749:
        /*00e4*/ 	.word	0x00000000


	//----- nvinfo : EIATTR_CBANK_PARAM_SIZE
	.align		4
.L_1750:
        /*00e8*/ 	.byte	0x03, 0x19
        /*00ea*/ 	.short	0x00e8


	//----- nvinfo : EIATTR_PARAM_CBANK
	.align		4
        /*00ec*/ 	.byte	0x04, 0x0a
        /*00ee*/ 	.short	(.L_1752 - .L_1751)
	.align		4
.L_1751:
        /*00f0*/ 	.word	index@(.nv.constant0._ZN10layer_norm31ln_parallel_residual_fwd_kernelINS_13Kernel_traitsI6__halfffffjLj5120ELj1ELj1ELj4ELj16ENS_18Kernel_traits_baseILj5120ES2_ffffjLj128EEEEELb1ELb1ELb0EEEvNS_9FwdParamsE)
        /*00f4*/ 	.short	0x0380
        /*00f6*/ 	.short	0x00e8


	//----- nvinfo : EIATTR_SW_WAR
	.align		4
.L_1752:
        /*00f8*/ 	.byte	0x04, 0x36
        /*00fa*/ 	.short	(.L_1754 - .L_1753)
.L_1753:
        /*00fc*/ 	.word	0x00000008
.L_1754:


//--------------------- .nv.info._ZN10layer_norm31ln_parallel_residual_fwd_kernelINS_13Kernel_traitsI6__halfffffjLj5120ELj1ELj1ELj4ELj16ENS_18Kernel_traits_baseILj5120ES2_ffffjLj128EEEEELb1ELb1ELb1EEEvNS_9FwdParamsE --------------------------
	.section	.nv.info._ZN10layer_norm31ln_parallel_residual_fwd_kernelINS_13Kernel_traitsI6__halfffffjLj5120ELj1ELj1ELj4ELj16ENS_18Kernel_traits_baseILj5120ES2_ffffjLj128EEEEELb1ELb1ELb1EEEvNS_9FwdParamsE,"",@"SHT_CUDA_INFO"
	.sectionflags	@""
	.align	4


	//----- nvinfo : EIATTR_CUDA_API_VERSION
	.align		4
        /*0000*/ 	.byte	0x04, 0x37
        /*0002*/ 	.short	(.L_1756 - .L_1755)
.L_1755:
        /*0004*/ 	.word	0x00000082


	//----- nvinfo : EIATTR_KPARAM_INFO
	.align		4
.L_1756:
        /*0008*/ 	.byte	0x04, 0x17
        /*000a*/ 	.short	(.L_1758 - .L_1757)
.L_1757:
        /*000c*/ 	.word	0x00000000
        /*0010*/ 	.short	0x0000
        /*0012*/ 	.short	0x0000
        /*0014*/ 	.byte	0x00, 0xf0, 0xa1, 0x03


	//----- nvinfo : EIATTR_SPARSE_MMA_MASK
	.align		4
.L_1758:
        /*0018*/ 	.byte	0x03, 0x50
        /*001a*/ 	.short	0x0000


	//----- nvinfo : EIATTR_MAXREG_COUNT
	.align		4
        /*001c*/ 	.byte	0x03, 0x1b
        /*001e*/ 	.short	0x00ff


	//----- nvinfo : EIATTR_NUM_BARRIERS
	.align		4
        /*0020*/ 	.byte	0x02, 0x4c
        /*0022*/ 	.byte	0x01
	.zero		1


	//----- nvinfo : EIATTR_MERCURY_ISA_VERSION
	.align		4
        /*0024*/ 	.byte	0x03, 0x5f
        /*0026*/ 	.short	0x0101


	//----- nvinfo : EIATTR_COOP_GROUP_MASK_REGIDS
	.align		4
        /*0028*/ 	.byte	0x04, 0x29
        /*002a*/ 	.short	(.L_1760 - .L_1759)


	//   ....[0]....
.L_1759:
        /*002c*/ 	.word	0xffffffff


	//   ....[1]....
        /*0030*/ 	.word	0xffffffff


	//   ....[2]....
        /*0034*/ 	.word	0xffffffff


	//   ....[3]....
        /*0038*/ 	.word	0xffffffff


	//   ....[4]....
        /*003c*/ 	.word	0xffffffff


	//   ....[5]....
        /*0040*/ 	.word	0xffffffff


	//   ....[6]....
        /*0044*/ 	.word	0xffffffff


	//   ....[7]....
        /*0048*/ 	.word	0xffffffff


	//   ....[8]....
        /*004c*/ 	.word	0xffffffff


	//   ....[9]....
        /*0050*/ 	.word	0xffffffff


	//   ....[10]....
        /*0054*/ 	.word	0xffffffff


	//   ....[11]....
        /*0058*/ 	.word	0xffffffff


	//   ....[12]....
        /*005c*/ 	.word	0xffffffff


	//   ....[13]....
        /*0060*/ 	.word	0xffffffff


	//   ....[14]....
        /*0064*/ 	.word	0xffffffff


	//   ....[15]....
        /*0068*/ 	.word	0xffffffff


	//   ....[16]....
        /*006c*/ 	.word	0xffffffff


	//   ....[17]....
        /*0070*/ 	.word	0xffffffff


	//----- nvinfo : EIATTR_COOP_GROUP_INSTR_OFFSETS
	.align		4
.L_1760:
        /*0074*/ 	.byte	0x04, 0x28
        /*0076*/ 	.short	(.L_1762 - .L_1761)


	//   ....[0]....
.L_1761:
        /*0078*/ 	.word	0x00024e60


	//   ....[1]....
        /*007c*/ 	.word	0x00024e90


	//   ....[2]....
        /*0080*/ 	.word	0x00024eb0


	//   ....[3]....
        /*0084*/ 	.word	0x00024ed0


	//   ....[4]....
        /*0088*/ 	.word	0x00024ef0


	//   ....[5]....
        /*008c*/ 	.word	0x00025420


	//   ....[6]....
        /*0090*/ 	.word	0x00025440


	//   ....[7]....
        /*0094*/ 	.word	0x00025460


	//   ....[8]....
        /*0098*/ 	.word	0x00025490


	//   ....[9]....
        /*009c*/ 	.word	0x000254c0


	//   ....[10]....
        /*00a0*/ 	.word	0x00025670


	//   ....[11]....
        /*00a4*/ 	.word	0x000256b0


	//   ....[12]....
        /*00a8*/ 	.word	0x00025700


	//   ....[13]....
        /*00ac*/ 	.word	0x00025750


	//   ....[14]....
        /*00b0*/ 	.word	0x00025780


	//   ....[15]....
        /*00b4*/ 	.word	0x00025810


	//   ....[16]....
        /*00b8*/ 	.word	0x00025890


	//   ....[17]....
        /*00bc*/ 	.word	0x000258d0


	//----- nvinfo : EIATTR_VRC_CTA_INIT_COUNT
	.align		4
.L_1762:
        /*00c0*/ 	.byte	0x02, 0x4a
	.zero		1
	.zero		1


	//----- nvinfo : EIATTR_EXIT_INSTR_OFFSETS
	.align		4
        /*00c4*/ 	.byte	0x04, 0x1c
        /*00c6*/ 	.short	(.L_1764 - .L_1763)


	//   ....[0]....
.L_1763:
        /*00c8*/ 	.word	0x000005e0


	//   ....[1]....
        /*00cc*/ 	.word	0x000268f0


	//----- nvinfo : EIATTR_MAX_THREADS
	.align		4
.L_1764:
        /*00d0*/ 	.byte	0x04, 0x05
        /*00d2*/ 	.short	(.L_1766 - .L_1765)
.L_1765:
        /*00d4*/ 	.word	0x00000080
        /*00d8*/ 	.word	0x00000001
        /*00dc*/ 	.word	0x00000001


	//----- nvinfo : EIATTR_CRS_STACK_SIZE
	.align		4
.L_1766:
        /*00e0*/ 	.byte	0x04, 0x1e
        /*00e2*/ 	.short	(.L_1768 - .L_1767)
.L_1767:
        /*00e4*/ 	.word	0x00000000


	//----- nvinfo : EIATTR_CBANK_PARAM_SIZE
	.align		4
.L_1768:
        /*00e8*/ 	.byte	0x03, 0x19
        /*00ea*/ 	.short	0x00e8


	//----- nvinfo : EIATTR_PARAM_CBANK
	.align		4
        /*00ec*/ 	.byte	0x04, 0x0a
        /*00ee*/ 	.short	(.L_1770 - .L_1769)
	.align		4
.L_1769:
        /*00f0*/ 	.word	index@(.nv.constant0._ZN10layer_norm31ln_parallel_residual_fwd_kernelINS_13Kernel_traitsI6__halfffffjLj5120ELj1ELj1ELj4ELj16ENS_18Kernel_traits_baseILj5120ES2_ffffjLj128EEEEELb1ELb1ELb1EEEvNS_9FwdParamsE)
        /*00f4*/ 	.short	0x0380
        /*00f6*/ 	.short	0x00e8


	//----- nvinfo : EIATTR_SW_WAR
	.align		4
.L_1770:
        /*00f8*/ 	.byte	0x04, 0x36
        /*00fa*/ 	.short	(.L_1772 - .L_1771)
.L_1771:
        /*00fc*/ 	.word	0x00000008
.L_1772:


//--------------------- .nv.info._ZN10layer_norm31ln_parallel_residual_fwd_kernelINS_13Kernel_traitsIfffffjLj5120ELj1ELj1ELj4ELj16ENS_18Kernel_traits_baseILj5120EfffffjLj128EEEEELb0ELb0ELb0EEEvNS_9FwdParamsE --------------------------
	.section	.nv.info._ZN10layer_norm31ln_parallel_residual_fwd_kernelINS_13Kernel_traitsIfffffjLj5120ELj1ELj1ELj4ELj16ENS_18Kernel_traits_baseILj5120EfffffjLj128EEEEELb0ELb0ELb0EEEvNS_9FwdParamsE,"",@"SHT_CUDA_INFO"
	.sectionflags	@""
	.align	4


	//----- nvinfo : EIATTR_CUDA_API_VERSION
	.align		4
        /*0000*/ 	.byte	0x04, 0x37
        /*0002*/ 	.short	(.L_1774 - .L_1773)
.L_1773:
        /*0004*/ 	.word	0x00000082


	//----- nvinfo : EIATTR_KPARAM_INFO
	.align		4
.L_1774:
        /*0008*/ 	.byte	0x04, 0x17
        /*000a*/ 	.short	(.L_1776 - .L_1775)
.L_1775:
        /*000c*/ 	.word	0x00000000
        /*0010*/ 	.short	0x0000
        /*0012*/ 	.short	0x0000
        /*0014*/ 	.byte	0x00, 0xf0, 0xa1, 0x03


	//----- nvinfo : EIATTR_SPARSE_MMA_MASK
	.align		4
.L_1776:
        /*0018*/ 	.byte	0x03, 0x50
        /*001a*/ 	.short	0x0000


	//----- nvinfo : EIATTR_MAXREG_COUNT
	.align		4
        /*001c*/ 	.byte	0x03, 0x1b
        /*001e*/ 	.short	0x00ff


	//----- nvinfo : EIATTR_NUM_BARRIERS
	.align		4
        /*0020*/ 	.byte	0x02, 0x4c
        /*0022*/ 	.byte	0x01
	.zero		1


	//----- nvinfo : EIATTR_MERCURY_ISA_VERSION
	.align		4
        /*0024*/ 	.byte	0x03, 0x5f
        /*0026*/ 	.short	0x0101


	//----- nvinfo : EIATTR_COOP_GROUP_MASK_REGIDS
	.align		4
        /*0028*/ 	.byte	0x04, 0x29
        /*002a*/ 	.short	(.L_1778 - .L_1777)


	//   ....[0]....
.L_1777:
        /*002c*/ 	.word	0xffffffff


	//   ....[1]....
        /*0030*/ 	.word	0xffffffff


	//   ....[2]....
        /*0034*/ 	.word	0xffffffff


	//   ....[3]....
        /*0038*/ 	.word	0xffffffff


	//   ....[4]....
        /*003c*/ 	.word	0xffffffff


	//   ....[5]....
        /*0040*/ 	.word	0xffffffff


	//   ....[6]....
        /*0044*/ 	.word	0xffffffff


	//   ....[7]....
        /*0048*/ 	.word	0xffffffff


	//   ....[8]....
        /*004c*/ 	.word	0xffffffff


	//   ....[9]....
        /*0050*/ 	.word	0xffffffff


	//   ....[10]....
        /*0054*/ 	.word	0xffffffff


	//   ....[11]....
        /*0058*/ 	.word	0xffffffff


	//   ....[12]....
        /*005c*/ 	.word	0xffffffff


	//   ....[13]....
        /*0060*/ 	.word	0xffffffff


	//   ....[14]....
        /*0064*/ 	.word	0xffffffff


	//   ....[15]....
        /*0068*/ 	.word	0xffffffff


	//   ....[16]....
        /*006c*/ 	.word	0xffffffff


	//   ....[17]....
        /*0070*/ 	.word	0xffffffff


	//----- nvinfo : EIATTR_COOP_GROUP_INSTR_OFFSETS
	.align		4
.L_1778:
        /*0074*/ 	.byte	0x04, 0x28
        /*0076*/ 	.short	(.L_1780 - .L_1779)


	//   ....[0]....
.L_1779:
        /*0078*/ 	.word	0x000053b0


	//   ....[1]....
        /*007c*/ 	.word	0x000053d0


	//   ....[2]....
        /*0080*/ 	.word	0x000053f0


	//   ....[3]....
        /*0084*/ 	.word	0x00005410


	//   ....[4]....
        /*0088*/ 	.word	0x00005430


	//   ....[5]....
        /*008c*/ 	.word	0x00005a00


	//   ....[6]....
        /*0090*/ 	.word	0x00005a30


	//   ....[7]....
        /*0094*/ 	.word	0x00005a60


	//   ....[8]....
        /*0098*/ 	.word	0x00005a90


	//   ....[9]....
        /*009c*/ 	.word	0x00005ab0


	//   ....[10]....
        /*00a0*/ 	.word	0x00005b40


	//   ....[11]....
        /*00a4*/ 	.word	0x00005ba0


	//   ....[12]....
        /*00a8*/ 	.word	0x00005bc0


	//   ....[13]....
        /*00ac*/ 	.word	0x00005bd0


	//   ....[14]....
        /*00b0*/ 	.word	0x00005c90


	//   ....[15]....
        /*00b4*/ 	.word	0x00005cd0


	//   ....[16]....
        /*00b8*/ 	.word	0x00005d50


	//   ....[17]....
        /*00bc*/ 	.word	0x00005da0


	//----- nvinfo : EIATTR_VRC_CTA_INIT_COUNT
	.align		4
.L_1780:
        /*00c0*/ 	.byte	0x02, 0x4a
	.zero		1
	.zero		1


	//----- nvinfo : EIATTR_EXIT_INSTR_OFFSETS
	.align		4
        /*00c4*/ 	.byte	0x04, 0x1c
        /*00c6*/ 	.short	(.L_1782 - .L_1781)


	//   ....[0]....
.L_1781:
        /*00c8*/ 	.word	0x00002740


	//   ....[1]....
        /*00cc*/ 	.word	0x00006f20


	//----- nvinfo : EIATTR_MAX_THREADS
	.align		4
.L_1782:
        /*00d0*/ 	.byte	0x04, 0x05
        /*00d2*/ 	.short	(.L_1784 - .L_1783)
.L_1783:
        /*00d4*/ 	.word	0x00000080
        /*00d8*/ 	.word	0x00000001
        /*00dc*/ 	.word	0x00000001


	//----- nvinfo : EIATTR_CRS_STACK_SIZE
	.align		4
.L_1784:
        /*00e0*/ 	.byte	0x04, 0x1e
        /*00e2*/ 	.short	(.L_1786 - .L_1785)
.L_1785:
        /*00e4*/ 	.word	0x00000000


	//----- nvinfo : EIATTR_CBANK_PARAM_SIZE
	.align		4
.L_1786:
        /*00e8*/ 	.byte	0x03, 0x19
        /*00ea*/ 	.short	0x00e8


	//----- nvinfo : EIATTR_PARAM_CBANK
	.align		4
        /*00ec*/ 	.byte	0x04, 0x0a
        /*00ee*/ 	.short	(.L_1788 - .L_1787)
	.align		4
.L_1787:
        /*00f0*/ 	.word	index@(.nv.constant0._ZN10layer_norm31ln_parallel_residual_fwd_kernelINS_13Kernel_traitsIfffffjLj5120ELj1ELj1ELj4ELj16ENS_18Kernel_traits_baseILj5120EfffffjLj128EEEEELb0ELb0ELb0EEEvNS_9FwdParamsE)
        /*00f4*/ 	.short	0x0380
        /*00f6*/ 	.short	0x00e8


	//----- nvinfo : EIATTR_SW_WAR
	.align		4
.L_1788:
        /*00f8*/ 	.byte	0x04, 0x36
        /*00fa*/ 	.short	(.L_1790 - .L_1789)
.L_1789:
        /*00fc*/ 	.word	0x00000008
.L_1790:


//--------------------- .nv.info._ZN10layer_norm31ln_parallel_residual_fwd_kernelINS_13Kernel_traitsIfffffjLj5120ELj1ELj1ELj4ELj16ENS_18Kernel_traits_baseILj5120EfffffjLj128EEEEELb0ELb0ELb1EEEvNS_9FwdParamsE --------------------------
	.section	.nv.info._ZN10layer_norm31ln_parallel_residual_fwd_kernelINS_13Kernel_traitsIfffffjLj5120ELj1ELj1ELj4ELj16ENS_18Kernel_traits_baseILj5120EfffffjLj128EEEEELb0ELb0ELb1EEEvNS_9FwdParamsE,"",@"SHT_CUDA_INFO"
	.sectionflags	@""
	.align	4


	//----- nvinfo : EIATTR_CUDA_API_VERSION
	.align		4
        /*0000*/ 	.byte	0x04, 0x37
        /*0002*/ 	.short	(.L_1792 - .L_1791)
.L_1791:
        /*0004*/ 	.word	0x00000082


	//----- nvinfo : EIATTR_KPARAM_INFO
	.align		4
.L_1792:
        /*0008*/ 	.byte	0x04, 0x17
        /*000a*/ 	.short	(.L_1794 - .L_1793)
.L_1793:
        /*000c*/ 	.word	0x00000000
        /*0010*/ 	.short	0x0000
        /*0012*/ 	.short	0x0000
        /*0014*/ 	.byte	0x00, 0xf0, 0xa1, 0x03


	//----- nvinfo : EIATTR_SPARSE_MMA_MASK
	.align		4
.L_1794:
        /*0018*/ 	.byte	0x03, 0x50
        /*001a*/ 	.short	0x0000


	//----- nvinfo : EIATTR_MAXREG_COUNT
	.align		4
        /*001c*/ 	.byte	0x03, 0x1b
        /*001e*/ 	.short	0x00ff


	//----- nvinfo : EIATTR_NUM_BARRIERS
	.align		4
        /*0020*/ 	.byte	0x02, 0x4c
        /*0022*/ 	.byte	0x01
	.zero		1


	//----- nvinfo : EIATTR_MERCURY_ISA_VERSION
	.align		4
        /*0024*/ 	.byte	0x03, 0x5f
        /*0026*/ 	.short	0x0101


	//----- nvinfo : EIATTR_COOP_GROUP_MASK_REGIDS
	.align		4
        /*0028*/ 	.byte	0x04, 0x29
        /*002a*/ 	.short	(.L_1796 - .L_1795)


	//   ....[0]....
.L_1795:
        /*002c*/ 	.word	0xffffffff


	//   ....[1]....
        /*0030*/ 	.word	0xffffffff


	//   ....[2]....
        /*0034*/ 	.word	0xffffffff


	//   ....[3]....
        /*0038*/ 	.word	0xffffffff


	//   ....[4]....
        /*003c*/ 	.word	0xffffffff


	//   ....[5]....
        /*0040*/ 	.word	0xffffffff


	//   ....[6]....
        /*0044*/ 	.word	0xffffffff


	//   ....[7]....
        /*0048*/ 	.word	0xffffffff


	//   ....[8]....
        /*004c*/ 	.word	0xffffffff


	//   ....[9]....
        /*0050*/ 	.word	0xffffffff


	//   ....[10]....
        /*0054*/ 	.word	0xffffffff


	//   ....[11]....
        /*0058*/ 	.word	0xffffffff


	//   ....[12]....
        /*005c*/ 	.word	0xffffffff


	//   ....[13]....
        /*0060*/ 	.word	0xffffffff


	//   ....[14]....
        /*0064*/ 	.word	0xffffffff


	//   ....[15]....
        /*0068*/ 	.word	0xffffffff


	//   ....[16]....
        /*006c*/ 	.word	0xffffffff


	//   ....[17]....
        /*0070*/ 	.word	0xffffffff


	//----- nvinfo : EIATTR_COOP_GROUP_INSTR_OFFSETS
	.align		4
.L_1796:
        /*0074*/ 	.byte	0x04, 0x28
        /*0076*/ 	.short	(.L_1798 - .L_1797)


	//   ....[0]....
.L_1797:
        /*0078*/ 	.word	0x00002fe0


	//   ....[1]....
        /*007c*/ 	.word	0x00003000


	//   ....[2]....
        /*0080*/ 	.word	0x00003020


	//   ....[3]....
        /*0084*/ 	.word	0x00003040


	//   ....[4]....
        /*0088*/ 	.word	0x00003060


	//   ....[5]....
        /*008c*/ 	.word	0x00003590


	//   ....[6]....
        /*0090*/ 	.word	0x000035b0


	//   ....[7]....
        /*0094*/ 	.word	0x000035d0


	//   ....[8]....
        /*0098*/ 	.word	0x00003600


	//   ....[9]....
        /*009c*/ 	.word	0x00003640


	//   ....[10]....
        /*00a0*/ 	.word	0x00003790


	//   ....[11]....
        /*00a4*/ 	.word	0x000037f0


	//   ....[12]....
        /*00a8*/ 	.word	0x000038a0


	//   ....[13]....
        /*00ac*/ 	.word	0x000038b0


	//   ....[14]....
        /*00b0*/ 	.word	0x00003930


	//   ....[15]....
        /*00b4*/ 	.word	0x00003960


	//   ....[16]....
        /*00b8*/ 	.word	0x00003a00


	//   ....[17]....
        /*00bc*/ 	.word	0x00003a30


	//----- nvinfo : EIATTR_VRC_CTA_INIT_COUNT
	.align		4
.L_1798:
        /*00c0*/ 	.byte	0x02, 0x4a
	.zero		1
	.zero		1


	//----- nvinfo : EIATTR_EXIT_INSTR_OFFSETS
	.align		4
        /*00c4*/ 	.byte	0x04, 0x1c
        /*00c6*/ 	.short	(.L_1800 - .L_1799)


	//   ....[0]....
.L_1799:
        /*00c8*/ 	.word	0x00000e70


	//   ....[1]....
        /*00cc*/ 	.word	0x000047d0


	//----- nvinfo : EIATTR_MAX_THREADS
	.align		4
.L_1800:
        /*00d0*/ 	.byte	0x04, 0x05
        /*00d2*/ 	.short	(.L_1802 - .L_1801)
.L_1801:
        /*00d4*/ 	.word	0x00000080
        /*00d8*/ 	.word	0x00000001
        /*00dc*/ 	.word	0x00000001


	//----- nvinfo : EIATTR_CRS_STACK_SIZE
	.align		4
.L_1802:
        /*00e0*/ 	.byte	0x04, 0x1e
        /*00e2*/ 	.short	(.L_1804 - .L_1803)
.L_1803:
        /*00e4*/ 	.word	0x00000000


	//----- nvinfo : EIATTR_CBANK_PARAM_SIZE
	.align		4
.L_1804:
        /*00e8*/ 	.byte	0x03, 0x19
        /*00ea*/ 	.short	0x00e8


	//----- nvinfo : EIATTR_PARAM_CBANK
	.align		4
        /*00ec*/ 	.byte	0x04, 0x0a
        /*00ee*/ 	.short	(.L_1806 - .L_1805)
	.align		4
.L_1805:
        /*00f0*/ 	.word	index@(.nv.constant0._ZN10layer_norm31ln_parallel_residual_fwd_kernelINS_13Kernel_traitsIfffffjLj5120ELj1ELj1ELj4ELj16ENS_18Kernel_traits_baseILj5120EfffffjLj128EEEEELb0ELb0ELb1EEEvNS_9FwdParamsE)
        /*00f4*/ 	.short	0x0380
        /*00f6*/ 	.short	0x00e8


	//----- nvinfo : EIATTR_SW_WAR
	.align		4
.L_1806:
        /*00f8*/ 	.byte	0x04, 0x36
        /*00fa*/ 	.short	(.L_1808 - .L_1807)
.L_1807:
        /*00fc*/ 	.word	0x00000008
.L_1808:


//--------------------- .nv.info._ZN10layer_norm31ln_parallel_residual_fwd_kernelINS_13Kernel_traitsIfffffjLj5120ELj1ELj1ELj4ELj16ENS_18Kernel_traits_baseILj5120EfffffjLj128EEEEELb0ELb1ELb0EEEvNS_9FwdParamsE --------------------------
	.section	.nv.info._ZN10layer_norm31ln_parallel_residual_fwd_kernelINS_13Kernel_traitsIfffffjLj5120ELj1ELj1ELj4ELj16ENS_18Kernel_traits_baseILj5120EfffffjLj128EEEEELb0ELb1ELb0EEEvNS_9FwdParamsE,"",@"SHT_CUDA_INFO"
	.sectionflags	@""
	.align	4


	//----- nvinfo : EIATTR_CUDA_API_VERSION
	.align		4
        /*0000*/ 	.byte	0x04, 0x37
        /*0002*/ 	.short	(.L_1810 - .L_1809)
.L_1809:
        /*0004*/ 	.word	0x00000082


	//----- nvinfo : EIATTR_KPARAM_INFO
	.align		4
.L_1810:
        /*0008*/ 	.byte	0x04, 0x17
        /*000a*/ 	.short	(.L_1812 - .L_1811)
.L_1811:
        /*000c*/ 	.word	0x00000000
        /*0010*/ 	.short	0x0000
        /*0012*/ 	.short	0x0000
        /*0014*/ 	.byte	0x00, 0xf0, 0xa1, 0x03


	//----- nvinfo : EIATTR_SPARSE_MMA_MASK
	.align		4
.L_1812:
        /*0018*/ 	.byte	0x03, 0x50
        /*001a*/ 	.short	0x0000


	//----- nvinfo : EIATTR_MAXREG_COUNT
	.align		4
        /*001c*/ 	.byte	0x03, 0x1b
        /*001e*/ 	.short	0x00ff


	//----- nvinfo : EIATTR_NUM_BARRIERS
	.align		4
        /*0020*/ 	.byte	0x02, 0x4c
        /*0022*/ 	.byte	0x01
	.zero		1


	//----- nvinfo : EIATTR_MERCURY_ISA_VERSION
	.align		4
        /*0024*/ 	.byte	0x03, 0x5f
        /*0026*/ 	.short	0x0101


	//----- nvinfo : EIATTR_COOP_GROUP_MASK_REGIDS
	.align		4
        /*0028*/ 	.byte	0x04, 0x29
        /*002a*/ 	.short	(.L_1814 - .L_1813)


	//   ....[0]....
.L_1813:
        /*002c*/ 	.word	0xffffffff


	//   ....[1]....
        /*0030*/ 	.word	0xffffffff


	//   ....[2]....
        /*0034*/ 	.word	0xffffffff


	//   ....[3]....
        /*0038*/ 	.word	0xffffffff


	//   ....[4]....
        /*003c*/ 	.word	0xffffffff


	//   ....[5]....
        /*0040*/ 	.word	0xffffffff


	//   ....[6]....
        /*0044*/ 	.word	0xffffffff


	//   ....[7]....
        /*0048*/ 	.word	0xffffffff


	//   ....[8]....
        /*004c*/ 	.word	0xffffffff


	//   ....[9]....
        /*0050*/ 	.word	0xffffffff


	//   ....[10]....
        /*0054*/ 	.word	0xffffffff


	//   ....[11]....
        /*0058*/ 	.word	0xffffffff


	//   ....[12]....
        /*005c*/ 	.word	0xffffffff


	//   ....[13]....
        /*0060*/ 	.word	0xffffffff


	//   ....[14]....
        /*0064*/ 	.word	0xffffffff


	//   ....[15]....
        /*0068*/ 	.word	0xffffffff


	//   ....[16]....
        /*006c*/ 	.word	0xffffffff


	//   ....[17]....
        /*0070*/ 	.word	0xffffffff


	//----- nvinfo : EIATTR_COOP_GROUP_INSTR_OFFSETS
	.align		4
.L_1814:
        /*0074*/ 	.byte	0x04, 0x28
        /*0076*/ 	.short	(.L_1816 - .L_1815)


	//   ....[0]....
.L_1815:
        /*0078*/ 	.word	0x00003710


	//   ....[1]....
        /*007c*/ 	.word	0x00003730


	//   ....[2]....
        /*0080*/ 	.word	0x00003750


	//   ....[3]....
        /*0084*/ 	.word	0x00003770


	//   ....[4]....
        /*0088*/ 	.word	0x00003790


	//   ....[5]....
        /*008c*/ 	.word	0x00003d40


	//   ....[6]....
        /*0090*/ 	.word	0x00003d60


	//   ....[7]....
        /*0094*/ 	.word	0x00003d80


	//   ....[8]....
        /*0098*/ 	.word	0x00003da0


	//   ....[9]....
        /*009c*/ 	.word	0x00003dc0


	//   ....[10]....
        /*00a0*/ 	.word	0x00003f20


	//   ....[11]....
        /*00a4*/ 	.word	0x00003f70


	//   ....[12]....
        /*00a8*/ 	.word	0x00004010


	//   ....[13]....
        /*00ac*/ 	.word	0x00004020


	//   ....[14]....
        /*00b0*/ 	.word	0x000040b0


	//   ....[15]....
        /*00b4*/ 	.word	0x00004100


	//   ....[16]....
        /*00b8*/ 	.word	0x00004190


	//   ....[17]....
        /*00bc*/ 	.word	0x000041c0


	//----- nvinfo : EIATTR_VRC_CTA_INIT_COUNT
	.align		4
.L_1816:
        /*00c0*/ 	.byte	0x02, 0x4a
	.zero		1
	.zero		1


	//----- nvinfo : EIATTR_EXIT_INSTR_OFFSETS
	.align		4
        /*00c4*/ 	.byte	0x04, 0x1c
        /*00c6*/ 	.short	(.L_1818 - .L_1817)


	//   ....[0]....
.L_1817:
        /*00c8*/ 	.word	0x00000ad0


	//   ....[1]....
        /*00cc*/ 	.word	0x00004f00


	//----- nvinfo : EIATTR_MAX_THREADS
	.align		4
.L_1818:
        /*00d0*/ 	.byte	0x04, 0x05
        /*00d2*/ 	.short	(.L_1820 - .L_1819)
.L_1819:
        /*00d4*/ 	.word	0x00000080
        /*00d8*/ 	.word	0x00000001
        /*00dc*/ 	.word	0x00000001


	//----- nvinfo : EIATTR_CRS_STACK_SIZE
	.align		4
.L_1820:
        /*00e0*/ 	.byte	0x04, 0x1e
        /*00e2*/ 	.short	(.L_1822 - .L_1821)
.L_1821:
        /*00e4*/ 	.word	0x00000000


	//----- nvinfo : EIATTR_CBANK_PARAM_SIZE
	.align		4
.L_1822:
        /*00e8*/ 	.byte	0x03, 0x19
        /*00ea*/ 	.short	0x00e8


	//----- nvinfo : EIATTR_PARAM_CBANK
	.align		4
        /*00ec*/ 	.byte	0x04, 0x0a
        /*00ee*/ 	.short	(.L_1824 - .L_1823)
	.align		4
.L_1823:
        /*00f0*/ 	.word	index@(.nv.constant0._ZN10layer_norm31ln_parallel_residual_fwd_kernelINS_13Kernel_traitsIfffffjLj5120ELj1ELj1ELj4ELj16ENS_18Kernel_traits_baseILj5120EfffffjLj128EEEEELb0ELb1ELb0EEEvNS_9FwdParamsE)
        /*00f4*/ 	.short	0x0380
        /*00f6*/ 	.short	0x00e8


	//----- nvinfo : EIATTR_SW_WAR
	.align		4
.L_1824:
        /*00f8*/ 	.byte	0x04, 0x36
        /*00fa*/ 	.short	(.L_1826 - .L_1825)
.L_1825:
        /*00fc*/ 	.word	0x00000008
.L_1826:


//--------------------- .nv.info._ZN10layer_norm31ln_parallel_residual_fwd_kernelINS_13Kernel_traitsIfffffjLj5120ELj1ELj1ELj4ELj16ENS_18Kernel_traits_baseILj5120EfffffjLj128EEEEELb0ELb1ELb1EEEvNS_9FwdParamsE --------------------------
	.section	.nv.info._ZN10layer_norm31ln_parallel_residual_fwd_kernelINS_13Kernel_traitsIfffffjLj5120ELj1ELj1ELj4ELj16ENS_18Kernel_traits_baseILj5120EfffffjLj128EEEEELb0ELb1ELb1EEEvNS_9FwdParamsE,"",@"SHT_CUDA_INFO"
	.sectionflags	@""
	.align	4


	//----- nvinfo : EIATTR_CUDA_API_VERSION
	.align		4
        /*0000*/ 	.byte	0x04, 0x37
        /*0002*/ 	.short	(.L_1828 - .L_1827)
.L_1827:
        /*0004*/ 	.word	0x00000082


	//----- nvinfo : EIATTR_KPARAM_INFO
	.align		4
.L_1828:
        /*0008*/ 	.byte	0x04, 0x17
        /*000a*/ 	.short	(.L_1830 - .L_1829)
.L_1829:
        /*000c*/ 	.word	0x00000000
        /*0010*/ 	.short	0x0000
        /*0012*/ 	.short	0x0000
        /*0014*/ 	.byte	0x00, 0xf0, 0xa1, 0x03


	//----- nvinfo : EIATTR_SPARSE_MMA_MASK
	.align		4
.L_1830:
        /*0018*/ 	.byte	0x03, 0x50
        /*001a*/ 	.short	0x0000


	//----- nvinfo : EIATTR_MAXREG_COUNT
	.align		4
        /*001c*/ 	.byte	0x03, 0x1b
        /*001e*/ 	.short	0x00ff


	//----- nvinfo : EIATTR_NUM_BARRIERS
	.align		4
        /*0020*/ 	.byte	0x02, 0x4c
        /*0022*/ 	.byte	0x01
	.zero		1


	//----- nvinfo : EIATTR_MERCURY_ISA_VERSION
	.align		4
        /*0024*/ 	.byte	0x03, 0x5f
        /*0026*/ 	.short	0x0101


	//----- nvinfo : EIATTR_COOP_GROUP_MASK_REGIDS
	.align		4
        /*0028*/ 	.byte	0x04, 0x29
        /*002a*/ 	.short	(.L_1832 - .L_1831)


	//   ....[0]....
.L_1831:
        /*002c*/ 	.word	0xffffffff


	//   ....[1]....
        /*0030*/ 	.word	0xffffffff


	//   ....[2]....
        /*0034*/ 	.word	0xffffffff


	//   ....[3]....
        /*0038*/ 	.word	0xffffffff


	//   ....[4]....
        /*003c*/ 	.word	0xffffffff


	//   ....[5]....
        /*0040*/ 	.word	0xffffffff


	//   ....[6]....
        /*0044*/ 	.word	0xffffffff


	//   ....[7]....
        /*0048*/ 	.word	0xffffffff


	//   ....[8]....
        /*004c*/ 	.word	0xffffffff


	//   ....[9]....
        /*0050*/ 	.word	0xffffffff


	//   ....[10]....
        /*0054*/ 	.word	0xffffffff


	//   ....[11]....
        /*0058*/ 	.word	0xffffffff


	//   ....[12]....
        /*005c*/ 	.word	0xffffffff


	//   ....[13]....
        /*0060*/ 	.word	0xffffffff


	//   ....[14]....
        /*0064*/ 	.word	0xffffffff


	//   ....[15]....
        /*0068*/ 	.word	0xffffffff


	//   ....[16]....
        /*006c*/ 	.word	0xffffffff


	//   ....[17]....
        /*0070*/ 	.word	0xffffffff


	//----- nvinfo : EIATTR_COOP_GROUP_INSTR_OFFSETS
	.align		4
.L_1832:
        /*0074*/ 	.byte	0x04, 0x28
        /*0076*/ 	.short	(.L_1834 - .L_1833)


	//   ....[0]....
.L_1833:
        /*0078*/ 	.word	0x000025c0


	//   ....[1]....
        /*007c*/ 	.word	0x000025e0


	//   ....[2]....
        /*0080*/ 	.word	0x00002600


	//   ....[3]....
        /*0084*/ 	.word	0x00002620


	//   ....[4]....
        /*0088*/ 	.word	0x00002640


	//   ....[5]....
        /*008c*/ 	.word	0x00002b70


	//   ....[6]....
        /*0090*/ 	.word	0x00002b90


	//   ....[7]....
        /*0094*/ 	.word	0x00002bb0


	//   ....[8]....
        /*0098*/ 	.word	0x00002be0


	//   ....[9]....
        /*009c*/ 	.word	0x00002c20


	//   ....[10]....
        /*00a0*/ 	.word	0x00002dd0


	//   ....[11]....
        /*00a4*/ 	.word	0x00002e10


	//   ....[12]....
        /*00a8*/ 	.word	0x00002e30


	//   ....[13]....
        /*00ac*/ 	.word	0x00002e80


	//   ....[14]....
        /*00b0*/ 	.word	0x00002f40


	//   ....[15]....
        /*00b4*/ 	.word	0x00002f60


	//   ....[16]....
        /*00b8*/ 	.word	0x00003010


	//   ....[17]....
        /*00bc*/ 	.word	0x00003040


	//----- nvinfo : EIATTR_VRC_CTA_INIT_COUNT
	.align		4
.L_1834:
        /*00c0*/ 	.byte	0x02, 0x4a
	.zero		1
	.zero		1


	//----- nvinfo : EIATTR_EXIT_INSTR_OFFSETS
	.align		4
        /*00c4*/ 	.byte	0x04, 0x1c
        /*00c6*/ 	.short	(.L_1836 - .L_1835)


	//   ....[0]....
.L_1835:
        /*00c8*/ 	.word	0x00000480


	//   ....[1]....
        /*00cc*/ 	.word	0x00003a10


	//----- nvinfo : EIATTR_MAX_THREADS
	.align		4
.L_1836:
        /*00d0*/ 	.byte	0x04, 0x05
        /*00d2*/ 	.short	(.L_1838 - .L_1837)
.L_1837:
        /*00d4*/ 	.word	0x00000080
        /*00d8*/ 	.word	0x00000001
        /*00dc*/ 	.word	0x00000001


	//----- nvinfo : EIATTR_CRS_STACK_SIZE
	.align		4
.L_1838:
        /*00e0*/ 	.byte	0x04, 0x1e
        /*00e2*/ 	.short	(.L_1840 - .L_1839)
.L_1839:
        /*00e4*/ 	.word	0x00000000


	//----- nvinfo : EIATTR_CBANK_PARAM_SIZE
	.align		4
.L_1840:
        /*00e8*/ 	.byte	0x03, 0x19
        /*00ea*/ 	.short	0x00e8


	//----- nvinfo : EIATTR_PARAM_CBANK
	.align		4
        /*00ec*/ 	.byte	0x04, 0x0a
        /*00ee*/ 	.short	(.L_1842 - .L_1841)
	.align		4
.L_1841:
        /*00f0*/ 	.word	index@(.nv.constant0._ZN10layer_norm31ln_parallel_residual_fwd_kernelINS_13Kernel_traitsIfffffjLj5120ELj1ELj1ELj4ELj16ENS_18Kernel_traits_baseILj5120EfffffjLj128EEEEELb0ELb1ELb1EEEvNS_9FwdParamsE)
        /*00f4*/ 	.short	0x0380
        /*00f6*/ 	.short	0x00e8


	//----- nvinfo : EIATTR_SW_WAR
	.align		4
.L_1842:
        /*00f8*/ 	.byte	0x04, 0x36
        /*00fa*/ 	.short	(.L_1844 - .L_1843)
.L_1843:
        /*00fc*/ 	.word	0x00000008
.L_1844:


//--------------------- .nv.info._ZN10layer_norm31ln_parallel_residual_fwd_kernelINS_13Kernel_traitsIfffffjLj5120ELj1ELj1ELj4ELj16ENS_18Kernel_traits_baseILj5120EfffffjLj128EEEEELb1ELb0ELb0EEEvNS_9FwdParamsE --------------------------
	.section	.nv.info._ZN10layer_norm31ln_parallel_residual_fwd_kernelINS_13Kernel_traitsIfffffjLj5120ELj1ELj1ELj4ELj16ENS_18Kernel_traits_baseILj5120EfffffjLj128EEEEELb1ELb0ELb0EEEvNS_9FwdParamsE,"",@"SHT_CUDA_INFO"
	.sectionflags	@""
	.align	4


	//----- nvinfo : EIATTR_CUDA_API_VERSION
	.align		4
        /*0000*/ 	.byte	0x04, 0x37
        /*0002*/ 	.short	(.L_1846 - .L_1845)
.L_1845:
        /*0004*/ 	.word	0x00000082


	//----- nvinfo : EIATTR_KPARAM_INFO
	.align		4
.L_1846:
        /*0008*/ 	.byte	0x04, 0x17
        /*000a*/ 	.short	(.L_1848 - .L_1847)
.L_1847:
        /*000c*/ 	.word	0x00000000
        /*0010*/ 	.short	0x0000
        /*0012*/ 	.short	0x0000
        /*0014*/ 	.byte	0x00, 0xf0, 0xa1, 0x03


	//----- nvinfo : EIATTR_SPARSE_MMA_MASK
	.align		4
.L_1848:
        /*0018*/ 	.byte	0x03, 0x50
        /*001a*/ 	.short	0x0000


	//----- nvinfo : EIATTR_MAXREG_COUNT
	.align		4
        /*001c*/ 	.byte	0x03, 0x1b
        /*001e*/ 	.short	0x00ff


	//----- nvinfo : EIATTR_NUM_BARRIERS
	.align		4
        /*0020*/ 	.byte	0x02, 0x4c
        /*0022*/ 	.byte	0x01
	.zero		1


	//----- nvinfo : EIATTR_MERCURY_ISA_VERSION
	.align		4
        /*0024*/ 	.byte	0x03, 0x5f
        /*0026*/ 	.short	0x0101


	//----- nvinfo : EIATTR_COOP_GROUP_MASK_REGIDS
	.align		4
        /*0028*/ 	.byte	0x04, 0x29
        /*002a*/ 	.short	(.L_1850 - .L_1849)


	//   ....[0]....
.L_1849:
        /*002c*/ 	.word	0xffffffff


	//   ....[1]....
        /*0030*/ 	.word	0xffffffff


	//   ....[2]....
        /*0034*/ 	.word	0xffffffff


	//   ....[3]....
        /*0038*/ 	.word	0xffffffff


	//   ....[4]....
        /*003c*/ 	.word	0xffffffff


	//   ....[5]....
        /*0040*/ 	.word	0xffffffff


	//   ....[6]....
        /*0044*/ 	.word	0xffffffff


	//   ....[7]....
        /*0048*/ 	.word	0xffffffff


	//   ....[8]....
        /*004c*/ 	.word	0xffffffff


	//   ....[9]....
        /*0050*/ 	.word	0xffffffff


	//   ....[10]....
        /*0054*/ 	.word	0xffffffff


	//   ....[11]....
        /*0058*/ 	.word	0xffffffff


	//   ....[12]....
        /*005c*/ 	.word	0xffffffff


	//   ....[13]....
        /*0060*/ 	.word	0xffffffff


	//   ....[14]....
        /*0064*/ 	.word	0xffffffff


	//   ....[15]....
        /*0068*/ 	.word	0xffffffff


	//   ....[16]....
        /*006c*/ 	.word	0xffffffff


	//   ....[17]....
        /*0070*/ 	.word	0xffffffff


	//----- nvinfo : EIATTR_COOP_GROUP_INSTR_OFFSETS
	.align		4
.L_1850:
        /*0074*/ 	.byte	0x04, 0x28
        /*0076*/ 	.short	(.L_1852 - .L_1851)


	//   ....[0]....
.L_1851:
        /*0078*/ 	.word	0x0002cb70


	//   ....[1]....
        /*007c*/ 	.word	0x0002cb90


	//   ....[2]....
        /*0080*/ 	.word	0x0002cbb0


	//   ....[3]....
        /*0084*/ 	.word	0x0002cbd0


	//   ....[4]....
        /*0088*/ 	.word	0x0002cbf0


	//   ....[5]....
        /*008c*/ 	.word	0x0002d160


	//   ....[6]....
        /*0090*/ 	.word	0x0002d180


	//   ....[7]....
        /*0094*/ 	.word	0x0002d1b0


	//   ....[8]....
        /*0098*/ 	.word	0x0002d1d0


	//   ....[9]....
        /*009c*/ 	.word	0x0002d200


	//   ....[10]....
        /*00a0*/ 	.word	0x0002d390


	//   ....[11]....
        /*00a4*/ 	.word	0x0002d3d0


	//   ....[12]....
        /*00a8*/ 	.word	0x0002d3e0


	//   ....[13]....
        /*00ac*/ 	.word	0x0002d420


	//   ....[14]....
        /*00b0*/ 	.word	0x0002d4f0


	//   ....[15]....
        /*00b4*/ 	.word	0x0002d510


	//   ....[16]....
        /*00b8*/ 	.word	0x0002d5c0


	//   ....[17]....
        /*00bc*/ 	.word	0x0002d5f0


	//----- nvinfo : EIATTR_VRC_CTA_INIT_COUNT
	.align		4
.L_1852:
        /*00c0*/ 	.byte	0x02, 0x4a
	.zero		1
	.zero		1


	//----- nvinfo : EIATTR_EXIT_INSTR_OFFSETS
	.align		4
        /*00c4*/ 	.byte	0x04, 0x1c
        /*00c6*/ 	.short	(.L_1854 - .L_1853)


	//   ....[0]....
.L_1853:
        /*00c8*/ 	.word	0x000029e0


	//   ....[1]....
        /*00cc*/ 	.word	0x0002e7d0


	//----- nvinfo : EIATTR_MAX_THREADS
	.align		4
.L_1854:
        /*00d0*/ 	.byte	0x04, 0x05
        /*00d2*/ 	.short	(.L_1856 - .L_1855)
.L_1855:
        /*00d4*/ 	.word	0x00000080
        /*00d8*/ 	.word	0x00000001
        /*00dc*/ 	.word	0x00000001


	//----- nvinfo : EIATTR_CRS_STACK_SIZE
	.align		4
.L_1856:
        /*00e0*/ 	.byte	0x04, 0x1e
        /*00e2*/ 	.short	(.L_1858 - .L_1857)
.L_1857:
        /*00e4*/ 	.word	0x00000000


	//----- nvinfo : EIATTR_CBANK_PARAM_SIZE
	.align		4
.L_1858:
        /*00e8*/ 	.byte	0x03, 0x19
        /*00ea*/ 	.short	0x00e8


	//----- nvinfo : EIATTR_PARAM_CBANK
	.align		4
        /*00ec*/ 	.byte	0x04, 0x0a
        /*00ee*/ 	.short	(.L_1860 - .L_1859)
	.align		4
.L_1859:
        /*00f0*/ 	.word	index@(.nv.constant0._ZN10layer_norm31ln_parallel_residual_fwd_kernelINS_13Kernel_traitsIfffffjLj5120ELj1ELj1ELj4ELj16ENS_18Kernel_traits_baseILj5120EfffffjLj128EEEEELb1ELb0ELb0EEEvNS_9FwdParamsE)
        /*00f4*/ 	.short	0x0380
        /*00f6*/ 	.short	0x00e8


	//----- nvinfo : EIATTR_SW_WAR
	.align		4
.L_1860:
        /*00f8*/ 	.byte	0x04, 0x36
        /*00fa*/ 	.short	(.L_1862 - .L_1861)
.L_1861:
        /*00fc*/ 	.word	0x00000008
.L_1862:


//--------------------- .nv.info._ZN10layer_norm31ln_parallel_residual_fwd_kernelINS_13Kernel_traitsIfffffjLj5120ELj1ELj1ELj4ELj16ENS_18Kernel_traits_baseILj5120EfffffjLj128EEEEELb1ELb0ELb1EEEvNS_9FwdParamsE --------------------------
	.section	.nv.info._ZN10layer_norm31ln_parallel_residual_fwd_kernelINS_13Kernel_traitsIfffffjLj5120ELj1ELj1ELj4ELj16ENS_18Kernel_traits_baseILj5120EfffffjLj128EEEEELb1ELb0ELb1EEEvNS_9FwdParamsE,"",@"SHT_CUDA_INFO"
	.sectionflags	@""
	.align	4


	//----- nvinfo : EIATTR_CUDA_API_VERSION
	.align		4
        /*0000*/ 	.byte	0x04, 0x37
        /*0002*/ 	.short	(.L_1864 - .L_1863)
.L_1863:
        /*0004*/ 	.word	0x00000082


	//----- nvinfo : EIATTR_KPARAM_INFO
	.align		4
.L_1864:
        /*0008*/ 	.byte	0x04, 0x17
        /*000a*/ 	.short	(.L_1866 - .L_1865)
.L_1865:
        /*000c*/ 	.word	0x00000000
        /*0010*/ 	.short	0x0000
        /*0012*/ 	.short	0x0000
        /*0014*/ 	.byte	0x00, 0xf0, 0xa1, 0x03


	//----- nvinfo : EIATTR_SPARSE_MMA_MASK
	.align		4
.L_1866:
        /*0018*/ 	.byte	0x03, 0x50
        /*001a*/ 	.short	0x0000


	//----- nvinfo : EIATTR_MAXREG_COUNT
	.align		4
        /*001c*/ 	.byte	0x03, 0x1b
        /*001e*/ 	.short	0x00ff


	//----- nvinfo : EIATTR_NUM_BARRIERS
	.align		4
        /*0020*/ 	.byte	0x02, 0x4c
        /*0022*/ 	.byte	0x01
	.zero		1


	//----- nvinfo : EIATTR_MERCURY_ISA_VERSION
	.align		4
        /*0024*/ 	.byte	0x03, 0x5f
        /*0026*/ 	.short	0x0101


	//----- nvinfo : EIATTR_COOP_GROUP_MASK_REGIDS
	.align		4
        /*0028*/ 	.byte	0x04, 0x29
        /*002a*/ 	.short	(.L_1868 - .L_1867)


	//   ....[0]....
.L_1867:
        /*002c*/ 	.word	0xffffffff


	//   ....[1]....
        /*0030*/ 	.word	0xffffffff


	//   ....[2]....
        /*0034*/ 	.word	0xffffffff


	//   ....[3]....
        /*0038*/ 	.word	0xffffffff


	//   ....[4]....
        /*003c*/ 	.word	0xffffffff


	//   ....[5]....
        /*0040*/ 	.word	0xffffffff


	//   ....[6]....
        /*0044*/ 	.word	0xffffffff


	//   ....[7]....
        /*0048*/ 	.word	0xffffffff


	//   ....[8]....
        /*004c*/ 	.word	0xffffffff


	//   ....[9]....
        /*0050*/ 	.word	0xffffffff


	//   ....[10]....
        /*0054*/ 	.word	0xffffffff


	//   ....[11]....
        /*0058*/ 	.word	0xffffffff


	//   ....[12]....
        /*005c*/ 	.word	0xffffffff


	//   ....[13]....
        /*0060*/ 	.word	0xffffffff


	//   ....[14]....
        /*0064*/ 	.word	0xffffffff


	//   ....[15]....
        /*0068*/ 	.word	0xffffffff


	//   ....[16]....
        /*006c*/ 	.word	0xffffffff


	//   ....[17]....
        /*0070*/ 	.word	0xffffffff


	//----- nvinfo : EIATTR_COOP_GROUP_INSTR_OFFSETS
	.align		4
.L_1868:
        /*0074*/ 	.byte	0x04, 0x28
        /*0076*/ 	.short	(.L_1870 - .L_1869)


	//   ....[0]....
.L_1869:
        /*0078*/ 	.word	0x00025a40


	//   ....[1]....
        /*007c*/ 	.word	0x00025a70


	//   ....[2]....
        /*0080*/ 	.word	0x00025a90


	//   ....[3]....
        /*0084*/ 	.word	0x00025ab0


	//   ....[4]....
        /*0088*/ 	.word	0x00025ad0


	//   ....[5]....
        /*008c*/ 	.word	0x00026000


	//   ....[6]....
        /*0090*/ 	.word	0x00026020


	//   ....[7]....
        /*0094*/ 	.word	0x00026040


	//   ....[8]....
        /*0098*/ 	.word	0x00026070


	//   ....[9]....
        /*009c*/ 	.word	0x000260a0


	//   ....[10]....
        /*00a0*/ 	.word	0x00026240


	//   ....[11]....
        /*00a4*/ 	.word	0x00026280


	//   ....[12]....
        /*00a8*/ 	.word	0x00026290


	//   ....[13]....
        /*00ac*/ 	.word	0x000262e0


	//   ....[14]....
        /*00b0*/ 	.word	0x000263a0


	//   ....[15]....
        /*00b4*/ 	.word	0x000263d0


	//   ....[16]....
        /*00b8*/ 	.word	0x00026480


	//   ....[17]....
        /*00bc*/ 	.word	0x000264b0


	//----- nvinfo : EIATTR_VRC_CTA_INIT_COUNT
	.align		4
.L_1870:
        /*00c0*/ 	.byte	0x02, 0x4a
	.zero		1
	.zero		1


	//----- nvinfo : EIATTR_EXIT_INSTR_OFFSETS
	.align		4
        /*00c4*/ 	.byte	0x04, 0x1c
        /*00c6*/ 	.short	(.L_1872 - .L_1871)


	//   ....[0]....
.L_1871:
        /*00c8*/ 	.word	0x00001060


	//   ....[1]....
        /*00cc*/ 	.word	0x000272c0


	//----- nvinfo : EIATTR_MAX_THREADS
	.align		4
.L_1872:
        /*00d0*/ 	.byte	0x04, 0x05
        /*00d2*/ 	.short	(.L_1874 - .L_1873)
.L_1873:
        /*00d4*/ 	.word	0x00000080
        /*00d8*/ 	.word	0x00000001
        /*00dc*/ 	.word	0x00000001


	//----- nvinfo : EIATTR_CRS_STACK_SIZE
	.align		4
.L_1874:
        /*00e0*/ 	.byte	0x04, 0x1e
        /*00e2*/ 	.short	(.L_1876 - .L_1875)
.L_1875:
        /*00e4*/ 	.word	0x00000000


	//----- nvinfo : EIATTR_CBANK_PARAM_SIZE
	.align		4
.L_1876:
        /*00e8*/ 	.byte	0x03, 0x19
        /*00ea*/ 	.short	0x00e8


	//----- nvinfo : EIATTR_PARAM_CBANK
	.align		4
        /*00ec*/ 	.byte	0x04, 0x0a
        /*00ee*/ 	.short	(.L_1878 - .L_1877)
	.align		4
.L_1877:
        /*00f0*/ 	.word	index@(.nv.constant0._ZN10layer_norm31ln_parallel_residual_fwd_kernelINS_13Kernel_traitsIfffffjLj5120ELj1ELj1ELj4ELj16ENS_18Kernel_traits_baseILj5120EfffffjLj128EEEEELb1ELb0ELb1EEEvNS_9FwdParamsE)
        /*00f4*/ 	.short	0x0380
        /*00f6*/ 	.short	0x00e8


	//----- nvinfo : EIATTR_SW_WAR
	.align		4
.L_1878:
        /*00f8*/ 	.byte	0x04, 0x36
        /*00fa*/ 	.short	(.L_1880 - .L_1879)
.L_1879:
        /*00fc*/ 	.word	0x00000008
.L_1880:


//--------------------- .nv.info._ZN10layer_norm31ln_parallel_residual_fwd_kernelINS_13Kernel_traitsIfffffjLj5120ELj1ELj1ELj4ELj16ENS_18Kernel_traits_baseILj5120EfffffjLj128EEEEELb1ELb1ELb0EEEvNS_9FwdParamsE --------------------------
	.section	.nv.info._ZN10layer_norm31ln_parallel_residual_fwd_kernelINS_13Kernel_traitsIfffffjLj5120ELj1ELj1ELj4ELj16ENS_18Kernel_traits_baseILj5120EfffffjLj128EEEEELb1ELb1ELb0EEEvNS_9FwdParamsE,"",@"SHT_CUDA_INFO"
	.sectionflags	@""
	.align	4


	//----- nvinfo : EIATTR_CUDA_API_VERSION
	.align		4
        /*0000*/ 	.byte	0x04, 0x37
        /*0002*/ 	.short	(.L_1882 - .L_1881)
.L_1881:
        /*0004*/ 	.word	0x00000082


	//----- nvinfo : EIATTR_KPARAM_INFO
	.align		4
.L_1882:
        /*0008*/ 	.byte	0x04, 0x17
        /*000a*/ 	.short	(.L_1884 - .L_1883)
.L_1883:
        /*000c*/ 	.word	0x00000000
        /*0010*/ 	.short	0x0000
        /*0012*/ 	.short	0x0000
        /*0014*/ 	.byte	0x00, 0xf0, 0xa1, 0x03


	//----- nvinfo : EIATTR_SPARSE_MMA_MASK
	.align		4
.L_1884:
        /*0018*/ 	.byte	0x03, 0x50
        /*001a*/ 	.short	0x0000


	//----- nvinfo : EIATTR_MAXREG_COUNT
	.align		4
        /*001c*/ 	.byte	0x03, 0x1b
        /*001e*/ 	.short	0x00ff


	//----- nvinfo : EIATTR_NUM_BARRIERS
	.align		4
        /*0020*/ 	.byte	0x02, 0x4c
        /*0022*/ 	.byte	0x01
	.zero		1


	//----- nvinfo : EIATTR_MERCURY_ISA_VERSION
	.align		4
        /*0024*/ 	.byte	0x03, 0x5f
        /*0026*/ 	.short	0x0101


	//----- nvinfo : EIATTR_COOP_GROUP_MASK_REGIDS
	.align		4
        /*0028*/ 	.byte	0x04, 0x29
        /*002a*/ 	.short	(.L_1886 - .L_1885)


	//   ....[0]....
.L_1885:
        /*002c*/ 	.word	0xffffffff


	//   ....[1]....
        /*0030*/ 	.word	0xffffffff


	//   ....[2]....
        /*0034*/ 	.word	0xffffffff


	//   ....[3]....
        /*0038*/ 	.word	0xffffffff


	//   ....[4]....
        /*003c*/ 	.word	0xffffffff


	//   ....[5]....
        /*0040*/ 	.word	0xffffffff


	//   ....[6]....
        /*0044*/ 	.word	0xffffffff


	//   ....[7]....
        /*0048*/ 	.word	0xffffffff


	//   ....[8]....
        /*004c*/ 	.word	0xffffffff


	//   ....[9]....
        /*0050*/ 	.word	0xffffffff


	//   ....[10]....
        /*0054*/ 	.word	0xffffffff


	//   ....[11]....
        /*0058*/ 	.word	0xffffffff


	//   ....[12]....
        /*005c*/ 	.word	0xffffffff


	//   ....[13]....
        /*0060*/ 	.word	0xffffffff


	//   ....[14]....
        /*0064*/ 	.word	0xffffffff


	//   ....[15]....
        /*0068*/ 	.word	0xffffffff


	//   ....[16]....
        /*006c*/ 	.word	0xffffffff


	//   ....[17]....
        /*0070*/ 	.word	0xffffffff


	//----- nvinfo : EIATTR_COOP_GROUP_INSTR_OFFSETS
	.align		4
.L_1886:
        /*0074*/ 	.byte	0x04, 0x28
        /*0076*/ 	.short	(.L_1888 - .L_1887)


	//   ....[0]....
.L_1887:
        /*0078*/ 	.word	0x0002cd10


	//   ....[1]....
        /*007c*/ 	.word	0x0002cd30


	//   ....[2]....
        /*0080*/ 	.word	0x0002cd50


	//   ....[3]....
        /*0084*/ 	.word	0x0002cd70


	//   ....[4]....
        /*0088*/ 	.word	0x0002cda0


	//   ....[5]....
        /*008c*/ 	.word	0x0002d310


	//   ....[6]....
        /*0090*/ 	.word	0x0002d340


	//   ....[7]....
        /*0094*/ 	.word	0x0002d360


	//   ....[8]....
        /*0098*/ 	.word	0x0002d380


	//   ....[9]....
        /*009c*/ 	.word	0x0002d3a0


	//   ....[10]....
        /*00a0*/ 	.word	0x0002d540


	//   ....[11]....
        /*00a4*/ 	.word	0x0002d580


	//   ....[12]....
        /*00a8*/ 	.word	0x0002d5d0


	//   ....[13]....
        /*00ac*/ 	.word	0x0002d610


	//   ....[14]....
        /*00b0*/ 	.word	0x0002d6b0


	//   ....[15]....
        /*00b4*/ 	.word	0x0002d6f0


	//   ....[16]....
        /*00b8*/ 	.word	0x0002d7b0


	//   ....[17]....
        /*00bc*/ 	.word	0x0002d7c0


	//----- nvinfo : EIATTR_VRC_CTA_INIT_COUNT
	.align		4
.L_1888:
        /*00c0*/ 	.byte	0x02, 0x4a
	.zero		1
	.zero		1


	//----- nvinfo : EIATTR_EXIT_INSTR_OFFSETS
	.align		4
        /*00c4*/ 	.byte	0x04, 0x1c
        /*00c6*/ 	.short	(.L_1890 - .L_1889)


	//   ....[0]....
.L_1889:
        /*00c8*/ 	.word	0x00000d50


	//   ....[1]....
        /*00cc*/ 	.word	0x0002e520


	//----- nvinfo : EIATTR_MAX_THREADS
	.align		4
.L_1890:
        /*00d0*/ 	.byte	0x04, 0x05
        /*00d2*/ 	.short	(.L_1892 - .L_1891)
.L_1891:
        /*00d4*/ 	.word	0x00000080
        /*00d8*/ 	.word	0x00000001
        /*00dc*/ 	.word	0x00000001


	//----- nvinfo : EIATTR_CRS_STACK_SIZE
	.align		4
.L_1892:
        /*00e0*/ 	.byte	0x04, 0x1e
        /*00e2*/ 	.short	(.L_1894 - .L_1893)
.L_1893:
        /*00e4*/ 	.word	0x00000000


	//----- nvinfo : EIATTR_CBANK_PARAM_SIZE
	.align		4
.L_1894:
        /*00e8*/ 	.byte	0x03, 0x19
        /*00ea*/ 	.short	0x00e8


	//----- nvinfo : EIATTR_PARAM_CBANK
	.align		4
        /*00ec*/ 	.byte	0x04, 0x0a
        /*00ee*/ 	.short	(.L_1896 - .L_1895)
	.align		4
.L_1895:
        /*00f0*/ 	.word	index@(.nv.constant0._ZN10layer_norm31ln_parallel_residual_fwd_kernelINS_13Kernel_traitsIfffffjLj5120ELj1ELj1ELj4ELj16ENS_18Kernel_traits_baseILj5120EfffffjLj128EEEEELb1ELb1ELb0EEEvNS_9FwdParamsE)
        /*00f4*/ 	.short	0x0380
        /*00f6*/ 	.short	0x00e8


	//----- nvinfo : EIATTR_SW_WAR
	.align		4
.L_1896:
        /*00f8*/ 	.byte	0x04, 0x36
        /*00fa*/ 	.short	(.L_1898 - .L_1897)
.L_1897:
        /*00fc*/ 	.word	0x00000008
.L_1898:


//--------------------- .nv.info._ZN10layer_norm31ln_parallel_residual_fwd_kernelINS_13Kernel_traitsIfffffjLj5120ELj1ELj1ELj4ELj16ENS_18Kernel_traits_baseILj5120EfffffjLj128EEEEELb1ELb1ELb1EEEvNS_9FwdParamsE --------------------------
	.section	.nv.info._ZN10layer_norm31ln_parallel_residual_fwd_kernelINS_13Kernel_traitsIfffffjLj5120ELj1ELj1ELj4ELj16ENS_18Kernel_traits_baseILj5120EfffffjLj128EEEEELb1ELb1ELb1EEEvNS_9FwdParamsE,"",@"SHT_CUDA_INFO"
	.sectionflags	@""
	.align	4


	//----- nvinfo : EIATTR_CUDA_API_VERSION
	.align		4
        /*0000*/ 	.byte	0x04, 0x37
        /*0002*/ 	.short	(.L_1900 - .L_1899)
.L_1899:
        /*0004*/ 	.word	0x00000082


	//----- nvinfo : EIATTR_KPARAM_INFO
	.align		4
.L_1900:
        /*0008*/ 	.byte	0x04, 0x17
        /*000a*/ 	.short	(.L_1902 - .L_1901)
.L_1901:
        /*000c*/ 	.word	0x00000000
        /*0010*/ 	.short	0x0000
        /*0012*/ 	.short	0x0000
        /*0014*/ 	.byte	0x00, 0xf0, 0xa1, 0x03


	//----- nvinfo : EIATTR_SPARSE_MMA_MASK
	.align		4
.L_1902:
        /*0018*/ 	.byte	0x03, 0x50
        /*001a*/ 	.short	0x0000


	//----- nvinfo : EIATTR_MAXREG_COUNT
	.align		4
        /*001c*/ 	.byte	0x03, 0x1b
        /*001e*/ 	.short	0x00ff


	//----- nvinfo : EIATTR_NUM_BARRIERS
	.align		4
        /*0020*/ 	.byte	0x02, 0x4c
        /*0022*/ 	.byte	0x01
	.zero		1


	//----- nvinfo : EIATTR_MERCURY_ISA_VERSION
	.align		4
        /*0024*/ 	.byte	0x03, 0x5f
        /*0026*/ 	.short	0x0101


	//----- nvinfo : EIATTR_COOP_GROUP_MASK_REGIDS
	.align		4
        /*0028*/ 	.byte	0x04, 0x29
        /*002a*/ 	.short	(.L_1904 - .L_1903)


	//   ....[0]....
.L_1903:
        /*002c*/ 	.word	0xffffffff


	//   ....[1]....
        /*0030*/ 	.word	0xffffffff


	//   ....[2]....
        /*0034*/ 	.word	0xffffffff


	//   ....[3]....
        /*0038*/ 	.word	0xffffffff


	//   ....[4]....
        /*003c*/ 	.word	0xffffffff


	//   ....[5]....
        /*0040*/ 	.word	0xffffffff


	//   ....[6]....
        /*0044*/ 	.word	0xffffffff


	//   ....[7]....
        /*0048*/ 	.word	0xffffffff


	//   ....[8]....
        /*004c*/ 	.word	0xffffffff


	//   ....[9]....
        /*0050*/ 	.word	0xffffffff


	//   ....[10]....
        /*0054*/ 	.word	0xffffffff


	//   ....[11]....
        /*0058*/ 	.word	0xffffffff


	//   ....[12]....
        /*005c*/ 	.word	0xffffffff


	//   ....[13]....
        /*0060*/ 	.word	0xffffffff


	//   ....[14]....
        /*0064*/ 	.word	0xffffffff


	//   ....[15]....
        /*0068*/ 	.word	0xffffffff


	//   ....[16]....
        /*006c*/ 	.word	0xffffffff


	//   ....[17]....
        /*0070*/ 	.word	0xffffffff


	//----- nvinfo : EIATTR_COOP_GROUP_INSTR_OFFSETS
	.align		4
.L_1904:
        /*0074*/ 	.byte	0x04, 0x28
        /*0076*/ 	.short	(.L_1906 - .L_1905)


	//   ....[0]....
.L_1905:
        /*0078*/ 	.word	0x00024cb0


	//   ....[1]....
        /*007c*/ 	.word	0x00024ce0


	//   ....[2]....
        /*0080*/ 	.word	0x00024d00


	//   ....[3]....
        /*0084*/ 	.word	0x00024d20


	//   ....[4]....
        /*0088*/ 	.word	0x00024d40


	//   ....[5]....
        /*008c*/ 	.word	0x00025270


	//   ....[6]....
        /*0090*/ 	.word	0x00025290


	//   ....[7]....
        /*0094*/ 	.word	0x000252b0


	//   ....[8]....
        /*0098*/ 	.word	0x000252e0


	//   ....[9]....
        /*009c*/ 	.word	0x00025310


	//   ....[10]....
        /*00a0*/ 	.word	0x000254b0


	//   ....[11]....
        /*00a4*/ 	.word	0x000254f0


	//   ....[12]....
        /*00a8*/ 	.word	0x00025530


	//   ....[13]....
        /*00ac*/ 	.word	0x00025590


	//   ....[14]....
        /*00b0*/ 	.word	0x000255f0


	//   ....[15]....
        /*00b4*/ 	.word	0x00025630


	//   ....[16]....
        /*00b8*/ 	.word	0x000256f0


	//   ....[17]....
        /*00bc*/ 	.word	0x00025720


	//----- nvinfo : EIATTR_VRC_CTA_INIT_COUNT
	.align		4
.L_1906:
        /*00c0*/ 	.byte	0x02, 0x4a
	.zero		1
	.zero		1


	//----- nvinfo : EIATTR_EXIT_INSTR_OFFSETS
	.align		4
        /*00c4*/ 	.byte	0x04, 0x1c
        /*00c6*/ 	.short	(.L_1908 - .L_1907)


	//   ....[0]....
.L_1907:
        /*00c8*/ 	.word	0x000006a0


	//   ....[1]....
        /*00cc*/ 	.word	0x00026100


	//----- nvinfo : EIATTR_MAX_THREADS
	.align		4
.L_1908:
        /*00d0*/ 	.byte	0x04, 0x05
        /*00d2*/ 	.short	(.L_1910 - .L_1909)
.L_1909:
        /*00d4*/ 	.word	0x00000080
        /*00d8*/ 	.word	0x00000001
        /*00dc*/ 	.word	0x00000001


	//----- nvinfo : EIATTR_CRS_STACK_SIZE
	.align		4
.L_1910:
        /*00e0*/ 	.byte	0x04, 0x1e
        /*00e2*/ 	.short	(.L_1912 - .L_1911)
.L_1911:
        /*00e4*/ 	.word	0x00000000


	//----- nvinfo : EIATTR_CBANK_PARAM_SIZE
	.align		4
.L_1912:
        /*00e8*/ 	.byte	0x03, 0x19
        /*00ea*/ 	.short	0x00e8


	//----- nvinfo : EIATTR_PARAM_CBANK
	.align		4
        /*00ec*/ 	.byte	0x04, 0x0a
        /*00ee*/ 	.short	(.L_1914 - .L_1913)
	.align		4
.L_1913:
        /*00f0*/ 	.word	index@(.nv.constant0._ZN10layer_norm31ln_parallel_residual_fwd_kernelINS_13Kernel_traitsIfffffjLj5120ELj1ELj1ELj4ELj16ENS_18Kernel_traits_baseILj5120EfffffjLj128EEEEELb1ELb1ELb1EEEvNS_9FwdParamsE)
        /*00f4*/ 	.short	0x0380
        /*00f6*/ 	.short	0x00e8


	//----- nvinfo : EIATTR_SW_WAR
	.align		4
.L_1914:
        /*00f8*/ 	.byte	0x04, 0x36
        /*00fa*/ 	.short	(.L_1916 - .L_1915)
.L_1915:
        /*00fc*/ 	.word	0x00000008
.L_1916:


//--------------------- .nv.callgraph             --------------------------
	.section	.nv.callgraph,"",@"SHT_CUDA_CALLGRAPH"
	.align	4
	.sectionentsize	8
	.align		4
        /*0000*/ 	.word	0x00000000
	.align		4
        /*0004*/ 	.word	0xffffffff
	.align		4
        /*0008*/ 	.word	0x00000000
	.align		4
        /*000c*/ 	.word	0xfffffffe
	.align		4
        /*0010*/ 	.word	0x00000000
	.align		4
        /*0014*/ 	.word	0xfffffffd
	.align		4
        /*0018*/ 	.word	0x00000000
	.align		4
        /*001c*/ 	.word	0xfffffffc


//--------------------- .nv.constant4             --------------------------
	.section	.nv.constant4,"a",@progbits
	.align	8
	.align		8
.nv.constant4:
        /*0000*/ 	.dword	precalc_xorwow_matrix
	.align		8
        /*0008*/ 	.dword	precalc_xorwow_offset_matrix
	.align		8
        /*0010*/ 	.dword	mrg32k3aM1
	.align		8
        /*0018*/ 	.dword	mrg32k3aM2
	.align		8
        /*0020*/ 	.dword	mrg32k3aM1SubSeq
	.align		8
        /*0028*/ 	.dword	mrg32k3aM2SubSeq
	.align		8
        /*0030*/ 	.dword	mrg32k3aM1Seq
	.align		8
        /*0038*/ 	.dword	mrg32k3aM2Seq


//--------------------- .nv.constant3             --------------------------
	.section	.nv.constant3,"a",@progbits
	.align	8
.nv.constant3:
	.type		__cr_lgamma_table,@object
	.size		__cr_lgamma_table,(.L_8 - __cr_lgamma_table)
__cr_lgamma_table:
        /*0000*/ 	.byte	0x00, 0x00, 0x00, 0x00, 0x00, 0x00, 0x00, 0x00, 0x00, 0x00, 0x00, 0x00, 0x00, 0x00, 0x00, 0x00
        /*0010*/ 	.byte	0xef, 0x39, 0xfa, 0xfe, 0x42, 0x2e, 0xe6, 0x3f, 0x02, 0x20, 0x2a, 0xfa, 0x0b, 0xab, 0xfc, 0x3f
        /*0020*/ 	.byte	0xf9, 0x2c, 0x92, 0x7c, 0xa7, 0x6c, 0x09, 0x40, 0xc9, 0x79, 0x44, 0x3c, 0x64, 0x26, 0x13, 0x40
        /*0030*/ 	.byte	0xca, 0x01, 0xcf, 0x3a, 0x27, 0x51, 0x1a, 0x40, 0x30, 0xcc, 0x2d, 0xf3, 0xe1, 0x0c, 0x21, 0x40
        /*0040*/ 	.byte	0x0d, 0xb7, 0xfc, 0x82, 0x8e, 0x35, 0x25, 0x40
.L_8:


//--------------------- .text._ZN10layer_norm31ln_parallel_residual_fwd_kernelINS_13Kernel_traitsI13__nv_bfloat16S2_S2_S2_fjLj5120ELj1ELj1ELj4ELj16ENS_18Kernel_traits_baseILj5120ES2_S2_S2_S2_fjLj128EEEEELb0ELb0ELb0EEEvNS_9FwdParamsE --------------------------
	.section	.text._ZN10layer_norm31ln_parallel_residual_fwd_kernelINS_13Kernel_traitsI13__nv_bfloat16S2_S2_S2_fjLj5120ELj1ELj1ELj4ELj16ENS_18Kernel_traits_baseILj5120ES2_S2_S2_S2_fjLj128EEEEELb0ELb0ELb0EEEvNS_9FwdParamsE,"ax",@progbits
	.align	128
        .global         _ZN10layer_norm31ln_parallel_residual_fwd_kernelINS_13Kernel_traitsI13__nv_bfloat16S2_S2_S2_fjLj5120ELj1ELj1ELj4ELj16ENS_18Kernel_traits_baseILj5120ES2_S2_S2_S2_fjLj128EEEEELb0ELb0ELb0EEEvNS_9FwdParamsE
        .type           _ZN10layer_norm31ln_parallel_residual_fwd_kernelINS_13Kernel_traitsI13__nv_bfloat16S2_S2_S2_fjLj5120ELj1ELj1ELj4ELj16ENS_18Kernel_traits_baseILj5120ES2_S2_S2_S2_fjLj128EEEEELb0ELb0ELb0EEEvNS_9FwdParamsE,@function
        .size           _ZN10layer_norm31ln_parallel_residual_fwd_kernelINS_13Kernel_traitsI13__nv_bfloat16S2_S2_S2_fjLj5120ELj1ELj1ELj4ELj16ENS_18Kernel_traits_baseILj5120ES2_S2_S2_S2_fjLj128EEEEELb0ELb0ELb0EEEvNS_9FwdParamsE,(.L_x_22300 - _ZN10layer_norm31ln_parallel_residual_fwd_kernelINS_13Kernel_traitsI13__nv_bfloat16S2_S2_S2_fjLj5120ELj1ELj1ELj4ELj16ENS_18Kernel_traits_baseILj5120ES2_S2_S2_S2_fjLj128EEEEELb0ELb0ELb0EEEvNS_9FwdParamsE)
        .other          _ZN10layer_norm31ln_parallel_residual_fwd_kernelINS_13Kernel_traitsI13__nv_bfloat16S2_S2_S2_fjLj5120ELj1ELj1ELj4ELj16ENS_18Kernel_traits_baseILj5120ES2_S2_S2_S2_fjLj128EEEEELb0ELb0ELb0EEEvNS_9FwdParamsE,@"STO_CUDA_ENTRY STV_DEFAULT"
_ZN10layer_norm31ln_parallel_residual_fwd_kernelINS_13Kernel_traitsI13__nv_bfloat16S2_S2_S2_fjLj5120ELj1ELj1ELj4ELj16ENS_18Kernel_traits_baseILj5120ES2_S2_S2_S2_fjLj128EEEEELb0ELb0ELb0EEEvNS_9FwdParamsE:
.text._ZN10layer_norm31ln_parallel_residual_fwd_kernelINS_13Kernel_traitsI13__nv_bfloat16S2_S2_S2_fjLj5120ELj1ELj1ELj4ELj16ENS_18Kernel_traits_baseILj5120ES2_S2_S2_S2_fjLj128EEEEELb0ELb0ELb0EEEvNS_9FwdParamsE:
[----:B------:R-:W-:Y:S01]  /*0000*/  LDC R1, c[0x0][0x37c] ;  /* 0x0000df00ff017b82 */ /* 0x000fe20000000800 */
[----:B------:R-:W0:Y:S01]  /*0010*/  S2R R186, SR_TID.X ;  /* 0x0000000000ba7919 */ /* 0x000e220000002100 */
[----:B------:R-:W1:Y:S06]  /*0020*/  LDCU.64 UR4, c[0x0][0x438] ;  /* 0x00008700ff0477ac */ /* 0x000e6c0008000a00 */
[----:B------:R-:W2:Y:S01]  /*0030*/  LDC R5, c[0x0][0x388] ;  /* 0x0000e200ff057b82 */ /* 0x000ea20000000800 */
[----:B------:R-:W-:Y:S01]  /*0040*/  BSSY.RECONVERGENT B0, `(.L_x_0) ;  /* 0x0000143000007945 */ /* 0x000fe20003800200 */
[----:B------:R-:W3:Y:S06]  /*0050*/  LDCU.64 UR8, c[0x0][0x358] ;  /* 0x00006b00ff0877ac */ /* 0x000eec0008000a00 */
[----:B------:R-:W4:Y:S01]  /*0060*/  S2UR UR6, SR_CTAID.X ;  /* 0x00000000000679c3 */ /* 0x000f220000002500 */
[----:B-1----:R-:W-:-:S04]  /*0070*/  UISETP.NE.U32.AND UP0, UPT, UR4, URZ, UPT ;  /* 0x000000ff0400728c */ /* 0x002fc8000bf05070 */
[----:B------:R-:W-:Y:S01]  /*0080*/  UISETP.NE.AND.EX UP0, UPT, UR5, URZ, UPT, UP0 ;  /* 0x000000ff0500728c */ /* 0x000fe2000bf05300 */
[----:B--2---:R-:W-:-:S04]  /*0090*/  SHF.R.S32.HI R0, RZ, 0x1f, R5 ;  /* 0x0000001fff007819 */ /* 0x004fc80000011405 */
[----:B------:R-:W-:Y:S02]  /*00a0*/  LEA.HI R0, R0, R5, RZ, 0x3 ;  /* 0x0000000500007211 */ /* 0x000fe400078f18ff */
[C---:B0-----:R-:W-:Y:S02]  /*00b0*/  LOP3.LUT R3, R186.reuse, 0x60, RZ, 0xc0, !PT ;  /* 0x00000060ba037812 */ /* 0x041fe400078ec0ff */
[----:B------:R-:W-:Y:S02]  /*00c0*/  LOP3.LUT R184, R186, 0x1f, RZ, 0xc0, !PT ;  /* 0x0000001fbab87812 */ /* 0x000fe400078ec0ff */
[----:B------:R-:W-:-:S04]  /*00d0*/  LOP3.LUT R185, R3, 0x1f, R186, 0xf8, !PT ;  /* 0x0000001f03b97812 */ /* 0x000fc800078ef8ba */
[----:B------:R-:W-:-:S04]  /*00e0*/  LOP3.LUT R183, R185, 0x7f, RZ, 0x3c, !PT ;  /* 0x0000007fb9b77812 */ /* 0x000fc800078e3cff */
[----:B------:R-:W-:Y:S01]  /*00f0*/  LEA.HI.SX32 R183, R0, R183, 0x1d ;  /* 0x000000b700b77211 */ /* 0x000fe200078feaff */
[----:B---34-:R-:W-:Y:S06]  /*0100*/  BRA.U UP0, `(.L_x_1) ;  /* 0x0000000900947547 */ /* 0x018fec000b800000 */
[----:B------:R-:W0:Y:S02]  /*0110*/  LDCU.64 UR4, c[0x0][0x440] ;  /* 0x00008800ff0477ac */ /* 0x000e240008000a00 */
[----:B0-----:R-:W-:-:S04]  /*0120*/  UISETP.NE.U32.AND UP0, UPT, UR4, URZ, UPT ;  /* 0x000000ff0400728c */ /* 0x001fc8000bf05070 */
[----:B------:R-:W-:-:S09]  /*0130*/  UISETP.NE.AND.EX UP0, UPT, UR5, URZ, UPT, UP0 ;  /* 0x000000ff0500728c */ /* 0x000fd2000bf05300 */
[----:B------:R-:W-:Y:S05]  /*0140*/  BRA.U UP0, `(.L_x_2) ;  /* 0x0000000500487547 */ /* 0x000fea000b800000 */
[----:B------:R-:W0:Y:S01]  /*0150*/  LDC.64 R8, c[0x0][0x3d0] ;  /* 0x0000f400ff087b82 */ /* 0x000e220000000a00 */
[C---:B------:R-:W-:Y:S02]  /*0160*/  ISETP.GE.U32.AND P0, PT, R183.reuse, 0x80, PT ;  /* 0x00000080b700780c */ /* 0x040fe40003f06070 */
[C---:B------:R-:W-:Y:S02]  /*0170*/  ISETP.GE.U32.AND P1, PT, R183.reuse, 0x100, PT ;  /* 0x00000100b700780c */ /* 0x040fe40003f26070 */
[C---:B------:R-:W-:Y:S02]  /*0180*/  ISETP.GE.U32.AND P2, PT, R183.reuse, 0x180, PT ;  /* 0x00000180b700780c */ /* 0x040fe40003f46070 */
[----:B------:R-:W-:Y:S01]  /*0190*/  MOV R21, R185 ;  /* 0x000000b900157202 */ /* 0x000fe20000000f00 */
[----:B------:R-:W1:Y:S01]  /*01a0*/  LDC.64 R10, c[0x0][0x3d8] ;  /* 0x0000f600ff0a7b82 */ /* 0x000e620000000a00 */
[----:B------:R-:W-:-:S05]  /*01b0*/  ISETP.GE.U32.AND P3, PT, R183, 0x200, PT ;  /* 0x00000200b700780c */ /* 0x000fca0003f66070 */
[----:B------:R-:W-:Y:S02]  /*01c0*/  @P0 LOP3.LUT R21, R185, 0x80, RZ, 0xfc, !PT ;  /* 0x00000080b9150812 */ /* 0x000fe400078efcff */
[----:B------:R-:W2:Y:S08]  /*01d0*/  LDC.64 R12, c[0x0][0x3d0] ;  /* 0x0000f400ff0c7b82 */ /* 0x000eb00000000a00 */
[----:B------:R-:W3:Y:S01]  /*01e0*/  LDC.64 R14, c[0x0][0x3d8] ;  /* 0x0000f600ff0e7b82 */ /* 0x000ee20000000a00 */
[----:B0-----:R-:W-:-:S05]  /*01f0*/  @P1 IMAD.WIDE.U32 R8, R21, 0x10, R8 ;  /* 0x0000001015081825 */ /* 0x001fca00078e0008 */
[----:B------:R0:W5:Y:S02]  /*0200*/  @P1 LDG.E.128 R48, desc[UR8][R8.64] ;  /* 0x0000000808301981 */ /* 0x000164000c1e1d00 */
[----:B------:R-:W4:Y:S01]  /*0210*/  LDC.64 R4, c[0x0][0x3d0] ;  /* 0x0000f400ff047b82 */ /* 0x000f220000000a00 */
[----:B-1----:R-:W-:-:S04]  /*0220*/  @P1 IMAD.WIDE.U32 R10, R21, 0x10, R10 ;  /* 0x00000010150a1825 */ /* 0x002fc800078e000a */
[----:B------:R-:W-:Y:S01]  /*0230*/  @P1 VIADD R21, R21, 0x80 ;  /* 0x0000008015151836 */ /* 0x000fe20000000000 */
[----:B------:R0:W5:Y:S02]  /*0240*/  @P1 LDG.E.128 R52, desc[UR8][R10.64] ;  /* 0x000000080a341981 */ /* 0x000164000c1e1d00 */
[----:B------:R-:W1:Y:S01]  /*0250*/  LDC.64 R6, c[0x0][0x3d8] ;  /* 0x0000f600ff067b82 */ /* 0x000e620000000a00 */
[----:B--2---:R-:W-:-:S05]  /*0260*/  @P2 IMAD.WIDE.U32 R12, R21, 0x10, R12 ;  /* 0x00000010150c2825 */ /* 0x004fca00078e000c */
[----:B------:R0:W5:Y:S02]  /*0270*/  @P2 LDG.E.128 R56, desc[UR8][R12.64] ;  /* 0x000000080c382981 */ /* 0x000164000c1e1d00 */
[----:B------:R-:W2:Y:S01]  /*0280*/  LDC.64 R16, c[0x0][0x3d0] ;  /* 0x0000f400ff107b82 */ /* 0x000ea20000000a00 */
[C---:B---3--:R-:W-:Y:S01]  /*0290*/  @P2 IMAD.WIDE.U32 R14, R21.reuse, 0x10, R14 ;  /* 0x00000010150e2825 */ /* 0x048fe200078e000e */
[----:B------:R-:W-:-:S04]  /*02a0*/  @P2 IADD3 R21, PT, PT, R21, 0x80, RZ ;  /* 0x0000008015152810 */ /* 0x000fc80007ffe0ff */
[----:B------:R0:W5:Y:S02]  /*02b0*/  @P2 LDG.E.128 R60, desc[UR8][R14.64] ;  /* 0x000000080e3c2981 */ /* 0x000164000c1e1d00 */
[----:B------:R-:W3:Y:S01]  /*02c0*/  LDC.64 R18, c[0x0][0x3d8] ;  /* 0x0000f600ff127b82 */ /* 0x000ee20000000a00 */
[----:B----4-:R-:W-:-:S05]  /*02d0*/  @P0 IMAD.WIDE.U32 R4, R185, 0x10, R4 ;  /* 0x00000010b9040825 */ /* 0x010fca00078e0004 */
[----:B------:R0:W5:Y:S01]  /*02e0*/  @P0 LDG.E.128 R40, desc[UR8][R4.64] ;  /* 0x0000000804280981 */ /* 0x000162000c1e1d00 */
[----:B-1----:R-:W-:-:S05]  /*02f0*/  @P0 IMAD.WIDE.U32 R6, R185, 0x10, R6 ;  /* 0x00000010b9060825 */ /* 0x002fca00078e0006 */
[----:B------:R0:W5:Y:S01]  /*0300*/  @P0 LDG.E.128 R44, desc[UR8][R6.64] ;  /* 0x00000008062c0981 */ /* 0x000162000c1e1d00 */
[----:B--2---:R-:W-:-:S05]  /*0310*/  @P3 IMAD.WIDE.U32 R16, R21, 0x10, R16 ;  /* 0x0000001015103825 */ /* 0x004fca00078e0010 */
[----:B------:R0:W5:Y:S01]  /*0320*/  @P3 LDG.E.128 R64, desc[UR8][R16.64] ;  /* 0x0000000810403981 */ /* 0x000162000c1e1d00 */
[----:B---3--:R-:W-:-:S05]  /*0330*/  @P3 IMAD.WIDE.U32 R18, R21, 0x10, R18 ;  /* 0x0000001015123825 */ /* 0x008fca00078e0012 */
[----:B------:R0:W5:Y:S01]  /*0340*/  @P3 LDG.E.128 R68, desc[UR8][R18.64] ;  /* 0x0000000812443981 */ /* 0x000162000c1e1d00 */
[----:B------:R-:W-:Y:S01]  /*0350*/  ISETP.GE.U32.AND P4, PT, R183, 0x280, PT ;  /* 0x00000280b700780c */ /* 0x000fe20003f86070 */
[----:B------:R-:W-:Y:S02]  /*0360*/  HFMA2 R78, -RZ, RZ, 0, 0 ;  /* 0x00000000ff4e7431 */ /* 0x000fe400000001ff */
[----:B------:R-:W-:Y:S01]  /*0370*/  IMAD.MOV.U32 R74, RZ, RZ, RZ ;  /* 0x000000ffff4a7224 */ /* 0x000fe200078e00ff */
[----:B------:R-:W-:Y:S02]  /*0380*/  CS2R R72, SRZ ;  /* 0x0000000000487805 */ /* 0x000fe4000001ff00 */
[----:B------:R-:W-:Y:S01]  /*0390*/  CS2R R76, SRZ ;  /* 0x00000000004c7805 */ /* 0x000fe2000001ff00 */
[----:B------:R-:W-:Y:S01]  /*03a0*/  IMAD.MOV.U32 R82, RZ, RZ, RZ ;  /* 0x000000ffff527224 */ /* 0x000fe200078e00ff */
[----:B------:R-:W-:Y:S02]  /*03b0*/  CS2R R80, SRZ ;  /* 0x0000000000507805 */ /* 0x000fe4000001ff00 */
[----:B------:R-:W-:-:S02]  /*03c0*/  MOV R86, RZ ;  /* 0x000000ff00567202 */ /* 0x000fc40000000f00 */
[----:B------:R-:W-:Y:S02]  /*03d0*/  CS2R R84, SRZ ;  /* 0x0000000000547805 */ /* 0x000fe4000001ff00 */
[----:B------:R-:W-:Y:S02]  /*03e0*/  CS2R R90, SRZ ;  /* 0x00000000005a7805 */ /* 0x000fe4000001ff00 */
[----:B------:R-:W-:Y:S02]  /*03f0*/  CS2R R88, SRZ ;  /* 0x0000000000587805 */ /* 0x000fe4000001ff00 */
[----:B------:R-:W-:Y:S02]  /*0400*/  CS2R R94, SRZ ;  /* 0x00000000005e7805 */ /* 0x000fe4000001ff00 */
[----:B------:R-:W-:Y:S02]  /*0410*/  CS2R R92, SRZ ;  /* 0x00000000005c7805 */ /* 0x000fe4000001ff00 */
[----:B------:R-:W-:-:S02]  /*0420*/  CS2R R98, SRZ ;  /* 0x0000000000627805 */ /* 0x000fc4000001ff00 */
[----:B------:R-:W-:Y:S02]  /*0430*/  CS2R R96, SRZ ;  /* 0x0000000000607805 */ /* 0x000fe4000001ff00 */
[----:B------:R-:W-:Y:S02]  /*0440*/  CS2R R102, SRZ ;  /* 0x0000000000667805 */ /* 0x000fe4000001ff00 */
[----:B------:R-:W-:Y:S01]  /*0450*/  CS2R R100, SRZ ;  /* 0x0000000000647805 */ /* 0x000fe2000001ff00 */
[----:B------:R-:W-:Y:S01]  /*0460*/  @P0 IMAD.MOV.U32 R87, RZ, RZ, RZ ;  /* 0x000000ffff570224 */ /* 0x000fe200078e00ff */
[----:B------:R-:W-:Y:S01]  /*0470*/  @P1 MOV R83, RZ ;  /* 0x000000ff00531202 */ /* 0x000fe20000000f00 */
[----:B------:R-:W-:Y:S01]  /*0480*/  @P2 IMAD.MOV.U32 R79, RZ, RZ, RZ ;  /* 0x000000ffff4f2224 */ /* 0x000fe200078e00ff */
[----:B------:R-:W-:Y:S01]  /*0490*/  @P3 MOV R75, RZ ;  /* 0x000000ff004b3202 */ /* 0x000fe20000000f00 */
[----:B------:R-:W-:Y:S01]  /*04a0*/  @P3 VIADD R21, R21, 0x80 ;  /* 0x0000008015153836 */ /* 0x000fe20000000000 */
[----:B0-----:R-:W-:Y:S06]  /*04b0*/  @!P4 BRA `(.L_x_3) ;  /* 0x0000000c00ecc947 */ /* 0x001fec0003800000 */
[----:B------:R-:W0:Y:S08]  /*04c0*/  LDC.64 R104, c[0x0][0x3d0] ;  /* 0x0000f400ff687b82 */ /* 0x000e300000000a00 */
[----:B------:R-:W1:Y:S01]  /*04d0*/  LDC.64 R108, c[0x0][0x3d8] ;  /* 0x0000f600ff6c7b82 */ /* 0x000e620000000a00 */
[----:B0-----:R-:W-:-:S06]  /*04e0*/  IMAD.WIDE.U32 R104, R21, 0x10, R104 ;  /* 0x0000001015687825 */ /* 0x001fcc00078e0068 */
[----:B------:R-:W5:Y:S01]  /*04f0*/  LDG.E.128 R104, desc[UR8][R104.64] ;  /* 0x0000000868687981 */ /* 0x000f62000c1e1d00 */
[----:B-1----:R-:W-:-:S06]  /*0500*/  IMAD.WIDE.U32 R108, R21, 0x10, R108 ;  /* 0x00000010156c7825 */ /* 0x002fcc00078e006c */
[----:B------:R-:W5:Y:S01]  /*0510*/  LDG.E.128 R108, desc[UR8][R108.64] ;  /* 0x000000086c6c7981 */ /* 0x000f62000c1e1d00 */
[----:B------:R-:W-:Y:S02]  /*0520*/  CS2R R114, SRZ ;  /* 0x0000000000727805 */ /* 0x000fe4000001ff00 */
[----:B------:R-:W-:Y:S02]  /*0530*/  CS2R R112, SRZ ;  /* 0x0000000000707805 */ /* 0x000fe4000001ff00 */
[----:B------:R-:W-:Y:S02]  /*0540*/  MOV R74, RZ ;  /* 0x000000ff004a7202 */ /* 0x000fe40000000f00 */
[----:B------:R-:W-:Y:S01]  /*0550*/  CS2R R72, SRZ ;  /* 0x0000000000487805 */ /* 0x000fe2000001ff00 */
[----:B------:R-:W-:Y:S01]  /*0560*/  IMAD.MOV.U32 R78, RZ, RZ, RZ ;  /* 0x000000ffff4e7224 */ /* 0x000fe200078e00ff */
[----:B------:R-:W-:Y:S02]  /*0570*/  CS2R R76, SRZ ;  /* 0x00000000004c7805 */ /* 0x000fe4000001ff00 */
[----:B------:R-:W-:-:S02]  /*0580*/  MOV R82, RZ ;  /* 0x000000ff00527202 */ /* 0x000fc40000000f00 */
[----:B------:R-:W-:Y:S01]  /*0590*/  CS2R R80, SRZ ;  /* 0x0000000000507805 */ /* 0x000fe2000001ff00 */
[----:B------:R-:W-:Y:S01]  /*05a0*/  IMAD.MOV.U32 R86, RZ, RZ, RZ ;  /* 0x000000ffff567224 */ /* 0x000fe200078e00ff */
[----:B------:R-:W-:Y:S02]  /*05b0*/  CS2R R84, SRZ ;  /* 0x0000000000547805 */ /* 0x000fe4000001ff00 */
[----:B------:R-:W-:Y:S02]  /*05c0*/  CS2R R118, SRZ ;  /* 0x0000000000767805 */ /* 0x000fe4000001ff00 */
[----:B------:R-:W-:Y:S02]  /*05d0*/  CS2R R116, SRZ ;  /* 0x0000000000747805 */ /* 0x000fe4000001ff00 */
[----:B------:R-:W-:Y:S02]  /*05e0*/  CS2R R90, SRZ ;  /* 0x00000000005a7805 */ /* 0x000fe4000001ff00 */
[----:B------:R-:W-:-:S02]  /*05f0*/  CS2R R88, SRZ ;  /* 0x0000000000587805 */ /* 0x000fc4000001ff00 */
[----:B------:R-:W-:Y:S02]  /*0600*/  CS2R R94, SRZ ;  /* 0x00000000005e7805 */ /* 0x000fe4000001ff00 */
[----:B------:R-:W-:Y:S02]  /*0610*/  CS2R R92, SRZ ;  /* 0x00000000005c7805 */ /* 0x000fe4000001ff00 */
[----:B------:R-:W-:Y:S02]  /*0620*/  CS2R R98, SRZ ;  /* 0x0000000000627805 */ /* 0x000fe4000001ff00 */
[----:B------:R-:W-:Y:S02]  /*0630*/  CS2R R96, SRZ ;  /* 0x0000000000607805 */ /* 0x000fe4000001ff00 */
[----:B------:R-:W-:Y:S02]  /*0640*/  CS2R R102, SRZ ;  /* 0x0000000000667805 */ /* 0x000fe4000001ff00 */
[----:B------:R-:W-:Y:S01]  /*0650*/  CS2R R100, SRZ ;  /* 0x0000000000647805 */ /* 0x000fe2000001ff00 */
[----:B------:R-:W-:Y:S06]  /*0660*/  BRA `(.L_x_3) ;  /* 0x0000000c00807947 */ /* 0x000fec0003800000 */
.L_x_2:
[C---:B------:R-:W-:Y:S01]  /*0670*/  ISETP.GE.U32.AND P1, PT, R183.reuse, 0x100, PT ;  /* 0x00000100b700780c */ /* 0x040fe20003f26070 */
[----:B------:R-:W0:Y:S01]  /*0680*/  LDC.64 R6, c[0x0][0x3d0] ;  /* 0x0000f400ff067b82 */ /* 0x000e220000000a00 */
[C---:B------:R-:W-:Y:S02]  /*0690*/  ISETP.GE.U32.AND P2, PT, R183.reuse, 0x180, PT ;  /* 0x00000180b700780c */ /* 0x040fe40003f46070 */
[C---:B------:R-:W-:Y:S02]  /*06a0*/  ISETP.GE.U32.AND P0, PT, R183.reuse, 0x80, PT ;  /* 0x00000080b700780c */ /* 0x040fe40003f06070 */
[----:B------:R-:W-:Y:S02]  /*06b0*/  ISETP.GE.U32.AND P3, PT, R183, 0x200, PT ;  /* 0x00000200b700780c */ /* 0x000fe40003f66070 */
[----:B------:R-:W-:Y:S01]  /*06c0*/  MOV R33, R185 ;  /* 0x000000b900217202 */ /* 0x000fe20000000f00 */
[----:B------:R-:W1:Y:S08]  /*06d0*/  LDC.64 R8, c[0x0][0x3d8] ;  /* 0x0000f600ff087b82 */ /* 0x000e700000000a00 */
[----:B------:R-:W2:Y:S01]  /*06e0*/  LDC.64 R10, c[0x0][0x3d0] ;  /* 0x0000f400ff0a7b82 */ /* 0x000ea20000000a00 */
[----:B------:R-:W-:-:S07]  /*06f0*/  @P0 LOP3.LUT R33, R185, 0x80, RZ, 0xfc, !PT ;  /* 0x00000080b9210812 */ /* 0x000fce00078efcff */
[----:B------:R-:W3:Y:S01]  /*0700*/  LDC.64 R16, c[0x0][0x3d8] ;  /* 0x0000f600ff107b82 */ /* 0x000ee20000000a00 */
[----:B0-----:R-:W-:-:S05]  /*0710*/  @P0 IMAD.WIDE.U32 R12, R185, 0x10, R6 ;  /* 0x00000010b90c0825 */ /* 0x001fca00078e0006 */
[----:B------:R0:W5:Y:S02]  /*0720*/  @P0 LDG.E.128 R40, desc[UR8][R12.64] ;  /* 0x000000080c280981 */ /* 0x000164000c1e1d00 */
[----:B------:R-:W4:Y:S01]  /*0730*/  @P1 LDC.64 R18, c[0x0][0x440] ;  /* 0x00011000ff121b82 */ /* 0x000f220000000a00 */
[----:B-1----:R-:W-:-:S05]  /*0740*/  @P0 IMAD.WIDE.U32 R14, R185, 0x10, R8 ;  /* 0x00000010b90e0825 */ /* 0x002fca00078e0008 */
[----:B------:R0:W5:Y:S02]  /*0750*/  @P0 LDG.E.128 R44, desc[UR8][R14.64] ;  /* 0x000000080e2c0981 */ /* 0x000164000c1e1d00 */
[----:B------:R-:W1:Y:S01]  /*0760*/  LDC.64 R20, c[0x0][0x3d0] ;  /* 0x0000f400ff147b82 */ /* 0x000e620000000a00 */
[----:B--2---:R-:W-:-:S05]  /*0770*/  @P1 IMAD.WIDE.U32 R6, R33, 0x10, R10 ;  /* 0x0000001021061825 */ /* 0x004fca00078e000a */
[----:B------:R0:W5:Y:S02]  /*0780*/  @P1 LDG.E.128 R48, desc[UR8][R6.64] ;  /* 0x0000000806301981 */ /* 0x000164000c1e1d00 */
[----:B------:R-:W2:Y:S01]  /*0790*/  LDC.64 R22, c[0x0][0x3d8] ;  /* 0x0000f600ff167b82 */ /* 0x000ea20000000a00 */
[----:B---3--:R-:W-:-:S05]  /*07a0*/  @P1 IMAD.WIDE.U32 R8, R33, 0x10, R16 ;  /* 0x0000001021081825 */ /* 0x008fca00078e0010 */
[----:B------:R0:W5:Y:S02]  /*07b0*/  @P1 LDG.E.128 R52, desc[UR8][R8.64] ;  /* 0x0000000808341981 */ /* 0x000164000c1e1d00 */
[----:B------:R-:W3:Y:S01]  /*07c0*/  @P2 LDC.64 R24, c[0x0][0x440] ;  /* 0x00011000ff182b82 */ /* 0x000ee20000000a00 */
[----:B----4-:R-:W-:-:S04]  /*07d0*/  @P1 IMAD.WIDE.U32 R10, R33, 0x10, R18 ;  /* 0x00000010210a1825 */ /* 0x010fc800078e0012 */
[----:B------:R-:W-:Y:S01]  /*07e0*/  @P1 VIADD R33, R33, 0x80 ;  /* 0x0000008021211836 */ /* 0x000fe20000000000 */
[----:B------:R0:W5:Y:S02]  /*07f0*/  @P1 LD.E.128 R96, desc[UR8][R10.64] ;  /* 0x000000080a601980 */ /* 0x000164000c101d00 */
[----:B------:R-:W4:Y:S08]  /*0800*/  @P0 LDC.64 R4, c[0x0][0x440] ;  /* 0x00011000ff040b82 */ /* 0x000f300000000a00 */
[----:B------:R-:W0:Y:S08]  /*0810*/  LDC.64 R26, c[0x0][0x3d0] ;  /* 0x0000f400ff1a7b82 */ /* 0x000e300000000a00 */
[----:B------:R-:W0:Y:S08]  /*0820*/  LDC.64 R28, c[0x0][0x3d8] ;  /* 0x0000f600ff1c7b82 */ /* 0x000e300000000a00 */
[----:B------:R-:W0:Y:S01]  /*0830*/  @P3 LDC.64 R30, c[0x0][0x440] ;  /* 0x00011000ff1e3b82 */ /* 0x000e220000000a00 */
[----:B-1----:R-:W-:-:S04]  /*0840*/  @P2 IMAD.WIDE.U32 R20, R33, 0x10, R20 ;  /* 0x0000001021142825 */ /* 0x002fc800078e0014 */
[C---:B--2---:R-:W-:Y:S01]  /*0850*/  @P2 IMAD.WIDE.U32 R22, R33.reuse, 0x10, R22 ;  /* 0x0000001021162825 */ /* 0x044fe200078e0016 */
[----:B------:R1:W5:Y:S03]  /*0860*/  @P2 LDG.E.128 R56, desc[UR8][R20.64] ;  /* 0x0000000814382981 */ /* 0x000366000c1e1d00 */
[C---:B---3--:R-:W-:Y:S01]  /*0870*/  @P2 IMAD.WIDE.U32 R24, R33.reuse, 0x10, R24 ;  /* 0x0000001021182825 */ /* 0x048fe200078e0018 */
[----:B------:R-:W-:Y:S01]  /*0880*/  @P2 IADD3 R33, PT, PT, R33, 0x80, RZ ;  /* 0x0000008021212810 */ /* 0x000fe20007ffe0ff */
[----:B------:R1:W5:Y:S02]  /*0890*/  @P2 LDG.E.128 R60, desc[UR8][R22.64] ;  /* 0x00000008163c2981 */ /* 0x000364000c1e1d00 */
[----:B----4-:R-:W-:Y:S02]  /*08a0*/  @P0 IMAD.WIDE.U32 R4, R185, 0x10, R4 ;  /* 0x00000010b9040825 */ /* 0x010fe400078e0004 */
[----:B------:R1:W5:Y:S02]  /*08b0*/  @P2 LD.E.128 R92, desc[UR8][R24.64] ;  /* 0x00000008185c2980 */ /* 0x000364000c101d00 */
[----:B0-----:R-:W-:-:S02]  /*08c0*/  @P3 IMAD.WIDE.U32 R26, R33, 0x10, R26 ;  /* 0x00000010211a3825 */ /* 0x001fc400078e001a */
[----:B------:R1:W5:Y:S02]  /*08d0*/  @P0 LD.E.128 R100, desc[UR8][R4.64] ;  /* 0x0000000804640980 */ /* 0x000364000c101d00 */
[C---:B------:R-:W-:Y:S02]  /*08e0*/  @P3 IMAD.WIDE.U32 R28, R33.reuse, 0x10, R28 ;  /* 0x00000010211c3825 */ /* 0x040fe400078e001c */
[----:B------:R1:W5:Y:S02]  /*08f0*/  @P3 LDG.E.128 R64, desc[UR8][R26.64] ;  /* 0x000000081a403981 */ /* 0x000364000c1e1d00 */
[----:B------:R-:W-:Y:S02]  /*0900*/  @P3 IMAD.WIDE.U32 R30, R33, 0x10, R30 ;  /* 0x00000010211e3825 */ /* 0x000fe400078e001e */
[----:B------:R1:W5:Y:S04]  /*0910*/  @P3 LDG.E.128 R68, desc[UR8][R28.64] ;  /* 0x000000081c443981 */ /* 0x000368000c1e1d00 */
[----:B------:R1:W5:Y:S01]  /*0920*/  @P3 LD.E.128 R88, desc[UR8][R30.64] ;  /* 0x000000081e583980 */ /* 0x000362000c101d00 */
[----:B------:R-:W-:Y:S01]  /*0930*/  ISETP.GE.U32.AND P4, PT, R183, 0x280, PT ;  /* 0x00000280b700780c */ /* 0x000fe20003f86070 */
[----:B------:R-:W-:-:S02]  /*0940*/  HFMA2 R78, -RZ, RZ, 0, 0 ;  /* 0x00000000ff4e7431 */ /* 0x000fc400000001ff */
[----:B------:R-:W-:Y:S01]  /*0950*/  IMAD.MOV.U32 R74, RZ, RZ, RZ ;  /* 0x000000ffff4a7224 */ /* 0x000fe200078e00ff */
[----:B------:R-:W-:Y:S02]  /*0960*/  CS2R R72, SRZ ;  /* 0x0000000000487805 */ /* 0x000fe4000001ff00 */
[----:B------:R-:W-:Y:S01]  /*0970*/  CS2R R76, SRZ ;  /* 0x00000000004c7805 */ /* 0x000fe2000001ff00 */
[----:B------:R-:W-:Y:S01]  /*0980*/  IMAD.MOV.U32 R82, RZ, RZ, RZ ;  /* 0x000000ffff527224 */ /* 0x000fe200078e00ff */
[----:B------:R-:W-:Y:S02]  /*0990*/  CS2R R80, SRZ ;  /* 0x0000000000507805 */ /* 0x000fe4000001ff00 */
[----:B------:R-:W-:Y:S02]  /*09a0*/  MOV R86, RZ ;  /* 0x000000ff00567202 */ /* 0x000fe40000000f00 */
[----:B------:R-:W-:Y:S01]  /*09b0*/  CS2R R84, SRZ ;  /* 0x0000000000547805 */ /* 0x000fe2000001ff00 */
[----:B------:R-:W-:Y:S01]  /*09c0*/  @P0 IMAD.MOV.U32 R87, RZ, RZ, RZ ;  /* 0x000000ffff570224 */ /* 0x000fe200078e00ff */
[----:B------:R-:W-:Y:S01]  /*09d0*/  @P1 MOV R83, RZ ;  /* 0x000000ff00531202 */ /* 0x000fe20000000f00 */
[----:B------:R-:W-:Y:S01]  /*09e0*/  @P2 IMAD.MOV.U32 R79, RZ, RZ, RZ ;  /* 0x000000ffff4f2224 */ /* 0x000fe200078e00ff */
[----:B------:R-:W-:Y:S01]  /*09f0*/  @P3 MOV R75, RZ ;  /* 0x000000ff004b3202 */ /* 0x000fe20000000f00 */
[----:B------:R-:W-:Y:S01]  /*0a00*/  @P3 VIADD R33, R33, 0x80 ;  /* 0x0000008021213836 */ /* 0x000fe20000000000 */
[----:B-1----:R-:W-:Y:S06]  /*0a10*/  @!P4 BRA `(.L_x_3) ;  /* 0x000000080094c947 */ /* 0x002fec0003800000 */
[----:B------:R-:W0:Y:S08]  /*0a20*/  LDC.64 R104, c[0x0][0x3d0] ;  /* 0x0000f400ff687b82 */ /* 0x000e300000000a00 */
[----:B------:R-:W1:Y:S08]  /*0a30*/  LDC.64 R108, c[0x0][0x3d8] ;  /* 0x0000f600ff6c7b82 */ /* 0x000e700000000a00 */
[----:B------:R-:W2:Y:S01]  /*0a40*/  LDC.64 R116, c[0x0][0x440] ;  /* 0x00011000ff747b82 */ /* 0x000ea20000000a00 */
[----:B0-----:R-:W-:-:S06]  /*0a50*/  IMAD.WIDE.U32 R104, R33, 0x10, R104 ;  /* 0x0000001021687825 */ /* 0x001fcc00078e0068 */
[----:B------:R-:W5:Y:S01]  /*0a60*/  LDG.E.128 R104, desc[UR8][R104.64] ;  /* 0x0000000868687981 */ /* 0x000f62000c1e1d00 */
[----:B-1----:R-:W-:-:S06]  /*0a70*/  IMAD.WIDE.U32 R108, R33, 0x10, R108 ;  /* 0x00000010216c7825 */ /* 0x002fcc00078e006c */
[----:B------:R-:W5:Y:S01]  /*0a80*/  LDG.E.128 R108, desc[UR8][R108.64] ;  /* 0x000000086c6c7981 */ /* 0x000f62000c1e1d00 */
[----:B--2---:R-:W-:-:S06]  /*0a90*/  IMAD.WIDE.U32 R116, R33, 0x10, R116 ;  /* 0x0000001021747825 */ /* 0x004fcc00078e0074 */
[----:B------:R-:W5:Y:S01]  /*0aa0*/  LD.E.128 R116, desc[UR8][R116.64] ;  /* 0x0000000874747980 */ /* 0x000f62000c101d00 */
        /* <DEDUP_REMOVED lines=9> */
[----:B------:R-:W-:Y:S01]  /*0b40*/  CS2R R84, SRZ ;  /* 0x0000000000547805 */ /* 0x000fe2000001ff00 */
[----:B------:R-:W-:Y:S06]  /*0b50*/  BRA `(.L_x_3) ;  /* 0x0000000800447947 */ /* 0x000fec0003800000 */
.L_x_1:
[----:B------:R-:W0:Y:S02]  /*0b60*/  LDCU.64 UR4, c[0x0][0x440] ;  /* 0x00008800ff0477ac */ /* 0x000e240008000a00 */
[----:B0-----:R-:W-:-:S04]  /*0b70*/  UISETP.NE.U32.AND UP0, UPT, UR4, URZ, UPT ;  /* 0x000000ff0400728c */ /* 0x001fc8000bf05070 */
[----:B------:R-:W-:-:S09]  /*0b80*/  UISETP.NE.AND.EX UP0, UPT, UR5, URZ, UPT, UP0 ;  /* 0x000000ff0500728c */ /* 0x000fd2000bf05300 */
[----:B------:R-:W-:Y:S05]  /*0b90*/  BRA.U !UP0, `(.L_x_4) ;  /* 0x0000000508207547 */ /* 0x000fea000b800000 */
[C---:B------:R-:W-:Y:S01]  /*0ba0*/  ISETP.GE.U32.AND P0, PT, R183.reuse, 0x80, PT ;  /* 0x00000080b700780c */ /* 0x040fe20003f06070 */
[----:B------:R-:W0:Y:S01]  /*0bb0*/  LDC.64 R6, c[0x0][0x3d0] ;  /* 0x0000f400ff067b82 */ /* 0x000e220000000a00 */
[C---:B------:R-:W-:Y:S02]  /*0bc0*/  ISETP.GE.U32.AND P1, PT, R183.reuse, 0x100, PT ;  /* 0x00000100b700780c */ /* 0x040fe40003f26070 */
[C---:B------:R-:W-:Y:S02]  /*0bd0*/  ISETP.GE.U32.AND P2, PT, R183.reuse, 0x180, PT ;  /* 0x00000180b700780c */ /* 0x040fe40003f46070 */
[----:B------:R-:W-:-:S03]  /*0be0*/  ISETP.GE.U32.AND P3, PT, R183, 0x200, PT ;  /* 0x00000200b700780c */ /* 0x000fc60003f66070 */
[----:B------:R-:W1:Y:S08]  /*0bf0*/  LDC.64 R8, c[0x0][0x3d8] ;  /* 0x0000f600ff087b82 */ /* 0x000e700000000a00 */
[----:B------:R-:W2:Y:S08]  /*0c00*/  @P0 LDC.64 R4, c[0x0][0x438] ;  /* 0x00010e00ff040b82 */ /* 0x000eb00000000a00 */
[----:B------:R-:W3:Y:S01]  /*0c10*/  @P0 LDC.64 R10, c[0x0][0x440] ;  /* 0x00011000ff0a0b82 */ /* 0x000ee20000000a00 */
[----:B0-----:R-:W-:-:S07]  /*0c20*/  @P0 IMAD.WIDE.U32 R6, R185, 0x10, R6 ;  /* 0x00000010b9060825 */ /* 0x001fce00078e0006 */
[----:B------:R-:W0:Y:S08]  /*0c30*/  LDC.64 R16, c[0x0][0x3d0] ;  /* 0x0000f400ff107b82 */ /* 0x000e300000000a00 */
[----:B------:R-:W4:Y:S01]  /*0c40*/  LDC.64 R20, c[0x0][0x3d8] ;  /* 0x0000f600ff147b82 */ /* 0x000f220000000a00 */
[----:B--2---:R-:W-:-:S07]  /*0c50*/  @P0 IMAD.WIDE.U32 R4, R185, 0x10, R4 ;  /* 0x00000010b9040825 */ /* 0x004fce00078e0004 */
[----:B------:R-:W2:Y:S08]  /*0c60*/  LDC.64 R24, c[0x0][0x3d0] ;  /* 0x0000f400ff187b82 */ /* 0x000eb00000000a00 */
[----:B------:R-:W2:Y:S01]  /*0c70*/  LDC.64 R28, c[0x0][0x3d8] ;  /* 0x0000f600ff1c7b82 */ /* 0x000ea20000000a00 */
[----:B------:R-:W-:Y:S01]  /*0c80*/  MOV R107, R185 ;  /* 0x000000b9006b7202 */ /* 0x000fe20000000f00 */
[----:B------:R0:W5:Y:S06]  /*0c90*/  @P0 LDG.E.128 R40, desc[UR8][R6.64] ;  /* 0x0000000806280981 */ /* 0x00016c000c1e1d00 */
[----:B------:R-:W4:Y:S08]  /*0ca0*/  @P1 LDC.64 R18, c[0x0][0x438] ;  /* 0x00010e00ff121b82 */ /* 0x000f300000000a00 */
[----:B------:R-:W2:Y:S08]  /*0cb0*/  @P1 LDC.64 R22, c[0x0][0x440] ;  /* 0x00011000ff161b82 */ /* 0x000eb00000000a00 */
[----:B------:R-:W2:Y:S08]  /*0cc0*/  @P2 LDC.64 R26, c[0x0][0x438] ;  /* 0x00010e00ff1a2b82 */ /* 0x000eb00000000a00 */
[----:B------:R-:W2:Y:S08]  /*0cd0*/  @P2 LDC.64 R30, c[0x0][0x440] ;  /* 0x00011000ff1e2b82 */ /* 0x000eb00000000a00 */
[----:B------:R-:W2:Y:S08]  /*0ce0*/  LDC.64 R32, c[0x0][0x3d0] ;  /* 0x0000f400ff207b82 */ /* 0x000eb00000000a00 */
[----:B------:R-:W2:Y:S08]  /*0cf0*/  @P3 LDC.64 R34, c[0x0][0x438] ;  /* 0x00010e00ff223b82 */ /* 0x000eb00000000a00 */
[----:B------:R-:W2:Y:S08]  /*0d00*/  LDC.64 R36, c[0x0][0x3d8] ;  /* 0x0000f600ff247b82 */ /* 0x000eb00000000a00 */
[----:B------:R-:W2:Y:S01]  /*0d10*/  @P3 LDC.64 R38, c[0x0][0x440] ;  /* 0x00011000ff263b82 */ /* 0x000ea20000000a00 */
[C---:B------:R-:W-:Y:S01]  /*0d20*/  @P0 LOP3.LUT R107, R185.reuse, 0x80, RZ, 0xfc, !PT ;  /* 0x00000080b96b0812 */ /* 0x040fe200078efcff */
[----:B------:R4:W5:Y:S01]  /*0d30*/  @P0 LD.E.128 R84, desc[UR8][R4.64] ;  /* 0x0000000804540980 */ /* 0x000962000c101d00 */
[----:B-1----:R-:W-:-:S04]  /*0d40*/  @P0 IMAD.WIDE.U32 R12, R185, 0x10, R8 ;  /* 0x00000010b90c0825 */ /* 0x002fc800078e0008 */
[----:B---3--:R-:W-:Y:S01]  /*0d50*/  @P0 IMAD.WIDE.U32 R14, R185, 0x10, R10 ;  /* 0x00000010b90e0825 */ /* 0x008fe200078e000a */
[----:B------:R1:W5:Y:S03]  /*0d60*/  @P0 LDG.E.128 R44, desc[UR8][R12.64] ;  /* 0x000000080c2c0981 */ /* 0x000366000c1e1d00 */
[C---:B0-----:R-:W-:Y:S01]  /*0d70*/  @P1 IMAD.WIDE.U32 R6, R107.reuse, 0x10, R16 ;  /* 0x000000106b061825 */ /* 0x041fe200078e0010 */
[----:B------:R1:W5:Y:S03]  /*0d80*/  @P0 LD.E.128 R100, desc[UR8][R14.64] ;  /* 0x000000080e640980 */ /* 0x000366000c101d00 */
[C---:B----4-:R-:W-:Y:S01]  /*0d90*/  @P1 IMAD.WIDE.U32 R8, R107.reuse, 0x10, R18 ;  /* 0x000000106b081825 */ /* 0x050fe200078e0012 */
[----:B------:R1:W5:Y:S03]  /*0da0*/  @P1 LDG.E.128 R48, desc[UR8][R6.64] ;  /* 0x0000000806301981 */ /* 0x000366000c1e1d00 */
[C---:B------:R-:W-:Y:S01]  /*0db0*/  @P1 IMAD.WIDE.U32 R4, R107.reuse, 0x10, R20 ;  /* 0x000000106b041825 */ /* 0x040fe200078e0014 */
[----:B------:R1:W5:Y:S03]  /*0dc0*/  @P1 LD.E.128 R80, desc[UR8][R8.64] ;  /* 0x0000000808501980 */ /* 0x000366000c101d00 */
[C---:B--2---:R-:W-:Y:S01]  /*0dd0*/  @P1 IMAD.WIDE.U32 R10, R107.reuse, 0x10, R22 ;  /* 0x000000106b0a1825 */ /* 0x044fe200078e0016 */
[----:B------:R1:W5:Y:S03]  /*0de0*/  @P1 LDG.E.128 R52, desc[UR8][R4.64] ;  /* 0x0000000804341981 */ /* 0x000366000c1e1d00 */
[----:B------:R-:W-:Y:S01]  /*0df0*/  @P1 VIADD R107, R107, 0x80 ;  /* 0x000000806b6b1836 */ /* 0x000fe20000000000 */
[----:B------:R1:W5:Y:S03]  /*0e00*/  @P1 LD.E.128 R96, desc[UR8][R10.64] ;  /* 0x000000080a601980 */ /* 0x000366000c101d00 */
[----:B------:R-:W-:-:S04]  /*0e10*/  @P2 IMAD.WIDE.U32 R24, R107, 0x10, R24 ;  /* 0x000000106b182825 */ /* 0x000fc800078e0018 */
[C---:B------:R-:W-:Y:S01]  /*0e20*/  @P2 IMAD.WIDE.U32 R26, R107.reuse, 0x10, R26 ;  /* 0x000000106b1a2825 */ /* 0x040fe200078e001a */
[----:B------:R1:W5:Y:S03]  /*0e30*/  @P2 LDG.E.128 R56, desc[UR8][R24.64] ;  /* 0x0000000818382981 */ /* 0x000366000c1e1d00 */
[C---:B------:R-:W-:Y:S01]  /*0e40*/  @P2 IMAD.WIDE.U32 R28, R107.reuse, 0x10, R28 ;  /* 0x000000106b1c2825 */ /* 0x040fe200078e001c */
[----:B------:R1:W5:Y:S03]  /*0e50*/  @P2 LD.E.128 R76, desc[UR8][R26.64] ;  /* 0x000000081a4c2980 */ /* 0x000366000c101d00 */
[C---:B------:R-:W-:Y:S01]  /*0e60*/  @P2 IMAD.WIDE.U32 R30, R107.reuse, 0x10, R30 ;  /* 0x000000106b1e2825 */ /* 0x040fe200078e001e */
[----:B------:R-:W-:Y:S01]  /*0e70*/  @P2 IADD3 R107, PT, PT, R107, 0x80, RZ ;  /* 0x000000806b6b2810 */ /* 0x000fe20007ffe0ff */
[----:B------:R1:W5:Y:S04]  /*0e80*/  @P2 LDG.E.128 R60, desc[UR8][R28.64] ;  /* 0x000000081c3c2981 */ /* 0x000368000c1e1d00 */
[C---:B------:R-:W-:Y:S01]  /*0e90*/  @P3 IMAD.WIDE.U32 R32, R107.reuse, 0x10, R32 ;  /* 0x000000106b203825 */ /* 0x040fe200078e0020 */
[----:B------:R1:W5:Y:S03]  /*0ea0*/  @P2 LD.E.128 R92, desc[UR8][R30.64] ;  /* 0x000000081e5c2980 */ /* 0x000366000c101d00 */
[C---:B------:R-:W-:Y:S01]  /*0eb0*/  @P3 IMAD.WIDE.U32 R34, R107.reuse, 0x10, R34 ;  /* 0x000000106b223825 */ /* 0x040fe200078e0022 */
[----:B------:R1:W5:Y:S03]  /*0ec0*/  @P3 LDG.E.128 R64, desc[UR8][R32.64] ;  /* 0x0000000820403981 */ /* 0x000366000c1e1d00 */
[C---:B------:R-:W-:Y:S01]  /*0ed0*/  @P3 IMAD.WIDE.U32 R36, R107.reuse, 0x10, R36 ;  /* 0x000000106b243825 */ /* 0x040fe200078e0024 */
[----:B------:R1:W5:Y:S03]  /*0ee0*/  @P3 LD.E.128 R72, desc[UR8][R34.64] ;  /* 0x0000000822483980 */ /* 0x000366000c101d00 */
[----:B------:R-:W-:Y:S01]  /*0ef0*/  @P3 IMAD.WIDE.U32 R38, R107, 0x10, R38 ;  /* 0x000000106b263825 */ /* 0x000fe200078e0026 */
[----:B------:R1:W5:Y:S04]  /*0f00*/  @P3 LDG.E.128 R68, desc[UR8][R36.64] ;  /* 0x0000000824443981 */ /* 0x000368000c1e1d00 */
[----:B------:R1:W5:Y:S01]  /*0f10*/  @P3 LD.E.128 R88, desc[UR8][R38.64] ;  /* 0x0000000826583980 */ /* 0x000362000c101d00 */
[----:B------:R-:W-:Y:S01]  /*0f20*/  ISETP.GE.U32.AND P1, PT, R183, 0x280, PT ;  /* 0x00000280b700780c */ /* 0x000fe20003f26070 */
[----:B------:R-:W-:-:S12]  /*0f30*/  @P3 VIADD R107, R107, 0x80 ;  /* 0x000000806b6b3836 */ /* 0x000fd80000000000 */
[----:B-1----:R-:W-:Y:S05]  /*0f40*/  @!P1 BRA `(.L_x_3) ;  /* 0x0000000400489947 */ /* 0x002fea0003800000 */
[----:B------:R-:W0:Y:S08]  /*0f50*/  LDC.64 R104, c[0x0][0x3d0] ;  /* 0x0000f400ff687b82 */ /* 0x000e300000000a00 */
[----:B------:R-:W1:Y:S08]  /*0f60*/  LDC.64 R112, c[0x0][0x438] ;  /* 0x00010e00ff707b82 */ /* 0x000e700000000a00 */
[----:B------:R-:W2:Y:S08]  /*0f70*/  LDC.64 R108, c[0x0][0x3d8] ;  /* 0x0000f600ff6c7b82 */ /* 0x000eb00000000a00 */
[----:B------:R-:W3:Y:S01]  /*0f80*/  LDC.64 R116, c[0x0][0x440] ;  /* 0x00011000ff747b82 */ /* 0x000ee20000000a00 */
[----:B0-----:R-:W-:-:S04]  /*0f90*/  IMAD.WIDE.U32 R104, R107, 0x10, R104 ;  /* 0x000000106b687825 */ /* 0x001fc800078e0068 */
[----:B-1----:R-:W-:-:S06]  /*0fa0*/  IMAD.WIDE.U32 R112, R107, 0x10, R112 ;  /* 0x000000106b707825 */ /* 0x002fcc00078e0070 */
[----:B------:R-:W5:Y:S01]  /*0fb0*/  LD.E.128 R112, desc[UR8][R112.64] ;  /* 0x0000000870707980 */ /* 0x000f62000c101d00 */
[----:B--2---:R-:W-:-:S06]  /*0fc0*/  IMAD.WIDE.U32 R108, R107, 0x10, R108 ;  /* 0x000000106b6c7825 */ /* 0x004fcc00078e006c */
[----:B------:R-:W5:Y:S01]  /*0fd0*/  LDG.E.128 R108, desc[UR8][R108.64] ;  /* 0x000000086c6c7981 */ /* 0x000f62000c1e1d00 */
[----:B---3--:R-:W-:-:S03]  /*0fe0*/  IMAD.WIDE.U32 R116, R107, 0x10, R116 ;  /* 0x000000106b747825 */ /* 0x008fc600078e0074 */
[----:B------:R-:W5:Y:S04]  /*0ff0*/  LDG.E.128 R104, desc[UR8][R104.64] ;  /* 0x0000000868687981 */ /* 0x000f68000c1e1d00 */
[----:B------:R-:W5:Y:S01]  /*1000*/  LD.E.128 R116, desc[UR8][R116.64] ;  /* 0x0000000874747980 */ /* 0x000f62000c101d00 */
[----:B------:R-:W-:Y:S05]  /*1010*/  BRA `(.L_x_3) ;  /* 0x0000000400147947 */ /* 0x000fea0003800000 */
.L_x_4:
[C---:B------:R-:W-:Y:S01]  /*1020*/  ISETP.GE.U32.AND P1, PT, R183.reuse, 0x100, PT ;  /* 0x00000100b700780c */ /* 0x040fe20003f26070 */
[----:B------:R-:W0:Y:S01]  /*1030*/  LDC.64 R4, c[0x0][0x3d0] ;  /* 0x0000f400ff047b82 */ /* 0x000e220000000a00 */
[C---:B------:R-:W-:Y:S02]  /*1040*/  ISETP.GE.U32.AND P2, PT, R183.reuse, 0x180, PT ;  /* 0x00000180b700780c */ /* 0x040fe40003f46070 */
[C---:B------:R-:W-:Y:S02]  /*1050*/  ISETP.GE.U32.AND P3, PT, R183.reuse, 0x200, PT ;  /* 0x00000200b700780c */ /* 0x040fe40003f66070 */
[C---:B------:R-:W-:Y:S02]  /*1060*/  ISETP.GE.U32.AND P0, PT, R183.reuse, 0x80, PT ;  /* 0x00000080b700780c */ /* 0x040fe40003f06070 */
[----:B------:R-:W-:Y:S01]  /*1070*/  ISETP.GE.U32.AND P4, PT, R183, 0x280, PT ;  /* 0x00000280b700780c */ /* 0x000fe20003f86070 */
[----:B------:R-:W1:Y:S01]  /*1080*/  LDC.64 R8, c[0x0][0x3d8] ;  /* 0x0000f600ff087b82 */ /* 0x000e620000000a00 */
[----:B------:R-:W-:-:S07]  /*1090*/  MOV R89, R185 ;  /* 0x000000b900597202 */ /* 0x000fce0000000f00 */
[----:B------:R-:W2:Y:S02]  /*10a0*/  @P1 LDC.64 R6, c[0x0][0x438] ;  /* 0x00010e00ff061b82 */ /* 0x000ea40000000a00 */
[----:B------:R-:W-:-:S06]  /*10b0*/  @P0 LOP3.LUT R89, R185, 0x80, RZ, 0xfc, !PT ;  /* 0x00000080b9590812 */ /* 0x000fcc00078efcff */
[----:B------:R-:W3:Y:S01]  /*10c0*/  LDC.64 R10, c[0x0][0x3d0] ;  /* 0x0000f400ff0a7b82 */ /* 0x000ee20000000a00 */
[----:B0-----:R-:W-:-:S05]  /*10d0*/  @P1 IMAD.WIDE.U32 R4, R89, 0x10, R4 ;  /* 0x0000001059041825 */ /* 0x001fca00078e0004 */
[----:B------:R0:W5:Y:S02]  /*10e0*/  @P1 LDG.E.128 R48, desc[UR8][R4.64] ;  /* 0x0000000804301981 */ /* 0x000164000c1e1d00 */
[----:B------:R-:W4:Y:S01]  /*10f0*/  @P2 LDC.64 R12, c[0x0][0x438] ;  /* 0x00010e00ff0c2b82 */ /* 0x000f220000000a00 */
[----:B-1----:R-:W-:-:S05]  /*1100*/  @P1 IMAD.WIDE.U32 R8, R89, 0x10, R8 ;  /* 0x0000001059081825 */ /* 0x002fca00078e0008 */
[----:B------:R0:W5:Y:S02]  /*1110*/  @P1 LDG.E.128 R52, desc[UR8][R8.64] ;  /* 0x0000000808341981 */ /* 0x000164000c1e1d00 */
[----:B------:R-:W1:Y:S01]  /*1120*/  LDC.64 R14, c[0x0][0x3d8] ;  /* 0x0000f600ff0e7b82 */ /* 0x000e620000000a00 */
[----:B--2---:R-:W-:-:S04]  /*1130*/  @P1 IMAD.WIDE.U32 R6, R89, 0x10, R6 ;  /* 0x0000001059061825 */ /* 0x004fc800078e0006 */
[----:B------:R-:W-:Y:S01]  /*1140*/  @P1 VIADD R89, R89, 0x80 ;  /* 0x0000008059591836 */ /* 0x000fe20000000000 */
[----:B------:R0:W5:Y:S02]  /*1150*/  @P1 LD.E.128 R80, desc[UR8][R6.64] ;  /* 0x0000000806501980 */ /* 0x000164000c101d00 */
[----:B------:R-:W2:Y:S01]  /*1160*/  LDC.64 R28, c[0x0][0x3d0] ;  /* 0x0000f400ff1c7b82 */ /* 0x000ea20000000a00 */
[----:B---3--:R-:W-:-:S05]  /*1170*/  @P2 IMAD.WIDE.U32 R22, R89, 0x10, R10 ;  /* 0x0000001059162825 */ /* 0x008fca00078e000a */
[----:B------:R0:W5:Y:S02]  /*1180*/  @P2 LDG.E.128 R56, desc[UR8][R22.64] ;  /* 0x0000000816382981 */ /* 0x000164000c1e1d00 */
[----:B------:R-:W3:Y:S01]  /*1190*/  @P3 LDC.64 R30, c[0x0][0x438] ;  /* 0x00010e00ff1e3b82 */ /* 0x000ee20000000a00 */
[----:B----4-:R-:W-:-:S05]  /*11a0*/  @P2 IMAD.WIDE.U32 R24, R89, 0x10, R12 ;  /* 0x0000001059182825 */ /* 0x010fca00078e000c */
[----:B------:R0:W5:Y:S02]  /*11b0*/  @P2 LD.E.128 R76, desc[UR8][R24.64] ;  /* 0x00000008184c2980 */ /* 0x000164000c101d00 */
[----:B------:R-:W4:Y:S01]  /*11c0*/  LDC.64 R32, c[0x0][0x3d8] ;  /* 0x0000f600ff207b82 */ /* 0x000f220000000a00 */
[C---:B-1----:R-:W-:Y:S01]  /*11d0*/  @P2 IMAD.WIDE.U32 R26, R89.reuse, 0x10, R14 ;  /* 0x00000010591a2825 */ /* 0x042fe200078e000e */
[----:B------:R-:W-:-:S04]  /*11e0*/  @P2 IADD3 R89, PT, PT, R89, 0x80, RZ ;  /* 0x0000008059592810 */ /* 0x000fc80007ffe0ff */
[----:B------:R0:W5:Y:S02]  /*11f0*/  @P2 LDG.E.128 R60, desc[UR8][R26.64] ;  /* 0x000000081a3c2981 */ /* 0x000164000c1e1d00 */
[----:B------:R-:W1:Y:S01]  /*1200*/  LDC.64 R34, c[0x0][0x3d0] ;  /* 0x0000f400ff227b82 */ /* 0x000e620000000a00 */
[----:B--2---:R-:W-:-:S05]  /*1210*/  @P3 IMAD.WIDE.U32 R28, R89, 0x10, R28 ;  /* 0x00000010591c3825 */ /* 0x004fca00078e001c */
[----:B------:R0:W5:Y:S02]  /*1220*/  @P3 LDG.E.128 R64, desc[UR8][R28.64] ;  /* 0x000000081c403981 */ /* 0x000164000c1e1d00 */
[----:B------:R-:W2:Y:S01]  /*1230*/  LDC.64 R38, c[0x0][0x3d8] ;  /* 0x0000f600ff267b82 */ /* 0x000ea20000000a00 */
[----:B---3--:R-:W-:-:S05]  /*1240*/  @P3 IMAD.WIDE.U32 R30, R89, 0x10, R30 ;  /* 0x00000010591e3825 */ /* 0x008fca00078e001e */
[----:B------:R0:W5:Y:S02]  /*1250*/  @P3 LD.E.128 R72, desc[UR8][R30.64] ;  /* 0x000000081e483980 */ /* 0x000164000c101d00 */
[----:B------:R-:W3:Y:S01]  /*1260*/  @P4 LDC.64 R36, c[0x0][0x438] ;  /* 0x00010e00ff244b82 */ /* 0x000ee20000000a00 */
[----:B----4-:R-:W-:-:S04]  /*1270*/  @P3 IMAD.WIDE.U32 R32, R89, 0x10, R32 ;  /* 0x0000001059203825 */ /* 0x010fc800078e0020 */
[----:B------:R-:W-:Y:S01]  /*1280*/  @P3 VIADD R89, R89, 0x80 ;  /* 0x0000008059593836 */ /* 0x000fe20000000000 */
[----:B------:R0:W5:Y:S02]  /*1290*/  @P3 LDG.E.128 R68, desc[UR8][R32.64] ;  /* 0x0000000820443981 */ /* 0x000164000c1e1d00 */
[----:B------:R-:W4:Y:S01]  /*12a0*/  LDC.64 R16, c[0x0][0x3d0] ;  /* 0x0000f400ff107b82 */ /* 0x000f220000000a00 */
[----:B-1----:R-:W-:-:S05]  /*12b0*/  @P4 IMAD.WIDE.U32 R10, R89, 0x10, R34 ;  /* 0x00000010590a4825 */ /* 0x002fca00078e0022 */
[----:B------:R0:W5:Y:S02]  /*12c0*/  @P4 LDG.E.128 R104, desc[UR8][R10.64] ;  /* 0x000000080a684981 */ /* 0x000164000c1e1d00 */
[----:B------:R-:W1:Y:S01]  /*12d0*/  @P0 LDC.64 R18, c[0x0][0x438] ;  /* 0x00010e00ff120b82 */ /* 0x000e620000000a00 */
[----:B--2---:R-:W-:-:S05]  /*12e0*/  @P4 IMAD.WIDE.U32 R14, R89, 0x10, R38 ;  /* 0x00000010590e4825 */ /* 0x004fca00078e0026 */
[----:B------:R0:W5:Y:S02]  /*12f0*/  @P4 LDG.E.128 R108, desc[UR8][R14.64] ;  /* 0x000000080e6c4981 */ /* 0x000164000c1e1d00 */
[----:B------:R-:W2:Y:S01]  /*1300*/  LDC.64 R20, c[0x0][0x3d8] ;  /* 0x0000f600ff147b82 */ /* 0x000ea20000000a00 */
[----:B---3--:R-:W-:-:S05]  /*1310*/  @P4 IMAD.WIDE.U32 R12, R89, 0x10, R36 ;  /* 0x00000010590c4825 */ /* 0x008fca00078e0024 */
[----:B------:R0:W5:Y:S01]  /*1320*/  @P4 LD.E.128 R112, desc[UR8][R12.64] ;  /* 0x000000080c704980 */ /* 0x000162000c101d00 */
[----:B----4-:R-:W-:-:S05]  /*1330*/  @P0 IMAD.WIDE.U32 R16, R185, 0x10, R16 ;  /* 0x00000010b9100825 */ /* 0x010fca00078e0010 */
[----:B------:R0:W5:Y:S01]  /*1340*/  @P0 LDG.E.128 R40, desc[UR8][R16.64] ;  /* 0x0000000810280981 */ /* 0x000162000c1e1d00 */
[----:B-1----:R-:W-:-:S05]  /*1350*/  @P0 IMAD.WIDE.U32 R18, R185, 0x10, R18 ;  /* 0x00000010b9120825 */ /* 0x002fca00078e0012 */
[----:B------:R0:W5:Y:S01]  /*1360*/  @P0 LD.E.128 R84, desc[UR8][R18.64] ;  /* 0x0000000812540980 */ /* 0x000162000c101d00 */
[----:B--2---:R-:W-:-:S05]  /*1370*/  @P0 IMAD.WIDE.U32 R20, R185, 0x10, R20 ;  /* 0x00000010b9140825 */ /* 0x004fca00078e0014 */
[----:B------:R0:W5:Y:S01]  /*1380*/  @P0 LDG.E.128 R44, desc[UR8][R20.64] ;  /* 0x00000008142c0981 */ /* 0x000162000c1e1d00 */
[----:B------:R-:W-:Y:S01]  /*1390*/  HFMA2 R90, -RZ, RZ, 0, 0 ;  /* 0x00000000ff5a7431 */ /* 0x000fe200000001ff */
[----:B------:R-:W-:Y:S01]  /*13a0*/  CS2R R88, SRZ ;  /* 0x0000000000587805 */ /* 0x000fe2000001ff00 */
[----:B------:R-:W-:Y:S01]  /*13b0*/  IMAD.MOV.U32 R94, RZ, RZ, RZ ;  /* 0x000000ffff5e7224 */ /* 0x000fe200078e00ff */
[----:B------:R-:W-:Y:S02]  /*13c0*/  CS2R R92, SRZ ;  /* 0x00000000005c7805 */ /* 0x000fe4000001ff00 */
[----:B------:R-:W-:Y:S02]  /*13d0*/  MOV R98, RZ ;  /* 0x000000ff00627202 */ /* 0x000fe40000000f00 */
[----:B------:R-:W-:Y:S01]  /*13e0*/  CS2R R96, SRZ ;  /* 0x0000000000607805 */ /* 0x000fe2000001ff00 */
[----:B------:R-:W-:Y:S01]  /*13f0*/  IMAD.MOV.U32 R102, RZ, RZ, RZ ;  /* 0x000000ffff667224 */ /* 0x000fe200078e00ff */
[----:B------:R-:W-:-:S02]  /*1400*/  CS2R R100, SRZ ;  /* 0x0000000000647805 */ /* 0x000fc4000001ff00 */
[----:B------:R-:W-:Y:S02]  /*1410*/  @P0 MOV R103, RZ ;  /* 0x000000ff00670202 */ /* 0x000fe40000000f00 */
[----:B------:R-:W-:Y:S02]  /*1420*/  @P4 CS2R R118, SRZ ;  /* 0x0000000000764805 */ /* 0x000fe4000001ff00 */
[----:B------:R-:W-:Y:S01]  /*1430*/  @P4 CS2R R116, SRZ ;  /* 0x0000000000744805 */ /* 0x000fe2000001ff00 */
[----:B------:R-:W-:Y:S01]  /*1440*/  @P1 IMAD.MOV.U32 R99, RZ, RZ, RZ ;  /* 0x000000ffff631224 */ /* 0x000fe200078e00ff */
[----:B------:R-:W-:Y:S01]  /*1450*/  @P2 MOV R95, RZ ;  /* 0x000000ff005f2202 */ /* 0x000fe20000000f00 */
[----:B0-----:R-:W-:-:S07]  /*1460*/  @P3 IMAD.MOV.U32 R91, RZ, RZ, RZ ;  /* 0x000000ffff5b3224 */ /* 0x001fce00078e00ff */
.L_x_3:
[----:B------:R-:W-:Y:S05]  /*1470*/  BSYNC.RECONVERGENT B0 ;  /* 0x0000000000007941 */ /* 0x000fea0003800200 */
.L_x_0:
[----:B------:R-:W0:Y:S02]  /*1480*/  LDCU UR4, c[0x0][0x384] ;  /* 0x00007080ff0477ac */ /* 0x000e240008000800 */
[----:B0-----:R-:W-:-:S06]  /*1490*/  UISETP.GE.AND UP0, UPT, UR6, UR4, UPT ;  /* 0x000000040600728c */ /* 0x001fcc000bf06270 */
[----:B------:R-:W-:-:S13]  /*14a0*/  PLOP3.LUT P1, PT, PT, PT, UP0, 0x80, 0x8 ;  /* 0x000000000008781c */ /* 0x000fda0003f2f008 */
[----:B------:R-:W-:Y:S05]  /*14b0*/  @P1 EXIT ;  /* 0x000000000000194d */ /* 0x000fea0003800000 */
[----:B------:R-:W-:Y:S01]  /*14c0*/  SHF.R.S32.HI R0, RZ, 0x3, R0 ;  /* 0x00000003ff007819 */ /* 0x000fe20000011400 */
[----:B------:R-:W0:Y:S01]  /*14d0*/  LDCU.64 UR4, c[0x0][0x3a0] ;  /* 0x00007400ff0477ac */ /* 0x000e220008000a00 */
[----:B-----5:R-:W-:Y:S02]  /*14e0*/  PRMT R181, R119, 0x7632, R181 ;  /* 0x0000763277b57816 */ /* 0x020fe400000000b5 */
[C---:B------:R-:W-:Y:S01]  /*14f0*/  LOP3.LUT R2, R0.reuse, 0x7f, RZ, 0xc0, !PT ;  /* 0x0000007f00027812 */ /* 0x040fe200078ec0ff */
[----:B------:R-:W0:Y:S01]  /*1500*/  LDCU.64 UR10, c[0x0][0x398] ;  /* 0x00007300ff0a77ac */ /* 0x000e220008000a00 */
[----:B------:R-:W-:Y:S02]  /*1510*/  SHF.L.U32 R0, R0, 0x1, RZ ;  /* 0x0000000100007819 */ /* 0x000fe400000006ff */
[----:B------:R-:W-:Y:S01]  /*1520*/  PRMT R180, R111, 0x7632, R180 ;  /* 0x000076326fb47816 */ /* 0x000fe200000000b4 */
[----:B------:R-:W-:Y:S01]  /*1530*/  IMAD R4, R184, -0x20, R2 ;  /* 0xffffffe0b8047824 */ /* 0x000fe200078e0202 */
[----:B------:R-:W-:Y:S01]  /*1540*/  VIADDMNMX R2, R2, -R3, RZ, !PT ;  /* 0x8000000302027246 */ /* 0x000fe200078001ff */
[----:B------:R-:W-:Y:S01]  /*1550*/  UPLOP3.LUT UP2, UPT, UPT, UPT, UPT, 0x40, 0x4 ;  /* 0x000000000004789c */ /* 0x000fe20003f4e870 */
[----:B------:R-:W-:Y:S01]  /*1560*/  LOP3.LUT R3, R0, 0xffffff00, RZ, 0xc0, !PT ;  /* 0xffffff0000037812 */ /* 0x000fe200078ec0ff */
[----:B------:R-:W1:Y:S01]  /*1570*/  LDCU UR12, c[0x0][0x388] ;  /* 0x00007100ff0c77ac */ /* 0x000e620008000800 */
[----:B------:R-:W-:-:S02]  /*1580*/  VIMNMX R2, PT, PT, R2, 0x20, PT ;  /* 0x0000002002027848 */ /* 0x000fc40003fe0100 */
[----:B------:R-:W-:Y:S01]  /*1590*/  VIMNMX R4, PT, PT, RZ, R4, !PT ;  /* 0x00000004ff047248 */ /* 0x000fe20007fe0100 */
[----:B------:R-:W2:Y:S01]  /*15a0*/  LDCU UR7, c[0x0][0x400] ;  /* 0x00008000ff0777ac */ /* 0x000ea20008000800 */
[----:B------:R-:W-:Y:S01]  /*15b0*/  PRMT R179, R115, 0x7632, R179 ;  /* 0x0000763273b37816 */ /* 0x000fe200000000b3 */
[----:B------:R-:W-:Y:S01]  /*15c0*/  IMAD R2, R2, 0x8, R3 ;  /* 0x0000000802027824 */ /* 0x000fe200078e0203 */
[----:B------:R-:W-:Y:S01]  /*15d0*/  VIMNMX R4, PT, PT, R4, 0x20, PT ;  /* 0x0000002004047848 */ /* 0x000fe20003fe0100 */
[----:B------:R-:W3:Y:S01]  /*15e0*/  LDCU.64 UR14, c[0x0][0x398] ;  /* 0x00007300ff0e77ac */ /* 0x000ee20008000a00 */
[----:B------:R-:W-:Y:S02]  /*15f0*/  PRMT R178, R107, 0x7632, R178 ;  /* 0x000076326bb27816 */ /* 0x000fe400000000b2 */
[----:B------:R-:W-:Y:S01]  /*1600*/  I2FP.F32.U32 R11, R2 ;  /* 0x00000002000b7245 */ /* 0x000fe20000201000 */
[----:B0-----:R-:W-:Y:S01]  /*1610*/  ULOP3.LUT UP0, URZ, UR4, UR10, URZ, 0xfc, !UPT ;  /* 0x0000000a04ff7292 */ /* 0x001fe2000f80fcff */
[----:B------:R-:W-:Y:S01]  /*1620*/  LEA R182, R4, R3, 0x3 ;  /* 0x0000000304b67211 */ /* 0x000fe200078e18ff */
[----:B------:R-:W0:Y:S01]  /*1630*/  LDCU.U8 UR4, c[0x0][0x410] ;  /* 0x00008200ff0477ac */ /* 0x000e220008000000 */
[----:B------:R-:W-:-:S02]  /*1640*/  PRMT R177, R118, 0x7632, R177 ;  /* 0x0000763276b17816 */ /* 0x000fc400000000b1 */
[----:B------:R-:W4:Y:S01]  /*1650*/  MUFU.RCP R11, R11 ;  /* 0x0000000b000b7308 */ /* 0x000f220000001000 */
[----:B------:R-:W-:Y:S01]  /*1660*/  PRMT R176, R110, 0x7632, R176 ;  /* 0x000076326eb07816 */ /* 0x000fe200000000b0 */
[----:B------:R-:W-:Y:S01]  /*1670*/  ULOP3.LUT UP0, URZ, UR5, UR11, URZ, 0xfc, UP0 ;  /* 0x0000000b05ff7292 */ /* 0x000fe2000800fcff */
[----:B------:R-:W-:Y:S01]  /*1680*/  PRMT R175, R114, 0x7632, R175 ;  /* 0x0000763272af7816 */ /* 0x000fe200000000af */
[----:B------:R-:W1:Y:S01]  /*1690*/  LDCU.64 UR16, c[0x0][0x3a0] ;  /* 0x00007400ff1077ac */ /* 0x000e620008000a00 */
[----:B------:R-:W-:Y:S02]  /*16a0*/  PRMT R174, R106, 0x7632, R174 ;  /* 0x000076326aae7816 */ /* 0x000fe400000000ae */
[----:B------:R-:W-:Y:S01]  /*16b0*/  PRMT R173, R117, 0x7632, R173 ;  /* 0x0000763275ad7816 */ /* 0x000fe200000000ad */
[----:B------:R-:W1:Y:S01]  /*16c0*/  LDCU.64 UR10, c[0x0][0x380] ;  /* 0x00007000ff0a77ac */ /* 0x000e620008000a00 */
[----:B------:R-:W-:Y:S02]  /*16d0*/  PRMT R172, R109, 0x7632, R172 ;  /* 0x000076326dac7816 */ /* 0x000fe400000000ac */
[----:B------:R-:W-:-:S02]  /*16e0*/  PRMT R171, R113, 0x7632, R171 ;  /* 0x0000763271ab7816 */ /* 0x000fc400000000ab */
[----:B------:R-:W-:Y:S02]  /*16f0*/  PRMT R170, R105, 0x7632, R170 ;  /* 0x0000763269aa7816 */ /* 0x000fe400000000aa */
[----:B------:R-:W-:Y:S01]  /*1700*/  PRMT R169, R116, 0x7632, R169 ;  /* 0x0000763274a97816 */ /* 0x000fe200000000a9 */
[----:B0-----:R-:W-:Y:S01]  /*1710*/  UISETP.NE.AND UP3, UPT, UR4, URZ, UPT ;  /* 0x000000ff0400728c */ /* 0x001fe2000bf65270 */
[----:B------:R-:W-:Y:S02]  /*1720*/  PRMT R168, R108, 0x7632, R168 ;  /* 0x000076326ca87816 */ /* 0x000fe400000000a8 */
[----:B------:R-:W-:Y:S02]  /*1730*/  PRMT R167, R112, 0x7632, R167 ;  /* 0x0000763270a77816 */ /* 0x000fe400000000a7 */
[----:B------:R-:W-:Y:S02]  /*1740*/  PRMT R166, R104, 0x7632, R166 ;  /* 0x0000763268a67816 */ /* 0x000fe400000000a6 */
[----:B------:R-:W-:-:S02]  /*1750*/  PRMT R165, R91, 0x7632, R165 ;  /* 0x000076325ba57816 */ /* 0x000fc400000000a5 */
[----:B------:R-:W-:Y:S02]  /*1760*/  PRMT R164, R71, 0x7632, R164 ;  /* 0x0000763247a47816 */ /* 0x000fe400000000a4 */
[----:B------:R-:W-:Y:S02]  /*1770*/  PRMT R163, R75, 0x7632, R163 ;  /* 0x000076324ba37816 */ /* 0x000fe400000000a3 */
        /* <DEDUP_REMOVED lines=60> */
[----:B-1234-:R-:W-:-:S07]  /*1b40*/  PRMT R0, R40, 0x7632, R0 ;  /* 0x0000763228007816 */ /* 0x01efce0000000000 */
.L_x_45:
[----:B------:R-:W-:Y:S01]  /*1b50*/  UIMAD UR4, UR6, UR12, URZ ;  /* 0x0000000c060472a4 */ /* 0x000fe2000f8e02ff */
[----:B------:R-:W-:Y:S03]  /*1b60*/  BSSY.RECONVERGENT B0, `(.L_x_5) ;  /* 0x00000ad000007945 */ /* 0x000fe60003800200 */
[----:B------:R-:W-:-:S04]  /*1b70*/  USHF.R.S32.HI UR5, URZ, 0x1f, UR4 ;  /* 0x0000001fff057899 */ /* 0x000fc80008011404 */
[----:B------:R-:W-:-:S06]  /*1b80*/  ULEA.HI UR5, UR5, UR4, URZ, 0x3 ;  /* 0x0000000405057291 */ /* 0x000fcc000f8f18ff */
[----:B------:R-:W-:-:S05]  /*1b90*/  IMAD.U32 R188, RZ, RZ, UR5 ;  /* 0x00000005ffbc7e24 */ /* 0x000fca000f8e00ff */
[----:B------:R-:W-:-:S04]  /*1ba0*/  LEA.HI.SX32 R188, R188, R185, 0x1d ;  /* 0x000000b9bcbc7211 */ /* 0x000fc800078feaff */
[----:B------:R-:W-:Y:S01]  /*1bb0*/  MOV R227, R188 ;  /* 0x000000bc00e37202 */ /* 0x000fe20000000f00 */
[----:B0-234-:R-:W-:Y:S06]  /*1bc0*/  @!P0 BRA `(.L_x_6) ;  /* 0x0000000800988947 */ /* 0x01dfec0003800000 */
[----:B------:R-:W-:Y:S01]  /*1bd0*/  ISETP.NE.U32.AND P1, PT, RZ, UR16, PT ;  /* 0x00000010ff007c0c */ /* 0x000fe2000bf25070 */
[----:B------:R-:W0:Y:S01]  /*1be0*/  LDC.64 R136, c[0x0][0x390] ;  /* 0x0000e400ff887b82 */ /* 0x000e220000000a00 */
[----:B------:R-:W-:Y:S02]  /*1bf0*/  ISETP.NE.U32.AND P0, PT, RZ, UR14, PT ;  /* 0x0000000eff007c0c */ /* 0x000fe4000bf05070 */
[----:B------:R-:W-:Y:S02]  /*1c00*/  ISETP.NE.AND.EX P1, PT, RZ, UR17, PT, P1 ;  /* 0x00000011ff007c0c */ /* 0x000fe4000bf25310 */
[----:B------:R-:W-:-:S11]  /*1c10*/  ISETP.NE.AND.EX P0, PT, RZ, UR15, PT, P0 ;  /* 0x0000000fff007c0c */ /* 0x000fd6000bf05300 */
[----:B------:R-:W1:Y:S08]  /*1c20*/  @P1 LDC.64 R132, c[0x0][0x3a0] ;  /* 0x0000e800ff841b82 */ /* 0x000e700000000a00 */
[----:B------:R-:W2:Y:S01]  /*1c30*/  @P0 LDC.64 R134, c[0x0][0x398] ;  /* 0x0000e600ff860b82 */ /* 0x000ea20000000a00 */
[----:B-1----:R-:W-:-:S04]  /*1c40*/  @P1 IMAD.WIDE.U32 R138, R188, 0x10, R132 ;  /* 0x00000010bc8a1825 */ /* 0x002fc800078e0084 */
[C---:B0-----:R-:W-:Y:S01]  /*1c50*/  IMAD.WIDE.U32 R132, R188.reuse, 0x10, R136 ;  /* 0x00000010bc847825 */ /* 0x041fe200078e0088 */
[----:B------:R-:W3:Y:S03]  /*1c60*/  @P1 LDG.E.128 R120, desc[UR8][R138.64] ;  /* 0x000000088a781981 */ /* 0x000ee6000c1e1d00 */
[----:B--2---:R-:W-:Y:S02]  /*1c70*/  @P0 IMAD.WIDE.U32 R136, R188, 0x10, R134 ;  /* 0x00000010bc880825 */ /* 0x004fe400078e0086 */
[----:B------:R-:W5:Y:S04]  /*1c80*/  LDG.E.128 R132, desc[UR8][R132.64] ;  /* 0x0000000884847981 */ /* 0x000f68000c1e1d00 */
[----:B------:R0:W5:Y:S01]  /*1c90*/  @P0 LDG.E.128 R124, desc[UR8][R136.64] ;  /* 0x00000008887c0981 */ /* 0x000162000c1e1d00 */
[----:B---3--:R-:W-:-:S02]  /*1ca0*/  PRMT R190, R123, 0x7632, R190 ;  /* 0x000076327bbe7816 */ /* 0x008fc400000000be */
[----:B------:R-:W-:Y:S02]  /*1cb0*/  PRMT R192, R122, 0x7632, R192 ;  /* 0x000076327ac07816 */ /* 0x000fe400000000c0 */
[----:B------:R-:W-:Y:S02]  /*1cc0*/  PRMT R194, R121, 0x7632, R194 ;  /* 0x0000763279c27816 */ /* 0x000fe400000000c2 */
[----:B------:R-:W-:Y:S01]  /*1cd0*/  PRMT R196, R120, 0x7632, R196 ;  /* 0x0000763278c47816 */ /* 0x000fe200000000c4 */
[----:B0-----:R-:W-:Y:S06]  /*1ce0*/  @!P0 BRA `(.L_x_7) ;  /* 0x00000004007c8947 */ /* 0x001fec0003800000 */
[----:B------:R-:W-:Y:S05]  /*1cf0*/  @!P1 BRA `(.L_x_8) ;  /* 0x0000000000e49947 */ /* 0x000fea0003800000 */
[C---:B-----5:R-:W-:Y:S01]  /*1d00*/  PRMT R128, R132.reuse, 0x7632, R128 ;  /* 0x0000763284807816 */ /* 0x060fe20000000080 */
[----:B------:R-:W-:Y:S01]  /*1d10*/  IMAD.U32 R132, R132, 0x10000, RZ ;  /* 0x0001000084847824 */ /* 0x000fe200078e00ff */
[----:B------:R-:W-:Y:S01]  /*1d20*/  SHF.L.U32 R131, R134, 0x10, RZ ;  /* 0x0000001086837819 */ /* 0x000fe200000006ff */
[----:B------:R-:W-:Y:S01]  /*1d30*/  IMAD.U32 R129, R124, 0x10000, RZ ;  /* 0x000100007c817824 */ /* 0x000fe200078e00ff */
[----:B------:R-:W-:Y:S01]  /*1d40*/  SHF.L.U32 R128, R128, 0x10, RZ ;  /* 0x0000001080807819 */ /* 0x000fe200000006ff */
[----:B------:R-:W-:Y:S01]  /*1d50*/  IMAD.U32 R190, R127, 0x10000, RZ ;  /* 0x000100007fbe7824 */ /* 0x000fe200078e00ff */
[----:B------:R-:W-:Y:S01]  /*1d60*/  SHF.L.U32 R189, R120, 0x10, RZ ;  /* 0x0000001078bd7819 */ /* 0x000fe200000006ff */
[--C-:B------:R-:W-:Y:S01]  /*1d70*/  FADD.FTZ R132, R132, R129.reuse ;  /* 0x0000008184847221 */ /* 0x100fe20000010000 */
[----:B------:R-:W-:Y:S01]  /*1d80*/  PRMT R129, R124, 0x7632, R129 ;  /* 0x000076327c817816 */ /* 0x000fe20000000081 */
[----:B------:R-:W-:Y:S01]  /*1d90*/  IMAD.U32 R211, R122, 0x10000, RZ ;  /* 0x000100007ad37824 */ /* 0x000fe200078e00ff */
[----:B------:R-:W-:Y:S01]  /*1da0*/  SHF.L.U32 R138, R126, 0x10, RZ ;  /* 0x000000107e8a7819 */ /* 0x000fe200000006ff */
[----:B------:R-:W-:Y:S01]  /*1db0*/  FADD.FTZ R189, R132, R189 ;  /* 0x000000bd84bd7221 */ /* 0x000fe20000010000 */
[----:B------:R-:W-:Y:S01]  /*1dc0*/  PRMT R130, R133, 0x7632, R130 ;  /* 0x0000763285827816 */ /* 0x000fe20000000082 */
[----:B------:R-:W-:Y:S01]  /*1dd0*/  IMAD.U32 R129, R129, 0x10000, RZ ;  /* 0x0001000081817824 */ /* 0x000fe200078e00ff */
[----:B------:R-:W-:Y:S01]  /*1de0*/  SHF.L.U32 R133, R133, 0x10, RZ ;  /* 0x0000001085857819 */ /* 0x000fe200000006ff */
[----:B------:R-:W-:Y:S01]  /*1df0*/  FADD.FTZ R138, R131, R138 ;  /* 0x0000008a838a7221 */ /* 0x000fe20000010000 */
[----:B------:R-:W-:Y:S01]  /*1e00*/  PRMT R136, R134, 0x7632, R136 ;  /* 0x0000763286887816 */ /* 0x000fe20000000088 */
[----:B------:R-:W-:Y:S01]  /*1e10*/  FADD.FTZ R129, R128, R129 ;  /* 0x0000008180817221 */ /* 0x000fe20000010000 */
[C---:B------:R-:W-:Y:S01]  /*1e20*/  PRMT R128, R125.reuse, 0x7632, R128 ;  /* 0x000076327d807816 */ /* 0x040fe20000000080 */
[----:B------:R-:W-:Y:S01]  /*1e30*/  IMAD.U32 R134, R125, 0x10000, RZ ;  /* 0x000100007d867824 */ /* 0x000fe200078e00ff */
[C---:B------:R-:W-:Y:S01]  /*1e40*/  PRMT R137, R135.reuse, 0x7632, R137 ;  /* 0x0000763287897816 */ /* 0x040fe20000000089 */
[----:B------:R-:W-:Y:S01]  /*1e50*/  IMAD.U32 R135, R135, 0x10000, RZ ;  /* 0x0001000087877824 */ /* 0x000fe200078e00ff */
[----:B------:R-:W-:Y:S01]  /*1e60*/  PRMT R139, R127, 0x7632, R139 ;  /* 0x000076327f8b7816 */ /* 0x000fe2000000008b */
[----:B------:R-:W-:Y:S01]  /*1e70*/  IMAD.U32 R131, R128, 0x10000, RZ ;  /* 0x0001000080837824 */ /* 0x000fe200078e00ff */
[----:B------:R-:W-:Y:S01]  /*1e80*/  SHF.L.U32 R132, R121, 0x10, RZ ;  /* 0x0000001079847819 */ /* 0x000fe200000006ff */
[----:B------:R-:W-:Y:S01]  /*1e90*/  FADD.FTZ R133, R133, R134 ;  /* 0x0000008685857221 */ /* 0x000fe20000010000 */
[----:B------:R-:W-:Y:S01]  /*1ea0*/  SHF.L.U32 R130, R130, 0x10, RZ ;  /* 0x0000001082827819 */ /* 0x000fe200000006ff */
[----:B------:R-:W-:Y:S01]  /*1eb0*/  IMAD.U32 R128, R139, 0x10000, RZ ;  /* 0x000100008b807824 */ /* 0x000fe200078e00ff */
[----:B------:R-:W-:Y:S01]  /*1ec0*/  SHF.L.U32 R137, R137, 0x10, RZ ;  /* 0x0000001089897819 */ /* 0x000fe200000006ff */
[----:B------:R-:W-:Y:S01]  /*1ed0*/  FADD.FTZ R197, R133, R132 ;  /* 0x0000008485c57221 */ /* 0x000fe20000010000 */
[----:B------:R-:W-:Y:S01]  /*1ee0*/  PRMT R134, R126, 0x7632, R134 ;  /* 0x000076327e867816 */ /* 0x000fe20000000086 */
[----:B------:R-:W-:Y:S01]  /*1ef0*/  FADD.FTZ R131, R130, R131 ;  /* 0x0000008382837221 */ /* 0x000fe20000010000 */
[----:B------:R-:W-:Y:S01]  /*1f00*/  FADD.FTZ R190, R135, R190 ;  /* 0x000000be87be7221 */ /* 0x000fe20000010000 */
[--C-:B------:R-:W-:Y:S01]  /*1f10*/  FADD.FTZ R137, R137, R128.reuse ;  /* 0x0000008089897221 */ /* 0x100fe20000010000 */
[----:B------:R-:W-:Y:S01]  /*1f20*/  SHF.L.U32 R136, R136, 0x10, RZ ;  /* 0x0000001088887819 */ /* 0x000fe200000006ff */
[----:B------:R-:W-:Y:S01]  /*1f30*/  IMAD.U32 R135, R134, 0x10000, RZ ;  /* 0x0001000086877824 */ /* 0x000fe200078e00ff */
[----:B------:R-:W-:Y:S01]  /*1f40*/  PRMT R128, R120, 0x7632, R128 ;  /* 0x0000763278807816 */ /* 0x000fe20000000080 */
[----:B------:R-:W-:Y:S01]  /*1f50*/  FADD.FTZ R211, R138, R211 ;  /* 0x000000d38ad37221 */ /* 0x000fe20000010000 */
[----:B------:R-:W-:Y:S01]  /*1f60*/  PRMT R133, R123, 0x7632, R133 ;  /* 0x000076327b857816 */ /* 0x000fe20000000085 */
[----:B------:R-:W-:Y:S01]  /*1f70*/  FADD.FTZ R135, R136, R135 ;  /* 0x0000008788877221 */ /* 0x000fe20000010000 */
[----:B------:R-:W-:-:S02]  /*1f80*/  PRMT R132, R122, 0x7632, R132 ;  /* 0x000076327a847816 */ /* 0x000fc40000000084 */
[----:B------:R-:W-:Y:S01]  /*1f90*/  PRMT R130, R121, 0x7632, R130 ;  /* 0x0000763279827816 */ /* 0x000fe20000000082 */
[----:B------:R-:W-:Y:S01]  /*1fa0*/  IMAD.U32 R196, R133, 0x10000, RZ ;  /* 0x0001000085c47824 */ /* 0x000fe200078e00ff */
[----:B------:R-:W-:Y:S02]  /*1fb0*/  SHF.L.U32 R217, R123, 0x10, RZ ;  /* 0x000000107bd97819 */ /* 0x000fe400000006ff */
[----:B------:R-:W-:Y:S01]  /*1fc0*/  SHF.L.U32 R132, R132, 0x10, RZ ;  /* 0x0000001084847819 */ /* 0x000fe200000006ff */
[----:B------:R-:W-:Y:S01]  /*1fd0*/  IMAD.U32 R130, R130, 0x10000, RZ ;  /* 0x0001000082827824 */ /* 0x000fe200078e00ff */
[----:B------:R-:W-:Y:S01]  /*1fe0*/  SHF.L.U32 R128, R128, 0x10, RZ ;  /* 0x0000001080807819 */ /* 0x000fe200000006ff */
[----:B------:R-:W-:Y:S01]  /*1ff0*/  FADD.FTZ R217, R190, R217 ;  /* 0x000000d9bed97221 */ /* 0x000fe20000010000 */
[----:B------:R-:W-:Y:S01]  /*2000*/  FADD.FTZ R196, R137, R196 ;  /* 0x000000c489c47221 */ /* 0x000fe20000010000 */
[----:B------:R-:W-:Y:S01]  /*2010*/  FADD.FTZ R194, R135, R132 ;  /* 0x0000008487c27221 */ /* 0x000fe20000010000 */
[----:B------:R-:W-:Y:S01]  /*2020*/  FADD.FTZ R192, R131, R130 ;  /* 0x0000008283c07221 */ /* 0x000fe20000010000 */
[----:B------:R-:W-:-:S02]  /*2030*/  FADD.FTZ R190, R129, R128 ;  /* 0x0000008081be7221 */ /* 0x000fc40000010000 */
[----:B------:R-:W-:Y:S02]  /*2040*/  F2FP.BF16.F32.PACK_AB R131, R196, R217 ;  /* 0x000000d9c483723e */ /* 0x000fe400000010ff */
[----:B------:R-:W-:Y:S02]  /*2050*/  F2FP.BF16.F32.PACK_AB R130, R194, R211 ;  /* 0x000000d3c282723e */ /* 0x000fe400000010ff */
[----:B------:R-:W-:Y:S02]  /*2060*/  F2FP.BF16.F32.PACK_AB R129, R192, R197 ;  /* 0x000000c5c081723e */ /* 0x000fe400000010ff */
[----:B------:R-:W-:Y:S01]  /*2070*/  F2FP.BF16.F32.PACK_AB R128, R190, R189 ;  /* 0x000000bdbe80723e */ /* 0x000fe200000010ff */
[----:B------:R-:W-:Y:S06]  /*2080*/  BRA `(.L_x_9) ;  /* 0x00000004004c7947 */ /* 0x000fec0003800000 */
.L_x_8:
[----:B-----5:R-:W-:Y:S01]  /*2090*/  PRMT R137, R133, 0x7632, R137 ;  /* 0x0000763285897816 */ /* 0x020fe20000000089 */
[----:B------:R-:W-:Y:S01]  /*20a0*/  IMAD.U32 R128, R125, 0x10000, RZ ;  /* 0x000100007d807824 */ /* 0x000fe200078e00ff */
[----:B------:R-:W-:Y:S01]  /*20b0*/  SHF.L.U32 R133, R133, 0x10, RZ ;  /* 0x0000001085857819 */ /* 0x000fe200000006ff */
[----:B------:R-:W-:Y:S01]  /*20c0*/  IMAD.U32 R217, R135, 0x10000, RZ ;  /* 0x0001000087d97824 */ /* 0x000fe200078e00ff */
[C---:B------:R-:W-:Y:S01]  /*20d0*/  PRMT R136, R132.reuse, 0x7632, R136 ;  /* 0x0000763284887816 */ /* 0x040fe20000000088 */
[----:B------:R-:W-:Y:S01]  /*20e0*/  IMAD.U32 R132, R132, 0x10000, RZ ;  /* 0x0001000084847824 */ /* 0x000fe200078e00ff */
[----:B------:R-:W-:Y:S01]  /*20f0*/  SHF.L.U32 R189, R124, 0x10, RZ ;  /* 0x000000107cbd7819 */ /* 0x000fe200000006ff */
[----:B------:R-:W-:Y:S01]  /*2100*/  FADD.FTZ R197, R133, R128 ;  /* 0x0000008085c57221 */ /* 0x000fe20000010000 */
[C---:B------:R-:W-:Y:S01]  /*2110*/  PRMT R138, R134.reuse, 0x7632, R138 ;  /* 0x00007632868a7816 */ /* 0x040fe2000000008a */
[----:B------:R-:W-:Y:S01]  /*2120*/  IMAD.U32 R134, R134, 0x10000, RZ ;  /* 0x0001000086867824 */ /* 0x000fe200078e00ff */
[----:B------:R-:W-:Y:S01]  /*2130*/  PRMT R139, R135, 0x7632, R139 ;  /* 0x00007632878b7816 */ /* 0x000fe2000000008b */
[----:B------:R-:W-:Y:S01]  /*2140*/  FADD.FTZ R189, R132, R189 ;  /* 0x000000bd84bd7221 */ /* 0x000fe20000010000 */
[----:B------:R-:W-:Y:S01]  /*2150*/  PRMT R128, R124, 0x7632, R128 ;  /* 0x000076327c807816 */ /* 0x000fe20000000080 */
[----:B------:R-:W-:Y:S01]  /*2160*/  IMAD.U32 R133, R136, 0x10000, RZ ;  /* 0x0001000088857824 */ /* 0x000fe200078e00ff */
[----:B------:R-:W-:Y:S01]  /*2170*/  PRMT R129, R125, 0x7632, R129 ;  /* 0x000076327d817816 */ /* 0x000fe20000000081 */
[----:B------:R-:W-:Y:S01]  /*2180*/  IMAD.U32 R135, R138, 0x10000, RZ ;  /* 0x000100008a877824 */ /* 0x000fe200078e00ff */
        /* <DEDUP_REMOVED lines=8> */
[----:B------:R-:W-:Y:S01]  /*2210*/  SHF.L.U32 R196, R139, 0x10, RZ ;  /* 0x000000108bc47819 */ /* 0x000fe200000006ff */
[----:B------:R-:W-:Y:S01]  /*2220*/  FADD.FTZ R217, R217, R132 ;  /* 0x00000084d9d97221 */ /* 0x000fe20000010000 */
[----:B------:R-:W-:Y:S01]  /*2230*/  SHF.L.U32 R130, R130, 0x10, RZ ;  /* 0x0000001082827819 */ /* 0x000fe200000006ff */
[----:B------:R-:W-:Y:S01]  /*2240*/  FADD.FTZ R192, R192, R129 ;  /* 0x00000081c0c07221 */ /* 0x000fe20000010000 */
[----:B------:R-:W-:Y:S01]  /*2250*/  SHF.L.U32 R128, R128, 0x10, RZ ;  /* 0x0000001080807819 */ /* 0x000fe200000006ff */
[----:B------:R-:W-:-:S02]  /*2260*/  FADD.FTZ R196, R196, R131 ;  /* 0x00000083c4c47221 */ /* 0x000fc40000010000 */
[----:B------:R-:W-:Y:S01]  /*2270*/  FADD.FTZ R194, R135, R130 ;  /* 0x0000008287c27221 */ /* 0x000fe20000010000 */
[----:B------:R-:W-:Y:S01]  /*2280*/  F2FP.BF16.F32.PACK_AB R129, R192, R197 ;  /* 0x000000c5c081723e */ /* 0x000fe200000010ff */
[----:B------:R-:W-:Y:S01]  /*2290*/  FADD.FTZ R190, R133, R128 ;  /* 0x0000008085be7221 */ /* 0x000fe20000010000 */
[----:B------:R-:W-:Y:S02]  /*22a0*/  F2FP.BF16.F32.PACK_AB R131, R196, R217 ;  /* 0x000000d9c483723e */ /* 0x000fe400000010ff */
[----:B------:R-:W-:Y:S02]  /*22b0*/  F2FP.BF16.F32.PACK_AB R130, R194, R211 ;  /* 0x000000d3c282723e */ /* 0x000fe400000010ff */
[----:B------:R-:W-:Y:S01]  /*22c0*/  F2FP.BF16.F32.PACK_AB R128, R190, R189 ;  /* 0x000000bdbe80723e */ /* 0x000fe200000010ff */
[----:B------:R-:W-:Y:S06]  /*22d0*/  BRA `(.L_x_9) ;  /* 0x0000000000b87947 */ /* 0x000fec0003800000 */
.L_x_7:
[----:B------:R-:W-:Y:S05]  /*22e0*/  @!P1 BRA `(.L_x_10) ;  /* 0x0000000000849947 */ /* 0x000fea0003800000 */
[----:B-----5:R-:W-:Y:S01]  /*22f0*/  PRMT R131, R133, 0x7632, R131 ;  /* 0x0000763285837816 */ /* 0x020fe20000000083 */
[----:B------:R-:W-:Y:S01]  /*2300*/  IMAD.U32 R128, R121, 0x10000, RZ ;  /* 0x0001000079807824 */ /* 0x000fe200078e00ff */
[C---:B------:R-:W-:Y:S01]  /*2310*/  PRMT R130, R132.reuse, 0x7632, R130 ;  /* 0x0000763284827816 */ /* 0x040fe20000000082 */
[----:B------:R-:W-:Y:S01]  /*2320*/  IMAD.U32 R132, R132, 0x10000, RZ ;  /* 0x0001000084847824 */ /* 0x000fe200078e00ff */
[----:B------:R-:W-:Y:S01]  /*2330*/  SHF.L.U32 R133, R133, 0x10, RZ ;  /* 0x0000001085857819 */ /* 0x000fe200000006ff */
[----:B------:R-:W-:Y:S01]  /*2340*/  IMAD.U32 R190, R190, 0x10000, RZ ;  /* 0x00010000bebe7824 */ /* 0x000fe200078e00ff */
[----:B------:R-:W-:Y:S01]  /*2350*/  SHF.L.U32 R189, R120, 0x10, RZ ;  /* 0x0000001078bd7819 */ /* 0x000fe200000006ff */
[----:B------:R-:W-:Y:S01]  /*2360*/  IMAD.U32 R129, R194, 0x10000, RZ ;  /* 0x00010000c2817824 */ /* 0x000fe200078e00ff */
[C---:B------:R-:W-:Y:S01]  /*2370*/  PRMT R136, R134.reuse, 0x7632, R136 ;  /* 0x0000763286887816 */ /* 0x040fe20000000088 */
[----:B------:R-:W-:Y:S01]  /*2380*/  IMAD.U32 R134, R134, 0x10000, RZ ;  /* 0x0001000086867824 */ /* 0x000fe200078e00ff */
[----:B------:R-:W-:Y:S01]  /*2390*/  SHF.L.U32 R211, R122, 0x10, RZ ;  /* 0x000000107ad37819 */ /* 0x000fe200000006ff */
[----:B------:R-:W-:Y:S01]  /*23a0*/  FADD.FTZ R189, R132, R189 ;  /* 0x000000bd84bd7221 */ /* 0x000fe20000010000 */
[----:B------:R-:W-:Y:S01]  /*23b0*/  PRMT R137, R135, 0x7632, R137 ;  /* 0x0000763287897816 */ /* 0x000fe20000000089 */
[----:B------:R-:W-:Y:S01]  /*23c0*/  FADD.FTZ R197, R133, R128 ;  /* 0x0000008085c57221 */ /* 0x000fe20000010000 */
[----:B------:R-:W-:Y:S01]  /*23d0*/  SHF.L.U32 R192, R192, 0x10, RZ ;  /* 0x00000010c0c07819 */ /* 0x000fe200000006ff */
[----:B------:R-:W-:Y:S01]  /*23e0*/  FADD.FTZ R211, R134, R211 ;  /* 0x000000d386d37221 */ /* 0x000fe20000010000 */
[----:B------:R-:W-:Y:S01]  /*23f0*/  SHF.L.U32 R133, R136, 0x10, RZ ;  /* 0x0000001088857819 */ /* 0x000fe200000006ff */
[----:B------:R-:W-:Y:S01]  /*2400*/  IMAD.U32 R132, R131, 0x10000, RZ ;  /* 0x0001000083847824 */ /* 0x000fe200078e00ff */
[----:B------:R-:W-:Y:S01]  /*2410*/  SHF.L.U32 R128, R196, 0x10, RZ ;  /* 0x00000010c4807819 */ /* 0x000fe200000006ff */
[----:B------:R-:W-:Y:S01]  /*2420*/  IMAD.U32 R137, R137, 0x10000, RZ ;  /* 0x0001000089897824 */ /* 0x000fe200078e00ff */
        /* <DEDUP_REMOVED lines=13> */
.L_x_10:
[C---:B-----5:R-:W-:Y:S01]  /*2500*/  PRMT R190, R132.reuse, 0x7632, R190 ;  /* 0x0000763284be7816 */ /* 0x060fe200000000be */
[----:B------:R-:W-:Y:S01]  /*2510*/  IMAD.U32 R189, R132, 0x10000, RZ ;  /* 0x0001000084bd7824 */ /* 0x000fe200078e00ff */
[C---:B------:R-:W-:Y:S01]  /*2520*/  PRMT R194, R134.reuse, 0x7632, R194 ;  /* 0x0000763286c27816 */ /* 0x040fe200000000c2 */
[----:B------:R-:W-:Y:S01]  /*2530*/  IMAD.U32 R211, R134, 0x10000, RZ ;  /* 0x0001000086d37824 */ /* 0x000fe200078e00ff */
[----:B------:R-:W-:Y:S01]  /*2540*/  PRMT R192, R133, 0x7632, R192 ;  /* 0x0000763285c07816 */ /* 0x000fe200000000c0 */
[----:B------:R-:W-:Y:S01]  /*2550*/  IMAD.U32 R190, R190, 0x10000, RZ ;  /* 0x00010000bebe7824 */ /* 0x000fe200078e00ff */
[----:B------:R-:W-:Y:S01]  /*2560*/  PRMT R196, R135, 0x7632, R196 ;  /* 0x0000763287c47816 */ /* 0x000fe200000000c4 */
[----:B------:R-:W-:Y:S01]  /*2570*/  IMAD.U32 R194, R194, 0x10000, RZ ;  /* 0x00010000c2c27824 */ /* 0x000fe200078e00ff */
[----:B------:R-:W-:Y:S02]  /*2580*/  SHF.L.U32 R197, R133, 0x10, RZ ;  /* 0x0000001085c57819 */ /* 0x000fe400000006ff */
[----:B------:R-:W-:-:S02]  /*2590*/  SHF.L.U32 R217, R135, 0x10, RZ ;  /* 0x0000001087d97819 */ /* 0x000fc400000006ff */
[----:B------:R-:W-:Y:S02]  /*25a0*/  SHF.L.U32 R192, R192, 0x10, RZ ;  /* 0x00000010c0c07819 */ /* 0x000fe400000006ff */
[----:B------:R-:W-:-:S07]  /*25b0*/  SHF.L.U32 R196, R196, 0x10, RZ ;  /* 0x00000010c4c47819 */ /* 0x000fce00000006ff */
.L_x_9:
[----:B------:R-:W0:Y:S01]  /*25c0*/  @UP0 LDCU.64 UR4, c[0x0][0x3a8] ;  /* 0x00007500ff0407ac */ /* 0x000e220008000a00 */
[----:B------:R-:W-:Y:S01]  /*25d0*/  PLOP3.LUT P0, PT, PT, PT, UP0, 0x80, 0x8 ;  /* 0x000000000008781c */ /* 0x000fe20003f0f008 */
[----:B------:R-:W-:Y:S01]  /*25e0*/  IMAD.MOV.U32 R133, RZ, RZ, 0x10 ;  /* 0x00000010ff857424 */ /* 0x000fe200078e00ff */
[----:B------:R-:W-:Y:S02]  /*25f0*/  PLOP3.LUT P1, PT, PT, PT, UP0, 0x80, 0x8 ;  /* 0x000000000008781c */ /* 0x000fe40003f2f008 */
[----:B------:R-:W-:-:S09]  /*2600*/  IADD3 R227, PT, PT, R188, 0x80, RZ ;  /* 0x00000080bce37810 */ /* 0x000fd20007ffe0ff */
[----:B0-----:R-:W-:-:S05]  /*2610*/  @P0 IMAD.WIDE.U32 R132, R188, R133, UR4 ;  /* 0x00000004bc840e25 */ /* 0x001fca000f8e0085 */
[----:B------:R0:W-:Y:S02]  /*2620*/  @P1 STG.E.128 desc[UR8][R132.64], R128 ;  /* 0x0000008084001986 */ /* 0x0001e4000c101d08 */
.L_x_6:
[----:B------:R-:W-:Y:S05]  /*2630*/  BSYNC.RECONVERGENT B0 ;  /* 0x0000000000007941 */ /* 0x000fea0003800200 */
.L_x_5:
[----:B------:R-:W-:Y:S01]  /*2640*/  ISETP.GE.U32.AND P1, PT, R183, 0x100, PT ;  /* 0x00000100b700780c */ /* 0x000fe20003f26070 */
[----:B------:R-:W-:-:S12]  /*2650*/  BSSY.RECONVERGENT B0, `(.L_x_11) ;  /* 0x00000ae000007945 */ /* 0x000fd80003800200 */
[----:B------:R-:W-:Y:S05]  /*2660*/  @!P1 BRA `(.L_x_12) ;  /* 0x0000000800b09947 */ /* 0x000fea0003800000 */
[----:B------:R-:W-:Y:S01]  /*2670*/  ISETP.NE.U32.AND P0, PT, RZ, UR14, PT ;  /* 0x0000000eff007c0c */ /* 0x000fe2000bf05070 */
[----:B0-----:R-:W0:Y:S01]  /*2680*/  LDC.64 R132, c[0x0][0x390] ;  /* 0x0000e400ff847b82 */ /* 0x001e220000000a00 */
[----:B------:R-:W-:Y:S02]  /*2690*/  ISETP.NE.U32.AND P2, PT, RZ, UR16, PT ;  /* 0x00000010ff007c0c */ /* 0x000fe4000bf45070 */
[----:B------:R-:W-:Y:S02]  /*26a0*/  ISETP.NE.AND.EX P0, PT, RZ, UR15, PT, P0 ;  /* 0x0000000fff007c0c */ /* 0x000fe4000bf05300 */
[----:B------:R-:W-:-:S11]  /*26b0*/  ISETP.NE.AND.EX P2, PT, RZ, UR17, PT, P2 ;  /* 0x00000011ff007c0c */ /* 0x000fd6000bf45320 */
[----:B------:R-:W1:Y:S08]  /*26c0*/  @P0 LDC.64 R138, c[0x0][0x398] ;  /* 0x0000e600ff8a0b82 */ /* 0x000e700000000a00 */
[----:B------:R-:W2:Y:S01]  /*26d0*/  @P2 LDC.64 R136, c[0x0][0x3a0] ;  /* 0x0000e800ff882b82 */ /* 0x000ea20000000a00 */
[----:B0-----:R-:W-:-:S06]  /*26e0*/  IMAD.WIDE.U32 R132, R227, 0x10, R132 ;  /* 0x00000010e3847825 */ /* 0x001fcc00078e0084 */
[----:B------:R-:W5:Y:S01]  /*26f0*/  LDG.E.128 R132, desc[UR8][R132.64] ;  /* 0x0000000884847981 */ /* 0x000f62000c1e1d00 */
[----:B-1----:R-:W-:-:S05]  /*2700*/  @P0 IMAD.WIDE.U32 R138, R227, 0x10, R138 ;  /* 0x00000010e38a0825 */ /* 0x002fca00078e008a */
[----:B------:R0:W5:Y:S01]  /*2710*/  @P0 LDG.E.128 R124, desc[UR8][R138.64] ;  /* 0x000000088a7c0981 */ /* 0x000162000c1e1d00 */
[----:B--2---:R-:W-:-:S05]  /*2720*/  @P2 IMAD.WIDE.U32 R136, R227, 0x10, R136 ;  /* 0x00000010e3882825 */ /* 0x004fca00078e0088 */
[----:B------:R0:W5:Y:S01]  /*2730*/  @P2 LDG.E.128 R120, desc[UR8][R136.64] ;  /* 0x0000000888782981 */ /* 0x000162000c1e1d00 */
[----:B------:R-:W-:-:S04]  /*2740*/  UISETP.NE.U32.AND UP1, UPT, UR14, URZ, UPT ;  /* 0x000000ff0e00728c */ /* 0x000fc8000bf25070 */
[----:B------:R-:W-:-:S09]  /*2750*/  UISETP.NE.AND.EX UP1, UPT, UR15, URZ, UPT, UP1 ;  /* 0x000000ff0f00728c */ /* 0x000fd2000bf25310 */
[----:B0-----:R-:W-:Y:S05]  /*2760*/  BRA.U UP1, `(.L_x_13) ;  /* 0x0000000101d47547 */ /* 0x001fea000b800000 */
[----:B------:R-:W-:Y:S01]  /*2770*/  UISETP.NE.U32.AND UP1, UPT, UR16, URZ, UPT ;  /* 0x000000ff1000728c */ /* 0x000fe2000bf25070 */
[----:B-----5:R-:W-:Y:S02]  /*2780*/  PRMT R136, R123, 0x7632, R136 ;  /* 0x000076327b887816 */ /* 0x020fe40000000088 */
[----:B------:R-:W-:Y:S01]  /*2790*/  PRMT R137, R122, 0x7632, R137 ;  /* 0x000076327a897816 */ /* 0x000fe20000000089 */
[----:B------:R-:W-:Y:S01]  /*27a0*/  UISETP.NE.AND.EX UP1, UPT, UR17, URZ, UPT, UP1 ;  /* 0x000000ff1100728c */ /* 0x000fe2000bf25310 */
[----:B------:R-:W-:Y:S02]  /*27b0*/  PRMT R138, R121, 0x7632, R138 ;  /* 0x00007632798a7816 */ /* 0x000fe4000000008a */
[----:B------:R-:W-:-:S06]  /*27c0*/  PRMT R139, R120, 0x7632, R139 ;  /* 0x00007632788b7816 */ /* 0x000fcc000000008b */
[----:B------:R-:W-:Y:S05]  /*27d0*/  BRA.U UP1, `(.L_x_14) ;  /* 0x0000000101347547 */ /* 0x000fea000b800000 */
[C---:B------:R-:W-:Y:S01]  /*27e0*/  PRMT R198, R132.reuse, 0x7632, R198 ;  /* 0x0000763284c67816 */ /* 0x040fe200000000c6 */
        /* <DEDUP_REMOVED lines=10> */
[----:B------:R-:W-:Y:S01]  /*2890*/  SHF.L.U32 R204, R204, 0x10, RZ ;  /* 0x00000010cccc7819 */ /* 0x000fe200000006ff */
[----:B------:R-:W-:Y:S06]  /*28a0*/  BRA `(.L_x_15) ;  /* 0x0000000800047947 */ /* 0x000fec0003800000 */
.L_x_14:
[----:B------:R-:W-:Y:S01]  /*28b0*/  PRMT R129, R133, 0x7632, R129 ;  /* 0x0000763285817816 */ /* 0x000fe20000000081 */
[----:B------:R-:W-:Y:S01]  /*28c0*/  IMAD.U32 R130, R121, 0x10000, RZ ;  /* 0x0001000079827824 */ /* 0x000fe200078e00ff */
[----:B------:R-:W-:Y:S01]  /*28d0*/  SHF.L.U32 R133, R133, 0x10, RZ ;  /* 0x0000001085857819 */ /* 0x000fe200000006ff */
[----:B------:R-:W-:Y:S01]  /*28e0*/  IMAD.U32 R138, R138, 0x10000, RZ ;  /* 0x000100008a8a7824 */ /* 0x000fe200078e00ff */
[C---:B------:R-:W-:Y:S01]  /*28f0*/  PRMT R128, R132.reuse, 0x7632, R128 ;  /* 0x0000763284807816 */ /* 0x040fe20000000080 */
[----:B------:R-:W-:Y:S01]  /*2900*/  IMAD.U32 R132, R132, 0x10000, RZ ;  /* 0x0001000084847824 */ /* 0x000fe200078e00ff */
[----:B------:R-:W-:Y:S01]  /*2910*/  PRMT R131, R134, 0x7632, R131 ;  /* 0x0000763286837816 */ /* 0x000fe20000000083 */
[----:B------:R-:W-:Y:S01]  /*2920*/  FADD.FTZ R199, R130, R133 ;  /* 0x0000008582c77221 */ /* 0x000fe20000010000 */
[C---:B------:R-:W-:Y:S01]  /*2930*/  PRMT R198, R135.reuse, 0x7632, R198 ;  /* 0x0000763287c67816 */ /* 0x040fe200000000c6 */
[----:B------:R-:W-:Y:S01]  /*2940*/  IMAD.U32 R134, R134, 0x10000, RZ ;  /* 0x0001000086867824 */ /* 0x000fe200078e00ff */
[----:B------:R-:W-:Y:S01]  /*2950*/  SHF.L.U32 R187, R120, 0x10, RZ ;  /* 0x0000001078bb7819 */ /* 0x000fe200000006ff */
        /* <DEDUP_REMOVED lines=22> */
.L_x_13:
[----:B------:R-:W-:-:S04]  /*2ac0*/  UISETP.NE.U32.AND UP1, UPT, UR16, URZ, UPT ;  /* 0x000000ff1000728c */ /* 0x000fc8000bf25070 */
[----:B------:R-:W-:-:S09]  /*2ad0*/  UISETP.NE.AND.EX UP1, UPT, UR17, URZ, UPT, UP1 ;  /* 0x000000ff1100728c */ /* 0x000fd2000bf25310 */
[----:B------:R-:W-:Y:S05]  /*2ae0*/  BRA.U UP1, `(.L_x_16) ;  /* 0x0000000101947547 */ /* 0x000fea000b800000 */
[----:B-----5:R-:W-:Y:S01]  /*2af0*/  PRMT R137, R133, 0x7632, R137 ;  /* 0x0000763285897816 */ /* 0x020fe20000000089 */
[----:B------:R-:W-:Y:S01]  /*2b00*/  IMAD.U32 R128, R125, 0x10000, RZ ;  /* 0x000100007d807824 */ /* 0x000fe200078e00ff */
[----:B------:R-:W-:Y:S01]  /*2b10*/  SHF.L.U32 R133, R133, 0x10, RZ ;  /* 0x0000001085857819 */ /* 0x000fe200000006ff */
[C---:B------:R-:W-:Y:S01]  /*2b20*/  IMAD.U32 R219, R135.reuse, 0x10000, RZ ;  /* 0x0001000087db7824 */ /* 0x040fe200078e00ff */
        /* <DEDUP_REMOVED lines=33> */
.L_x_16:
[C---:B-----5:R-:W-:Y:S01]  /*2d40*/  PRMT R129, R132.reuse, 0x7632, R129 ;  /* 0x0000763284817816 */ /* 0x060fe20000000081 */
[----:B------:R-:W-:Y:S01]  /*2d50*/  IMAD.U32 R132, R132, 0x10000, RZ ;  /* 0x0001000084847824 */ /* 0x000fe200078e00ff */
[C---:B------:R-:W-:Y:S01]  /*2d60*/  PRMT R128, R124.reuse, 0x7632, R128 ;  /* 0x000076327c807816 */ /* 0x040fe20000000080 */
[----:B------:R-:W-:Y:S01]  /*2d70*/  IMAD.U32 R131, R124, 0x10000, RZ ;  /* 0x000100007c837824 */ /* 0x000fe200078e00ff */
[----:B------:R-:W-:Y:S01]  /*2d80*/  SHF.L.U32 R129, R129, 0x10, RZ ;  /* 0x0000001081817819 */ /* 0x000fe200000006ff */
[----:B------:R-:W-:Y:S01]  /*2d90*/  IMAD.U32 R139, R135, 0x10000, RZ ;  /* 0x00010000878b7824 */ /* 0x000fe200078e00ff */
[----:B------:R-:W-:Y:S01]  /*2da0*/  SHF.L.U32 R130, R120, 0x10, RZ ;  /* 0x0000001078827819 */ /* 0x000fe200000006ff */
[----:B------:R-:W-:Y:S02]  /*2db0*/  IMAD.U32 R198, R127, 0x10000, RZ ;  /* 0x000100007fc67824 */ /* 0x000fe400078e00ff */
[----:B------:R-:W-:Y:S01]  /*2dc0*/  FADD.FTZ R131, R131, R132 ;  /* 0x0000008483837221 */ /* 0x000fe20000010000 */
[----:B------:R-:W-:Y:S01]  /*2dd0*/  IMAD.U32 R128, R128, 0x10000, RZ ;  /* 0x0001000080807824 */ /* 0x000fe200078e00ff */
[C---:B------:R-:W-:Y:S01]  /*2de0*/  PRMT R136, R133.reuse, 0x7632, R136 ;  /* 0x0000763285887816 */ /* 0x040fe20000000088 */
[----:B------:R-:W-:Y:S01]  /*2df0*/  FADD.FTZ R139, R198, R139 ;  /* 0x0000008bc68b7221 */ /* 0x000fe20000010000 */
[----:B------:R-:W-:Y:S01]  /*2e00*/  SHF.L.U32 R133, R133, 0x10, RZ ;  /* 0x0000001085857819 */ /* 0x000fe200000006ff */
[--C-:B------:R-:W-:Y:S01]  /*2e10*/  FADD.FTZ R198, R129, R128.reuse ;  /* 0x0000008081c67221 */ /* 0x100fe20000010000 */
[C---:B------:R-:W-:Y:S01]  /*2e20*/  PRMT R128, R125.reuse, 0x7632, R128 ;  /* 0x000076327d807816 */ /* 0x040fe20000000080 */
[----:B------:R-:W-:Y:S01]  /*2e30*/  IMAD.U32 R132, R125, 0x10000, RZ ;  /* 0x000100007d847824 */ /* 0x000fe200078e00ff */
[----:B------:R-:W-:Y:S01]  /*2e40*/  PRMT R137, R134, 0x7632, R137 ;  /* 0x0000763286897816 */ /* 0x000fe20000000089 */
[----:B------:R-:W-:Y:S01]  /*2e50*/  FADD.FTZ R187, R130, R131 ;  /* 0x0000008382bb7221 */ /* 0x000fe20000010000 */
[----:B------:R-:W-:Y:S01]  /*2e60*/  PRMT R129, R126, 0x7632, R129 ;  /* 0x000076327e817816 */ /* 0x000fe20000000081 */
[----:B------:R-:W-:Y:S01]  /*2e70*/  IMAD.U32 R128, R128, 0x10000, RZ ;  /* 0x0001000080807824 */ /* 0x000fe200078e00ff */
[----:B------:R-:W-:Y:S01]  /*2e80*/  PRMT R138, R135, 0x7632, R138 ;  /* 0x00007632878a7816 */ /* 0x000fe2000000008a */
[----:B------:R-:W-:Y:S01]  /*2e90*/  FADD.FTZ R132, R132, R133 ;  /* 0x0000008584847221 */ /* 0x000fe20000010000 */
[----:B------:R-:W-:Y:S01]  /*2ea0*/  PRMT R130, R127, 0x7632, R130 ;  /* 0x000076327f827816 */ /* 0x000fe20000000082 */
        /* <DEDUP_REMOVED lines=11> */
[----:B------:R-:W-:-:S02]  /*2f60*/  PRMT R131, R123, 0x7632, R131 ;  /* 0x000076327b837816 */ /* 0x000fc40000000083 */
[----:B------:R-:W-:Y:S01]  /*2f70*/  SHF.L.U32 R199, R121, 0x10, RZ ;  /* 0x0000001079c77819 */ /* 0x000fe200000006ff */
        /* <DEDUP_REMOVED lines=14> */
[----:B------:R-:W-:-:S02]  /*3060*/  FADD.FTZ R202, R202, R133 ;  /* 0x00000085caca7221 */ /* 0x000fc40000010000 */
[----:B------:R-:W-:Y:S01]  /*3070*/  FADD.FTZ R198, R198, R129 ;  /* 0x00000081c6c67221 */ /* 0x000fe20000010000 */
[----:B------:R-:W-:Y:S02]  /*3080*/  F2FP.BF16.F32.PACK_AB R131, R204, R219 ;  /* 0x000000dbcc83723e */ /* 0x000fe400000010ff */
[----:B------:R-:W-:Y:S02]  /*3090*/  F2FP.BF16.F32.PACK_AB R130, R202, R209 ;  /* 0x000000d1ca82723e */ /* 0x000fe400000010ff */
[----:B------:R-:W-:Y:S02]  /*30a0*/  F2FP.BF16.F32.PACK_AB R129, R200, R199 ;  /* 0x000000c7c881723e */ /* 0x000fe400000010ff */
[----:B------:R-:W-:-:S07]  /*30b0*/  F2FP.BF16.F32.PACK_AB R128, R198, R187 ;  /* 0x000000bbc680723e */ /* 0x000fce00000010ff */
.L_x_15:
[----:B------:R-:W0:Y:S01]  /*30c0*/  @UP0 LDCU.64 UR4, c[0x0][0x3a8] ;  /* 0x00007500ff0407ac */ /* 0x000e220008000a00 */
[----:B------:R-:W-:Y:S01]  /*30d0*/  PLOP3.LUT P0, PT, PT, PT, UP0, 0x80, 0x8 ;  /* 0x000000000008781c */ /* 0x000fe20003f0f008 */
[----:B------:R-:W-:Y:S01]  /*30e0*/  IMAD.MOV.U32 R132, RZ, RZ, 0x10 ;  /* 0x00000010ff847424 */ /* 0x000fe200078e00ff */
[----:B------:R-:W-:-:S11]  /*30f0*/  PLOP3.LUT P2, PT, PT, PT, UP0, 0x80, 0x8 ;  /* 0x000000000008781c */ /* 0x000fd60003f4f008 */
[C---:B0-----:R-:W-:Y:S01]  /*3100*/  @P0 IMAD.WIDE.U32 R132, R227.reuse, R132, UR4 ;  /* 0x00000004e3840e25 */ /* 0x041fe2000f8e0084 */
[----:B------:R-:W-:-:S04]  /*3110*/  IADD3 R227, PT, PT, R227, 0x80, RZ ;  /* 0x00000080e3e37810 */ /* 0x000fc80007ffe0ff */
[----:B------:R1:W-:Y:S03]  /*3120*/  @P2 STG.E.128 desc[UR8][R132.64], R128 ;  /* 0x0000008084002986 */ /* 0x0003e6000c101d08 */
.L_x_12:
[----:B------:R-:W-:Y:S05]  /*3130*/  BSYNC.RECONVERGENT B0 ;  /* 0x0000000000007941 */ /* 0x000fea0003800200 */
.L_x_11:
[----:B------:R-:W-:Y:S01]  /*3140*/  ISETP.GE.U32.AND P2, PT, R183, 0x180, PT ;  /* 0x00000180b700780c */ /* 0x000fe20003f46070 */
[----:B------:R-:W-:-:S12]  /*3150*/  BSSY.RECONVERGENT B0, `(.L_x_17) ;  /* 0x00000ae000007945 */ /* 0x000fd80003800200 */
[----:B------:R-:W-:Y:S05]  /*3160*/  @!P2 BRA `(.L_x_18) ;  /* 0x0000000800b0a947 */ /* 0x000fea0003800000 */
[----:B------:R-:W-:Y:S01]  /*3170*/  ISETP.NE.U32.AND P0, PT, RZ, UR14, PT ;  /* 0x0000000eff007c0c */ /* 0x000fe2000bf05070 */
[----:B01----:R-:W0:Y:S01]  /*3180*/  LDC.64 R132, c[0x0][0x390] ;  /* 0x0000e400ff847b82 */ /* 0x003e220000000a00 */
        /* <DEDUP_REMOVED lines=34> */
.L_x_20:
        /* <DEDUP_REMOVED lines=33> */
.L_x_19:
        /* <DEDUP_REMOVED lines=40> */
.L_x_22:
        /* <DEDUP_REMOVED lines=56> */
.L_x_21:
[----:B------:R-:W0:Y:S01]  /*3bc0*/  @UP0 LDCU.64 UR4, c[0x0][0x3a8] ;  /* 0x00007500ff0407ac */ /* 0x000e220008000a00 */
[----:B------:R-:W-:Y:S01]  /*3bd0*/  PLOP3.LUT P0, PT, PT, PT, UP0, 0x80, 0x8 ;  /* 0x000000000008781c */ /* 0x000fe20003f0f008 */
[----:B------:R-:W-:Y:S01]  /*3be0*/  IMAD.MOV.U32 R132, RZ, RZ, 0x10 ;  /* 0x00000010ff847424 */ /* 0x000fe200078e00ff */
[----:B------:R-:W-:-:S11]  /*3bf0*/  PLOP3.LUT P3, PT, PT, PT, UP0, 0x80, 0x8 ;  /* 0x000000000008781c */ /* 0x000fd60003f6f008 */
[C---:B0-----:R-:W-:Y:S01]  /*3c00*/  @P0 IMAD.WIDE.U32 R132, R227.reuse, R132, UR4 ;  /* 0x00000004e3840e25 */ /* 0x041fe2000f8e0084 */
[----:B------:R-:W-:-:S04]  /*3c10*/  IADD3 R227, PT, PT, R227, 0x80, RZ ;  /* 0x00000080e3e37810 */ /* 0x000fc80007ffe0ff */
[----:B------:R2:W-:Y:S03]  /*3c20*/  @P3 STG.E.128 desc[UR8][R132.64], R128 ;  /* 0x0000008084003986 */ /* 0x0005e6000c101d08 */
.L_x_18:
[----:B------:R-:W-:Y:S05]  /*3c30*/  BSYNC.RECONVERGENT B0 ;  /* 0x0000000000007941 */ /* 0x000fea0003800200 */
.L_x_17:
[----:B------:R-:W-:Y:S01]  /*3c40*/  ISETP.GE.U32.AND P3, PT, R183, 0x200, PT ;  /* 0x00000200b700780c */ /* 0x000fe20003f66070 */
[----:B------:R-:W-:-:S12]  /*3c50*/  BSSY.RECONVERGENT B0, `(.L_x_23) ;  /* 0x00000ae000007945 */ /* 0x000fd80003800200 */
[----:B------:R-:W-:Y:S05]  /*3c60*/  @!P3 BRA `(.L_x_24) ;  /* 0x0000000800b0b947 */ /* 0x000fea0003800000 */
[----:B------:R-:W-:Y:S01]  /*3c70*/  ISETP.NE.U32.AND P0, PT, RZ, UR14, PT ;  /* 0x0000000eff007c0c */ /* 0x000fe2000bf05070 */
[----:B012---:R-:W0:Y:S01]  /*3c80*/  LDC.64 R132, c[0x0][0x390] ;  /* 0x0000e400ff847b82 */ /* 0x007e220000000a00 */
        /* <DEDUP_REMOVED lines=34> */
.L_x_26:
        /* <DEDUP_REMOVED lines=33> */
.L_x_25:
        /* <DEDUP_REMOVED lines=40> */
.L_x_28:
        /* <DEDUP_REMOVED lines=56> */
.L_x_27:
[----:B------:R-:W0:Y:S01]  /*46c0*/  @UP0 LDCU.64 UR4, c[0x0][0x3a8] ;  /* 0x00007500ff0407ac */ /* 0x000e220008000a00 */
[----:B------:R-:W-:Y:S01]  /*46d0*/  PLOP3.LUT P0, PT, PT, PT, UP0, 0x80, 0x8 ;  /* 0x000000000008781c */ /* 0x000fe20003f0f008 */
[----:B------:R-:W-:Y:S01]  /*46e0*/  IMAD.MOV.U32 R132, RZ, RZ, 0x10 ;  /* 0x00000010ff847424 */ /* 0x000fe200078e00ff */
[----:B------:R-:W-:-:S11]  /*46f0*/  PLOP3.LUT P4, PT, PT, PT, UP0, 0x80, 0x8 ;  /* 0x000000000008781c */ /* 0x000fd60003f8f008 */
[C---:B0-----:R-:W-:Y:S01]  /*4700*/  @P0 IMAD.WIDE.U32 R132, R227.reuse, R132, UR4 ;  /* 0x00000004e3840e25 */ /* 0x041fe2000f8e0084 */
[----:B------:R-:W-:-:S04]  /*4710*/  IADD3 R227, PT, PT, R227, 0x80, RZ ;  /* 0x00000080e3e37810 */ /* 0x000fc80007ffe0ff */
[----:B------:R3:W-:Y:S03]  /*4720*/  @P4 STG.E.128 desc[UR8][R132.64], R128 ;  /* 0x0000008084004986 */ /* 0x0007e6000c101d08 */
.L_x_24:
[----:B------:R-:W-:Y:S05]  /*4730*/  BSYNC.RECONVERGENT B0 ;  /* 0x0000000000007941 */ /* 0x000fea0003800200 */
.L_x_23:
[----:B------:R-:W-:Y:S01]  /*4740*/  ISETP.GE.U32.AND P4, PT, R183, 0x280, PT ;  /* 0x00000280b700780c */ /* 0x000fe20003f86070 */
[----:B------:R-:W-:-:S12]  /*4750*/  BSSY.RECONVERGENT B0, `(.L_x_29) ;  /* 0x00000ad000007945 */ /* 0x000fd80003800200 */
[----:B------:R-:W-:Y:S05]  /*4760*/  @!P4 BRA `(.L_x_30) ;  /* 0x0000000800acc947 */ /* 0x000fea0003800000 */
[----:B------:R-:W-:Y:S01]  /*4770*/  ISETP.NE.U32.AND P0, PT, RZ, UR14, PT ;  /* 0x0000000eff007c0c */ /* 0x000fe2000bf05070 */
[----:B0123--:R-:W0:Y:S01]  /*4780*/  LDC.64 R132, c[0x0][0x390] ;  /* 0x0000e400ff847b82 */ /* 0x00fe220000000a00 */
        /* <DEDUP_REMOVED lines=34> */
.L_x_32:
[C---:B------:R-:W-:Y:S01]  /*49b0*/  PRMT R129, R133.reuse, 0x7632, R129 ;  /* 0x0000763285817816 */ /* 0x040fe20000000081 */
[----:B------:R-:W-:Y:S01]  /*49c0*/  IMAD.U32 R195, R120, 0x10000, RZ ;  /* 0x0001000078c37824 */ /* 0x000fe200078e00ff */
[----:B------:R-:W-:Y:S01]  /*49d0*/  SHF.L.U32 R133, R133, 0x10, RZ ;  /* 0x0000001085857819 */ /* 0x000fe200000006ff */
[----:B------:R-:W-:Y:S01]  /*49e0*/  IMAD.U32 R137, R137, 0x10000, RZ ;  /* 0x0001000089897824 */ /* 0x000fe200078e00ff */
[----:B------:R-:W-:Y:S02]  /*49f0*/  SHF.L.U32 R130, R121, 0x10, RZ ;  /* 0x0000001079827819 */ /* 0x000fe400000006ff */
        /* <DEDUP_REMOVED lines=16> */
[----:B------:R-:W-:-:S02]  /*4b00*/  SHF.L.U32 R130, R123, 0x10, RZ ;  /* 0x000000107b827819 */ /* 0x000fc400000006ff */
[----:B------:R-:W-:Y:S01]  /*4b10*/  SHF.L.U32 R226, R131, 0x10, RZ ;  /* 0x0000001083e27819 */ /* 0x000fe200000006ff */
[----:B------:R-:W-:Y:S01]  /*4b20*/  FADD.FTZ R228, R133, R136 ;  /* 0x0000008885e47221 */ /* 0x000fe20000010000 */
[----:B------:R-:W-:Y:S01]  /*4b30*/  SHF.L.U32 R129, R129, 0x10, RZ ;  /* 0x0000001081817819 */ /* 0x000fe200000006ff */
[----:B------:R-:W-:Y:S01]  /*4b40*/  FADD.FTZ R225, R130, R135 ;  /* 0x0000008782e17221 */ /* 0x000fe20000010000 */
[----:B------:R-:W-:Y:S01]  /*4b50*/  F2FP.BF16.F32.PACK_AB R128, R222, R195 ;  /* 0x000000c3de80723e */ /* 0x000fe200000010ff */
[----:B------:R-:W-:Y:S02]  /*4b60*/  FADD.FTZ R226, R226, R137 ;  /* 0x00000089e2e27221 */ /* 0x000fe40000010000 */
[----:B------:R-:W-:Y:S01]  /*4b70*/  FADD.FTZ R224, R129, R138 ;  /* 0x0000008a81e07221 */ /* 0x000fe20000010000 */
[----:B------:R-:W-:Y:S02]  /*4b80*/  F2FP.BF16.F32.PACK_AB R131, R228, R225 ;  /* 0x000000e1e483723e */ /* 0x000fe400000010ff */
[----:B------:R-:W-:-:S02]  /*4b90*/  F2FP.BF16.F32.PACK_AB R130, R226, R215 ;  /* 0x000000d7e282723e */ /* 0x000fc400000010ff */
[----:B------:R-:W-:Y:S01]  /*4ba0*/  F2FP.BF16.F32.PACK_AB R129, R224, R205 ;  /* 0x000000cde081723e */ /* 0x000fe200000010ff */
[----:B------:R-:W-:Y:S06]  /*4bb0*/  BRA `(.L_x_33) ;  /* 0x0000000400807947 */ /* 0x000fec0003800000 */
.L_x_31:
[----:B------:R-:W-:-:S04]  /*4bc0*/  UISETP.NE.U32.AND UP1, UPT, UR16, URZ, UPT ;  /* 0x000000ff1000728c */ /* 0x000fc8000bf25070 */
[----:B------:R-:W-:-:S09]  /*4bd0*/  UISETP.NE.AND.EX UP1, UPT, UR17, URZ, UPT, UP1 ;  /* 0x000000ff1100728c */ /* 0x000fd2000bf25310 */
[----:B------:R-:W-:Y:S05]  /*4be0*/  BRA.U UP1, `(.L_x_34) ;  /* 0x0000000101947547 */ /* 0x000fea000b800000 */
[C---:B-----5:R-:W-:Y:S01]  /*4bf0*/  PRMT R137, R133.reuse, 0x7632, R137 ;  /* 0x0000763285897816 */ /* 0x060fe20000000089 */
[----:B------:R-:W-:Y:S01]  /*4c00*/  IMAD.U32 R215, R126, 0x10000, RZ ;  /* 0x000100007ed77824 */ /* 0x000fe200078e00ff */
[----:B------:R-:W-:Y:S02]  /*4c10*/  SHF.L.U32 R133, R133, 0x10, RZ ;  /* 0x0000001085857819 */ /* 0x000fe400000006ff */
[----:B------:R-:W-:Y:S02]  /*4c20*/  SHF.L.U32 R128, R125, 0x10, RZ ;  /* 0x000000107d807819 */ /* 0x000fe400000006ff */
[C---:B------:R-:W-:Y:S02]  /*4c30*/  PRMT R136, R132.reuse, 0x7632, R136 ;  /* 0x0000763284887816 */ /* 0x040fe40000000088 */
[----:B------:R-:W-:Y:S01]  /*4c40*/  SHF.L.U32 R132, R132, 0x10, RZ ;  /* 0x0000001084847819 */ /* 0x000fe200000006ff */
[----:B------:R-:W-:Y:S01]  /*4c50*/  FADD.FTZ R205, R128, R133 ;  /* 0x0000008580cd7221 */ /* 0x000fe20000010000 */
[----:B------:R-:W-:Y:S01]  /*4c60*/  SHF.L.U32 R195, R124, 0x10, RZ ;  /* 0x000000107cc37819 */ /* 0x000fe200000006ff */
[----:B------:R-:W-:Y:S01]  /*4c70*/  IMAD.U32 R133, R136, 0x10000, RZ ;  /* 0x0001000088857824 */ /* 0x000fe200078e00ff */
[C---:B------:R-:W-:Y:S01]  /*4c80*/  PRMT R138, R134.reuse, 0x7632, R138 ;  /* 0x00007632868a7816 */ /* 0x040fe2000000008a */
[----:B------:R-:W-:Y:S01]  /*4c90*/  IMAD.U32 R134, R134, 0x10000, RZ ;  /* 0x0001000086867824 */ /* 0x000fe200078e00ff */
[----:B------:R-:W-:Y:S01]  /*4ca0*/  PRMT R139, R135, 0x7632, R139 ;  /* 0x00007632878b7816 */ /* 0x000fe2000000008b */
[----:B------:R-:W-:Y:S01]  /*4cb0*/  FADD.FTZ R195, R195, R132 ;  /* 0x00000084c3c37221 */ /* 0x000fe20000010000 */
[----:B------:R-:W-:Y:S01]  /*4cc0*/  PRMT R128, R124, 0x7632, R128 ;  /* 0x000076327c807816 */ /* 0x000fe20000000080 */
[----:B------:R-:W-:Y:S01]  /*4cd0*/  FADD.FTZ R215, R215, R134 ;  /* 0x00000086d7d77221 */ /* 0x000fe20000010000 */
[----:B------:R-:W-:Y:S01]  /*4ce0*/  PRMT R129, R125, 0x7632, R129 ;  /* 0x000076327d817816 */ /* 0x000fe20000000081 */
[----:B------:R-:W-:Y:S01]  /*4cf0*/  IMAD.U32 R228, R139, 0x10000, RZ ;  /* 0x000100008be47824 */ /* 0x000fe200078e00ff */
[----:B------:R-:W-:-:S02]  /*4d00*/  PRMT R130, R126, 0x7632, R130 ;  /* 0x000076327e827816 */ /* 0x000fc40000000082 */
[----:B------:R-:W-:Y:S01]  /*4d10*/  PRMT R131, R127, 0x7632, R131 ;  /* 0x000076327f837816 */ /* 0x000fe20000000083 */
[----:B------:R-:W-:Y:S01]  /*4d20*/  IMAD.U32 R129, R129, 0x10000, RZ ;  /* 0x0001000081817824 */ /* 0x000fe200078e00ff */
[----:B------:R-:W-:Y:S02]  /*4d30*/  SHF.L.U32 R225, R135, 0x10, RZ ;  /* 0x0000001087e17819 */ /* 0x000fe400000006ff */
[----:B------:R-:W-:Y:S02]  /*4d40*/  SHF.L.U32 R132, R127, 0x10, RZ ;  /* 0x000000107f847819 */ /* 0x000fe400000006ff */
[----:B------:R-:W-:Y:S02]  /*4d50*/  SHF.L.U32 R224, R137, 0x10, RZ ;  /* 0x0000001089e07819 */ /* 0x000fe400000006ff */
[----:B------:R-:W-:Y:S01]  /*4d60*/  SHF.L.U32 R135, R138, 0x10, RZ ;  /* 0x000000108a877819 */ /* 0x000fe200000006ff */
[----:B------:R-:W-:Y:S01]  /*4d70*/  FADD.FTZ R225, R132, R225 ;  /* 0x000000e184e17221 */ /* 0x000fe20000010000 */
[----:B------:R-:W-:Y:S01]  /*4d80*/  SHF.L.U32 R131, R131, 0x10, RZ ;  /* 0x0000001083837819 */ /* 0x000fe200000006ff */
[----:B------:R-:W-:Y:S01]  /*4d90*/  FADD.FTZ R224, R224, R129 ;  /* 0x00000081e0e07221 */ /* 0x000fe20000010000 */
[----:B------:R-:W-:-:S02]  /*4da0*/  SHF.L.U32 R130, R130, 0x10, RZ ;  /* 0x0000001082827819 */ /* 0x000fc400000006ff */
[----:B------:R-:W-:Y:S01]  /*4db0*/  SHF.L.U32 R128, R128, 0x10, RZ ;  /* 0x0000001080807819 */ /* 0x000fe200000006ff */
[----:B------:R-:W-:Y:S01]  /*4dc0*/  FADD.FTZ R228, R228, R131 ;  /* 0x00000083e4e47221 */ /* 0x000fe20000010000 */
[----:B------:R-:W-:Y:S01]  /*4dd0*/  F2FP.BF16.F32.PACK_AB R129, R224, R205 ;  /* 0x000000cde081723e */ /* 0x000fe200000010ff */
[----:B------:R-:W-:Y:S02]  /*4de0*/  FADD.FTZ R226, R135, R130 ;  /* 0x0000008287e27221 */ /* 0x000fe40000010000 */
[----:B------:R-:W-:Y:S01]  /*4df0*/  FADD.FTZ R222, R133, R128 ;  /* 0x0000008085de7221 */ /* 0x000fe20000010000 */
[----:B------:R-:W-:Y:S02]  /*4e00*/  F2FP.BF16.F32.PACK_AB R131, R228, R225 ;  /* 0x000000e1e483723e */ /* 0x000fe400000010ff */
[----:B------:R-:W-:Y:S02]  /*4e10*/  F2FP.BF16.F32.PACK_AB R130, R226, R215 ;  /* 0x000000d7e282723e */ /* 0x000fe400000010ff */
[----:B------:R-:W-:Y:S01]  /*4e20*/  F2FP.BF16.F32.PACK_AB R128, R222, R195 ;  /* 0x000000c3de80723e */ /* 0x000fe200000010ff */
[----:B------:R-:W-:Y:S06]  /*4e30*/  BRA `(.L_x_33) ;  /* 0x0000000000e07947 */ /* 0x000fec0003800000 */
.L_x_34:
[----:B-----5:R-:W-:Y:S01]  /*4e40*/  PRMT R129, R132, 0x7632, R129 ;  /* 0x0000763284817816 */ /* 0x020fe20000000081 */
[----:B------:R-:W-:Y:S01]  /*4e50*/  IMAD.U32 R139, R135, 0x10000, RZ ;  /* 0x00010000878b7824 */ /* 0x000fe200078e00ff */
[----:B------:R-:W-:Y:S02]  /*4e60*/  PRMT R128, R124, 0x7632, R128 ;  /* 0x000076327c807816 */ /* 0x000fe40000000080 */
[----:B------:R-:W-:Y:S02]  /*4e70*/  SHF.L.U32 R132, R132, 0x10, RZ ;  /* 0x0000001084847819 */ /* 0x000fe400000006ff */
[----:B------:R-:W-:Y:S01]  /*4e80*/  SHF.L.U32 R131, R124, 0x10, RZ ;  /* 0x000000107c837819 */ /* 0x000fe200000006ff */
[----:B------:R-:W-:Y:S01]  /*4e90*/  IMAD.U32 R128, R128, 0x10000, RZ ;  /* 0x0001000080807824 */ /* 0x000fe200078e00ff */
[----:B------:R-:W-:Y:S02]  /*4ea0*/  SHF.L.U32 R222, R127, 0x10, RZ ;  /* 0x000000107fde7819 */ /* 0x000fe400000006ff */
[----:B------:R-:W-:Y:S01]  /*4eb0*/  SHF.L.U32 R129, R129, 0x10, RZ ;  /* 0x0000001081817819 */ /* 0x000fe200000006ff */
[----:B------:R-:W-:Y:S01]  /*4ec0*/  FADD.FTZ R131, R131, R132 ;  /* 0x0000008483837221 */ /* 0x000fe20000010000 */
[----:B------:R-:W-:Y:S01]  /*4ed0*/  SHF.L.U32 R130, R120, 0x10, RZ ;  /* 0x0000001078827819 */ /* 0x000fe200000006ff */
[----:B------:R-:W-:Y:S01]  /*4ee0*/  FADD.FTZ R139, R222, R139 ;  /* 0x0000008bde8b7221 */ /* 0x000fe20000010000 */
[----:B------:R-:W-:Y:S01]  /*4ef0*/  PRMT R136, R133, 0x7632, R136 ;  /* 0x0000763285887816 */ /* 0x000fe20000000088 */
[--C-:B------:R-:W-:Y:S01]  /*4f00*/  FADD.FTZ R222, R129, R128.reuse ;  /* 0x0000008081de7221 */ /* 0x100fe20000010000 */
[----:B------:R-:W-:Y:S01]  /*4f10*/  PRMT R137, R134, 0x7632, R137 ;  /* 0x0000763286897816 */ /* 0x000fe20000000089 */
[----:B------:R-:W-:Y:S01]  /*4f20*/  IMAD.U32 R133, R133, 0x10000, RZ ;  /* 0x0001000085857824 */ /* 0x000fe200078e00ff */
[C---:B------:R-:W-:Y:S01]  /*4f30*/  SHF.L.U32 R132, R125.reuse, 0x10, RZ ;  /* 0x000000107d847819 */ /* 0x040fe200000006ff */
[----:B------:R-:W-:Y:S01]  /*4f40*/  FADD.FTZ R195, R130, R131 ;  /* 0x0000008382c37221 */ /* 0x000fe20000010000 */
[----:B------:R-:W-:Y:S01]  /*4f50*/  PRMT R128, R125, 0x7632, R128 ;  /* 0x000076327d807816 */ /* 0x000fe20000000080 */
[----:B------:R-:W-:Y:S01]  /*4f60*/  IMAD.U32 R131, R136, 0x10000, RZ ;  /* 0x0001000088837824 */ /* 0x000fe200078e00ff */
[----:B------:R-:W-:Y:S01]  /*4f70*/  PRMT R129, R126, 0x7632, R129 ;  /* 0x000076327e817816 */ /* 0x000fe20000000081 */
[----:B------:R-:W-:Y:S01]  /*4f80*/  FADD.FTZ R132, R132, R133 ;  /* 0x0000008584847221 */ /* 0x000fe20000010000 */
[----:B------:R-:W-:Y:S01]  /*4f90*/  PRMT R138, R135, 0x7632, R138 ;  /* 0x00007632878a7816 */ /* 0x000fe2000000008a */
[----:B------:R-:W-:Y:S01]  /*4fa0*/  IMAD.U32 R135, R126, 0x10000, RZ ;  /* 0x000100007e877824 */ /* 0x000fe200078e00ff */
[----:B------:R-:W-:Y:S01]  /*4fb0*/  PRMT R130, R127, 0x7632, R130 ;  /* 0x000076327f827816 */ /* 0x000fe20000000082 */
[----:B------:R-:W-:Y:S01]  /*4fc0*/  IMAD.U32 R129, R129, 0x10000, RZ ;  /* 0x0001000081817824 */ /* 0x000fe200078e00ff */
[----:B------:R-:W-:-:S02]  /*4fd0*/  SHF.L.U32 R128, R128, 0x10, RZ ;  /* 0x0000001080807819 */ /* 0x000fc400000006ff */
[----:B------:R-:W-:Y:S02]  /*4fe0*/  SHF.L.U32 R226, R137, 0x10, RZ ;  /* 0x0000001089e27819 */ /* 0x000fe400000006ff */
[----:B------:R-:W-:Y:S01]  /*4ff0*/  SHF.L.U32 R133, R138, 0x10, RZ ;  /* 0x000000108a857819 */ /* 0x000fe200000006ff */
[----:B------:R-:W-:Y:S01]  /*5000*/  FADD.FTZ R224, R131, R128 ;  /* 0x0000008083e07221 */ /* 0x000fe20000010000 */
[----:B------:R-:W-:Y:S01]  /*5010*/  SHF.L.U32 R130, R130, 0x10, RZ ;  /* 0x0000001082827819 */ /* 0x000fe200000006ff */
[----:B------:R-:W-:Y:S01]  /*5020*/  FADD.FTZ R226, R226, R129 ;  /* 0x00000081e2e27221 */ /* 0x000fe20000010000 */
[----:B------:R-:W-:Y:S02]  /*5030*/  SHF.L.U32 R134, R134, 0x10, RZ ;  /* 0x0000001086867819 */ /* 0x000fe400000006ff */
[----:B------:R-:W-:Y:S01]  /*5040*/  PRMT R131, R123, 0x7632, R131 ;  /* 0x000076327b837816 */ /* 0x000fe20000000083 */
[----:B------:R-:W-:Y:S01]  /*5050*/  FADD.FTZ R228, R133, R130 ;  /* 0x0000008285e47221 */ /* 0x000fe20000010000 */
[----:B------:R-:W-:Y:S01]  /*5060*/  PRMT R129, R121, 0x7632, R129 ;  /* 0x0000763279817816 */ /* 0x000fe20000000081 */
[----:B------:R-:W-:Y:S01]  /*5070*/  FADD.FTZ R134, R135, R134 ;  /* 0x0000008687867221 */ /* 0x000fe20000010000 */
[----:B------:R-:W-:-:S02]  /*5080*/  SHF.L.U32 R205, R121, 0x10, RZ ;  /* 0x0000001079cd7819 */ /* 0x000fc400000006ff */
[----:B------:R-:W-:Y:S02]  /*5090*/  PRMT R128, R120, 0x7632, R128 ;  /* 0x0000763278807816 */ /* 0x000fe40000000080 */
[C---:B------:R-:W-:Y:S01]  /*50a0*/  PRMT R130, R122.reuse, 0x7632, R130 ;  /* 0x000076327a827816 */ /* 0x040fe20000000082 */
[----:B------:R-:W-:Y:S01]  /*50b0*/  FADD.FTZ R205, R205, R132 ;  /* 0x00000084cdcd7221 */ /* 0x000fe20000010000 */
        /* <DEDUP_REMOVED lines=15> */
[----:B------:R-:W-:-:S07]  /*51b0*/  F2FP.BF16.F32.PACK_AB R128, R222, R195 ;  /* 0x000000c3de80723e */ /* 0x000fce00000010ff */
.L_x_33:
[----:B------:R-:W0:Y:S01]  /*51c0*/  @UP0 LDCU.64 UR4, c[0x0][0x3a8] ;  /* 0x00007500ff0407ac */ /* 0x000e220008000a00 */
[----:B------:R-:W-:Y:S01]  /*51d0*/  PLOP3.LUT P0, PT, PT, PT, UP0, 0x80, 0x8 ;  /* 0x000000000008781c */ /* 0x000fe20003f0f008 */
[----:B------:R-:W-:Y:S01]  /*51e0*/  HFMA2 R132, -RZ, RZ, 0, 9.5367431640625e-07 ;  /* 0x00000010ff847431 */ /* 0x000fe200000001ff */
[----:B------:R-:W-:-:S11]  /*51f0*/  PLOP3.LUT P5, PT, PT, PT, UP0, 0x80, 0x8 ;  /* 0x000000000008781c */ /* 0x000fd60003faf008 */
[----:B0-----:R-:W-:-:S05]  /*5200*/  @P0 IMAD.WIDE.U32 R132, R227, R132, UR4 ;  /* 0x00000004e3840e25 */ /* 0x001fca000f8e0084 */
[----:B------:R4:W-:Y:S02]  /*5210*/  @P5 STG.E.128 desc[UR8][R132.64], R128 ;  /* 0x0000008084005986 */ /* 0x0009e4000c101d08 */
.L_x_30:
[----:B------:R-:W-:Y:S05]  /*5220*/  BSYNC.RECONVERGENT B0 ;  /* 0x0000000000007941 */ /* 0x000fea0003800200 */
.L_x_29:
[----:B01234-:R-:W-:Y:S01]  /*5230*/  FADD.FTZ R133, RZ, R189 ;  /* 0x000000bdff857221 */ /* 0x01ffe20000010000 */
[C---:B------:R-:W-:Y:S01]  /*5240*/  ISETP.GE.U32.AND P0, PT, R183.reuse, 0x80, PT ;  /* 0x00000080b700780c */ /* 0x040fe20003f06070 */
[----:B------:R-:W0:Y:S01]  /*5250*/  S2UR UR5, SR_CgaCtaId ;  /* 0x00000000000579c3 */ /* 0x000e220000008800 */
[C---:B------:R-:W-:Y:S01]  /*5260*/  ISETP.GT.U32.AND P5, PT, R183.reuse, 0xff, PT ;  /* 0x000000ffb700780c */ /* 0x040fe20003fa4070 */
[----:B------:R-:W-:Y:S01]  /*5270*/  FADD.FTZ R132, R190, R133 ;  /* 0x00000085be847221 */ /* 0x000fe20000010000 */
[----:B------:R-:W-:Y:S01]  /*5280*/  ISETP.GT.U32.AND P6, PT, R183, 0x17f, PT ;  /* 0x0000017fb700780c */ /* 0x000fe20003fc4070 */
[----:B------:R-:W-:Y:S01]  /*5290*/  UMOV UR4, 0x400 ;  /* 0x0000040000047882 */ /* 0x000fe20000000000 */
[----:B------:R-:W-:Y:S01]  /*52a0*/  P2R R135, PR, RZ, 0x2 ;  /* 0x00000002ff877803 */ /* 0x000fe20000000000 */
[----:B------:R-:W-:Y:S01]  /*52b0*/  FADD.FTZ R133, R197, R132 ;  /* 0x00000084c5857221 */ /* 0x000fe20000010000 */
[----:B------:R-:W-:Y:S01]  /*52c0*/  ISETP.GT.U32.AND P1, PT, R183, 0x1ff, PT ;  /* 0x000001ffb700780c */ /* 0x000fe20003f24070 */
[----:B------:R-:W-:Y:S02]  /*52d0*/  BSSY.RECONVERGENT B0, `(.L_x_35) ;  /* 0x0000126000007945 */ /* 0x000fe40003800200 */
[----:B------:R-:W-:-:S04]  /*52e0*/  FADD.FTZ R132, R192, R133 ;  /* 0x00000085c0847221 */ /* 0x000fc80000010000 */
[----:B------:R-:W-:-:S04]  /*52f0*/  FADD.FTZ R133, R211, R132 ;  /* 0x00000084d3857221 */ /* 0x000fc80000010000 */
[----:B------:R-:W-:-:S04]  /*5300*/  FADD.FTZ R132, R194, R133 ;  /* 0x00000085c2847221 */ /* 0x000fc80000010000 */
[----:B------:R-:W-:Y:S01]  /*5310*/  FADD.FTZ R133, R217, R132 ;  /* 0x00000084d9857221 */ /* 0x000fe20000010000 */
[----:B0-----:R-:W-:-:S03]  /*5320*/  ULEA UR4, UR5, UR4, 0x18 ;  /* 0x0000000405047291 */ /* 0x001fc6000f8ec0ff */
[----:B------:R-:W-:Y:S01]  /*5330*/  FADD.FTZ R133, R196, R133 ;  /* 0x00000085c4857221 */ /* 0x000fe20000010000 */
[----:B------:R-:W-:-:S04]  /*5340*/  @UP2 UIADD3 UR4, UPT, UPT, UR4, 0x20, URZ ;  /* 0x0000002004042890 */ /* 0x000fc8000fffe0ff */
[----:B------:R-:W-:-:S05]  /*5350*/  FSEL R134, R133, RZ, P0 ;  /* 0x000000ff85867208 */ /* 0x000fca0000000000 */
[----:B------:R-:W-:-:S04]  /*5360*/  FADD.FTZ R133, R187, R134 ;  /* 0x00000086bb857221 */ /* 0x000fc80000010000 */
[----:B------:R-:W-:-:S04]  /*5370*/  FADD.FTZ R132, R198, R133 ;  /* 0x00000085c6847221 */ /* 0x000fc80000010000 */
[----:B------:R-:W-:-:S04]  /*5380*/  FADD.FTZ R133, R199, R132 ;  /* 0x00000084c7857221 */ /* 0x000fc80000010000 */
[----:B------:R-:W-:-:S04]  /*5390*/  FADD.FTZ R132, R200, R133 ;  /* 0x00000085c8847221 */ /* 0x000fc80000010000 */
[----:B------:R-:W-:-:S04]  /*53a0*/  FADD.FTZ R133, R209, R132 ;  /* 0x00000084d1857221 */ /* 0x000fc80000010000 */
[----:B------:R-:W-:-:S04]  /*53b0*/  FADD.FTZ R132, R202, R133 ;  /* 0x00000085ca847221 */ /* 0x000fc80000010000 */
[----:B------:R-:W-:-:S04]  /*53c0*/  FADD.FTZ R133, R219, R132 ;  /* 0x00000084db857221 */ /* 0x000fc80000010000 */
[----:B------:R-:W-:-:S04]  /*53d0*/  @P5 FADD.FTZ R134, R204, R133 ;  /* 0x00000085cc865221 */ /* 0x000fc80000010000 */
        /* <DEDUP_REMOVED lines=15> */
[----:B------:R-:W-:Y:S01]  /*54d0*/  @P1 FADD.FTZ R134, R220, R133 ;  /* 0x00000085dc861221 */ /* 0x000fe20000010000 */
[----:B------:R-:W-:-:S03]  /*54e0*/  ISETP.GT.U32.AND P1, PT, R183, 0x27f, PT ;  /* 0x0000027fb700780c */ /* 0x000fc60003f24070 */
        /* <DEDUP_REMOVED lines=8> */
[----:B------:R-:W-:-:S04]  /*5570*/  ISETP.NE.AND P1, PT, R135, RZ, PT ;  /* 0x000000ff8700720c */ /* 0x000fc80003f25270 */
[----:B------:R-:W0:Y:S02]  /*5580*/  SHFL.BFLY PT, R133, R134, 0x1, 0x1f ;  /* 0x0c201f0086857f89 */ /* 0x000e2400000e0000 */
[----:B0-----:R-:W-:-:S05]  /*5590*/  FADD.FTZ R135, R134, R133 ;  /* 0x0000008586877221 */ /* 0x001fca0000010000 */
[----:B------:R-:W0:Y:S02]  /*55a0*/  SHFL.BFLY PT, R132, R135, 0x2, 0x1f ;  /* 0x0c401f0087847f89 */ /* 0x000e2400000e0000 */
[----:B0-----:R-:W-:-:S05]  /*55b0*/  FADD.FTZ R136, R135, R132 ;  /* 0x0000008487887221 */ /* 0x001fca0000010000 */
[----:B------:R-:W0:Y:S02]  /*55c0*/  SHFL.BFLY PT, R133, R136, 0x4, 0x1f ;  /* 0x0c801f0088857f89 */ /* 0x000e2400000e0000 */
[----:B0-----:R-:W-:-:S05]  /*55d0*/  FADD.FTZ R137, R136, R133 ;  /* 0x0000008588897221 */ /* 0x001fca0000010000 */
[----:B------:R-:W0:Y:S02]  /*55e0*/  SHFL.BFLY PT, R132, R137, 0x8, 0x1f ;  /* 0x0d001f0089847f89 */ /* 0x000e2400000e0000 */
[----:B0-----:R-:W-:-:S05]  /*55f0*/  FADD.FTZ R138, R137, R132 ;  /* 0x00000084898a7221 */ /* 0x001fca0000010000 */
[----:B------:R-:W0:Y:S02]  /*5600*/  SHFL.BFLY PT, R133, R138, 0x10, 0x1f ;  /* 0x0e001f008a857f89 */ /* 0x000e2400000e0000 */
[----:B0-----:R-:W-:-:S04]  /*5610*/  FADD.FTZ R132, R138, R133 ;  /* 0x000000858a847221 */ /* 0x001fc80000010000 */
[----:B------:R-:W-:-:S04]  /*5620*/  FMUL.FTZ R132, R11, R132 ;  /* 0x000000840b847220 */ /* 0x000fc80000410000 */
[--C-:B------:R-:W-:Y:S01]  /*5630*/  FADD.FTZ R133, R189, -R132.reuse ;  /* 0x80000084bd857221 */ /* 0x100fe20000010000 */
[--C-:B------:R-:W-:Y:S01]  /*5640*/  FADD.FTZ R134, R190, -R132.reuse ;  /* 0x80000084be867221 */ /* 0x100fe20000010000 */
[--C-:B------:R-:W-:Y:S01]  /*5650*/  FADD.FTZ R230, R197, -R132.reuse ;  /* 0x80000084c5e67221 */ /* 0x100fe20000010000 */
[--C-:B------:R-:W-:Y:S01]  /*5660*/  FADD.FTZ R136, R211, -R132.reuse ;  /* 0x80000084d3887221 */ /* 0x100fe20000010000 */
[----:B------:R-:W-:Y:S01]  /*5670*/  FFMA.FTZ R133, R133, R133, RZ ;  /* 0x0000008585857223 */ /* 0x000fe200000100ff */
[--C-:B------:R-:W-:Y:S01]  /*5680*/  FADD.FTZ R135, R198, -R132.reuse ;  /* 0x80000084c6877221 */ /* 0x100fe20000010000 */
[--C-:B------:R-:W-:Y:S02]  /*5690*/  FADD.FTZ R137, R199, -R132.reuse ;  /* 0x80000084c7897221 */ /* 0x100fe40000010000 */
[----:B------:R-:W-:Y:S01]  /*56a0*/  FFMA.FTZ R133, R134, R134, R133 ;  /* 0x0000008686857223 */ /* 0x000fe20000010085 */
[----:B------:R-:W-:-:S03]  /*56b0*/  FADD.FTZ R134, R192, -R132 ;  /* 0x80000084c0867221 */ /* 0x000fc60000010000 */
[----:B------:R-:W-:-:S04]  /*56c0*/  FFMA.FTZ R133, R230, R230, R133 ;  /* 0x000000e6e6857223 */ /* 0x000fc80000010085 */
[----:B------:R-:W-:Y:S01]  /*56d0*/  FFMA.FTZ R133, R134, R134, R133 ;  /* 0x0000008686857223 */ /* 0x000fe20000010085 */
[----:B------:R-:W-:-:S03]  /*56e0*/  FADD.FTZ R134, R194, -R132 ;  /* 0x80000084c2867221 */ /* 0x000fc60000010000 */
[----:B------:R-:W-:Y:S01]  /*56f0*/  FFMA.FTZ R133, R136, R136, R133 ;  /* 0x0000008888857223 */ /* 0x000fe20000010085 */
[----:B------:R-:W-:-:S03]  /*5700*/  FADD.FTZ R136, R217, -R132 ;  /* 0x80000084d9887221 */ /* 0x000fc60000010000 */
[----:B------:R-:W-:Y:S01]  /*5710*/  FFMA.FTZ R133, R134, R134, R133 ;  /* 0x0000008686857223 */ /* 0x000fe20000010085 */
[----:B------:R-:W-:-:S03]  /*5720*/  FADD.FTZ R134, R196, -R132 ;  /* 0x80000084c4867221 */ /* 0x000fc60000010000 */
[----:B------:R-:W-:Y:S01]  /*5730*/  FFMA.FTZ R133, R136, R136, R133 ;  /* 0x0000008888857223 */ /* 0x000fe20000010085 */
[----:B------:R-:W-:-:S03]  /*5740*/  FADD.FTZ R136, R195, -R132 ;  /* 0x80000084c3887221 */ /* 0x000fc60000010000 */
[----:B------:R-:W-:Y:S01]  /*5750*/  FFMA.FTZ R133, R134, R134, R133 ;  /* 0x0000008686857223 */ /* 0x000fe20000010085 */
[----:B------:R-:W-:-:S04]  /*5760*/  FADD.FTZ R134, R187, -R132 ;  /* 0x80000084bb867221 */ /* 0x000fc80000010000 */
[----:B------:R-:W-:-:S05]  /*5770*/  FSEL R133, R133, RZ, P0 ;  /* 0x000000ff85857208 */ /* 0x000fca0000000000 */
        /* <DEDUP_REMOVED lines=13> */
[----:B------:R-:W-:Y:S01]  /*5850*/  @P5 FFMA.FTZ R133, R135, R135, R134 ;  /* 0x0000008787855223 */ /* 0x000fe20000010086 */
[--C-:B------:R-:W-:Y:S01]  /*5860*/  FADD.FTZ R134, R191, -R132.reuse ;  /* 0x80000084bf867221 */ /* 0x100fe20000010000 */
[----:B------:R-:W-:Y:S01]  /*5870*/  FADD.FTZ R135, R206, -R132 ;  /* 0x80000084ce877221 */ /* 0x000fe20000010000 */
[----:B------:R-:W-:Y:S02]  /*5880*/  ISETP.GT.U32.AND P5, PT, R183, 0x1ff, PT ;  /* 0x000001ffb700780c */ /* 0x000fe40003fa4070 */
        /* <DEDUP_REMOVED lines=44> */
[----:B------:R-:W-:-:S04]  /*5b50*/  FFMA.FTZ R136, R137, R137, R136 ;  /* 0x0000008989887223 */ /* 0x000fc80000010088 */
[----:B------:R-:W-:Y:S01]  /*5b60*/  @P5 FFMA.FTZ R133, R135, R135, R136 ;  /* 0x0000008787855223 */ /* 0x000fe20000010088 */
[----:B------:R-:W-:-:S04]  /*5b70*/  ISETP.NE.AND P5, PT, R184, RZ, PT ;  /* 0x000000ffb800720c */ /* 0x000fc80003fa5270 */
[----:B------:R-:W0:Y:S02]  /*5b80*/  SHFL.BFLY PT, R134, R133, 0x1, 0x1f ;  /* 0x0c201f0085867f89 */ /* 0x000e2400000e0000 */
[----:B0-----:R-:W-:-:S05]  /*5b90*/  FADD.FTZ R134, R133, R134 ;  /* 0x0000008685867221 */ /* 0x001fca0000010000 */
[----:B------:R-:W0:Y:S02]  /*5ba0*/  SHFL.BFLY PT, R135, R134, 0x2, 0x1f ;  /* 0x0c401f0086877f89 */ /* 0x000e2400000e0000 */
[----:B0-----:R-:W-:Y:S01]  /*5bb0*/  FADD.FTZ R135, R134, R135 ;  /* 0x0000008786877221 */ /* 0x001fe20000010000 */
[----:B------:R-:W-:-:S04]  /*5bc0*/  @!P5 SHF.R.U32.HI R134, RZ, 0x2, R186 ;  /* 0x00000002ff86d819 */ /* 0x000fc800000116ba */
[----:B------:R-:W0:Y:S02]  /*5bd0*/  SHFL.BFLY PT, R136, R135, 0x4, 0x1f ;  /* 0x0c801f0087887f89 */ /* 0x000e2400000e0000 */
[----:B0-----:R-:W-:-:S05]  /*5be0*/  FADD.FTZ R136, R135, R136 ;  /* 0x0000008887887221 */ /* 0x001fca0000010000 */
[----:B------:R-:W0:Y:S02]  /*5bf0*/  SHFL.BFLY PT, R137, R136, 0x8, 0x1f ;  /* 0x0d001f0088897f89 */ /* 0x000e2400000e0000 */
[----:B0-----:R-:W-:Y:S01]  /*5c00*/  FADD.FTZ R137, R136, R137 ;  /* 0x0000008988897221 */ /* 0x001fe20000010000 */
[----:B------:R-:W-:Y:S02]  /*5c10*/  @!P5 LOP3.LUT R136, R134, 0x18, RZ, 0xc0, !PT ;  /* 0x000000188688d812 */ /* 0x000fe400078ec0ff */
[----:B------:R-:W-:Y:S02]  /*5c20*/  CS2R R134, SRZ ;  /* 0x0000000000867805 */ /* 0x000fe4000001ff00 */
[----:B------:R-:W0:Y:S02]  /*5c30*/  SHFL.BFLY PT, R138, R137, 0x10, 0x1f ;  /* 0x0e001f00898a7f89 */ /* 0x000e2400000e0000 */
[----:B0-----:R-:W-:Y:S01]  /*5c40*/  FADD.FTZ R133, R137, R138 ;  /* 0x0000008a89857221 */ /* 0x001fe20000010000 */
[----:B------:R-:W-:Y:S01]  /*5c50*/  @!P6 LEA R138, R184, UR4, 0x3 ;  /* 0x00000004b88aec11 */ /* 0x000fe2000f8e18ff */
[----:B------:R-:W-:Y:S01]  /*5c60*/  IMAD.MOV.U32 R137, RZ, RZ, RZ ;  /* 0x000000ffff897224 */ /* 0x000fe200078e00ff */
[----:B------:R-:W-:-:S02]  /*5c70*/  @!P6 MOV R137, R182 ;  /* 0x000000b60089e202 */ /* 0x000fc40000000f00 */
[----:B------:R0:W-:Y:S01]  /*5c80*/  @!P5 STS.64 [R136+UR4], R132 ;  /* 0x000000848800d988 */ /* 0x0001e20008000a04 */
[----:B------:R-:W-:Y:S01]  /*5c90*/  BAR.SYNC.DEFER_BLOCKING 0x0 ;  /* 0x0000000000007b1d */ /* 0x000fe20000010000 */
[----:B------:R-:W-:-:S05]  /*5ca0*/  ISETP.NE.AND P5, PT, R186, RZ, PT ;  /* 0x000000ffba00720c */ /* 0x000fca0003fa5270 */
[----:B------:R-:W1:Y:S01]  /*5cb0*/  SHFL.DOWN PT, R230, R137, 0x2, 0x1f ;  /* 0x08401f0089e67f89 */ /* 0x000e6200000e0000 */
[----:B0-----:R-:W-:-:S03]  /*5cc0*/  I2FP.F32.S32 R132, R137 ;  /* 0x0000008900847245 */ /* 0x001fc60000201400 */
[----:B------:R-:W-:Y:S01]  /*5cd0*/  @!P6 LDS.64 R134, [R138] ;  /* 0x000000008a86e984 */ /* 0x000fe20000000a00 */
[----:B------:R-:W-:Y:S02]  /*5ce0*/  PLOP3.LUT P6, PT, PT, PT, UP3, 0x40, 0x4 ;  /* 0x000000000004781c */ /* 0x000fe40003fce838 */
[----:B-1----:R-:W-:Y:S02]  /*5cf0*/  IADD3 R227, PT, PT, R230, R137, RZ ;  /* 0x00000089e6e37210 */ /* 0x002fe40007ffe0ff */
[----:B------:R-:W-:Y:S02]  /*5d00*/  I2FP.F32.S32 R230, R230 ;  /* 0x000000e600e67245 */ /* 0x000fe40000201400 */
[----:B------:R-:W-:Y:S01]  /*5d10*/  I2FP.F32.S32 R229, R227 ;  /* 0x000000e300e57245 */ /* 0x000fe20000201400 */
[----:B------:R-:W0:Y:S03]  /*5d20*/  SHFL.DOWN PT, R234, R227, 0x1, 0x1f ;  /* 0x08201f00e3ea7f89 */ /* 0x000e2600000e0000 */
[----:B------:R-:W1:Y:S01]  /*5d30*/  MUFU.RCP R231, R229 ;  /* 0x000000e500e77308 */ /* 0x000e620000001000 */
[----:B0-----:R-:W-:Y:S01]  /*5d40*/  IMAD.IADD R227, R227, 0x1, R234 ;  /* 0x00000001e3e37824 */ /* 0x001fe200078e02ea */
[----:B------:R-:W-:Y:S01]  /*5d50*/  I2FP.F32.S32 R234, R234 ;  /* 0x000000ea00ea7245 */ /* 0x000fe20000201400 */
[----:B------:R-:W0:Y:S03]  /*5d60*/  SHFL.DOWN PT, R139, R134, 0x2, 0x1f ;  /* 0x08401f00868b7f89 */ /* 0x000e2600000e0000 */
[----:B------:R-:W-:Y:S01]  /*5d70*/  I2FP.F32.S32 R227, R227 ;  /* 0x000000e300e37245 */ /* 0x000fe20000201400 */
[----:B------:R-:W2:Y:S05]  /*5d80*/  SHFL.DOWN PT, R232, R135, 0x2, 0x1f ;  /* 0x08401f0087e87f89 */ /* 0x000eaa00000e0000 */
[----:B------:R-:W3:Y:S01]  /*5d90*/  MUFU.RCP R227, R227 ;  /* 0x000000e300e37308 */ /* 0x000ee20000001000 */
[C---:B0-----:R-:W-:Y:S01]  /*5da0*/  FMUL.FTZ R133, R139.reuse, R230 ;  /* 0x000000e68b857220 */ /* 0x041fe20000410000 */
[----:B------:R-:W-:-:S03]  /*5db0*/  FADD.FTZ R139, -R139, R134 ;  /* 0x000000868b8b7221 */ /* 0x000fc60000010100 */
[----:B------:R-:W-:Y:S01]  /*5dc0*/  FFMA.FTZ R136, R132, R134, R133 ;  /* 0x0000008684887223 */ /* 0x000fe20000010085 */
[----:B------:R-:W-:Y:S01]  /*5dd0*/  FMUL.FTZ R139, R139, R139 ;  /* 0x0000008b8b8b7220 */ /* 0x000fe20000410000 */
[----:B--2---:R-:W-:Y:S02]  /*5de0*/  FADD.FTZ R232, R232, R135 ;  /* 0x00000087e8e87221 */ /* 0x004fe40000010000 */
[----:B-1----:R-:W-:Y:S01]  /*5df0*/  FMUL.FTZ R136, R231, R136 ;  /* 0x00000088e7887220 */ /* 0x002fe20000410000 */
[----:B------:R-:W-:-:S04]  /*5e00*/  FMUL.FTZ R139, R139, R132 ;  /* 0x000000848b8b7220 */ /* 0x000fc80000410000 */
[----:B------:R-:W0:Y:S01]  /*5e10*/  SHFL.DOWN PT, R133, R136, 0x1, 0x1f ;  /* 0x08201f0088857f89 */ /* 0x000e2200000e0000 */
[----:B------:R-:W-:-:S04]  /*5e20*/  FMUL.FTZ R139, R139, R230 ;  /* 0x000000e68b8b7220 */ /* 0x000fc80000410000 */
[----:B------:R-:W-:-:S05]  /*5e30*/  FFMA.FTZ R139, R231, R139, R232 ;  /* 0x0000008be78b7223 */ /* 0x000fca00000100e8 */
[----:B------:R-:W1:Y:S01]  /*5e40*/  SHFL.DOWN PT, R132, R139, 0x1, 0x1f ;  /* 0x08201f008b847f89 */ /* 0x000e6200000e0000 */
[----:B0-----:R-:W-:Y:S01]  /*5e50*/  FADD.FTZ R134, R136, -R133 ;  /* 0x8000008588867221 */ /* 0x001fe20000010000 */
[----:B------:R-:W-:-:S03]  /*5e60*/  FMUL.FTZ R138, R133, R234 ;  /* 0x000000ea858a7220 */ /* 0x000fc60000410000 */
[----:B------:R-:W-:Y:S01]  /*5e70*/  FMUL.FTZ R134, R134, R134 ;  /* 0x0000008686867220 */ /* 0x000fe20000410000 */
[----:B------:R-:W-:-:S03]  /*5e80*/  FFMA.FTZ R138, R229, R136, R138 ;  /* 0x00000088e58a7223 */ /* 0x000fc6000001008a */
[----:B------:R-:W-:Y:S01]  /*5e90*/  FMUL.FTZ R134, R229, R134 ;  /* 0x00000086e5867220 */ /* 0x000fe20000410000 */
[----:B---3--:R-:W-:Y:S01]  /*5ea0*/  FMUL.FTZ R138, R227, R138 ;  /* 0x0000008ae38a7220 */ /* 0x008fe20000410000 */
[----:B-1----:R-:W-:Y:S01]  /*5eb0*/  FADD.FTZ R132, R139, R132 ;  /* 0x000000848b847221 */ /* 0x002fe20000010000 */
[----:B------:R-:W-:Y:S01]  /*5ec0*/  MOV R139, UR6 ;  /* 0x00000006008b7c02 */ /* 0x000fe20008000f00 */
[----:B------:R-:W-:Y:S02]  /*5ed0*/  FMUL.FTZ R134, R134, R234 ;  /* 0x000000ea86867220 */ /* 0x000fe40000410000 */
[----:B------:R-:W0:Y:S02]  /*5ee0*/  SHFL.IDX PT, R137, R138, RZ, 0x1f ;  /* 0x00001fff8a897589 */ /* 0x000e2400000e0000 */
[----:B------:R-:W-:Y:S02]  /*5ef0*/  FFMA.FTZ R227, R227, R134, R132 ;  /* 0x00000086e3e37223 */ /* 0x000fe40000010084 */
[----:B------:R-:W1:Y:S04]  /*5f00*/  LDC R134, c[0x0][0x448] ;  /* 0x00011200ff867b82 */ /* 0x000e680000000800 */
[----:B------:R-:W1:Y:S01]  /*5f10*/  SHFL.IDX PT, R227, R227, RZ, 0x1f ;  /* 0x00001fffe3e37589 */ /* 0x000e6200000e0000 */
[----:B0-----:R-:W-:-:S05]  /*5f20*/  FMUL.FTZ R132, R137, R137 ;  /* 0x0000008989847220 */ /* 0x001fca0000410000 */
[----:B------:R-:W-:Y:S02]  /*5f30*/  FSEL R133, R132, RZ, !P6 ;  /* 0x000000ff84857208 */ /* 0x000fe40007000000 */
[----:B------:R-:W-:Y:S01]  /*5f40*/  PLOP3.LUT P6, PT, PT, PT, UP3, 0x40, 0x4 ;  /* 0x000000000004781c */ /* 0x000fe20003fce838 */
[----:B-1----:R-:W-:Y:S01]  /*5f50*/  FFMA.FTZ R132, R227, UR7, R134 ;  /* 0x00000007e3847c23 */ /* 0x002fe20008010086 */
[----:B------:R-:W-:Y:S01]  /*5f60*/  MOV R227, UR6 ;  /* 0x0000000600e37c02 */ /* 0x000fe20008000f00 */
[----:B------:R-:W0:Y:S01]  /*5f70*/  @!P5 LDC.64 R134, c[0x0][0x3c0] ;  /* 0x0000f000ff86db82 */ /* 0x000e220000000a00 */
[----:B------:R-:W-:Y:S01]  /*5f80*/  FSEL R138, R137, RZ, P6 ;  /* 0x000000ff898a7208 */ /* 0x000fe20003000000 */
[----:B------:R-:W-:-:S03]  /*5f90*/  FADD.FTZ R136, R132, R133 ;  /* 0x0000008584887221 */ /* 0x000fc60000010000 */
[----:B------:R-:W-:-:S03]  /*5fa0*/  R2UR UR5, R138 ;  /* 0x000000008a0572ca */ /* 0x000fc600000e0000 */
[----:B------:R-:W1:Y:S01]  /*5fb0*/  MUFU.RSQ R136, R136 ;  /* 0x0000008800887308 */ /* 0x000e620000001400 */
[----:B------:R-:W2:Y:S01]  /*5fc0*/  @!P5 LDC.64 R132, c[0x0][0x3c8] ;  /* 0x0000f200ff84db82 */ /* 0x000ea20000000a00 */
[----:B0-----:R-:W-:Y:S01]  /*5fd0*/  @!P5 IMAD.WIDE R134, R139, 0x4, R134 ;  /* 0x000000048b86d825 */ /* 0x001fe200078e0286 */
[----:B-1----:R-:W-:-:S04]  /*5fe0*/  R2UR UR4, R136 ;  /* 0x00000000880472ca */ /* 0x002fc800000e0000 */
[----:B------:R0:W-:Y:S01]  /*5ff0*/  @!P5 STG.E desc[UR8][R134.64], R137 ;  /* 0x000000898600d986 */ /* 0x0001e2000c101908 */
[----:B--2---:R-:W-:-:S08]  /*6000*/  @!P5 IMAD.WIDE R132, R227, 0x4, R132 ;  /* 0x00000004e384d825 */ /* 0x004fd000078e0284 */
[----:B------:R-:W-:-:S05]  /*6010*/  IMAD.U32 R139, RZ, RZ, UR4 ;  /* 0x00000004ff8b7e24 */ /* 0x000fca000f8e00ff */
[----:B------:R0:W-:Y:S01]  /*6020*/  @!P5 STG.E desc[UR8][R132.64], R139 ;  /* 0x0000008b8400d986 */ /* 0x0001e2000c101908 */
[----:B------:R-:W-:Y:S05]  /*6030*/  @!P0 BRA `(.L_x_36) ;  /* 0x00000004003c8947 */ /* 0x000fea0003800000 */
[----:B0-----:R-:W-:Y:S01]  /*6040*/  FADD.FTZ R132, R217, -UR5 ;  /* 0x80000005d9847e21 */ /* 0x001fe20008010000 */
[----:B------:R-:W-:Y:S01]  /*6050*/  SHF.L.U32 R133, R43, 0x10, RZ ;  /* 0x000000102b857819 */ /* 0x000fe200000006ff */
[----:B------:R-:W-:Y:S01]  /*6060*/  IMAD.U32 R137, R47, 0x10000, RZ ;  /* 0x000100002f897824 */ /* 0x000fe200078e00ff */
[----:B------:R-:W-:Y:S01]  /*6070*/  SHF.L.U32 R135, R87, 0x10, RZ ;  /* 0x0000001057877819 */ /* 0x000fe200000006ff */
[----:B------:R-:W-:Y:S01]  /*6080*/  FADD.FTZ R134, R196, -UR5 ;  /* 0x80000005c4867e21 */ /* 0x000fe20008010000 */
[----:B------:R-:W-:Y:S01]  /*6090*/  SHF.L.U32 R234, R103, 0x10, RZ ;  /* 0x0000001067ea7819 */ /* 0x000fe200000006ff */
[----:B------:R-:W-:Y:S01]  /*60a0*/  FMUL.FTZ R132, R132, UR4 ;  /* 0x0000000484847c20 */ /* 0x000fe20008410000 */
[----:B------:R-:W-:Y:S01]  /*60b0*/  SHF.L.U32 R136, R14, 0x10, RZ ;  /* 0x000000100e887819 */ /* 0x000fe200000006ff */
[----:B------:R-:W-:Y:S02]  /*60c0*/  IMAD.U32 R138, R15, 0x10000, RZ ;  /* 0x000100000f8a7824 */ /* 0x000fe400078e00ff */
[----:B------:R-:W-:Y:S01]  /*60d0*/  FMUL.FTZ R139, R134, UR4 ;  /* 0x00000004868b7c20 */ /* 0x000fe20008410000 */
[C---:B------:R-:W-:Y:S01]  /*60e0*/  FFMA.FTZ R236, R132.reuse, R133, R135 ;  /* 0x0000008584ec7223 */ /* 0x040fe20000010087 */
[----:B------:R-:W-:Y:S01]  /*60f0*/  FFMA.FTZ R234, R132, R137, R234 ;  /* 0x0000008984ea7223 */ /* 0x000fe200000100ea */
[----:B------:R-:W-:Y:S01]  /*6100*/  FADD.FTZ R132, R211, -UR5 ;  /* 0x80000005d3847e21 */ /* 0x000fe20008010000 */
[----:B------:R-:W-:Y:S01]  /*6110*/  FFMA.FTZ R135, R139, R136, R138 ;  /* 0x000000888b877223 */ /* 0x000fe2000001008a */
[----:B------:R-:W-:Y:S01]  /*6120*/  SHF.L.U32 R137, R86, 0x10, RZ ;  /* 0x0000001056897819 */ /* 0x000fe200000006ff */
[----:B------:R-:W-:Y:S01]  /*6130*/  FADD.FTZ R134, R194, -UR5 ;  /* 0x80000005c2867e21 */ /* 0x000fe20008010000 */
[----:B------:R-:W-:Y:S01]  /*6140*/  SHF.L.U32 R227, R46, 0x10, RZ ;  /* 0x000000102ee37819 */ /* 0x000fe200000006ff */
[----:B------:R-:W-:-:S02]  /*6150*/  IMAD.U32 R133, R42, 0x10000, RZ ;  /* 0x000100002a857824 */ /* 0x000fc400078e00ff */
[----:B------:R-:W-:Y:S01]  /*6160*/  FMUL.FTZ R132, R132, UR4 ;  /* 0x0000000484847c20 */ /* 0x000fe20008410000 */
[----:B------:R-:W-:Y:S02]  /*6170*/  IMAD.U32 R136, R102, 0x10000, RZ ;  /* 0x0001000066887824 */ /* 0x000fe400078e00ff */
[----:B------:R-:W-:Y:S01]  /*6180*/  FMUL.FTZ R138, R134, UR4 ;  /* 0x00000004868a7c20 */ /* 0x000fe20008410000 */
[----:B------:R-:W-:Y:S01]  /*6190*/  SHF.L.U32 R230, R16, 0x10, RZ ;  /* 0x0000001010e67819 */ /* 0x000fe200000006ff */
[C---:B------:R-:W-:Y:S01]  /*61a0*/  FFMA.FTZ R134, R132.reuse, R133, R137 ;  /* 0x0000008584867223 */ /* 0x040fe20000010089 */
[----:B------:R-:W-:Y:S01]  /*61b0*/  FFMA.FTZ R227, R132, R227, R136 ;  /* 0x000000e384e37223 */ /* 0x000fe20000010088 */
[----:B------:R-:W-:Y:S01]  /*61c0*/  FADD.FTZ R132, R197, -UR5 ;  /* 0x80000005c5847e21 */ /* 0x000fe20008010000 */
[----:B------:R-:W-:Y:S01]  /*61d0*/  SHF.L.U32 R232, R17, 0x10, RZ ;  /* 0x0000001011e87819 */ /* 0x000fe200000006ff */
[----:B------:R-:W-:Y:S01]  /*61e0*/  IMAD.U32 R137, R85, 0x10000, RZ ;  /* 0x0001000055897824 */ /* 0x000fe200078e00ff */
[----:B------:R-:W-:Y:S01]  /*61f0*/  SHF.L.U32 R229, R9, 0x10, RZ ;  /* 0x0000001009e57819 */ /* 0x000fe200000006ff */
[----:B------:R-:W-:Y:S01]  /*6200*/  FMUL.FTZ R136, R132, UR4 ;  /* 0x0000000484887c20 */ /* 0x000fe20008410000 */
[----:B------:R-:W-:Y:S01]  /*6210*/  SHF.L.U32 R231, R10, 0x10, RZ ;  /* 0x000000100ae77819 */ /* 0x000fe200000006ff */
[----:B------:R-:W-:Y:S01]  /*6220*/  FFMA.FTZ R139, R139, R230, R232 ;  /* 0x000000e68b8b7223 */ /* 0x000fe200000100e8 */
[----:B------:R-:W-:Y:S01]  /*6230*/  SHF.L.U32 R133, R41, 0x10, RZ ;  /* 0x0000001029857819 */ /* 0x000fe200000006ff */
[----:B------:R-:W-:Y:S01]  /*6240*/  IMAD.U32 R233, R12, 0x10000, RZ ;  /* 0x000100000ce97824 */ /* 0x000fe200078e00ff */
[----:B------:R-:W-:Y:S01]  /*6250*/  SHF.L.U32 R230, R101, 0x10, RZ ;  /* 0x0000001065e67819 */ /* 0x000fe200000006ff */
[----:B------:R-:W-:Y:S01]  /*6260*/  FFMA.FTZ R229, R138, R229, R231 ;  /* 0x000000e58ae57223 */ /* 0x000fe200000100e7 */
[----:B------:R-:W-:Y:S01]  /*6270*/  SHF.L.U32 R231, R45, 0x10, RZ ;  /* 0x000000102de77819 */ /* 0x000fe200000006ff */
[----:B------:R-:W-:Y:S01]  /*6280*/  FFMA.FTZ R132, R136, R133, R137 ;  /* 0x0000008588847223 */ /* 0x000fe20000010089 */
[----:B------:R-:W-:Y:S01]  /*6290*/  FADD.FTZ R133, R192, -UR5 ;  /* 0x80000005c0857e21 */ /* 0x000fe20008010000 */
[----:B------:R-:W-:Y:S01]  /*62a0*/  SHF.L.U32 R232, R6, 0x10, RZ ;  /* 0x0000001006e87819 */ /* 0x000fe200000006ff */
[----:B------:R-:W-:-:S02]  /*62b0*/  IMAD.U32 R237, R44, 0x10000, RZ ;  /* 0x000100002ced7824 */ /* 0x000fc400078e00ff */
[----:B------:R-:W-:Y:S01]  /*62c0*/  FFMA.FTZ R136, R136, R231, R230 ;  /* 0x000000e788887223 */ /* 0x000fe200000100e6 */
[----:B------:R-:W-:Y:S02]  /*62d0*/  IMAD.U32 R230, R5, 0x10000, RZ ;  /* 0x0001000005e67824 */ /* 0x000fe400078e00ff */
[----:B------:R-:W-:Y:S01]  /*62e0*/  FMUL.FTZ R137, R133, UR4 ;  /* 0x0000000485897c20 */ /* 0x000fe20008410000 */
[----:B------:R-:W-:Y:S01]  /*62f0*/  SHF.L.U32 R235, R13, 0x10, RZ ;  /* 0x000000100deb7819 */ /* 0x000fe200000006ff */
[----:B------:R-:W-:Y:S01]  /*6300*/  IMAD.U32 R231, R8, 0x10000, RZ ;  /* 0x0001000008e77824 */ /* 0x000fe200078e00ff */
[----:B------:R-:W-:Y:S01]  /*6310*/  SHF.L.U32 R238, R7, 0x10, RZ ;  /* 0x0000001007ee7819 */ /* 0x000fe200000006ff */
[----:B------:R-:W-:Y:S01]  /*6320*/  FFMA.FTZ R133, R137, R230, R232 ;  /* 0x000000e689857223 */ /* 0x000fe200000100e8 */
[----:B------:R-:W-:Y:S01]  /*6330*/  FADD.FTZ R230, R189, -UR5 ;  /* 0x80000005bde67e21 */ /* 0x000fe20008010000 */
[----:B------:R-:W-:Y:S01]  /*6340*/  FFMA.FTZ R138, R138, R233, R235 ;  /* 0x000000e98a8a7223 */ /* 0x000fe200000100eb */
[----:B------:R-:W-:Y:S01]  /*6350*/  SHF.L.U32 R233, R84, 0x10, RZ ;  /* 0x0000001054e97819 */ /* 0x000fe200000006ff */
[----:B------:R-:W-:Y:S01]  /*6360*/  FFMA.FTZ R137, R137, R238, R231 ;  /* 0x000000ee89897223 */ /* 0x000fe200000100e7 */
[----:B------:R-:W-:Y:S01]  /*6370*/  SHF.L.U32 R231, R40, 0x10, RZ ;  /* 0x0000001028e77819 */ /* 0x000fe200000006ff */
[----:B------:R-:W-:Y:S01]  /*6380*/  FMUL.FTZ R230, R230, UR4 ;  /* 0x00000004e6e67c20 */ /* 0x000fe20008410000 */
[----:B------:R-:W-:Y:S01]  /*6390*/  SHF.L.U32 R232, R100, 0x10, RZ ;  /* 0x0000001064e87819 */ /* 0x000fe200000006ff */
[----:B------:R-:W-:Y:S01]  /*63a0*/  FADD.FTZ R238, R190, -UR5 ;  /* 0x80000005beee7e21 */ /* 0x000fe20008010000 */
[----:B------:R-:W-:Y:S01]  /*63b0*/  SHF.L.U32 R239, R0, 0x10, RZ ;  /* 0x0000001000ef7819 */ /* 0x000fe200000006ff */
[----:B------:R-:W-:Y:S01]  /*63c0*/  FFMA.FTZ R235, R230, R231, R233 ;  /* 0x000000e7e6eb7223 */ /* 0x000fe200000100e9 */
[----:B------:R-:W-:-:S02]  /*63d0*/  IMAD.U32 R241, R2, 0x10000, RZ ;  /* 0x0001000002f17824 */ /* 0x000fc400078e00ff */
[----:B------:R-:W-:Y:S01]  /*63e0*/  FFMA.FTZ R237, R230, R237, R232 ;  /* 0x000000ede6ed7223 */ /* 0x000fe200000100e8 */
[----:B------:R-:W-:Y:S01]  /*63f0*/  FMUL.FTZ R238, R238, UR4 ;  /* 0x00000004eeee7c20 */ /* 0x000fe20008410000 */
[----:B------:R-:W0:Y:S01]  /*6400*/  LDC.64 R232, c[0x0][0x428] ;  /* 0x00010a00ffe87b82 */ /* 0x000e220000000a00 */
[----:B------:R-:W-:Y:S02]  /*6410*/  SHF.L.U32 R243, R3, 0x10, RZ ;  /* 0x0000001003f37819 */ /* 0x000fe400000006ff */
[----:B------:R-:W-:Y:S01]  /*6420*/  SHF.L.U32 R242, R4, 0x10, RZ ;  /* 0x0000001004f27819 */ /* 0x000fe200000006ff */
[C---:B------:R-:W-:Y:S01]  /*6430*/  FFMA.FTZ R240, R238.reuse, R239, R241 ;  /* 0x000000efeef07223 */ /* 0x040fe200000100f1 */
[----:B------:R-:W-:Y:S02]  /*6440*/  F2FP.BF16.F32.PACK_AB R133, R133, R132 ;  /* 0x000000848585723e */ /* 0x000fe400000010ff */
[----:B------:R-:W-:Y:S01]  /*6450*/  F2FP.BF16.F32.PACK_AB R135, R135, R236 ;  /* 0x000000ec8787723e */ /* 0x000fe200000010ff */
[----:B------:R-:W1:Y:S01]  /*6460*/  LDC.64 R230, c[0x0][0x430] ;  /* 0x00010c00ffe67b82 */ /* 0x000e620000000a00 */
[----:B------:R-:W-:Y:S01]  /*6470*/  FFMA.FTZ R242, R238, R243, R242 ;  /* 0x000000f3eef27223 */ /* 0x000fe200000100f2 */
[----:B------:R-:W-:-:S02]  /*6480*/  F2FP.BF16.F32.PACK_AB R134, R229, R134 ;  /* 0x00000086e586723e */ /* 0x000fc400000010ff */
[----:B------:R-:W-:Y:S02]  /*6490*/  F2FP.BF16.F32.PACK_AB R132, R240, R235 ;  /* 0x000000ebf084723e */ /* 0x000fe400000010ff */
[----:B------:R-:W-:Y:S02]  /*64a0*/  F2FP.BF16.F32.PACK_AB R137, R137, R136 ;  /* 0x000000888989723e */ /* 0x000fe400000010ff */
[----:B------:R-:W-:Y:S02]  /*64b0*/  F2FP.BF16.F32.PACK_AB R139, R139, R234 ;  /* 0x000000ea8b8b723e */ /* 0x000fe400000010ff */
[----:B------:R-:W-:Y:S02]  /*64c0*/  F2FP.BF16.F32.PACK_AB R138, R138, R227 ;  /* 0x000000e38a8a723e */ /* 0x000fe400000010ff */
[----:B------:R-:W-:Y:S01]  /*64d0*/  F2FP.BF16.F32.PACK_AB R136, R242, R237 ;  /* 0x000000edf288723e */ /* 0x000fe200000010ff */
[----:B0-----:R-:W-:-:S05]  /*64e0*/  IMAD.WIDE.U32 R232, R188, 0x10, R232 ;  /* 0x00000010bce87825 */ /* 0x001fca00078e00e8 */
[----:B------:R2:W-:Y:S01]  /*64f0*/  STG.E.128 desc[UR8][R232.64], R132 ;  /* 0x00000084e8007986 */ /* 0x0005e2000c101d08 */
[----:B-1----:R-:W-:-:S04]  /*6500*/  IMAD.WIDE.U32 R230, R188, 0x10, R230 ;  /* 0x00000010bce67825 */ /* 0x002fc800078e00e6 */
[----:B------:R-:W-:Y:S01]  /*6510*/  VIADD R188, R188, 0x80 ;  /* 0x00000080bcbc7836 */ /* 0x000fe20000000000 */
[----:B------:R2:W-:Y:S06]  /*6520*/  STG.E.128 desc[UR8][R230.64], R136 ;  /* 0x00000088e6007986 */ /* 0x0005ec000c101d08 */
.L_x_36:
[----:B------:R-:W-:Y:S05]  /*6530*/  BSYNC.RECONVERGENT B0 ;  /* 0x0000000000007941 */ /* 0x000fea0003800200 */
.L_x_35:
[----:B------:R-:W-:Y:S04]  /*6540*/  BSSY.RECONVERGENT B0, `(.L_x_37) ;  /* 0x0000051000007945 */ /* 0x000fe80003800200 */
[----:B------:R-:W-:Y:S05]  /*6550*/  @!P1 BRA `(.L_x_38) ;  /* 0x00000004003c9947 */ /* 0x000fea0003800000 */
[----:B0-2---:R-:W-:Y:S01]  /*6560*/  FADD.FTZ R132, R219, -UR5 ;  /* 0x80000005db847e21 */ /* 0x005fe20008010000 */
        /* <DEDUP_REMOVED lines=78> */
.L_x_38:
[----:B------:R-:W-:Y:S05]  /*6a50*/  BSYNC.RECONVERGENT B0 ;  /* 0x0000000000007941 */ /* 0x000fea0003800200 */
.L_x_37:
[----:B------:R-:W-:Y:S04]  /*6a60*/  BSSY.RECONVERGENT B0, `(.L_x_39) ;  /* 0x0000051000007945 */ /* 0x000fe80003800200 */
[----:B------:R-:W-:Y:S05]  /*6a70*/  @!P2 BRA `(.L_x_40) ;  /* 0x00000004003ca947 */ /* 0x000fea0003800000 */
[----:B0-23--:R-:W-:Y:S01]  /*6a80*/  FADD.FTZ R132, R221, -UR5 ;  /* 0x80000005dd847e21 */ /* 0x00dfe20008010000 */
        /* <DEDUP_REMOVED lines=78> */
.L_x_40:
[----:B------:R-:W-:Y:S05]  /*6f70*/  BSYNC.RECONVERGENT B0 ;  /* 0x0000000000007941 */ /* 0x000fea0003800200 */
.L_x_39:
[----:B------:R-:W-:Y:S04]  /*6f80*/  BSSY.RECONVERGENT B0, `(.L_x_41) ;  /* 0x0000051000007945 */ /* 0x000fe80003800200 */
[----:B------:R-:W-:Y:S05]  /*6f90*/  @!P3 BRA `(.L_x_42) ;  /* 0x00000004003cb947 */ /* 0x000fea0003800000 */
[----:B0-234-:R-:W-:Y:S01]  /*6fa0*/  FADD.FTZ R132, R223, -UR5 ;  /* 0x80000005df847e21 */ /* 0x01dfe20008010000 */
        /* <DEDUP_REMOVED lines=78> */
.L_x_42:
[----:B------:R-:W-:Y:S05]  /*7490*/  BSYNC.RECONVERGENT B0 ;  /* 0x0000000000007941 */ /* 0x000fea0003800200 */
.L_x_41:
[----:B------:R-:W-:Y:S04]  /*74a0*/  BSSY.RECONVERGENT B0, `(.L_x_43) ;  /* 0x0000050000007945 */ /* 0x000fe80003800200 */
[----:B------:R-:W-:Y:S05]  /*74b0*/  @!P4 BRA `(.L_x_44) ;  /* 0x000000040038c947 */ /* 0x000fea0003800000 */
[----:B0-234-:R-:W-:Y:S01]  /*74c0*/  FADD.FTZ R132, R195, -UR5 ;  /* 0x80000005c3847e21 */ /* 0x01dfe20008010000 */
[----:B------:R-:W-:Y:S01]  /*74d0*/  SHF.L.U32 R134, R104, 0x10, RZ ;  /* 0x0000001068867819 */ /* 0x000fe200000006ff */
[----:B------:R-:W-:Y:S01]  /*74e0*/  IMAD.U32 R138, R108, 0x10000, RZ ;  /* 0x000100006c8a7824 */ /* 0x000fe200078e00ff */
[----:B------:R-:W-:Y:S01]  /*74f0*/  SHF.L.U32 R136, R112, 0x10, RZ ;  /* 0x0000001070887819 */ /* 0x000fe200000006ff */
[----:B------:R-:W-:Y:S01]  /*7500*/  FMUL.FTZ R227, R132, UR4 ;  /* 0x0000000484e37c20 */ /* 0x000fe20008410000 */
[----:B------:R-:W-:Y:S01]  /*7510*/  SHF.L.U32 R133, R116, 0x10, RZ ;  /* 0x0000001074857819 */ /* 0x000fe200000006ff */
[----:B------:R-:W-:Y:S01]  /*7520*/  FADD.FTZ R135, R222, -UR5 ;  /* 0x80000005de877e21 */ /* 0x000fe20008010000 */
[----:B------:R-:W-:Y:S01]  /*7530*/  SHF.L.U32 R230, R166, 0x10, RZ ;  /* 0x00000010a6e67819 */ /* 0x000fe200000006ff */
[----:B------:R-:W-:Y:S01]  /*7540*/  FFMA.FTZ R132, R227, R134, R136 ;  /* 0x00000086e3847223 */ /* 0x000fe20000010088 */
[----:B------:R-:W-:Y:S02]  /*7550*/  IMAD.U32 R232, R167, 0x10000, RZ ;  /* 0x00010000a7e87824 */ /* 0x000fe400078e00ff */
[----:B------:R-:W-:Y:S01]  /*7560*/  FMUL.FTZ R135, R135, UR4 ;  /* 0x0000000487877c20 */ /* 0x000fe20008410000 */
[----:B------:R-:W-:Y:S01]  /*7570*/  FFMA.FTZ R227, R227, R138, R133 ;  /* 0x0000008ae3e37223 */ /* 0x000fe20000010085 */
[----:B------:R-:W-:Y:S01]  /*7580*/  FADD.FTZ R133, R205, -UR5 ;  /* 0x80000005cd857e21 */ /* 0x000fe20008010000 */
[----:B------:R-:W-:Y:S01]  /*7590*/  SHF.L.U32 R234, R168, 0x10, RZ ;  /* 0x00000010a8ea7819 */ /* 0x000fe200000006ff */
[----:B------:R-:W-:Y:S01]  /*75a0*/  FADD.FTZ R231, R224, -UR5 ;  /* 0x80000005e0e77e21 */ /* 0x000fe20008010000 */
[----:B------:R-:W-:Y:S01]  /*75b0*/  SHF.L.U32 R134, R169, 0x10, RZ ;  /* 0x00000010a9867819 */ /* 0x000fe200000006ff */
[----:B------:R-:W-:Y:S01]  /*75c0*/  FFMA.FTZ R139, R135, R230, R232 ;  /* 0x000000e6878b7223 */ /* 0x000fe200000100e8 */
[----:B------:R-:W-:Y:S01]  /*75d0*/  SHF.L.U32 R138, R113, 0x10, RZ ;  /* 0x00000010718a7819 */ /* 0x000fe200000006ff */
[----:B------:R-:W-:Y:S01]  /*75e0*/  IMAD.U32 R136, R105, 0x10000, RZ ;  /* 0x0001000069887824 */ /* 0x000fe200078e00ff */
[----:B------:R-:W-:Y:S01]  /*75f0*/  SHF.L.U32 R232, R170, 0x10, RZ ;  /* 0x00000010aae87819 */ /* 0x000fe200000006ff */
[----:B------:R-:W-:Y:S01]  /*7600*/  FMUL.FTZ R229, R133, UR4 ;  /* 0x0000000485e57c20 */ /* 0x000fe20008410000 */
[----:B------:R-:W-:Y:S01]  /*7610*/  SHF.L.U32 R236, R171, 0x10, RZ ;  /* 0x00000010abec7819 */ /* 0x000fe200000006ff */
[----:B------:R-:W-:Y:S01]  /*7620*/  FMUL.FTZ R231, R231, UR4 ;  /* 0x00000004e7e77c20 */ /* 0x000fe20008410000 */
[----:B------:R-:W-:Y:S01]  /*7630*/  SHF.L.U32 R230, R109, 0x10, RZ ;  /* 0x000000106de67819 */ /* 0x000fe200000006ff */
[----:B------:R-:W-:-:S02]  /*7640*/  IMAD.U32 R137, R117, 0x10000, RZ ;  /* 0x0001000075897824 */ /* 0x000fc400078e00ff */
[----:B------:R-:W-:Y:S01]  /*7650*/  FFMA.FTZ R234, R135, R234, R134 ;  /* 0x000000ea87ea7223 */ /* 0x000fe20000010086 */
[----:B------:R-:W-:Y:S01]  /*7660*/  FADD.FTZ R135, R215, -UR5 ;  /* 0x80000005d7877e21 */ /* 0x000fe20008010000 */
[----:B------:R-:W-:Y:S01]  /*7670*/  FFMA.FTZ R133, R229, R136, R138 ;  /* 0x00000088e5857223 */ /* 0x000fe2000001008a */
[----:B------:R-:W-:Y:S01]  /*7680*/  FFMA.FTZ R138, R231, R232, R236 ;  /* 0x000000e8e78a7223 */ /* 0x000fe200000100ec */
[----:B------:R-:W-:Y:S01]  /*7690*/  SHF.L.U32 R134, R173, 0x10, RZ ;  /* 0x00000010ad867819 */ /* 0x000fe200000006ff */
[----:B------:R-:W-:Y:S01]  /*76a0*/  FFMA.FTZ R229, R229, R230, R137 ;  /* 0x000000e6e5e57223 */ /* 0x000fe20000010089 */
[----:B------:R-:W-:Y:S01]  /*76b0*/  IMAD.U32 R236, R172, 0x10000, RZ ;  /* 0x00010000acec7824 */ /* 0x000fe200078e00ff */
[----:B------:R-:W-:Y:S01]  /*76c0*/  SHF.L.U32 R136, R106, 0x10, RZ ;  /* 0x000000106a887819 */ /* 0x000fe200000006ff */
[----:B------:R-:W-:Y:S02]  /*76d0*/  IMAD.U32 R230, R114, 0x10000, RZ ;  /* 0x0001000072e67824 */ /* 0x000fe400078e00ff */
[----:B------:R-:W-:Y:S01]  /*76e0*/  FMUL.FTZ R135, R135, UR4 ;  /* 0x0000000487877c20 */ /* 0x000fe20008410000 */
[----:B------:R-:W-:Y:S01]  /*76f0*/  SHF.L.U32 R232, R110, 0x10, RZ ;  /* 0x000000106ee87819 */ /* 0x000fe200000006ff */
[----:B------:R-:W-:Y:S01]  /*7700*/  FFMA.FTZ R236, R231, R236, R134 ;  /* 0x000000ece7ec7223 */ /* 0x000fe20000010086 */
[----:B------:R-:W-:Y:S01]  /*7710*/  SHF.L.U32 R235, R118, 0x10, RZ ;  /* 0x0000001076eb7819 */ /* 0x000fe200000006ff */
[C---:B------:R-:W-:Y:S01]  /*7720*/  FFMA.FTZ R134, R135.reuse, R136, R230 ;  /* 0x0000008887867223 */ /* 0x040fe200000100e6 */
[----:B------:R-:W-:Y:S01]  /*7730*/  FADD.FTZ R136, R226, -UR5 ;  /* 0x80000005e2887e21 */ /* 0x000fe20008010000 */
[----:B------:R-:W-:Y:S01]  /*7740*/  IMAD.U32 R233, R174, 0x10000, RZ ;  /* 0x00010000aee97824 */ /* 0x000fe200078e00ff */
[----:B------:R-:W-:Y:S01]  /*7750*/  SHF.L.U32 R137, R176, 0x10, RZ ;  /* 0x00000010b0897819 */ /* 0x000fe200000006ff */
[----:B------:R-:W-:Y:S01]  /*7760*/  FFMA.FTZ R235, R135, R232, R235 ;  /* 0x000000e887eb7223 */ /* 0x000fe200000100eb */
[----:B------:R-:W-:Y:S01]  /*7770*/  SHF.L.U32 R135, R175, 0x10, RZ ;  /* 0x00000010af877819 */ /* 0x000fe200000006ff */
[----:B------:R-:W-:Y:S01]  /*7780*/  FMUL.FTZ R136, R136, UR4 ;  /* 0x0000000488887c20 */ /* 0x000fe20008410000 */
[----:B------:R-:W-:Y:S01]  /*7790*/  IMAD.U32 R238, R177, 0x10000, RZ ;  /* 0x00010000b1ee7824 */ /* 0x000fe200078e00ff */
[----:B------:R-:W-:Y:S01]  /*77a0*/  SHF.L.U32 R230, R115, 0x10, RZ ;  /* 0x0000001073e67819 */ /* 0x000fe200000006ff */
[----:B------:R-:W-:-:S02]  /*77b0*/  IMAD.U32 R240, R111, 0x10000, RZ ;  /* 0x000100006ff07824 */ /* 0x000fc400078e00ff */
[C---:B------:R-:W-:Y:S01]  /*77c0*/  FFMA.FTZ R233, R136.reuse, R233, R135 ;  /* 0x000000e988e97223 */ /* 0x040fe20000010087 */
[----:B------:R-:W-:Y:S01]  /*77d0*/  FADD.FTZ R135, R225, -UR5 ;  /* 0x80000005e1877e21 */ /* 0x000fe20008010000 */
[----:B------:R-:W-:Y:S01]  /*77e0*/  FFMA.FTZ R238, R136, R137, R238 ;  /* 0x0000008988ee7223 */ /* 0x000fe200000100ee */
[----:B------:R-:W-:Y:S01]  /*77f0*/  SHF.L.U32 R136, R107, 0x10, RZ ;  /* 0x000000106b887819 */ /* 0x000fe200000006ff */
[----:B------:R-:W-:Y:S01]  /*7800*/  IMAD.U32 R244, R179, 0x10000, RZ ;  /* 0x00010000b3f47824 */ /* 0x000fe200078e00ff */
[----:B------:R-:W-:Y:S01]  /*7810*/  SHF.L.U32 R137, R119, 0x10, RZ ;  /* 0x0000001077897819 */ /* 0x000fe200000006ff */
[----:B------:R-:W-:Y:S01]  /*7820*/  FMUL.FTZ R135, R135, UR4 ;  /* 0x0000000487877c20 */ /* 0x000fe20008410000 */
[----:B------:R-:W-:Y:S02]  /*7830*/  SHF.L.U32 R242, R178, 0x10, RZ ;  /* 0x00000010b2f27819 */ /* 0x000fe400000006ff */
[----:B------:R-:W-:Y:S01]  /*7840*/  SHF.L.U32 R239, R181, 0x10, RZ ;  /* 0x00000010b5ef7819 */ /* 0x000fe200000006ff */
[C---:B------:R-:W-:Y:S01]  /*7850*/  FFMA.FTZ R232, R135.reuse, R136, R230 ;  /* 0x0000008887e87223 */ /* 0x040fe200000100e6 */
[----:B------:R-:W-:Y:S01]  /*7860*/  FFMA.FTZ R240, R135, R240, R137 ;  /* 0x000000f087f07223 */ /* 0x000fe20000010089 */
[----:B------:R-:W0:Y:S01]  /*7870*/  LDC.64 R230, c[0x0][0x428] ;  /* 0x00010a00ffe67b82 */ /* 0x000e220000000a00 */
[----:B------:R-:W-:Y:S01]  /*7880*/  FADD.FTZ R135, R228, -UR5 ;  /* 0x80000005e4877e21 */ /* 0x000fe20008010000 */
[----:B------:R-:W-:-:S02]  /*7890*/  F2FP.BF16.F32.PACK_AB R134, R233, R134 ;  /* 0x00000086e986723e */ /* 0x000fc400000010ff */
[----:B------:R-:W-:Y:S01]  /*78a0*/  F2FP.BF16.F32.PACK_AB R133, R138, R133 ;  /* 0x000000858a85723e */ /* 0x000fe200000010ff */
[----:B------:R-:W-:Y:S01]  /*78b0*/  FMUL.FTZ R135, R135, UR4 ;  /* 0x0000000487877c20 */ /* 0x000fe20008410000 */
[----:B------:R-:W-:Y:S02]  /*78c0*/  F2FP.BF16.F32.PACK_AB R132, R139, R132 ;  /* 0x000000848b84723e */ /* 0x000fe400000010ff */
[----:B------:R-:W1:Y:S01]  /*78d0*/  LDC.64 R136, c[0x0][0x430] ;  /* 0x00010c00ff887b82 */ /* 0x000e620000000a00 */
[----:B------:R-:W-:Y:S01]  /*78e0*/  FFMA.FTZ R237, R135, R242, R244 ;  /* 0x000000f287ed7223 */ /* 0x000fe200000100f4 */
[----:B------:R-:W-:Y:S02]  /*78f0*/  SHF.L.U32 R242, R180, 0x10, RZ ;  /* 0x00000010b4f27819 */ /* 0x000fe400000006ff */
[----:B------:R-:W-:-:S03]  /*7900*/  F2FP.BF16.F32.PACK_AB R138, R238, R235 ;  /* 0x000000ebee8a723e */ /* 0x000fc600000010ff */
[----:B------:R-:W-:Y:S01]  /*7910*/  FFMA.FTZ R239, R135, R242, R239 ;  /* 0x000000f287ef7223 */ /* 0x000fe200000100ef */
[----:B------:R-:W-:-:S04]  /*7920*/  F2FP.BF16.F32.PACK_AB R135, R237, R232 ;  /* 0x000000e8ed87723e */ /* 0x000fc800000010ff */
[----:B------:R-:W-:Y:S01]  /*7930*/  F2FP.BF16.F32.PACK_AB R139, R239, R240 ;  /* 0x000000f0ef8b723e */ /* 0x000fe200000010ff */
[----:B0-----:R-:W-:-:S05]  /*7940*/  IMAD.WIDE.U32 R230, R188, 0x10, R230 ;  /* 0x00000010bce67825 */ /* 0x001fca00078e00e6 */
[----:B------:R0:W-:Y:S01]  /*7950*/  STG.E.128 desc[UR8][R230.64], R132 ;  /* 0x00000084e6007986 */ /* 0x0001e2000c101d08 */
[----:B-1----:R-:W-:Y:S01]  /*7960*/  IMAD.WIDE.U32 R232, R188, 0x10, R136 ;  /* 0x00000010bce87825 */ /* 0x002fe200078e0088 */
[----:B------:R-:W-:Y:S02]  /*7970*/  F2FP.BF16.F32.PACK_AB R137, R236, R229 ;  /* 0x000000e5ec89723e */ /* 0x000fe400000010ff */
[----:B------:R-:W-:-:S05]  /*7980*/  F2FP.BF16.F32.PACK_AB R136, R234, R227 ;  /* 0x000000e3ea88723e */ /* 0x000fca00000010ff */
[----:B------:R0:W-:Y:S02]  /*7990*/  STG.E.128 desc[UR8][R232.64], R136 ;  /* 0x00000088e8007986 */ /* 0x0001e4000c101d08 */
.L_x_44:
[----:B------:R-:W-:Y:S05]  /*79a0*/  BSYNC.RECONVERGENT B0 ;  /* 0x0000000000007941 */ /* 0x000fea0003800200 */
.L_x_43:
[----:B------:R-:W-:Y:S02]  /*79b0*/  UIADD3 UR6, UPT, UPT, UR6, UR10, URZ ;  /* 0x0000000a06067290 */ /* 0x000fe4000fffe0ff */
[----:B------:R-:W-:Y:S02]  /*79c0*/  UPLOP3.LUT UP2, UPT, UPT, UPT, UP2, 0x40, 0x4 ;  /* 0x000000000004789c */ /* 0x000fe40003f4e820 */
[----:B------:R-:W-:-:S09]  /*79d0*/  UISETP.GE.AND UP1, UPT, UR6, UR11, UPT ;  /* 0x0000000b0600728c */ /* 0x000fd2000bf26270 */
[----:B------:R-:W-:Y:S05]  /*79e0*/  BRA.U !UP1, `(.L_x_45) ;  /* 0xffffffa109587547 */ /* 0x000fea000b83ffff */
[----:B------:R-:W-:Y:S05]  /*79f0*/  EXIT ;  /* 0x000000000000794d */ /* 0x000fea0003800000 */
.L_x_46:
[----:B------:R-:W-:-:S00]  /*7a00*/  BRA `(.L_x_46) ;  /* 0xfffffffc00fc7947 */ /* 0x000fc0000383ffff */
[----:B------:R-:W-:-:S00]  /*7a10*/  NOP ;  /* 0x0000000000007918 */ /* 0x000fc00000000000 */
        /* <DEDUP_REMOVED lines=14> */
.L_x_22300:


//--------------------- .text._ZN10layer_norm31ln_parallel_residual_fwd_kernelINS_13Kernel_traitsI13__nv_bfloat16S2_S2_S2_fjLj5120ELj1ELj1ELj4ELj16ENS_18Kernel_traits_baseILj5120ES2_S2_S2_S2_fjLj128EEEEELb0ELb0ELb1EEEvNS_9FwdParamsE --------------------------
	.section	.text._ZN10layer_norm31ln_parallel_residual_fwd_kernelINS_13Kernel_traitsI13__nv_bfloat16S2_S2_S2_fjLj5120ELj1ELj1ELj4ELj16ENS_18Kernel_traits_baseILj5120ES2_S2_S2_S2_fjLj128EEEEELb0ELb0ELb1EEEvNS_9FwdParamsE,"ax",@progbits
	.align	128
        .global         _ZN10layer_norm31ln_parallel_residual_fwd_kernelINS_13Kernel_traitsI13__nv_bfloat16S2_S2_S2_fjLj5120ELj1ELj1ELj4ELj16ENS_18Kernel_traits_baseILj5120ES2_S2_S2_S2_fjLj128EEEEELb0ELb0ELb1EEEvNS_9FwdParamsE
        .type           _ZN10layer_norm31ln_parallel_residual_fwd_kernelINS_13Kernel_traitsI13__nv_bfloat16S2_S2_S2_fjLj5120ELj1ELj1ELj4ELj16ENS_18Kernel_traits_baseILj5120ES2_S2_S2_S2_fjLj128EEEEELb0ELb0ELb1EEEvNS_9FwdParamsE,@function
        .size           _ZN10layer_norm31ln_parallel_residual_fwd_kernelINS_13Kernel_traitsI13__nv_bfloat16S2_S2_S2_fjLj5120ELj1ELj1ELj4ELj16ENS_18Kernel_traits_baseILj5120ES2_S2_S2_S2_fjLj128EEEEELb0ELb0ELb1EEEvNS_9FwdParamsE,(.L_x_22301 - _ZN10layer_norm31ln_parallel_residual_fwd_kernelINS_13Kernel_traitsI13__nv_bfloat16S2_S2_S2_fjLj5120ELj1ELj1ELj4ELj16ENS_18Kernel_traits_baseILj5120ES2_S2_S2_S2_fjLj128EEEEELb0ELb0ELb1EEEvNS_9FwdParamsE)
        .other          _ZN10layer_norm31ln_parallel_residual_fwd_kernelINS_13Kernel_traitsI13__nv_bfloat16S2_S2_S2_fjLj5120ELj1ELj1ELj4ELj16ENS_18Kernel_traits_baseILj5120ES2_S2_S2_S2_fjLj128EEEEELb0ELb0ELb1EEEvNS_9FwdParamsE,@"STO_CUDA_ENTRY STV_DEFAULT"
_ZN10layer_norm31ln_parallel_residual_fwd_kernelINS_13Kernel_traitsI13__nv_bfloat16S2_S2_S2_fjLj5120ELj1ELj1ELj4ELj16ENS_18Kernel_traits_baseILj5120ES2_S2_S2_S2_fjLj128EEEEELb0ELb0ELb1EEEvNS_9FwdParamsE:
.text._ZN10layer_norm31ln_parallel_residual_fwd_kernelINS_13Kernel_traitsI13__nv_bfloat16S2_S2_S2_fjLj5120ELj1ELj1ELj4ELj16ENS_18Kernel_traits_baseILj5120ES2_S2_S2_S2_fjLj128EEEEELb0ELb0ELb1EEEvNS_9FwdParamsE:
[----:B------:R-:W-:Y:S01]  /*0000*/  LDC R1, c[0x0][0x37c] ;  /* 0x0000df00ff017b82 */ /* 0x000fe20000000800 */
[----:B------:R-:W0:Y:S01]  /*0010*/  LDCU.64 UR10, c[0x0][0x438] ;  /* 0x00008700ff0a77ac */ /* 0x000e220008000a00 */
[----:B------:R-:W1:Y:S06]  /*0020*/  S2R R0, SR_TID.X ;  /* 0x0000000000007919 */ /* 0x000e6c0000002100 */
[----:B------:R-:W2:Y:S01]  /*0030*/  LDC.64 R12, c[0x0][0x398] ;  /* 0x0000e600ff0c7b82 */ /* 0x000ea20000000a00 */
[----:B------:R-:W2:Y:S01]  /*0040*/  LDCU.64 UR8, c[0x0][0x3a0] ;  /* 0x00007400ff0877ac */ /* 0x000ea20008000a00 */
[----:B------:R-:W3:Y:S06]  /*0050*/  LDCU.64 UR6, c[0x0][0x358] ;  /* 0x00006b00ff0677ac */ /* 0x000eec0008000a00 */
[----:B------:R-:W4:Y:S01]  /*0060*/  S2UR UR4, SR_CTAID.X ;  /* 0x00000000000479c3 */ /* 0x000f220000002500 */
[----:B0-----:R-:W-:-:S04]  /*0070*/  UISETP.NE.U32.AND UP0, UPT, UR10, URZ, UPT ;  /* 0x000000ff0a00728c */ /* 0x001fc8000bf05070 */
[----:B------:R-:W-:Y:S01]  /*0080*/  UISETP.NE.AND.EX UP0, UPT, UR11, URZ, UPT, UP0 ;  /* 0x000000ff0b00728c */ /* 0x000fe2000bf05300 */
[----:B--2---:R-:W-:-:S04]  /*0090*/  LOP3.LUT P0, RZ, R12, UR8, RZ, 0xfc, !PT ;  /* 0x000000080cff7c12 */ /* 0x004fc8000f80fcff */
[----:B------:R-:W-:Y:S02]  /*00a0*/  LOP3.LUT P0, RZ, R13, UR9, RZ, 0xfc, P0 ;  /* 0x000000090dff7c12 */ /* 0x000fe4000800fcff */
[----:B-1----:R-:W-:Y:S02]  /*00b0*/  LOP3.LUT R2, R0, 0x1f, RZ, 0xc0, !PT ;  /* 0x0000001f00027812 */ /* 0x002fe400078ec0ff */
[----:B----4-:R-:W-:Y:S01]  /*00c0*/  MOV R207, UR4 ;  /* 0x0000000400cf7c02 */ /* 0x010fe20008000f00 */
[----:B---3--:R-:W-:Y:S08]  /*00d0*/  BRA.U UP0, `(.L_x_47) ;  /* 0x00000005001c7547 */ /* 0x008ff0000b800000 */
[----:B------:R-:W0:Y:S02]  /*00e0*/  LDCU.64 UR4, c[0x0][0x440] ;  /* 0x00008800ff0477ac */ /* 0x000e240008000a00 */
[----:B0-----:R-:W-:-:S04]  /*00f0*/  UISETP.NE.U32.AND UP0, UPT, UR4, URZ, UPT ;  /* 0x000000ff0400728c */ /* 0x001fc8000bf05070 */
[----:B------:R-:W-:-:S09]  /*0100*/  UISETP.NE.AND.EX UP0, UPT, UR5, URZ, UPT, UP0 ;  /* 0x000000ff0500728c */ /* 0x000fd2000bf05300 */
[----:B------:R-:W-:Y:S05]  /*0110*/  BRA.U UP0, `(.L_x_48) ;  /* 0x00000001008c7547 */ /* 0x000fea000b800000 */
[----:B------:R-:W0:Y:S08]  /*0120*/  LDC.64 R4, c[0x0][0x3d0] ;  /* 0x0000f400ff047b82 */ /* 0x000e300000000a00 */
[----:B------:R-:W1:Y:S01]  /*0130*/  LDC.64 R6, c[0x0][0x3d8] ;  /* 0x0000f600ff067b82 */ /* 0x000e620000000a00 */
[----:B0-----:R-:W-:-:S05]  /*0140*/  IMAD.WIDE.U32 R4, R0, 0x10, R4 ;  /* 0x0000001000047825 */ /* 0x001fca00078e0004 */
[----:B------:R0:W5:Y:S01]  /*0150*/  LDG.E.128 R36, desc[UR6][R4.64] ;  /* 0x0000000604247981 */ /* 0x000162000c1e1d00 */
[----:B-1----:R-:W-:-:S03]  /*0160*/  IMAD.WIDE.U32 R6, R0, 0x10, R6 ;  /* 0x0000001000067825 */ /* 0x002fc600078e0006 */
[----:B------:R0:W5:Y:S04]  /*0170*/  LDG.E.128 R40, desc[UR6][R4.64+0x800] ;  /* 0x0008000604287981 */ /* 0x000168000c1e1d00 */
[----:B------:R0:W5:Y:S04]  /*0180*/  LDG.E.128 R44, desc[UR6][R4.64+0x1000] ;  /* 0x00100006042c7981 */ /* 0x000168000c1e1d00 */
[----:B------:R0:W5:Y:S04]  /*0190*/  LDG.E.128 R48, desc[UR6][R4.64+0x1800] ;  /* 0x0018000604307981 */ /* 0x000168000c1e1d00 */
[----:B------:R0:W5:Y:S04]  /*01a0*/  LDG.E.128 R52, desc[UR6][R4.64+0x2000] ;  /* 0x0020000604347981 */ /* 0x000168000c1e1d00 */
[----:B------:R0:W5:Y:S04]  /*01b0*/  LDG.E.128 R56, desc[UR6][R6.64] ;  /* 0x0000000606387981 */ /* 0x000168000c1e1d00 */
[----:B------:R0:W5:Y:S04]  /*01c0*/  LDG.E.128 R60, desc[UR6][R6.64+0x800] ;  /* 0x00080006063c7981 */ /* 0x000168000c1e1d00 */
[----:B------:R0:W5:Y:S04]  /*01d0*/  LDG.E.128 R64, desc[UR6][R6.64+0x1000] ;  /* 0x0010000606407981 */ /* 0x000168000c1e1d00 */
[----:B------:R0:W5:Y:S04]  /*01e0*/  LDG.E.128 R68, desc[UR6][R6.64+0x1800] ;  /* 0x0018000606447981 */ /* 0x000168000c1e1d00 */
[----:B------:R0:W5:Y:S01]  /*01f0*/  LDG.E.128 R72, desc[UR6][R6.64+0x2000] ;  /* 0x0020000606487981 */ /* 0x000162000c1e1d00 */
[----:B------:R-:W-:-:S02]  /*0200*/  CS2R R78, SRZ ;  /* 0x00000000004e7805 */ /* 0x000fc4000001ff00 */
        /* <DEDUP_REMOVED lines=18> */
[----:B------:R-:W-:Y:S01]  /*0330*/  CS2R R112, SRZ ;  /* 0x0000000000707805 */ /* 0x000fe2000001ff00 */
[----:B0-----:R-:W-:Y:S06]  /*0340*/  BRA `(.L_x_49) ;  /* 0x0000000400807947 */ /* 0x001fec0003800000 */
.L_x_48:
[----:B------:R-:W0:Y:S08]  /*0350*/  LDC.64 R6, c[0x0][0x3d0] ;  /* 0x0000f400ff067b82 */ /* 0x000e300000000a00 */
[----:B------:R-:W1:Y:S08]  /*0360*/  LDC.64 R8, c[0x0][0x3d8] ;  /* 0x0000f600ff087b82 */ /* 0x000e700000000a00 */
[----:B------:R-:W2:Y:S01]  /*0370*/  LDC.64 R4, c[0x0][0x440] ;  /* 0x00011000ff047b82 */ /* 0x000ea20000000a00 */
[----:B0-----:R-:W-:-:S05]  /*0380*/  IMAD.WIDE.U32 R6, R0, 0x10, R6 ;  /* 0x0000001000067825 */ /* 0x001fca00078e0006 */
[----:B------:R0:W5:Y:S01]  /*0390*/  LDG.E.128 R36, desc[UR6][R6.64] ;  /* 0x0000000606247981 */ /* 0x000162000c1e1d00 */
[----:B-1----:R-:W-:-:S03]  /*03a0*/  IMAD.WIDE.U32 R8, R0, 0x10, R8 ;  /* 0x0000001000087825 */ /* 0x002fc600078e0008 */
[----:B------:R0:W5:Y:S04]  /*03b0*/  LDG.E.128 R40, desc[UR6][R6.64+0x800] ;  /* 0x0008000606287981 */ /* 0x000168000c1e1d00 */
[----:B------:R0:W5:Y:S01]  /*03c0*/  LDG.E.128 R44, desc[UR6][R6.64+0x1000] ;  /* 0x00100006062c7981 */ /* 0x000162000c1e1d00 */
[----:B--2---:R-:W-:-:S03]  /*03d0*/  IMAD.WIDE.U32 R4, R0, 0x10, R4 ;  /* 0x0000001000047825 */ /* 0x004fc600078e0004 */
        /* <DEDUP_REMOVED lines=22> */
[----:B0-----:R-:W-:Y:S06]  /*0540*/  BRA `(.L_x_49) ;  /* 0x0000000400007947 */ /* 0x001fec0003800000 */
.L_x_47:
[----:B------:R-:W0:Y:S02]  /*0550*/  LDCU.64 UR4, c[0x0][0x440] ;  /* 0x00008800ff0477ac */ /* 0x000e240008000a00 */
[----:B0-----:R-:W-:-:S04]  /*0560*/  UISETP.NE.U32.AND UP0, UPT, UR4, URZ, UPT ;  /* 0x000000ff0400728c */ /* 0x001fc8000bf05070 */
[----:B------:R-:W-:-:S09]  /*0570*/  UISETP.NE.AND.EX UP0, UPT, UR5, URZ, UPT, UP0 ;  /* 0x000000ff0500728c */ /* 0x000fd2000bf05300 */
[----:B------:R-:W-:Y:S05]  /*0580*/  BRA.U !UP0, `(.L_x_50) ;  /* 0x0000000108747547 */ /* 0x000fea000b800000 */
[----:B------:R-:W0:Y:S08]  /*0590*/  LDC.64 R6, c[0x0][0x3d0] ;  /* 0x0000f400ff067b82 */ /* 0x000e300000000a00 */
[----:B------:R-:W1:Y:S08]  /*05a0*/  LDC.64 R4, c[0x0][0x438] ;  /* 0x00010e00ff047b82 */ /* 0x000e700000000a00 */
[----:B------:R-:W2:Y:S08]  /*05b0*/  LDC.64 R8, c[0x0][0x3d8] ;  /* 0x0000f600ff087b82 */ /* 0x000eb00000000a00 */
[----:B------:R-:W3:Y:S01]  /*05c0*/  LDC.64 R10, c[0x0][0x440] ;  /* 0x00011000ff0a7b82 */ /* 0x000ee20000000a00 */
[----:B0-----:R-:W-:-:S05]  /*05d0*/  IMAD.WIDE.U32 R6, R0, 0x10, R6 ;  /* 0x0000001000067825 */ /* 0x001fca00078e0006 */
[----:B------:R0:W5:Y:S01]  /*05e0*/  LDG.E.128 R36, desc[UR6][R6.64] ;  /* 0x0000000606247981 */ /* 0x000162000c1e1d00 */
[----:B-1----:R-:W-:-:S03]  /*05f0*/  IMAD.WIDE.U32 R4, R0, 0x10, R4 ;  /* 0x0000001000047825 */ /* 0x002fc600078e0004 */
[----:B------:R0:W5:Y:S04]  /*0600*/  LDG.E.128 R40, desc[UR6][R6.64+0x800] ;  /* 0x0008000606287981 */ /* 0x000168000c1e1d00 */
[----:B------:R0:W5:Y:S01]  /*0610*/  LDG.E.128 R44, desc[UR6][R6.64+0x1000] ;  /* 0x00100006062c7981 */ /* 0x000162000c1e1d00 */
[----:B--2---:R-:W-:-:S03]  /*0620*/  IMAD.WIDE.U32 R8, R0, 0x10, R8 ;  /* 0x0000001000087825 */ /* 0x004fc600078e0008 */
[----:B------:R0:W5:Y:S04]  /*0630*/  LDG.E.128 R48, desc[UR6][R6.64+0x1800] ;  /* 0x0018000606307981 */ /* 0x000168000c1e1d00 */
[----:B------:R0:W5:Y:S01]  /*0640*/  LDG.E.128 R52, desc[UR6][R6.64+0x2000] ;  /* 0x0020000606347981 */ /* 0x000162000c1e1d00 */
[----:B---3--:R-:W-:-:S03]  /*0650*/  IMAD.WIDE.U32 R10, R0, 0x10, R10 ;  /* 0x00000010000a7825 */ /* 0x008fc600078e000a */
        /* <DEDUP_REMOVED lines=15> */
[----:B------:R-:W-:Y:S05]  /*0750*/  BRA `(.L_x_49) ;  /* 0x00000000007c7947 */ /* 0x000fea0003800000 */
.L_x_50:
        /* <DEDUP_REMOVED lines=30> */
[----:B0-----:R-:W-:-:S07]  /*0940*/  CS2R R112, SRZ ;  /* 0x0000000000707805 */ /* 0x001fce000001ff00 */
.L_x_49:
[----:B------:R-:W1:Y:S02]  /*0950*/  LDCU UR4, c[0x0][0x384] ;  /* 0x00007080ff0477ac */ /* 0x000e640008000800 */
[----:B-1----:R-:W-:-:S13]  /*0960*/  ISETP.GE.AND P1, PT, R207, UR4, PT ;  /* 0x00000004cf007c0c */ /* 0x002fda000bf26270 */
[----:B------:R-:W-:Y:S05]  /*0970*/  @P1 EXIT ;  /* 0x000000000000194d */ /* 0x000fea0003800000 */
[----:B------:R-:W1:Y:S01]  /*0980*/  LDCU.U8 UR4, c[0x0][0x410] ;  /* 0x00008200ff0477ac */ /* 0x000e620008000000 */
[----:B------:R-:W-:Y:S02]  /*0990*/  ISETP.NE.U32.AND P1, PT, R12, RZ, PT ;  /* 0x000000ff0c00720c */ /* 0x000fe40003f25070 */
[----:B-----5:R-:W-:Y:S01]  /*09a0*/  PRMT R3, R99, 0x7632, R3 ;  /* 0x0000763263037816 */ /* 0x020fe20000000003 */
[----:B------:R-:W-:Y:S01]  /*09b0*/  UPLOP3.LUT UP2, UPT, UPT, UPT, UPT, 0x40, 0x4 ;  /* 0x000000000004789c */ /* 0x000fe20003f4e870 */
[----:B------:R-:W-:Y:S01]  /*09c0*/  ISETP.NE.AND.EX P1, PT, R13, RZ, PT, P1 ;  /* 0x000000ff0d00720c */ /* 0x000fe20003f25310 */
[----:B------:R-:W2:Y:S01]  /*09d0*/  LDCU UR8, c[0x0][0x388] ;  /* 0x00007100ff0877ac */ /* 0x000ea20008000800 */
[----:B0-----:R-:W-:Y:S02]  /*09e0*/  PRMT R4, R75, 0x7632, R4 ;  /* 0x000076324b047816 */ /* 0x001fe40000000004 */
[----:B------:R-:W-:Y:S01]  /*09f0*/  PRMT R5, R79, 0x7632, R5 ;  /* 0x000076324f057816 */ /* 0x000fe20000000005 */
[----:B------:R-:W0:Y:S01]  /*0a00*/  LDCU UR9, c[0x0][0x400] ;  /* 0x00008000ff0977ac */ /* 0x000e220008000800 */
[----:B------:R-:W-:-:S02]  /*0a10*/  PRMT R6, R55, 0x7632, R6 ;  /* 0x0000763237067816 */ /* 0x000fc40000000006 */
[----:B------:R-:W-:Y:S01]  /*0a20*/  PRMT R7, R98, 0x7632, R7 ;  /* 0x0000763262077816 */ /* 0x000fe20000000007 */
[----:B------:R-:W3:Y:S01]  /*0a30*/  LDCU.64 UR10, c[0x0][0x3a0] ;  /* 0x00007400ff0a77ac */ /* 0x000ee20008000a00 */
[----:B------:R-:W-:Y:S02]  /*0a40*/  PRMT R8, R74, 0x7632, R8 ;  /* 0x000076324a087816 */ /* 0x000fe40000000008 */
[----:B------:R-:W-:Y:S01]  /*0a50*/  PRMT R9, R78, 0x7632, R9 ;  /* 0x000076324e097816 */ /* 0x000fe20000000009 */
[----:B------:R-:W4:Y:S01]  /*0a60*/  LDCU.64 UR12, c[0x0][0x398] ;  /* 0x00007300ff0c77ac */ /* 0x000f220008000a00 */
        /* <DEDUP_REMOVED lines=67> */
[----:B-1----:R-:W-:Y:S02]  /*0ea0*/  ISETP.NE.AND P3, PT, RZ, UR4, PT ;  /* 0x00000004ff007c0c */ /* 0x002fe4000bf65270 */
[----:B------:R-:W-:-:S02]  /*0eb0*/  PRMT R201, R93, 0x7632, R201 ;  /* 0x000076325dc97816 */ /* 0x000fc400000000c9 */
[----:B------:R-:W-:Y:S02]  /*0ec0*/  PRMT R202, R37, 0x7632, R202 ;  /* 0x0000763225ca7816 */ /* 0x000fe400000000ca */
[----:B------:R-:W-:Y:S02]  /*0ed0*/  PRMT R203, R112, 0x7632, R203 ;  /* 0x0000763270cb7816 */ /* 0x000fe400000000cb */
[----:B------:R-:W-:Y:S02]  /*0ee0*/  PRMT R204, R56, 0x7632, R204 ;  /* 0x0000763238cc7816 */ /* 0x000fe400000000cc */
[----:B------:R-:W-:Y:S02]  /*0ef0*/  PRMT R205, R92, 0x7632, R205 ;  /* 0x000076325ccd7816 */ /* 0x000fe400000000cd */
[----:B0-234-:R-:W-:-:S07]  /*0f00*/  PRMT R206, R36, 0x7632, R206 ;  /* 0x0000763224ce7816 */ /* 0x01dfce00000000ce */
.L_x_71:
[----:B------:R-:W-:Y:S01]  /*0f10*/  ISETP.NE.U32.AND P2, PT, RZ, UR10, PT ;  /* 0x0000000aff007c0c */ /* 0x000fe2000bf45070 */
[----:B--2---:R-:W-:Y:S01]  /*0f20*/  IMAD R134, R207, UR8, RZ ;  /* 0x00000008cf867c24 */ /* 0x004fe2000f8e02ff */
[----:B------:R-:W0:Y:S02]  /*0f30*/  LDC.64 R132, c[0x0][0x390] ;  /* 0x0000e400ff847b82 */ /* 0x000e240000000a00 */
[----:B------:R-:W-:Y:S02]  /*0f40*/  ISETP.NE.AND.EX P2, PT, RZ, UR11, PT, P2 ;  /* 0x0000000bff007c0c */ /* 0x000fe4000bf45320 */
[----:B------:R-:W-:-:S04]  /*0f50*/  SHF.R.S32.HI R135, RZ, 0x1f, R134 ;  /* 0x0000001fff877819 */ /* 0x000fc80000011486 */
[----:B------:R-:W-:Y:S01]  /*0f60*/  LEA.HI R135, R135, R134, RZ, 0x3 ;  /* 0x0000008687877211 */ /* 0x000fe200078f18ff */
[----:B------:R-:W1:Y:S03]  /*0f70*/  @P1 LDC.64 R130, c[0x0][0x398] ;  /* 0x0000e600ff821b82 */ /* 0x000e660000000a00 */
[----:B------:R-:W-:-:S05]  /*0f80*/  LEA.HI.SX32 R177, R135, R0, 0x1d ;  /* 0x0000000087b17211 */ /* 0x000fca00078feaff */
[----:B------:R-:W2:Y:S02]  /*0f90*/  @P2 LDC.64 R128, c[0x0][0x3a0] ;  /* 0x0000e800ff802b82 */ /* 0x000ea40000000a00 */
[----:B--2---:R-:W-:-:S05]  /*0fa0*/  @P2 IMAD.WIDE.U32 R134, R177, 0x10, R128 ;  /* 0x00000010b1862825 */ /* 0x004fca00078e0080 */
[----:B------:R-:W2:Y:S01]  /*0fb0*/  @P2 LDG.E.128 R116, desc[UR6][R134.64] ;  /* 0x0000000686742981 */ /* 0x000ea2000c1e1d00 */
[----:B0-----:R-:W-:-:S04]  /*0fc0*/  IMAD.WIDE.U32 R128, R177, 0x10, R132 ;  /* 0x00000010b1807825 */ /* 0x001fc800078e0084 */
[----:B-1----:R-:W-:Y:S02]  /*0fd0*/  @P1 IMAD.WIDE.U32 R136, R177, 0x10, R130 ;  /* 0x00000010b1881825 */ /* 0x002fe400078e0082 */
[----:B------:R-:W5:Y:S04]  /*0fe0*/  LDG.E.128 R128, desc[UR6][R128.64] ;  /* 0x0000000680807981 */ /* 0x000f68000c1e1d00 */
[----:B------:R0:W5:Y:S01]  /*0ff0*/  @P1 LDG.E.128 R120, desc[UR6][R136.64] ;  /* 0x0000000688781981 */ /* 0x000162000c1e1d00 */
[----:B--2---:R-:W-:Y:S02]  /*1000*/  PRMT R138, R119, 0x7632, R138 ;  /* 0x00007632778a7816 */ /* 0x004fe4000000008a */
[----:B------:R-:W-:Y:S02]  /*1010*/  PRMT R139, R118, 0x7632, R139 ;  /* 0x00007632768b7816 */ /* 0x000fe4000000008b */
[----:B------:R-:W-:-:S02]  /*1020*/  PRMT R140, R117, 0x7632, R140 ;  /* 0x00007632758c7816 */ /* 0x000fc4000000008c */
[----:B------:R-:W-:Y:S01]  /*1030*/  PRMT R141, R116, 0x7632, R141 ;  /* 0x00007632748d7816 */ /* 0x000fe2000000008d */
[----:B0-----:R-:W-:Y:S06]  /*1040*/  @!P1 BRA `(.L_x_51) ;  /* 0x00000004005c9947 */ /* 0x001fec0003800000 */
[----:B-----5:R-:W-:Y:S02]  /*1050*/  PRMT R124, R123, 0x7632, R124 ;  /* 0x000076327b7c7816 */ /* 0x020fe4000000007c */
[----:B------:R-:W-:Y:S02]  /*1060*/  PRMT R125, R122, 0x7632, R125 ;  /* 0x000076327a7d7816 */ /* 0x000fe4000000007d */
[----:B------:R-:W-:Y:S02]  /*1070*/  PRMT R126, R121, 0x7632, R126 ;  /* 0x00007632797e7816 */ /* 0x000fe4000000007e */
[----:B------:R-:W-:Y:S01]  /*1080*/  PRMT R127, R120, 0x7632, R127 ;  /* 0x00007632787f7816 */ /* 0x000fe2000000007f */
[----:B------:R-:W-:Y:S06]  /*1090*/  @!P2 BRA `(.L_x_52) ;  /* 0x0000000000c4a947 */ /* 0x000fec0003800000 */
[----:B------:R-:W-:Y:S01]  /*10a0*/  PRMT R134, R128, 0x7632, R134 ;  /* 0x0000763280867816 */ /* 0x000fe20000000086 */
[----:B------:R-:W-:Y:S01]  /*10b0*/  IMAD.U32 R143, R131, 0x10000, RZ ;  /* 0x00010000838f7824 */ /* 0x000fe200078e00ff */
[----:B------:R-:W-:Y:S01]  /*10c0*/  PRMT R137, R130, 0x7632, R137 ;  /* 0x0000763282897816 */ /* 0x000fe20000000089 */
[----:B------:R-:W-:Y:S01]  /*10d0*/  IMAD.U32 R128, R128, 0x10000, RZ ;  /* 0x0001000080807824 */ /* 0x000fe200078e00ff */
[C---:B------:R-:W-:Y:S01]  /*10e0*/  PRMT R135, R129.reuse, 0x7632, R135 ;  /* 0x0000763281877816 */ /* 0x040fe20000000087 */
[----:B------:R-:W-:Y:S01]  /*10f0*/  IMAD.U32 R134, R134, 0x10000, RZ ;  /* 0x0001000086867824 */ /* 0x000fe200078e00ff */
[----:B------:R-:W-:Y:S01]  /*1100*/  SHF.L.U32 R136, R129, 0x10, RZ ;  /* 0x0000001081887819 */ /* 0x000fe200000006ff */
[----:B------:R-:W-:Y:S01]  /*1110*/  IMAD.U32 R129, R120, 0x10000, RZ ;  /* 0x0001000078817824 */ /* 0x000fe200078e00ff */
[----:B------:R-:W-:Y:S01]  /*1120*/  SHF.L.U32 R130, R130, 0x10, RZ ;  /* 0x0000001082827819 */ /* 0x000fe200000006ff */
[----:B------:R-:W-:Y:S01]  /*1130*/  IMAD.U32 R126, R126, 0x10000, RZ ;  /* 0x000100007e7e7824 */ /* 0x000fe200078e00ff */
        /* <DEDUP_REMOVED lines=21> */
[----:B------:R-:W-:-:S02]  /*1290*/  IMAD.U32 R125, R118, 0x10000, RZ ;  /* 0x00010000767d7824 */ /* 0x000fc400078e00ff */
[----:B------:R-:W-:Y:S01]  /*12a0*/  FADD.FTZ R134, R137, R134 ;  /* 0x0000008689867221 */ /* 0x000fe20000010000 */
[----:B------:R-:W-:Y:S01]  /*12b0*/  FADD.FTZ R131, R142, R131 ;  /* 0x000000838e837221 */ /* 0x000fe20000010000 */
[----:B------:R-:W-:Y:S02]  /*12c0*/  IMAD.U32 R138, R138, 0x10000, RZ ;  /* 0x000100008a8a7824 */ /* 0x000fe400078e00ff */
[----:B------:R-:W-:Y:S01]  /*12d0*/  FADD.FTZ R231, R128, R231 ;  /* 0x000000e780e77221 */ /* 0x000fe20000010000 */
[----:B------:R-:W-:Y:S02]  /*12e0*/  IMAD.U32 R227, R140, 0x10000, RZ ;  /* 0x000100008ce37824 */ /* 0x000fe400078e00ff */
[----:B------:R-:W-:Y:S01]  /*12f0*/  FADD.FTZ R222, R129, R222 ;  /* 0x000000de81de7221 */ /* 0x000fe20000010000 */
[----:B------:R-:W-:Y:S01]  /*1300*/  FADD.FTZ R218, R130, R125 ;  /* 0x0000007d82da7221 */ /* 0x000fe20000010000 */
        /* <DEDUP_REMOVED lines=10> */
.L_x_52:
[C---:B------:R-:W-:Y:S01]  /*13b0*/  PRMT R134, R128.reuse, 0x7632, R134 ;  /* 0x0000763280867816 */ /* 0x040fe20000000086 */
[----:B------:R-:W-:Y:S01]  /*13c0*/  IMAD.U32 R128, R128, 0x10000, RZ ;  /* 0x0001000080807824 */ /* 0x000fe200078e00ff */
[----:B------:R-:W-:Y:S01]  /*13d0*/  PRMT R135, R129, 0x7632, R135 ;  /* 0x0000763281877816 */ /* 0x000fe20000000087 */
[----:B------:R-:W-:Y:S01]  /*13e0*/  IMAD.U32 R222, R121, 0x10000, RZ ;  /* 0x0001000079de7824 */ /* 0x000fe200078e00ff */
[C---:B------:R-:W-:Y:S01]  /*13f0*/  PRMT R136, R130.reuse, 0x7632, R136 ;  /* 0x0000763282887816 */ /* 0x040fe20000000088 */
[----:B------:R-:W-:Y:S01]  /*1400*/  IMAD.U32 R130, R130, 0x10000, RZ ;  /* 0x0001000082827824 */ /* 0x000fe200078e00ff */
        /* <DEDUP_REMOVED lines=27> */
.L_x_51:
[----:B------:R-:W-:Y:S05]  /*15c0*/  @!P2 BRA `(.L_x_54) ;  /* 0x000000000084a947 */ /* 0x000fea0003800000 */
[C---:B-----5:R-:W-:Y:S01]  /*15d0*/  PRMT R124, R128.reuse, 0x7632, R124 ;  /* 0x00007632807c7816 */ /* 0x060fe2000000007c */
        /* <DEDUP_REMOVED lines=32> */
.L_x_54:
        /* <DEDUP_REMOVED lines=12> */
.L_x_53:
[----:B------:R-:W0:Y:S01]  /*18a0*/  @P0 LDC.64 R134, c[0x0][0x3a8] ;  /* 0x0000ea00ff860b82 */ /* 0x000e220000000a00 */
[----:B------:R-:W-:-:S07]  /*18b0*/  VIADD R137, R177, 0x80 ;  /* 0x00000080b1897836 */ /* 0x000fce0000000000 */
[----:B------:R-:W1:Y:S08]  /*18c0*/  @P1 LDC.64 R130, c[0x0][0x398] ;  /* 0x0000e600ff821b82 */ /* 0x000e700000000a00 */
[----:B------:R-:W2:Y:S01]  /*18d0*/  @P2 LDC.64 R128, c[0x0][0x3a0] ;  /* 0x0000e800ff802b82 */ /* 0x000ea20000000a00 */
[----:B0-----:R-:W-:-:S05]  /*18e0*/  @P0 IMAD.WIDE.U32 R134, R177, 0x10, R134 ;  /* 0x00000010b1860825 */ /* 0x001fca00078e0086 */
[----:B------:R0:W-:Y:S01]  /*18f0*/  @P0 STG.E.128 desc[UR6][R134.64], R124 ;  /* 0x0000007c86000986 */ /* 0x0001e2000c101d06 */
[----:B-1----:R-:W-:-:S05]  /*1900*/  @P1 IMAD.WIDE.U32 R138, R137, 0x10, R130 ;  /* 0x00000010898a1825 */ /* 0x002fca00078e0082 */
[----:B------:R-:W3:Y:S01]  /*1910*/  @P1 LDG.E.128 R120, desc[UR6][R138.64] ;  /* 0x000000068a781981 */ /* 0x000ee2000c1e1d00 */
[----:B--2---:R-:W-:-:S04]  /*1920*/  @P2 IMAD.WIDE.U32 R140, R137, 0x10, R128 ;  /* 0x00000010898c2825 */ /* 0x004fc800078e0080 */
[----:B------:R-:W-:Y:S01]  /*1930*/  IMAD.WIDE.U32 R128, R137, 0x10, R132 ;  /* 0x0000001089807825 */ /* 0x000fe200078e0084 */
[----:B------:R-:W0:Y:S05]  /*1940*/  @P2 LDG.E.128 R116, desc[UR6][R140.64] ;  /* 0x000000068c742981 */ /* 0x000e2a000c1e1d00 */
[----:B------:R-:W5:Y:S01]  /*1950*/  LDG.E.128 R128, desc[UR6][R128.64] ;  /* 0x0000000680807981 */ /* 0x000f62000c1e1d00 */
[----:B------:R-:W-:-:S04]  /*1960*/  UISETP.NE.U32.AND UP0, UPT, UR12, URZ, UPT ;  /* 0x000000ff0c00728c */ /* 0x000fc8000bf05070 */
[----:B------:R-:W-:Y:S01]  /*1970*/  UISETP.NE.AND.EX UP0, UPT, UR13, URZ, UPT, UP0 ;  /* 0x000000ff0d00728c */ /* 0x000fe2000bf05300 */
[----:B---3--:R-:W-:Y:S02]  /*1980*/  PRMT R136, R123, 0x7632, R136 ;  /* 0x000076327b887816 */ /* 0x008fe40000000088 */
[----:B------:R-:W-:Y:S02]  /*1990*/  PRMT R142, R122, 0x7632, R142 ;  /* 0x000076327a8e7816 */ /* 0x000fe4000000008e */
[----:B------:R-:W-:Y:S02]  /*19a0*/  PRMT R143, R121, 0x7632, R143 ;  /* 0x00007632798f7816 */ /* 0x000fe4000000008f */
[----:B------:R-:W-:Y:S02]  /*19b0*/  PRMT R144, R120, 0x7632, R144 ;  /* 0x0000763278907816 */ /* 0x000fe40000000090 */
[----:B0-----:R-:W-:Y:S02]  /*19c0*/  PRMT R134, R119, 0x7632, R134 ;  /* 0x0000763277867816 */ /* 0x001fe40000000086 */
[----:B------:R-:W-:-:S02]  /*19d0*/  PRMT R135, R118, 0x7632, R135 ;  /* 0x0000763276877816 */ /* 0x000fc40000000087 */
[----:B------:R-:W-:Y:S02]  /*19e0*/  PRMT R138, R117, 0x7632, R138 ;  /* 0x00007632758a7816 */ /* 0x000fe4000000008a */
[----:B------:R-:W-:Y:S01]  /*19f0*/  PRMT R139, R116, 0x7632, R139 ;  /* 0x00007632748b7816 */ /* 0x000fe2000000008b */
[----:B------:R-:W-:Y:S06]  /*1a00*/  BRA.U UP0, `(.L_x_55) ;  /* 0x0000000100c47547 */ /* 0x000fec000b800000 */
[----:B------:R-:W-:-:S04]  /*1a10*/  UISETP.NE.U32.AND UP1, UPT, UR10, URZ, UPT ;  /* 0x000000ff0a00728c */ /* 0x000fc8000bf25070 */
[----:B------:R-:W-:-:S09]  /*1a20*/  UISETP.NE.AND.EX UP1, UPT, UR11, URZ, UPT, UP1 ;  /* 0x000000ff0b00728c */ /* 0x000fd2000bf25310 */
[----:B------:R-:W-:Y:S05]  /*1a30*/  BRA.U UP1, `(.L_x_56) ;  /* 0x0000000101347547 */ /* 0x000fea000b800000 */
        /* <DEDUP_REMOVED lines=13> */
.L_x_56:
[----:B-----5:R-:W-:Y:S01]  /*1b10*/  PRMT R124, R128, 0x7632, R124 ;  /* 0x00007632807c7816 */ /* 0x020fe2000000007c */
[----:B------:R-:W-:Y:S01]  /*1b20*/  IMAD.U32 R125, R116, 0x10000, RZ ;  /* 0x00010000747d7824 */ /* 0x000fe200078e00ff */
[----:B------:R-:W-:Y:S01]  /*1b30*/  SHF.L.U32 R128, R128, 0x10, RZ ;  /* 0x0000001080807819 */ /* 0x000fe200000006ff */
[----:B------:R-:W-:Y:S01]  /*1b40*/  IMAD.U32 R141, R118, 0x10000, RZ ;  /* 0x00010000768d7824 */ /* 0x000fe200078e00ff */
[C---:B------:R-:W-:Y:S01]  /*1b50*/  PRMT R126, R129.reuse, 0x7632, R126 ;  /* 0x00007632817e7816 */ /* 0x040fe2000000007e */
[----:B------:R-:W-:Y:S01]  /*1b60*/  IMAD.U32 R129, R129, 0x10000, RZ ;  /* 0x0001000081817824 */ /* 0x000fe200078e00ff */
[C---:B------:R-:W-:Y:S01]  /*1b70*/  PRMT R127, R130.reuse, 0x7632, R127 ;  /* 0x00007632827f7816 */ /* 0x040fe2000000007f */
        /* <DEDUP_REMOVED lines=26> */
.L_x_55:
[----:B------:R-:W-:-:S04]  /*1d20*/  UISETP.NE.U32.AND UP1, UPT, UR10, URZ, UPT ;  /* 0x000000ff0a00728c */ /* 0x000fc8000bf25070 */
[----:B------:R-:W-:-:S09]  /*1d30*/  UISETP.NE.AND.EX UP1, UPT, UR11, URZ, UPT, UP1 ;  /* 0x000000ff0b00728c */ /* 0x000fd2000bf25310 */
[----:B------:R-:W-:Y:S05]  /*1d40*/  BRA.U UP1, `(.L_x_58) ;  /* 0x0000000101847547 */ /* 0x000fea000b800000 */
[----:B-----5:R-:W-:Y:S01]  /*1d50*/  PRMT R124, R128, 0x7632, R124 ;  /* 0x00007632807c7816 */ /* 0x020fe2000000007c */
[----:B------:R-:W-:Y:S01]  /*1d60*/  IMAD.U32 R144, R144, 0x10000, RZ ;  /* 0x0001000090907824 */ /* 0x000fe200078e00ff */
[C---:B------:R-:W-:Y:S01]  /*1d70*/  PRMT R126, R129.reuse, 0x7632, R126 ;  /* 0x00007632817e7816 */ /* 0x040fe2000000007e */
[----:B------:R-:W-:Y:S01]  /*1d80*/  IMAD.U32 R129, R129, 0x10000, RZ ;  /* 0x0001000081817824 */ /* 0x000fe200078e00ff */
[----:B------:R-:W-:Y:S01]  /*1d90*/  PRMT R127, R130, 0x7632, R127 ;  /* 0x00007632827f7816 */ /* 0x000fe2000000007f */
[----:B------:R-:W-:Y:S01]  /*1da0*/  IMAD.U32 R136, R136, 0x10000, RZ ;  /* 0x0001000088887824 */ /* 0x000fe200078e00ff */
[----:B------:R-:W-:Y:S02]  /*1db0*/  PRMT R134, R131, 0x7632, R134 ;  /* 0x0000763283867816 */ /* 0x000fe40000000086 */
[----:B------:R-:W-:Y:S01]  /*1dc0*/  SHF.L.U32 R128, R128, 0x10, RZ ;  /* 0x0000001080807819 */ /* 0x000fe200000006ff */
[----:B------:R-:W-:Y:S01]  /*1dd0*/  IMAD.U32 R127, R127, 0x10000, RZ ;  /* 0x000100007f7f7824 */ /* 0x000fe200078e00ff */
[----:B------:R-:W-:Y:S01]  /*1de0*/  SHF.L.U32 R184, R130, 0x10, RZ ;  /* 0x0000001082b87819 */ /* 0x000fe200000006ff */
[----:B------:R-:W-:Y:S01]  /*1df0*/  IMAD.U32 R130, R121, 0x10000, RZ ;  /* 0x0001000079827824 */ /* 0x000fe200078e00ff */
[----:B------:R-:W-:-:S02]  /*1e00*/  SHF.L.U32 R125, R120, 0x10, RZ ;  /* 0x00000010787d7819 */ /* 0x000fc400000006ff */
[----:B------:R-:W-:Y:S01]  /*1e10*/  SHF.L.U32 R135, R122, 0x10, RZ ;  /* 0x000000107a877819 */ /* 0x000fe200000006ff */
[----:B------:R-:W-:Y:S01]  /*1e20*/  FADD.FTZ R217, R130, R129 ;  /* 0x0000008182d97221 */ /* 0x000fe20000010000 */
[----:B------:R-:W-:Y:S01]  /*1e30*/  SHF.L.U32 R131, R131, 0x10, RZ ;  /* 0x0000001083837819 */ /* 0x000fe200000006ff */
[----:B------:R-:W-:Y:S01]  /*1e40*/  FADD.FTZ R214, R125, R128 ;  /* 0x000000807dd67221 */ /* 0x000fe20000010000 */
[----:B------:R-:W-:Y:S01]  /*1e50*/  SHF.L.U32 R143, R143, 0x10, RZ ;  /* 0x000000108f8f7819 */ /* 0x000fe200000006ff */
[----:B------:R-:W-:Y:S01]  /*1e60*/  FADD.FTZ R184, R135, R184 ;  /* 0x000000b887b87221 */ /* 0x000fe20000010000 */
[----:B------:R-:W-:Y:S02]  /*1e70*/  SHF.L.U32 R142, R142, 0x10, RZ ;  /* 0x000000108e8e7819 */ /* 0x000fe400000006ff */
[----:B------:R-:W-:Y:S02]  /*1e80*/  SHF.L.U32 R140, R123, 0x10, RZ ;  /* 0x000000107b8c7819 */ /* 0x000fe400000006ff */
        /* <DEDUP_REMOVED lines=13> */
.L_x_58:
[C---:B-----5:R-:W-:Y:S01]  /*1f60*/  PRMT R124, R128.reuse, 0x7632, R124 ;  /* 0x00007632807c7816 */ /* 0x060fe2000000007c */
[----:B------:R-:W-:Y:S01]  /*1f70*/  IMAD.U32 R128, R128, 0x10000, RZ ;  /* 0x0001000080807824 */ /* 0x000fe200078e00ff */
[----:B------:R-:W-:Y:S01]  /*1f80*/  SHF.L.U32 R125, R120, 0x10, RZ ;  /* 0x00000010787d7819 */ /* 0x000fe200000006ff */
[----:B------:R-:W-:Y:S01]  /*1f90*/  IMAD.U32 R143, R143, 0x10000, RZ ;  /* 0x000100008f8f7824 */ /* 0x000fe200078e00ff */
[C---:B------:R-:W-:Y:S02]  /*1fa0*/  PRMT R141, R131.reuse, 0x7632, R141 ;  /* 0x00007632838d7816 */ /* 0x040fe4000000008d */
[----:B------:R-:W-:Y:S01]  /*1fb0*/  SHF.L.U32 R145, R131, 0x10, RZ ;  /* 0x0000001083917819 */ /* 0x000fe200000006ff */
[----:B------:R-:W-:Y:S01]  /*1fc0*/  FADD.FTZ R125, R125, R128 ;  /* 0x000000807d7d7221 */ /* 0x000fe20000010000 */
[----:B------:R-:W-:Y:S01]  /*1fd0*/  SHF.L.U32 R127, R144, 0x10, RZ ;  /* 0x00000010907f7819 */ /* 0x000fe200000006ff */
[----:B------:R-:W-:Y:S01]  /*1fe0*/  IMAD.U32 R144, R123, 0x10000, RZ ;  /* 0x000100007b907824 */ /* 0x000fe200078e00ff */
[----:B------:R-:W-:Y:S01]  /*1ff0*/  SHF.L.U32 R124, R124, 0x10, RZ ;  /* 0x000000107c7c7819 */ /* 0x000fe200000006ff */
[----:B------:R-:W-:Y:S01]  /*2000*/  IMAD.U32 R141, R141, 0x10000, RZ ;  /* 0x000100008d8d7824 */ /* 0x000fe200078e00ff */
[C---:B------:R-:W-:Y:S01]  /*2010*/  PRMT R126, R129.reuse, 0x7632, R126 ;  /* 0x00007632817e7816 */ /* 0x040fe2000000007e */
[----:B------:R-:W-:Y:S01]  /*2020*/  FADD.FTZ R144, R144, R145 ;  /* 0x0000009190907221 */ /* 0x000fe20000010000 */
[C---:B------:R-:W-:Y:S01]  /*2030*/  PRMT R140, R130.reuse, 0x7632, R140 ;  /* 0x00007632828c7816 */ /* 0x040fe2000000008c */
[----:B------:R-:W-:Y:S01]  /*2040*/  IMAD.U32 R130, R130, 0x10000, RZ ;  /* 0x0001000082827824 */ /* 0x000fe200078e00ff */
[----:B------:R-:W-:Y:S01]  /*2050*/  SHF.L.U32 R131, R122, 0x10, RZ ;  /* 0x000000107a837819 */ /* 0x000fe200000006ff */
[----:B------:R-:W-:Y:S01]  /*2060*/  FADD.FTZ R124, R124, R127 ;  /* 0x0000007f7c7c7221 */ /* 0x000fe20000010000 */
[----:B------:R-:W-:Y:S01]  /*2070*/  SHF.L.U32 R129, R129, 0x10, RZ ;  /* 0x0000001081817819 */ /* 0x000fe200000006ff */
[----:B------:R-:W-:Y:S01]  /*2080*/  IMAD.U32 R127, R118, 0x10000, RZ ;  /* 0x00010000767f7824 */ /* 0x000fe200078e00ff */
[----:B------:R-:W-:Y:S01]  /*2090*/  SHF.L.U32 R128, R121, 0x10, RZ ;  /* 0x0000001079807819 */ /* 0x000fe200000006ff */
[----:B------:R-:W-:Y:S01]  /*20a0*/  FADD.FTZ R130, R131, R130 ;  /* 0x0000008283827221 */ /* 0x000fe20000010000 */
[----:B------:R-:W-:-:S02]  /*20b0*/  SHF.L.U32 R214, R116, 0x10, RZ ;  /* 0x0000001074d67819 */ /* 0x000fc400000006ff */
[----:B------:R-:W-:Y:S01]  /*20c0*/  SHF.L.U32 R217, R117, 0x10, RZ ;  /* 0x0000001075d97819 */ /* 0x000fe200000006ff */
[----:B------:R-:W-:Y:S01]  /*20d0*/  FADD.FTZ R128, R128, R129 ;  /* 0x0000008180807221 */ /* 0x000fe20000010000 */
[----:B------:R-:W-:Y:S01]  /*20e0*/  SHF.L.U32 R126, R126, 0x10, RZ ;  /* 0x000000107e7e7819 */ /* 0x000fe200000006ff */
[----:B------:R-:W-:Y:S01]  /*20f0*/  IMAD.U32 R129, R142, 0x10000, RZ ;  /* 0x000100008e817824 */ /* 0x000fe200078e00ff */
[----:B------:R-:W-:Y:S01]  /*2100*/  SHF.L.U32 R136, R136, 0x10, RZ ;  /* 0x0000001088887819 */ /* 0x000fe200000006ff */
[----:B------:R-:W-:Y:S01]  /*2110*/  FADD.FTZ R214, R214, R125 ;  /* 0x0000007dd6d67221 */ /* 0x000fe20000010000 */
[----:B------:R-:W-:Y:S01]  /*2120*/  SHF.L.U32 R140, R140, 0x10, RZ ;  /* 0x000000108c8c7819 */ /* 0x000fe200000006ff */
[----:B------:R-:W-:Y:S01]  /*2130*/  FADD.FTZ R184, R127, R130 ;  /* 0x000000827fb87221 */ /* 0x000fe20000010000 */
[----:B------:R-:W-:Y:S01]  /*2140*/  FADD.FTZ R217, R217, R128 ;  /* 0x00000080d9d97221 */ /* 0x000fe20000010000 */
[----:B------:R-:W-:Y:S01]  /*2150*/  SHF.L.U32 R127, R119, 0x10, RZ ;  /* 0x00000010777f7819 */ /* 0x000fe200000006ff */
[----:B------:R-:W-:Y:S01]  /*2160*/  FADD.FTZ R126, R126, R143 ;  /* 0x0000008f7e7e7221 */ /* 0x000fe20000010000 */
[----:B------:R-:W-:Y:S01]  /*2170*/  SHF.L.U32 R185, R134, 0x10, RZ ;  /* 0x0000001086b97819 */ /* 0x000fe200000006ff */
[----:B------:R-:W-:Y:S01]  /*2180*/  FADD.FTZ R129, R140, R129 ;  /* 0x000000818c817221 */ /* 0x000fe20000010000 */
[----:B------:R-:W-:Y:S01]  /*2190*/  SHF.L.U32 R125, R138, 0x10, RZ ;  /* 0x000000108a7d7819 */ /* 0x000fe200000006ff */
[----:B------:R-:W-:Y:S01]  /*21a0*/  FADD.FTZ R136, R141, R136 ;  /* 0x000000888d887221 */ /* 0x000fe20000010000 */
[----:B------:R-:W-:Y:S01]  /*21b0*/  SHF.L.U32 R139, R139, 0x10, RZ ;  /* 0x000000108b8b7819 */ /* 0x000fe200000006ff */
[----:B------:R-:W-:-:S02]  /*21c0*/  IMAD.U32 R128, R135, 0x10000, RZ ;  /* 0x0001000087807824 */ /* 0x000fc400078e00ff */
[----:B------:R-:W-:Y:S01]  /*21d0*/  FADD.FTZ R140, R127, R144 ;  /* 0x000000907f8c7221 */ /* 0x000fe20000010000 */
[----:B------:R-:W-:Y:S01]  /*21e0*/  FADD.FTZ R185, R185, R136 ;  /* 0x00000088b9b97221 */ /* 0x000fe20000010000 */
[----:B------:R-:W-:Y:S01]  /*21f0*/  FADD.FTZ R186, R125, R126 ;  /* 0x0000007e7dba7221 */ /* 0x000fe20000010000 */
[----:B------:R-:W-:Y:S01]  /*2200*/  FADD.FTZ R225, R128, R129 ;  /* 0x0000008180e17221 */ /* 0x000fe20000010000 */
[----:B------:R-:W-:Y:S02]  /*2210*/  FADD.FTZ R221, R139, R124 ;  /* 0x0000007c8bdd7221 */ /* 0x000fe40000010000 */
[----:B------:R-:W-:Y:S02]  /*2220*/  F2FP.BF16.F32.PACK_AB R127, R185, R140 ;  /* 0x0000008cb97f723e */ /* 0x000fe400000010ff */
[----:B------:R-:W-:Y:S02]  /*2230*/  F2FP.BF16.F32.PACK_AB R126, R225, R184 ;  /* 0x000000b8e17e723e */ /* 0x000fe400000010ff */
[----:B------:R-:W-:-:S02]  /*2240*/  F2FP.BF16.F32.PACK_AB R125, R186, R217 ;  /* 0x000000d9ba7d723e */ /* 0x000fc400000010ff */
[----:B------:R-:W-:-:S07]  /*2250*/  F2FP.BF16.F32.PACK_AB R124, R221, R214 ;  /* 0x000000d6dd7c723e */ /* 0x000fce00000010ff */
.L_x_57:
[----:B------:R-:W0:Y:S01]  /*2260*/  @P0 LDC.64 R134, c[0x0][0x3a8] ;  /* 0x0000ea00ff860b82 */ /* 0x000e220000000a00 */
[----:B------:R-:W-:-:S07]  /*2270*/  VIADD R181, R177, 0x100 ;  /* 0x00000100b1b57836 */ /* 0x000fce0000000000 */
[----:B------:R-:W1:Y:S08]  /*2280*/  @P2 LDC.64 R128, c[0x0][0x3a0] ;  /* 0x0000e800ff802b82 */ /* 0x000e700000000a00 */
[----:B------:R-:W2:Y:S01]  /*2290*/  @P1 LDC.64 R130, c[0x0][0x398] ;  /* 0x0000e600ff821b82 */ /* 0x000ea20000000a00 */
[----:B0-----:R-:W-:-:S05]  /*22a0*/  @P0 IMAD.WIDE.U32 R134, R137, 0x10, R134 ;  /* 0x0000001089860825 */ /* 0x001fca00078e0086 */
[----:B------:R0:W-:Y:S01]  /*22b0*/  @P0 STG.E.128 desc[UR6][R134.64], R124 ;  /* 0x0000007c86000986 */ /* 0x0001e2000c101d06 */
[----:B-1----:R-:W-:-:S04]  /*22c0*/  @P2 IMAD.WIDE.U32 R138, R181, 0x10, R128 ;  /* 0x00000010b58a2825 */ /* 0x002fc800078e0080 */
[C---:B------:R-:W-:Y:S01]  /*22d0*/  IMAD.WIDE.U32 R128, R181.reuse, 0x10, R132 ;  /* 0x00000010b5807825 */ /* 0x040fe200078e0084 */
        /* <DEDUP_REMOVED lines=8> */
[----:B0-----:R-:W-:Y:S06]  /*2360*/  BRA.U UP0, `(.L_x_59) ;  /* 0x0000000100bc7547 */ /* 0x001fec000b800000 */
[----:B------:R-:W-:Y:S05]  /*2370*/  BRA.U UP1, `(.L_x_60) ;  /* 0x0000000101347547 */ /* 0x000fea000b800000 */
[----:B-----5:R-:W-:Y:S01]  /*2380*/  PRMT R229, R129, 0x7632, R229 ;  /* 0x0000763281e57816 */ /* 0x020fe200000000e5 */
[----:B------:R-:W-:Y:S01]  /*2390*/  IMAD.U32 R182, R130, 0x10000, RZ ;  /* 0x0001000082b67824 */ /* 0x000fe200078e00ff */
[----:B------:R-:W-:Y:S02]  /*23a0*/  PRMT R187, R128, 0x7632, R187 ;  /* 0x0000763280bb7816 */ /* 0x000fe400000000bb */
[----:B------:R-:W-:Y:S01]  /*23b0*/  PRMT R219, R130, 0x7632, R219 ;  /* 0x0000763282db7816 */ /* 0x000fe200000000db */
[----:B------:R-:W-:Y:S01]  /*23c0*/  IMAD.U32 R229, R229, 0x10000, RZ ;  /* 0x00010000e5e57824 */ /* 0x000fe200078e00ff */
[----:B------:R-:W-:Y:S02]  /*23d0*/  PRMT R215, R131, 0x7632, R215 ;  /* 0x0000763283d77816 */ /* 0x000fe400000000d7 */
[----:B------:R-:W-:Y:S02]  /*23e0*/  SHF.L.U32 R134, R128, 0x10, RZ ;  /* 0x0000001080867819 */ /* 0x000fe400000006ff */
[----:B------:R-:W-:-:S02]  /*23f0*/  SHF.L.U32 R180, R129, 0x10, RZ ;  /* 0x0000001081b47819 */ /* 0x000fc400000006ff */
[----:B------:R-:W-:Y:S02]  /*2400*/  SHF.L.U32 R146, R131, 0x10, RZ ;  /* 0x0000001083927819 */ /* 0x000fe400000006ff */
[----:B------:R-:W-:Y:S02]  /*2410*/  SHF.L.U32 R187, R187, 0x10, RZ ;  /* 0x00000010bbbb7819 */ /* 0x000fe400000006ff */
[----:B------:R-:W-:Y:S02]  /*2420*/  SHF.L.U32 R219, R219, 0x10, RZ ;  /* 0x00000010dbdb7819 */ /* 0x000fe400000006ff */
[----:B------:R-:W-:Y:S01]  /*2430*/  SHF.L.U32 R215, R215, 0x10, RZ ;  /* 0x00000010d7d77819 */ /* 0x000fe200000006ff */
[----:B------:R-:W-:Y:S06]  /*2440*/  BRA `(.L_x_61) ;  /* 0x0000000400ec7947 */ /* 0x000fec0003800000 */
.L_x_60:
[C---:B-----5:R-:W-:Y:S01]  /*2450*/  PRMT R124, R128.reuse, 0x7632, R124 ;  /* 0x00007632807c7816 */ /* 0x060fe2000000007c */
[----:B------:R-:W-:Y:S01]  /*2460*/  IMAD.U32 R128, R128, 0x10000, RZ ;  /* 0x0001000080807824 */ /* 0x000fe200078e00ff */
[----:B------:R-:W-:Y:S01]  /*2470*/  PRMT R126, R129, 0x7632, R126 ;  /* 0x00007632817e7816 */ /* 0x000fe2000000007e */
[----:B------:R-:W-:Y:S01]  /*2480*/  IMAD.U32 R125, R116, 0x10000, RZ ;  /* 0x00010000747d7824 */ /* 0x000fe200078e00ff */
[C---:B------:R-:W-:Y:S01]  /*2490*/  PRMT R127, R130.reuse, 0x7632, R127 ;  /* 0x00007632827f7816 */ /* 0x040fe2000000007f */
[----:B------:R-:W-:Y:S01]  /*24a0*/  IMAD.U32 R145, R145, 0x10000, RZ ;  /* 0x0001000091917824 */ /* 0x000fe200078e00ff */
[----:B------:R-:W-:Y:S01]  /*24b0*/  PRMT R138, R131, 0x7632, R138 ;  /* 0x00007632838a7816 */ /* 0x000fe2000000008a */
[----:B------:R-:W-:Y:S01]  /*24c0*/  FADD.FTZ R134, R125, R128 ;  /* 0x000000807d867221 */ /* 0x000fe20000010000 */
[----:B------:R-:W-:Y:S01]  /*24d0*/  SHF.L.U32 R129, R129, 0x10, RZ ;  /* 0x0000001081817819 */ /* 0x000fe200000006ff */
[----:B------:R-:W-:Y:S01]  /*24e0*/  IMAD.U32 R131, R131, 0x10000, RZ ;  /* 0x0001000083837824 */ /* 0x000fe200078e00ff */
        /* <DEDUP_REMOVED lines=12> */
[----:B------:R-:W-:Y:S01]  /*25b0*/  SHF.L.U32 R128, R127, 0x10, RZ ;  /* 0x000000107f807819 */ /* 0x000fe200000006ff */
[----:B------:R-:W-:Y:S01]  /*25c0*/  FADD.FTZ R215, R215, R136 ;  /* 0x00000088d7d77221 */ /* 0x000fe20000010000 */
[----:B------:R-:W-:Y:S01]  /*25d0*/  SHF.L.U32 R229, R126, 0x10, RZ ;  /* 0x000000107ee57819 */ /* 0x000fe200000006ff */
[----:B------:R-:W-:Y:S01]  /*25e0*/  FADD.FTZ R146, R146, R131 ;  /* 0x0000008392927221 */ /* 0x000fe20000010000 */
[----:B------:R-:W-:Y:S01]  /*25f0*/  F2FP.BF16.F32.PACK_AB R124, R187, R134 ;  /* 0x00000086bb7c723e */ /* 0x000fe200000010ff */
[----:B------:R-:W-:-:S02]  /*2600*/  FADD.FTZ R219, R128, R145 ;  /* 0x0000009180db7221 */ /* 0x000fc40000010000 */
[----:B------:R-:W-:Y:S01]  /*2610*/  FADD.FTZ R229, R229, R144 ;  /* 0x00000090e5e57221 */ /* 0x000fe20000010000 */
[----:B------:R-:W-:Y:S02]  /*2620*/  F2FP.BF16.F32.PACK_AB R127, R215, R146 ;  /* 0x00000092d77f723e */ /* 0x000fe400000010ff */
[----:B------:R-:W-:Y:S02]  /*2630*/  F2FP.BF16.F32.PACK_AB R126, R219, R182 ;  /* 0x000000b6db7e723e */ /* 0x000fe400000010ff */
[----:B------:R-:W-:Y:S01]  /*2640*/  F2FP.BF16.F32.PACK_AB R125, R229, R180 ;  /* 0x000000b4e57d723e */ /* 0x000fe200000010ff */
[----:B------:R-:W-:Y:S06]  /*2650*/  BRA `(.L_x_61) ;  /* 0x0000000400687947 */ /* 0x000fec0003800000 */
.L_x_59:
[----:B------:R-:W-:Y:S05]  /*2660*/  BRA.U UP1, `(.L_x_62) ;  /* 0x0000000101947547 */ /* 0x000fea000b800000 */
[----:B-----5:R-:W-:Y:S01]  /*2670*/  PRMT R135, R128, 0x7632, R135 ;  /* 0x0000763280877816 */ /* 0x020fe20000000087 */
[----:B------:R-:W-:Y:S01]  /*2680*/  IMAD.U32 R127, R122, 0x10000, RZ ;  /* 0x000100007a7f7824 */ /* 0x000fe200078e00ff */
[----:B------:R-:W-:Y:S02]  /*2690*/  SHF.L.U32 R128, R128, 0x10, RZ ;  /* 0x0000001080807819 */ /* 0x000fe400000006ff */
[C---:B------:R-:W-:Y:S01]  /*26a0*/  PRMT R138, R130.reuse, 0x7632, R138 ;  /* 0x00007632828a7816 */ /* 0x040fe2000000008a */
[----:B------:R-:W-:Y:S01]  /*26b0*/  IMAD.U32 R130, R130, 0x10000, RZ ;  /* 0x0001000082827824 */ /* 0x000fe200078e00ff */
[C---:B------:R-:W-:Y:S01]  /*26c0*/  SHF.L.U32 R125, R120.reuse, 0x10, RZ ;  /* 0x00000010787d7819 */ /* 0x040fe200000006ff */
        /* <DEDUP_REMOVED lines=8> */
[----:B------:R-:W-:Y:S02]  /*2750*/  PRMT R126, R122, 0x7632, R126 ;  /* 0x000076327a7e7816 */ /* 0x000fe4000000007e */
[----:B------:R-:W-:Y:S01]  /*2760*/  PRMT R127, R123, 0x7632, R127 ;  /* 0x000076327b7f7816 */ /* 0x000fe2000000007f */
[----:B------:R-:W-:Y:S01]  /*2770*/  IMAD.U32 R125, R125, 0x10000, RZ ;  /* 0x000100007d7d7824 */ /* 0x000fe200078e00ff */
[----:B------:R-:W-:Y:S02]  /*2780*/  SHF.L.U32 R129, R129, 0x10, RZ ;  /* 0x0000001081817819 */ /* 0x000fe400000006ff */
[----:B------:R-:W-:Y:S02]  /*2790*/  SHF.L.U32 R180, R121, 0x10, RZ ;  /* 0x0000001079b47819 */ /* 0x000fe400000006ff */
[----:B------:R-:W-:-:S02]  /*27a0*/  SHF.L.U32 R131, R131, 0x10, RZ ;  /* 0x0000001083837819 */ /* 0x000fc400000006ff */
[----:B------:R-:W-:Y:S01]  /*27b0*/  SHF.L.U32 R146, R123, 0x10, RZ ;  /* 0x000000107b927819 */ /* 0x000fe200000006ff */
[----:B------:R-:W-:Y:S01]  /*27c0*/  FADD.FTZ R180, R180, R129 ;  /* 0x00000081b4b47221 */ /* 0x000fe20000010000 */
[----:B------:R-:W-:Y:S02]  /*27d0*/  SHF.L.U32 R136, R136, 0x10, RZ ;  /* 0x0000001088887819 */ /* 0x000fe400000006ff */
[----:B------:R-:W-:Y:S01]  /*27e0*/  SHF.L.U32 R219, R138, 0x10, RZ ;  /* 0x000000108adb7819 */ /* 0x000fe200000006ff */
[----:B------:R-:W-:Y:S01]  /*27f0*/  FADD.FTZ R146, R146, R131 ;  /* 0x0000008392927221 */ /* 0x000fe20000010000 */
[----:B------:R-:W-:Y:S01]  /*2800*/  SHF.L.U32 R127, R127, 0x10, RZ ;  /* 0x000000107f7f7819 */ /* 0x000fe200000006ff */
[----:B------:R-:W-:Y:S01]  /*2810*/  FADD.FTZ R229, R136, R125 ;  /* 0x0000007d88e57221 */ /* 0x000fe20000010000 */
[----:B------:R-:W-:Y:S02]  /*2820*/  SHF.L.U32 R126, R126, 0x10, RZ ;  /* 0x000000107e7e7819 */ /* 0x000fe400000006ff */
        /* <DEDUP_REMOVED lines=9> */
.L_x_62:
[C---:B-----5:R-:W-:Y:S01]  /*28c0*/  PRMT R134, R129.reuse, 0x7632, R134 ;  /* 0x0000763281867816 */ /* 0x060fe20000000086 */
[----:B------:R-:W-:Y:S01]  /*28d0*/  IMAD.U32 R129, R129, 0x10000, RZ ;  /* 0x0001000081817824 */ /* 0x000fe200078e00ff */
[----:B------:R-:W-:Y:S01]  /*28e0*/  SHF.L.U32 R124, R121, 0x10, RZ ;  /* 0x00000010797c7819 */ /* 0x000fe200000006ff */
[----:B------:R-:W-:Y:S01]  /*28f0*/  IMAD.U32 R142, R123, 0x10000, RZ ;  /* 0x000100007b8e7824 */ /* 0x000fe200078e00ff */
[----:B------:R-:W-:Y:S01]  /*2900*/  PRMT R126, R128, 0x7632, R126 ;  /* 0x00007632807e7816 */ /* 0x000fe2000000007e */
[----:B------:R-:W-:Y:S01]  /*2910*/  IMAD.U32 R134, R134, 0x10000, RZ ;  /* 0x0001000086867824 */ /* 0x000fe200078e00ff */
[----:B------:R-:W-:Y:S01]  /*2920*/  SHF.L.U32 R128, R128, 0x10, RZ ;  /* 0x0000001080807819 */ /* 0x000fe200000006ff */
[----:B------:R-:W-:Y:S01]  /*2930*/  FADD.FTZ R180, R124, R129 ;  /* 0x000000817cb47221 */ /* 0x000fe20000010000 */
[----:B------:R-:W-:Y:S01]  /*2940*/  PRMT R124, R120, 0x7632, R124 ;  /* 0x00007632787c7816 */ /* 0x000fe2000000007c */
[----:B------:R-:W-:Y:S01]  /*2950*/  IMAD.U32 R144, R144, 0x10000, RZ ;  /* 0x0001000090907824 */ /* 0x000fe200078e00ff */
[----:B------:R-:W-:-:S02]  /*2960*/  SHF.L.U32 R125, R120, 0x10, RZ ;  /* 0x00000010787d7819 */ /* 0x000fc400000006ff */
[----:B------:R-:W-:Y:S02]  /*2970*/  SHF.L.U32 R127, R126, 0x10, RZ ;  /* 0x000000107e7f7819 */ /* 0x000fe400000006ff */
[----:B------:R-:W-:Y:S01]  /*2980*/  SHF.L.U32 R124, R124, 0x10, RZ ;  /* 0x000000107c7c7819 */ /* 0x000fe200000006ff */
[----:B------:R-:W-:Y:S01]  /*2990*/  FADD.FTZ R128, R125, R128 ;  /* 0x000000807d807221 */ /* 0x000fe20000010000 */
[C---:B------:R-:W-:Y:S01]  /*29a0*/  PRMT R135, R130.reuse, 0x7632, R135 ;  /* 0x0000763282877816 */ /* 0x040fe20000000087 */
[----:B------:R-:W-:Y:S01]  /*29b0*/  IMAD.U32 R130, R130, 0x10000, RZ ;  /* 0x0001000082827824 */ /* 0x000fe200078e00ff */
[----:B------:R-:W-:Y:S01]  /*29c0*/  PRMT R125, R121, 0x7632, R125 ;  /* 0x00007632797d7816 */ /* 0x000fe2000000007d */
[----:B------:R-:W-:Y:S01]  /*29d0*/  FADD.FTZ R124, R127, R124 ;  /* 0x0000007c7f7c7221 */ /* 0x000fe20000010000 */
[----:B------:R-:W-:Y:S02]  /*29e0*/  SHF.L.U32 R129, R122, 0x10, RZ ;  /* 0x000000107a817819 */ /* 0x000fe400000006ff */
[----:B------:R-:W-:-:S02]  /*29f0*/  PRMT R138, R131, 0x7632, R138 ;  /* 0x00007632838a7816 */ /* 0x000fc4000000008a */
[----:B------:R-:W-:Y:S01]  /*2a00*/  PRMT R126, R122, 0x7632, R126 ;  /* 0x000076327a7e7816 */ /* 0x000fe2000000007e */
[----:B------:R-:W-:Y:S01]  /*2a10*/  FADD.FTZ R130, R129, R130 ;  /* 0x0000008281827221 */ /* 0x000fe20000010000 */
[----:B------:R-:W-:Y:S01]  /*2a20*/  PRMT R127, R123, 0x7632, R127 ;  /* 0x000076327b7f7816 */ /* 0x000fe2000000007f */
[----:B------:R-:W-:Y:S01]  /*2a30*/  IMAD.U32 R129, R116, 0x10000, RZ ;  /* 0x0001000074817824 */ /* 0x000fe200078e00ff */
[----:B------:R-:W-:Y:S01]  /*2a40*/  SHF.L.U32 R131, R131, 0x10, RZ ;  /* 0x0000001083837819 */ /* 0x000fe200000006ff */
[----:B------:R-:W-:Y:S01]  /*2a50*/  IMAD.U32 R126, R126, 0x10000, RZ ;  /* 0x000100007e7e7824 */ /* 0x000fe200078e00ff */
[----:B------:R-:W-:Y:S02]  /*2a60*/  SHF.L.U32 R125, R125, 0x10, RZ ;  /* 0x000000107d7d7819 */ /* 0x000fe400000006ff */
        /* <DEDUP_REMOVED lines=25> */
.L_x_61:
[----:B------:R-:W0:Y:S01]  /*2c00*/  @P0 LDC.64 R138, c[0x0][0x3a8] ;  /* 0x0000ea00ff8a0b82 */ /* 0x000e220000000a00 */
[----:B------:R-:W-:-:S07]  /*2c10*/  IADD3 R183, PT, PT, R177, 0x180, RZ ;  /* 0x00000180b1b77810 */ /* 0x000fce0007ffe0ff */
        /* <DEDUP_REMOVED lines=17> */
[C---:B------:R-:W-:Y:S01]  /*2d30*/  IMAD.U32 R138, R128.reuse, 0x10000, RZ ;  /* 0x00010000808a7824 */ /* 0x040fe200078e00ff */
[----:B------:R-:W-:Y:S01]  /*2d40*/  PRMT R211, R128, 0x7632, R211 ;  /* 0x0000763280d37816 */ /* 0x000fe200000000d3 */
[----:B------:R-:W-:Y:S01]  /*2d50*/  IMAD.U32 R208, R131, 0x10000, RZ ;  /* 0x0001000083d07824 */ /* 0x000fe200078e00ff */
[----:B------:R-:W-:Y:S01]  /*2d60*/  PRMT R209, R129, 0x7632, R209 ;  /* 0x0000763281d17816 */ /* 0x000fe200000000d1 */
[----:B------:R-:W-:Y:S01]  /*2d70*/  IMAD.U32 R147, R147, 0x10000, RZ ;  /* 0x0001000093937824 */ /* 0x000fe200078e00ff */
[----:B------:R-:W-:Y:S02]  /*2d80*/  PRMT R139, R131, 0x7632, R139 ;  /* 0x00007632838b7816 */ /* 0x000fe4000000008b */
[----:B------:R-:W-:Y:S02]  /*2d90*/  SHF.L.U32 R220, R129, 0x10, RZ ;  /* 0x0000001081dc7819 */ /* 0x000fe400000006ff */
[----:B------:R-:W-:-:S02]  /*2da0*/  SHF.L.U32 R216, R130, 0x10, RZ ;  /* 0x0000001082d87819 */ /* 0x000fc400000006ff */
[----:B------:R-:W-:Y:S02]  /*2db0*/  SHF.L.U32 R211, R211, 0x10, RZ ;  /* 0x00000010d3d37819 */ /* 0x000fe400000006ff */
[----:B------:R-:W-:Y:S02]  /*2dc0*/  SHF.L.U32 R209, R209, 0x10, RZ ;  /* 0x00000010d1d17819 */ /* 0x000fe400000006ff */
[----:B------:R-:W-:Y:S01]  /*2dd0*/  SHF.L.U32 R139, R139, 0x10, RZ ;  /* 0x000000108b8b7819 */ /* 0x000fe200000006ff */
[----:B------:R-:W-:Y:S06]  /*2de0*/  BRA `(.L_x_65) ;  /* 0x0000000400ec7947 */ /* 0x000fec0003800000 */
.L_x_64:
[----:B-----5:R-:W-:Y:S01]  /*2df0*/  PRMT R124, R128, 0x7632, R124 ;  /* 0x00007632807c7816 */ /* 0x020fe2000000007c */
[----:B------:R-:W-:Y:S01]  /*2e00*/  IMAD.U32 R220, R117, 0x10000, RZ ;  /* 0x0001000075dc7824 */ /* 0x000fe200078e00ff */
[C---:B------:R-:W-:Y:S01]  /*2e10*/  PRMT R126, R129.reuse, 0x7632, R126 ;  /* 0x00007632817e7816 */ /* 0x040fe2000000007e */
[----:B------:R-:W-:Y:S01]  /*2e20*/  IMAD.U32 R129, R129, 0x10000, RZ ;  /* 0x0001000081817824 */ /* 0x000fe200078e00ff */
[C---:B------:R-:W-:Y:S01]  /*2e30*/  PRMT R127, R130.reuse, 0x7632, R127 ;  /* 0x00007632827f7816 */ /* 0x040fe2000000007f */
[----:B------:R-:W-:Y:S01]  /*2e40*/  IMAD.U32 R141, R141, 0x10000, RZ ;  /* 0x000100008d8d7824 */ /* 0x000fe200078e00ff */
[----:B------:R-:W-:Y:S01]  /*2e50*/  PRMT R142, R131, 0x7632, R142 ;  /* 0x00007632838e7816 */ /* 0x000fe2000000008e */
[----:B------:R-:W-:Y:S01]  /*2e60*/  IMAD.U32 R135, R135, 0x10000, RZ ;  /* 0x0001000087877824 */ /* 0x000fe200078e00ff */
[----:B------:R-:W-:Y:S01]  /*2e70*/  SHF.L.U32 R130, R130, 0x10, RZ ;  /* 0x0000001082827819 */ /* 0x000fe200000006ff */
[----:B------:R-:W-:Y:S01]  /*2e80*/  IMAD.U32 R127, R127, 0x10000, RZ ;  /* 0x000100007f7f7824 */ /* 0x000fe200078e00ff */
[----:B------:R-:W-:Y:S01]  /*2e90*/  SHF.L.U32 R139, R118, 0x10, RZ ;  /* 0x00000010768b7819 */ /* 0x000fe200000006ff */
[----:B------:R-:W-:Y:S01]  /*2ea0*/  FADD.FTZ R220, R220, R129 ;  /* 0x00000081dcdc7221 */ /* 0x000fe20000010000 */
[----:B------:R-:W-:-:S02]  /*2eb0*/  SHF.L.U32 R128, R128, 0x10, RZ ;  /* 0x0000001080807819 */ /* 0x000fc400000006ff */
[----:B------:R-:W-:Y:S01]  /*2ec0*/  SHF.L.U32 R125, R116, 0x10, RZ ;  /* 0x00000010747d7819 */ /* 0x000fe200000006ff */
[----:B------:R-:W-:Y:S01]  /*2ed0*/  FADD.FTZ R216, R139, R130 ;  /* 0x000000828bd87221 */ /* 0x000fe20000010000 */
[----:B------:R-:W-:Y:S02]  /*2ee0*/  SHF.L.U32 R131, R131, 0x10, RZ ;  /* 0x0000001083837819 */ /* 0x000fe400000006ff */
        /* <DEDUP_REMOVED lines=17> */
.L_x_63:
[----:B------:R-:W-:Y:S05]  /*3000*/  BRA.U UP1, `(.L_x_66) ;  /* 0x0000000101947547 */ /* 0x000fea000b800000 */
[----:B-----5:R-:W-:Y:S01]  /*3010*/  PRMT R139, R130, 0x7632, R139 ;  /* 0x00007632828b7816 */ /* 0x020fe2000000008b */
[----:B------:R-:W-:Y:S01]  /*3020*/  IMAD.U32 R125, R120, 0x10000, RZ ;  /* 0x00010000787d7824 */ /* 0x000fe200078e00ff */
[C---:B------:R-:W-:Y:S01]  /*3030*/  PRMT R135, R128.reuse, 0x7632, R135 ;  /* 0x0000763280877816 */ /* 0x040fe20000000087 */
[----:B------:R-:W-:Y:S01]  /*3040*/  IMAD.U32 R128, R128, 0x10000, RZ ;  /* 0x0001000080807824 */ /* 0x000fe200078e00ff */
[----:B------:R-:W-:Y:S02]  /*3050*/  SHF.L.U32 R130, R130, 0x10, RZ ;  /* 0x0000001082827819 */ /* 0x000fe400000006ff */
[----:B------:R-:W-:Y:S01]  /*3060*/  SHF.L.U32 R127, R122, 0x10, RZ ;  /* 0x000000107a7f7819 */ /* 0x000fe200000006ff */
[----:B------:R-:W-:Y:S01]  /*3070*/  FADD.FTZ R138, R125, R128 ;  /* 0x000000807d8a7221 */ /* 0x000fe20000010000 */
[----:B------:R-:W-:Y:S02]  /*3080*/  PRMT R136, R129, 0x7632, R136 ;  /* 0x0000763281887816 */ /* 0x000fe40000000088 */
[----:B------:R-:W-:Y:S01]  /*3090*/  PRMT R141, R131, 0x7632, R141 ;  /* 0x00007632838d7816 */ /* 0x000fe2000000008d */
[----:B------:R-:W-:Y:S01]  /*30a0*/  FADD.FTZ R216, R127, R130 ;  /* 0x000000827fd87221 */ /* 0x000fe20000010000 */
[----:B------:R-:W-:Y:S01]  /*30b0*/  PRMT R124, R120, 0x7632, R124 ;  /* 0x00007632787c7816 */ /* 0x000fe2000000007c */
[----:B------:R-:W-:Y:S01]  /*30c0*/  IMAD.U32 R131, R131, 0x10000, RZ ;  /* 0x0001000083837824 */ /* 0x000fe200078e00ff */
[----:B------:R-:W-:Y:S01]  /*30d0*/  PRMT R125, R121, 0x7632, R125 ;  /* 0x00007632797d7816 */ /* 0x000fe2000000007d */
[----:B------:R-:W-:Y:S01]  /*30e0*/  IMAD.U32 R136, R136, 0x10000, RZ ;  /* 0x0001000088887824 */ /* 0x000fe200078e00ff */
[----:B------:R-:W-:Y:S01]  /*30f0*/  PRMT R126, R122, 0x7632, R126 ;  /* 0x000076327a7e7816 */ /* 0x000fe2000000007e */
[----:B------:R-:W-:Y:S01]  /*3100*/  IMAD.U32 R124, R124, 0x10000, RZ ;  /* 0x000100007c7c7824 */ /* 0x000fe200078e00ff */
[----:B------:R-:W-:-:S02]  /*3110*/  PRMT R127, R123, 0x7632, R127 ;  /* 0x000076327b7f7816 */ /* 0x000fc4000000007f */
        /* <DEDUP_REMOVED lines=20> */
.L_x_66:
[C---:B-----5:R-:W-:Y:S01]  /*3260*/  PRMT R138, R129.reuse, 0x7632, R138 ;  /* 0x00007632818a7816 */ /* 0x060fe2000000008a */
[----:B------:R-:W-:Y:S01]  /*3270*/  IMAD.U32 R125, R120, 0x10000, RZ ;  /* 0x00010000787d7824 */ /* 0x000fe200078e00ff */
[----:B------:R-:W-:Y:S01]  /*3280*/  SHF.L.U32 R129, R129, 0x10, RZ ;  /* 0x0000001081817819 */ /* 0x000fe200000006ff */
[----:B------:R-:W-:Y:S01]  /*3290*/  IMAD.U32 R141, R141, 0x10000, RZ ;  /* 0x000100008d8d7824 */ /* 0x000fe200078e00ff */
[----:B------:R-:W-:Y:S02]  /*32a0*/  SHF.L.U32 R124, R121, 0x10, RZ ;  /* 0x00000010797c7819 */ /* 0x000fe400000006ff */
[C---:B------:R-:W-:Y:S02]  /*32b0*/  PRMT R126, R128.reuse, 0x7632, R126 ;  /* 0x00007632807e7816 */ /* 0x040fe4000000007e */
[----:B------:R-:W-:Y:S01]  /*32c0*/  SHF.L.U32 R128, R128, 0x10, RZ ;  /* 0x0000001080807819 */ /* 0x000fe200000006ff */
[----:B------:R-:W-:Y:S01]  /*32d0*/  FADD.FTZ R220, R124, R129 ;  /* 0x000000817cdc7221 */ /* 0x000fe20000010000 */
[----:B------:R-:W-:Y:S01]  /*32e0*/  PRMT R124, R120, 0x7632, R124 ;  /* 0x00007632787c7816 */ /* 0x000fe2000000007c */
[----:B------:R-:W-:Y:S01]  /*32f0*/  IMAD.U32 R127, R126, 0x10000, RZ ;  /* 0x000100007e7f7824 */ /* 0x000fe200078e00ff */
[----:B------:R-:W-:Y:S01]  /*3300*/  PRMT R139, R130, 0x7632, R139 ;  /* 0x00007632828b7816 */ /* 0x000fe2000000008b */
[----:B------:R-:W-:Y:S01]  /*3310*/  FADD.FTZ R128, R125, R128 ;  /* 0x000000807d807221 */ /* 0x000fe20000010000 */
        /* <DEDUP_REMOVED lines=8> */
[----:B------:R-:W-:Y:S01]  /*33a0*/  SHF.L.U32 R144, R123, 0x10, RZ ;  /* 0x000000107b907819 */ /* 0x000fe200000006ff */
[----:B------:R-:W-:Y:S01]  /*33b0*/  IMAD.U32 R142, R142, 0x10000, RZ ;  /* 0x000100008e8e7824 */ /* 0x000fe200078e00ff */
[----:B------:R-:W-:Y:S01]  /*33c0*/  PRMT R126, R122, 0x7632, R126 ;  /* 0x000076327a7e7816 */ /* 0x000fe2000000007e */
[----:B------:R-:W-:Y:S01]  /*33d0*/  IMAD.U32 R125, R125, 0x10000, RZ ;  /* 0x000100007d7d7824 */ /* 0x000fe200078e00ff */
[----:B------:R-:W-:Y:S01]  /*33e0*/  PRMT R127, R123, 0x7632, R127 ;  /* 0x000076327b7f7816 */ /* 0x000fe2000000007f */
[----:B------:R-:W-:Y:S01]  /*33f0*/  FADD.FTZ R144, R144, R131 ;  /* 0x0000008390907221 */ /* 0x000fe20000010000 */
        /* <DEDUP_REMOVED lines=20> */
[----:B------:R-:W-:Y:S01]  /*3540*/  F2FP.BF16.F32.PACK_AB R124, R211, R138 ;  /* 0x0000008ad37c723e */ /* 0x000fe200000010ff */
[----:B------:R-:W-:Y:S01]  /*3550*/  FADD.FTZ R139, R130, R127 ;  /* 0x0000007f828b7221 */ /* 0x000fe20000010000 */
[----:B------:R-:W-:Y:S02]  /*3560*/  FADD.FTZ R209, R128, R125 ;  /* 0x0000007d80d17221 */ /* 0x000fe40000010000 */
[----:B------:R-:W-:Y:S02]  /*3570*/  F2FP.BF16.F32.PACK_AB R126, R147, R216 ;  /* 0x000000d8937e723e */ /* 0x000fe400000010ff */
[----:B------:R-:W-:Y:S02]  /*3580*/  F2FP.BF16.F32.PACK_AB R127, R139, R208 ;  /* 0x000000d08b7f723e */ /* 0x000fe400000010ff */
[----:B------:R-:W-:-:S07]  /*3590*/  F2FP.BF16.F32.PACK_AB R125, R209, R220 ;  /* 0x000000dcd17d723e */ /* 0x000fce00000010ff */
.L_x_65:
[----:B------:R-:W0:Y:S01]  /*35a0*/  @P2 LDC.64 R128, c[0x0][0x3a0] ;  /* 0x0000e800ff802b82 */ /* 0x000e220000000a00 */
[----:B------:R-:W-:-:S07]  /*35b0*/  IADD3 R135, PT, PT, R177, 0x200, RZ ;  /* 0x00000200b1877810 */ /* 0x000fce0007ffe0ff */
[----:B------:R-:W1:Y:S08]  /*35c0*/  @P0 LDC.64 R142, c[0x0][0x3a8] ;  /* 0x0000ea00ff8e0b82 */ /* 0x000e700000000a00 */
[----:B------:R-:W2:Y:S01]  /*35d0*/  @P1 LDC.64 R130, c[0x0][0x398] ;  /* 0x0000e600ff821b82 */ /* 0x000ea20000000a00 */
[----:B0-----:R-:W-:-:S04]  /*35e0*/  @P2 IMAD.WIDE.U32 R212, R135, 0x10, R128 ;  /* 0x0000001087d42825 */ /* 0x001fc800078e0080 */
[----:B------:R-:W-:-:S04]  /*35f0*/  IMAD.WIDE.U32 R128, R135, 0x10, R132 ;  /* 0x0000001087807825 */ /* 0x000fc800078e0084 */
[----:B-1----:R-:W-:-:S05]  /*3600*/  @P0 IMAD.WIDE.U32 R142, R183, 0x10, R142 ;  /* 0x00000010b78e0825 */ /* 0x002fca00078e008e */
[----:B------:R0:W-:Y:S01]  /*3610*/  @P0 STG.E.128 desc[UR6][R142.64], R124 ;  /* 0x0000007c8e000986 */ /* 0x0001e2000c101d06 */
[----:B--2---:R-:W-:-:S03]  /*3620*/  @P1 IMAD.WIDE.U32 R144, R135, 0x10, R130 ;  /* 0x0000001087901825 */ /* 0x004fc600078e0082 */
[----:B------:R0:W5:Y:S04]  /*3630*/  @P2 LDG.E.128 R116, desc[UR6][R212.64] ;  /* 0x00000006d4742981 */ /* 0x000168000c1e1d00 */
[----:B------:R0:W5:Y:S04]  /*3640*/  @P1 LDG.E.128 R120, desc[UR6][R144.64] ;  /* 0x0000000690781981 */ /* 0x000168000c1e1d00 */
[----:B------:R-:W5:Y:S01]  /*3650*/  LDG.E.128 R128, desc[UR6][R128.64] ;  /* 0x0000000680807981 */ /* 0x000f62000c1e1d00 */
[----:B------:R-:W-:Y:S05]  /*3660*/  BRA.U UP0, `(.L_x_67) ;  /* 0x0000000100cc7547 */ /* 0x000fea000b800000 */
[----:B-----5:R-:W-:Y:S02]  /*3670*/  PRMT R132, R119, 0x7632, R132 ;  /* 0x0000763277847816 */ /* 0x020fe40000000084 */
[----:B------:R-:W-:Y:S02]  /*3680*/  PRMT R133, R118, 0x7632, R133 ;  /* 0x0000763276857816 */ /* 0x000fe40000000085 */
[----:B------:R-:W-:Y:S02]  /*3690*/  PRMT R136, R117, 0x7632, R136 ;  /* 0x0000763275887816 */ /* 0x000fe40000000088 */
[----:B0-----:R-:W-:Y:S01]  /*36a0*/  PRMT R142, R116, 0x7632, R142 ;  /* 0x00007632748e7816 */ /* 0x001fe2000000008e */
[----:B------:R-:W-:Y:S06]  /*36b0*/  BRA.U UP1, `(.L_x_68) ;  /* 0x0000000101347547 */ /* 0x000fec000b800000 */
[----:B------:R-:W-:Y:S01]  /*36c0*/  PRMT R145, R128, 0x7632, R145 ;  /* 0x0000763280917816 */ /* 0x000fe20000000091 */
[----:B------:R-:W-:Y:S01]  /*36d0*/  IMAD.U32 R210, R129, 0x10000, RZ ;  /* 0x0001000081d27824 */ /* 0x000fe200078e00ff */
[----:B------:R-:W-:Y:S02]  /*36e0*/  PRMT R142, R131, 0x7632, R142 ;  /* 0x00007632838e7816 */ /* 0x000fe4000000008e */
[----:B------:R-:W-:Y:S01]  /*36f0*/  PRMT R213, R129, 0x7632, R213 ;  /* 0x0000763281d57816 */ /* 0x000fe200000000d5 */
[----:B------:R-:W-:Y:S01]  /*3700*/  IMAD.U32 R145, R145, 0x10000, RZ ;  /* 0x0001000091917824 */ /* 0x000fe200078e00ff */
[----:B------:R-:W-:Y:S01]  /*3710*/  PRMT R136, R130, 0x7632, R136 ;  /* 0x0000763282887816 */ /* 0x000fe20000000088 */
[----:B------:R-:W-:Y:S01]  /*3720*/  IMAD.U32 R142, R142, 0x10000, RZ ;  /* 0x000100008e8e7824 */ /* 0x000fe200078e00ff */
[----:B------:R-:W-:Y:S02]  /*3730*/  SHF.L.U32 R144, R128, 0x10, RZ ;  /* 0x0000001080907819 */ /* 0x000fe400000006ff */
[----:B------:R-:W-:-:S02]  /*3740*/  SHF.L.U32 R141, R130, 0x10, RZ ;  /* 0x00000010828d7819 */ /* 0x000fc400000006ff */
[----:B------:R-:W-:Y:S02]  /*3750*/  SHF.L.U32 R143, R131, 0x10, RZ ;  /* 0x00000010838f7819 */ /* 0x000fe400000006ff */
[----:B------:R-:W-:Y:S02]  /*3760*/  SHF.L.U32 R213, R213, 0x10, RZ ;  /* 0x00000010d5d57819 */ /* 0x000fe400000006ff */
[----:B------:R-:W-:Y:S01]  /*3770*/  SHF.L.U32 R136, R136, 0x10, RZ ;  /* 0x0000001088887819 */ /* 0x000fe200000006ff */
[----:B------:R-:W-:Y:S06]  /*3780*/  BRA `(.L_x_69) ;  /* 0x0000000400fc7947 */ /* 0x000fec0003800000 */
.L_x_68:
[----:B------:R-:W-:Y:S01]  /*3790*/  PRMT R124, R128, 0x7632, R124 ;  /* 0x00007632807c7816 */ /* 0x000fe2000000007c */
[----:B------:R-:W-:Y:S01]  /*37a0*/  IMAD.U32 R213, R136, 0x10000, RZ ;  /* 0x0001000088d57824 */ /* 0x000fe200078e00ff */
[----:B------:R-:W-:Y:S01]  /*37b0*/  SHF.L.U32 R128, R128, 0x10, RZ ;  /* 0x0000001080807819 */ /* 0x000fe200000006ff */
[----:B------:R-:W-:Y:S01]  /*37c0*/  IMAD.U32 R141, R118, 0x10000, RZ ;  /* 0x00010000768d7824 */ /* 0x000fe200078e00ff */
[----:B------:R-:W-:Y:S02]  /*37d0*/  SHF.L.U32 R125, R116, 0x10, RZ ;  /* 0x00000010747d7819 */ /* 0x000fe400000006ff */
[----:B------:R-:W-:Y:S02]  /*37e0*/  PRMT R126, R129, 0x7632, R126 ;  /* 0x00007632817e7816 */ /* 0x000fe4000000007e */
        /* <DEDUP_REMOVED lines=20> */
[----:B------:R-:W-:Y:S01]  /*3930*/  F2FP.BF16.F32.PACK_AB R125, R213, R210 ;  /* 0x000000d2d57d723e */ /* 0x000fe200000010ff */
[----:B------:R-:W-:Y:S02]  /*3940*/  FADD.FTZ R136, R136, R133 ;  /* 0x0000008588887221 */ /* 0x000fe40000010000 */
[----:B------:R-:W-:Y:S01]  /*3950*/  FADD.FTZ R145, R124, R145 ;  /* 0x000000917c917221 */ /* 0x000fe20000010000 */
[----:B------:R-:W-:-:S02]  /*3960*/  F2FP.BF16.F32.PACK_AB R127, R142, R143 ;  /* 0x0000008f8e7f723e */ /* 0x000fc400000010ff */
[----:B------:R-:W-:Y:S02]  /*3970*/  F2FP.BF16.F32.PACK_AB R126, R136, R141 ;  /* 0x0000008d887e723e */ /* 0x000fe400000010ff */
[----:B------:R-:W-:Y:S01]  /*3980*/  F2FP.BF16.F32.PACK_AB R124, R145, R144 ;  /* 0x00000090917c723e */ /* 0x000fe200000010ff */
[----:B------:R-:W-:Y:S06]  /*3990*/  BRA `(.L_x_69) ;  /* 0x0000000400787947 */ /* 0x000fec0003800000 */
.L_x_67:
[----:B------:R-:W-:Y:S05]  /*39a0*/  BRA.U UP1, `(.L_x_70) ;  /* 0x0000000101947547 */ /* 0x000fea000b800000 */
[C---:B-----5:R-:W-:Y:S01]  /*39b0*/  PRMT R132, R128.reuse, 0x7632, R132 ;  /* 0x0000763280847816 */ /* 0x060fe20000000084 */
[----:B------:R-:W-:Y:S01]  /*39c0*/  IMAD.U32 R210, R121, 0x10000, RZ ;  /* 0x0001000079d27824 */ /* 0x000fe200078e00ff */
[----:B------:R-:W-:Y:S02]  /*39d0*/  SHF.L.U32 R128, R128, 0x10, RZ ;  /* 0x0000001080807819 */ /* 0x000fe400000006ff */
[----:B0-----:R-:W-:Y:S02]  /*39e0*/  SHF.L.U32 R125, R120, 0x10, RZ ;  /* 0x00000010787d7819 */ /* 0x001fe400000006ff */
[C---:B------:R-:W-:Y:S02]  /*39f0*/  PRMT R136, R130.reuse, 0x7632, R136 ;  /* 0x0000763282887816 */ /* 0x040fe40000000088 */
[----:B------:R-:W-:Y:S01]  /*3a00*/  PRMT R133, R129, 0x7632, R133 ;  /* 0x0000763281857816 */ /* 0x000fe20000000085 */
[----:B------:R-:W-:Y:S01]  /*3a10*/  FADD.FTZ R144, R125, R128 ;  /* 0x000000807d907221 */ /* 0x000fe20000010000 */
[----:B------:R-:W-:Y:S01]  /*3a20*/  SHF.L.U32 R130, R130, 0x10, RZ ;  /* 0x0000001082827819 */ /* 0x000fe200000006ff */
[----:B------:R-:W-:Y:S01]  /*3a30*/  IMAD.U32 R129, R129, 0x10000, RZ ;  /* 0x0001000081817824 */ /* 0x000fe200078e00ff */
[----:B------:R-:W-:-:S02]  /*3a40*/  SHF.L.U32 R141, R122, 0x10, RZ ;  /* 0x000000107a8d7819 */ /* 0x000fc400000006ff */
[----:B------:R-:W-:Y:S01]  /*3a50*/  PRMT R142, R131, 0x7632, R142 ;  /* 0x00007632838e7816 */ /* 0x000fe2000000008e */
[----:B------:R-:W-:Y:S01]  /*3a60*/  FADD.FTZ R210, R210, R129 ;  /* 0x00000081d2d27221 */ /* 0x000fe20000010000 */
[----:B------:R-:W-:Y:S01]  /*3a70*/  PRMT R124, R120, 0x7632, R124 ;  /* 0x00007632787c7816 */ /* 0x000fe2000000007c */
[----:B------:R-:W-:Y:S01]  /*3a80*/  FADD.FTZ R141, R141, R130 ;  /* 0x000000828d8d7221 */ /* 0x000fe20000010000 */
[----:B------:R-:W-:Y:S01]  /*3a90*/  PRMT R125, R121, 0x7632, R125 ;  /* 0x00007632797d7816 */ /* 0x000fe2000000007d */
[C---:B------:R-:W-:Y:S01]  /*3aa0*/  IMAD.U32 R130, R123.reuse, 0x10000, RZ ;  /* 0x000100007b827824 */ /* 0x040fe200078e00ff */
[----:B------:R-:W-:Y:S01]  /*3ab0*/  PRMT R126, R122, 0x7632, R126 ;  /* 0x000076327a7e7816 */ /* 0x000fe2000000007e */
[----:B------:R-:W-:Y:S01]  /*3ac0*/  IMAD.U32 R129, R136, 0x10000, RZ ;  /* 0x0001000088817824 */ /* 0x000fe200078e00ff */
[----:B------:R-:W-:Y:S02]  /*3ad0*/  PRMT R127, R123, 0x7632, R127 ;  /* 0x000076327b7f7816 */ /* 0x000fe4000000007f */
[----:B------:R-:W-:Y:S01]  /*3ae0*/  SHF.L.U32 R131, R131, 0x10, RZ ;  /* 0x0000001083837819 */ /* 0x000fe200000006ff */
[----:B------:R-:W-:Y:S01]  /*3af0*/  IMAD.U32 R126, R126, 0x10000, RZ ;  /* 0x000100007e7e7824 */ /* 0x000fe200078e00ff */
[----:B------:R-:W-:-:S02]  /*3b00*/  SHF.L.U32 R145, R132, 0x10, RZ ;  /* 0x0000001084917819 */ /* 0x000fc400000006ff */
        /* <DEDUP_REMOVED lines=15> */
.L_x_70:
[C---:B0----5:R-:W-:Y:S01]  /*3c00*/  PRMT R125, R128.reuse, 0x7632, R125 ;  /* 0x00007632807d7816 */ /* 0x061fe2000000007d */
[----:B------:R-:W-:Y:S01]  /*3c10*/  IMAD.U32 R128, R128, 0x10000, RZ ;  /* 0x0001000080807824 */ /* 0x000fe200078e00ff */
[C---:B------:R-:W-:Y:S01]  /*3c20*/  PRMT R124, R120.reuse, 0x7632, R124 ;  /* 0x00007632787c7816 */ /* 0x040fe2000000007c */
[----:B------:R-:W-:Y:S01]  /*3c30*/  IMAD.U32 R126, R121, 0x10000, RZ ;  /* 0x00010000797e7824 */ /* 0x000fe200078e00ff */
[----:B------:R-:W-:Y:S01]  /*3c40*/  PRMT R132, R129, 0x7632, R132 ;  /* 0x0000763281847816 */ /* 0x000fe20000000084 */
[----:B------:R-:W-:Y:S01]  /*3c50*/  IMAD.U32 R125, R125, 0x10000, RZ ;  /* 0x000100007d7d7824 */ /* 0x000fe200078e00ff */
[----:B------:R-:W-:Y:S02]  /*3c60*/  SHF.L.U32 R129, R129, 0x10, RZ ;  /* 0x0000001081817819 */ /* 0x000fe400000006ff */
[----:B------:R-:W-:Y:S02]  /*3c70*/  SHF.L.U32 R127, R120, 0x10, RZ ;  /* 0x00000010787f7819 */ /* 0x000fe400000006ff */
[----:B------:R-:W-:Y:S01]  /*3c80*/  SHF.L.U32 R124, R124, 0x10, RZ ;  /* 0x000000107c7c7819 */ /* 0x000fe200000006ff */
[----:B------:R-:W-:Y:S01]  /*3c90*/  FADD.FTZ R129, R126, R129 ;  /* 0x000000817e817221 */ /* 0x000fe20000010000 */
[----:B------:R-:W-:Y:S01]  /*3ca0*/  SHF.L.U32 R144, R116, 0x10, RZ ;  /* 0x0000001074907819 */ /* 0x000fe200000006ff */
[----:B------:R-:W-:Y:S01]  /*3cb0*/  FADD.FTZ R127, R127, R128 ;  /* 0x000000807f7f7221 */ /* 0x000fe20000010000 */
[----:B------:R-:W-:Y:S01]  /*3cc0*/  PRMT R142, R131, 0x7632, R142 ;  /* 0x00007632838e7816 */ /* 0x000fe2000000008e */
[----:B------:R-:W-:Y:S01]  /*3cd0*/  FADD.FTZ R145, R125, R124 ;  /* 0x0000007c7d917221 */ /* 0x000fe20000010000 */
[----:B------:R-:W-:Y:S01]  /*3ce0*/  PRMT R126, R123, 0x7632, R126 ;  /* 0x000076327b7e7816 */ /* 0x000fe2000000007e */
[----:B------:R-:W-:Y:S01]  /*3cf0*/  FADD.FTZ R144, R144, R127 ;  /* 0x0000007f90907221 */ /* 0x000fe20000010000 */
[----:B------:R-:W-:-:S02]  /*3d00*/  SHF.L.U32 R136, R131, 0x10, RZ ;  /* 0x0000001083887819 */ /* 0x000fc400000006ff */
[----:B------:R-:W-:Y:S01]  /*3d10*/  SHF.L.U32 R141, R123, 0x10, RZ ;  /* 0x000000107b8d7819 */ /* 0x000fe200000006ff */
[----:B------:R-:W-:Y:S01]  /*3d20*/  IMAD.U32 R126, R126, 0x10000, RZ ;  /* 0x000100007e7e7824 */ /* 0x000fe200078e00ff */
[C---:B------:R-:W-:Y:S01]  /*3d30*/  PRMT R133, R130.reuse, 0x7632, R133 ;  /* 0x0000763282857816 */ /* 0x040fe20000000085 */
[----:B------:R-:W-:Y:S01]  /*3d40*/  IMAD.U32 R130, R130, 0x10000, RZ ;  /* 0x0001000082827824 */ /* 0x000fe200078e00ff */
[----:B------:R-:W-:Y:S01]  /*3d50*/  PRMT R124, R121, 0x7632, R124 ;  /* 0x00007632797c7816 */ /* 0x000fe2000000007c */
[----:B------:R-:W-:Y:S01]  /*3d60*/  FADD.FTZ R143, R141, R136 ;  /* 0x000000888d8f7221 */ /* 0x000fe20000010000 */
[----:B------:R-:W-:Y:S01]  /*3d70*/  PRMT R125, R122, 0x7632, R125 ;  /* 0x000076327a7d7816 */ /* 0x000fe2000000007d */
[----:B------:R-:W-:Y:S01]  /*3d80*/  IMAD.U32 R136, R133, 0x10000, RZ ;  /* 0x0001000085887824 */ /* 0x000fe200078e00ff */
[----:B------:R-:W-:Y:S01]  /*3d90*/  SHF.L.U32 R127, R142, 0x10, RZ ;  /* 0x000000108e7f7819 */ /* 0x000fe200000006ff */
[----:B------:R-:W-:Y:S01]  /*3da0*/  IMAD.U32 R141, R118, 0x10000, RZ ;  /* 0x00010000768d7824 */ /* 0x000fe200078e00ff */
[----:B------:R-:W-:-:S02]  /*3db0*/  SHF.L.U32 R213, R132, 0x10, RZ ;  /* 0x0000001084d57819 */ /* 0x000fc400000006ff */
[----:B------:R-:W-:Y:S01]  /*3dc0*/  SHF.L.U32 R124, R124, 0x10, RZ ;  /* 0x000000107c7c7819 */ /* 0x000fe200000006ff */
[----:B------:R-:W-:Y:S01]  /*3dd0*/  FADD.FTZ R142, R127, R126 ;  /* 0x0000007e7f8e7221 */ /* 0x000fe20000010000 */
[----:B------:R-:W-:Y:S02]  /*3de0*/  SHF.L.U32 R125, R125, 0x10, RZ ;  /* 0x000000107d7d7819 */ /* 0x000fe400000006ff */
[----:B------:R-:W-:Y:S01]  /*3df0*/  SHF.L.U32 R210, R117, 0x10, RZ ;  /* 0x0000001075d27819 */ /* 0x000fe200000006ff */
[----:B------:R-:W-:Y:S01]  /*3e00*/  FADD.FTZ R213, R213, R124 ;  /* 0x0000007cd5d57221 */ /* 0x000fe20000010000 */
[----:B------:R-:W-:Y:S01]  /*3e10*/  PRMT R127, R119, 0x7632, R127 ;  /* 0x00007632777f7816 */ /* 0x000fe2000000007f */
[----:B------:R-:W-:Y:S01]  /*3e20*/  FADD.FTZ R136, R136, R125 ;  /* 0x0000007d88887221 */ /* 0x000fe20000010000 */
[----:B------:R-:W-:Y:S01]  /*3e30*/  PRMT R126, R118, 0x7632, R126 ;  /* 0x00007632767e7816 */ /* 0x000fe2000000007e */
[----:B------:R-:W-:Y:S01]  /*3e40*/  FADD.FTZ R210, R210, R129 ;  /* 0x00000081d2d27221 */ /* 0x000fe20000010000 */
[----:B------:R-:W-:-:S02]  /*3e50*/  SHF.L.U32 R131, R122, 0x10, RZ ;  /* 0x000000107a837819 */ /* 0x000fc400000006ff */
[----:B------:R-:W-:Y:S02]  /*3e60*/  PRMT R124, R116, 0x7632, R124 ;  /* 0x00007632747c7816 */ /* 0x000fe4000000007c */
        /* <DEDUP_REMOVED lines=17> */
.L_x_69:
[----:B------:R-:W-:Y:S01]  /*3f80*/  FADD.FTZ R129, RZ, R231 ;  /* 0x000000e7ff817221 */ /* 0x000fe20000010000 */
[----:B------:R-:W0:Y:S01]  /*3f90*/  S2UR UR5, SR_CgaCtaId ;  /* 0x00000000000579c3 */ /* 0x000e220000008800 */
[C---:B------:R-:W-:Y:S01]  /*3fa0*/  ISETP.NE.AND P2, PT, R2.reuse, RZ, PT ;  /* 0x000000ff0200720c */ /* 0x040fe20003f45270 */
[----:B------:R-:W-:Y:S01]  /*3fb0*/  UMOV UR4, 0x400 ;  /* 0x0000040000047882 */ /* 0x000fe20000000000 */
[----:B------:R-:W-:Y:S01]  /*3fc0*/  FADD.FTZ R129, R129, R224 ;  /* 0x000000e081817221 */ /* 0x000fe20000010000 */
[----:B------:R-:W-:Y:S01]  /*3fd0*/  ISETP.GT.U32.AND P4, PT, R2, 0x3, PT ;  /* 0x000000030200780c */ /* 0x000fe20003f84070 */
[----:B------:R-:W-:Y:S01]  /*3fe0*/  IMAD.U32 R234, R37, 0x10000, RZ ;  /* 0x0001000025ea7824 */ /* 0x000fe200078e00ff */
[----:B------:R-:W-:Y:S01]  /*3ff0*/  SHF.L.U32 R238, R58, 0x10, RZ ;  /* 0x000000103aee7819 */ /* 0x000fe200000006ff */
[----:B------:R-:W-:Y:S01]  /*4000*/  FADD.FTZ R128, R129, R222 ;  /* 0x000000de81807221 */ /* 0x000fe20000010000 */
[----:B------:R-:W-:Y:S02]  /*4010*/  IMAD.U32 R240, R59, 0x10000, RZ ;  /* 0x000100003bf07824 */ /* 0x000fe400078e00ff */
[----:B------:R-:W-:-:S02]  /*4020*/  IMAD.U32 R236, R43, 0x10000, RZ ;  /* 0x000100002bec7824 */ /* 0x000fc400078e00ff */
[----:B------:R-:W-:Y:S01]  /*4030*/  FADD.FTZ R129, R128, R227 ;  /* 0x000000e380817221 */ /* 0x000fe20000010000 */
[----:B------:R-:W-:-:S03]  /*4040*/  IMAD.U32 R247, R74, 0x10000, RZ ;  /* 0x000100004af77824 */ /* 0x000fc600078e00ff */
[----:B------:R-:W-:-:S04]  /*4050*/  FADD.FTZ R128, R129, R218 ;  /* 0x000000da81807221 */ /* 0x000fc80000010000 */
[----:B------:R-:W-:-:S04]  /*4060*/  FADD.FTZ R129, R128, R223 ;  /* 0x000000df80817221 */ /* 0x000fc80000010000 */
[----:B------:R-:W-:Y:S01]  /*4070*/  FADD.FTZ R128, R129, R178 ;  /* 0x000000b281807221 */ /* 0x000fe20000010000 */
[----:B0-----:R-:W-:-:S03]  /*4080*/  ULEA UR4, UR5, UR4, 0x18 ;  /* 0x0000000405047291 */ /* 0x001fc6000f8ec0ff */
[----:B------:R-:W-:Y:S01]  /*4090*/  FADD.FTZ R129, R128, R179 ;  /* 0x000000b380817221 */ /* 0x000fe20000010000 */
[----:B------:R-:W-:Y:S02]  /*40a0*/  @UP2 UIADD3 UR4, UPT, UPT, UR4, 0x20, URZ ;  /* 0x0000002004042890 */ /* 0x000fe4000fffe0ff */
[----:B------:R-:W-:Y:S01]  /*40b0*/  UPLOP3.LUT UP2, UPT, UPT, UPT, UP2, 0x40, 0x4 ;  /* 0x000000000004789c */ /* 0x000fe20003f4e820 */
[----:B------:R-:W-:-:S03]  /*40c0*/  FADD.FTZ R128, R129, R214 ;  /* 0x000000d681807221 */ /* 0x000fc60000010000 */
[----:B------:R-:W-:Y:S01]  /*40d0*/  @!P4 LEA R226, R2, UR4, 0x3 ;  /* 0x0000000402e2cc11 */ /* 0x000fe2000f8e18ff */
[----:B------:R-:W-:-:S04]  /*40e0*/  FADD.FTZ R128, R128, R221 ;  /* 0x000000dd80807221 */ /* 0x000fc80000010000 */
        /* <DEDUP_REMOVED lines=29> */
[----:B------:R-:W-:-:S05]  /*42c0*/  FADD.FTZ R129, R129, R142 ;  /* 0x0000008e81817221 */ /* 0x000fca0000010000 */
        /* <DEDUP_REMOVED lines=10> */
[----:B------:R-:W-:-:S04]  /*4370*/  FMUL.FTZ R128, R128, 0.00078125001164153218269 ;  /* 0x3a4ccccd80807820 */ /* 0x000fc80000410000 */
[C---:B------:R-:W-:Y:S01]  /*4380*/  FADD.FTZ R129, -R128.reuse, R231 ;  /* 0x000000e780817221 */ /* 0x040fe20000010100 */
[C---:B------:R-:W-:Y:S01]  /*4390*/  FADD.FTZ R176, -R128.reuse, R224 ;  /* 0x000000e080b07221 */ /* 0x040fe20000010100 */
[C---:B------:R-:W-:Y:S01]  /*43a0*/  FADD.FTZ R130, -R128.reuse, R222 ;  /* 0x000000de80827221 */ /* 0x040fe20000010100 */
[----:B------:R-:W-:Y:S01]  /*43b0*/  FADD.FTZ R132, -R128, R223 ;  /* 0x000000df80847221 */ /* 0x000fe20000010100 */
[----:B------:R-:W-:-:S04]  /*43c0*/  FFMA.FTZ R129, R129, R129, RZ ;  /* 0x0000008181817223 */ /* 0x000fc800000100ff */
[----:B------:R-:W-:Y:S01]  /*43d0*/  FFMA.FTZ R129, R176, R176, R129 ;  /* 0x000000b0b0817223 */ /* 0x000fe20000010081 */
[----:B------:R-:W-:-:S03]  /*43e0*/  FADD.FTZ R176, -R128, R227 ;  /* 0x000000e380b07221 */ /* 0x000fc60000010100 */
[----:B------:R-:W-:Y:S01]  /*43f0*/  FFMA.FTZ R129, R130, R130, R129 ;  /* 0x0000008282817223 */ /* 0x000fe20000010081 */
[----:B------:R-:W-:-:S03]  /*4400*/  FADD.FTZ R130, -R128, R218 ;  /* 0x000000da80827221 */ /* 0x000fc60000010100 */
[----:B------:R-:W-:-:S04]  /*4410*/  FFMA.FTZ R129, R176, R176, R129 ;  /* 0x000000b0b0817223 */ /* 0x000fc80000010081 */
[----:B------:R-:W-:Y:S01]  /*4420*/  FFMA.FTZ R129, R130, R130, R129 ;  /* 0x0000008282817223 */ /* 0x000fe20000010081 */
[----:B------:R-:W-:-:S03]  /*4430*/  FADD.FTZ R130, -R128, R178 ;  /* 0x000000b280827221 */ /* 0x000fc60000010100 */
        /* <DEDUP_REMOVED lines=66> */
[----:B------:R-:W-:-:S04]  /*4860*/  FFMA.FTZ R129, R130, R130, R129 ;  /* 0x0000008282817223 */ /* 0x000fc80000010081 */
[----:B------:R-:W-:-:S05]  /*4870*/  FFMA.FTZ R129, R132, R132, R129 ;  /* 0x0000008484817223 */ /* 0x000fca0000010081 */
        /* <DEDUP_REMOVED lines=9> */
[----:B------:R-:W-:Y:S01]  /*4910*/  @!P2 LOP3.LUT R176, R130, 0x18, RZ, 0xc0, !PT ;  /* 0x0000001882b0a812 */ /* 0x000fe200078ec0ff */
[----:B------:R-:W0:Y:S01]  /*4920*/  @P0 LDC.64 R132, c[0x0][0x3a8] ;  /* 0x0000ea00ff840b82 */ /* 0x000e220000000a00 */
[----:B------:R-:W-:Y:S02]  /*4930*/  CS2R R130, SRZ ;  /* 0x0000000000827805 */ /* 0x000fe4000001ff00 */
[----:B------:R-:W1:Y:S01]  /*4940*/  SHFL.BFLY PT, R233, R212, 0x10, 0x1f ;  /* 0x0e001f00d4e97f89 */ /* 0x000e6200000e0000 */
[----:B0-----:R-:W-:-:S04]  /*4950*/  @P0 IMAD.WIDE.U32 R132, R135, 0x10, R132 ;  /* 0x0000001087840825 */ /* 0x001fc800078e0084 */
[----:B-1----:R-:W-:Y:S01]  /*4960*/  FADD.FTZ R129, R212, R233 ;  /* 0x000000e9d4817221 */ /* 0x002fe20000010000 */
[----:B------:R-:W-:Y:S01]  /*4970*/  IMAD.MOV.U32 R212, RZ, RZ, RZ ;  /* 0x000000ffffd47224 */ /* 0x000fe200078e00ff */
[----:B------:R-:W-:Y:S01]  /*4980*/  @P0 STG.E.128 desc[UR6][R132.64], R124 ;  /* 0x0000007c84000986 */ /* 0x000fe2000c101d06 */
[----:B------:R-:W-:-:S03]  /*4990*/  @!P4 MOV R212, 0x500 ;  /* 0x0000050000d4c802 */ /* 0x000fc60000000f00 */
[----:B------:R0:W-:Y:S01]  /*49a0*/  @!P2 STS.64 [R176+UR4], R128 ;  /* 0x00000080b000a988 */ /* 0x0001e20008000a04 */
[----:B------:R-:W-:Y:S01]  /*49b0*/  BAR.SYNC.DEFER_BLOCKING 0x0 ;  /* 0x0000000000007b1d */ /* 0x000fe20000010000 */
[----:B------:R-:W-:-:S05]  /*49c0*/  ISETP.NE.AND P2, PT, R0, RZ, PT ;  /* 0x000000ff0000720c */ /* 0x000fca0003f45270 */
[----:B------:R-:W1:Y:S01]  /*49d0*/  SHFL.DOWN PT, R233, R212, 0x2, 0x1f ;  /* 0x08401f00d4e97f89 */ /* 0x000e6200000e0000 */
[----:B0-----:R-:W-:-:S03]  /*49e0*/  I2FP.F32.U32 R129, R212 ;  /* 0x000000d400817245 */ /* 0x001fc60000201000 */
[----:B------:R0:W-:Y:S01]  /*49f0*/  @!P4 LDS.64 R130, [R226] ;  /* 0x00000000e282c984 */ /* 0x0001e20000000a00 */
[----:B-1----:R-:W-:Y:S02]  /*4a00*/  IADD3 R228, PT, PT, R233, R212, RZ ;  /* 0x000000d4e9e47210 */ /* 0x002fe40007ffe0ff */
[----:B------:R-:W-:Y:S02]  /*4a10*/  I2FP.F32.S32 R132, R233 ;  /* 0x000000e900847245 */ /* 0x000fe40000201400 */
[----:B------:R-:W-:Y:S01]  /*4a20*/  I2FP.F32.S32 R230, R228 ;  /* 0x000000e400e67245 */ /* 0x000fe20000201400 */
[----:B------:R-:W1:Y:S01]  /*4a30*/  SHFL.DOWN PT, R233, R228, 0x1, 0x1f ;  /* 0x08201f00e4e97f89 */ /* 0x000e6200000e0000 */
[----:B0-----:R-:W-:Y:S02]  /*4a40*/  SHF.L.U32 R226, R92, 0x10, RZ ;  /* 0x000000105ce27819 */ /* 0x001fe400000006ff */
[----:B------:R-:W0:Y:S01]  /*4a50*/  MUFU.RCP R232, R230 ;  /* 0x000000e600e87308 */ /* 0x000e220000001000 */
[----:B-1----:R-:W-:Y:S01]  /*4a60*/  IMAD.IADD R228, R228, 0x1, R233 ;  /* 0x00000001e4e47824 */ /* 0x002fe200078e02e9 */
[----:B------:R-:W-:Y:S01]  /*4a70*/  I2FP.F32.S32 R233, R233 ;  /* 0x000000e900e97245 */ /* 0x000fe20000201400 */
[----:B------:R-:W1:Y:S03]  /*4a80*/  SHFL.DOWN PT, R235, R130, 0x2, 0x1f ;  /* 0x08401f0082eb7f89 */ /* 0x000e6600000e0000 */
[----:B------:R-:W-:Y:S01]  /*4a90*/  I2FP.F32.S32 R228, R228 ;  /* 0x000000e400e47245 */ /* 0x000fe20000201400 */
[----:B------:R-:W2:Y:S05]  /*4aa0*/  SHFL.DOWN PT, R128, R131, 0x2, 0x1f ;  /* 0x08401f0083807f89 */ /* 0x000eaa00000e0000 */
[----:B------:R-:W3:Y:S01]  /*4ab0*/  MUFU.RCP R228, R228 ;  /* 0x000000e400e47308 */ /* 0x000ee20000001000 */
[C---:B-1----:R-:W-:Y:S01]  /*4ac0*/  FMUL.FTZ R176, R235.reuse, R132 ;  /* 0x00000084ebb07220 */ /* 0x042fe20000410000 */
[----:B------:R-:W-:-:S03]  /*4ad0*/  FADD.FTZ R235, -R235, R130 ;  /* 0x00000082ebeb7221 */ /* 0x000fc60000010100 */
[----:B------:R-:W-:Y:S01]  /*4ae0*/  FFMA.FTZ R133, R129, R130, R176 ;  /* 0x0000008281857223 */ /* 0x000fe200000100b0 */
[----:B------:R-:W-:Y:S01]  /*4af0*/  FMUL.FTZ R235, R235, R235 ;  /* 0x000000ebebeb7220 */ /* 0x000fe20000410000 */
[----:B--2---:R-:W-:Y:S02]  /*4b00*/  FADD.FTZ R131, R128, R131 ;  /* 0x0000008380837221 */ /* 0x004fe40000010000 */
[----:B0-----:R-:W-:Y:S01]  /*4b10*/  FMUL.FTZ R133, R232, R133 ;  /* 0x00000085e8857220 */ /* 0x001fe20000410000 */
[----:B------:R-:W-:-:S04]  /*4b20*/  FMUL.FTZ R235, R235, R129 ;  /* 0x00000081ebeb7220 */ /* 0x000fc80000410000 */
[----:B------:R-:W0:Y:S01]  /*4b30*/  SHFL.DOWN PT, R130, R133, 0x1, 0x1f ;  /* 0x08201f0085827f89 */ /* 0x000e2200000e0000 */
[----:B------:R-:W-:Y:S02]  /*4b40*/  FMUL.FTZ R235, R235, R132 ;  /* 0x00000084ebeb7220 */ /* 0x000fe40000410000 */
[----:B------:R-:W1:Y:S02]  /*4b50*/  LDC R132, c[0x0][0x448] ;  /* 0x00011200ff847b82 */ /* 0x000e640000000800 */
[----:B------:R-:W-:Y:S01]  /*4b60*/  FFMA.FTZ R131, R232, R235, R131 ;  /* 0x000000ebe8837223 */ /* 0x000fe20000010083 */
[----:B------:R-:W-:-:S04]  /*4b70*/  SHF.L.U32 R232, R204, 0x10, RZ ;  /* 0x00000010cce87819 */ /* 0x000fc800000006ff */
[----:B------:R-:W2:Y:S01]  /*4b80*/  SHFL.DOWN PT, R128, R131, 0x1, 0x1f ;  /* 0x08201f0083807f89 */ /* 0x000ea200000e0000 */
[----:B0-----:R-:W-:Y:S01]  /*4b90*/  FADD.FTZ R129, R133, -R130 ;  /* 0x8000008285817221 */ /* 0x001fe20000010000 */
[----:B------:R-:W-:-:S03]  /*4ba0*/  FMUL.FTZ R235, R130, R233 ;  /* 0x000000e982eb7220 */ /* 0x000fc60000410000 */
[----:B------:R-:W-:Y:S01]  /*4bb0*/  FMUL.FTZ R129, R129, R129 ;  /* 0x0000008181817220 */ /* 0x000fe20000410000 */
[----:B------:R-:W-:-:S03]  /*4bc0*/  FFMA.FTZ R235, R230, R133, R235 ;  /* 0x00000085e6eb7223 */ /* 0x000fc600000100eb */
[----:B------:R-:W-:Y:S01]  /*4bd0*/  FMUL.FTZ R230, R230, R129 ;  /* 0x00000081e6e67220 */ /* 0x000fe20000410000 */
[----:B---3--:R-:W-:Y:S01]  /*4be0*/  FMUL.FTZ R235, R228, R235 ;  /* 0x000000ebe4eb7220 */ /* 0x008fe20000410000 */
[----:B--2---:R-:W-:Y:S02]  /*4bf0*/  FADD.FTZ R129, R131, R128 ;  /* 0x0000008083817221 */ /* 0x004fe40000010000 */
[----:B------:R-:W-:Y:S01]  /*4c00*/  FMUL.FTZ R230, R230, R233 ;  /* 0x000000e9e6e67220 */ /* 0x000fe20000410000 */
[----:B------:R-:W-:Y:S02]  /*4c10*/  SHF.L.U32 R233, R203, 0x10, RZ ;  /* 0x00000010cbe97819 */ /* 0x000fe400000006ff */
[----:B------:R-:W0:Y:S01]  /*4c20*/  SHFL.IDX PT, R235, R235, RZ, 0x1f ;  /* 0x00001fffebeb7589 */ /* 0x000e2200000e0000 */
[----:B------:R-:W-:Y:S01]  /*4c30*/  FFMA.FTZ R230, R228, R230, R129 ;  /* 0x000000e6e4e67223 */ /* 0x000fe20000010081 */
[----:B------:R-:W-:Y:S01]  /*4c40*/  IMAD.U32 R228, R56, 0x10000, RZ ;  /* 0x0001000038e47824 */ /* 0x000fe200078e00ff */
[----:B------:R-:W2:Y:S03]  /*4c50*/  @!P2 LDC.64 R128, c[0x0][0x3c0] ;  /* 0x0000f000ff80ab82 */ /* 0x000ea60000000a00 */
[----:B------:R3:W1:Y:S02]  /*4c60*/  SHFL.IDX PT, R133, R230, RZ, 0x1f ;  /* 0x00001fffe6857589 */ /* 0x00066400000e0000 */
[----:B---3--:R-:W-:-:S02]  /*4c70*/  IMAD.U32 R230, R205, 0x10000, RZ ;  /* 0x00010000cde67824 */ /* 0x008fc400078e00ff */
[C---:B0-----:R-:W-:Y:S01]  /*4c80*/  FMUL.FTZ R130, R235.reuse, R235 ;  /* 0x000000ebeb827220 */ /* 0x041fe20000410000 */
[----:B------:R-:W-:Y:S01]  /*4c90*/  FSEL R212, R235, RZ, !P3 ;  /* 0x000000ffebd47208 */ /* 0x000fe20005800000 */
[----:B--2---:R-:W-:-:S03]  /*4ca0*/  @!P2 IMAD.WIDE R128, R207, 0x4, R128 ;  /* 0x00000004cf80a825 */ /* 0x004fc600078e0280 */
[----:B------:R-:W-:Y:S01]  /*4cb0*/  FSEL R131, R130, RZ, P3 ;  /* 0x000000ff82837208 */ /* 0x000fe20001800000 */
[----:B-1----:R-:W-:Y:S01]  /*4cc0*/  FFMA.FTZ R130, R133, UR9, R132 ;  /* 0x0000000985827c23 */ /* 0x002fe20008010084 */
[----:B------:R-:W-:Y:S01]  /*4cd0*/  FADD.FTZ R231, -R212, R231 ;  /* 0x000000e7d4e77221 */ /* 0x000fe20000010100 */
[----:B------:R-:W-:Y:S01]  /*4ce0*/  SHF.L.U32 R132, R36, 0x10, RZ ;  /* 0x0000001024847819 */ /* 0x000fe200000006ff */
[----:B------:R-:W-:Y:S01]  /*4cf0*/  FADD.FTZ R227, -R212, R227 ;  /* 0x000000e3d4e37221 */ /* 0x000fe20000010100 */
[----:B------:R-:W-:Y:S01]  /*4d00*/  FADD.FTZ R130, R130, R131 ;  /* 0x0000008382827221 */ /* 0x000fe20000010000 */
[C---:B------:R-:W-:Y:S01]  /*4d10*/  FADD.FTZ R131, -R212.reuse, R224 ;  /* 0x000000e0d4837221 */ /* 0x040fe20000010100 */
[----:B------:R0:W-:Y:S01]  /*4d20*/  @!P2 STG.E desc[UR6][R128.64], R235 ;  /* 0x000000eb8000a986 */ /* 0x0001e2000c101906 */
[----:B------:R-:W-:Y:S01]  /*4d30*/  SHF.L.U32 R224, R93, 0x10, RZ ;  /* 0x000000105de07819 */ /* 0x000fe200000006ff */
[----:B------:R1:W2:Y:S01]  /*4d40*/  MUFU.RSQ R176, R130 ;  /* 0x0000008200b07308 */ /* 0x0002a20000001400 */
[C---:B------:R-:W-:Y:S01]  /*4d50*/  FADD.FTZ R223, -R212.reuse, R223 ;  /* 0x000000dfd4df7221 */ /* 0x040fe20000010100 */
[C---:B------:R-:W-:Y:S01]  /*4d60*/  FADD.FTZ R179, -R212.reuse, R179 ;  /* 0x000000b3d4b37221 */ /* 0x040fe20000010100 */
[C---:B------:R-:W-:Y:S01]  /*4d70*/  FADD.FTZ R221, -R212.reuse, R221 ;  /* 0x000000ddd4dd7221 */ /* 0x040fe20000010100 */
[C---:B------:R-:W-:Y:S01]  /*4d80*/  FADD.FTZ R217, -R212.reuse, R217 ;  /* 0x000000d9d4d97221 */ /* 0x040fe20000010100 */
[C---:B------:R-:W-:Y:S01]  /*4d90*/  FADD.FTZ R237, -R212.reuse, R186 ;  /* 0x000000bad4ed7221 */ /* 0x040fe20000010100 */
[C---:B------:R-:W-:Y:S01]  /*4da0*/  FADD.FTZ R225, -R212.reuse, R225 ;  /* 0x000000e1d4e17221 */ /* 0x040fe20000010100 */
[C---:B------:R-:W-:Y:S01]  /*4db0*/  FADD.FTZ R187, -R212.reuse, R187 ;  /* 0x000000bbd4bb7221 */ /* 0x040fe20000010100 */
[----:B------:R-:W-:Y:S01]  /*4dc0*/  FADD.FTZ R229, -R212, R229 ;  /* 0x000000e5d4e57221 */ /* 0x000fe20000010100 */
[----:B-1----:R-:W-:Y:S01]  /*4dd0*/  SHF.L.U32 R130, R206, 0x10, RZ ;  /* 0x00000010ce827819 */ /* 0x002fe200000006ff */
[C---:B0-----:R-:W-:Y:S01]  /*4de0*/  FADD.FTZ R129, -R212.reuse, R222 ;  /* 0x000000ded4817221 */ /* 0x041fe20000010100 */
[----:B------:R-:W-:Y:S01]  /*4df0*/  SHF.L.U32 R222, R201, 0x10, RZ ;  /* 0x00000010c9de7819 */ /* 0x000fe200000006ff */
[----:B------:R-:W-:Y:S01]  /*4e00*/  IMAD.U32 R235, R113, 0x10000, RZ ;  /* 0x0001000071eb7824 */ /* 0x000fe200078e00ff */
[----:B------:R-:W-:Y:S01]  /*4e10*/  SHF.L.U32 R128, R57, 0x10, RZ ;  /* 0x0000001039807819 */ /* 0x000fe200000006ff */
[C---:B------:R-:W-:Y:S01]  /*4e20*/  FADD.FTZ R219, -R212.reuse, R219 ;  /* 0x000000dbd4db7221 */ /* 0x040fe20000010100 */
[C---:B------:R-:W-:Y:S01]  /*4e30*/  FADD.FTZ R215, -R212.reuse, R215 ;  /* 0x000000d7d4d77221 */ /* 0x040fe20000010100 */
[C---:B------:R-:W-:Y:S01]  /*4e40*/  FADD.FTZ R211, -R212.reuse, R211 ;  /* 0x000000d3d4d37221 */ /* 0x040fe20000010100 */
[----:B------:R-:W-:Y:S01]  /*4e50*/  FADD.FTZ R209, -R212, R209 ;  /* 0x000000d1d4d17221 */ /* 0x000fe20000010100 */
[C---:B--2---:R-:W-:Y:S01]  /*4e60*/  FMUL.FTZ R231, R176.reuse, R231 ;  /* 0x000000e7b0e77220 */ /* 0x044fe20000410000 */
[C---:B------:R-:W-:Y:S01]  /*4e70*/  FMUL.FTZ R131, R176.reuse, R131 ;  /* 0x00000083b0837220 */ /* 0x040fe20000410000 */
[C---:B------:R-:W-:Y:S01]  /*4e80*/  FMUL.FTZ R241, R176.reuse, R227 ;  /* 0x000000e3b0f17220 */ /* 0x040fe20000410000 */
[----:B------:R-:W-:Y:S01]  /*4e90*/  FMUL.FTZ R129, R176, R129 ;  /* 0x00000081b0817220 */ /* 0x000fe20000410000 */
[----:B------:R-:W-:Y:S01]  /*4ea0*/  FFMA.FTZ R132, R231, R132, R226 ;  /* 0x00000084e7847223 */ /* 0x000fe200000100e2 */
[----:B------:R-:W-:Y:S01]  /*4eb0*/  SHF.L.U32 R226, R112, 0x10, RZ ;  /* 0x0000001070e27819 */ /* 0x000fe200000006ff */
[C---:B------:R-:W-:Y:S01]  /*4ec0*/  FFMA.FTZ R133, R131.reuse, R130, R230 ;  /* 0x0000008283857223 */ /* 0x040fe200000100e6 */
[----:B------:R-:W-:Y:S01]  /*4ed0*/  FFMA.FTZ R233, R131, R232, R233 ;  /* 0x000000e883e97223 */ /* 0x000fe200000100e9 */
[----:B------:R-:W-:Y:S01]  /*4ee0*/  SHF.L.U32 R130, R202, 0x10, RZ ;  /* 0x00000010ca827819 */ /* 0x000fe200000006ff */
[----:B------:R-:W-:Y:S01]  /*4ef0*/  FMUL.FTZ R243, R176, R223 ;  /* 0x000000dfb0f37220 */ /* 0x000fe20000410000 */
[----:B------:R-:W-:Y:S01]  /*4f00*/  FFMA.FTZ R228, R231, R228, R226 ;  /* 0x000000e4e7e47223 */ /* 0x000fe200000100e2 */
[----:B------:R-:W-:Y:S01]  /*4f10*/  FADD.FTZ R231, -R212, R218 ;  /* 0x000000dad4e77221 */ /* 0x000fe20000010100 */
[----:B------:R-:W-:Y:S01]  /*4f20*/  SHF.L.U32 R131, R199, 0x10, RZ ;  /* 0x00000010c7837819 */ /* 0x000fe200000006ff */
[----:B------:R-:W-:Y:S01]  /*4f30*/  IMAD.U32 R226, R200, 0x10000, RZ ;  /* 0x00010000c8e27824 */ /* 0x000fe200078e00ff */
[----:B------:R-:W-:Y:S01]  /*4f40*/  SHF.L.U32 R232, R38, 0x10, RZ ;  /* 0x0000001026e87819 */ /* 0x000fe200000006ff */
[----:B------:R-:W-:-:S02]  /*4f50*/  IMAD.U32 R218, R94, 0x10000, RZ ;  /* 0x000100005eda7824 */ /* 0x000fc400078e00ff */
[----:B------:R-:W-:Y:S01]  /*4f60*/  FMUL.FTZ R231, R176, R231 ;  /* 0x000000e7b0e77220 */ /* 0x000fe20000410000 */
[C---:B------:R-:W-:Y:S01]  /*4f70*/  FFMA.FTZ R227, R241.reuse, R130, R222 ;  /* 0x00000082f1e37223 */ /* 0x040fe200000100de */
[----:B------:R-:W-:Y:S01]  /*4f80*/  FFMA.FTZ R241, R241, R226, R131 ;  /* 0x000000e2f1f17223 */ /* 0x000fe20000010083 */
[----:B------:R-:W-:Y:S01]  /*4f90*/  SHF.L.U32 R226, R197, 0x10, RZ ;  /* 0x00000010c5e27819 */ /* 0x000fe200000006ff */
[----:B------:R-:W-:Y:S01]  /*4fa0*/  FFMA.FTZ R130, R231, R232, R218 ;  /* 0x000000e8e7827223 */ /* 0x000fe200000100da */
[----:B------:R-:W-:Y:S01]  /*4fb0*/  IMAD.U32 R222, R198, 0x10000, RZ ;  /* 0x00010000c6de7824 */ /* 0x000fe200078e00ff */
[----:B------:R-:W-:Y:S01]  /*4fc0*/  SHF.L.U32 R232, R196, 0x10, RZ ;  /* 0x00000010c4e87819 */ /* 0x000fe200000006ff */
[C---:B------:R-:W-:Y:S01]  /*4fd0*/  FFMA.FTZ R224, R129.reuse, R234, R224 ;  /* 0x000000ea81e07223 */ /* 0x040fe200000100e0 */
[----:B------:R-:W-:Y:S01]  /*4fe0*/  FFMA.FTZ R230, R129, R128, R235 ;  /* 0x0000008081e67223 */ /* 0x000fe200000100eb */
[----:B------:R-:W-:Y:S01]  /*4ff0*/  IMAD.U32 R131, R195, 0x10000, RZ ;  /* 0x00010000c3837824 */ /* 0x000fe200078e00ff */
[----:B------:R-:W0:Y:S01]  /*5000*/  @!P2 LDC.64 R128, c[0x0][0x3c8] ;  /* 0x0000f200ff80ab82 */ /* 0x000e220000000a00 */
[----:B------:R-:W-:Y:S01]  /*5010*/  SHF.L.U32 R218, R114, 0x10, RZ ;  /* 0x0000001072da7819 */ /* 0x000fe200000006ff */
[C---:B------:R-:W-:Y:S01]  /*5020*/  FFMA.FTZ R223, R243.reuse, R222, R226 ;  /* 0x000000def3df7223 */ /* 0x040fe200000100e2 */
[----:B------:R-:W-:Y:S01]  /*5030*/  FFMA.FTZ R243, R243, R232, R131 ;  /* 0x000000e8f3f37223 */ /* 0x000fe20000010083 */
[----:B------:R-:W-:Y:S01]  /*5040*/  FADD.FTZ R131, -R212, R178 ;  /* 0x000000b2d4837221 */ /* 0x000fe20000010100 */
[----:B------:R-:W-:Y:S01]  /*5050*/  SHF.L.U32 R178, R39, 0x10, RZ ;  /* 0x0000001027b27819 */ /* 0x000fe200000006ff */
[----:B------:R-:W-:Y:S01]  /*5060*/  FFMA.FTZ R238, R231, R238, R218 ;  /* 0x000000eee7ee7223 */ /* 0x000fe200000100da */
[----:B------:R-:W-:Y:S01]  /*5070*/  SHF.L.U32 R218, R95, 0x10, RZ ;  /* 0x000000105fda7819 */ /* 0x000fe200000006ff */
[C---:B------:R-:W-:Y:S01]  /*5080*/  FMUL.FTZ R131, R176.reuse, R131 ;  /* 0x00000083b0837220 */ /* 0x040fe20000410000 */
[----:B------:R-:W-:Y:S01]  /*5090*/  FMUL.FTZ R245, R176, R179 ;  /* 0x000000b3b0f57220 */ /* 0x000fe20000410000 */
[----:B------:R-:W-:Y:S01]  /*50a0*/  SHF.L.U32 R231, R115, 0x10, RZ ;  /* 0x0000001073e77819 */ /* 0x000fe200000006ff */
[----:B------:R-:W-:-:S02]  /*50b0*/  IMAD.U32 R226, R193, 0x10000, RZ ;  /* 0x00010000c1e27824 */ /* 0x000fc400078e00ff */
[C---:B------:R-:W-:Y:S01]  /*50c0*/  FFMA.FTZ R218, R131.reuse, R178, R218 ;  /* 0x000000b283da7223 */ /* 0x040fe200000100da */
[----:B------:R-:W-:Y:S01]  /*50d0*/  SHF.L.U32 R222, R194, 0x10, RZ ;  /* 0x00000010c2de7819 */ /* 0x000fe200000006ff */
[----:B------:R-:W1:Y:S01]  /*50e0*/  LDC.64 R178, c[0x0][0x428] ;  /* 0x00010a00ffb27b82 */ /* 0x000e620000000a00 */
[----:B------:R-:W-:Y:S01]  /*50f0*/  FADD.FTZ R235, -R212, R214 ;  /* 0x000000d6d4eb7221 */ /* 0x000fe20000010100 */
[----:B------:R-:W-:Y:S01]  /*5100*/  FFMA.FTZ R240, R131, R240, R231 ;  /* 0x000000f083f07223 */ /* 0x000fe200000100e7 */
[----:B------:R-:W-:Y:S01]  /*5110*/  SHF.L.U32 R232, R192, 0x10, RZ ;  /* 0x00000010c0e87819 */ /* 0x000fe200000006ff */
[----:B------:R-:W-:Y:S01]  /*5120*/  FFMA.FTZ R131, R245, R222, R226 ;  /* 0x000000def5837223 */ /* 0x000fe200000100e2 */
[----:B------:R-:W-:Y:S02]  /*5130*/  IMAD.U32 R222, R40, 0x10000, RZ ;  /* 0x0001000028de7824 */ /* 0x000fe400078e00ff */
[C---:B------:R-:W-:Y:S01]  /*5140*/  FMUL.FTZ R235, R176.reuse, R235 ;  /* 0x000000ebb0eb7220 */ /* 0x040fe20000410000 */
[----:B------:R-:W-:Y:S01]  /*5150*/  SHF.L.U32 R231, R191, 0x10, RZ ;  /* 0x00000010bfe77819 */ /* 0x000fe200000006ff */
[----:B------:R-:W-:Y:S01]  /*5160*/  FMUL.FTZ R221, R176, R221 ;  /* 0x000000ddb0dd7220 */ /* 0x000fe20000410000 */
[----:B------:R-:W-:Y:S01]  /*5170*/  SHF.L.U32 R226, R189, 0x10, RZ ;  /* 0x00000010bde27819 */ /* 0x000fe200000006ff */
[----:B0-----:R-:W-:Y:S01]  /*5180*/  @!P2 IMAD.WIDE R128, R207, 0x4, R128 ;  /* 0x00000004cf80a825 */ /* 0x001fe200078e0280 */
[----:B------:R-:W-:-:S03]  /*5190*/  F2FP.BF16.F32.PACK_AB R131, R131, R218 ;  /* 0x000000da8383723e */ /* 0x000fc600000010ff */
[----:B------:R-:W-:Y:S01]  /*51a0*/  FFMA.FTZ R245, R245, R232, R231 ;  /* 0x000000e8f5f57223 */ /* 0x000fe200000100e7 */
[----:B------:R-:W-:Y:S01]  /*51b0*/  SHF.L.U32 R214, R60, 0x10, RZ ;  /* 0x000000103cd67819 */ /* 0x000fe200000006ff */
[----:B------:R-:W-:Y:S01]  /*51c0*/  IMAD.U32 R218, R108, 0x10000, RZ ;  /* 0x000100006cda7824 */ /* 0x000fe200078e00ff */
[----:B------:R0:W-:Y:S01]  /*51d0*/  @!P2 STG.E desc[UR6][R128.64], R176 ;  /* 0x000000b08000a986 */ /* 0x0001e2000c101906 */
[----:B------:R-:W-:Y:S01]  /*51e0*/  F2FP.BF16.F32.PACK_AB R130, R223, R130 ;  /* 0x00000082df82723e */ /* 0x000fe200000010ff */
[----:B------:R-:W-:Y:S01]  /*51f0*/  FMUL.FTZ R186, R176, R217 ;  /* 0x000000d9b0ba7220 */ /* 0x000fe20000410000 */
[----:B------:R-:W-:Y:S01]  /*5200*/  FFMA.FTZ R214, R235, R214, R218 ;  /* 0x000000d6ebd67223 */ /* 0x000fe200000100da */
[----:B------:R-:W-:Y:S01]  /*5210*/  IMAD.U32 R218, R188, 0x10000, RZ ;  /* 0x00010000bcda7824 */ /* 0x000fe200078e00ff */
[----:B------:R-:W-:Y:S01]  /*5220*/  SHF.L.U32 R223, R41, 0x10, RZ ;  /* 0x0000001029df7819 */ /* 0x000fe200000006ff */
[----:B------:R-:W-:Y:S02]  /*5230*/  IMAD.U32 R234, R174, 0x10000, RZ ;  /* 0x00010000aeea7824 */ /* 0x000fe400078e00ff */
[C---:B------:R-:W-:Y:S01]  /*5240*/  FMUL.FTZ R237, R176.reuse, R237 ;  /* 0x000000edb0ed7220 */ /* 0x040fe20000410000 */
[C---:B------:R-:W-:Y:S01]  /*5250*/  FMUL.FTZ R225, R176.reuse, R225 ;  /* 0x000000e1b0e17220 */ /* 0x040fe20000410000 */
[C---:B------:R-:W-:Y:S01]  /*5260*/  FMUL.FTZ R187, R176.reuse, R187 ;  /* 0x000000bbb0bb7220 */ /* 0x040fe20000410000 */
[C---:B------:R-:W-:Y:S01]  /*5270*/  FMUL.FTZ R229, R176.reuse, R229 ;  /* 0x000000e5b0e57220 */ /* 0x040fe20000410000 */
[----:B------:R-:W-:Y:S01]  /*5280*/  FMUL.FTZ R219, R176, R219 ;  /* 0x000000dbb0db7220 */ /* 0x000fe20000410000 */
[----:B0-----:R-:W-:Y:S01]  /*5290*/  SHF.L.U32 R128, R88, 0x10, RZ ;  /* 0x0000001058807819 */ /* 0x001fe200000006ff */
[----:B------:R-:W-:Y:S01]  /*52a0*/  FMUL.FTZ R215, R176, R215 ;  /* 0x000000d7b0d77220 */ /* 0x000fe20000410000 */
[----:B------:R-:W-:Y:S01]  /*52b0*/  F2FP.BF16.F32.PACK_AB R129, R227, R224 ;  /* 0x000000e0e381723e */ /* 0x000fe200000010ff */
[----:B------:R-:W-:Y:S01]  /*52c0*/  IMAD.U32 R227, R89, 0x10000, RZ ;  /* 0x0001000059e37824 */ /* 0x000fe200078e00ff */
[----:B------:R-:W-:Y:S01]  /*52d0*/  SHF.L.U32 R224, R190, 0x10, RZ ;  /* 0x00000010bee07819 */ /* 0x000fe200000006ff */
[----:B------:R-:W-:Y:S01]  /*52e0*/  FFMA.FTZ R222, R235, R222, R128 ;  /* 0x000000deebde7223 */ /* 0x000fe20000010080 */
[----:B------:R-:W-:Y:S01]  /*52f0*/  F2FP.BF16.F32.PACK_AB R128, R133, R132 ;  /* 0x000000848580723e */ /* 0x000fe200000010ff */
[----:B-1----:R-:W-:Y:S01]  /*5300*/  IMAD.WIDE.U32 R132, R177, 0x10, R178 ;  /* 0x00000010b1847825 */ /* 0x002fe200078e00b2 */
[----:B------:R-:W-:-:S03]  /*5310*/  SHF.L.U32 R235, R61, 0x10, RZ ;  /* 0x000000103deb7819 */ /* 0x000fc600000006ff */
[----:B------:R-:W-:Y:S01]  /*5320*/  FFMA.FTZ R231, R221, R224, R226 ;  /* 0x000000e0dde77223 */ /* 0x000fe200000100e2 */
[----:B------:R-:W-:Y:S01]  /*5330*/  SHF.L.U32 R224, R175, 0x10, RZ ;  /* 0x00000010afe07819 */ /* 0x000fe200000006ff */
[----:B------:R-:W-:Y:S01]  /*5340*/  FFMA.FTZ R232, R186, R223, R227 ;  /* 0x000000dfbae87223 */ /* 0x000fe200000100e3 */
[----:B------:R0:W-:Y:S01]  /*5350*/  STG.E.128 desc[UR6][R132.64], R128 ;  /* 0x0000008084007986 */ /* 0x0001e2000c101d06 */
[----:B------:R-:W-:Y:S01]  /*5360*/  SHF.L.U32 R226, R109, 0x10, RZ ;  /* 0x000000106de27819 */ /* 0x000fe200000006ff */
[----:B------:R-:W-:Y:S01]  /*5370*/  FMUL.FTZ R211, R176, R211 ;  /* 0x000000d3b0d37220 */ /* 0x000fe20000410000 */
[----:B------:R-:W-:Y:S01]  /*5380*/  FFMA.FTZ R217, R221, R218, R224 ;  /* 0x000000daddd97223 */ /* 0x000fe200000100e0 */
[----:B------:R-:W-:Y:S01]  /*5390*/  SHF.L.U32 R223, R110, 0x10, RZ ;  /* 0x000000106edf7819 */ /* 0x000fe200000006ff */
[----:B------:R-:W-:Y:S01]  /*53a0*/  FMUL.FTZ R209, R176, R209 ;  /* 0x000000d1b0d17220 */ /* 0x000fe20000410000 */
[----:B------:R-:W-:Y:S01]  /*53b0*/  FFMA.FTZ R218, R186, R235, R226 ;  /* 0x000000ebbada7223 */ /* 0x000fe200000100e2 */
[----:B------:R-:W-:Y:S01]  /*53c0*/  SHF.L.U32 R224, R168, 0x10, RZ ;  /* 0x00000010a8e07819 */ /* 0x000fe200000006ff */
[----:B------:R-:W-:Y:S01]  /*53d0*/  IMAD.U32 R226, R164, 0x10000, RZ ;  /* 0x00010000a4e27824 */ /* 0x000fe200078e00ff */
[----:B------:R-:W-:Y:S01]  /*53e0*/  SHF.L.U32 R186, R104, 0x10, RZ ;  /* 0x0000001068ba7819 */ /* 0x000fe200000006ff */
[C---:B------:R-:W-:Y:S01]  /*53f0*/  FADD.FTZ R147, -R212.reuse, R147 ;  /* 0x00000093d4937221 */ /* 0x040fe20000010100 */
[C---:B------:R-:W-:Y:S01]  /*5400*/  FADD.FTZ R145, -R212.reuse, R145 ;  /* 0x00000091d4917221 */ /* 0x040fe20000010100 */
[C---:B------:R-:W-:Y:S01]  /*5410*/  FADD.FTZ R213, -R212.reuse, R213 ;  /* 0x000000d5d4d57221 */ /* 0x040fe20000010100 */
[----:B------:R-:W-:Y:S01]  /*5420*/  FADD.FTZ R143, -R212, R143 ;  /* 0x0000008fd48f7221 */ /* 0x000fe20000010100 */
[C---:B------:R-:W-:Y:S01]  /*5430*/  FMUL.FTZ R147, R176.reuse, R147 ;  /* 0x00000093b0937220 */ /* 0x040fe20000410000 */
[C---:B------:R-:W-:Y:S01]  /*5440*/  FMUL.FTZ R145, R176.reuse, R145 ;  /* 0x00000091b0917220 */ /* 0x040fe20000410000 */
[C---:B------:R-:W-:Y:S01]  /*5450*/  FMUL.FTZ R213, R176.reuse, R213 ;  /* 0x000000d5b0d57220 */ /* 0x040fe20000410000 */
[----:B------:R-:W-:Y:S01]  /*5460*/  FMUL.FTZ R143, R176, R143 ;  /* 0x0000008fb08f7220 */ /* 0x000fe20000410000 */
[----:B0-----:R-:W-:Y:S01]  /*5470*/  SHF.L.U32 R128, R173, 0x10, RZ ;  /* 0x00000010ad807819 */ /* 0x001fe200000006ff */
[----:B------:R-:W-:Y:S01]  /*5480*/  FADD.FTZ R129, -R212, R184 ;  /* 0x000000b8d4817221 */ /* 0x000fe20000010100 */
[----:B------:R-:W-:Y:S01]  /*5490*/  SHF.L.U32 R132, R90, 0x10, RZ ;  /* 0x000000105a847819 */ /* 0x000fe200000006ff */
[----:B------:R-:W-:-:S02]  /*54a0*/  IMAD.U32 R184, R62, 0x10000, RZ ;  /* 0x000100003eb87824 */ /* 0x000fc400078e00ff */
[----:B------:R-:W-:Y:S01]  /*54b0*/  FADD.FTZ R131, -R212, R140 ;  /* 0x0000008cd4837221 */ /* 0x000fe20000010100 */
[----:B------:R-:W-:Y:S01]  /*54c0*/  FFMA.FTZ R235, R237, R234, R128 ;  /* 0x000000eaedeb7223 */ /* 0x000fe20000010080 */
[----:B------:R-:W-:Y:S01]  /*54d0*/  SHF.L.U32 R234, R42, 0x10, RZ ;  /* 0x000000102aea7819 */ /* 0x000fe200000006ff */
[----:B------:R-:W-:Y:S01]  /*54e0*/  FMUL.FTZ R129, R176, R129 ;  /* 0x00000081b0817220 */ /* 0x000fe20000410000 */
[----:B------:R-:W-:Y:S01]  /*54f0*/  SHF.L.U32 R128, R172, 0x10, RZ ;  /* 0x00000010ac807819 */ /* 0x000fe200000006ff */
[----:B------:R-:W-:Y:S02]  /*5500*/  IMAD.U32 R130, R171, 0x10000, RZ ;  /* 0x00010000ab827824 */ /* 0x000fe400078e00ff */
[----:B------:R-:W-:Y:S01]  /*5510*/  FMUL.FTZ R131, R176, R131 ;  /* 0x00000083b0837220 */ /* 0x000fe20000410000 */
[C---:B------:R-:W-:Y:S01]  /*5520*/  FFMA.FTZ R234, R129.reuse, R234, R132 ;  /* 0x000000ea81ea7223 */ /* 0x040fe20000010084 */
[----:B------:R-:W-:Y:S01]  /*5530*/  FFMA.FTZ R223, R129, R184, R223 ;  /* 0x000000b881df7223 */ /* 0x000fe200000100df */
[----:B------:R-:W-:Y:S01]  /*5540*/  SHF.L.U32 R129, R167, 0x10, RZ ;  /* 0x00000010a7817819 */ /* 0x000fe200000006ff */
[----:B------:R-:W-:Y:S01]  /*5550*/  FFMA.FTZ R221, R237, R128, R130 ;  /* 0x00000080eddd7223 */ /* 0x000fe20000010082 */
[----:B------:R-:W-:Y:S01]  /*5560*/  SHF.L.U32 R128, R170, 0x10, RZ ;  /* 0x00000010aa807819 */ /* 0x000fe200000006ff */
[----:B------:R-:W-:Y:S01]  /*5570*/  IMAD.U32 R130, R169, 0x10000, RZ ;  /* 0x00010000a9827824 */ /* 0x000fe200078e00ff */
[----:B------:R-:W-:Y:S01]  /*5580*/  SHF.L.U32 R132, R91, 0x10, RZ ;  /* 0x000000105b847819 */ /* 0x000fe200000006ff */
[C---:B------:R-:W-:Y:S01]  /*5590*/  FFMA.FTZ R224, R225.reuse, R224, R129 ;  /* 0x000000e0e1e07223 */ /* 0x040fe20000010081 */
[----:B------:R-:W-:Y:S01]  /*55a0*/  FADD.FTZ R129, -R212, R185 ;  /* 0x000000b9d4817221 */ /* 0x000fe20000010100 */
[----:B------:R-:W-:Y:S01]  /*55b0*/  FFMA.FTZ R237, R225, R128, R130 ;  /* 0x00000080e1ed7223 */ /* 0x000fe20000010082 */
[----:B------:R-:W0:Y:S01]  /*55c0*/  LDC.64 R184, c[0x0][0x430] ;  /* 0x00010c00ffb87b82 */ /* 0x000e220000000a00 */
[----:B------:R-:W-:Y:S01]  /*55d0*/  SHF.L.U32 R128, R63, 0x10, RZ ;  /* 0x000000103f807819 */ /* 0x000fe200000006ff */
[----:B------:R-:W-:-:S02]  /*55e0*/  IMAD.U32 R130, R111, 0x10000, RZ ;  /* 0x000100006f827824 */ /* 0x000fc400078e00ff */
[C---:B------:R-:W-:Y:S01]  /*55f0*/  FFMA.FTZ R236, R131.reuse, R236, R132 ;  /* 0x000000ec83ec7223 */ /* 0x040fe20000010084 */
[----:B------:R-:W-:Y:S01]  /*5600*/  FMUL.FTZ R129, R176, R129 ;  /* 0x00000081b0817220 */ /* 0x000fe20000410000 */
[----:B------:R-:W-:Y:S01]  /*5610*/  FADD.FTZ R133, -R212, R134 ;  /* 0x00000086d4857221 */ /* 0x000fe20000010100 */
[----:B------:R-:W-:Y:S01]  /*5620*/  FFMA.FTZ R227, R131, R128, R130 ;  /* 0x0000008083e37223 */ /* 0x000fe20000010082 */
[----:B------:R-:W-:Y:S02]  /*5630*/  SHF.L.U32 R128, R166, 0x10, RZ ;  /* 0x00000010a6807819 */ /* 0x000fe400000006ff */
[----:B------:R-:W-:Y:S01]  /*5640*/  SHF.L.U32 R130, R165, 0x10, RZ ;  /* 0x00000010a5827819 */ /* 0x000fe200000006ff */
[----:B------:R-:W-:Y:S01]  /*5650*/  FMUL.FTZ R134, R176, R133 ;  /* 0x00000085b0867220 */ /* 0x000fe20000410000 */
[----:B------:R-:W-:Y:S02]  /*5660*/  SHF.L.U32 R131, R163, 0x10, RZ ;  /* 0x00000010a3837819 */ /* 0x000fe400000006ff */
[----:B------:R-:W-:Y:S01]  /*5670*/  SHF.L.U32 R225, R44, 0x10, RZ ;  /* 0x000000102ce17819 */ /* 0x000fe200000006ff */
[----:B------:R-:W-:Y:S01]  /*5680*/  FFMA.FTZ R239, R129, R128, R130 ;  /* 0x0000008081ef7223 */ /* 0x000fe20000010082 */
[----:B------:R-:W-:Y:S01]  /*5690*/  F2FP.BF16.F32.PACK_AB R128, R233, R228 ;  /* 0x000000e4e980723e */ /* 0x000fe200000010ff */
[----:B------:R-:W-:Y:S01]  /*56a0*/  FFMA.FTZ R226, R129, R226, R131 ;  /* 0x000000e281e27223 */ /* 0x000fe20000010083 */
[----:B------:R-:W-:Y:S01]  /*56b0*/  F2FP.BF16.F32.PACK_AB R129, R241, R230 ;  /* 0x000000e6f181723e */ /* 0x000fe200000010ff */
[----:B------:R-:W-:Y:S01]  /*56c0*/  IMAD.U32 R233, R84, 0x10000, RZ ;  /* 0x0001000054e97824 */ /* 0x000fe200078e00ff */
[----:B------:R-:W-:-:S02]  /*56d0*/  SHF.L.U32 R241, R64, 0x10, RZ ;  /* 0x0000001040f17819 */ /* 0x000fc400000006ff */
[----:B------:R-:W-:Y:S01]  /*56e0*/  F2FP.BF16.F32.PACK_AB R131, R245, R240 ;  /* 0x000000f0f583723e */ /* 0x000fe200000010ff */
[----:B------:R-:W-:Y:S01]  /*56f0*/  FFMA.FTZ R140, R134, R225, R233 ;  /* 0x000000e1868c7223 */ /* 0x000fe200000100e9 */
[----:B------:R-:W-:Y:S01]  /*5700*/  F2FP.BF16.F32.PACK_AB R130, R243, R238 ;  /* 0x000000eef382723e */ /* 0x000fe200000010ff */
[----:B0-----:R-:W-:-:S04]  /*5710*/  IMAD.WIDE.U32 R132, R177, 0x10, R184 ;  /* 0x00000010b1847825 */ /* 0x001fc800078e00b8 */
[----:B------:R-:W-:Y:S01]  /*5720*/  FADD.FTZ R177, -R212, R180 ;  /* 0x000000b4d4b17221 */ /* 0x000fe20000010100 */
[----:B------:R-:W-:Y:S01]  /*5730*/  FFMA.FTZ R134, R134, R241, R186 ;  /* 0x000000f186867223 */ /* 0x000fe200000100ba */
[----:B------:R-:W-:Y:S01]  /*5740*/  SHF.L.U32 R228, R161, 0x10, RZ ;  /* 0x00000010a1e47819 */ /* 0x000fe200000006ff */
[----:B------:R-:W-:Y:S01]  /*5750*/  IMAD.U32 R186, R162, 0x10000, RZ ;  /* 0x00010000a2ba7824 */ /* 0x000fe200078e00ff */
[----:B------:R0:W-:Y:S01]  /*5760*/  STG.E.128 desc[UR6][R132.64], R128 ;  /* 0x0000008084007986 */ /* 0x0001e2000c101d06 */
[----:B------:R-:W-:Y:S01]  /*5770*/  SHF.L.U32 R230, R160, 0x10, RZ ;  /* 0x00000010a0e67819 */ /* 0x000fe200000006ff */
[----:B------:R-:W-:Y:S01]  /*5780*/  IMAD.U32 R225, R159, 0x10000, RZ ;  /* 0x000100009fe17824 */ /* 0x000fe200078e00ff */
[----:B------:R-:W-:Y:S01]  /*5790*/  SHF.L.U32 R233, R45, 0x10, RZ ;  /* 0x000000102de97819 */ /* 0x000fe200000006ff */
[----:B------:R-:W-:Y:S01]  /*57a0*/  IMAD.U32 R243, R65, 0x10000, RZ ;  /* 0x0001000041f37824 */ /* 0x000fe200078e00ff */
[----:B------:R-:W-:Y:S02]  /*57b0*/  SHF.L.U32 R241, R85, 0x10, RZ ;  /* 0x0000001055f17819 */ /* 0x000fe400000006ff */
[----:B------:R-:W-:-:S02]  /*57c0*/  SHF.L.U32 R238, R47, 0x10, RZ ;  /* 0x000000102fee7819 */ /* 0x000fc400000006ff */
[----:B------:R-:W-:Y:S02]  /*57d0*/  SHF.L.U32 R240, R69, 0x10, RZ ;  /* 0x0000001045f07819 */ /* 0x000fe400000006ff */
[----:B0-----:R-:W-:Y:S01]  /*57e0*/  SHF.L.U32 R130, R105, 0x10, RZ ;  /* 0x0000001069827819 */ /* 0x001fe200000006ff */
[----:B------:R-:W-:Y:S01]  /*57f0*/  FMUL.FTZ R128, R176, R177 ;  /* 0x000000b1b0807220 */ /* 0x000fe20000410000 */
[C---:B------:R-:W-:Y:S01]  /*5800*/  FFMA.FTZ R177, R187.reuse, R186, R228 ;  /* 0x000000babbb17223 */ /* 0x040fe200000100e4 */
[----:B------:R-:W-:Y:S01]  /*5810*/  FADD.FTZ R131, -R212, R182 ;  /* 0x000000b6d4837221 */ /* 0x000fe20000010100 */
[----:B------:R-:W-:Y:S01]  /*5820*/  FFMA.FTZ R187, R187, R230, R225 ;  /* 0x000000e6bbbb7223 */ /* 0x000fe200000100e1 */
[C---:B------:R-:W-:Y:S01]  /*5830*/  FFMA.FTZ R180, R128.reuse, R233, R241 ;  /* 0x000000e980b47223 */ /* 0x040fe200000100f1 */
[----:B------:R-:W-:Y:S01]  /*5840*/  FFMA.FTZ R225, R128, R243, R130 ;  /* 0x000000f380e17223 */ /* 0x000fe20000010082 */
[----:B------:R-:W-:Y:S01]  /*5850*/  SHF.L.U32 R128, R158, 0x10, RZ ;  /* 0x000000109e807819 */ /* 0x000fe200000006ff */
[----:B------:R-:W-:Y:S01]  /*5860*/  IMAD.U32 R130, R157, 0x10000, RZ ;  /* 0x000100009d827824 */ /* 0x000fe200078e00ff */
[----:B------:R-:W-:Y:S01]  /*5870*/  SHF.L.U32 R132, R86, 0x10, RZ ;  /* 0x0000001056847819 */ /* 0x000fe200000006ff */
[----:B------:R-:W-:-:S02]  /*5880*/  IMAD.U32 R182, R46, 0x10000, RZ ;  /* 0x000100002eb67824 */ /* 0x000fc400078e00ff */
[----:B------:R-:W-:Y:S01]  /*5890*/  FMUL.FTZ R131, R176, R131 ;  /* 0x00000083b0837220 */ /* 0x000fe20000410000 */
[----:B------:R-:W-:Y:S01]  /*58a0*/  FFMA.FTZ R241, R229, R128, R130 ;  /* 0x00000080e5f17223 */ /* 0x000fe20000010082 */
[----:B------:R-:W-:Y:S01]  /*58b0*/  SHF.L.U32 R130, R154, 0x10, RZ ;  /* 0x000000109a827819 */ /* 0x000fe200000006ff */
[----:B------:R-:W-:Y:S02]  /*58c0*/  IMAD.U32 R128, R106, 0x10000, RZ ;  /* 0x000100006a807824 */ /* 0x000fe400078e00ff */
[----:B------:R-:W-:Y:S01]  /*58d0*/  FFMA.FTZ R182, R131, R182, R132 ;  /* 0x000000b683b67223 */ /* 0x000fe20000010084 */
[----:B------:R-:W-:Y:S01]  /*58e0*/  SHF.L.U32 R132, R153, 0x10, RZ ;  /* 0x0000001099847819 */ /* 0x000fe200000006ff */
[----:B------:R-:W-:Y:S01]  /*58f0*/  IMAD.U32 R233, R35, 0x10000, RZ ;  /* 0x0001000023e97824 */ /* 0x000fe200078e00ff */
[----:B------:R-:W-:Y:S01]  /*5900*/  SHF.L.U32 R228, R66, 0x10, RZ ;  /* 0x0000001042e47819 */ /* 0x000fe200000006ff */
[----:B------:R-:W-:Y:S01]  /*5910*/  FADD.FTZ R133, -R212, R138 ;  /* 0x0000008ad4857221 */ /* 0x000fe20000010100 */
[----:B------:R-:W-:Y:S01]  /*5920*/  SHF.L.U32 R186, R156, 0x10, RZ ;  /* 0x000000109cba7819 */ /* 0x000fe200000006ff */
[----:B------:R-:W-:Y:S01]  /*5930*/  FFMA.FTZ R243, R219, R130, R132 ;  /* 0x00000082dbf37223 */ /* 0x000fe20000010084 */
[----:B------:R-:W-:Y:S01]  /*5940*/  SHF.L.U32 R129, R155, 0x10, RZ ;  /* 0x000000109b817819 */ /* 0x000fe200000006ff */
[----:B------:R-:W-:Y:S01]  /*5950*/  FFMA.FTZ R228, R131, R228, R128 ;  /* 0x000000e483e47223 */ /* 0x000fe20000010080 */
[----:B------:R-:W-:Y:S01]  /*5960*/  SHF.L.U32 R130, R151, 0x10, RZ ;  /* 0x0000001097827819 */ /* 0x000fe200000006ff */
[----:B------:R-:W-:Y:S01]  /*5970*/  IMAD.U32 R128, R152, 0x10000, RZ ;  /* 0x0001000098807824 */ /* 0x000fe200078e00ff */
[----:B------:R-:W-:Y:S01]  /*5980*/  SHF.L.U32 R230, R67, 0x10, RZ ;  /* 0x0000001043e67819 */ /* 0x000fe200000006ff */
[----:B------:R-:W-:Y:S01]  /*5990*/  FFMA.FTZ R186, R229, R186, R129 ;  /* 0x000000bae5ba7223 */ /* 0x000fe20000010081 */
[----:B------:R-:W-:Y:S01]  /*59a0*/  FADD.FTZ R129, -R212, R146 ;  /* 0x00000092d4817221 */ /* 0x000fe20000010100 */
[----:B------:R-:W-:Y:S01]  /*59b0*/  FFMA.FTZ R229, R219, R128, R130 ;  /* 0x00000080dbe57223 */ /* 0x000fe20000010082 */
[----:B------:R-:W-:Y:S01]  /*59c0*/  IMAD.U32 R132, R87, 0x10000, RZ ;  /* 0x0001000057847824 */ /* 0x000fe200078e00ff */
[----:B------:R-:W-:Y:S01]  /*59d0*/  SHF.L.U32 R128, R107, 0x10, RZ ;  /* 0x000000106b807819 */ /* 0x000fe200000006ff */
[C---:B------:R-:W-:Y:S01]  /*59e0*/  FMUL.FTZ R129, R176.reuse, R129 ;  /* 0x00000081b0817220 */ /* 0x040fe20000410000 */
[----:B------:R-:W-:Y:S01]  /*59f0*/  SHF.L.U32 R130, R149, 0x10, RZ ;  /* 0x0000001095827819 */ /* 0x000fe200000006ff */
[----:B------:R-:W-:Y:S01]  /*5a00*/  FMUL.FTZ R146, R176, R133 ;  /* 0x00000085b0927220 */ /* 0x000fe20000410000 */
[----:B------:R-:W-:Y:S01]  /*5a10*/  SHF.L.U32 R219, R80, 0x10, RZ ;  /* 0x0000001050db7819 */ /* 0x000fe200000006ff */
[C---:B------:R-:W-:Y:S01]  /*5a20*/  FFMA.FTZ R238, R129.reuse, R238, R132 ;  /* 0x000000ee81ee7223 */ /* 0x040fe20000010084 */
[----:B------:R-:W-:Y:S01]  /*5a30*/  FFMA.FTZ R230, R129, R230, R128 ;  /* 0x000000e681e67223 */ /* 0x000fe20000010080 */
[----:B------:R-:W-:Y:S01]  /*5a40*/  SHF.L.U32 R132, R148, 0x10, RZ ;  /* 0x0000001094847819 */ /* 0x000fe200000006ff */
[----:B------:R-:W-:Y:S01]  /*5a50*/  IMAD.U32 R128, R150, 0x10000, RZ ;  /* 0x0001000096807824 */ /* 0x000fe200078e00ff */
[----:B------:R-:W-:Y:S01]  /*5a60*/  F2FP.BF16.F32.PACK_AB R131, R239, R236 ;  /* 0x000000ecef83723e */ /* 0x000fe200000010ff */
[----:B------:R-:W-:Y:S01]  /*5a70*/  IMAD.U32 R236, R49, 0x10000, RZ ;  /* 0x0001000031ec7824 */ /* 0x000fe200078e00ff */
[----:B------:R-:W-:Y:S01]  /*5a80*/  F2FP.BF16.F32.PACK_AB R129, R235, R232 ;  /* 0x000000e8eb81723e */ /* 0x000fe200000010ff */
[C---:B------:R-:W-:Y:S01]  /*5a90*/  FFMA.FTZ R245, R215.reuse, R128, R130 ;  /* 0x00000080d7f57223 */ /* 0x040fe20000010082 */
[----:B------:R-:W-:Y:S01]  /*5aa0*/  FFMA.FTZ R233, R215, R132, R233 ;  /* 0x00000084d7e97223 */ /* 0x000fe200000100e9 */
[----:B------:R-:W-:Y:S01]  /*5ab0*/  F2FP.BF16.F32.PACK_AB R128, R231, R222 ;  /* 0x000000dee780723e */ /* 0x000fe200000010ff */
[----:B------:R-:W-:Y:S01]  /*5ac0*/  IMAD.U32 R231, R68, 0x10000, RZ ;  /* 0x0001000044e77824 */ /* 0x000fe200078e00ff */
[----:B------:R-:W-:Y:S01]  /*5ad0*/  SHF.L.U32 R215, R48, 0x10, RZ ;  /* 0x0000001030d77819 */ /* 0x000fe200000006ff */
[----:B------:R-:W-:Y:S01]  /*5ae0*/  IMAD.WIDE.U32 R132, R137, 0x10, R178 ;  /* 0x0000001089847825 */ /* 0x000fe200078e00b2 */
[----:B------:R-:W-:-:S02]  /*5af0*/  SHF.L.U32 R222, R100, 0x10, RZ ;  /* 0x0000001064de7819 */ /* 0x000fc400000006ff */
[----:B------:R-:W-:Y:S01]  /*5b00*/  F2FP.BF16.F32.PACK_AB R130, R237, R234 ;  /* 0x000000eaed82723e */ /* 0x000fe200000010ff */
[----:B------:R-:W-:Y:S01]  /*5b10*/  FFMA.FTZ R138, R146, R215, R219 ;  /* 0x000000d7928a7223 */ /* 0x000fe200000100db */
[----:B------:R-:W-:Y:S01]  /*5b20*/  FADD.FTZ R219, -R212, R220 ;  /* 0x000000dcd4db7221 */ /* 0x000fe20000010100 */
[----:B------:R-:W-:Y:S01]  /*5b30*/  FFMA.FTZ R146, R146, R231, R222 ;  /* 0x000000e792927223 */ /* 0x000fe200000100de */
[----:B------:R-:W-:Y:S01]  /*5b40*/  SHF.L.U32 R222, R34, 0x10, RZ ;  /* 0x0000001022de7819 */ /* 0x000fe200000006ff */
[----:B------:R-:W-:Y:S01]  /*5b50*/  IMAD.U32 R232, R33, 0x10000, RZ ;  /* 0x0001000021e87824 */ /* 0x000fe200078e00ff */
[----:B------:R-:W-:Y:S01]  /*5b60*/  SHF.L.U32 R234, R32, 0x10, RZ ;  /* 0x0000001020ea7819 */ /* 0x000fe200000006ff */
[----:B------:R0:W-:Y:S01]  /*5b70*/  STG.E.128 desc[UR6][R132.64], R128 ;  /* 0x0000008084007986 */ /* 0x0001e2000c101d06 */
[----:B------:R-:W-:Y:S01]  /*5b80*/  SHF.L.U32 R215, R31, 0x10, RZ ;  /* 0x000000101fd77819 */ /* 0x000fe200000006ff */
[----:B------:R-:W-:Y:S01]  /*5b90*/  FMUL.FTZ R219, R176, R219 ;  /* 0x000000dbb0db7220 */ /* 0x000fe20000410000 */
[----:B------:R-:W-:Y:S01]  /*5ba0*/  SHF.L.U32 R220, R81, 0x10, RZ ;  /* 0x0000001051dc7819 */ /* 0x000fe200000006ff */
[C---:B------:R-:W-:Y:S01]  /*5bb0*/  FFMA.FTZ R231, R211.reuse, R222, R232 ;  /* 0x000000ded3e77223 */ /* 0x040fe200000100e8 */
[----:B------:R-:W-:Y:S01]  /*5bc0*/  SHF.L.U32 R222, R20, 0x10, RZ ;  /* 0x0000001014de7819 */ /* 0x000fe200000006ff */
[----:B------:R-:W-:Y:S01]  /*5bd0*/  FFMA.FTZ R211, R211, R234, R215 ;  /* 0x000000ead3d37223 */ /* 0x000fe200000100d7 */
[----:B------:R-:W-:Y:S01]  /*5be0*/  SHF.L.U32 R234, R50, 0x10, RZ ;  /* 0x0000001032ea7819 */ /* 0x000fe200000006ff */
[----:B------:R-:W-:Y:S01]  /*5bf0*/  FFMA.FTZ R232, R219, R236, R220 ;  /* 0x000000ecdbe87223 */ /* 0x000fe200000100dc */
[----:B------:R-:W-:Y:S01]  /*5c00*/  IMAD.U32 R220, R82, 0x10000, RZ ;  /* 0x0001000052dc7824 */ /* 0x000fe200078e00ff */
[----:B------:R-:W-:-:S02]  /*5c10*/  SHF.L.U32 R236, R51, 0x10, RZ ;  /* 0x0000001033ec7819 */ /* 0x000fc400000006ff */
[----:B------:R-:W-:Y:S01]  /*5c20*/  F2FP.BF16.F32.PACK_AB R140, R177, R140 ;  /* 0x0000008cb18c723e */ /* 0x000fe200000010ff */
[----:B0-----:R-:W-:Y:S02]  /*5c30*/  IMAD.U32 R129, R101, 0x10000, RZ ;  /* 0x0001000065817824 */ /* 0x001fe400078e00ff */
[----:B------:R-:W-:Y:S01]  /*5c40*/  FADD.FTZ R131, -R212, R216 ;  /* 0x000000d8d4837221 */ /* 0x000fe20000010100 */
[----:B------:R-:W-:Y:S01]  /*5c50*/  SHF.L.U32 R128, R30, 0x10, RZ ;  /* 0x000000101e807819 */ /* 0x000fe200000006ff */
[----:B------:R-:W-:Y:S01]  /*5c60*/  IMAD.U32 R132, R28, 0x10000, RZ ;  /* 0x000100001c847824 */ /* 0x000fe200078e00ff */
[----:B------:R-:W-:Y:S01]  /*5c70*/  SHF.L.U32 R130, R29, 0x10, RZ ;  /* 0x000000101d827819 */ /* 0x000fe200000006ff */
[----:B------:R-:W-:Y:S01]  /*5c80*/  FFMA.FTZ R215, R219, R240, R129 ;  /* 0x000000f0dbd77223 */ /* 0x000fe20000010081 */
[----:B------:R-:W-:Y:S01]  /*5c90*/  SHF.L.U32 R129, R27, 0x10, RZ ;  /* 0x000000101b817819 */ /* 0x000fe200000006ff */
[----:B------:R-:W-:Y:S01]  /*5ca0*/  FMUL.FTZ R131, R176, R131 ;  /* 0x00000083b0837220 */ /* 0x000fe20000410000 */
[----:B------:R-:W-:Y:S01]  /*5cb0*/  FADD.FTZ R133, -R212, R144 ;  /* 0x00000090d4857221 */ /* 0x000fe20000010100 */
[----:B------:R-:W-:Y:S01]  /*5cc0*/  FFMA.FTZ R235, R209, R128, R130 ;  /* 0x00000080d1eb7223 */ /* 0x000fe20000010082 */
[----:B------:R-:W-:Y:S01]  /*5cd0*/  SHF.L.U32 R128, R70, 0x10, RZ ;  /* 0x0000001046807819 */ /* 0x000fe200000006ff */
[----:B------:R-:W-:Y:S01]  /*5ce0*/  FFMA.FTZ R234, R131, R234, R220 ;  /* 0x000000ea83ea7223 */ /* 0x000fe200000100dc */
[----:B------:R-:W-:Y:S01]  /*5cf0*/  SHF.L.U32 R130, R102, 0x10, RZ ;  /* 0x0000001066827819 */ /* 0x000fe200000006ff */
[----:B------:R-:W-:Y:S01]  /*5d00*/  FFMA.FTZ R216, R209, R132, R129 ;  /* 0x00000084d1d87223 */ /* 0x000fe20000010081 */
[----:B------:R-:W-:Y:S01]  /*5d10*/  SHF.L.U32 R220, R25, 0x10, RZ ;  /* 0x0000001019dc7819 */ /* 0x000fe200000006ff */
[----:B------:R-:W-:-:S02]  /*5d20*/  IMAD.U32 R132, R26, 0x10000, RZ ;  /* 0x000100001a847824 */ /* 0x000fc400078e00ff */
[----:B------:R-:W-:Y:S01]  /*5d30*/  FADD.FTZ R129, -R212, R208 ;  /* 0x000000d0d4817221 */ /* 0x000fe20000010100 */
[----:B------:R-:W-:Y:S01]  /*5d40*/  FFMA.FTZ R219, R131, R128, R130 ;  /* 0x0000008083db7223 */ /* 0x000fe20000010082 */
[----:B------:R-:W-:Y:S01]  /*5d50*/  SHF.L.U32 R130, R83, 0x10, RZ ;  /* 0x0000001053827819 */ /* 0x000fe200000006ff */
[----:B------:R-:W-:Y:S01]  /*5d60*/  FFMA.FTZ R237, R147, R132, R220 ;  /* 0x0000008493ed7223 */ /* 0x000fe200000100dc */
[----:B------:R-:W-:Y:S01]  /*5d70*/  SHF.L.U32 R220, R24, 0x10, RZ ;  /* 0x0000001018dc7819 */ /* 0x000fe200000006ff */
[----:B------:R-:W-:Y:S01]  /*5d80*/  FMUL.FTZ R129, R176, R129 ;  /* 0x00000081b0817220 */ /* 0x000fe20000410000 */
[----:B------:R-:W-:Y:S02]  /*5d90*/  IMAD.U32 R128, R23, 0x10000, RZ ;  /* 0x0001000017807824 */ /* 0x000fe400078e00ff */
[----:B------:R-:W-:Y:S01]  /*5da0*/  FADD.FTZ R131, -R212, R139 ;  /* 0x0000008bd4837221 */ /* 0x000fe20000010100 */
[----:B------:R-:W-:Y:S01]  /*5db0*/  FMUL.FTZ R133, R176, R133 ;  /* 0x00000085b0857220 */ /* 0x000fe20000410000 */
[----:B------:R-:W-:Y:S01]  /*5dc0*/  FFMA.FTZ R236, R129, R236, R130 ;  /* 0x000000ec81ec7223 */ /* 0x000fe20000010082 */
[----:B------:R-:W-:Y:S01]  /*5dd0*/  FFMA.FTZ R220, R147, R220, R128 ;  /* 0x000000dc93dc7223 */ /* 0x000fe20000010080 */
[----:B------:R-:W-:Y:S01]  /*5de0*/  SHF.L.U32 R130, R103, 0x10, RZ ;  /* 0x0000001067827819 */ /* 0x000fe200000006ff */
[----:B------:R-:W-:-:S02]  /*5df0*/  IMAD.U32 R128, R71, 0x10000, RZ ;  /* 0x0001000047807824 */ /* 0x000fc400078e00ff */
[----:B------:R-:W-:Y:S01]  /*5e00*/  FMUL.FTZ R131, R176, R131 ;  /* 0x00000083b0837220 */ /* 0x000fe20000410000 */
[----:B------:R-:W-:Y:S01]  /*5e10*/  IMAD.U32 R144, R16, 0x10000, RZ ;  /* 0x0001000010907824 */ /* 0x000fe200078e00ff */
[----:B------:R-:W-:Y:S01]  /*5e20*/  SHF.L.U32 R208, R18, 0x10, RZ ;  /* 0x0000001012d07819 */ /* 0x000fe200000006ff */
[----:B------:R-:W-:Y:S01]  /*5e30*/  FFMA.FTZ R139, R129, R128, R130 ;  /* 0x00000080818b7223 */ /* 0x000fe20000010082 */
[----:B------:R-:W-:Y:S01]  /*5e40*/  SHF.L.U32 R128, R22, 0x10, RZ ;  /* 0x0000001016807819 */ /* 0x000fe200000006ff */
[----:B------:R-:W-:Y:S01]  /*5e50*/  IMAD.U32 R130, R21, 0x10000, RZ ;  /* 0x0001000015827824 */ /* 0x000fe200078e00ff */
[----:B------:R-:W-:Y:S01]  /*5e60*/  SHF.L.U32 R129, R19, 0x10, RZ ;  /* 0x0000001013817819 */ /* 0x000fe200000006ff */
[----:B------:R-:W-:Y:S01]  /*5e70*/  IMAD.U32 R209, R96, 0x10000, RZ ;  /* 0x0001000060d17824 */ /* 0x000fe200078e00ff */
[----:B------:R-:W-:Y:S01]  /*5e80*/  SHF.L.U32 R132, R72, 0x10, RZ ;  /* 0x0000001048847819 */ /* 0x000fe200000006ff */
[----:B------:R-:W-:Y:S01]  /*5e90*/  FFMA.FTZ R239, R131, R128, R130 ;  /* 0x0000008083ef7223 */ /* 0x000fe20000010082 */
[----:B------:R-:W-:Y:S01]  /*5ea0*/  SHF.L.U32 R130, R76, 0x10, RZ ;  /* 0x000000104c827819 */ /* 0x000fe200000006ff */
[----:B------:R-:W-:-:S02]  /*5eb0*/  IMAD.U32 R128, R52, 0x10000, RZ ;  /* 0x0001000034807824 */ /* 0x000fc400078e00ff */
[----:B------:R-:W-:Y:S01]  /*5ec0*/  FFMA.FTZ R222, R131, R222, R129 ;  /* 0x000000de83de7223 */ /* 0x000fe20000010081 */
[----:B------:R-:W-:Y:S01]  /*5ed0*/  SHF.L.U32 R129, R15, 0x10, RZ ;  /* 0x000000100f817819 */ /* 0x000fe200000006ff */
[C---:B------:R-:W-:Y:S01]  /*5ee0*/  FFMA.FTZ R209, R133.reuse, R132, R209 ;  /* 0x0000008485d17223 */ /* 0x040fe200000100d1 */
[----:B------:R-:W-:Y:S01]  /*5ef0*/  FFMA.FTZ R147, R133, R128, R130 ;  /* 0x0000008085937223 */ /* 0x000fe20000010082 */
[----:B------:R-:W-:Y:S01]  /*5f00*/  SHF.L.U32 R128, R17, 0x10, RZ ;  /* 0x0000001011807819 */ /* 0x000fe200000006ff */
[----:B------:R-:W-:-:S04]  /*5f10*/  IMAD.WIDE.U32 R132, R137, 0x10, R184 ;  /* 0x0000001089847825 */ /* 0x000fc800078e00b8 */
[----:B------:R-:W-:Y:S01]  /*5f20*/  FFMA.FTZ R144, R145, R144, R129 ;  /* 0x0000009091907223 */ /* 0x000fe20000010081 */
[----:B------:R-:W-:Y:S01]  /*5f30*/  FADD.FTZ R129, -R212, R210 ;  /* 0x000000d2d4817221 */ /* 0x000fe20000010100 */
[----:B------:R-:W-:Y:S01]  /*5f40*/  SHF.L.U32 R210, R53, 0x10, RZ ;  /* 0x0000001035d27819 */ /* 0x000fe200000006ff */
[----:B------:R-:W-:Y:S01]  /*5f50*/  FFMA.FTZ R208, R145, R208, R128 ;  /* 0x000000d091d07223 */ /* 0x000fe20000010080 */
[----:B------:R-:W-:Y:S01]  /*5f60*/  SHF.L.U32 R130, R73, 0x10, RZ ;  /* 0x0000001049827819 */ /* 0x000fe200000006ff */
[----:B------:R-:W-:Y:S01]  /*5f70*/  FMUL.FTZ R129, R176, R129 ;  /* 0x00000081b0817220 */ /* 0x000fe20000410000 */
[----:B------:R-:W-:Y:S01]  /*5f80*/  SHF.L.U32 R145, R97, 0x10, RZ ;  /* 0x0000001061917819 */ /* 0x000fe200000006ff */
[----:B------:R-:W-:Y:S02]  /*5f90*/  IMAD.U32 R128, R77, 0x10000, RZ ;  /* 0x000100004d807824 */ /* 0x000fe400078e00ff */
[----:B------:R-:W-:Y:S01]  /*5fa0*/  FADD.FTZ R137, -R212, R136 ;  /* 0x00000088d4897221 */ /* 0x000fe20000010100 */
[----:B------:R-:W-:Y:S01]  /*5fb0*/  F2FP.BF16.F32.PACK_AB R131, R226, R227 ;  /* 0x000000e3e283723e */ /* 0x000fe200000010ff */
[----:B------:R-:W-:-:S02]  /*5fc0*/  IMAD.U32 R136, R14, 0x10000, RZ ;  /* 0x000100000e887824 */ /* 0x000fc400078e00ff */
[C---:B------:R-:W-:Y:S01]  /*5fd0*/  FFMA.FTZ R210, R129.reuse, R210, R128 ;  /* 0x000000d281d27223 */ /* 0x040fe20000010080 */
[----:B------:R-:W-:Y:S01]  /*5fe0*/  FFMA.FTZ R145, R129, R130, R145 ;  /* 0x0000008281917223 */ /* 0x000fe20000010091 */
[----:B------:R-:W-:Y:S01]  /*5ff0*/  F2FP.BF16.F32.PACK_AB R129, R221, R218 ;  /* 0x000000dadd81723e */ /* 0x000fe200000010ff */
[C---:B------:R-:W-:Y:S01]  /*6000*/  FADD.FTZ R221, -R212.reuse, R141 ;  /* 0x0000008dd4dd7221 */ /* 0x040fe20000010100 */
[----:B------:R-:W-:Y:S01]  /*6010*/  FADD.FTZ R141, -R212, R142 ;  /* 0x0000008ed48d7221 */ /* 0x000fe20000010100 */
[----:B------:R-:W-:Y:S01]  /*6020*/  F2FP.BF16.F32.PACK_AB R130, R224, R223 ;  /* 0x000000dfe082723e */ /* 0x000fe200000010ff */
[C---:B------:R-:W-:Y:S01]  /*6030*/  FMUL.FTZ R137, R176.reuse, R137 ;  /* 0x00000089b0897220 */ /* 0x040fe20000410000 */
[----:B------:R-:W-:Y:S01]  /*6040*/  F2FP.BF16.F32.PACK_AB R128, R217, R214 ;  /* 0x000000d6d980723e */ /* 0x000fe200000010ff */
[----:B------:R-:W-:Y:S01]  /*6050*/  IMAD.U32 R217, R11, 0x10000, RZ ;  /* 0x000100000bd97824 */ /* 0x000fe200078e00ff */
[----:B------:R-:W-:Y:S01]  /*6060*/  SHF.L.U32 R142, R13, 0x10, RZ ;  /* 0x000000100d8e7819 */ /* 0x000fe200000006ff */
[----:B------:R-:W-:Y:S01]  /*6070*/  FMUL.FTZ R214, R176, R221 ;  /* 0x000000ddb0d67220 */ /* 0x000fe20000410000 */
[----:B------:R-:W-:Y:S01]  /*6080*/  SHF.L.U32 R212, R12, 0x10, RZ ;  /* 0x000000100cd47819 */ /* 0x000fe200000006ff */
[----:B------:R0:W-:Y:S01]  /*6090*/  STG.E.128 desc[UR6][R132.64], R128 ;  /* 0x0000008084007986 */ /* 0x0001e2000c101d06 */
[----:B------:R-:W-:Y:S01]  /*60a0*/  SHF.L.U32 R223, R54, 0x10, RZ ;  /* 0x0000001036df7819 */ /* 0x000fe200000006ff */
[C---:B------:R-:W-:Y:S01]  /*60b0*/  FFMA.FTZ R221, R213.reuse, R136, R142 ;  /* 0x00000088d5dd7223 */ /* 0x040fe2000001008e */
[----:B------:R-:W-:Y:S01]  /*60c0*/  SHF.L.U32 R227, R78, 0x10, RZ ;  /* 0x000000104ee37819 */ /* 0x000fe200000006ff */
[----:B------:R-:W-:Y:S01]  /*60d0*/  FFMA.FTZ R212, R213, R212, R217 ;  /* 0x000000d4d5d47223 */ /* 0x000fe200000100d9 */
[----:B------:R-:W-:Y:S01]  /*60e0*/  SHF.L.U32 R218, R98, 0x10, RZ ;  /* 0x0000001062da7819 */ /* 0x000fe200000006ff */
[----:B------:R-:W-:Y:S01]  /*60f0*/  IMAD.U32 R226, R55, 0x10000, RZ ;  /* 0x0001000037e27824 */ /* 0x000fe200078e00ff */
[----:B------:R-:W-:Y:S01]  /*6100*/  SHF.L.U32 R224, R10, 0x10, RZ ;  /* 0x000000100ae07819 */ /* 0x000fe200000006ff */
[----:B------:R-:W-:Y:S01]  /*6110*/  FFMA.FTZ R223, R214, R223, R227 ;  /* 0x000000dfd6df7223 */ /* 0x000fe200000100e3 */
[----:B------:R-:W-:Y:S01]  /*6120*/  FMUL.FTZ R141, R176, R141 ;  /* 0x0000008db08d7220 */ /* 0x000fe20000410000 */
[----:B------:R-:W-:Y:S01]  /*6130*/  FFMA.FTZ R213, R214, R247, R218 ;  /* 0x000000f7d6d57223 */ /* 0x000fe200000100da */
[----:B------:R-:W-:Y:S01]  /*6140*/  SHF.L.U32 R214, R8, 0x10, RZ ;  /* 0x0000001008d67819 */ /* 0x000fe200000006ff */
[----:B------:R-:W-:Y:S01]  /*6150*/  IMAD.U32 R218, R4, 0x10000, RZ ;  /* 0x0001000004da7824 */ /* 0x000fe200078e00ff */
[----:B------:R-:W-:Y:S01]  /*6160*/  SHF.L.U32 R136, R5, 0x10, RZ ;  /* 0x0000001005887819 */ /* 0x000fe200000006ff */
[----:B------:R-:W-:Y:S01]  /*6170*/  IMAD.WIDE.U32 R176, R183, 0x10, R178 ;  /* 0x00000010b7b07825 */ /* 0x000fe200078e00b2 */
[----:B------:R-:W-:-:S02]  /*6180*/  F2FP.BF16.F32.PACK_AB R142, R243, R182 ;  /* 0x000000b6f38e723e */ /* 0x000fc400000010ff */
[----:B------:R-:W-:Y:S01]  /*6190*/  F2FP.BF16.F32.PACK_AB R139, R222, R139 ;  /* 0x0000008bde8b723e */ /* 0x000fe200000010ff */
[----:B0-----:R-:W-:Y:S01]  /*61a0*/  IMAD.U32 R128, R9, 0x10000, RZ ;  /* 0x0001000009807824 */ /* 0x001fe200078e00ff */
[----:B------:R-:W-:Y:S01]  /*61b0*/  SHF.L.U32 R129, R7, 0x10, RZ ;  /* 0x0000001007817819 */ /* 0x000fe200000006ff */
[----:B------:R-:W-:Y:S01]  /*61c0*/  IMAD.WIDE.U32 R182, R183, 0x10, R184 ;  /* 0x00000010b7b67825 */ /* 0x000fe200078e00b8 */
[----:B------:R-:W-:-:S03]  /*61d0*/  SHF.L.U32 R130, R79, 0x10, RZ ;  /* 0x000000104f827819 */ /* 0x000fc600000006ff */
[----:B------:R-:W-:Y:S01]  /*61e0*/  FFMA.FTZ R224, R137, R224, R128 ;  /* 0x000000e089e07223 */ /* 0x000fe20000010080 */
[----:B------:R-:W-:Y:S01]  /*61f0*/  SHF.L.U32 R128, R75, 0x10, RZ ;  /* 0x000000104b807819 */ /* 0x000fe200000006ff */
[----:B------:R-:W-:Y:S01]  /*6200*/  FFMA.FTZ R214, R137, R214, R129 ;  /* 0x000000d689d67223 */ /* 0x000fe20000010081 */
[----:B------:R-:W-:Y:S01]  /*6210*/  SHF.L.U32 R129, R3, 0x10, RZ ;  /* 0x0000001003817819 */ /* 0x000fe200000006ff */
[----:B------:R-:W-:Y:S01]  /*6220*/  FFMA.FTZ R226, R143, R226, R130 ;  /* 0x000000e28fe27223 */ /* 0x000fe20000010082 */
[----:B------:R-:W-:Y:S01]  /*6230*/  IMAD.U32 R130, R99, 0x10000, RZ ;  /* 0x0001000063827824 */ /* 0x000fe200078e00ff */
[----:B------:R-:W-:Y:S02]  /*6240*/  SHF.L.U32 R132, R6, 0x10, RZ ;  /* 0x0000001006847819 */ /* 0x000fe400000006ff */
[----:B------:R-:W-:Y:S01]  /*6250*/  FFMA.FTZ R218, R141, R218, R129 ;  /* 0x000000da8dda7223 */ /* 0x000fe20000010081 */
[----:B------:R-:W-:Y:S01]  /*6260*/  FFMA.FTZ R217, R143, R128, R130 ;  /* 0x000000808fd97223 */ /* 0x000fe20000010082 */
[----:B------:R-:W-:Y:S01]  /*6270*/  F2FP.BF16.F32.PACK_AB R129, R186, R225 ;  /* 0x000000e1ba81723e */ /* 0x000fe200000010ff */
[----:B------:R-:W-:Y:S01]  /*6280*/  FFMA.FTZ R227, R141, R132, R136 ;  /* 0x000000848de37223 */ /* 0x000fe20000010088 */
[----:B------:R-:W-:Y:S01]  /*6290*/  F2FP.BF16.F32.PACK_AB R128, R187, R134 ;  /* 0x00000086bb80723e */ /* 0x000fe200000010ff */
[----:B------:R-:W-:Y:S01]  /*62a0*/  IMAD.WIDE.U32 R136, R181, 0x10, R178 ;  /* 0x00000010b5887825 */ /* 0x000fe200078e00b2 */
[----:B------:R-:W0:Y:S01]  /*62b0*/  LDC.64 R186, c[0x0][0x380] ;  /* 0x0000e000ffba7b82 */ /* 0x000e220000000a00 */
[----:B------:R-:W-:-:S02]  /*62c0*/  F2FP.BF16.F32.PACK_AB R143, R245, R238 ;  /* 0x000000eef58f723e */ /* 0x000fc400000010ff */
[----:B------:R-:W-:Y:S01]  /*62d0*/  F2FP.BF16.F32.PACK_AB R141, R241, R180 ;  /* 0x000000b4f18d723e */ /* 0x000fe200000010ff */
[----:B------:R-:W-:Y:S01]  /*62e0*/  IMAD.WIDE.U32 R180, R181, 0x10, R184 ;  /* 0x00000010b5b47825 */ /* 0x000fe200078e00b8 */
[----:B------:R-:W-:Y:S02]  /*62f0*/  F2FP.BF16.F32.PACK_AB R131, R233, R230 ;  /* 0x000000e6e983723e */ /* 0x000fe400000010ff */
[----:B------:R-:W-:Y:S01]  /*6300*/  F2FP.BF16.F32.PACK_AB R130, R229, R228 ;  /* 0x000000e4e582723e */ /* 0x000fe200000010ff */
[----:B------:R-:W-:Y:S01]  /*6310*/  IMAD.WIDE.U32 R178, R135, 0x10, R178 ;  /* 0x0000001087b27825 */ /* 0x000fe200078e00b2 */
[----:B------:R1:W-:Y:S01]  /*6320*/  STG.E.128 desc[UR6][R136.64], R140 ;  /* 0x0000008c88007986 */ /* 0x0003e2000c101d06 */
[----:B------:R-:W-:Y:S02]  /*6330*/  F2FP.BF16.F32.PACK_AB R134, R237, R234 ;  /* 0x000000eaed86723e */ /* 0x000fe400000010ff */
[----:B------:R-:W-:Y:S01]  /*6340*/  IMAD.WIDE.U32 R184, R135, 0x10, R184 ;  /* 0x0000001087b87825 */ /* 0x000fe200078e00b8 */
[----:B------:R-:W-:Y:S01]  /*6350*/  F2FP.BF16.F32.PACK_AB R135, R239, R236 ;  /* 0x000000ecef87723e */ /* 0x000fe200000010ff */
[----:B------:R2:W-:Y:S01]  /*6360*/  STG.E.128 desc[UR6][R180.64], R128 ;  /* 0x00000080b4007986 */ /* 0x0005e2000c101d06 */
[----:B------:R-:W-:-:S02]  /*6370*/  F2FP.BF16.F32.PACK_AB R133, R235, R232 ;  /* 0x000000e8eb85723e */ /* 0x000fc400000010ff */
[----:B------:R-:W-:Y:S02]  /*6380*/  F2FP.BF16.F32.PACK_AB R132, R231, R138 ;  /* 0x0000008ae784723e */ /* 0x000fe400000010ff */
[----:B------:R-:W-:Y:S02]  /*6390*/  F2FP.BF16.F32.PACK_AB R138, R220, R219 ;  /* 0x000000dbdc8a723e */ /* 0x000fe400000010ff */
[----:B------:R-:W-:Y:S01]  /*63a0*/  F2FP.BF16.F32.PACK_AB R145, R212, R145 ;  /* 0x00000091d491723e */ /* 0x000fe200000010ff */
[----:B------:R2:W-:Y:S01]  /*63b0*/  STG.E.128 desc[UR6][R176.64], R132 ;  /* 0x00000084b0007986 */ /* 0x0005e2000c101d06 */
[----:B------:R-:W-:Y:S02]  /*63c0*/  F2FP.BF16.F32.PACK_AB R144, R144, R209 ;  /* 0x000000d19090723e */ /* 0x000fe400000010ff */
[----:B0-----:R-:W-:Y:S02]  /*63d0*/  IADD3 R207, PT, PT, R207, R186, RZ ;  /* 0x000000bacfcf7210 */ /* 0x001fe40007ffe0ff */
[----:B-1----:R-:W-:-:S02]  /*63e0*/  F2FP.BF16.F32.PACK_AB R137, R216, R215 ;  /* 0x000000d7d889723e */ /* 0x002fc400000010ff */
[----:B------:R-:W-:Y:S02]  /*63f0*/  ISETP.GE.AND P2, PT, R207, R187, PT ;  /* 0x000000bbcf00720c */ /* 0x000fe40003f46270 */
[----:B------:R-:W-:Y:S02]  /*6400*/  F2FP.BF16.F32.PACK_AB R136, R211, R146 ;  /* 0x00000092d388723e */ /* 0x000fe400000010ff */
[----:B------:R-:W-:Y:S02]  /*6410*/  F2FP.BF16.F32.PACK_AB R143, R227, R226 ;  /* 0x000000e2e38f723e */ /* 0x000fe400000010ff */
[----:B------:R-:W-:Y:S01]  /*6420*/  F2FP.BF16.F32.PACK_AB R142, R224, R223 ;  /* 0x000000dfe08e723e */ /* 0x000fe200000010ff */
[----:B------:R2:W-:Y:S01]  /*6430*/  STG.E.128 desc[UR6][R182.64], R136 ;  /* 0x00000088b6007986 */ /* 0x0005e2000c101d06 */
[----:B------:R-:W-:Y:S02]  /*6440*/  F2FP.BF16.F32.PACK_AB R141, R221, R210 ;  /* 0x000000d2dd8d723e */ /* 0x000fe400000010ff */
[----:B------:R-:W-:-:S02]  /*6450*/  F2FP.BF16.F32.PACK_AB R140, R208, R147 ;  /* 0x00000093d08c723e */ /* 0x000fc400000010ff */
[----:B------:R-:W-:Y:S02]  /*6460*/  F2FP.BF16.F32.PACK_AB R147, R218, R217 ;  /* 0x000000d9da93723e */ /* 0x000fe400000010ff */
[----:B------:R-:W-:Y:S01]  /*6470*/  F2FP.BF16.F32.PACK_AB R146, R214, R213 ;  /* 0x000000d5d692723e */ /* 0x000fe200000010ff */
[----:B------:R2:W-:Y:S04]  /*6480*/  STG.E.128 desc[UR6][R178.64], R140 ;  /* 0x0000008cb2007986 */ /* 0x0005e8000c101d06 */
[----:B------:R2:W-:Y:S01]  /*6490*/  STG.E.128 desc[UR6][R184.64], R144 ;  /* 0x00000090b8007986 */ /* 0x0005e2000c101d06 */
[----:B------:R-:W-:Y:S05]  /*64a0*/  @!P2 BRA `(.L_x_71) ;  /* 0xffffffa80098a947 */ /* 0x000fea000383ffff */
[----:B------:R-:W-:Y:S05]  /*64b0*/  EXIT ;  /* 0x000000000000794d */ /* 0x000fea0003800000 */
.L_x_72:
        /* <DEDUP_REMOVED lines=12> */
.L_x_22301:


//--------------------- .text._ZN10layer_norm31ln_parallel_residual_fwd_kernelINS_13Kernel_traitsI13__nv_bfloat16S2_S2_S2_fjLj5120ELj1ELj1ELj4ELj16ENS_18Kernel_traits_baseILj5120ES2_S2_S2_S2_fjLj128EEEEELb0ELb1ELb0EEEvNS_9FwdParamsE --------------------------
	.section	.text._ZN10layer_norm31ln_parallel_residual_fwd_kernelINS_13Kernel_traitsI13__nv_bfloat16S2_S2_S2_fjLj5120ELj1ELj1ELj4ELj16ENS_18Kernel_traits_baseILj5120ES2_S2_S2_S2_fjLj128EEEEELb0ELb1ELb0EEEvNS_9FwdParamsE,"ax",@progbits
	.align	128
        .global         _ZN10layer_norm31ln_parallel_residual_fwd_kernelINS_13Kernel_traitsI13__nv_bfloat16S2_S2_S2_fjLj5120ELj1ELj1ELj4ELj16ENS_18Kernel_traits_baseILj5120ES2_S2_S2_S2_fjLj128EEEEELb0ELb1ELb0EEEvNS_9FwdParamsE
        .type           _ZN10layer_norm31ln_parallel_residual_fwd_kernelINS_13Kernel_traitsI13__nv_bfloat16S2_S2_S2_fjLj5120ELj1ELj1ELj4ELj16ENS_18Kernel_traits_baseILj5120ES2_S2_S2_S2_fjLj128EEEEELb0ELb1ELb0EEEvNS_9FwdParamsE,@function
        .size           _ZN10layer_norm31ln_parallel_residual_fwd_kernelINS_13Kernel_traitsI13__nv_bfloat16S2_S2_S2_fjLj5120ELj1ELj1ELj4ELj16ENS_18Kernel_traits_baseILj5120ES2_S2_S2_S2_fjLj128EEEEELb0ELb1ELb0EEEvNS_9FwdParamsE,(.L_x_22302 - _ZN10layer_norm31ln_parallel_residual_fwd_kernelINS_13Kernel_traitsI13__nv_bfloat16S2_S2_S2_fjLj5120ELj1ELj1ELj4ELj16ENS_18Kernel_traits_baseILj5120ES2_S2_S2_S2_fjLj128EEEEELb0ELb1ELb0EEEvNS_9FwdParamsE)
        .other          _ZN10layer_norm31ln_parallel_residual_fwd_kernelINS_13Kernel_traitsI13__nv_bfloat16S2_S2_S2_fjLj5120ELj1ELj1ELj4ELj16ENS_18Kernel_traits_baseILj5120ES2_S2_S2_S2_fjLj128EEEEELb0ELb1ELb0EEEvNS_9FwdParamsE,@"STO_CUDA_ENTRY STV_DEFAULT"
_ZN10layer_norm31ln_parallel_residual_fwd_kernelINS_13Kernel_traitsI13__nv_bfloat16S2_S2_S2_fjLj5120ELj1ELj1ELj4ELj16ENS_18Kernel_traits_baseILj5120ES2_S2_S2_S2_fjLj128EEEEELb0ELb1ELb0EEEvNS_9FwdParamsE:
.text._ZN10layer_norm31ln_parallel_residual_fwd_kernelINS_13Kernel_traitsI13__nv_bfloat16S2_S2_S2_fjLj5120ELj1ELj1ELj4ELj16ENS_18Kernel_traits_baseILj5120ES2_S2_S2_S2_fjLj128EEEEELb0ELb1ELb0EEEvNS_9FwdParamsE:
        /* <DEDUP_REMOVED lines=16> */
[----:B---34-:R-:W-:Y:S06]  /*0100*/  BRA.U !UP0, `(.L_x_74) ;  /* 0x0000000108a87547 */ /* 0x018fec000b800000 */
[C---:B------:R-:W-:Y:S02]  /*0110*/  ISETP.GE.U32.AND P1, PT, R99.reuse, 0x100, PT ;  /* 0x000001006300780c */ /* 0x040fe40003f26070 */
[C---:B------:R-:W-:Y:S02]  /*0120*/  ISETP.GE.U32.AND P2, PT, R99.reuse, 0x180, PT ;  /* 0x000001806300780c */ /* 0x040fe40003f46070 */
[C---:B------:R-:W-:Y:S02]  /*0130*/  ISETP.GE.U32.AND P0, PT, R99.reuse, 0x80, PT ;  /* 0x000000806300780c */ /* 0x040fe40003f06070 */
[----:B------:R-:W-:Y:S02]  /*0140*/  ISETP.GE.U32.AND P3, PT, R99, 0x200, PT ;  /* 0x000002006300780c */ /* 0x000fe40003f66070 */
[----:B------:R-:W-:-:S05]  /*0150*/  MOV R21, R101 ;  /* 0x0000006500157202 */ /* 0x000fca0000000f00 */
[----:B------:R-:W0:Y:S04]  /*0160*/  @P1 LDC.64 R6, c[0x0][0x3d0] ;  /* 0x0000f400ff061b82 */ /* 0x000e280000000a00 */
[----:B------:R-:W-:-:S04]  /*0170*/  @P0 LOP3.LUT R21, R101, 0x80, RZ, 0xfc, !PT ;  /* 0x0000008065150812 */ /* 0x000fc800078efcff */
[----:B------:R-:W1:Y:S08]  /*0180*/  @P1 LDC.64 R8, c[0x0][0x438] ;  /* 0x00010e00ff081b82 */ /* 0x000e700000000a00 */
[----:B------:R-:W2:Y:S08]  /*0190*/  @P2 LDC.64 R10, c[0x0][0x3d0] ;  /* 0x0000f400ff0a2b82 */ /* 0x000eb00000000a00 */
[----:B------:R-:W3:Y:S01]  /*01a0*/  @P2 LDC.64 R12, c[0x0][0x438] ;  /* 0x00010e00ff0c2b82 */ /* 0x000ee20000000a00 */
[----:B0-----:R-:W-:-:S05]  /*01b0*/  @P1 IMAD.WIDE.U32 R6, R21, 0x10, R6 ;  /* 0x0000001015061825 */ /* 0x001fca00078e0006 */
[----:B------:R0:W5:Y:S02]  /*01c0*/  @P1 LDG.E.128 R68, desc[UR8][R6.64] ;  /* 0x0000000806441981 */ /* 0x000164000c1e1d00 */
[----:B------:R-:W4:Y:S01]  /*01d0*/  @P0 LDC.64 R2, c[0x0][0x3d0] ;  /* 0x0000f400ff020b82 */ /* 0x000f220000000a00 */
[----:B-1----:R-:W-:-:S04]  /*01e0*/  @P1 IMAD.WIDE.U32 R8, R21, 0x10, R8 ;  /* 0x0000001015081825 */ /* 0x002fc800078e0008 */
[----:B------:R-:W-:Y:S01]  /*01f0*/  @P1 VIADD R21, R21, 0x80 ;  /* 0x0000008015151836 */ /* 0x000fe20000000000 */
[----:B------:R0:W5:Y:S02]  /*0200*/  @P1 LD.E.128 R64, desc[UR8][R8.64] ;  /* 0x0000000808401980 */ /* 0x000164000c101d00 */
[----:B------:R-:W1:Y:S01]  /*0210*/  @P0 LDC.64 R4, c[0x0][0x438] ;  /* 0x00010e00ff040b82 */ /* 0x000e620000000a00 */
[----:B--2---:R-:W-:-:S05]  /*0220*/  @P2 IMAD.WIDE.U32 R10, R21, 0x10, R10 ;  /* 0x00000010150a2825 */ /* 0x004fca00078e000a */
[----:B------:R0:W5:Y:S02]  /*0230*/  @P2 LDG.E.128 R60, desc[UR8][R10.64] ;  /* 0x000000080a3c2981 */ /* 0x000164000c1e1d00 */
[----:B------:R-:W2:Y:S01]  /*0240*/  @P3 LDC.64 R14, c[0x0][0x3d0] ;  /* 0x0000f400ff0e3b82 */ /* 0x000ea20000000a00 */
[C---:B---3--:R-:W-:Y:S01]  /*0250*/  @P2 IMAD.WIDE.U32 R12, R21.reuse, 0x10, R12 ;  /* 0x00000010150c2825 */ /* 0x048fe200078e000c */
[----:B------:R-:W-:-:S04]  /*0260*/  @P2 IADD3 R21, PT, PT, R21, 0x80, RZ ;  /* 0x0000008015152810 */ /* 0x000fc80007ffe0ff */
[----:B------:R0:W5:Y:S02]  /*0270*/  @P2 LD.E.128 R56, desc[UR8][R12.64] ;  /* 0x000000080c382980 */ /* 0x000164000c101d00 */
[----:B------:R-:W3:Y:S01]  /*0280*/  @P3 LDC.64 R16, c[0x0][0x438] ;  /* 0x00010e00ff103b82 */ /* 0x000ee20000000a00 */
[----:B----4-:R-:W-:-:S05]  /*0290*/  @P0 IMAD.WIDE.U32 R2, R101, 0x10, R2 ;  /* 0x0000001065020825 */ /* 0x010fca00078e0002 */
[----:B------:R0:W5:Y:S01]  /*02a0*/  @P0 LDG.E.128 R76, desc[UR8][R2.64] ;  /* 0x00000008024c0981 */ /* 0x000162000c1e1d00 */
[----:B-1----:R-:W-:-:S05]  /*02b0*/  @P0 IMAD.WIDE.U32 R4, R101, 0x10, R4 ;  /* 0x0000001065040825 */ /* 0x002fca00078e0004 */
[----:B------:R0:W5:Y:S01]  /*02c0*/  @P0 LD.E.128 R72, desc[UR8][R4.64] ;  /* 0x0000000804480980 */ /* 0x000162000c101d00 */
[----:B--2---:R-:W-:-:S05]  /*02d0*/  @P3 IMAD.WIDE.U32 R14, R21, 0x10, R14 ;  /* 0x00000010150e3825 */ /* 0x004fca00078e000e */
[----:B------:R0:W5:Y:S01]  /*02e0*/  @P3 LDG.E.128 R52, desc[UR8][R14.64] ;  /* 0x000000080e343981 */ /* 0x000162000c1e1d00 */
[----:B---3--:R-:W-:-:S05]  /*02f0*/  @P3 IMAD.WIDE.U32 R16, R21, 0x10, R16 ;  /* 0x0000001015103825 */ /* 0x008fca00078e0010 */
[----:B------:R0:W5:Y:S01]  /*0300*/  @P3 LD.E.128 R48, desc[UR8][R16.64] ;  /* 0x0000000810303980 */ /* 0x000162000c101d00 */
[----:B------:R-:W-:Y:S01]  /*0310*/  ISETP.GE.U32.AND P1, PT, R99, 0x280, PT ;  /* 0x000002806300780c */ /* 0x000fe20003f26070 */
[----:B------:R-:W-:-:S12]  /*0320*/  @P3 VIADD R21, R21, 0x80 ;  /* 0x0000008015153836 */ /* 0x000fd80000000000 */
[----:B0-----:R-:W-:Y:S05]  /*0330*/  @!P1 BRA `(.L_x_75) ;  /* 0x0000000000b89947 */ /* 0x001fea0003800000 */
[----:B------:R-:W0:Y:S08]  /*0340*/  LDC.64 R44, c[0x0][0x3d0] ;  /* 0x0000f400ff2c7b82 */ /* 0x000e300000000a00 */
[----:B------:R-:W1:Y:S01]  /*0350*/  LDC.64 R40, c[0x0][0x438] ;  /* 0x00010e00ff287b82 */ /* 0x000e620000000a00 */
[----:B0-----:R-:W-:-:S06]  /*0360*/  IMAD.WIDE.U32 R44, R21, 0x10, R44 ;  /* 0x00000010152c7825 */ /* 0x001fcc00078e002c */
[----:B------:R-:W5:Y:S01]  /*0370*/  LDG.E.128 R44, desc[UR8][R44.64] ;  /* 0x000000082c2c7981 */ /* 0x000f62000c1e1d00 */
[----:B-1----:R-:W-:-:S06]  /*0380*/  IMAD.WIDE.U32 R40, R21, 0x10, R40 ;  /* 0x0000001015287825 */ /* 0x002fcc00078e0028 */
[----:B------:R-:W5:Y:S01]  /*0390*/  LD.E.128 R40, desc[UR8][R40.64] ;  /* 0x0000000828287980 */ /* 0x000f62000c101d00 */
[----:B------:R-:W-:Y:S05]  /*03a0*/  BRA `(.L_x_75) ;  /* 0x00000000009c7947 */ /* 0x000fea0003800000 */
.L_x_74:
[C---:B------:R-:W-:Y:S02]  /*03b0*/  ISETP.GE.U32.AND P1, PT, R99.reuse, 0x100, PT ;  /* 0x000001006300780c */ /* 0x040fe40003f26070 */
[C---:B------:R-:W-:Y:S02]  /*03c0*/  ISETP.GE.U32.AND P2, PT, R99.reuse, 0x180, PT ;  /* 0x000001806300780c */ /* 0x040fe40003f46070 */
[C---:B------:R-:W-:Y:S02]  /*03d0*/  ISETP.GE.U32.AND P3, PT, R99.reuse, 0x200, PT ;  /* 0x000002006300780c */ /* 0x040fe40003f66070 */
[C---:B------:R-:W-:Y:S02]  /*03e0*/  ISETP.GE.U32.AND P0, PT, R99.reuse, 0x80, PT ;  /* 0x000000806300780c */ /* 0x040fe40003f06070 */
[----:B------:R-:W-:Y:S02]  /*03f0*/  ISETP.GE.U32.AND P4, PT, R99, 0x280, PT ;  /* 0x000002806300780c */ /* 0x000fe40003f86070 */
[----:B------:R-:W-:-:S03]  /*0400*/  MOV R15, R101 ;  /* 0x00000065000f7202 */ /* 0x000fc60000000f00 */
[----:B------:R-:W0:Y:S06]  /*0410*/  @P1 LDC.64 R2, c[0x0][0x3d0] ;  /* 0x0000f400ff021b82 */ /* 0x000e2c0000000a00 */
[----:B------:R-:W-:Y:S02]  /*0420*/  @P0 LOP3.LUT R15, R101, 0x80, RZ, 0xfc, !PT ;  /* 0x00000080650f0812 */ /* 0x000fe400078efcff */
[----:B------:R-:W1:Y:S08]  /*0430*/  @P2 LDC.64 R4, c[0x0][0x3d0] ;  /* 0x0000f400ff042b82 */ /* 0x000e700000000a00 */
[----:B------:R-:W2:Y:S08]  /*0440*/  @P3 LDC.64 R10, c[0x0][0x3d0] ;  /* 0x0000f400ff0a3b82 */ /* 0x000eb00000000a00 */
[----:B------:R-:W3:Y:S01]  /*0450*/  @P4 LDC.64 R12, c[0x0][0x3d0] ;  /* 0x0000f400ff0c4b82 */ /* 0x000ee20000000a00 */
[----:B0-----:R-:W-:-:S04]  /*0460*/  @P1 IMAD.WIDE.U32 R2, R15, 0x10, R2 ;  /* 0x000000100f021825 */ /* 0x001fc800078e0002 */
[----:B------:R-:W-:Y:S01]  /*0470*/  @P1 VIADD R15, R15, 0x80 ;  /* 0x000000800f0f1836 */ /* 0x000fe20000000000 */
[----:B------:R0:W5:Y:S02]  /*0480*/  @P1 LDG.E.128 R68, desc[UR8][R2.64] ;  /* 0x0000000802441981 */ /* 0x000164000c1e1d00 */
[----:B------:R-:W4:Y:S01]  /*0490*/  @P0 LDC.64 R6, c[0x0][0x3d0] ;  /* 0x0000f400ff060b82 */ /* 0x000f220000000a00 */
[C---:B-1----:R-:W-:Y:S01]  /*04a0*/  @P2 IMAD.WIDE.U32 R8, R15.reuse, 0x10, R4 ;  /* 0x000000100f082825 */ /* 0x042fe200078e0004 */
[----:B------:R-:W-:-:S04]  /*04b0*/  @P2 IADD3 R15, PT, PT, R15, 0x80, RZ ;  /* 0x000000800f0f2810 */ /* 0x000fc80007ffe0ff */
[----:B------:R0:W5:Y:S01]  /*04c0*/  @P2 LDG.E.128 R60, desc[UR8][R8.64] ;  /* 0x00000008083c2981 */ /* 0x000162000c1e1d00 */
[----:B--2---:R-:W-:-:S04]  /*04d0*/  @P3 IMAD.WIDE.U32 R10, R15, 0x10, R10 ;  /* 0x000000100f0a3825 */ /* 0x004fc800078e000a */
[----:B------:R-:W-:Y:S01]  /*04e0*/  @P3 VIADD R15, R15, 0x80 ;  /* 0x000000800f0f3836 */ /* 0x000fe20000000000 */
[----:B------:R0:W5:Y:S03]  /*04f0*/  @P3 LDG.E.128 R52, desc[UR8][R10.64] ;  /* 0x000000080a343981 */ /* 0x000166000c1e1d00 */
[----:B---3--:R-:W-:-:S05]  /*0500*/  @P4 IMAD.WIDE.U32 R4, R15, 0x10, R12 ;  /* 0x000000100f044825 */ /* 0x008fca00078e000c */
[----:B------:R0:W5:Y:S01]  /*0510*/  @P4 LDG.E.128 R44, desc[UR8][R4.64] ;  /* 0x00000008042c4981 */ /* 0x000162000c1e1d00 */
[----:B----4-:R-:W-:-:S05]  /*0520*/  @P0 IMAD.WIDE.U32 R6, R101, 0x10, R6 ;  /* 0x0000001065060825 */ /* 0x010fca00078e0006 */
        /* <DEDUP_REMOVED lines=15> */
.L_x_75:
[----:B------:R-:W-:Y:S05]  /*0620*/  BSYNC.RECONVERGENT B0 ;  /* 0x0000000000007941 */ /* 0x000fea0003800200 */
.L_x_73:
        /* <DEDUP_REMOVED lines=14> */
[----:B------:R-:W-:Y:S01]  /*0710*/  PRMT R95, R42, 0x7632, R95 ;  /* 0x000076322a5f7816 */ /* 0x000fe2000000005f */
[----:B------:R-:W1:Y:S01]  /*0720*/  LDCU.U8 UR7, c[0x0][0x410] ;  /* 0x00008200ff0777ac */ /* 0x000e620008000000 */
[----:B------:R-:W-:-:S02]  /*0730*/  VIMNMX R4, PT, PT, RZ, R3, !PT ;  /* 0x00000003ff047248 */ /* 0x000fc40007fe0100 */
[----:B------:R-:W-:Y:S01]  /*0740*/  LOP3.LUT R3, R0, 0xffffff00, RZ, 0xc0, !PT ;  /* 0xffffff0000037812 */ /* 0x000fe200078ec0ff */
[----:B------:R-:W2:Y:S01]  /*0750*/  LDCU.64 UR14, c[0x0][0x398] ;  /* 0x00007300ff0e77ac */ /* 0x000ea20008000a00 */
[----:B------:R-:W-:Y:S02]  /*0760*/  VIMNMX R2, PT, PT, R2, 0x20, PT ;  /* 0x0000002002027848 */ /* 0x000fe40003fe0100 */
[----:B------:R-:W-:Y:S01]  /*0770*/  VIMNMX R4, PT, PT, R4, 0x20, PT ;  /* 0x0000002004047848 */ /* 0x000fe20003fe0100 */
[----:B------:R-:W3:Y:S01]  /*0780*/  LDCU.64 UR16, c[0x0][0x3a0] ;  /* 0x00007400ff1077ac */ /* 0x000ee20008000a00 */
[----:B------:R-:W-:Y:S01]  /*0790*/  PRMT R94, R46, 0x7632, R94 ;  /* 0x000076322e5e7816 */ /* 0x000fe2000000005e */
[----:B------:R-:W-:Y:S01]  /*07a0*/  IMAD R2, R2, 0x8, R3 ;  /* 0x0000000802027824 */ /* 0x000fe200078e0203 */
[----:B------:R-:W-:Y:S01]  /*07b0*/  LEA R98, R4, R3, 0x3 ;  /* 0x0000000304627211 */ /* 0x000fe200078e18ff */
[----:B0-----:R-:W-:Y:S01]  /*07c0*/  ULOP3.LUT UP0, URZ, UR4, UR10, URZ, 0xfc, !UPT ;  /* 0x0000000a04ff7292 */ /* 0x001fe2000f80fcff */
[----:B------:R-:W-:Y:S01]  /*07d0*/  PRMT R93, R41, 0x7632, R93 ;  /* 0x00007632295d7816 */ /* 0x000fe2000000005d */
[----:B------:R-:W0:Y:S01]  /*07e0*/  LDCU UR10, c[0x0][0x400] ;  /* 0x00008000ff0a77ac */ /* 0x000e220008000800 */
[----:B------:R-:W-:-:S02]  /*07f0*/  I2FP.F32.U32 R12, R2 ;  /* 0x00000002000c7245 */ /* 0x000fc40000201000 */
[----:B------:R-:W-:Y:S01]  /*0800*/  PRMT R92, R45, 0x7632, R92 ;  /* 0x000076322d5c7816 */ /* 0x000fe2000000005c */
[----:B------:R-:W-:Y:S01]  /*0810*/  ULOP3.LUT UP0, URZ, UR5, UR11, URZ, 0xfc, UP0 ;  /* 0x0000000b05ff7292 */ /* 0x000fe2000800fcff */
[----:B------:R-:W-:Y:S01]  /*0820*/  PRMT R91, R40, 0x7632, R91 ;  /* 0x00007632285b7816 */ /* 0x000fe2000000005b */
[----:B------:R-:W4:Y:S01]  /*0830*/  LDCU UR11, c[0x0][0x388] ;  /* 0x00007100ff0b77ac */ /* 0x000f220008000800 */
[----:B------:R-:W0:Y:S01]  /*0840*/  MUFU.RCP R12, R12 ;  /* 0x0000000c000c7308 */ /* 0x000e220000001000 */
[----:B------:R-:W-:Y:S02]  /*0850*/  PRMT R90, R44, 0x7632, R90 ;  /* 0x000076322c5a7816 */ /* 0x000fe4000000005a */
[----:B------:R-:W-:Y:S01]  /*0860*/  PRMT R89, R51, 0x7632, R89 ;  /* 0x0000763233597816 */ /* 0x000fe20000000059 */
[----:B------:R-:W0:Y:S01]  /*0870*/  LDCU.64 UR12, c[0x0][0x380] ;  /* 0x00007000ff0c77ac */ /* 0x000e220008000a00 */
        /* <DEDUP_REMOVED lines=30> */
[----:B01234-:R-:W-:-:S07]  /*0a60*/  PRMT R0, R76, 0x7632, R0 ;  /* 0x000076324c007816 */ /* 0x01ffce0000000000 */
.L_x_118:
[----:B------:R-:W-:Y:S01]  /*0a70*/  UIMAD UR4, UR6, UR11, URZ ;  /* 0x0000000b060472a4 */ /* 0x000fe2000f8e02ff */
[----:B------:R-:W-:Y:S03]  /*0a80*/  BSSY.RECONVERGENT B0, `(.L_x_76) ;  /* 0x00000ad000007945 */ /* 0x000fe60003800200 */
[----:B------:R-:W-:-:S04]  /*0a90*/  USHF.R.S32.HI UR5, URZ, 0x1f, UR4 ;  /* 0x0000001fff057899 */ /* 0x000fc80008011404 */
[----:B------:R-:W-:-:S06]  /*0aa0*/  ULEA.HI UR5, UR5, UR4, URZ, 0x3 ;  /* 0x0000000405057291 */ /* 0x000fcc000f8f18ff */
[----:B01234-:R-:W-:-:S05]  /*0ab0*/  IMAD.U32 R80, RZ, RZ, UR5 ;  /* 0x00000005ff507e24 */ /* 0x01ffca000f8e00ff */
[----:B------:R-:W-:-:S04]  /*0ac0*/  LEA.HI.SX32 R143, R80, R101, 0x1d ;  /* 0x00000065508f7211 */ /* 0x000fc800078feaff */
[----:B------:R-:W-:Y:S01]  /*0ad0*/  MOV R144, R143 ;  /* 0x0000008f00907202 */ /* 0x000fe20000000f00 */
[----:B------:R-:W-:Y:S06]  /*0ae0*/  @!P0 BRA `(.L_x_77) ;  /* 0x0000000800988947 */ /* 0x000fec0003800000 */
[----:B------:R-:W-:Y:S01]  /*0af0*/  ISETP.NE.U32.AND P0, PT, RZ, UR14, PT ;  /* 0x0000000eff007c0c */ /* 0x000fe2000bf05070 */
[----:B------:R-:W0:Y:S01]  /*0b00*/  LDC.64 R80, c[0x0][0x390] ;  /* 0x0000e400ff507b82 */ /* 0x000e220000000a00 */
        /* <DEDUP_REMOVED lines=11> */
[----:B------:R-:W-:Y:S05]  /*0bc0*/  @!P0 BRA `(.L_x_78) ;  /* 0x00000004007c8947 */ /* 0x000fea0003800000 */
[----:B------:R-:W-:Y:S05]  /*0bd0*/  @!P1 BRA `(.L_x_79) ;  /* 0x0000000000e49947 */ /* 0x000fea0003800000 */
[C---:B-----5:R-:W-:Y:S01]  /*0be0*/  PRMT R28, R80.reuse, 0x7632, R28 ;  /* 0x00007632501c7816 */ /* 0x060fe2000000001c */
[----:B------:R-:W-:Y:S01]  /*0bf0*/  IMAD.U32 R80, R80, 0x10000, RZ ;  /* 0x0001000050507824 */ /* 0x000fe200078e00ff */
[----:B------:R-:W-:Y:S01]  /*0c00*/  PRMT R30, R81, 0x7632, R30 ;  /* 0x00007632511e7816 */ /* 0x000fe2000000001e */
[----:B------:R-:W-:Y:S01]  /*0c10*/  IMAD.U32 R29, R36, 0x10000, RZ ;  /* 0x00010000241d7824 */ /* 0x000fe200078e00ff */
[----:B------:R-:W-:Y:S01]  /*0c20*/  SHF.L.U32 R28, R28, 0x10, RZ ;  /* 0x000000101c1c7819 */ /* 0x000fe200000006ff */
[----:B------:R-:W-:Y:S01]  /*0c30*/  IMAD.U32 R120, R39, 0x10000, RZ ;  /* 0x0001000027787824 */ /* 0x000fe200078e00ff */
[----:B------:R-:W-:Y:S01]  /*0c40*/  SHF.L.U32 R81, R81, 0x10, RZ ;  /* 0x0000001051517819 */ /* 0x000fe200000006ff */
[--C-:B------:R-:W-:Y:S01]  /*0c50*/  FADD.FTZ R80, R80, R29.reuse ;  /* 0x0000001d50507221 */ /* 0x100fe20000010000 */
[----:B------:R-:W-:Y:S01]  /*0c60*/  PRMT R29, R36, 0x7632, R29 ;  /* 0x00007632241d7816 */ /* 0x000fe2000000001d */
[----:B0-----:R-:W-:Y:S01]  /*0c70*/  IMAD.U32 R123, R34, 0x10000, RZ ;  /* 0x00010000227b7824 */ /* 0x001fe200078e00ff */
[----:B------:R-:W-:-:S02]  /*0c80*/  PRMT R113, R82, 0x7632, R113 ;  /* 0x0000763252717816 */ /* 0x000fc40000000071 */
[----:B------:R-:W-:Y:S01]  /*0c90*/  SHF.L.U32 R31, R82, 0x10, RZ ;  /* 0x00000010521f7819 */ /* 0x000fe200000006ff */
[----:B------:R-:W-:Y:S01]  /*0ca0*/  IMAD.U32 R29, R29, 0x10000, RZ ;  /* 0x000100001d1d7824 */ /* 0x000fe200078e00ff */
[----:B------:R-:W-:Y:S01]  /*0cb0*/  PRMT R118, R83, 0x7632, R118 ;  /* 0x0000763253767816 */ /* 0x000fe20000000076 */
[----:B------:R-:W-:Y:S01]  /*0cc0*/  IMAD.U32 R82, R37, 0x10000, RZ ;  /* 0x0001000025527824 */ /* 0x000fe200078e00ff */
[----:B------:R-:W-:Y:S01]  /*0cd0*/  SHF.L.U32 R103, R32, 0x10, RZ ;  /* 0x0000001020677819 */ /* 0x000fe200000006ff */
[----:B------:R-:W-:Y:S01]  /*0ce0*/  IMAD.U32 R83, R83, 0x10000, RZ ;  /* 0x0001000053537824 */ /* 0x000fe200078e00ff */
[----:B------:R-:W-:Y:S01]  /*0cf0*/  SHF.L.U32 R116, R38, 0x10, RZ ;  /* 0x0000001026747819 */ /* 0x000fe200000006ff */
[----:B------:R-:W-:Y:S01]  /*0d00*/  FADD.FTZ R29, R28, R29 ;  /* 0x0000001d1c1d7221 */ /* 0x000fe20000010000 */
[----:B------:R-:W-:Y:S01]  /*0d10*/  PRMT R28, R37, 0x7632, R28 ;  /* 0x00007632251c7816 */ /* 0x000fe2000000001c */
[--C-:B------:R-:W-:Y:S01]  /*0d20*/  FADD.FTZ R81, R81, R82.reuse ;  /* 0x0000005251517221 */ /* 0x100fe20000010000 */
[----:B------:R-:W-:Y:S01]  /*0d30*/  PRMT R82, R38, 0x7632, R82 ;  /* 0x0000763226527816 */ /* 0x000fe20000000052 */
[----:B------:R-:W-:Y:S01]  /*0d40*/  FADD.FTZ R122, R83, R120 ;  /* 0x00000078537a7221 */ /* 0x000fe20000010000 */
[----:B------:R-:W-:Y:S01]  /*0d50*/  FADD.FTZ R116, R31, R116 ;  /* 0x000000741f747221 */ /* 0x000fe20000010000 */
        /* <DEDUP_REMOVED lines=15> */
[----:B------:R-:W-:Y:S01]  /*0e50*/  PRMT R80, R34, 0x7632, R80 ;  /* 0x0000763222507816 */ /* 0x000fe20000000050 */
[----:B------:R-:W-:Y:S01]  /*0e60*/  IMAD.U32 R81, R81, 0x10000, RZ ;  /* 0x0001000051517824 */ /* 0x000fe200078e00ff */
[----:B------:R-:W-:Y:S01]  /*0e70*/  PRMT R30, R33, 0x7632, R30 ;  /* 0x00007632211e7816 */ /* 0x000fe2000000001e */
[----:B------:R-:W-:Y:S01]  /*0e80*/  FADD.FTZ R123, R116, R123 ;  /* 0x0000007b747b7221 */ /* 0x000fe20000010000 */
[----:B------:R-:W-:-:S02]  /*0e90*/  SHF.L.U32 R135, R35, 0x10, RZ ;  /* 0x0000001023877819 */ /* 0x000fc400000006ff */
[----:B------:R-:W-:Y:S01]  /*0ea0*/  SHF.L.U32 R80, R80, 0x10, RZ ;  /* 0x0000001050507819 */ /* 0x000fe200000006ff */
[----:B------:R-:W-:Y:S01]  /*0eb0*/  IMAD.U32 R30, R30, 0x10000, RZ ;  /* 0x000100001e1e7824 */ /* 0x000fe200078e00ff */
[----:B------:R-:W-:Y:S01]  /*0ec0*/  SHF.L.U32 R28, R28, 0x10, RZ ;  /* 0x000000101c1c7819 */ /* 0x000fe200000006ff */
[----:B------:R-:W-:Y:S01]  /*0ed0*/  FADD.FTZ R122, R122, R135 ;  /* 0x000000877a7a7221 */ /* 0x000fe20000010000 */
[----:B------:R-:W-:Y:S01]  /*0ee0*/  FADD.FTZ R135, R118, R81 ;  /* 0x0000005176877221 */ /* 0x000fe20000010000 */
[----:B------:R-:W-:Y:S01]  /*0ef0*/  FADD.FTZ R120, R83, R80 ;  /* 0x0000005053787221 */ /* 0x000fe20000010000 */
[----:B------:R-:W-:Y:S01]  /*0f00*/  FADD.FTZ R118, R31, R30 ;  /* 0x0000001e1f767221 */ /* 0x000fe20000010000 */
[----:B------:R-:W-:Y:S02]  /*0f10*/  FADD.FTZ R116, R29, R28 ;  /* 0x0000001c1d747221 */ /* 0x000fe40000010000 */
[----:B------:R-:W-:Y:S02]  /*0f20*/  F2FP.BF16.F32.PACK_AB R31, R135, R122 ;  /* 0x0000007a871f723e */ /* 0x000fe400000010ff */
[----:B------:R-:W-:-:S02]  /*0f30*/  F2FP.BF16.F32.PACK_AB R30, R120, R123 ;  /* 0x0000007b781e723e */ /* 0x000fc400000010ff */
[----:B------:R-:W-:Y:S02]  /*0f40*/  F2FP.BF16.F32.PACK_AB R29, R118, R113 ;  /* 0x00000071761d723e */ /* 0x000fe400000010ff */
[----:B------:R-:W-:Y:S01]  /*0f50*/  F2FP.BF16.F32.PACK_AB R28, R116, R103 ;  /* 0x00000067741c723e */ /* 0x000fe200000010ff */
[----:B------:R-:W-:Y:S06]  /*0f60*/  BRA `(.L_x_80) ;  /* 0x00000004005c7947 */ /* 0x000fec0003800000 */
.L_x_79:
        /* <DEDUP_REMOVED lines=10> */
[----:B0-----:R-:W-:Y:S01]  /*1010*/  SHF.L.U32 R123, R38, 0x10, RZ ;  /* 0x00000010267b7819 */ /* 0x001fe200000006ff */
[----:B------:R-:W-:Y:S01]  /*1020*/  FADD.FTZ R103, R80, R103 ;  /* 0x0000006750677221 */ /* 0x000fe20000010000 */
[----:B------:R-:W-:Y:S01]  /*1030*/  PRMT R122, R83, 0x7632, R122 ;  /* 0x00007632537a7816 */ /* 0x000fe2000000007a */
[----:B------:R-:W-:Y:S01]  /*1040*/  IMAD.U32 R81, R116, 0x10000, RZ ;  /* 0x0001000074517824 */ /* 0x000fe200078e00ff */
        /* <DEDUP_REMOVED lines=23> */
.L_x_78:
[----:B------:R-:W-:Y:S05]  /*11c0*/  @!P1 BRA `(.L_x_81) ;  /* 0x0000000000949947 */ /* 0x000fea0003800000 */
        /* <DEDUP_REMOVED lines=37> */
.L_x_81:
[C---:B-----5:R-:W-:Y:S01]  /*1420*/  PRMT R116, R80.reuse, 0x7632, R116 ;  /* 0x0000763250747816 */ /* 0x060fe20000000074 */
[----:B------:R-:W-:Y:S01]  /*1430*/  IMAD.U32 R103, R80, 0x10000, RZ ;  /* 0x0001000050677824 */ /* 0x000fe200078e00ff */
[C---:B------:R-:W-:Y:S01]  /*1440*/  PRMT R120, R82.reuse, 0x7632, R120 ;  /* 0x0000763252787816 */ /* 0x040fe20000000078 */
[----:B0-----:R-:W-:Y:S01]  /*1450*/  IMAD.U32 R123, R82, 0x10000, RZ ;  /* 0x00010000527b7824 */ /* 0x001fe200078e00ff */
        /* <DEDUP_REMOVED lines=8> */
.L_x_80:
[----:B------:R-:W0:Y:S01]  /*14e0*/  @UP0 LDCU.64 UR4, c[0x0][0x3a8] ;  /* 0x00007500ff0407ac */ /* 0x000e220008000a00 */
[----:B------:R-:W-:Y:S01]  /*14f0*/  PLOP3.LUT P0, PT, PT, PT, UP0, 0x80, 0x8 ;  /* 0x000000000008781c */ /* 0x000fe20003f0f008 */
[----:B------:R-:W-:Y:S01]  /*1500*/  IMAD.MOV.U32 R80, RZ, RZ, 0x10 ;  /* 0x00000010ff507424 */ /* 0x000fe200078e00ff */
[----:B------:R-:W-:Y:S02]  /*1510*/  PLOP3.LUT P1, PT, PT, PT, UP0, 0x80, 0x8 ;  /* 0x000000000008781c */ /* 0x000fe40003f2f008 */
[----:B------:R-:W-:-:S09]  /*1520*/  IADD3 R144, PT, PT, R143, 0x80, RZ ;  /* 0x000000808f907810 */ /* 0x000fd20007ffe0ff */
[----:B0-----:R-:W-:-:S05]  /*1530*/  @P0 IMAD.WIDE.U32 R80, R143, R80, UR4 ;  /* 0x000000048f500e25 */ /* 0x001fca000f8e0050 */
[----:B------:R0:W-:Y:S02]  /*1540*/  @P1 STG.E.128 desc[UR8][R80.64], R28 ;  /* 0x0000001c50001986 */ /* 0x0001e4000c101d08 */
.L_x_77:
[----:B------:R-:W-:Y:S05]  /*1550*/  BSYNC.RECONVERGENT B0 ;  /* 0x0000000000007941 */ /* 0x000fea0003800200 */
.L_x_76:
[----:B------:R-:W-:Y:S01]  /*1560*/  ISETP.GE.U32.AND P0, PT, R99, 0x100, PT ;  /* 0x000001006300780c */ /* 0x000fe20003f06070 */
[----:B------:R-:W-:Y:S03]  /*1570*/  BSSY.RECONVERGENT B0, `(.L_x_82) ;  /* 0x00000af000007945 */ /* 0x000fe60003800200 */
[----:B0-----:R-:W-:-:S09]  /*1580*/  P2R R80, PR, RZ, 0x1 ;  /* 0x00000001ff507803 */ /* 0x001fd20000000000 */
[----:B------:R-:W-:Y:S05]  /*1590*/  @!P0 BRA `(.L_x_83) ;  /* 0x0000000800b08947 */ /* 0x000fea0003800000 */
        /* <DEDUP_REMOVED lines=32> */
.L_x_85:
        /* <DEDUP_REMOVED lines=37> */
.L_x_84:
[----:B------:R-:W-:-:S04]  /*19f0*/  UISETP.NE.U32.AND UP1, UPT, UR16, URZ, UPT ;  /* 0x000000ff1000728c */ /* 0x000fc8000bf25070 */
[----:B------:R-:W-:-:S09]  /*1a00*/  UISETP.NE.AND.EX UP1, UPT, UR17, URZ, UPT, UP1 ;  /* 0x000000ff1100728c */ /* 0x000fd2000bf25310 */
[----:B------:R-:W-:Y:S05]  /*1a10*/  BRA.U UP1, `(.L_x_87) ;  /* 0x0000000101947547 */ /* 0x000fea000b800000 */
        /* <DEDUP_REMOVED lines=37> */
.L_x_87:
[----:B-----5:R-:W-:Y:S01]  /*1c70*/  PRMT R29, R80, 0x7632, R29 ;  /* 0x00007632501d7816 */ /* 0x020fe2000000001d */
[C---:B------:R-:W-:Y:S01]  /*1c80*/  IMAD.U32 R105, R83.reuse, 0x10000, RZ ;  /* 0x0001000053697824 */ /* 0x040fe200078e00ff */
[----:B------:R-:W-:Y:S01]  /*1c90*/  PRMT R28, R36, 0x7632, R28 ;  /* 0x00007632241c7816 */ /* 0x000fe2000000001c */
[----:B------:R-:W-:Y:S01]  /*1ca0*/  IMAD.U32 R80, R80, 0x10000, RZ ;  /* 0x0001000050507824 */ /* 0x000fe200078e00ff */
[----:B------:R-:W-:Y:S01]  /*1cb0*/  PRMT R110, R82, 0x7632, R110 ;  /* 0x00007632526e7816 */ /* 0x000fe2000000006e */
[----:B------:R-:W-:Y:S01]  /*1cc0*/  IMAD.U32 R31, R36, 0x10000, RZ ;  /* 0x00010000241f7824 */ /* 0x000fe200078e00ff */
[----:B------:R-:W-:Y:S01]  /*1cd0*/  PRMT R114, R83, 0x7632, R114 ;  /* 0x0000763253727816 */ /* 0x000fe20000000072 */
[----:B------:R-:W-:Y:S01]  /*1ce0*/  IMAD.U32 R112, R39, 0x10000, RZ ;  /* 0x0001000027707824 */ /* 0x000fe200078e00ff */
[----:B------:R-:W-:Y:S01]  /*1cf0*/  SHF.L.U32 R82, R82, 0x10, RZ ;  /* 0x0000001052527819 */ /* 0x000fe200000006ff */
[----:B------:R-:W-:Y:S01]  /*1d00*/  IMAD.U32 R28, R28, 0x10000, RZ ;  /* 0x000100001c1c7824 */ /* 0x000fe200078e00ff */
[----:B------:R-:W-:Y:S01]  /*1d10*/  SHF.L.U32 R83, R38, 0x10, RZ ;  /* 0x0000001026537819 */ /* 0x000fe200000006ff */
[----:B------:R-:W-:Y:S01]  /*1d20*/  FADD.FTZ R31, R31, R80 ;  /* 0x000000501f1f7221 */ /* 0x000fe20000010000 */
[----:B------:R-:W-:Y:S01]  /*1d30*/  SHF.L.U32 R29, R29, 0x10, RZ ;  /* 0x000000101d1d7819 */ /* 0x000fe200000006ff */
[----:B------:R-:W-:Y:S01]  /*1d40*/  IMAD.U32 R80, R37, 0x10000, RZ ;  /* 0x0001000025507824 */ /* 0x000fe200078e00ff */
[----:B------:R-:W-:Y:S01]  /*1d50*/  SHF.L.U32 R30, R32, 0x10, RZ ;  /* 0x00000010201e7819 */ /* 0x000fe200000006ff */
[----:B------:R-:W-:Y:S01]  /*1d60*/  FADD.FTZ R82, R83, R82 ;  /* 0x0000005253527221 */ /* 0x000fe20000010000 */
[----:B------:R-:W-:Y:S01]  /*1d70*/  FADD.FTZ R83, R112, R105 ;  /* 0x0000006970537221 */ /* 0x000fe20000010000 */
        /* <DEDUP_REMOVED lines=39> */
.L_x_86:
[----:B------:R-:W0:Y:S01]  /*1ff0*/  @UP0 LDCU.64 UR4, c[0x0][0x3a8] ;  /* 0x00007500ff0407ac */ /* 0x000e220008000a00 */
[----:B------:R-:W-:Y:S01]  /*2000*/  PLOP3.LUT P0, PT, PT, PT, UP0, 0x80, 0x8 ;  /* 0x000000000008781c */ /* 0x000fe20003f0f008 */
[----:B------:R-:W-:Y:S01]  /*2010*/  IMAD.MOV.U32 R81, RZ, RZ, 0x10 ;  /* 0x00000010ff517424 */ /* 0x000fe200078e00ff */
[----:B------:R-:W-:-:S11]  /*2020*/  PLOP3.LUT P1, PT, PT, PT, UP0, 0x80, 0x8 ;  /* 0x000000000008781c */ /* 0x000fd60003f2f008 */
[C---:B0-----:R-:W-:Y:S01]  /*2030*/  @P0 IMAD.WIDE.U32 R80, R144.reuse, R81, UR4 ;  /* 0x0000000490500e25 */ /* 0x041fe2000f8e0051 */
[----:B------:R-:W-:-:S04]  /*2040*/  IADD3 R144, PT, PT, R144, 0x80, RZ ;  /* 0x0000008090907810 */ /* 0x000fc80007ffe0ff */
[----:B------:R0:W-:Y:S03]  /*2050*/  @P1 STG.E.128 desc[UR8][R80.64], R28 ;  /* 0x0000001c50001986 */ /* 0x0001e6000c101d08 */
.L_x_83:
[----:B------:R-:W-:Y:S05]  /*2060*/  BSYNC.RECONVERGENT B0 ;  /* 0x0000000000007941 */ /* 0x000fea0003800200 */
.L_x_82:
        /* <DEDUP_REMOVED lines=35> */
.L_x_91:
[C---:B-----5:R-:W-:Y:S01]  /*22a0*/  PRMT R106, R81.reuse, 0x7632, R106 ;  /* 0x00007632516a7816 */ /* 0x060fe2000000006a */
[----:B------:R-:W-:Y:S01]  /*22b0*/  IMAD.U32 R127, R34, 0x10000, RZ ;  /* 0x00010000227f7824 */ /* 0x000fe200078e00ff */
[----:B------:R-:W-:Y:S02]  /*22c0*/  SHF.L.U32 R81, R81, 0x10, RZ ;  /* 0x0000001051517819 */ /* 0x000fe400000006ff */
[C---:B------:R-:W-:Y:S02]  /*22d0*/  SHF.L.U32 R28, R33.reuse, 0x10, RZ ;  /* 0x00000010211c7819 */ /* 0x040fe400000006ff */
        /* <DEDUP_REMOVED lines=14> */
[----:B------:R-:W-:Y:S01]  /*23c0*/  PRMT R31, R35, 0x7632, R31 ;  /* 0x00007632231f7816 */ /* 0x000fe2000000001f */
[----:B------:R-:W-:Y:S01]  /*23d0*/  FADD.FTZ R127, R127, R82 ;  /* 0x000000527f7f7221 */ /* 0x000fe20000010000 */
[----:B------:R-:W-:-:S02]  /*23e0*/  SHF.L.U32 R137, R83, 0x10, RZ ;  /* 0x0000001053897819 */ /* 0x000fc400000006ff */
[----:B------:R-:W-:Y:S02]  /*23f0*/  SHF.L.U32 R106, R106, 0x10, RZ ;  /* 0x000000106a6a7819 */ /* 0x000fe400000006ff */
        /* <DEDUP_REMOVED lines=15> */
.L_x_90:
[----:B------:R-:W-:-:S04]  /*24f0*/  UISETP.NE.U32.AND UP1, UPT, UR16, URZ, UPT ;  /* 0x000000ff1000728c */ /* 0x000fc8000bf25070 */
[----:B------:R-:W-:-:S09]  /*2500*/  UISETP.NE.AND.EX UP1, UPT, UR17, URZ, UPT, UP1 ;  /* 0x000000ff1100728c */ /* 0x000fd2000bf25310 */
[----:B------:R-:W-:Y:S05]  /*2510*/  BRA.U UP1, `(.L_x_93) ;  /* 0x0000000101947547 */ /* 0x000fea000b800000 */
[C---:B-----5:R-:W-:Y:S01]  /*2520*/  PRMT R106, R81.reuse, 0x7632, R106 ;  /* 0x00007632516a7816 */ /* 0x060fe2000000006a */
[----:B------:R-:W-:Y:S01]  /*2530*/  IMAD.U32 R81, R81, 0x10000, RZ ;  /* 0x0001000051517824 */ /* 0x000fe200078e00ff */
[C---:B------:R-:W-:Y:S01]  /*2540*/  PRMT R104, R80.reuse, 0x7632, R104 ;  /* 0x0000763250687816 */ /* 0x040fe20000000068 */
[C---:B------:R-:W-:Y:S01]  /*2550*/  IMAD.U32 R28, R37.reuse, 0x10000, RZ ;  /* 0x00010000251c7824 */ /* 0x040fe200078e00ff */
        /* <DEDUP_REMOVED lines=8> */
[----:B------:R-:W-:-:S02]  /*25e0*/  PRMT R28, R36, 0x7632, R28 ;  /* 0x00007632241c7816 */ /* 0x000fc4000000001c */
[----:B------:R-:W-:Y:S02]  /*25f0*/  PRMT R30, R38, 0x7632, R30 ;  /* 0x00007632261e7816 */ /* 0x000fe4000000001e */
[----:B------:R-:W-:Y:S02]  /*2600*/  PRMT R31, R39, 0x7632, R31 ;  /* 0x00007632271f7816 */ /* 0x000fe4000000001f */
[----:B------:R-:W-:Y:S01]  /*2610*/  SHF.L.U32 R106, R106, 0x10, RZ ;  /* 0x000000106a6a7819 */ /* 0x000fe200000006ff */
[----:B------:R-:W-:Y:S01]  /*2620*/  IMAD.U32 R30, R30, 0x10000, RZ ;  /* 0x000100001e1e7824 */ /* 0x000fe200078e00ff */
[----:B------:R-:W-:Y:S02]  /*2630*/  SHF.L.U32 R29, R29, 0x10, RZ ;  /* 0x000000101d1d7819 */ /* 0x000fe400000006ff */
[----:B------:R-:W-:Y:S02]  /*2640*/  SHF.L.U32 R82, R82, 0x10, RZ ;  /* 0x0000001052527819 */ /* 0x000fe400000006ff */
[----:B------:R-:W-:-:S02]  /*2650*/  SHF.L.U32 R127, R38, 0x10, RZ ;  /* 0x00000010267f7819 */ /* 0x000fc400000006ff */
        /* <DEDUP_REMOVED lines=17> */
.L_x_93:
[C---:B-----5:R-:W-:Y:S01]  /*2770*/  PRMT R29, R80.reuse, 0x7632, R29 ;  /* 0x00007632501d7816 */ /* 0x060fe2000000001d */
[----:B------:R-:W-:Y:S01]  /*2780*/  IMAD.U32 R80, R80, 0x10000, RZ ;  /* 0x0001000050507824 */ /* 0x000fe200078e00ff */
        /* <DEDUP_REMOVED lines=8> */
[----:B------:R-:W-:Y:S01]  /*2810*/  IMAD.U32 R80, R37, 0x10000, RZ ;  /* 0x0001000025507824 */ /* 0x000fe200078e00ff */
[----:B------:R-:W-:Y:S01]  /*2820*/  SHF.L.U32 R30, R32, 0x10, RZ ;  /* 0x00000010201e7819 */ /* 0x000fe200000006ff */
[----:B------:R-:W-:Y:S01]  /*2830*/  FADD.FTZ R137, R107, R106 ;  /* 0x0000006a6b897221 */ /* 0x000fe20000010000 */
[----:B------:R-:W-:Y:S01]  /*2840*/  PRMT R104, R81, 0x7632, R104 ;  /* 0x0000763251687816 */ /* 0x000fe20000000068 */
[--C-:B------:R-:W-:Y:S01]  /*2850*/  FADD.FTZ R106, R29, R28.reuse ;  /* 0x0000001c1d6a7221 */ /* 0x100fe20000010000 */
[----:B------:R-:W-:Y:S01]  /*2860*/  SHF.L.U32 R81, R81, 0x10, RZ ;  /* 0x0000001051517819 */ /* 0x000fe200000006ff */
[----:B------:R-:W-:Y:S01]  /*2870*/  FADD.FTZ R107, R30, R31 ;  /* 0x0000001f1e6b7221 */ /* 0x000fe20000010000 */
[----:B------:R-:W-:-:S02]  /*2880*/  PRMT R28, R37, 0x7632, R28 ;  /* 0x00007632251c7816 */ /* 0x000fc4000000001c */
[----:B------:R-:W-:Y:S01]  /*2890*/  PRMT R124, R82, 0x7632, R124 ;  /* 0x00007632527c7816 */ /* 0x000fe2000000007c */
[----:B------:R-:W-:Y:S01]  /*28a0*/  FADD.FTZ R80, R80, R81 ;  /* 0x0000005150507221 */ /* 0x000fe20000010000 */
[----:B------:R-:W-:Y:S01]  /*28b0*/  PRMT R29, R38, 0x7632, R29 ;  /* 0x00007632261d7816 */ /* 0x000fe2000000001d */
[----:B------:R-:W-:Y:S01]  /*28c0*/  IMAD.U32 R82, R82, 0x10000, RZ ;  /* 0x0001000052527824 */ /* 0x000fe200078e00ff */
[----:B------:R-:W-:Y:S01]  /*28d0*/  PRMT R126, R83, 0x7632, R126 ;  /* 0x00007632537e7816 */ /* 0x000fe2000000007e */
[----:B------:R-:W-:Y:S01]  /*28e0*/  IMAD.U32 R124, R124, 0x10000, RZ ;  /* 0x000100007c7c7824 */ /* 0x000fe200078e00ff */
[----:B------:R-:W-:Y:S02]  /*28f0*/  PRMT R30, R39, 0x7632, R30 ;  /* 0x00007632271e7816 */ /* 0x000fe4000000001e */
[----:B------:R-:W-:Y:S02]  /*2900*/  SHF.L.U32 R31, R104, 0x10, RZ ;  /* 0x00000010681f7819 */ /* 0x000fe400000006ff */
        /* <DEDUP_REMOVED lines=14> */
[----:B------:R-:W-:Y:S01]  /*29f0*/  FADD.FTZ R127, R127, R82 ;  /* 0x000000527f7f7221 */ /* 0x000fe20000010000 */
[----:B------:R-:W-:-:S02]  /*2a00*/  PRMT R30, R34, 0x7632, R30 ;  /* 0x00007632221e7816 */ /* 0x000fc4000000001e */
[----:B------:R-:W-:Y:S02]  /*2a10*/  SHF.L.U32 R83, R31, 0x10, RZ ;  /* 0x000000101f537819 */ /* 0x000fe400000006ff */
[----:B------:R-:W-:Y:S01]  /*2a20*/  SHF.L.U32 R31, R29, 0x10, RZ ;  /* 0x000000101d1f7819 */ /* 0x000fe200000006ff */
[----:B------:R-:W-:Y:S01]  /*2a30*/  IMAD.U32 R81, R30, 0x10000, RZ ;  /* 0x000100001e517824 */ /* 0x000fe200078e00ff */
[----:B------:R-:W-:Y:S01]  /*2a40*/  SHF.L.U32 R80, R35, 0x10, RZ ;  /* 0x0000001023507819 */ /* 0x000fe200000006ff */
[----:B------:R-:W-:Y:S01]  /*2a50*/  FADD.FTZ R126, R126, R83 ;  /* 0x000000537e7e7221 */ /* 0x000fe20000010000 */
[----:B------:R-:W-:Y:S01]  /*2a60*/  SHF.L.U32 R29, R28, 0x10, RZ ;  /* 0x000000101c1d7819 */ /* 0x000fe200000006ff */
[----:B------:R-:W-:Y:S01]  /*2a70*/  FADD.FTZ R124, R124, R81 ;  /* 0x000000517c7c7221 */ /* 0x000fe20000010000 */
[----:B------:R-:W-:Y:S01]  /*2a80*/  FADD.FTZ R104, R104, R31 ;  /* 0x0000001f68687221 */ /* 0x000fe20000010000 */
[----:B------:R-:W-:Y:S02]  /*2a90*/  FADD.FTZ R137, R80, R137 ;  /* 0x0000008950897221 */ /* 0x000fe40000010000 */
[----:B------:R-:W-:Y:S01]  /*2aa0*/  FADD.FTZ R106, R106, R29 ;  /* 0x0000001d6a6a7221 */ /* 0x000fe20000010000 */
[----:B------:R-:W-:-:S02]  /*2ab0*/  F2FP.BF16.F32.PACK_AB R30, R124, R127 ;  /* 0x0000007f7c1e723e */ /* 0x000fc400000010ff */
[----:B------:R-:W-:Y:S02]  /*2ac0*/  F2FP.BF16.F32.PACK_AB R31, R126, R137 ;  /* 0x000000897e1f723e */ /* 0x000fe400000010ff */
[----:B------:R-:W-:Y:S02]  /*2ad0*/  F2FP.BF16.F32.PACK_AB R29, R104, R117 ;  /* 0x00000075681d723e */ /* 0x000fe400000010ff */
[----:B------:R-:W-:-:S07]  /*2ae0*/  F2FP.BF16.F32.PACK_AB R28, R106, R107 ;  /* 0x0000006b6a1c723e */ /* 0x000fce00000010ff */
.L_x_92:
[----:B------:R-:W0:Y:S01]  /*2af0*/  @UP0 LDCU.64 UR4, c[0x0][0x3a8] ;  /* 0x00007500ff0407ac */ /* 0x000e220008000a00 */
[----:B------:R-:W-:Y:S01]  /*2b00*/  PLOP3.LUT P0, PT, PT, PT, UP0, 0x80, 0x8 ;  /* 0x000000000008781c */ /* 0x000fe20003f0f008 */
[----:B------:R-:W-:Y:S01]  /*2b10*/  IMAD.MOV.U32 R81, RZ, RZ, 0x10 ;  /* 0x00000010ff517424 */ /* 0x000fe200078e00ff */
[----:B------:R-:W-:-:S11]  /*2b20*/  PLOP3.LUT P2, PT, PT, PT, UP0, 0x80, 0x8 ;  /* 0x000000000008781c */ /* 0x000fd60003f4f008 */
[C---:B0-----:R-:W-:Y:S01]  /*2b30*/  @P0 IMAD.WIDE.U32 R80, R144.reuse, R81, UR4 ;  /* 0x0000000490500e25 */ /* 0x041fe2000f8e0051 */
[----:B------:R-:W-:-:S04]  /*2b40*/  IADD3 R144, PT, PT, R144, 0x80, RZ ;  /* 0x0000008090907810 */ /* 0x000fc80007ffe0ff */
[----:B------:R1:W-:Y:S03]  /*2b50*/  @P2 STG.E.128 desc[UR8][R80.64], R28 ;  /* 0x0000001c50002986 */ /* 0x0003e6000c101d08 */
.L_x_89:
[----:B------:R-:W-:Y:S05]  /*2b60*/  BSYNC.RECONVERGENT B0 ;  /* 0x0000000000007941 */ /* 0x000fea0003800200 */
.L_x_88:
        /* <DEDUP_REMOVED lines=22> */
[----:B-----5:R-:W-:Y:S01]  /*2cd0*/  PRMT R128, R80, 0x7632, R128 ;  /* 0x0000763250807816 */ /* 0x020fe20000000080 */
        /* <DEDUP_REMOVED lines=12> */
.L_x_97:
        /* <DEDUP_REMOVED lines=37> */
.L_x_96:
[----:B------:R-:W-:-:S04]  /*2ff0*/  UISETP.NE.U32.AND UP1, UPT, UR16, URZ, UPT ;  /* 0x000000ff1000728c */ /* 0x000fc8000bf25070 */
[----:B------:R-:W-:-:S09]  /*3000*/  UISETP.NE.AND.EX UP1, UPT, UR17, URZ, UPT, UP1 ;  /* 0x000000ff1100728c */ /* 0x000fd2000bf25310 */
[----:B------:R-:W-:Y:S05]  /*3010*/  BRA.U UP1, `(.L_x_99) ;  /* 0x0000000101947547 */ /* 0x000fea000b800000 */
[C---:B-----5:R-:W-:Y:S01]  /*3020*/  PRMT R130, R81.reuse, 0x7632, R130 ;  /* 0x0000763251827816 */ /* 0x060fe20000000082 */
        /* <DEDUP_REMOVED lines=26> */
[----:B------:R-:W-:Y:S02]  /*31d0*/  SHF.L.U32 R29, R29, 0x10, RZ ;  /* 0x000000101d1d7819 */ /* 0x000fe400000006ff */
        /* <DEDUP_REMOVED lines=9> */
.L_x_99:
[C---:B-----5:R-:W-:Y:S01]  /*3270*/  PRMT R29, R80.reuse, 0x7632, R29 ;  /* 0x00007632501d7816 */ /* 0x060fe2000000001d */
[----:B------:R-:W-:Y:S01]  /*3280*/  IMAD.U32 R80, R80, 0x10000, RZ ;  /* 0x0001000050507824 */ /* 0x000fe200078e00ff */
[C---:B------:R-:W-:Y:S02]  /*3290*/  PRMT R28, R36.reuse, 0x7632, R28 ;  /* 0x00007632241c7816 */ /* 0x040fe4000000001c */
        /* <DEDUP_REMOVED lines=19> */
[----:B------:R-:W-:-:S02]  /*33d0*/  PRMT R28, R37, 0x7632, R28 ;  /* 0x00007632251c7816 */ /* 0x000fc4000000001c */
[----:B------:R-:W-:Y:S02]  /*33e0*/  PRMT R30, R39, 0x7632, R30 ;  /* 0x00007632271e7816 */ /* 0x000fe4000000001e */
[----:B------:R-:W-:Y:S02]  /*33f0*/  SHF.L.U32 R83, R38, 0x10, RZ ;  /* 0x0000001026537819 */ /* 0x000fe400000006ff */
        /* <DEDUP_REMOVED lines=31> */
.L_x_98:
[----:B------:R-:W0:Y:S01]  /*35f0*/  @UP0 LDCU.64 UR4, c[0x0][0x3a8] ;  /* 0x00007500ff0407ac */ /* 0x000e220008000a00 */
[----:B------:R-:W-:Y:S01]  /*3600*/  PLOP3.LUT P0, PT, PT, PT, UP0, 0x80, 0x8 ;  /* 0x000000000008781c */ /* 0x000fe20003f0f008 */
[----:B------:R-:W-:Y:S01]  /*3610*/  IMAD.MOV.U32 R81, RZ, RZ, 0x10 ;  /* 0x00000010ff517424 */ /* 0x000fe200078e00ff */
[----:B------:R-:W-:-:S11]  /*3620*/  PLOP3.LUT P3, PT, PT, PT, UP0, 0x80, 0x8 ;  /* 0x000000000008781c */ /* 0x000fd60003f6f008 */
[C---:B0-----:R-:W-:Y:S01]  /*3630*/  @P0 IMAD.WIDE.U32 R80, R144.reuse, R81, UR4 ;  /* 0x0000000490500e25 */ /* 0x041fe2000f8e0051 */
[----:B------:R-:W-:-:S04]  /*3640*/  IADD3 R144, PT, PT, R144, 0x80, RZ ;  /* 0x0000008090907810 */ /* 0x000fc80007ffe0ff */
[----:B------:R2:W-:Y:S03]  /*3650*/  @P3 STG.E.128 desc[UR8][R80.64], R28 ;  /* 0x0000001c50003986 */ /* 0x0005e6000c101d08 */
.L_x_95:
[----:B------:R-:W-:Y:S05]  /*3660*/  BSYNC.RECONVERGENT B0 ;  /* 0x0000000000007941 */ /* 0x000fea0003800200 */
.L_x_94:
        /* <DEDUP_REMOVED lines=35> */
.L_x_103:
        /* <DEDUP_REMOVED lines=37> */
.L_x_102:
[----:B------:R-:W-:-:S04]  /*3af0*/  UISETP.NE.U32.AND UP1, UPT, UR16, URZ, UPT ;  /* 0x000000ff1000728c */ /* 0x000fc8000bf25070 */
[----:B------:R-:W-:-:S09]  /*3b00*/  UISETP.NE.AND.EX UP1, UPT, UR17, URZ, UPT, UP1 ;  /* 0x000000ff1100728c */ /* 0x000fd2000bf25310 */
[----:B------:R-:W-:Y:S05]  /*3b10*/  BRA.U UP1, `(.L_x_105) ;  /* 0x0000000101947547 */ /* 0x000fea000b800000 */
[C---:B-----5:R-:W-:Y:S01]  /*3b20*/  PRMT R138, R81.reuse, 0x7632, R138 ;  /* 0x00007632518a7816 */ /* 0x060fe2000000008a */
[----:B------:R-:W-:Y:S01]  /*3b30*/  IMAD.U32 R81, R81, 0x10000, RZ ;  /* 0x0001000051517824 */ /* 0x000fe200078e00ff */
[C---:B------:R-:W-:Y:S01]  /*3b40*/  PRMT R136, R80.reuse, 0x7632, R136 ;  /* 0x0000763250887816 */ /* 0x040fe20000000088 */
[----:B------:R-:W-:Y:S01]  /*3b50*/  IMAD.U32 R28, R37, 0x10000, RZ ;  /* 0x00010000251c7824 */ /* 0x000fe200078e00ff */
[----:B------:R-:W-:Y:S01]  /*3b60*/  SHF.L.U32 R80, R80, 0x10, RZ ;  /* 0x0000001050507819 */ /* 0x000fe200000006ff */
[----:B------:R-:W-:Y:S01]  /*3b70*/  IMAD.U32 R145, R39, 0x10000, RZ ;  /* 0x0001000027917824 */ /* 0x000fe200078e00ff */
[----:B------:R-:W-:Y:S01]  /*3b80*/  SHF.L.U32 R111, R36, 0x10, RZ ;  /* 0x00000010246f7819 */ /* 0x000fe200000006ff */
[----:B------:R-:W-:Y:S01]  /*3b90*/  FADD.FTZ R121, R28, R81 ;  /* 0x000000511c797221 */ /* 0x000fe20000010000 */
[----:B------:R-:W-:Y:S02]  /*3ba0*/  PRMT R140, R82, 0x7632, R140 ;  /* 0x00007632528c7816 */ /* 0x000fe4000000008c */
[----:B------:R-:W-:Y:S01]  /*3bb0*/  PRMT R141, R83, 0x7632, R141 ;  /* 0x00007632538d7816 */ /* 0x000fe2000000008d */
[----:B------:R-:W-:Y:S01]  /*3bc0*/  FADD.FTZ R111, R111, R80 ;  /* 0x000000506f6f7221 */ /* 0x000fe20000010000 */
[----:B------:R-:W-:-:S02]  /*3bd0*/  PRMT R28, R36, 0x7632, R28 ;  /* 0x00007632241c7816 */ /* 0x000fc4000000001c */
[----:B------:R-:W-:Y:S02]  /*3be0*/  PRMT R29, R37, 0x7632, R29 ;  /* 0x00007632251d7816 */ /* 0x000fe4000000001d */
[----:B------:R-:W-:Y:S02]  /*3bf0*/  PRMT R30, R38, 0x7632, R30 ;  /* 0x00007632261e7816 */ /* 0x000fe4000000001e */
        /* <DEDUP_REMOVED lines=23> */
.L_x_105:
        /* <DEDUP_REMOVED lines=56> */
.L_x_104:
[----:B------:R-:W0:Y:S01]  /*40f0*/  @UP0 LDCU.64 UR4, c[0x0][0x3a8] ;  /* 0x00007500ff0407ac */ /* 0x000e220008000a00 */
[----:B------:R-:W-:Y:S01]  /*4100*/  PLOP3.LUT P0, PT, PT, PT, UP0, 0x80, 0x8 ;  /* 0x000000000008781c */ /* 0x000fe20003f0f008 */
[----:B------:R-:W-:Y:S01]  /*4110*/  IMAD.MOV.U32 R81, RZ, RZ, 0x10 ;  /* 0x00000010ff517424 */ /* 0x000fe200078e00ff */
[----:B------:R-:W-:-:S11]  /*4120*/  PLOP3.LUT P4, PT, PT, PT, UP0, 0x80, 0x8 ;  /* 0x000000000008781c */ /* 0x000fd60003f8f008 */
[----:B0-----:R-:W-:-:S05]  /*4130*/  @P0 IMAD.WIDE.U32 R80, R144, R81, UR4 ;  /* 0x0000000490500e25 */ /* 0x001fca000f8e0051 */
[----:B------:R3:W-:Y:S02]  /*4140*/  @P4 STG.E.128 desc[UR8][R80.64], R28 ;  /* 0x0000001c50004986 */ /* 0x0007e4000c101d08 */
.L_x_101:
[----:B------:R-:W-:Y:S05]  /*4150*/  BSYNC.RECONVERGENT B0 ;  /* 0x0000000000007941 */ /* 0x000fea0003800200 */
.L_x_100:
[----:B0123--:R-:W-:Y:S01]  /*4160*/  FADD.FTZ R81, RZ, R103 ;  /* 0x00000067ff517221 */ /* 0x00ffe20000010000 */
[C---:B------:R-:W-:Y:S01]  /*4170*/  ISETP.GE.U32.AND P0, PT, R99.reuse, 0x80, PT ;  /* 0x000000806300780c */ /* 0x040fe20003f06070 */
[----:B------:R-:W-:Y:S01]  /*4180*/  BSSY.RECONVERGENT B0, `(.L_x_106) ;  /* 0x00000a9000007945 */ /* 0x000fe20003800200 */
[C---:B------:R-:W-:Y:S01]  /*4190*/  ISETP.GT.U32.AND P6, PT, R99.reuse, 0xff, PT ;  /* 0x000000ff6300780c */ /* 0x040fe20003fc4070 */
[----:B------:R-:W-:Y:S01]  /*41a0*/  FADD.FTZ R80, R116, R81 ;  /* 0x0000005174507221 */ /* 0x000fe20000010000 */
[C---:B------:R-:W-:Y:S02]  /*41b0*/  ISETP.GT.U32.AND P5, PT, R99.reuse, 0x17f, PT ;  /* 0x0000017f6300780c */ /* 0x040fe40003fa4070 */
[----:B------:R-:W-:Y:S01]  /*41c0*/  ISETP.GT.U32.AND P4, PT, R99, 0x1ff, PT ;  /* 0x000001ff6300780c */ /* 0x000fe20003f84070 */
[----:B------:R-:W-:Y:S01]  /*41d0*/  FADD.FTZ R81, R113, R80 ;  /* 0x0000005071517221 */ /* 0x000fe20000010000 */
[----:B------:R-:W-:Y:S02]  /*41e0*/  P2R R83, PR, RZ, 0x2 ;  /* 0x00000002ff537803 */ /* 0x000fe40000000000 */
[----:B------:R-:W-:Y:S01]  /*41f0*/  ISETP.GT.U32.AND P1, PT, R99, 0x27f, PT ;  /* 0x0000027f6300780c */ /* 0x000fe20003f24070 */
[----:B------:R-:W-:-:S04]  /*4200*/  FADD.FTZ R80, R118, R81 ;  /* 0x0000005176507221 */ /* 0x000fc80000010000 */
[----:B------:R-:W-:-:S04]  /*4210*/  FADD.FTZ R81, R123, R80 ;  /* 0x000000507b517221 */ /* 0x000fc80000010000 */
[----:B------:R-:W-:-:S04]  /*4220*/  FADD.FTZ R81, R120, R81 ;  /* 0x0000005178517221 */ /* 0x000fc80000010000 */
[----:B------:R-:W-:-:S04]  /*4230*/  FADD.FTZ R80, R122, R81 ;  /* 0x000000517a507221 */ /* 0x000fc80000010000 */
[----:B------:R-:W-:-:S05]  /*4240*/  FADD.FTZ R80, R135, R80 ;  /* 0x0000005087507221 */ /* 0x000fca0000010000 */
        /* <DEDUP_REMOVED lines=51> */
[----:B------:R-:W-:Y:S02]  /*4580*/  FADD.FTZ R146, R115, -R82 ;  /* 0x8000005273927221 */ /* 0x000fe40000010000 */
        /* <DEDUP_REMOVED lines=47> */
[----:B------:R-:W-:Y:S02]  /*4880*/  PLOP3.LUT P5, PT, PT, PT, UP2, 0x80, 0x8 ;  /* 0x000000000008781c */ /* 0x000fe40003faf028 */
        /* <DEDUP_REMOVED lines=20> */
[--C-:B------:R-:W-:Y:S02]  /*49d0*/  FADD.FTZ R146, R131, -R82.reuse ;  /* 0x8000005283927221 */ /* 0x100fe40000010000 */
[----:B------:R-:W0:Y:S01]  /*49e0*/  @!P4 S2R R148, SR_CgaCtaId ;  /* 0x000000000094c919 */ /* 0x000e220000008800 */
[----:B------:R-:W-:Y:S01]  /*49f0*/  FFMA.FTZ R83, R144, R144, R83 ;  /* 0x0000009090537223 */ /* 0x000fe20000010053 */
[--C-:B------:R-:W-:Y:S01]  /*4a00*/  FADD.FTZ R144, R140, -R82.reuse ;  /* 0x800000528c907221 */ /* 0x100fe20000010000 */
[----:B------:R-:W-:Y:S02]  /*4a10*/  @!P4 MOV R147, 0x400 ;  /* 0x000004000093c802 */ /* 0x000fe40000000f00 */
[----:B------:R-:W-:Y:S01]  /*4a20*/  FFMA.FTZ R83, R146, R146, R83 ;  /* 0x0000009292537223 */ /* 0x000fe20000010053 */
[----:B------:R-:W-:-:S03]  /*4a30*/  FADD.FTZ R146, R141, -R82 ;  /* 0x800000528d927221 */ /* 0x000fc60000010000 */
[----:B------:R-:W-:Y:S01]  /*4a40*/  FFMA.FTZ R83, R144, R144, R83 ;  /* 0x0000009090537223 */ /* 0x000fe20000010053 */
[----:B------:R-:W-:-:S03]  /*4a50*/  FADD.FTZ R144, R142, -R82 ;  /* 0x800000528e907221 */ /* 0x000fc60000010000 */
[----:B------:R-:W-:-:S04]  /*4a60*/  FFMA.FTZ R83, R146, R146, R83 ;  /* 0x0000009292537223 */ /* 0x000fc80000010053 */
[----:B------:R-:W-:Y:S01]  /*4a70*/  @P6 FFMA.FTZ R80, R144, R144, R83 ;  /* 0x0000009090506223 */ /* 0x000fe20000010053 */
[----:B------:R-:W-:Y:S02]  /*4a80*/  PLOP3.LUT P6, PT, PT, PT, PT, 0x8, 0x80 ;  /* 0x000000000080781c */ /* 0x000fe40003fce170 */
[----:B------:R-:W-:Y:S02]  /*4a90*/  @!P4 PLOP3.LUT P6, PT, P5, PT, PT, 0x80, 0x8 ;  /* 0x000000000008c81c */ /* 0x000fe40002fcf070 */
[----:B------:R-:W1:Y:S01]  /*4aa0*/  SHFL.BFLY PT, R81, R80, 0x1, 0x1f ;  /* 0x0c201f0050517f89 */ /* 0x000e6200000e0000 */
[----:B------:R-:W-:Y:S02]  /*4ab0*/  ISETP.NE.AND P5, PT, R100, RZ, PT ;  /* 0x000000ff6400720c */ /* 0x000fe40003fa5270 */
[----:B0-----:R-:W-:-:S08]  /*4ac0*/  @!P4 LEA R147, R148, R147, 0x18 ;  /* 0x000000939493c211 */ /* 0x001fd000078ec0ff */
[----:B------:R-:W-:-:S04]  /*4ad0*/  @P6 IADD3 R147, PT, PT, R147, 0x20, RZ ;  /* 0x0000002093936810 */ /* 0x000fc80007ffe0ff */
[----:B------:R-:W-:Y:S01]  /*4ae0*/  @!P4 LEA R147, R100, R147, 0x3 ;  /* 0x000000936493c211 */ /* 0x000fe200078e18ff */
[----:B-1----:R-:W-:-:S05]  /*4af0*/  FADD.FTZ R81, R80, R81 ;  /* 0x0000005150517221 */ /* 0x002fca0000010000 */
[----:B------:R-:W0:Y:S02]  /*4b00*/  SHFL.BFLY PT, R144, R81, 0x2, 0x1f ;  /* 0x0c401f0051907f89 */ /* 0x000e2400000e0000 */
[----:B0-----:R-:W-:Y:S01]  /*4b10*/  FADD.FTZ R144, R81, R144 ;  /* 0x0000009051907221 */ /* 0x001fe20000010000 */
[----:B------:R-:W-:-:S04]  /*4b20*/  CS2R R80, SRZ ;  /* 0x0000000000507805 */ /* 0x000fc8000001ff00 */
[----:B------:R-:W0:Y:S02]  /*4b30*/  SHFL.BFLY PT, R83, R144, 0x4, 0x1f ;  /* 0x0c801f0090537f89 */ /* 0x000e2400000e0000 */
[----:B0-----:R-:W-:-:S05]  /*4b40*/  FADD.FTZ R83, R144, R83 ;  /* 0x0000005390537221 */ /* 0x001fca0000010000 */
[----:B------:R-:W0:Y:S02]  /*4b50*/  SHFL.BFLY PT, R146, R83, 0x8, 0x1f ;  /* 0x0d001f0053927f89 */ /* 0x000e2400000e0000 */
[----:B0-----:R-:W-:-:S05]  /*4b60*/  FADD.FTZ R146, R83, R146 ;  /* 0x0000009253927221 */ /* 0x001fca0000010000 */
[----:B------:R-:W0:Y:S02]  /*4b70*/  SHFL.BFLY PT, R145, R146, 0x10, 0x1f ;  /* 0x0e001f0092917f89 */ /* 0x000e2400000e0000 */
[----:B0-----:R-:W-:Y:S01]  /*4b80*/  FADD.FTZ R83, R146, R145 ;  /* 0x0000009192537221 */ /* 0x001fe20000010000 */
[----:B------:R-:W-:Y:S06]  /*4b90*/  @P5 BRA `(.L_x_107) ;  /* 0x00000000001c5947 */ /* 0x000fec0003800000 */
[----:B------:R-:W0:Y:S01]  /*4ba0*/  S2UR UR5, SR_CgaCtaId ;  /* 0x00000000000579c3 */ /* 0x000e220000008800 */
[----:B------:R-:W-:Y:S01]  /*4bb0*/  UMOV UR4, 0x400 ;  /* 0x0000040000047882 */ /* 0x000fe20000000000 */
[----:B------:R-:W-:-:S04]  /*4bc0*/  SHF.R.U32.HI R144, RZ, 0x2, R102 ;  /* 0x00000002ff907819 */ /* 0x000fc80000011666 */
[----:B------:R-:W-:Y:S01]  /*4bd0*/  LOP3.LUT R144, R144, 0x18, RZ, 0xc0, !PT ;  /* 0x0000001890907812 */ /* 0x000fe200078ec0ff */
[----:B0-----:R-:W-:-:S04]  /*4be0*/  ULEA UR4, UR5, UR4, 0x18 ;  /* 0x0000000405047291 */ /* 0x001fc8000f8ec0ff */
[----:B------:R-:W-:-:S09]  /*4bf0*/  @UP2 UIADD3 UR4, UPT, UPT, UR4, 0x20, URZ ;  /* 0x0000002004042890 */ /* 0x000fd2000fffe0ff */
[----:B------:R0:W-:Y:S03]  /*4c00*/  STS.64 [R144+UR4], R82 ;  /* 0x0000005290007988 */ /* 0x0001e60008000a04 */
.L_x_107:
[----:B------:R-:W-:Y:S05]  /*4c10*/  BSYNC.RECONVERGENT B0 ;  /* 0x0000000000007941 */ /* 0x000fea0003800200 */
.L_x_106:
[----:B------:R-:W-:Y:S01]  /*4c20*/  BAR.SYNC.DEFER_BLOCKING 0x0 ;  /* 0x0000000000007b1d */ /* 0x000fe20000010000 */
[----:B0-----:R-:W-:Y:S01]  /*4c30*/  IMAD.MOV.U32 R83, RZ, RZ, RZ ;  /* 0x000000ffff537224 */ /* 0x001fe200078e00ff */
[----:B------:R-:W-:Y:S02]  /*4c40*/  @!P4 MOV R83, R98 ;  /* 0x000000620053c202 */ /* 0x000fe40000000f00 */
[----:B------:R-:W-:Y:S02]  /*4c50*/  ISETP.NE.AND P5, PT, R102, RZ, PT ;  /* 0x000000ff6600720c */ /* 0x000fe40003fa5270 */
[----:B------:R-:W-:Y:S01]  /*4c60*/  BSSY.RECONVERGENT B0, `(.L_x_108) ;  /* 0x0000067000007945 */ /* 0x000fe20003800200 */
[----:B------:R-:W0:Y:S04]  /*4c70*/  SHFL.DOWN PT, R144, R83, 0x2, 0x1f ;  /* 0x08401f0053907f89 */ /* 0x000e2800000e0000 */
[----:B------:R-:W-:Y:S01]  /*4c80*/  @!P4 LDS.64 R80, [R147] ;  /* 0x000000009350c984 */ /* 0x000fe20000000a00 */
[----:B------:R-:W-:-:S02]  /*4c90*/  ISETP.NE.AND P4, PT, RZ, UR7, PT ;  /* 0x00000007ff007c0c */ /* 0x000fc4000bf85270 */
[-C--:B0-----:R-:W-:Y:S02]  /*4ca0*/  IADD3 R148, PT, PT, R144, R83.reuse, RZ ;  /* 0x0000005390947210 */ /* 0x081fe40007ffe0ff */
[----:B------:R-:W-:Y:S02]  /*4cb0*/  I2FP.F32.S32 R150, R144 ;  /* 0x0000009000967245 */ /* 0x000fe40000201400 */
[----:B------:R-:W-:Y:S01]  /*4cc0*/  I2FP.F32.S32 R82, R148 ;  /* 0x0000009400527245 */ /* 0x000fe20000201400 */
[----:B------:R-:W0:Y:S01]  /*4cd0*/  SHFL.DOWN PT, R151, R148, 0x1, 0x1f ;  /* 0x08201f0094977f89 */ /* 0x000e2200000e0000 */
[----:B------:R-:W-:Y:S02]  /*4ce0*/  I2FP.F32.S32 R144, R83 ;  /* 0x0000005300907245 */ /* 0x000fe40000201400 */
        /* <DEDUP_REMOVED lines=16> */
[----:B------:R-:W-:Y:S02]  /*4df0*/  FFMA.FTZ R145, R149, R145, R146 ;  /* 0x0000009195917223 */ /* 0x000fe40000010092 */
[----:B------:R-:W1:Y:S03]  /*4e00*/  LDC R146, c[0x0][0x448] ;  /* 0x00011200ff927b82 */ /* 0x000e660000000800 */
        /* <DEDUP_REMOVED lines=8> */
[----:B------:R-:W-:-:S03]  /*4e90*/  FMUL.FTZ R82, R82, R151 ;  /* 0x0000009752527220 */ /* 0x000fc60000410000 */
[----:B------:R-:W0:Y:S01]  /*4ea0*/  SHFL.IDX PT, R147, R147, RZ, 0x1f ;  /* 0x00001fff93937589 */ /* 0x000e2200000e0000 */
[----:B------:R-:W-:Y:S02]  /*4eb0*/  FFMA.FTZ R148, R148, R82, R81 ;  /* 0x0000005294947223 */ /* 0x000fe40000010051 */
[----:B------:R-:W2:Y:S03]  /*4ec0*/  @!P5 LDC.64 R82, c[0x0][0x3c0] ;  /* 0x0000f000ff52db82 */ /* 0x000ea60000000a00 */
[----:B------:R-:W1:Y:S05]  /*4ed0*/  SHFL.IDX PT, R149, R148, RZ, 0x1f ;  /* 0x00001fff94957589 */ /* 0x000e6a00000e0000 */
[----:B------:R-:W3:Y:S01]  /*4ee0*/  @!P5 LDC.64 R80, c[0x0][0x3c8] ;  /* 0x0000f200ff50db82 */ /* 0x000ee20000000a00 */
[----:B0-----:R-:W-:-:S05]  /*4ef0*/  FMUL.FTZ R144, R147, R147 ;  /* 0x0000009393907220 */ /* 0x001fca0000410000 */
[----:B------:R-:W-:Y:S01]  /*4f00*/  FSEL R145, R144, RZ, P4 ;  /* 0x000000ff90917208 */ /* 0x000fe20002000000 */
[----:B-1----:R-:W-:Y:S01]  /*4f10*/  FFMA.FTZ R144, R149, UR10, R146 ;  /* 0x0000000a95907c23 */ /* 0x002fe20008010092 */
[----:B------:R-:W-:-:S03]  /*4f20*/  MOV R149, UR6 ;  /* 0x0000000600957c02 */ /* 0x000fc60008000f00 */
[----:B------:R-:W-:Y:S01]  /*4f30*/  FADD.FTZ R144, R144, R145 ;  /* 0x0000009190907221 */ /* 0x000fe20000010000 */
[----:B------:R-:W-:Y:S01]  /*4f40*/  MOV R145, UR6 ;  /* 0x0000000600917c02 */ /* 0x000fe20008000f00 */
[----:B---3--:R-:W-:Y:S02]  /*4f50*/  @!P5 IMAD.WIDE R80, R149, 0x4, R80 ;  /* 0x000000049550d825 */ /* 0x008fe400078e0250 */
[----:B------:R-:W0:Y:S02]  /*4f60*/  MUFU.RSQ R146, R144 ;  /* 0x0000009000927308 */ /* 0x000e240000001400 */
[----:B--2---:R-:W-:Y:S01]  /*4f70*/  @!P5 IMAD.WIDE R82, R145, 0x4, R82 ;  /* 0x000000049152d825 */ /* 0x004fe200078e0252 */
[----:B------:R-:W-:-:S04]  /*4f80*/  FSEL R145, R147, RZ, !P4 ;  /* 0x000000ff93917208 */ /* 0x000fc80006000000 */
[----:B------:R1:W-:Y:S01]  /*4f90*/  @!P5 STG.E desc[UR8][R82.64], R147 ;  /* 0x000000935200d986 */ /* 0x0003e2000c101908 */
[----:B------:R-:W-:-:S03]  /*4fa0*/  R2UR UR4, R145 ;  /* 0x00000000910472ca */ /* 0x000fc600000e0000 */
[----:B0-----:R1:W-:Y:S01]  /*4fb0*/  @!P5 STG.E desc[UR8][R80.64], R146 ;  /* 0x000000925000d986 */ /* 0x0013e2000c101908 */
[----:B------:R-:W-:Y:S11]  /*4fc0*/  @!P0 BRA `(.L_x_109) ;  /* 0x0000000000c08947 */ /* 0x000ff60003800000 */
[----:B-1----:R-:W-:Y:S01]  /*4fd0*/  FADD.FTZ R81, R103, -UR4 ;  /* 0x8000000467517e21 */ /* 0x002fe20008010000 */
[----:B------:R-:W-:Y:S01]  /*4fe0*/  SHF.L.U32 R145, R72, 0x10, RZ ;  /* 0x0000001048917819 */ /* 0x000fe200000006ff */
[----:B------:R-:W-:Y:S01]  /*4ff0*/  IMAD.U32 R83, R76, 0x10000, RZ ;  /* 0x000100004c537824 */ /* 0x000fe200078e00ff */
[----:B------:R-:W-:Y:S01]  /*5000*/  SHF.L.U32 R82, R77, 0x10, RZ ;  /* 0x000000104d527819 */ /* 0x000fe200000006ff */
[----:B------:R-:W-:Y:S01]  /*5010*/  FMUL.FTZ R80, R146, R81 ;  /* 0x0000005192507220 */ /* 0x000fe20000410000 */
[----:B------:R-:W-:Y:S01]  /*5020*/  FADD.FTZ R81, R113, -UR4 ;  /* 0x8000000471517e21 */ /* 0x000fe20008010000 */
[----:B------:R-:W-:Y:S01]  /*5030*/  IMAD.U32 R144, R73, 0x10000, RZ ;  /* 0x0001000049907824 */ /* 0x000fe200078e00ff */
[----:B------:R-:W-:Y:S01]  /*5040*/  SHF.L.U32 R154, R74, 0x10, RZ ;  /* 0x000000104a9a7819 */ /* 0x000fe200000006ff */
[----:B------:R-:W-:Y:S01]  /*5050*/  FFMA.FTZ R80, R80, R83, R145 ;  /* 0x0000005350507223 */ /* 0x000fe20000010091 */
[----:B------:R-:W-:Y:S01]  /*5060*/  FADD.FTZ R145, R123, -UR4 ;  /* 0x800000047b917e21 */ /* 0x000fe20008010000 */
[----:B------:R-:W-:Y:S01]  /*5070*/  FADD.FTZ R83, R118, -UR4 ;  /* 0x8000000476537e21 */ /* 0x000fe20008010000 */
[----:B------:R-:W-:Y:S01]  /*5080*/  FMUL.FTZ R81, R146, R81 ;  /* 0x0000005192517220 */ /* 0x000fe20000410000 */
[----:B------:R-:W-:Y:S01]  /*5090*/  SHF.L.U32 R148, R3, 0x10, RZ ;  /* 0x0000001003947819 */ /* 0x000fe200000006ff */
[----:B------:R-:W-:Y:S01]  /*50a0*/  IMAD.U32 R152, R78, 0x10000, RZ ;  /* 0x000100004e987824 */ /* 0x000fe200078e00ff */
[----:B------:R-:W-:Y:S01]  /*50b0*/  SHF.L.U32 R150, R4, 0x10, RZ ;  /* 0x0000001004967819 */ /* 0x000fe200000006ff */
[C---:B------:R-:W-:Y:S01]  /*50c0*/  FMUL.FTZ R145, R146.reuse, R145 ;  /* 0x0000009192917220 */ /* 0x040fe20000410000 */
[----:B------:R-:W-:Y:S01]  /*50d0*/  FMUL.FTZ R83, R146, R83 ;  /* 0x0000005392537220 */ /* 0x000fe20000410000 */
[----:B------:R-:W-:Y:S01]  /*50e0*/  FFMA.FTZ R81, R81, R82, R144 ;  /* 0x0000005251517223 */ /* 0x000fe20000010090 */
[----:B------:R-:W-:Y:S01]  /*50f0*/  SHF.L.U32 R144, R5, 0x10, RZ ;  /* 0x0000001005907819 */ /* 0x000fe200000006ff */
[----:B------:R-:W-:Y:S01]  /*5100*/  FFMA.FTZ R82, R145, R152, R154 ;  /* 0x0000009891527223 */ /* 0x000fe2000001009a */
[----:B------:R-:W-:Y:S01]  /*5110*/  FFMA.FTZ R148, R83, R148, R150 ;  /* 0x0000009453947223 */ /* 0x000fe20000010096 */
[----:B------:R-:W-:Y:S01]  /*5120*/  FADD.FTZ R145, R122, -UR4 ;  /* 0x800000047a917e21 */ /* 0x000fe20008010000 */
[----:B------:R-:W-:Y:S01]  /*5130*/  FADD.FTZ R83, R120, -UR4 ;  /* 0x8000000478537e21 */ /* 0x000fe20008010000 */
[----:B------:R-:W-:Y:S01]  /*5140*/  SHF.L.U32 R152, R79, 0x10, RZ ;  /* 0x000000104f987819 */ /* 0x000fe200000006ff */
[----:B------:R-:W-:Y:S01]  /*5150*/  IMAD.U32 R150, R6, 0x10000, RZ ;  /* 0x0001000006967824 */ /* 0x000fe200078e00ff */
[----:B------:R-:W-:Y:S01]  /*5160*/  SHF.L.U32 R154, R75, 0x10, RZ ;  /* 0x000000104b9a7819 */ /* 0x000fe200000006ff */
[C---:B------:R-:W-:Y:S01]  /*5170*/  FMUL.FTZ R145, R146.reuse, R145 ;  /* 0x0000009192917220 */ /* 0x040fe20000410000 */
[----:B------:R-:W-:Y:S01]  /*5180*/  FMUL.FTZ R83, R146, R83 ;  /* 0x0000005392537220 */ /* 0x000fe20000410000 */
[----:B------:R-:W-:-:S02]  /*5190*/  F2FP.BF16.F32.PACK_AB R81, R148, R81 ;  /* 0x000000519451723e */ /* 0x000fc400000010ff */
[----:B------:R-:W-:Y:S01]  /*51a0*/  FFMA.FTZ R154, R145, R152, R154 ;  /* 0x00000098919a7223 */ /* 0x000fe2000001009a */
[----:B------:R-:W-:Y:S01]  /*51b0*/  FFMA.FTZ R149, R83, R144, R150 ;  /* 0x0000009053957223 */ /* 0x000fe20000010096 */
[----:B------:R-:W-:Y:S01]  /*51c0*/  FADD.FTZ R83, R135, -UR4 ;  /* 0x8000000487537e21 */ /* 0x000fe20008010000 */
[----:B------:R-:W0:Y:S01]  /*51d0*/  LDC.64 R144, c[0x0][0x428] ;  /* 0x00010a00ff907b82 */ /* 0x000e220000000a00 */
[----:B------:R-:W-:Y:S01]  /*51e0*/  SHF.L.U32 R152, R8, 0x10, RZ ;  /* 0x0000001008987819 */ /* 0x000fe200000006ff */
[----:B------:R-:W-:Y:S02]  /*51f0*/  IMAD.U32 R150, R7, 0x10000, RZ ;  /* 0x0001000007967824 */ /* 0x000fe400078e00ff */
[----:B------:R-:W-:Y:S01]  /*5200*/  FMUL.FTZ R83, R146, R83 ;  /* 0x0000005392537220 */ /* 0x000fe20000410000 */
[----:B------:R-:W-:-:S03]  /*5210*/  F2FP.BF16.F32.PACK_AB R82, R149, R82 ;  /* 0x000000529552723e */ /* 0x000fc600000010ff */
[----:B------:R-:W-:Y:S01]  /*5220*/  FFMA.FTZ R151, R83, R150, R152 ;  /* 0x0000009653977223 */ /* 0x000fe20000010098 */
[----:B------:R-:W-:Y:S01]  /*5230*/  FADD.FTZ R83, R116, -UR4 ;  /* 0x8000000474537e21 */ /* 0x000fe20008010000 */
[----:B------:R-:W-:Y:S01]  /*5240*/  SHF.L.U32 R150, R0, 0x10, RZ ;  /* 0x0000001000967819 */ /* 0x000fe200000006ff */
[----:B------:R-:W-:Y:S02]  /*5250*/  IMAD.U32 R152, R2, 0x10000, RZ ;  /* 0x0001000002987824 */ /* 0x000fe400078e00ff */
[----:B------:R-:W-:-:S04]  /*5260*/  FMUL.FTZ R83, R146, R83 ;  /* 0x0000005392537220 */ /* 0x000fc80000410000 */
[----:B------:R-:W-:Y:S01]  /*5270*/  FFMA.FTZ R147, R83, R150, R152 ;  /* 0x0000009653937223 */ /* 0x000fe20000010098 */
[----:B------:R-:W-:-:S04]  /*5280*/  F2FP.BF16.F32.PACK_AB R83, R151, R154 ;  /* 0x0000009a9753723e */ /* 0x000fc800000010ff */
[----:B------:R-:W-:Y:S01]  /*5290*/  F2FP.BF16.F32.PACK_AB R80, R147, R80 ;  /* 0x000000509350723e */ /* 0x000fe200000010ff */
[C---:B0-----:R-:W-:Y:S01]  /*52a0*/  IMAD.WIDE.U32 R144, R143.reuse, 0x10, R144 ;  /* 0x000000108f907825 */ /* 0x041fe200078e0090 */
[----:B------:R-:W-:-:S04]  /*52b0*/  IADD3 R143, PT, PT, R143, 0x80, RZ ;  /* 0x000000808f8f7810 */ /* 0x000fc80007ffe0ff */
[----:B------:R0:W-:Y:S03]  /*52c0*/  STG.E.128 desc[UR8][R144.64], R80 ;  /* 0x0000005090007986 */ /* 0x0001e6000c101d08 */
.L_x_109:
[----:B------:R-:W-:Y:S05]  /*52d0*/  BSYNC.RECONVERGENT B0 ;  /* 0x0000000000007941 */ /* 0x000fea0003800200 */
.L_x_108:
[----:B------:R-:W-:Y:S01]  /*52e0*/  ISETP.GE.U32.AND P4, PT, R99, 0x100, PT ;  /* 0x000001006300780c */ /* 0x000fe20003f86070 */
[----:B------:R-:W-:-:S12]  /*52f0*/  BSSY.RECONVERGENT B0, `(.L_x_110) ;  /* 0x0000032000007945 */ /* 0x000fd80003800200 */
[----:B------:R-:W-:Y:S05]  /*5300*/  @!P4 BRA `(.L_x_111) ;  /* 0x0000000000c0c947 */ /* 0x000fea0003800000 */
[----:B01----:R-:W-:Y:S01]  /*5310*/  FADD.FTZ R81, R105, -UR4 ;  /* 0x8000000469517e21 */ /* 0x003fe20008010000 */
[----:B------:R-:W-:Y:S01]  /*5320*/  SHF.L.U32 R83, R68, 0x10, RZ ;  /* 0x0000001044537819 */ /* 0x000fe200000006ff */
[----:B------:R-:W-:Y:S01]  /*5330*/  IMAD.U32 R145, R64, 0x10000, RZ ;  /* 0x0001000040917824 */ /* 0x000fe200078e00ff */
[----:B------:R-:W-:Y:S01]  /*5340*/  SHF.L.U32 R82, R69, 0x10, RZ ;  /* 0x0000001045527819 */ /* 0x000fe200000006ff */
[----:B------:R-:W-:Y:S01]  /*5350*/  FMUL.FTZ R80, R146, R81 ;  /* 0x0000005192507220 */ /* 0x000fe20000410000 */
[----:B------:R-:W-:Y:S01]  /*5360*/  FADD.FTZ R81, R115, -UR4 ;  /* 0x8000000473517e21 */ /* 0x000fe20008010000 */
[----:B------:R-:W-:Y:S01]  /*5370*/  SHF.L.U32 R144, R65, 0x10, RZ ;  /* 0x0000001041907819 */ /* 0x000fe200000006ff */
[----:B------:R-:W-:Y:S02]  /*5380*/  IMAD.U32 R154, R66, 0x10000, RZ ;  /* 0x00010000429a7824 */ /* 0x000fe400078e00ff */
[----:B------:R-:W-:Y:S01]  /*5390*/  FFMA.FTZ R80, R80, R83, R145 ;  /* 0x0000005350507223 */ /* 0x000fe20000010091 */
[----:B------:R-:W-:Y:S01]  /*53a0*/  FADD.FTZ R145, R125, -UR4 ;  /* 0x800000047d917e21 */ /* 0x000fe20008010000 */
[----:B------:R-:W-:Y:S01]  /*53b0*/  FADD.FTZ R83, R110, -UR4 ;  /* 0x800000046e537e21 */ /* 0x000fe20008010000 */
[----:B------:R-:W-:Y:S01]  /*53c0*/  SHF.L.U32 R152, R70, 0x10, RZ ;  /* 0x0000001046987819 */ /* 0x000fe200000006ff */
[C---:B------:R-:W-:Y:S01]  /*53d0*/  FMUL.FTZ R81, R146.reuse, R81 ;  /* 0x0000005192517220 */ /* 0x040fe20000410000 */
[----:B------:R-:W-:Y:S01]  /*53e0*/  SHF.L.U32 R150, R13, 0x10, RZ ;  /* 0x000000100d967819 */ /* 0x000fe200000006ff */
[----:B------:R-:W-:Y:S01]  /*53f0*/  FMUL.FTZ R145, R146, R145 ;  /* 0x0000009192917220 */ /* 0x000fe20000410000 */
[----:B------:R-:W-:-:S02]  /*5400*/  IMAD.U32 R148, R11, 0x10000, RZ ;  /* 0x000100000b947824 */ /* 0x000fc400078e00ff */
[----:B------:R-:W-:Y:S01]  /*5410*/  FMUL.FTZ R83, R146, R83 ;  /* 0x0000005392537220 */ /* 0x000fe20000410000 */
[----:B------:R-:W-:Y:S01]  /*5420*/  FFMA.FTZ R81, R81, R82, R144 ;  /* 0x0000005251517223 */ /* 0x000fe20000010090 */
[----:B------:R-:W-:Y:S01]  /*5430*/  FFMA.FTZ R82, R145, R152, R154 ;  /* 0x0000009891527223 */ /* 0x000fe2000001009a */
[----:B------:R-:W-:Y:S01]  /*5440*/  FADD.FTZ R145, R114, -UR4 ;  /* 0x8000000472917e21 */ /* 0x000fe20008010000 */
[----:B------:R-:W-:Y:S01]  /*5450*/  FFMA.FTZ R148, R83, R148, R150 ;  /* 0x0000009453947223 */ /* 0x000fe20000010096 */
[----:B------:R-:W-:Y:S01]  /*5460*/  FADD.FTZ R83, R108, -UR4 ;  /* 0x800000046c537e21 */ /* 0x000fe20008010000 */
[----:B------:R-:W-:Y:S01]  /*5470*/  SHF.L.U32 R144, R14, 0x10, RZ ;  /* 0x000000100e907819 */ /* 0x000fe200000006ff */
[C---:B------:R-:W-:Y:S01]  /*5480*/  FMUL.FTZ R145, R146.reuse, R145 ;  /* 0x0000009192917220 */ /* 0x040fe20000410000 */
[----:B------:R-:W-:Y:S01]  /*5490*/  SHF.L.U32 R150, R15, 0x10, RZ ;  /* 0x000000100f967819 */ /* 0x000fe200000006ff */
[----:B------:R-:W-:Y:S01]  /*54a0*/  FMUL.FTZ R83, R146, R83 ;  /* 0x0000005392537220 */ /* 0x000fe20000410000 */
[----:B------:R-:W-:Y:S01]  /*54b0*/  SHF.L.U32 R154, R67, 0x10, RZ ;  /* 0x00000010439a7819 */ /* 0x000fe200000006ff */
[----:B------:R-:W-:Y:S01]  /*54c0*/  IMAD.U32 R152, R71, 0x10000, RZ ;  /* 0x0001000047987824 */ /* 0x000fe200078e00ff */
[----:B------:R-:W-:Y:S01]  /*54d0*/  F2FP.BF16.F32.PACK_AB R81, R148, R81 ;  /* 0x000000519451723e */ /* 0x000fe200000010ff */
[----:B------:R-:W-:Y:S01]  /*54e0*/  FFMA.FTZ R149, R83, R144, R150 ;  /* 0x0000009053957223 */ /* 0x000fe20000010096 */
[----:B------:R-:W-:Y:S01]  /*54f0*/  FADD.FTZ R83, R133, -UR4 ;  /* 0x8000000485537e21 */ /* 0x000fe20008010000 */
[----:B------:R-:W-:Y:S01]  /*5500*/  FFMA.FTZ R154, R145, R152, R154 ;  /* 0x00000098919a7223 */ /* 0x000fe2000001009a */
[----:B------:R-:W-:Y:S01]  /*5510*/  SHF.L.U32 R150, R16, 0x10, RZ ;  /* 0x0000001010967819 */ /* 0x000fe200000006ff */
[----:B------:R-:W0:Y:S01]  /*5520*/  LDC.64 R144, c[0x0][0x428] ;  /* 0x00010a00ff907b82 */ /* 0x000e220000000a00 */
[----:B------:R-:W-:Y:S01]  /*5530*/  FMUL.FTZ R83, R146, R83 ;  /* 0x0000005392537220 */ /* 0x000fe20000410000 */
[----:B------:R-:W-:Y:S01]  /*5540*/  IMAD.U32 R152, R17, 0x10000, RZ ;  /* 0x0001000011987824 */ /* 0x000fe200078e00ff */
[----:B------:R-:W-:-:S03]  /*5550*/  F2FP.BF16.F32.PACK_AB R82, R149, R82 ;  /* 0x000000529552723e */ /* 0x000fc600000010ff */
[----:B------:R-:W-:Y:S01]  /*5560*/  FFMA.FTZ R151, R83, R150, R152 ;  /* 0x0000009653977223 */ /* 0x000fe20000010098 */
[----:B------:R-:W-:Y:S01]  /*5570*/  FADD.FTZ R83, R112, -UR4 ;  /* 0x8000000470537e21 */ /* 0x000fe20008010000 */
[----:B------:R-:W-:Y:S02]  /*5580*/  SHF.L.U32 R150, R9, 0x10, RZ ;  /* 0x0000001009967819 */ /* 0x000fe400000006ff */
[----:B------:R-:W-:Y:S01]  /*5590*/  SHF.L.U32 R152, R10, 0x10, RZ ;  /* 0x000000100a987819 */ /* 0x000fe200000006ff */
[----:B------:R-:W-:-:S04]  /*55a0*/  FMUL.FTZ R83, R146, R83 ;  /* 0x0000005392537220 */ /* 0x000fc80000410000 */
[----:B------:R-:W-:Y:S01]  /*55b0*/  FFMA.FTZ R147, R83, R150, R152 ;  /* 0x0000009653937223 */ /* 0x000fe20000010098 */
[----:B------:R-:W-:-:S04]  /*55c0*/  F2FP.BF16.F32.PACK_AB R83, R151, R154 ;  /* 0x0000009a9753723e */ /* 0x000fc800000010ff */
[----:B------:R-:W-:Y:S01]  /*55d0*/  F2FP.BF16.F32.PACK_AB R80, R147, R80 ;  /* 0x000000509350723e */ /* 0x000fe200000010ff */
[----:B0-----:R-:W-:-:S04]  /*55e0*/  IMAD.WIDE.U32 R144, R143, 0x10, R144 ;  /* 0x000000108f907825 */ /* 0x001fc800078e0090 */
[----:B------:R-:W-:Y:S01]  /*55f0*/  VIADD R143, R143, 0x80 ;  /* 0x000000808f8f7836 */ /* 0x000fe20000000000 */
[----:B------:R2:W-:Y:S06]  /*5600*/  STG.E.128 desc[UR8][R144.64], R80 ;  /* 0x0000005090007986 */ /* 0x0005ec000c101d08 */
.L_x_111:
[----:B------:R-:W-:Y:S05]  /*5610*/  BSYNC.RECONVERGENT B0 ;  /* 0x0000000000007941 */ /* 0x000fea0003800200 */
.L_x_110:
[----:B------:R-:W-:Y:S04]  /*5620*/  BSSY.RECONVERGENT B0, `(.L_x_112) ;  /* 0x0000032000007945 */ /* 0x000fe80003800200 */
[----:B------:R-:W-:Y:S05]  /*5630*/  @!P1 BRA `(.L_x_113) ;  /* 0x0000000000c09947 */ /* 0x000fea0003800000 */
[----:B012---:R-:W-:Y:S01]  /*5640*/  FADD.FTZ R81, R107, -UR4 ;  /* 0x800000046b517e21 */ /* 0x007fe20008010000 */
        /* <DEDUP_REMOVED lines=11> */
[----:B------:R-:W-:Y:S01]  /*5700*/  FMUL.FTZ R81, R146, R81 ;  /* 0x0000005192517220 */ /* 0x000fe20000410000 */
[----:B------:R-:W-:Y:S01]  /*5710*/  SHF.L.U32 R154, R58, 0x10, RZ ;  /* 0x000000103a9a7819 */ /* 0x000fe200000006ff */
[----:B------:R-:W-:Y:S01]  /*5720*/  FMUL.FTZ R145, R146, R145 ;  /* 0x0000009192917220 */ /* 0x000fe20000410000 */
[----:B------:R-:W-:Y:S01]  /*5730*/  SHF.L.U32 R148, R20, 0x10, RZ ;  /* 0x0000001014947819 */ /* 0x000fe200000006ff */
[----:B------:R-:W-:Y:S01]  /*5740*/  FMUL.FTZ R83, R146, R83 ;  /* 0x0000005392537220 */ /* 0x000fe20000410000 */
[----:B------:R-:W-:Y:S01]  /*5750*/  FFMA.FTZ R81, R81, R82, R144 ;  /* 0x0000005251517223 */ /* 0x000fe20000010090 */
[----:B------:R-:W-:Y:S01]  /*5760*/  FFMA.FTZ R82, R145, R152, R154 ;  /* 0x0000009891527223 */ /* 0x000fe2000001009a */
[----:B------:R-:W-:Y:S01]  /*5770*/  FADD.FTZ R145, R137, -UR4 ;  /* 0x8000000489917e21 */ /* 0x000fe20008010000 */
[----:B------:R-:W-:Y:S01]  /*5780*/  FFMA.FTZ R148, R83, R148, R150 ;  /* 0x0000009453947223 */ /* 0x000fe20000010096 */
[----:B------:R-:W-:Y:S01]  /*5790*/  FADD.FTZ R83, R124, -UR4 ;  /* 0x800000047c537e21 */ /* 0x000fe20008010000 */
[----:B------:R-:W-:Y:S01]  /*57a0*/  IMAD.U32 R144, R22, 0x10000, RZ ;  /* 0x0001000016907824 */ /* 0x000fe200078e00ff */
[----:B------:R-:W-:Y:S01]  /*57b0*/  SHF.L.U32 R150, R23, 0x10, RZ ;  /* 0x0000001017967819 */ /* 0x000fe200000006ff */
[C---:B------:R-:W-:Y:S01]  /*57c0*/  FMUL.FTZ R145, R146.reuse, R145 ;  /* 0x0000009192917220 */ /* 0x040fe20000410000 */
[----:B------:R-:W-:Y:S01]  /*57d0*/  SHF.L.U32 R152, R63, 0x10, RZ ;  /* 0x000000103f987819 */ /* 0x000fe200000006ff */
[----:B------:R-:W-:Y:S01]  /*57e0*/  FMUL.FTZ R83, R146, R83 ;  /* 0x0000005392537220 */ /* 0x000fe20000410000 */
[----:B------:R-:W-:Y:S01]  /*57f0*/  IMAD.U32 R154, R59, 0x10000, RZ ;  /* 0x000100003b9a7824 */ /* 0x000fe200078e00ff */
[----:B------:R-:W-:-:S02]  /*5800*/  F2FP.BF16.F32.PACK_AB R81, R148, R81 ;  /* 0x000000519451723e */ /* 0x000fc400000010ff */
[----:B------:R-:W-:Y:S01]  /*5810*/  FFMA.FTZ R149, R83, R144, R150 ;  /* 0x0000009053957223 */ /* 0x000fe20000010096 */
[----:B------:R-:W-:Y:S01]  /*5820*/  FFMA.FTZ R154, R145, R152, R154 ;  /* 0x00000098919a7223 */ /* 0x000fe2000001009a */
[----:B------:R-:W-:Y:S01]  /*5830*/  FADD.FTZ R83, R126, -UR4 ;  /* 0x800000047e537e21 */ /* 0x000fe20008010000 */
[----:B------:R-:W0:Y:S01]  /*5840*/  LDC.64 R144, c[0x0][0x428] ;  /* 0x00010a00ff907b82 */ /* 0x000e220000000a00 */
[----:B------:R-:W-:Y:S02]  /*5850*/  SHF.L.U32 R150, R24, 0x10, RZ ;  /* 0x0000001018967819 */ /* 0x000fe400000006ff */
[----:B------:R-:W-:Y:S01]  /*5860*/  SHF.L.U32 R152, R25, 0x10, RZ ;  /* 0x0000001019987819 */ /* 0x000fe200000006ff */
        /* <DEDUP_REMOVED lines=13> */
.L_x_113:
[----:B------:R-:W-:Y:S05]  /*5940*/  BSYNC.RECONVERGENT B0 ;  /* 0x0000000000007941 */ /* 0x000fea0003800200 */
.L_x_112:
[----:B------:R-:W-:Y:S04]  /*5950*/  BSSY.RECONVERGENT B0, `(.L_x_114) ;  /* 0x0000032000007945 */ /* 0x000fe80003800200 */
[----:B------:R-:W-:Y:S05]  /*5960*/  @!P2 BRA `(.L_x_115) ;  /* 0x0000000000c0a947 */ /* 0x000fea0003800000 */
[----:B0123--:R-:W-:Y:S01]  /*5970*/  FADD.FTZ R81, R109, -UR4 ;  /* 0x800000046d517e21 */ /* 0x00ffe20008010000 */
        /* <DEDUP_REMOVED lines=47> */
.L_x_115:
[----:B------:R-:W-:Y:S05]  /*5c70*/  BSYNC.RECONVERGENT B0 ;  /* 0x0000000000007941 */ /* 0x000fea0003800200 */
.L_x_114:
[----:B------:R-:W-:Y:S04]  /*5c80*/  BSSY.RECONVERGENT B0, `(.L_x_116) ;  /* 0x0000031000007945 */ /* 0x000fe80003800200 */
[----:B------:R-:W-:Y:S05]  /*5c90*/  @!P3 BRA `(.L_x_117) ;  /* 0x0000000000bcb947 */ /* 0x000fea0003800000 */
[----:B01234-:R-:W-:Y:S01]  /*5ca0*/  FADD.FTZ R81, R111, -UR4 ;  /* 0x800000046f517e21 */ /* 0x01ffe20008010000 */
[----:B------:R-:W-:Y:S01]  /*5cb0*/  SHF.L.U32 R80, R44, 0x10, RZ ;  /* 0x000000102c507819 */ /* 0x000fe200000006ff */
[----:B------:R-:W-:Y:S02]  /*5cc0*/  IMAD.U32 R82, R40, 0x10000, RZ ;  /* 0x0001000028527824 */ /* 0x000fe400078e00ff */
[----:B------:R-:W-:Y:S01]  /*5cd0*/  FADD.FTZ R83, R121, -UR4 ;  /* 0x8000000479537e21 */ /* 0x000fe20008010000 */
[----:B------:R-:W-:Y:S01]  /*5ce0*/  FMUL.FTZ R81, R146, R81 ;  /* 0x0000005192517220 */ /* 0x000fe20000410000 */
[----:B------:R-:W-:Y:S01]  /*5cf0*/  SHF.L.U32 R148, R45, 0x10, RZ ;  /* 0x000000102d947819 */ /* 0x000fe200000006ff */
[----:B------:R-:W-:Y:S01]  /*5d00*/  FADD.FTZ R145, R138, -UR4 ;  /* 0x800000048a917e21 */ /* 0x000fe20008010000 */
[----:B------:R-:W-:Y:S01]  /*5d10*/  SHF.L.U32 R144, R41, 0x10, RZ ;  /* 0x0000001029907819 */ /* 0x000fe200000006ff */
[----:B------:R-:W-:Y:S01]  /*5d20*/  FFMA.FTZ R147, R81, R80, R82 ;  /* 0x0000005051937223 */ /* 0x000fe20000010052 */
[----:B------:R-:W-:Y:S01]  /*5d30*/  FMUL.FTZ R83, R146, R83 ;  /* 0x0000005392537220 */ /* 0x000fe20000410000 */
[----:B------:R-:W-:Y:S01]  /*5d40*/  FADD.FTZ R81, R131, -UR4 ;  /* 0x8000000483517e21 */ /* 0x000fe20008010000 */
[----:B------:R-:W-:Y:S01]  /*5d50*/  SHF.L.U32 R152, R93, 0x10, RZ ;  /* 0x000000105d987819 */ /* 0x000fe200000006ff */
[----:B------:R-:W-:-:S02]  /*5d60*/  IMAD.U32 R150, R92, 0x10000, RZ ;  /* 0x000100005c967824 */ /* 0x000fc400078e00ff */
[----:B------:R-:W-:Y:S01]  /*5d70*/  FMUL.FTZ R145, R146, R145 ;  /* 0x0000009192917220 */ /* 0x000fe20000410000 */
[----:B------:R-:W-:Y:S01]  /*5d80*/  SHF.L.U32 R82, R46, 0x10, RZ ;  /* 0x000000102e527819 */ /* 0x000fe200000006ff */
[----:B------:R-:W-:Y:S01]  /*5d90*/  FFMA.FTZ R148, R83, R148, R144 ;  /* 0x0000009453947223 */ /* 0x000fe20000010090 */
[----:B------:R-:W-:Y:S02]  /*5da0*/  IMAD.U32 R80, R42, 0x10000, RZ ;  /* 0x000100002a507824 */ /* 0x000fe400078e00ff */
[----:B------:R-:W-:Y:S01]  /*5db0*/  FMUL.FTZ R81, R146, R81 ;  /* 0x0000005192517220 */ /* 0x000fe20000410000 */
[----:B------:R-:W-:Y:S01]  /*5dc0*/  FADD.FTZ R83, R140, -UR4 ;  /* 0x800000048c537e21 */ /* 0x000fe20008010000 */
[----:B------:R-:W-:Y:S01]  /*5dd0*/  FFMA.FTZ R149, R145, R150, R152 ;  /* 0x0000009691957223 */ /* 0x000fe20000010098 */
[----:B------:R-:W-:Y:S01]  /*5de0*/  SHF.L.U32 R144, R94, 0x10, RZ ;  /* 0x000000105e907819 */ /* 0x000fe200000006ff */
[----:B------:R-:W-:Y:S01]  /*5df0*/  FFMA.FTZ R82, R81, R82, R80 ;  /* 0x0000005251527223 */ /* 0x000fe20000010050 */
[----:B------:R-:W-:Y:S01]  /*5e00*/  SHF.L.U32 R150, R95, 0x10, RZ ;  /* 0x000000105f967819 */ /* 0x000fe200000006ff */
[----:B------:R-:W-:Y:S01]  /*5e10*/  FMUL.FTZ R83, R146, R83 ;  /* 0x0000005392537220 */ /* 0x000fe20000410000 */
[----:B------:R-:W-:Y:S01]  /*5e20*/  FADD.FTZ R81, R141, -UR4 ;  /* 0x800000048d517e21 */ /* 0x000fe20008010000 */
[----:B------:R-:W-:Y:S01]  /*5e30*/  FADD.FTZ R145, R142, -UR4 ;  /* 0x800000048e917e21 */ /* 0x000fe20008010000 */
[----:B------:R-:W-:-:S02]  /*5e40*/  IMAD.U32 R152, R97, 0x10000, RZ ;  /* 0x0001000061987824 */ /* 0x000fc400078e00ff */
[----:B------:R-:W-:Y:S01]  /*5e50*/  FFMA.FTZ R151, R83, R144, R150 ;  /* 0x0000009053977223 */ /* 0x000fe20000010096 */
[C---:B------:R-:W-:Y:S01]  /*5e60*/  FMUL.FTZ R83, R146.reuse, R81 ;  /* 0x0000005192537220 */ /* 0x040fe20000410000 */
[----:B------:R-:W-:Y:S01]  /*5e70*/  SHF.L.U32 R150, R43, 0x10, RZ ;  /* 0x000000102b967819 */ /* 0x000fe200000006ff */
[----:B------:R-:W0:Y:S01]  /*5e80*/  LDC.64 R80, c[0x0][0x428] ;  /* 0x00010a00ff507b82 */ /* 0x000e220000000a00 */
[----:B------:R-:W-:Y:S02]  /*5e90*/  IMAD.U32 R144, R47, 0x10000, RZ ;  /* 0x000100002f907824 */ /* 0x000fe400078e00ff */
[----:B------:R-:W-:Y:S01]  /*5ea0*/  FMUL.FTZ R145, R146, R145 ;  /* 0x0000009192917220 */ /* 0x000fe20000410000 */
[----:B------:R-:W-:Y:S01]  /*5eb0*/  F2FP.BF16.F32.PACK_AB R82, R151, R82 ;  /* 0x000000529752723e */ /* 0x000fe200000010ff */
[----:B------:R-:W-:Y:S01]  /*5ec0*/  FFMA.FTZ R150, R83, R144, R150 ;  /* 0x0000009053967223 */ /* 0x000fe20000010096 */
[----:B------:R-:W-:Y:S01]  /*5ed0*/  SHF.L.U32 R144, R96, 0x10, RZ ;  /* 0x0000001060907819 */ /* 0x000fe200000006ff */
[----:B------:R-:W-:-:S04]  /*5ee0*/  FADD.FTZ R83, R136, -UR4 ;  /* 0x8000000488537e21 */ /* 0x000fc80008010000 */
[----:B------:R-:W-:Y:S01]  /*5ef0*/  FFMA.FTZ R153, R145, R144, R152 ;  /* 0x0000009091997223 */ /* 0x000fe20000010098 */
[----:B------:R-:W-:Y:S01]  /*5f00*/  FMUL.FTZ R83, R146, R83 ;  /* 0x0000005392537220 */ /* 0x000fe20000410000 */
[----:B------:R-:W-:Y:S02]  /*5f10*/  SHF.L.U32 R144, R90, 0x10, RZ ;  /* 0x000000105a907819 */ /* 0x000fe400000006ff */
[----:B------:R-:W-:-:S05]  /*5f20*/  SHF.L.U32 R146, R91, 0x10, RZ ;  /* 0x000000105b927819 */ /* 0x000fca00000006ff */
[----:B------:R-:W-:Y:S01]  /*5f30*/  FFMA.FTZ R146, R83, R144, R146 ;  /* 0x0000009053927223 */ /* 0x000fe20000010092 */
[----:B------:R-:W-:Y:S01]  /*5f40*/  F2FP.BF16.F32.PACK_AB R83, R153, R150 ;  /* 0x000000969953723e */ /* 0x000fe200000010ff */
[----:B0-----:R-:W-:Y:S01]  /*5f50*/  IMAD.WIDE.U32 R144, R143, 0x10, R80 ;  /* 0x000000108f907825 */ /* 0x001fe200078e0050 */
[----:B------:R-:W-:Y:S02]  /*5f60*/  F2FP.BF16.F32.PACK_AB R81, R149, R148 ;  /* 0x000000949551723e */ /* 0x000fe400000010ff */
[----:B------:R-:W-:-:S05]  /*5f70*/  F2FP.BF16.F32.PACK_AB R80, R146, R147 ;  /* 0x000000939250723e */ /* 0x000fca00000010ff */
[----:B------:R0:W-:Y:S02]  /*5f80*/  STG.E.128 desc[UR8][R144.64], R80 ;  /* 0x0000005090007986 */ /* 0x0001e4000c101d08 */
.L_x_117:
[----:B------:R-:W-:Y:S05]  /*5f90*/  BSYNC.RECONVERGENT B0 ;  /* 0x0000000000007941 */ /* 0x000fea0003800200 */
.L_x_116:
[----:B------:R-:W-:Y:S02]  /*5fa0*/  UIADD3 UR6, UPT, UPT, UR6, UR12, URZ ;  /* 0x0000000c06067290 */ /* 0x000fe4000fffe0ff */
[----:B------:R-:W-:Y:S02]  /*5fb0*/  UPLOP3.LUT UP2, UPT, UPT, UPT, UP2, 0x40, 0x4 ;  /* 0x000000000004789c */ /* 0x000fe40003f4e820 */
[----:B------:R-:W-:-:S09]  /*5fc0*/  UISETP.GE.AND UP1, UPT, UR6, UR13, UPT ;  /* 0x0000000d0600728c */ /* 0x000fd2000bf26270 */
[----:B------:R-:W-:Y:S05]  /*5fd0*/  BRA.U !UP1, `(.L_x_118) ;  /* 0xffffffa909a47547 */ /* 0x000fea000b83ffff */
[----:B------:R-:W-:Y:S05]  /*5fe0*/  EXIT ;  /* 0x000000000000794d */ /* 0x000fea0003800000 */
.L_x_119:
        /* <DEDUP_REMOVED lines=9> */
.L_x_22302:


//--------------------- .text._ZN10layer_norm31ln_parallel_residual_fwd_kernelINS_13Kernel_traitsI13__nv_bfloat16S2_S2_S2_fjLj5120ELj1ELj1ELj4ELj16ENS_18Kernel_traits_baseILj5120ES2_S2_S2_S2_fjLj128EEEEELb0ELb1ELb1EEEvNS_9FwdParamsE --------------------------
	.section	.text._ZN10layer_norm31ln_parallel_residual_fwd_kernelINS_13Kernel_traitsI13__nv_bfloat16S2_S2_S2_fjLj5120ELj1ELj1ELj4ELj16ENS_18Kernel_traits_baseILj5120ES2_S2_S2_S2_fjLj128EEEEELb0ELb1ELb1EEEvNS_9FwdParamsE,"ax",@progbits
	.align	128
        .global         _ZN10layer_norm31ln_parallel_residual_fwd_kernelINS_13Kernel_traitsI13__nv_bfloat16S2_S2_S2_fjLj5120ELj1ELj1ELj4ELj16ENS_18Kernel_traits_baseILj5120ES2_S2_S2_S2_fjLj128EEEEELb0ELb1ELb1EEEvNS_9FwdParamsE
        .type           _ZN10layer_norm31ln_parallel_residual_fwd_kernelINS_13Kernel_traitsI13__nv_bfloat16S2_S2_S2_fjLj5120ELj1ELj1ELj4ELj16ENS_18Kernel_traits_baseILj5120ES2_S2_S2_S2_fjLj128EEEEELb0ELb1ELb1EEEvNS_9FwdParamsE,@function
        .size           _ZN10layer_norm31ln_parallel_residual_fwd_kernelINS_13Kernel_traitsI13__nv_bfloat16S2_S2_S2_fjLj5120ELj1ELj1ELj4ELj16ENS_18Kernel_traits_baseILj5120ES2_S2_S2_S2_fjLj128EEEEELb0ELb1ELb1EEEvNS_9FwdParamsE,(.L_x_22303 - _ZN10layer_norm31ln_parallel_residual_fwd_kernelINS_13Kernel_traitsI13__nv_bfloat16S2_S2_S2_fjLj5120ELj1ELj1ELj4ELj16ENS_18Kernel_traits_baseILj5120ES2_S2_S2_S2_fjLj128EEEEELb0ELb1ELb1EEEvNS_9FwdParamsE)
        .other          _ZN10layer_norm31ln_parallel_residual_fwd_kernelINS_13Kernel_traitsI13__nv_bfloat16S2_S2_S2_fjLj5120ELj1ELj1ELj4ELj16ENS_18Kernel_traits_baseILj5120ES2_S2_S2_S2_fjLj128EEEEELb0ELb1ELb1EEEvNS_9FwdParamsE,@"STO_CUDA_ENTRY STV_DEFAULT"
_ZN10layer_norm31ln_parallel_residual_fwd_kernelINS_13Kernel_traitsI13__nv_bfloat16S2_S2_S2_fjLj5120ELj1ELj1ELj4ELj16ENS_18Kernel_traits_baseILj5120ES2_S2_S2_S2_fjLj128EEEEELb0ELb1ELb1EEEvNS_9FwdParamsE:
.text._ZN10layer_norm31ln_parallel_residual_fwd_kernelINS_13Kernel_traitsI13__nv_bfloat16S2_S2_S2_fjLj5120ELj1ELj1ELj4ELj16ENS_18Kernel_traits_baseILj5120ES2_S2_S2_S2_fjLj128EEEEELb0ELb1ELb1EEEvNS_9FwdParamsE:
[----:B------:R-:W-:Y:S01]  /*0000*/  LDC R1, c[0x0][0x37c] ;  /* 0x0000df00ff017b82 */ /* 0x000fe20000000800 */
[----:B------:R-:W0:Y:S07]  /*0010*/  S2R R0, SR_TID.X ;  /* 0x0000000000007919 */ /* 0x000e2e0000002100 */
[----:B------:R-:W0:Y:S01]  /*0020*/  LDC.64 R4, c[0x0][0x3d0] ;  /* 0x0000f400ff047b82 */ /* 0x000e220000000a00 */
[----:B------:R-:W1:Y:S01]  /*0030*/  LDCU.64 UR6, c[0x0][0x358] ;  /* 0x00006b00ff0677ac */ /* 0x000e620008000a00 */
[----:B------:R-:W2:Y:S01]  /*0040*/  LDCU.64 UR4, c[0x0][0x438] ;  /* 0x00008700ff0477ac */ /* 0x000ea20008000a00 */
[----:B------:R-:W3:Y:S01]  /*0050*/  LDCU UR8, c[0x0][0x384] ;  /* 0x00007080ff0877ac */ /* 0x000ee20008000800 */
[----:B0-----:R-:W-:-:S05]  /*0060*/  IMAD.WIDE.U32 R4, R0, 0x10, R4 ;  /* 0x0000001000047825 */ /* 0x001fca00078e0004 */
[----:B-1----:R-:W4:Y:S04]  /*0070*/  LDG.E.128 R12, desc[UR6][R4.64] ;  /* 0x00000006040c7981 */ /* 0x002f28000c1e1d00 */
[----:B------:R-:W4:Y:S04]  /*0080*/  LDG.E.128 R20, desc[UR6][R4.64+0x1000] ;  /* 0x0010000604147981 */ /* 0x000f28000c1e1d00 */
[----:B------:R-:W4:Y:S04]  /*0090*/  LDG.E.128 R16, desc[UR6][R4.64+0x800] ;  /* 0x0008000604107981 */ /* 0x000f28000c1e1d00 */
[----:B------:R-:W4:Y:S04]  /*00a0*/  LDG.E.128 R24, desc[UR6][R4.64+0x1800] ;  /* 0x0018000604187981 */ /* 0x000f28000c1e1d00 */
[----:B------:R0:W4:Y:S01]  /*00b0*/  LDG.E.128 R48, desc[UR6][R4.64+0x2000] ;  /* 0x0020000604307981 */ /* 0x000122000c1e1d00 */
[----:B--2---:R-:W-:Y:S01]  /*00c0*/  ISETP.NE.U32.AND P2, PT, RZ, UR4, PT ;  /* 0x00000004ff007c0c */ /* 0x004fe2000bf45070 */
[----:B------:R-:W1:Y:S03]  /*00d0*/  S2UR UR4, SR_CTAID.X ;  /* 0x00000000000479c3 */ /* 0x000e660000002500 */
[----:B------:R-:W-:-:S13]  /*00e0*/  ISETP.NE.AND.EX P2, PT, RZ, UR5, PT, P2 ;  /* 0x00000005ff007c0c */ /* 0x000fda000bf45320 */
[----:B------:R-:W2:Y:S01]  /*00f0*/  @P2 LDC.64 R8, c[0x0][0x438] ;  /* 0x00010e00ff082b82 */ /* 0x000ea20000000a00 */
[----:B-1----:R-:W-:Y:S01]  /*0100*/  IMAD.U32 R128, RZ, RZ, UR4 ;  /* 0x00000004ff807e24 */ /* 0x002fe2000f8e00ff */
[----:B------:R-:W1:Y:S04]  /*0110*/  LDCU.64 UR4, c[0x0][0x3a0] ;  /* 0x00007400ff0477ac */ /* 0x000e680008000a00 */
[----:B---3--:R-:W-:Y:S01]  /*0120*/  ISETP.GE.AND P0, PT, R128, UR8, PT ;  /* 0x0000000880007c0c */ /* 0x008fe2000bf06270 */
[----:B--2---:R-:W-:-:S05]  /*0130*/  @P2 IMAD.WIDE.U32 R8, R0, 0x10, R8 ;  /* 0x0000001000082825 */ /* 0x004fca00078e0008 */
[----:B------:R-:W5:Y:S04]  /*0140*/  @P2 LDG.E.128 R44, desc[UR6][R8.64] ;  /* 0x00000006082c2981 */ /* 0x000f68000c1e1d00 */
[----:B------:R-:W5:Y:S04]  /*0150*/  @P2 LDG.E.128 R40, desc[UR6][R8.64+0x800] ;  /* 0x0008000608282981 */ /* 0x000f68000c1e1d00 */
[----:B------:R-:W5:Y:S04]  /*0160*/  @P2 LDG.E.128 R36, desc[UR6][R8.64+0x1000] ;  /* 0x0010000608242981 */ /* 0x000f68000c1e1d00 */
[----:B------:R-:W5:Y:S04]  /*0170*/  @P2 LDG.E.128 R32, desc[UR6][R8.64+0x1800] ;  /* 0x0018000608202981 */ /* 0x000f68000c1e1d00 */
[----:B------:R2:W5:Y:S01]  /*0180*/  @P2 LDG.E.128 R28, desc[UR6][R8.64+0x2000] ;  /* 0x00200006081c2981 */ /* 0x000562000c1e1d00 */
[-C--:B----4-:R-:W-:Y:S01]  /*0190*/  @P2 MOV R2, R12.reuse ;  /* 0x0000000c00022202 */ /* 0x090fe20000000f00 */
[--C-:B------:R-:W-:Y:S01]  /*01a0*/  @P2 IMAD.MOV.U32 R3, RZ, RZ, R13.reuse ;  /* 0x000000ffff032224 */ /* 0x100fe200078e000d */
[----:B------:R-:W-:Y:S01]  /*01b0*/  @!P2 MOV R2, R12 ;  /* 0x0000000c0002a202 */ /* 0x000fe20000000f00 */
[----:B------:R-:W-:Y:S01]  /*01c0*/  @!P2 IMAD.MOV.U32 R3, RZ, RZ, R13 ;  /* 0x000000ffff03a224 */ /* 0x000fe200078e000d */
[----:B------:R-:W-:-:S02]  /*01d0*/  @P2 MOV R12, R22 ;  /* 0x00000016000c2202 */ /* 0x000fc40000000f00 */
[----:B------:R-:W-:Y:S01]  /*01e0*/  @P2 MOV R13, R23 ;  /* 0x00000017000d2202 */ /* 0x000fe20000000f00 */
[----:B------:R-:W-:Y:S01]  /*01f0*/  @!P2 IMAD.MOV.U32 R13, RZ, RZ, R23 ;  /* 0x000000ffff0da224 */ /* 0x000fe200078e0017 */
[----:B------:R-:W-:Y:S02]  /*0200*/  @!P2 MOV R12, R22 ;  /* 0x00000016000ca202 */ /* 0x000fe40000000f00 */
[----:B------:R-:W3:Y:S01]  /*0210*/  LDC.64 R22, c[0x0][0x398] ;  /* 0x0000e600ff167b82 */ /* 0x000ee20000000a00 */
[----:B0-----:R-:W-:Y:S01]  /*0220*/  @P2 MOV R4, R14 ;  /* 0x0000000e00042202 */ /* 0x001fe20000000f00 */
[--C-:B--2---:R-:W-:Y:S01]  /*0230*/  @P2 IMAD.MOV.U32 R8, RZ, RZ, R18.reuse ;  /* 0x000000ffff082224 */ /* 0x104fe200078e0012 */
[----:B------:R-:W-:Y:S01]  /*0240*/  @P2 MOV R5, R15 ;  /* 0x0000000f00052202 */ /* 0x000fe20000000f00 */
[----:B------:R-:W-:Y:S01]  /*0250*/  @!P2 IMAD.MOV.U32 R5, RZ, RZ, R15 ;  /* 0x000000ffff05a224 */ /* 0x000fe200078e000f */
[----:B------:R-:W-:Y:S01]  /*0260*/  @P2 MOV R6, R16 ;  /* 0x0000001000062202 */ /* 0x000fe20000000f00 */
[----:B------:R-:W-:Y:S01]  /*0270*/  @!P2 IMAD.MOV.U32 R8, RZ, RZ, R18 ;  /* 0x000000ffff08a224 */ /* 0x000fe200078e0012 */
[----:B------:R-:W-:-:S02]  /*0280*/  @P2 MOV R7, R17 ;  /* 0x0000001100072202 */ /* 0x000fc40000000f00 */
[----:B------:R-:W-:Y:S01]  /*0290*/  @P2 MOV R9, R19 ;  /* 0x0000001300092202 */ /* 0x000fe20000000f00 */
[----:B------:R-:W-:Y:S01]  /*02a0*/  @P2 IMAD.MOV.U32 R11, RZ, RZ, R21 ;  /* 0x000000ffff0b2224 */ /* 0x000fe200078e0015 */
[----:B------:R-:W-:Y:S02]  /*02b0*/  @!P2 MOV R4, R14 ;  /* 0x0000000e0004a202 */ /* 0x000fe40000000f00 */
[----:B------:R-:W-:Y:S01]  /*02c0*/  @!P2 MOV R6, R16 ;  /* 0x000000100006a202 */ /* 0x000fe20000000f00 */
[----:B------:R-:W-:Y:S01]  /*02d0*/  @P2 IMAD.MOV.U32 R16, RZ, RZ, R26 ;  /* 0x000000ffff102224 */ /* 0x000fe200078e001a */
[----:B------:R-:W-:Y:S02]  /*02e0*/  @!P2 MOV R7, R17 ;  /* 0x000000110007a202 */ /* 0x000fe40000000f00 */
[----:B------:R-:W-:Y:S01]  /*02f0*/  @!P2 MOV R9, R19 ;  /* 0x000000130009a202 */ /* 0x000fe20000000f00 */
[----:B------:R-:W-:Y:S01]  /*0300*/  @P2 IMAD.MOV.U32 R19, RZ, RZ, R49 ;  /* 0x000000ffff132224 */ /* 0x000fe200078e0031 */
[----:B------:R-:W-:Y:S01]  /*0310*/  @P2 MOV R10, R20 ;  /* 0x00000014000a2202 */ /* 0x000fe20000000f00 */
[----:B------:R-:W-:Y:S01]  /*0320*/  @!P2 IMAD.MOV.U32 R10, RZ, RZ, R20 ;  /* 0x000000ffff0aa224 */ /* 0x000fe200078e0014 */
[----:B------:R-:W-:-:S02]  /*0330*/  @P2 MOV R14, R24 ;  /* 0x00000018000e2202 */ /* 0x000fc40000000f00 */
[----:B------:R-:W-:Y:S02]  /*0340*/  @P2 MOV R15, R25 ;  /* 0x00000019000f2202 */ /* 0x000fe40000000f00 */
[----:B------:R-:W-:Y:S02]  /*0350*/  @P2 MOV R17, R27 ;  /* 0x0000001b00112202 */ /* 0x000fe40000000f00 */
[----:B------:R-:W-:Y:S01]  /*0360*/  @P2 MOV R18, R48 ;  /* 0x0000003000122202 */ /* 0x000fe20000000f00 */
[----:B------:R-:W-:Y:S01]  /*0370*/  @!P2 IMAD.MOV.U32 R18, RZ, RZ, R48 ;  /* 0x000000ffff12a224 */ /* 0x000fe200078e0030 */
[----:B------:R-:W-:Y:S02]  /*0380*/  @!P2 MOV R11, R21 ;  /* 0x00000015000ba202 */ /* 0x000fe40000000f00 */
[----:B------:R-:W-:Y:S02]  /*0390*/  @!P2 MOV R14, R24 ;  /* 0x00000018000ea202 */ /* 0x000fe40000000f00 */
[----:B------:R-:W-:-:S02]  /*03a0*/  @!P2 MOV R15, R25 ;  /* 0x00000019000fa202 */ /* 0x000fc40000000f00 */
[----:B------:R-:W-:Y:S02]  /*03b0*/  @!P2 MOV R16, R26 ;  /* 0x0000001a0010a202 */ /* 0x000fe40000000f00 */
[----:B------:R-:W-:Y:S02]  /*03c0*/  @!P2 MOV R17, R27 ;  /* 0x0000001b0011a202 */ /* 0x000fe40000000f00 */
[----:B------:R-:W-:Y:S02]  /*03d0*/  @!P2 MOV R19, R49 ;  /* 0x000000310013a202 */ /* 0x000fe40000000f00 */
[----:B------:R-:W-:Y:S01]  /*03e0*/  @P2 MOV R20, R50 ;  /* 0x0000003200142202 */ /* 0x000fe20000000f00 */
[----:B-1----:R-:W-:Y:S06]  /*03f0*/  @P0 EXIT ;  /* 0x000000000000094d */ /* 0x002fec0003800000 */
[----:B------:R-:W0:Y:S01]  /*0400*/  LDCU.U8 UR8, c[0x0][0x410] ;  /* 0x00008200ff0877ac */ /* 0x000e220008000000 */
[----:B-----5:R-:W-:Y:S02]  /*0410*/  @!P2 CS2R R46, SRZ ;  /* 0x00000000002ea805 */ /* 0x020fe4000001ff00 */
[----:B------:R-:W-:Y:S02]  /*0420*/  @!P2 CS2R R44, SRZ ;  /* 0x00000000002ca805 */ /* 0x000fe4000001ff00 */
[----:B------:R-:W-:Y:S02]  /*0430*/  @!P2 CS2R R42, SRZ ;  /* 0x00000000002aa805 */ /* 0x000fe4000001ff00 */
[----:B------:R-:W-:Y:S02]  /*0440*/  @!P2 CS2R R40, SRZ ;  /* 0x000000000028a805 */ /* 0x000fe4000001ff00 */
[----:B------:R-:W-:Y:S02]  /*0450*/  @!P2 CS2R R38, SRZ ;  /* 0x000000000026a805 */ /* 0x000fe4000001ff00 */
[----:B------:R-:W-:-:S02]  /*0460*/  @!P2 CS2R R36, SRZ ;  /* 0x000000000024a805 */ /* 0x000fc4000001ff00 */
[----:B------:R-:W-:Y:S02]  /*0470*/  @!P2 CS2R R34, SRZ ;  /* 0x000000000022a805 */ /* 0x000fe4000001ff00 */
[----:B------:R-:W-:Y:S02]  /*0480*/  @!P2 CS2R R32, SRZ ;  /* 0x000000000020a805 */ /* 0x000fe4000001ff00 */
[----:B------:R-:W-:Y:S02]  /*0490*/  @!P2 CS2R R30, SRZ ;  /* 0x00000000001ea805 */ /* 0x000fe4000001ff00 */
[----:B------:R-:W-:Y:S01]  /*04a0*/  @!P2 CS2R R28, SRZ ;  /* 0x00000000001ca805 */ /* 0x000fe2000001ff00 */
[----:B------:R-:W-:Y:S01]  /*04b0*/  @!P2 IMAD.MOV.U32 R20, RZ, RZ, R50 ;  /* 0x000000ffff14a224 */ /* 0x000fe200078e0032 */
[----:B------:R-:W-:Y:S01]  /*04c0*/  @P2 MOV R21, R51 ;  /* 0x0000003300152202 */ /* 0x000fe20000000f00 */
[----:B------:R-:W-:Y:S01]  /*04d0*/  UPLOP3.LUT UP2, UPT, UPT, UPT, UPT, 0x40, 0x4 ;  /* 0x000000000004789c */ /* 0x000fe20003f4e870 */
[C---:B---3--:R-:W-:Y:S01]  /*04e0*/  LOP3.LUT P0, RZ, R22.reuse, UR4, RZ, 0xfc, !PT ;  /* 0x0000000416ff7c12 */ /* 0x048fe2000f80fcff */
[----:B------:R-:W1:Y:S01]  /*04f0*/  LDCU UR9, c[0x0][0x388] ;  /* 0x00007100ff0977ac */ /* 0x000e620008000800 */
[----:B------:R-:W-:-:S02]  /*0500*/  ISETP.NE.U32.AND P1, PT, R22, RZ, PT ;  /* 0x000000ff1600720c */ /* 0x000fc40003f25070 */
[----:B------:R-:W-:Y:S01]  /*0510*/  @!P2 MOV R21, R51 ;  /* 0x000000330015a202 */ /* 0x000fe20000000f00 */
[----:B------:R-:W2:Y:S01]  /*0520*/  LDCU UR10, c[0x0][0x400] ;  /* 0x00008000ff0a77ac */ /* 0x000ea20008000800 */
[C---:B------:R-:W-:Y:S02]  /*0530*/  LOP3.LUT R95, R0.reuse, 0x60, RZ, 0xc0, !PT ;  /* 0x00000060005f7812 */ /* 0x040fe400078ec0ff */
[C---:B------:R-:W-:Y:S01]  /*0540*/  LOP3.LUT P0, RZ, R23.reuse, UR5, RZ, 0xfc, P0 ;  /* 0x0000000517ff7c12 */ /* 0x040fe2000800fcff */
[----:B------:R-:W3:Y:S01]  /*0550*/  LDCU.64 UR12, c[0x0][0x3a0] ;  /* 0x00007400ff0c77ac */ /* 0x000ee20008000a00 */
[----:B------:R-:W-:Y:S02]  /*0560*/  ISETP.NE.AND.EX P1, PT, R23, RZ, PT, P1 ;  /* 0x000000ff1700720c */ /* 0x000fe40003f25310 */
[----:B------:R-:W-:Y:S01]  /*0570*/  LOP3.LUT R22, R0, 0x1f, RZ, 0xc0, !PT ;  /* 0x0000001f00167812 */ /* 0x000fe200078ec0ff */
[----:B------:R-:W4:Y:S01]  /*0580*/  LDCU.64 UR14, c[0x0][0x398] ;  /* 0x00007300ff0e77ac */ /* 0x000f220008000a00 */
        /* <DEDUP_REMOVED lines=20> */
[----:B0-----:R-:W-:Y:S02]  /*06d0*/  ISETP.NE.AND P3, PT, RZ, UR8, PT ;  /* 0x00000008ff007c0c */ /* 0x001fe4000bf65270 */
[----:B------:R-:W-:Y:S02]  /*06e0*/  LOP3.LUT R95, R95, 0x1f, R0, 0xf8, !PT ;  /* 0x0000001f5f5f7812 */ /* 0x000fe400078ef800 */
        /* <DEDUP_REMOVED lines=19> */
[----:B-1234-:R-:W-:-:S07]  /*0820*/  PRMT R127, R28, 0x7632, R127 ;  /* 0x000076321c7f7816 */ /* 0x01efce000000007f */
.L_x_142:
[----:B------:R-:W-:Y:S01]  /*0830*/  ISETP.NE.U32.AND P2, PT, RZ, UR12, PT ;  /* 0x0000000cff007c0c */ /* 0x000fe2000bf45070 */
[----:B-1----:R-:W0:Y:S01]  /*0840*/  LDC.64 R150, c[0x0][0x390] ;  /* 0x0000e400ff967b82 */ /* 0x002e220000000a00 */
[----:B------:R-:W-:Y:S02]  /*0850*/  IMAD R64, R128, UR9, RZ ;  /* 0x0000000980407c24 */ /* 0x000fe4000f8e02ff */
[----:B------:R-:W-:-:S03]  /*0860*/  ISETP.NE.AND.EX P2, PT, RZ, UR13, PT, P2 ;  /* 0x0000000dff007c0c */ /* 0x000fc6000bf45320 */
[----:B------:R-:W-:Y:S02]  /*0870*/  SHF.R.S32.HI R65, RZ, 0x1f, R64 ;  /* 0x0000001fff417819 */ /* 0x000fe40000011440 */
[----:B------:R-:W1:Y:S02]  /*0880*/  @P1 LDC.64 R62, c[0x0][0x398] ;  /* 0x0000e600ff3e1b82 */ /* 0x000e640000000a00 */
[----:B------:R-:W-:-:S04]  /*0890*/  LEA.HI R64, R65, R64, RZ, 0x3 ;  /* 0x0000004041407211 */ /* 0x000fc800078f18ff */
[----:B------:R-:W-:Y:S02]  /*08a0*/  LEA.HI.SX32 R105, R64, R95, 0x1d ;  /* 0x0000005f40697211 */ /* 0x000fe400078feaff */
[----:B------:R-:W2:Y:S03]  /*08b0*/  @P2 LDC.64 R60, c[0x0][0x3a0] ;  /* 0x0000e800ff3c2b82 */ /* 0x000ea60000000a00 */
[----:B-1----:R-:W-:-:S05]  /*08c0*/  @P1 IMAD.WIDE.U32 R66, R105, 0x10, R62 ;  /* 0x0000001069421825 */ /* 0x002fca00078e003e */
[----:B------:R1:W5:Y:S01]  /*08d0*/  @P1 LDG.E.128 R52, desc[UR6][R66.64] ;  /* 0x0000000642341981 */ /* 0x000362000c1e1d00 */
[----:B--2---:R-:W-:-:S04]  /*08e0*/  @P2 IMAD.WIDE.U32 R64, R105, 0x10, R60 ;  /* 0x0000001069402825 */ /* 0x004fc800078e003c */
[----:B0-----:R-:W-:Y:S01]  /*08f0*/  IMAD.WIDE.U32 R60, R105, 0x10, R150 ;  /* 0x00000010693c7825 */ /* 0x001fe200078e0096 */
[----:B------:R-:W2:Y:S05]  /*0900*/  @P2 LDG.E.128 R48, desc[UR6][R64.64] ;  /* 0x0000000640302981 */ /* 0x000eaa000c1e1d00 */
[----:B------:R-:W5:Y:S01]  /*0910*/  LDG.E.128 R60, desc[UR6][R60.64] ;  /* 0x000000063c3c7981 */ /* 0x000f62000c1e1d00 */
[----:B--2---:R-:W-:Y:S02]  /*0920*/  PRMT R68, R51, 0x7632, R68 ;  /* 0x0000763233447816 */ /* 0x004fe40000000044 */
[----:B------:R-:W-:Y:S02]  /*0930*/  PRMT R69, R50, 0x7632, R69 ;  /* 0x0000763232457816 */ /* 0x000fe40000000045 */
[----:B------:R-:W-:-:S02]  /*0940*/  PRMT R70, R49, 0x7632, R70 ;  /* 0x0000763231467816 */ /* 0x000fc40000000046 */
[----:B------:R-:W-:Y:S01]  /*0950*/  PRMT R71, R48, 0x7632, R71 ;  /* 0x0000763230477816 */ /* 0x000fe20000000047 */
[----:B-1----:R-:W-:Y:S06]  /*0960*/  @!P1 BRA `(.L_x_120) ;  /* 0x00000004005c9947 */ /* 0x002fec0003800000 */
[----:B-----5:R-:W-:Y:S02]  /*0970*/  PRMT R56, R55, 0x7632, R56 ;  /* 0x0000763237387816 */ /* 0x020fe40000000038 */
[----:B------:R-:W-:Y:S02]  /*0980*/  PRMT R57, R54, 0x7632, R57 ;  /* 0x0000763236397816 */ /* 0x000fe40000000039 */
[----:B------:R-:W-:Y:S02]  /*0990*/  PRMT R58, R53, 0x7632, R58 ;  /* 0x00007632353a7816 */ /* 0x000fe4000000003a */
[----:B------:R-:W-:Y:S01]  /*09a0*/  PRMT R59, R52, 0x7632, R59 ;  /* 0x00007632343b7816 */ /* 0x000fe2000000003b */
[----:B------:R-:W-:Y:S06]  /*09b0*/  @!P2 BRA `(.L_x_121) ;  /* 0x0000000000c4a947 */ /* 0x000fec0003800000 */
        /* <DEDUP_REMOVED lines=49> */
.L_x_121:
        /* <DEDUP_REMOVED lines=33> */
.L_x_120:
[----:B------:R-:W-:Y:S05]  /*0ee0*/  @!P2 BRA `(.L_x_123) ;  /* 0x000000000084a947 */ /* 0x000fea0003800000 */
[----:B-----5:R-:W-:Y:S01]  /*0ef0*/  PRMT R56, R60, 0x7632, R56 ;  /* 0x000076323c387816 */ /* 0x020fe20000000038 */
[----:B------:R-:W-:Y:S01]  /*0f00*/  IMAD.U32 R149, R50, 0x10000, RZ ;  /* 0x0001000032957824 */ /* 0x000fe200078e00ff */
[----:B------:R-:W-:Y:S01]  /*0f10*/  PRMT R57, R61, 0x7632, R57 ;  /* 0x000076323d397816 */ /* 0x000fe20000000039 */
        /* <DEDUP_REMOVED lines=30> */
.L_x_123:
        /* <DEDUP_REMOVED lines=11> */
[----:B------:R-:W-:-:S07]  /*11b0*/  SHF.L.U32 R64, R64, 0x10, RZ ;  /* 0x0000001040407819 */ /* 0x000fce00000006ff */
.L_x_122:
[----:B------:R-:W0:Y:S01]  /*11c0*/  @P0 LDC.64 R66, c[0x0][0x3a8] ;  /* 0x0000ea00ff420b82 */ /* 0x000e220000000a00 */
[----:B------:R-:W-:-:S07]  /*11d0*/  IADD3 R107, PT, PT, R105, 0x80, RZ ;  /* 0x00000080696b7810 */ /* 0x000fce0007ffe0ff */
        /* <DEDUP_REMOVED lines=8> */
[----:B------:R-:W2:Y:S05]  /*1260*/  @P2 LDG.E.128 R48, desc[UR6][R70.64] ;  /* 0x0000000646302981 */ /* 0x000eaa000c1e1d00 */
[----:B------:R-:W5:Y:S01]  /*1270*/  LDG.E.128 R60, desc[UR6][R60.64] ;  /* 0x000000063c3c7981 */ /* 0x000f62000c1e1d00 */
[----:B------:R-:W-:-:S04]  /*1280*/  UISETP.NE.U32.AND UP0, UPT, UR14, URZ, UPT ;  /* 0x000000ff0e00728c */ /* 0x000fc8000bf05070 */
[----:B------:R-:W-:Y:S01]  /*1290*/  UISETP.NE.AND.EX UP0, UPT, UR15, URZ, UPT, UP0 ;  /* 0x000000ff0f00728c */ /* 0x000fe2000bf05300 */
[----:B---3--:R-:W-:Y:S02]  /*12a0*/  PRMT R72, R55, 0x7632, R72 ;  /* 0x0000763237487816 */ /* 0x008fe40000000048 */
[----:B------:R-:W-:Y:S02]  /*12b0*/  PRMT R73, R54, 0x7632, R73 ;  /* 0x0000763236497816 */ /* 0x000fe40000000049 */
[----:B------:R-:W-:Y:S02]  /*12c0*/  PRMT R74, R53, 0x7632, R74 ;  /* 0x00007632354a7816 */ /* 0x000fe4000000004a */
[----:B------:R-:W-:Y:S02]  /*12d0*/  PRMT R75, R52, 0x7632, R75 ;  /* 0x00007632344b7816 */ /* 0x000fe4000000004b */
[----:B--2---:R-:W-:Y:S02]  /*12e0*/  PRMT R65, R51, 0x7632, R65 ;  /* 0x0000763233417816 */ /* 0x004fe40000000041 */
[----:B------:R-:W-:-:S02]  /*12f0*/  PRMT R69, R50, 0x7632, R69 ;  /* 0x0000763232457816 */ /* 0x000fc40000000045 */
[----:B------:R-:W-:Y:S02]  /*1300*/  PRMT R68, R49, 0x7632, R68 ;  /* 0x0000763231447816 */ /* 0x000fe40000000044 */
[----:B0-----:R-:W-:Y:S01]  /*1310*/  PRMT R67, R48, 0x7632, R67 ;  /* 0x0000763230437816 */ /* 0x001fe20000000043 */
[----:B------:R-:W-:Y:S06]  /*1320*/  BRA.U UP0, `(.L_x_124) ;  /* 0x0000000100c47547 */ /* 0x000fec000b800000 */
        /* <DEDUP_REMOVED lines=16> */
.L_x_125:
[C---:B-----5:R-:W-:Y:S01]  /*1430*/  PRMT R57, R61.reuse, 0x7632, R57 ;  /* 0x000076323d397816 */ /* 0x060fe20000000039 */
[----:B------:R-:W-:Y:S01]  /*1440*/  IMAD.U32 R71, R50, 0x10000, RZ ;  /* 0x0001000032477824 */ /* 0x000fe200078e00ff */
[----:B------:R-:W-:Y:S01]  /*1450*/  SHF.L.U32 R61, R61, 0x10, RZ ;  /* 0x000000103d3d7819 */ /* 0x000fe200000006ff */
[----:B------:R-:W-:Y:S01]  /*1460*/  IMAD.U32 R68, R68, 0x10000, RZ ;  /* 0x0001000044447824 */ /* 0x000fe200078e00ff */
[----:B------:R-:W-:Y:S02]  /*1470*/  SHF.L.U32 R58, R49, 0x10, RZ ;  /* 0x00000010313a7819 */ /* 0x000fe400000006ff */
[----:B------:R-:W-:Y:S02]  /*1480*/  PRMT R56, R60, 0x7632, R56 ;  /* 0x000076323c387816 */ /* 0x000fe40000000038 */
[----:B------:R-:W-:Y:S01]  /*1490*/  PRMT R59, R62, 0x7632, R59 ;  /* 0x000076323e3b7816 */ /* 0x000fe2000000003b */
[----:B------:R-:W-:Y:S01]  /*14a0*/  FADD.FTZ R141, R58, R61 ;  /* 0x0000003d3a8d7221 */ /* 0x000fe20000010000 */
[----:B------:R-:W-:Y:S01]  /*14b0*/  SHF.L.U32 R60, R60, 0x10, RZ ;  /* 0x000000103c3c7819 */ /* 0x000fe200000006ff */
[----:B------:R-:W-:Y:S01]  /*14c0*/  IMAD.U32 R62, R62, 0x10000, RZ ;  /* 0x000100003e3e7824 */ /* 0x000fe200078e00ff */
[----:B------:R-:W-:-:S02]  /*14d0*/  SHF.L.U32 R143, R48, 0x10, RZ ;  /* 0x00000010308f7819 */ /* 0x000fc400000006ff */
[----:B------:R-:W-:Y:S01]  /*14e0*/  PRMT R70, R63, 0x7632, R70 ;  /* 0x000076323f467816 */ /* 0x000fe20000000046 */
[----:B------:R-:W-:Y:S01]  /*14f0*/  FADD.FTZ R66, R71, R62 ;  /* 0x0000003e47427221 */ /* 0x000fe20000010000 */
        /* <DEDUP_REMOVED lines=12> */
[----:B------:R-:W-:-:S03]  /*15c0*/  SHF.L.U32 R57, R56, 0x10, RZ ;  /* 0x0000001038397819 */ /* 0x000fc600000006ff */
[----:B------:R-:W-:Y:S01]  /*15d0*/  FADD.FTZ R132, R70, R65 ;  /* 0x0000004146847221 */ /* 0x000fe20000010000 */
[----:B------:R-:W-:Y:S01]  /*15e0*/  F2FP.BF16.F32.PACK_AB R58, R137, R66 ;  /* 0x00000042893a723e */ /* 0x000fe200000010ff */
[----:B------:R-:W-:Y:S01]  /*15f0*/  FADD.FTZ R138, R57, R138 ;  /* 0x0000008a398a7221 */ /* 0x000fe20000010000 */
[----:B------:R-:W-:Y:S02]  /*1600*/  F2FP.BF16.F32.PACK_AB R57, R114, R141 ;  /* 0x0000008d7239723e */ /* 0x000fe400000010ff */
[----:B------:R-:W-:Y:S02]  /*1610*/  F2FP.BF16.F32.PACK_AB R59, R132, R67 ;  /* 0x00000043843b723e */ /* 0x000fe400000010ff */
[----:B------:R-:W-:Y:S01]  /*1620*/  F2FP.BF16.F32.PACK_AB R56, R138, R143 ;  /* 0x0000008f8a38723e */ /* 0x000fe200000010ff */
[----:B------:R-:W-:Y:S06]  /*1630*/  BRA `(.L_x_126) ;  /* 0x0000000400507947 */ /* 0x000fec0003800000 */
.L_x_124:
[----:B------:R-:W-:-:S04]  /*1640*/  UISETP.NE.U32.AND UP1, UPT, UR12, URZ, UPT ;  /* 0x000000ff0c00728c */ /* 0x000fc8000bf25070 */
[----:B------:R-:W-:-:S09]  /*1650*/  UISETP.NE.AND.EX UP1, UPT, UR13, URZ, UPT, UP1 ;  /* 0x000000ff0d00728c */ /* 0x000fd2000bf25310 */
[----:B------:R-:W-:Y:S05]  /*1660*/  BRA.U UP1, `(.L_x_127) ;  /* 0x0000000101847547 */ /* 0x000fea000b800000 */
[C---:B-----5:R-:W-:Y:S01]  /*1670*/  PRMT R56, R60.reuse, 0x7632, R56 ;  /* 0x000076323c387816 */ /* 0x060fe20000000038 */
[----:B------:R-:W-:Y:S01]  /*1680*/  IMAD.U32 R58, R53, 0x10000, RZ ;  /* 0x00010000353a7824 */ /* 0x000fe200078e00ff */
[----:B------:R-:W-:Y:S01]  /*1690*/  SHF.L.U32 R60, R60, 0x10, RZ ;  /* 0x000000103c3c7819 */ /* 0x000fe200000006ff */
[----:B------:R-:W-:Y:S01]  /*16a0*/  IMAD.U32 R75, R75, 0x10000, RZ ;  /* 0x000100004b4b7824 */ /* 0x000fe200078e00ff */
[C---:B------:R-:W-:Y:S01]  /*16b0*/  PRMT R57, R61.reuse, 0x7632, R57 ;  /* 0x000076323d397816 */ /* 0x040fe20000000039 */
[----:B------:R-:W-:Y:S01]  /*16c0*/  IMAD.U32 R61, R61, 0x10000, RZ ;  /* 0x000100003d3d7824 */ /* 0x000fe200078e00ff */
[----:B------:R-:W-:Y:S01]  /*16d0*/  SHF.L.U32 R143, R52, 0x10, RZ ;  /* 0x00000010348f7819 */ /* 0x000fe200000006ff */
[----:B------:R-:W-:Y:S01]  /*16e0*/  IMAD.U32 R72, R72, 0x10000, RZ ;  /* 0x0001000048487824 */ /* 0x000fe200078e00ff */
[----:B------:R-:W-:Y:S01]  /*16f0*/  PRMT R59, R62, 0x7632, R59 ;  /* 0x000076323e3b7816 */ /* 0x000fe2000000003b */
[----:B------:R-:W-:Y:S01]  /*1700*/  FADD.FTZ R141, R58, R61 ;  /* 0x0000003d3a8d7221 */ /* 0x000fe20000010000 */
[----:B------:R-:W-:Y:S01]  /*1710*/  PRMT R67, R63, 0x7632, R67 ;  /* 0x000076323f437816 */ /* 0x000fe20000000043 */
[----:B------:R-:W-:Y:S01]  /*1720*/  FADD.FTZ R143, R143, R60 ;  /* 0x0000003c8f8f7221 */ /* 0x000fe20000010000 */
[----:B------:R-:W-:Y:S01]  /*1730*/  SHF.L.U32 R62, R62, 0x10, RZ ;  /* 0x000000103e3e7819 */ /* 0x000fe200000006ff */
[----:B------:R-:W-:Y:S01]  /*1740*/  IMAD.U32 R58, R59, 0x10000, RZ ;  /* 0x000100003b3a7824 */ /* 0x000fe200078e00ff */
[----:B------:R-:W-:-:S02]  /*1750*/  SHF.L.U32 R65, R54, 0x10, RZ ;  /* 0x0000001036417819 */ /* 0x000fc400000006ff */
        /* <DEDUP_REMOVED lines=18> */
.L_x_127:
[C---:B-----5:R-:W-:Y:S01]  /*1880*/  PRMT R56, R60.reuse, 0x7632, R56 ;  /* 0x000076323c387816 */ /* 0x060fe20000000038 */
[----:B------:R-:W-:Y:S01]  /*1890*/  IMAD.U32 R60, R60, 0x10000, RZ ;  /* 0x000100003c3c7824 */ /* 0x000fe200078e00ff */
[----:B------:R-:W-:Y:S01]  /*18a0*/  SHF.L.U32 R57, R52, 0x10, RZ ;  /* 0x0000001034397819 */ /* 0x000fe200000006ff */
[----:B------:R-:W-:Y:S01]  /*18b0*/  IMAD.U32 R59, R74, 0x10000, RZ ;  /* 0x000100004a3b7824 */ /* 0x000fe200078e00ff */
[----:B------:R-:W-:Y:S01]  /*18c0*/  SHF.L.U32 R75, R75, 0x10, RZ ;  /* 0x000000104b4b7819 */ /* 0x000fe200000006ff */
[----:B------:R-:W-:Y:S01]  /*18d0*/  IMAD.U32 R74, R55, 0x10000, RZ ;  /* 0x00010000374a7824 */ /* 0x000fe200078e00ff */
[----:B------:R-:W-:Y:S01]  /*18e0*/  SHF.L.U32 R56, R56, 0x10, RZ ;  /* 0x0000001038387819 */ /* 0x000fe200000006ff */
[----:B------:R-:W-:Y:S01]  /*18f0*/  FADD.FTZ R57, R57, R60 ;  /* 0x0000003c39397221 */ /* 0x000fe20000010000 */
[----:B------:R-:W-:Y:S01]  /*1900*/  PRMT R58, R61, 0x7632, R58 ;  /* 0x000076323d3a7816 */ /* 0x000fe2000000003a */
[----:B------:R-:W-:Y:S01]  /*1910*/  IMAD.U32 R73, R73, 0x10000, RZ ;  /* 0x0001000049497824 */ /* 0x000fe200078e00ff */
[----:B------:R-:W-:Y:S01]  /*1920*/  SHF.L.U32 R61, R61, 0x10, RZ ;  /* 0x000000103d3d7819 */ /* 0x000fe200000006ff */
[----:B------:R-:W-:Y:S01]  /*1930*/  FADD.FTZ R75, R56, R75 ;  /* 0x0000004b384b7221 */ /* 0x000fe20000010000 */
[----:B------:R-:W-:-:S02]  /*1940*/  SHF.L.U32 R60, R53, 0x10, RZ ;  /* 0x00000010353c7819 */ /* 0x000fc400000006ff */
[C---:B------:R-:W-:Y:S01]  /*1950*/  PRMT R66, R62.reuse, 0x7632, R66 ;  /* 0x000076323e427816 */ /* 0x040fe20000000042 */
[----:B------:R-:W-:Y:S01]  /*1960*/  IMAD.U32 R62, R62, 0x10000, RZ ;  /* 0x000100003e3e7824 */ /* 0x000fe200078e00ff */
[----:B------:R-:W-:Y:S01]  /*1970*/  PRMT R70, R63, 0x7632, R70 ;  /* 0x000076323f467816 */ /* 0x000fe20000000046 */
[----:B------:R-:W-:Y:S01]  /*1980*/  FADD.FTZ R60, R60, R61 ;  /* 0x0000003d3c3c7221 */ /* 0x000fe20000010000 */
        /* <DEDUP_REMOVED lines=31> */
.L_x_126:
        /* <DEDUP_REMOVED lines=31> */
.L_x_129:
[C---:B-----5:R-:W-:Y:S01]  /*1d70*/  PRMT R56, R60.reuse, 0x7632, R56 ;  /* 0x000076323c387816 */ /* 0x060fe20000000038 */
[----:B------:R-:W-:Y:S01]  /*1d80*/  IMAD.U32 R60, R60, 0x10000, RZ ;  /* 0x000100003c3c7824 */ /* 0x000fe200078e00ff */
[----:B------:R-:W-:Y:S01]  /*1d90*/  PRMT R59, R63, 0x7632, R59 ;  /* 0x000076323f3b7816 */ /* 0x000fe2000000003b */
[----:B------:R-:W-:Y:S01]  /*1da0*/  IMAD.U32 R69, R48, 0x10000, RZ ;  /* 0x0001000030457824 */ /* 0x000fe200078e00ff */
[----:B------:R-:W-:Y:S01]  /*1db0*/  PRMT R57, R61, 0x7632, R57 ;  /* 0x000076323d397816 */ /* 0x000fe20000000039 */
[----:B------:R-:W-:Y:S01]  /*1dc0*/  IMAD.U32 R63, R63, 0x10000, RZ ;  /* 0x000100003f3f7824 */ /* 0x000fe200078e00ff */
[----:B------:R-:W-:Y:S01]  /*1dd0*/  PRMT R58, R62, 0x7632, R58 ;  /* 0x000076323e3a7816 */ /* 0x000fe2000000003a */
[----:B------:R-:W-:Y:S01]  /*1de0*/  FADD.FTZ R69, R69, R60 ;  /* 0x0000003c45457221 */ /* 0x000fe20000010000 */
[----:B------:R-:W-:Y:S01]  /*1df0*/  IMAD.U32 R72, R59, 0x10000, RZ ;  /* 0x000100003b487824 */ /* 0x000fe200078e00ff */
[----:B------:R-:W-:Y:S01]  /*1e00*/  SHF.L.U32 R61, R61, 0x10, RZ ;  /* 0x000000103d3d7819 */ /* 0x000fe200000006ff */
[----:B------:R-:W-:Y:S01]  /*1e10*/  IMAD.U32 R70, R74, 0x10000, RZ ;  /* 0x000100004a467824 */ /* 0x000fe200078e00ff */
[----:B------:R-:W-:Y:S01]  /*1e20*/  SHF.L.U32 R62, R62, 0x10, RZ ;  /* 0x000000103e3e7819 */ /* 0x000fe200000006ff */
[----:B------:R-:W-:Y:S01]  /*1e30*/  IMAD.U32 R56, R56, 0x10000, RZ ;  /* 0x0001000038387824 */ /* 0x000fe200078e00ff */
[----:B------:R-:W-:-:S02]  /*1e40*/  SHF.L.U32 R68, R49, 0x10, RZ ;  /* 0x0000001031447819 */ /* 0x000fc400000006ff */
[----:B------:R-:W-:Y:S02]  /*1e50*/  SHF.L.U32 R135, R50, 0x10, RZ ;  /* 0x0000001032877819 */ /* 0x000fe400000006ff */
        /* <DEDUP_REMOVED lines=18> */
.L_x_128:
[----:B------:R-:W-:Y:S05]  /*1f80*/  BRA.U UP1, `(.L_x_131) ;  /* 0x0000000101947547 */ /* 0x000fea000b800000 */
[----:B-----5:R-:W-:Y:S01]  /*1f90*/  PRMT R65, R60, 0x7632, R65 ;  /* 0x000076323c417816 */ /* 0x020fe20000000041 */
[----:B------:R-:W-:Y:S01]  /*1fa0*/  IMAD.U32 R135, R54, 0x10000, RZ ;  /* 0x0001000036877824 */ /* 0x000fe200078e00ff */
[----:B------:R-:W-:Y:S02]  /*1fb0*/  PRMT R70, R61, 0x7632, R70 ;  /* 0x000076323d467816 */ /* 0x000fe40000000046 */
[----:B------:R-:W-:Y:S01]  /*1fc0*/  SHF.L.U32 R60, R60, 0x10, RZ ;  /* 0x000000103c3c7819 */ /* 0x000fe200000006ff */
[----:B------:R-:W-:Y:S01]  /*1fd0*/  IMAD.U32 R65, R65, 0x10000, RZ ;  /* 0x0001000041417824 */ /* 0x000fe200078e00ff */
[----:B------:R-:W-:Y:S02]  /*1fe0*/  SHF.L.U32 R61, R61, 0x10, RZ ;  /* 0x000000103d3d7819 */ /* 0x000fe400000006ff */
[C---:B------:R-:W-:Y:S01]  /*1ff0*/  PRMT R71, R62.reuse, 0x7632, R71 ;  /* 0x000076323e477816 */ /* 0x040fe20000000047 */
[----:B------:R-:W-:Y:S01]  /*2000*/  IMAD.U32 R62, R62, 0x10000, RZ ;  /* 0x000100003e3e7824 */ /* 0x000fe200078e00ff */
[----:B------:R-:W-:-:S02]  /*2010*/  SHF.L.U32 R69, R52, 0x10, RZ ;  /* 0x0000001034457819 */ /* 0x000fc400000006ff */
        /* <DEDUP_REMOVED lines=8> */
[----:B------:R-:W-:Y:S02]  /*20a0*/  PRMT R58, R54, 0x7632, R58 ;  /* 0x00007632363a7816 */ /* 0x000fe4000000003a */
[----:B------:R-:W-:Y:S01]  /*20b0*/  PRMT R59, R55, 0x7632, R59 ;  /* 0x00007632373b7816 */ /* 0x000fe2000000003b */
[----:B------:R-:W-:Y:S01]  /*20c0*/  IMAD.U32 R57, R57, 0x10000, RZ ;  /* 0x0001000039397824 */ /* 0x000fe200078e00ff */
        /* <DEDUP_REMOVED lines=17> */
.L_x_131:
        /* <DEDUP_REMOVED lines=9> */
[----:B------:R-:W-:Y:S01]  /*2270*/  IMAD.U32 R76, R76, 0x10000, RZ ;  /* 0x000100004c4c7824 */ /* 0x000fe200078e00ff */
[----:B------:R-:W-:-:S02]  /*2280*/  PRMT R56, R52, 0x7632, R56 ;  /* 0x0000763234387816 */ /* 0x000fc40000000038 */
[----:B------:R-:W-:Y:S01]  /*2290*/  SHF.L.U32 R59, R58, 0x10, RZ ;  /* 0x000000103a3b7819 */ /* 0x000fe200000006ff */
[----:B------:R-:W-:Y:S01]  /*22a0*/  FADD.FTZ R60, R57, R60 ;  /* 0x0000003c393c7221 */ /* 0x000fe20000010000 */
[----:B------:R-:W-:Y:S02]  /*22b0*/  PRMT R57, R53, 0x7632, R57 ;  /* 0x0000763235397816 */ /* 0x000fe40000000039 */
[----:B------:R-:W-:Y:S02]  /*22c0*/  SHF.L.U32 R56, R56, 0x10, RZ ;  /* 0x0000001038387819 */ /* 0x000fe400000006ff */
[C---:B------:R-:W-:Y:S02]  /*22d0*/  PRMT R70, R63.reuse, 0x7632, R70 ;  /* 0x000076323f467816 */ /* 0x040fe40000000046 */
[----:B------:R-:W-:Y:S01]  /*22e0*/  SHF.L.U32 R71, R63, 0x10, RZ ;  /* 0x000000103f477819 */ /* 0x000fe200000006ff */
[----:B------:R-:W-:Y:S01]  /*22f0*/  FADD.FTZ R56, R59, R56 ;  /* 0x000000383b387221 */ /* 0x000fe20000010000 */
[----:B------:R-:W-:-:S02]  /*2300*/  SHF.L.U32 R57, R57, 0x10, RZ ;  /* 0x0000001039397819 */ /* 0x000fc400000006ff */
[C---:B------:R-:W-:Y:S01]  /*2310*/  PRMT R69, R62.reuse, 0x7632, R69 ;  /* 0x000076323e457816 */ /* 0x040fe20000000045 */
[----:B------:R-:W-:Y:S01]  /*2320*/  IMAD.U32 R62, R62, 0x10000, RZ ;  /* 0x000100003e3e7824 */ /* 0x000fe200078e00ff */
[----:B------:R-:W-:Y:S01]  /*2330*/  SHF.L.U32 R63, R54, 0x10, RZ ;  /* 0x00000010363f7819 */ /* 0x000fe200000006ff */
[----:B------:R-:W-:Y:S01]  /*2340*/  FADD.FTZ R57, R68, R57 ;  /* 0x0000003944397221 */ /* 0x000fe20000010000 */
[----:B------:R-:W-:Y:S01]  /*2350*/  PRMT R58, R54, 0x7632, R58 ;  /* 0x00007632363a7816 */ /* 0x000fe2000000003a */
[----:B------:R-:W-:Y:S01]  /*2360*/  FADD.FTZ R71, R72, R71 ;  /* 0x0000004748477221 */ /* 0x000fe20000010000 */
        /* <DEDUP_REMOVED lines=27> */
.L_x_130:
        /* <DEDUP_REMOVED lines=12> */
[----:B---3--:R-:W-:Y:S01]  /*25e0*/  PRMT R65, R49, 0x7632, R65 ;  /* 0x0000763231417816 */ /* 0x008fe20000000041 */
[----:B0-----:R-:W-:Y:S06]  /*25f0*/  BRA.U UP0, `(.L_x_132) ;  /* 0x0000000100c87547 */ /* 0x001fec000b800000 */
[----:B------:R-:W-:Y:S02]  /*2600*/  PRMT R74, R51, 0x7632, R74 ;  /* 0x00007632334a7816 */ /* 0x000fe4000000004a */
[----:B------:R-:W-:Y:S02]  /*2610*/  PRMT R76, R50, 0x7632, R76 ;  /* 0x00007632324c7816 */ /* 0x000fe4000000004c */
[----:B------:R-:W-:Y:S01]  /*2620*/  PRMT R77, R48, 0x7632, R77 ;  /* 0x00007632304d7816 */ /* 0x000fe2000000004d */
[----:B------:R-:W-:Y:S06]  /*2630*/  BRA.U UP1, `(.L_x_133) ;  /* 0x0000000101347547 */ /* 0x000fec000b800000 */
        /* <DEDUP_REMOVED lines=13> */
.L_x_133:
[----:B-----5:R-:W-:Y:S01]  /*2710*/  PRMT R56, R60, 0x7632, R56 ;  /* 0x000076323c387816 */ /* 0x020fe20000000038 */
[----:B------:R-:W-:Y:S01]  /*2720*/  IMAD.U32 R113, R74, 0x10000, RZ ;  /* 0x000100004a717824 */ /* 0x000fe200078e00ff */
[C---:B------:R-:W-:Y:S01]  /*2730*/  PRMT R57, R61.reuse, 0x7632, R57 ;  /* 0x000076323d397816 */ /* 0x040fe20000000039 */
        /* <DEDUP_REMOVED lines=10> */
[----:B------:R-:W-:Y:S02]  /*27e0*/  SHF.L.U32 R75, R50, 0x10, RZ ;  /* 0x00000010324b7819 */ /* 0x000fe400000006ff */
        /* <DEDUP_REMOVED lines=19> */
.L_x_132:
[----:B------:R-:W-:Y:S05]  /*2920*/  BRA.U UP1, `(.L_x_135) ;  /* 0x0000000101947547 */ /* 0x000fea000b800000 */
[C---:B-----5:R-:W-:Y:S01]  /*2930*/  PRMT R74, R61.reuse, 0x7632, R74 ;  /* 0x000076323d4a7816 */ /* 0x060fe2000000004a */
[----:B------:R-:W-:Y:S01]  /*2940*/  IMAD.U32 R79, R52, 0x10000, RZ ;  /* 0x00010000344f7824 */ /* 0x000fe200078e00ff */
[----:B------:R-:W-:Y:S02]  /*2950*/  SHF.L.U32 R61, R61, 0x10, RZ ;  /* 0x000000103d3d7819 */ /* 0x000fe400000006ff */
[----:B------:R-:W-:Y:S01]  /*2960*/  SHF.L.U32 R56, R53, 0x10, RZ ;  /* 0x0000001035387819 */ /* 0x000fe200000006ff */
[----:B------:R-:W-:Y:S01]  /*2970*/  IMAD.U32 R130, R74, 0x10000, RZ ;  /* 0x000100004a827824 */ /* 0x000fe200078e00ff */
[----:B------:R-:W-:Y:S02]  /*2980*/  PRMT R76, R62, 0x7632, R76 ;  /* 0x000076323e4c7816 */ /* 0x000fe4000000004c */
[C---:B------:R-:W-:Y:S01]  /*2990*/  PRMT R65, R60.reuse, 0x7632, R65 ;  /* 0x000076323c417816 */ /* 0x040fe20000000041 */
[----:B------:R-:W-:Y:S01]  /*29a0*/  IMAD.U32 R60, R60, 0x10000, RZ ;  /* 0x000100003c3c7824 */ /* 0x000fe200078e00ff */
[----:B------:R-:W-:Y:S01]  /*29b0*/  SHF.L.U32 R62, R62, 0x10, RZ ;  /* 0x000000103e3e7819 */ /* 0x000fe200000006ff */
[----:B------:R-:W-:Y:S01]  /*29c0*/  FADD.FTZ R73, R56, R61 ;  /* 0x0000003d38497221 */ /* 0x000fe20000010000 */
[----:B------:R-:W-:Y:S01]  /*29d0*/  SHF.L.U32 R75, R54, 0x10, RZ ;  /* 0x00000010364b7819 */ /* 0x000fe200000006ff */
[----:B------:R-:W-:Y:S01]  /*29e0*/  FADD.FTZ R79, R79, R60 ;  /* 0x0000003c4f4f7221 */ /* 0x000fe20000010000 */
[C---:B------:R-:W-:Y:S01]  /*29f0*/  PRMT R77, R63.reuse, 0x7632, R77 ;  /* 0x000076323f4d7816 */ /* 0x040fe2000000004d */
[----:B------:R-:W-:Y:S01]  /*2a00*/  IMAD.U32 R63, R63, 0x10000, RZ ;  /* 0x000100003f3f7824 */ /* 0x000fe200078e00ff */
[----:B------:R-:W-:Y:S01]  /*2a10*/  PRMT R56, R52, 0x7632, R56 ;  /* 0x0000763234387816 */ /* 0x000fe20000000038 */
[----:B------:R-:W-:Y:S01]  /*2a20*/  FADD.FTZ R75, R75, R62 ;  /* 0x0000003e4b4b7221 */ /* 0x000fe20000010000 */
[----:B------:R-:W-:-:S02]  /*2a30*/  PRMT R57, R53, 0x7632, R57 ;  /* 0x0000763235397816 */ /* 0x000fc40000000039 */
[----:B------:R-:W-:Y:S01]  /*2a40*/  PRMT R58, R54, 0x7632, R58 ;  /* 0x00007632363a7816 */ /* 0x000fe2000000003a */
[----:B------:R-:W-:Y:S01]  /*2a50*/  IMAD.U32 R56, R56, 0x10000, RZ ;  /* 0x0001000038387824 */ /* 0x000fe200078e00ff */
[C---:B------:R-:W-:Y:S02]  /*2a60*/  PRMT R59, R55.reuse, 0x7632, R59 ;  /* 0x00007632373b7816 */ /* 0x040fe4000000003b */
[----:B------:R-:W-:Y:S02]  /*2a70*/  SHF.L.U32 R60, R55, 0x10, RZ ;  /* 0x00000010373c7819 */ /* 0x000fe400000006ff */
        /* <DEDUP_REMOVED lines=16> */
.L_x_135:
[----:B-----5:R-:W-:Y:S01]  /*2b80*/  PRMT R58, R61, 0x7632, R58 ;  /* 0x000076323d3a7816 */ /* 0x020fe2000000003a */
[----:B------:R-:W-:Y:S01]  /*2b90*/  IMAD.U32 R57, R52, 0x10000, RZ ;  /* 0x0001000034397824 */ /* 0x000fe200078e00ff */
[C---:B------:R-:W-:Y:S02]  /*2ba0*/  PRMT R59, R60.reuse, 0x7632, R59 ;  /* 0x000076323c3b7816 */ /* 0x040fe4000000003b */
[----:B------:R-:W-:Y:S02]  /*2bb0*/  SHF.L.U32 R60, R60, 0x10, RZ ;  /* 0x000000103c3c7819 */ /* 0x000fe400000006ff */
[----:B------:R-:W-:Y:S02]  /*2bc0*/  PRMT R56, R53, 0x7632, R56 ;  /* 0x0000763235387816 */ /* 0x000fe40000000038 */
        /* <DEDUP_REMOVED lines=8> */
[----:B------:R-:W-:Y:S01]  /*2c50*/  PRMT R74, R62, 0x7632, R74 ;  /* 0x000076323e4a7816 */ /* 0x000fe2000000004a */
[--C-:B------:R-:W-:Y:S01]  /*2c60*/  FADD.FTZ R130, R63, R56.reuse ;  /* 0x000000383f827221 */ /* 0x100fe20000010000 */
[----:B------:R-:W-:Y:S01]  /*2c70*/  PRMT R56, R52, 0x7632, R56 ;  /* 0x0000763234387816 */ /* 0x000fe20000000038 */
[--C-:B------:R-:W-:Y:S01]  /*2c80*/  FADD.FTZ R79, R58, R57.reuse ;  /* 0x000000393a4f7221 */ /* 0x100fe20000010000 */
[----:B------:R-:W-:-:S02]  /*2c90*/  PRMT R57, R54, 0x7632, R57 ;  /* 0x0000763236397816 */ /* 0x000fc40000000039 */
[----:B------:R-:W-:Y:S01]  /*2ca0*/  PRMT R58, R55, 0x7632, R58 ;  /* 0x00007632373a7816 */ /* 0x000fe2000000003a */
[----:B------:R-:W-:Y:S01]  /*2cb0*/  IMAD.U32 R56, R56, 0x10000, RZ ;  /* 0x0001000038387824 */ /* 0x000fe200078e00ff */
[----:B------:R-:W-:Y:S02]  /*2cc0*/  SHF.L.U32 R59, R59, 0x10, RZ ;  /* 0x000000103b3b7819 */ /* 0x000fe400000006ff */
[----:B------:R-:W-:Y:S02]  /*2cd0*/  SHF.L.U32 R74, R74, 0x10, RZ ;  /* 0x000000104a4a7819 */ /* 0x000fe400000006ff */
[----:B------:R-:W-:Y:S01]  /*2ce0*/  SHF.L.U32 R57, R57, 0x10, RZ ;  /* 0x0000001039397819 */ /* 0x000fe200000006ff */
[----:B------:R-:W-:Y:S01]  /*2cf0*/  FADD.FTZ R112, R59, R56 ;  /* 0x000000383b707221 */ /* 0x000fe20000010000 */
[----:B------:R-:W-:Y:S02]  /*2d00*/  SHF.L.U32 R58, R58, 0x10, RZ ;  /* 0x000000103a3a7819 */ /* 0x000fe400000006ff */
[----:B------:R-:W-:Y:S01]  /*2d10*/  SHF.L.U32 R61, R61, 0x10, RZ ;  /* 0x000000103d3d7819 */ /* 0x000fe200000006ff */
[----:B------:R-:W-:Y:S01]  /*2d20*/  FADD.FTZ R76, R74, R57 ;  /* 0x000000394a4c7221 */ /* 0x000fe20000010000 */
[----:B------:R-:W-:Y:S01]  /*2d30*/  SHF.L.U32 R78, R55, 0x10, RZ ;  /* 0x00000010374e7819 */ /* 0x000fe200000006ff */
[--C-:B------:R-:W-:Y:S01]  /*2d40*/  FADD.FTZ R113, R113, R58.reuse ;  /* 0x0000003a71717221 */ /* 0x100fe20000010000 */
[----:B------:R-:W-:Y:S01]  /*2d50*/  SHF.L.U32 R62, R62, 0x10, RZ ;  /* 0x000000103e3e7819 */ /* 0x000fe200000006ff */
[----:B------:R-:W-:Y:S01]  /*2d60*/  FADD.FTZ R60, R60, R61 ;  /* 0x0000003d3c3c7221 */ /* 0x000fe20000010000 */
[----:B------:R-:W-:Y:S01]  /*2d70*/  SHF.L.U32 R73, R54, 0x10, RZ ;  /* 0x0000001036497819 */ /* 0x000fe200000006ff */
[----:B------:R-:W-:Y:S01]  /*2d80*/  FADD.FTZ R78, R78, R75 ;  /* 0x0000004b4e4e7221 */ /* 0x000fe20000010000 */
[----:B------:R-:W-:-:S02]  /*2d90*/  PRMT R58, R51, 0x7632, R58 ;  /* 0x00007632333a7816 */ /* 0x000fc4000000003a */
[----:B------:R-:W-:Y:S01]  /*2da0*/  PRMT R57, R50, 0x7632, R57 ;  /* 0x0000763232397816 */ /* 0x000fe20000000039 */
[----:B------:R-:W-:Y:S01]  /*2db0*/  FADD.FTZ R62, R73, R62 ;  /* 0x0000003e493e7221 */ /* 0x000fe20000010000 */
        /* <DEDUP_REMOVED lines=19> */
.L_x_134:
        /* <DEDUP_REMOVED lines=27> */
.L_x_137:
[C---:B-----5:R-:W-:Y:S01]  /*30a0*/  PRMT R106, R61.reuse, 0x7632, R106 ;  /* 0x000076323d6a7816 */ /* 0x060fe2000000006a */
[----:B0-----:R-:W-:Y:S01]  /*30b0*/  IMAD.U32 R57, R50, 0x10000, RZ ;  /* 0x0001000032397824 */ /* 0x001fe200078e00ff */
[----:B------:R-:W-:Y:S02]  /*30c0*/  SHF.L.U32 R61, R61, 0x10, RZ ;  /* 0x000000103d3d7819 */ /* 0x000fe400000006ff */
[C---:B------:R-:W-:Y:S01]  /*30d0*/  PRMT R108, R62.reuse, 0x7632, R108 ;  /* 0x000076323e6c7816 */ /* 0x040fe2000000006c */
[----:B------:R-:W-:Y:S01]  /*30e0*/  IMAD.U32 R62, R62, 0x10000, RZ ;  /* 0x000100003e3e7824 */ /* 0x000fe200078e00ff */
[----:B------:R-:W-:Y:S02]  /*30f0*/  SHF.L.U32 R56, R49, 0x10, RZ ;  /* 0x0000001031387819 */ /* 0x000fe400000006ff */
[C---:B------:R-:W-:Y:S01]  /*3100*/  PRMT R104, R60.reuse, 0x7632, R104 ;  /* 0x000076323c687816 */ /* 0x040fe20000000068 */
[----:B------:R-:W-:Y:S01]  /*3110*/  FADD.FTZ R78, R57, R62 ;  /* 0x0000003e394e7221 */ /* 0x000fe20000010000 */
[----:B------:R-:W-:Y:S01]  /*3120*/  SHF.L.U32 R60, R60, 0x10, RZ ;  /* 0x000000103c3c7819 */ /* 0x000fe200000006ff */
[----:B------:R-:W-:Y:S01]  /*3130*/  FADD.FTZ R77, R56, R61 ;  /* 0x0000003d384d7221 */ /* 0x000fe20000010000 */
[----:B------:R-:W-:Y:S01]  /*3140*/  SHF.L.U32 R129, R48, 0x10, RZ ;  /* 0x0000001030817819 */ /* 0x000fe200000006ff */
[----:B------:R-:W-:Y:S01]  /*3150*/  IMAD.U32 R61, R104, 0x10000, RZ ;  /* 0x00010000683d7824 */ /* 0x000fe200078e00ff */
[----:B------:R-:W-:-:S02]  /*3160*/  PRMT R110, R63, 0x7632, R110 ;  /* 0x000076323f6e7816 */ /* 0x000fc4000000006e */
[----:B------:R-:W-:Y:S01]  /*3170*/  PRMT R59, R51, 0x7632, R59 ;  /* 0x00007632333b7816 */ /* 0x000fe2000000003b */
[----:B------:R-:W-:Y:S01]  /*3180*/  FADD.FTZ R129, R129, R60 ;  /* 0x0000003c81817221 */ /* 0x000fe20000010000 */
[----:B------:R-:W-:Y:S01]  /*3190*/  PRMT R56, R48, 0x7632, R56 ;  /* 0x0000763230387816 */ /* 0x000fe20000000038 */
[----:B------:R-:W-:Y:S01]  /*31a0*/  IMAD.U32 R110, R110, 0x10000, RZ ;  /* 0x000100006e6e7824 */ /* 0x000fe200078e00ff */
[----:B------:R-:W-:Y:S02]  /*31b0*/  PRMT R57, R49, 0x7632, R57 ;  /* 0x0000763231397816 */ /* 0x000fe40000000039 */
[----:B------:R-:W-:Y:S02]  /*31c0*/  PRMT R58, R50, 0x7632, R58 ;  /* 0x00007632323a7816 */ /* 0x000fe4000000003a */
        /* <DEDUP_REMOVED lines=11> */
[----:B------:R-:W-:Y:S01]  /*3280*/  F2FP.BF16.F32.PACK_AB R59, R104, R131 ;  /* 0x00000083683b723e */ /* 0x000fe200000010ff */
[----:B------:R-:W-:Y:S01]  /*3290*/  FADD.FTZ R133, R133, R58 ;  /* 0x0000003a85857221 */ /* 0x000fe20000010000 */
[----:B------:R-:W-:Y:S01]  /*32a0*/  F2FP.BF16.F32.PACK_AB R57, R108, R77 ;  /* 0x0000004d6c39723e */ /* 0x000fe200000010ff */
[----:B------:R-:W-:-:S03]  /*32b0*/  FADD.FTZ R110, R61, R56 ;  /* 0x000000383d6e7221 */ /* 0x000fc60000010000 */
[----:B------:R-:W-:Y:S02]  /*32c0*/  F2FP.BF16.F32.PACK_AB R58, R133, R78 ;  /* 0x0000004e853a723e */ /* 0x000fe400000010ff */
[----:B------:R-:W-:Y:S01]  /*32d0*/  F2FP.BF16.F32.PACK_AB R56, R110, R129 ;  /* 0x000000816e38723e */ /* 0x000fe200000010ff */
[----:B------:R-:W-:Y:S06]  /*32e0*/  BRA `(.L_x_138) ;  /* 0x0000000400787947 */ /* 0x000fec0003800000 */
.L_x_136:
[----:B------:R-:W-:Y:S05]  /*32f0*/  BRA.U UP1, `(.L_x_139) ;  /* 0x0000000101947547 */ /* 0x000fea000b800000 */
[C---:B-----5:R-:W-:Y:S01]  /*3300*/  PRMT R108, R62.reuse, 0x7632, R108 ;  /* 0x000076323e6c7816 */ /* 0x060fe2000000006c */
[----:B0-----:R-:W-:Y:S01]  /*3310*/  IMAD.U32 R56, R53, 0x10000, RZ ;  /* 0x0001000035387824 */ /* 0x001fe200078e00ff */
[C---:B------:R-:W-:Y:S01]  /*3320*/  PRMT R106, R61.reuse, 0x7632, R106 ;  /* 0x000076323d6a7816 */ /* 0x040fe2000000006a */
[----:B------:R-:W-:Y:S01]  /*3330*/  IMAD.U32 R61, R61, 0x10000, RZ ;  /* 0x000100003d3d7824 */ /* 0x000fe200078e00ff */
[----:B------:R-:W-:Y:S01]  /*3340*/  SHF.L.U32 R62, R62, 0x10, RZ ;  /* 0x000000103e3e7819 */ /* 0x000fe200000006ff */
[----:B------:R-:W-:Y:S01]  /*3350*/  IMAD.U32 R133, R108, 0x10000, RZ ;  /* 0x000100006c857824 */ /* 0x000fe200078e00ff */
[----:B------:R-:W-:Y:S01]  /*3360*/  SHF.L.U32 R57, R54, 0x10, RZ ;  /* 0x0000001036397819 */ /* 0x000fe200000006ff */
[----:B------:R-:W-:Y:S01]  /*3370*/  FADD.FTZ R77, R56, R61 ;  /* 0x0000003d384d7221 */ /* 0x000fe20000010000 */
[C---:B------:R-:W-:Y:S02]  /*3380*/  PRMT R104, R60.reuse, 0x7632, R104 ;  /* 0x000076323c687816 */ /* 0x040fe40000000068 */
[----:B------:R-:W-:Y:S01]  /*3390*/  SHF.L.U32 R60, R60, 0x10, RZ ;  /* 0x000000103c3c7819 */ /* 0x000fe200000006ff */
[----:B------:R-:W-:Y:S01]  /*33a0*/  FADD.FTZ R78, R57, R62 ;  /* 0x0000003e394e7221 */ /* 0x000fe20000010000 */
[----:B------:R-:W-:-:S02]  /*33b0*/  SHF.L.U32 R129, R52, 0x10, RZ ;  /* 0x0000001034817819 */ /* 0x000fc400000006ff */
[----:B------:R-:W-:Y:S02]  /*33c0*/  PRMT R110, R63, 0x7632, R110 ;  /* 0x000076323f6e7816 */ /* 0x000fe4000000006e */
[----:B------:R-:W-:Y:S01]  /*33d0*/  PRMT R59, R55, 0x7632, R59 ;  /* 0x00007632373b7816 */ /* 0x000fe2000000003b */
[----:B------:R-:W-:Y:S01]  /*33e0*/  FADD.FTZ R129, R129, R60 ;  /* 0x0000003c81817221 */ /* 0x000fe20000010000 */
[----:B------:R-:W-:Y:S01]  /*33f0*/  PRMT R56, R52, 0x7632, R56 ;  /* 0x0000763234387816 */ /* 0x000fe20000000038 */
[----:B------:R-:W-:Y:S01]  /*3400*/  IMAD.U32 R60, R55, 0x10000, RZ ;  /* 0x00010000373c7824 */ /* 0x000fe200078e00ff */
[----:B------:R-:W-:Y:S02]  /*3410*/  PRMT R57, R53, 0x7632, R57 ;  /* 0x0000763235397816 */ /* 0x000fe40000000039 */
[----:B------:R-:W-:Y:S02]  /*3420*/  PRMT R58, R54, 0x7632, R58 ;  /* 0x00007632363a7816 */ /* 0x000fe4000000003a */
[----:B------:R-:W-:-:S02]  /*3430*/  SHF.L.U32 R110, R110, 0x10, RZ ;  /* 0x000000106e6e7819 */ /* 0x000fc400000006ff */
        /* <DEDUP_REMOVED lines=10> */
[----:B------:R-:W-:Y:S01]  /*34e0*/  F2FP.BF16.F32.PACK_AB R59, R104, R131 ;  /* 0x00000083683b723e */ /* 0x000fe200000010ff */
[----:B------:R-:W-:Y:S01]  /*34f0*/  FADD.FTZ R108, R106, R57 ;  /* 0x000000396a6c7221 */ /* 0x000fe20000010000 */
[----:B------:R-:W-:Y:S01]  /*3500*/  F2FP.BF16.F32.PACK_AB R58, R133, R78 ;  /* 0x0000004e853a723e */ /* 0x000fe200000010ff */
[----:B------:R-:W-:-:S03]  /*3510*/  FADD.FTZ R110, R61, R56 ;  /* 0x000000383d6e7221 */ /* 0x000fc60000010000 */
[----:B------:R-:W-:Y:S02]  /*3520*/  F2FP.BF16.F32.PACK_AB R57, R108, R77 ;  /* 0x0000004d6c39723e */ /* 0x000fe400000010ff */
[----:B------:R-:W-:Y:S01]  /*3530*/  F2FP.BF16.F32.PACK_AB R56, R110, R129 ;  /* 0x000000816e38723e */ /* 0x000fe200000010ff */
[----:B------:R-:W-:Y:S06]  /*3540*/  BRA `(.L_x_138) ;  /* 0x0000000000e07947 */ /* 0x000fec0003800000 */
.L_x_139:
[C---:B0----5:R-:W-:Y:S01]  /*3550*/  PRMT R57, R60.reuse, 0x7632, R57 ;  /* 0x000076323c397816 */ /* 0x061fe20000000039 */
[----:B------:R-:W-:Y:S01]  /*3560*/  IMAD.U32 R60, R60, 0x10000, RZ ;  /* 0x000100003c3c7824 */ /* 0x000fe200078e00ff */
[C---:B------:R-:W-:Y:S02]  /*3570*/  PRMT R56, R52.reuse, 0x7632, R56 ;  /* 0x0000763234387816 */ /* 0x040fe40000000038 */
[----:B------:R-:W-:Y:S01]  /*3580*/  SHF.L.U32 R59, R52, 0x10, RZ ;  /* 0x00000010343b7819 */ /* 0x000fe200000006ff */
[----:B------:R-:W-:Y:S01]  /*3590*/  IMAD.U32 R57, R57, 0x10000, RZ ;  /* 0x0001000039397824 */ /* 0x000fe200078e00ff */
[----:B------:R-:W-:Y:S02]  /*35a0*/  SHF.L.U32 R56, R56, 0x10, RZ ;  /* 0x0000001038387819 */ /* 0x000fe400000006ff */
[----:B------:R-:W-:Y:S01]  /*35b0*/  SHF.L.U32 R58, R48, 0x10, RZ ;  /* 0x00000010303a7819 */ /* 0x000fe200000006ff */
[----:B------:R-:W-:Y:S01]  /*35c0*/  FADD.FTZ R59, R59, R60 ;  /* 0x0000003c3b3b7221 */ /* 0x000fe20000010000 */
        /* <DEDUP_REMOVED lines=24> */
[----:B------:R-:W-:Y:S01]  /*3750*/  PRMT R59, R51, 0x7632, R59 ;  /* 0x00007632333b7816 */ /* 0x000fe2000000003b */
[----:B------:R-:W-:Y:S01]  /*3760*/  FADD.FTZ R108, R61, R56 ;  /* 0x000000383d6c7221 */ /* 0x000fe20000010000 */
[----:B------:R-:W-:Y:S01]  /*3770*/  SHF.L.U32 R63, R54, 0x10, RZ ;  /* 0x00000010363f7819 */ /* 0x000fe200000006ff */
[----:B------:R-:W-:Y:S01]  /*3780*/  FADD.FTZ R104, R151, R58 ;  /* 0x0000003a97687221 */ /* 0x000fe20000010000 */
[----:B------:R-:W-:Y:S02]  /*3790*/  PRMT R57, R49, 0x7632, R57 ;  /* 0x0000763231397816 */ /* 0x000fe40000000039 */
[----:B------:R-:W-:Y:S01]  /*37a0*/  PRMT R56, R48, 0x7632, R56 ;  /* 0x0000763230387816 */ /* 0x000fe20000000038 */
[----:B------:R-:W-:Y:S01]  /*37b0*/  FADD.FTZ R62, R63, R62 ;  /* 0x0000003e3f3e7221 */ /* 0x000fe20000010000 */
[C---:B------:R-:W-:Y:S01]  /*37c0*/  PRMT R58, R50.reuse, 0x7632, R58 ;  /* 0x00007632323a7816 */ /* 0x040fe2000000003a */
[----:B------:R-:W-:Y:S01]  /*37d0*/  IMAD.U32 R63, R50, 0x10000, RZ ;  /* 0x00010000323f7824 */ /* 0x000fe200078e00ff */
[----:B------:R-:W-:-:S02]  /*37e0*/  SHF.L.U32 R61, R59, 0x10, RZ ;  /* 0x000000103b3d7819 */ /* 0x000fc400000006ff */
        /* <DEDUP_REMOVED lines=9> */
[----:B------:R-:W-:Y:S02]  /*3880*/  FADD.FTZ R110, R110, R57 ;  /* 0x000000396e6e7221 */ /* 0x000fe40000010000 */
[----:B------:R-:W-:-:S02]  /*3890*/  F2FP.BF16.F32.PACK_AB R58, R133, R78 ;  /* 0x0000004e853a723e */ /* 0x000fc400000010ff */
[----:B------:R-:W-:Y:S02]  /*38a0*/  F2FP.BF16.F32.PACK_AB R59, R104, R131 ;  /* 0x00000083683b723e */ /* 0x000fe400000010ff */
[----:B------:R-:W-:Y:S02]  /*38b0*/  F2FP.BF16.F32.PACK_AB R57, R108, R77 ;  /* 0x0000004d6c39723e */ /* 0x000fe400000010ff */
[----:B------:R-:W-:-:S07]  /*38c0*/  F2FP.BF16.F32.PACK_AB R56, R110, R129 ;  /* 0x000000816e38723e */ /* 0x000fce00000010ff */
.L_x_138:
[----:B------:R-:W-:Y:S01]  /*38d0*/  FADD.FTZ R61, RZ, R147 ;  /* 0x00000093ff3d7221 */ /* 0x000fe20000010000 */
[----:B------:R-:W-:Y:S01]  /*38e0*/  ISETP.NE.AND P2, PT, R22, RZ, PT ;  /* 0x000000ff1600720c */ /* 0x000fe20003f45270 */
[----:B------:R-:W-:Y:S02]  /*38f0*/  BSSY.RECONVERGENT B0, `(.L_x_140) ;  /* 0x0000098000007945 */ /* 0x000fe40003800200 */
        /* <DEDUP_REMOVED lines=39> */
[----:B------:R-:W1:Y:S02]  /*3b70*/  SHFL.BFLY PT, R60, R61, 0x1, 0x1f ;  /* 0x0c201f003d3c7f89 */ /* 0x000e6400000e0000 */
[----:B-1----:R-:W-:-:S05]  /*3b80*/  FADD.FTZ R62, R61, R60 ;  /* 0x0000003c3d3e7221 */ /* 0x002fca0000010000 */
[----:B------:R-:W1:Y:S02]  /*3b90*/  SHFL.BFLY PT, R63, R62, 0x2, 0x1f ;  /* 0x0c401f003e3f7f89 */ /* 0x000e6400000e0000 */
[----:B-1----:R-:W-:-:S05]  /*3ba0*/  FADD.FTZ R63, R62, R63 ;  /* 0x0000003f3e3f7221 */ /* 0x002fca0000010000 */
[----:B------:R-:W1:Y:S02]  /*3bb0*/  SHFL.BFLY PT, R60, R63, 0x4, 0x1f ;  /* 0x0c801f003f3c7f89 */ /* 0x000e6400000e0000 */
[----:B-1----:R-:W-:-:S05]  /*3bc0*/  FADD.FTZ R106, R63, R60 ;  /* 0x0000003c3f6a7221 */ /* 0x002fca0000010000 */
[----:B------:R-:W1:Y:S02]  /*3bd0*/  SHFL.BFLY PT, R151, R106, 0x8, 0x1f ;  /* 0x0d001f006a977f89 */ /* 0x000e6400000e0000 */
[----:B-1----:R-:W-:-:S05]  /*3be0*/  FADD.FTZ R151, R106, R151 ;  /* 0x000000976a977221 */ /* 0x002fca0000010000 */
[----:B------:R-:W1:Y:S02]  /*3bf0*/  SHFL.BFLY PT, R60, R151, 0x10, 0x1f ;  /* 0x0e001f00973c7f89 */ /* 0x000e6400000e0000 */
[----:B-1----:R-:W-:-:S04]  /*3c00*/  FADD.FTZ R60, R151, R60 ;  /* 0x0000003c973c7221 */ /* 0x002fc80000010000 */
        /* <DEDUP_REMOVED lines=81> */
[----:B------:R-:W1:Y:S02]  /*4120*/  SHFL.BFLY PT, R62, R61, 0x1, 0x1f ;  /* 0x0c201f003d3e7f89 */ /* 0x000e6400000e0000 */
[----:B-1----:R-:W-:-:S05]  /*4130*/  FADD.FTZ R106, R61, R62 ;  /* 0x0000003e3d6a7221 */ /* 0x002fca0000010000 */
[----:B------:R-:W1:Y:S02]  /*4140*/  SHFL.BFLY PT, R63, R106, 0x2, 0x1f ;  /* 0x0c401f006a3f7f89 */ /* 0x000e6400000e0000 */
[----:B-1----:R-:W-:-:S05]  /*4150*/  FADD.FTZ R144, R106, R63 ;  /* 0x0000003f6a907221 */ /* 0x002fca0000010000 */
[----:B------:R-:W1:Y:S02]  /*4160*/  SHFL.BFLY PT, R63, R144, 0x4, 0x1f ;  /* 0x0c801f00903f7f89 */ /* 0x000e6400000e0000 */
[----:B-1----:R-:W-:Y:S02]  /*4170*/  FADD.FTZ R146, R144, R63 ;  /* 0x0000003f90927221 */ /* 0x002fe40000010000 */
[----:B------:R-:W1:Y:S03]  /*4180*/  @P0 LDC.64 R62, c[0x0][0x3a8] ;  /* 0x0000ea00ff3e0b82 */ /* 0x000e660000000a00 */
[----:B------:R-:W2:Y:S01]  /*4190*/  SHFL.BFLY PT, R151, R146, 0x8, 0x1f ;  /* 0x0d001f0092977f89 */ /* 0x000ea200000e0000 */
[----:B-1----:R-:W-:-:S04]  /*41a0*/  @P0 IMAD.WIDE.U32 R62, R65, 0x10, R62 ;  /* 0x00000010413e0825 */ /* 0x002fc800078e003e */
[----:B--2---:R-:W-:Y:S01]  /*41b0*/  FADD.FTZ R151, R146, R151 ;  /* 0x0000009792977221 */ /* 0x004fe20000010000 */
[----:B------:R-:W-:Y:S04]  /*41c0*/  @P0 STG.E.128 desc[UR6][R62.64], R56 ;  /* 0x000000383e000986 */ /* 0x000fe8000c101d06 */
[----:B------:R-:W1:Y:S02]  /*41d0*/  SHFL.BFLY PT, R148, R151, 0x10, 0x1f ;  /* 0x0e001f0097947f89 */ /* 0x000e6400000e0000 */
[----:B-1----:R-:W-:Y:S01]  /*41e0*/  FADD.FTZ R61, R151, R148 ;  /* 0x00000094973d7221 */ /* 0x002fe20000010000 */
[----:B------:R-:W-:Y:S06]  /*41f0*/  @P2 BRA `(.L_x_141) ;  /* 0x00000000001c2947 */ /* 0x000fec0003800000 */
[----:B------:R-:W1:Y:S01]  /*4200*/  S2UR UR5, SR_CgaCtaId ;  /* 0x00000000000579c3 */ /* 0x000e620000008800 */
[----:B------:R-:W-:Y:S01]  /*4210*/  UMOV UR4, 0x400 ;  /* 0x0000040000047882 */ /* 0x000fe20000000000 */
[----:B------:R-:W-:-:S04]  /*4220*/  SHF.R.U32.HI R62, RZ, 0x2, R0 ;  /* 0x00000002ff3e7819 */ /* 0x000fc80000011600 */
[----:B------:R-:W-:Y:S01]  /*4230*/  LOP3.LUT R62, R62, 0x18, RZ, 0xc0, !PT ;  /* 0x000000183e3e7812 */ /* 0x000fe200078ec0ff */
[----:B-1----:R-:W-:-:S04]  /*4240*/  ULEA UR4, UR5, UR4, 0x18 ;  /* 0x0000000405047291 */ /* 0x002fc8000f8ec0ff */
[----:B------:R-:W-:-:S09]  /*4250*/  @UP2 UIADD3 UR4, UPT, UPT, UR4, 0x20, URZ ;  /* 0x0000002004042890 */ /* 0x000fd2000fffe0ff */
[----:B------:R1:W-:Y:S03]  /*4260*/  STS.64 [R62+UR4], R60 ;  /* 0x0000003c3e007988 */ /* 0x0003e60008000a04 */
.L_x_141:
[----:B------:R-:W-:Y:S05]  /*4270*/  BSYNC.RECONVERGENT B0 ;  /* 0x0000000000007941 */ /* 0x000fea0003800200 */
.L_x_140:
[----:B------:R-:W-:Y:S01]  /*4280*/  BAR.SYNC.DEFER_BLOCKING 0x0 ;  /* 0x0000000000007b1d */ /* 0x000fe20000010000 */
[----:B------:R-:W-:Y:S02]  /*4290*/  ISETP.GT.U32.AND P2, PT, R22, 0x3, PT ;  /* 0x000000031600780c */ /* 0x000fe40003f44070 */
[----:B------:R-:W-:Y:S01]  /*42a0*/  PLOP3.LUT P5, PT, PT, PT, UP2, 0x80, 0x8 ;  /* 0x000000000008781c */ /* 0x000fe20003faf028 */
[----:B------:R-:W-:Y:S01]  /*42b0*/  UPLOP3.LUT UP2, UPT, UPT, UPT, UP2, 0x40, 0x4 ;  /* 0x000000000004789c */ /* 0x000fe20003f4e820 */
[----:B------:R-:W-:Y:S02]  /*42c0*/  PLOP3.LUT P4, PT, PT, PT, PT, 0x8, 0x80 ;  /* 0x000000000080781c */ /* 0x000fe40003f8e170 */
[----:B0-----:R-:W-:-:S07]  /*42d0*/  SHF.L.U32 R157, R42, 0x10, RZ ;  /* 0x000000102a9d7819 */ /* 0x001fce00000006ff */
[----:B-1----:R-:W0:Y:S01]  /*42e0*/  @!P2 S2R R61, SR_CgaCtaId ;  /* 0x00000000003da919 */ /* 0x002e220000008800 */
[----:B------:R-:W-:Y:S02]  /*42f0*/  @!P2 PLOP3.LUT P4, PT, P5, PT, PT, 0x80, 0x8 ;  /* 0x000000000008a81c */ /* 0x000fe40002f8f070 */
[----:B------:R-:W-:-:S04]  /*4300*/  @!P2 MOV R60, 0x400 ;  /* 0x00000400003ca802 */ /* 0x000fc80000000f00 */
[----:B0-----:R-:W-:Y:S02]  /*4310*/  @!P2 LEA R63, R61, R60, 0x18 ;  /* 0x0000003c3d3fa211 */ /* 0x001fe400078ec0ff */
[----:B------:R-:W-:-:S05]  /*4320*/  CS2R R60, SRZ ;  /* 0x00000000003c7805 */ /* 0x000fca000001ff00 */
[----:B------:R-:W-:-:S05]  /*4330*/  @P4 VIADD R63, R63, 0x20 ;  /* 0x000000203f3f4836 */ /* 0x000fca0000000000 */
[----:B------:R-:W-:Y:S01]  /*4340*/  @!P2 LEA R106, R22, R63, 0x3 ;  /* 0x0000003f166aa211 */ /* 0x000fe200078e18ff */
[----:B------:R-:W-:Y:S02]  /*4350*/  HFMA2 R63, -RZ, RZ, 0, 0 ;  /* 0x00000000ff3f7431 */ /* 0x000fe400000001ff */
[----:B------:R-:W-:Y:S02]  /*4360*/  @!P2 IMAD.MOV.U32 R63, RZ, RZ, 0x500 ;  /* 0x00000500ff3fa424 */ /* 0x000fe400078e00ff */
[----:B------:R-:W-:Y:S01]  /*4370*/  @!P2 LDS.64 R60, [R106] ;  /* 0x000000006a3ca984 */ /* 0x000fe20000000a00 */
[----:B------:R-:W-:-:S03]  /*4380*/  ISETP.NE.AND P2, PT, R0, RZ, PT ;  /* 0x000000ff0000720c */ /* 0x000fc60003f45270 */
[----:B------:R-:W0:Y:S02]  /*4390*/  SHFL.DOWN PT, R144, R63, 0x2, 0x1f ;  /* 0x08401f003f907f89 */ /* 0x000e2400000e0000 */
[-C--:B0-----:R-:W-:Y:S02]  /*43a0*/  IADD3 R148, PT, PT, R144, R63.reuse, RZ ;  /* 0x0000003f90947210 */ /* 0x081fe40007ffe0ff */
[----:B------:R-:W-:Y:S02]  /*43b0*/  I2FP.F32.S32 R152, R144 ;  /* 0x0000009000987245 */ /* 0x000fe40000201400 */
[----:B------:R-:W-:Y:S01]  /*43c0*/  I2FP.F32.S32 R62, R148 ;  /* 0x00000094003e7245 */ /* 0x000fe20000201400 */
[----:B------:R-:W0:Y:S01]  /*43d0*/  SHFL.DOWN PT, R155, R148, 0x1, 0x1f ;  /* 0x08201f00949b7f89 */ /* 0x000e2200000e0000 */
[----:B------:R-:W-:Y:S02]  /*43e0*/  I2FP.F32.U32 R144, R63 ;  /* 0x0000003f00907245 */ /* 0x000fe40000201000 */
[----:B------:R-:W1:Y:S01]  /*43f0*/  MUFU.RCP R150, R62 ;  /* 0x0000003e00967308 */ /* 0x000e620000001000 */
[----:B------:R-:W2:Y:S04]  /*4400*/  SHFL.DOWN PT, R151, R60, 0x2, 0x1f ;  /* 0x08401f003c977f89 */ /* 0x000ea800000e0000 */
[----:B------:R-:W3:Y:S01]  /*4410*/  SHFL.DOWN PT, R146, R61, 0x2, 0x1f ;  /* 0x08401f003d927f89 */ /* 0x000ee200000e0000 */
[----:B0-----:R-:W-:-:S02]  /*4420*/  IADD3 R148, PT, PT, R148, R155, RZ ;  /* 0x0000009b94947210 */ /* 0x001fc40007ffe0ff */
[----:B------:R-:W-:Y:S02]  /*4430*/  I2FP.F32.S32 R155, R155 ;  /* 0x0000009b009b7245 */ /* 0x000fe40000201400 */
[----:B------:R-:W-:Y:S01]  /*4440*/  I2FP.F32.S32 R148, R148 ;  /* 0x0000009400947245 */ /* 0x000fe20000201400 */
[C---:B--2---:R-:W-:Y:S01]  /*4450*/  FMUL.FTZ R153, R151.reuse, R152 ;  /* 0x0000009897997220 */ /* 0x044fe20000410000 */
[----:B------:R-:W-:-:S04]  /*4460*/  FADD.FTZ R151, -R151, R60 ;  /* 0x0000003c97977221 */ /* 0x000fc80000010100 */
[----:B------:R-:W0:Y:S01]  /*4470*/  MUFU.RCP R148, R148 ;  /* 0x0000009400947308 */ /* 0x000e220000001000 */
[----:B------:R-:W-:Y:S01]  /*4480*/  FFMA.FTZ R153, R144, R60, R153 ;  /* 0x0000003c90997223 */ /* 0x000fe20000010099 */
[----:B------:R-:W-:Y:S01]  /*4490*/  FMUL.FTZ R151, R151, R151 ;  /* 0x0000009797977220 */ /* 0x000fe20000410000 */
[----:B---3--:R-:W-:Y:S01]  /*44a0*/  FADD.FTZ R61, R146, R61 ;  /* 0x0000003d923d7221 */ /* 0x008fe20000010000 */
[----:B------:R-:W-:Y:S02]  /*44b0*/  IMAD.U32 R146, R99, 0x10000, RZ ;  /* 0x0001000063927824 */ /* 0x000fe400078e00ff */
[----:B-1----:R-:W-:Y:S01]  /*44c0*/  FMUL.FTZ R153, R150, R153 ;  /* 0x0000009996997220 */ /* 0x002fe20000410000 */
[----:B------:R-:W-:Y:S02]  /*44d0*/  FMUL.FTZ R151, R151, R144 ;  /* 0x0000009097977220 */ /* 0x000fe40000410000 */
[----:B------:R-:W1:Y:S02]  /*44e0*/  LDC R144, c[0x0][0x448] ;  /* 0x00011200ff907b82 */ /* 0x000e640000000800 */
[----:B------:R-:W2:Y:S01]  /*44f0*/  SHFL.DOWN PT, R60, R153, 0x1, 0x1f ;  /* 0x08201f00993c7f89 */ /* 0x000ea200000e0000 */
[----:B------:R-:W-:-:S04]  /*4500*/  FMUL.FTZ R151, R151, R152 ;  /* 0x0000009897977220 */ /* 0x000fc80000410000 */
[----:B------:R-:W-:-:S05]  /*4510*/  FFMA.FTZ R61, R150, R151, R61 ;  /* 0x00000097963d7223 */ /* 0x000fca000001003d */
[----:B------:R-:W3:Y:S01]  /*4520*/  SHFL.DOWN PT, R106, R61, 0x1, 0x1f ;  /* 0x08201f003d6a7f89 */ /* 0x000ee200000e0000 */
[----:B--2---:R-:W-:Y:S01]  /*4530*/  FADD.FTZ R63, R153, -R60 ;  /* 0x8000003c993f7221 */ /* 0x004fe20000010000 */
[----:B------:R-:W-:-:S03]  /*4540*/  FMUL.FTZ R151, R60, R155 ;  /* 0x0000009b3c977220 */ /* 0x000fc60000410000 */
[----:B------:R-:W-:Y:S01]  /*4550*/  FMUL.FTZ R63, R63, R63 ;  /* 0x0000003f3f3f7220 */ /* 0x000fe20000410000 */
[----:B------:R-:W-:-:S03]  /*4560*/  FFMA.FTZ R151, R62, R153, R151 ;  /* 0x000000993e977223 */ /* 0x000fc60000010097 */
[----:B------:R-:W-:Y:S01]  /*4570*/  FMUL.FTZ R62, R62, R63 ;  /* 0x0000003f3e3e7220 */ /* 0x000fe20000410000 */
[----:B0-----:R-:W-:Y:S01]  /*4580*/  FMUL.FTZ R151, R148, R151 ;  /* 0x0000009794977220 */ /* 0x001fe20000410000 */
[----:B---3--:R-:W-:Y:S02]  /*4590*/  FADD.FTZ R63, R61, R106 ;  /* 0x0000006a3d3f7221 */ /* 0x008fe40000010000 */
[----:B------:R-:W-:Y:S01]  /*45a0*/  FMUL.FTZ R62, R62, R155 ;  /* 0x0000009b3e3e7220 */ /* 0x000fe20000410000 */
[----:B------:R-:W0:Y:S01]  /*45b0*/  @!P2 LDC.64 R60, c[0x0][0x3c0] ;  /* 0x0000f000ff3cab82 */ /* 0x000e220000000a00 */
[----:B------:R2:W3:Y:S02]  /*45c0*/  SHFL.IDX PT, R155, R151, RZ, 0x1f ;  /* 0x00001fff979b7589 */ /* 0x0004e400000e0000 */
[----:B------:R-:W-:Y:S01]  /*45d0*/  FFMA.FTZ R62, R148, R62, R63 ;  /* 0x0000003e943e7223 */ /* 0x000fe2000001003f */
[----:B------:R-:W-:-:S04]  /*45e0*/  IMAD.U32 R148, R25, 0x10000, RZ ;  /* 0x0001000019947824 */ /* 0x000fc800078e00ff */
[----:B------:R4:W1:Y:S01]  /*45f0*/  SHFL.IDX PT, R153, R62, RZ, 0x1f ;  /* 0x00001fff3e997589 */ /* 0x00086200000e0000 */
[----:B--2---:R-:W-:Y:S01]  /*4600*/  IMAD.U32 R151, R2, 0x10000, RZ ;  /* 0x0001000002977824 */ /* 0x004fe200078e00ff */
[----:B----4-:R-:W-:Y:S01]  /*4610*/  SHF.L.U32 R62, R26, 0x10, RZ ;  /* 0x000000101a3e7819 */ /* 0x010fe200000006ff */
[----:B0-----:R-:W-:-:S04]  /*4620*/  @!P2 IMAD.WIDE R60, R128, 0x4, R60 ;  /* 0x00000004803ca825 */ /* 0x001fc800078e023c */
[----:B---3--:R-:W-:Y:S01]  /*4630*/  FMUL.FTZ R63, R155, R155 ;  /* 0x0000009b9b3f7220 */ /* 0x008fe20000410000 */
[----:B------:R0:W-:Y:S04]  /*4640*/  @!P2 STG.E desc[UR6][R60.64], R155 ;  /* 0x0000009b3c00a986 */ /* 0x0001e8000c101906 */
[----:B------:R-:W-:Y:S01]  /*4650*/  FSEL R106, R63, RZ, P3 ;  /* 0x000000ff3f6a7208 */ /* 0x000fe20001800000 */
[----:B-1----:R-:W-:Y:S01]  /*4660*/  FFMA.FTZ R63, R153, UR10, R144 ;  /* 0x0000000a993f7c23 */ /* 0x002fe20008010090 */
[----:B------:R-:W-:-:S03]  /*4670*/  SHF.L.U32 R153, R44, 0x10, RZ ;  /* 0x000000102c997819 */ /* 0x000fc600000006ff */
[----:B------:R-:W-:Y:S01]  /*4680*/  FADD.FTZ R63, R63, R106 ;  /* 0x0000006a3f3f7221 */ /* 0x000fe20000010000 */
[----:B------:R-:W-:-:S03]  /*4690*/  FSEL R106, R155, RZ, !P3 ;  /* 0x000000ff9b6a7208 */ /* 0x000fc60005800000 */
[----:B------:R1:W2:Y:S01]  /*46a0*/  MUFU.RSQ R150, R63 ;  /* 0x0000003f00967308 */ /* 0x0002a20000001400 */
[----:B0-----:R-:W-:Y:S01]  /*46b0*/  SHF.L.U32 R61, R4, 0x10, RZ ;  /* 0x00000010043d7819 */ /* 0x001fe200000006ff */
[C---:B------:R-:W-:Y:S01]  /*46c0*/  FADD.FTZ R147, -R106.reuse, R147 ;  /* 0x000000936a937221 */ /* 0x040fe20000010100 */
[C---:B------:R-:W-:Y:S01]  /*46d0*/  FADD.FTZ R145, -R106.reuse, R145 ;  /* 0x000000916a917221 */ /* 0x040fe20000010100 */
[C---:B------:R-:W-:Y:S01]  /*46e0*/  FADD.FTZ R149, -R106.reuse, R149 ;  /* 0x000000956a957221 */ /* 0x040fe20000010100 */
[C---:B------:R-:W-:Y:S01]  /*46f0*/  FADD.FTZ R143, -R106.reuse, R143 ;  /* 0x0000008f6a8f7221 */ /* 0x040fe20000010100 */
[C---:B------:R-:W-:Y:S01]  /*4700*/  FADD.FTZ R115, -R106.reuse, R115 ;  /* 0x000000736a737221 */ /* 0x040fe20000010100 */
[C---:B------:R-:W-:Y:S01]  /*4710*/  FADD.FTZ R141, -R106.reuse, R141 ;  /* 0x0000008d6a8d7221 */ /* 0x040fe20000010100 */
[C---:B------:R-:W-:Y:S01]  /*4720*/  FADD.FTZ R137, -R106.reuse, R137 ;  /* 0x000000896a897221 */ /* 0x040fe20000010100 */
[----:B-1----:R-:W-:Y:S01]  /*4730*/  FADD.FTZ R63, -R106, R142 ;  /* 0x0000008e6a3f7221 */ /* 0x002fe20000010100 */
[----:B------:R-:W-:-:S02]  /*4740*/  IMAD.U32 R142, R5, 0x10000, RZ ;  /* 0x00010000058e7824 */ /* 0x000fc400078e00ff */
[C---:B------:R-:W-:Y:S01]  /*4750*/  FADD.FTZ R69, -R106.reuse, R69 ;  /* 0x000000456a457221 */ /* 0x040fe20000010100 */
[C---:B------:R-:W-:Y:S01]  /*4760*/  FADD.FTZ R67, -R106.reuse, R67 ;  /* 0x000000436a437221 */ /* 0x040fe20000010100 */
[----:B------:R-:W-:Y:S01]  /*4770*/  FADD.FTZ R139, -R106, R139 ;  /* 0x0000008b6a8b7221 */ /* 0x000fe20000010100 */
[----:B------:R-:W-:Y:S02]  /*4780*/  IMAD.U32 R155, R8, 0x10000, RZ ;  /* 0x00010000089b7824 */ /* 0x000fe400078e00ff */
[C---:B------:R-:W-:Y:S01]  /*4790*/  FADD.FTZ R135, -R106.reuse, R135 ;  /* 0x000000876a877221 */ /* 0x040fe20000010100 */
[C---:B------:R-:W-:Y:S01]  /*47a0*/  FADD.FTZ R71, -R106.reuse, R71 ;  /* 0x000000476a477221 */ /* 0x040fe20000010100 */
[----:B------:R-:W-:Y:S01]  /*47b0*/  FADD.FTZ R79, -R106, R79 ;  /* 0x0000004f6a4f7221 */ /* 0x000fe20000010100 */
[C---:B--2---:R-:W-:Y:S01]  /*47c0*/  FMUL.FTZ R144, R150.reuse, R147 ;  /* 0x0000009396907220 */ /* 0x044fe20000410000 */
[----:B------:R-:W-:Y:S01]  /*47d0*/  SHF.L.U32 R147, R3, 0x10, RZ ;  /* 0x0000001003937819 */ /* 0x000fe200000006ff */
[C---:B------:R-:W-:Y:S01]  /*47e0*/  FMUL.FTZ R63, R150.reuse, R63 ;  /* 0x0000003f963f7220 */ /* 0x040fe20000410000 */
[----:B------:R-:W-:Y:S01]  /*47f0*/  FMUL.FTZ R60, R150, R145 ;  /* 0x00000091963c7220 */ /* 0x000fe20000410000 */
[----:B------:R-:W-:Y:S01]  /*4800*/  FFMA.FTZ R144, R144, R151, R153 ;  /* 0x0000009790907223 */ /* 0x000fe20000010099 */
[----:B------:R-:W-:Y:S01]  /*4810*/  FADD.FTZ R153, -R106, R140 ;  /* 0x0000008c6a997221 */ /* 0x000fe20000010100 */
[----:B------:R-:W-:Y:S01]  /*4820*/  SHF.L.U32 R151, R45, 0x10, RZ ;  /* 0x000000102d977819 */ /* 0x000fe200000006ff */
[----:B------:R-:W-:Y:S01]  /*4830*/  FFMA.FTZ R145, R63, R62, R146 ;  /* 0x0000003e3f917223 */ /* 0x000fe20000010092 */
[----:B------:R-:W-:Y:S01]  /*4840*/  SHF.L.U32 R140, R98, 0x10, RZ ;  /* 0x00000010628c7819 */ /* 0x000fe200000006ff */
[----:B------:R-:W-:Y:S01]  /*4850*/  FMUL.FTZ R153, R150, R153 ;  /* 0x0000009996997220 */ /* 0x000fe20000410000 */
[----:B------:R-:W-:-:S02]  /*4860*/  IMAD.U32 R63, R46, 0x10000, RZ ;  /* 0x000100002e3f7824 */ /* 0x000fc400078e00ff */
[----:B------:R-:W-:Y:S01]  /*4870*/  FFMA.FTZ R146, R60, R147, R151 ;  /* 0x000000933c927223 */ /* 0x000fe20000010097 */
[C---:B------:R-:W-:Y:S01]  /*4880*/  FADD.FTZ R151, -R106.reuse, R64 ;  /* 0x000000406a977221 */ /* 0x040fe20000010100 */
[----:B------:R-:W-:Y:S01]  /*4890*/  FFMA.FTZ R147, R153, R148, R140 ;  /* 0x0000009499937223 */ /* 0x000fe2000001008c */
[----:B------:R-:W-:Y:S01]  /*48a0*/  FADD.FTZ R153, -R106, R136 ;  /* 0x000000886a997221 */ /* 0x000fe20000010100 */
[----:B------:R-:W-:Y:S01]  /*48b0*/  SHF.L.U32 R64, R47, 0x10, RZ ;  /* 0x000000102f407819 */ /* 0x000fe200000006ff */
[----:B------:R-:W-:Y:S01]  /*48c0*/  FMUL.FTZ R62, R150, R149 ;  /* 0x00000095963e7220 */ /* 0x000fe20000410000 */
[----:B------:R-:W-:Y:S01]  /*48d0*/  SHF.L.U32 R60, R24, 0x10, RZ ;  /* 0x00000010183c7819 */ /* 0x000fe200000006ff */
[C---:B------:R-:W-:Y:S01]  /*48e0*/  FMUL.FTZ R153, R150.reuse, R153 ;  /* 0x0000009996997220 */ /* 0x040fe20000410000 */
[----:B------:R-:W-:Y:S01]  /*48f0*/  SHF.L.U32 R140, R97, 0x10, RZ ;  /* 0x00000010618c7819 */ /* 0x000fe200000006ff */
[----:B------:R-:W-:Y:S01]  /*4900*/  FMUL.FTZ R149, R150, R151 ;  /* 0x0000009796957220 */ /* 0x000fe20000410000 */
[----:B------:R-:W-:Y:S01]  /*4910*/  FFMA.FTZ R62, R62, R61, R63 ;  /* 0x0000003d3e3e7223 */ /* 0x000fe2000001003f */
[----:B------:R-:W-:Y:S01]  /*4920*/  FFMA.FTZ R63, R153, R142, R64 ;  /* 0x0000008e993f7223 */ /* 0x000fe20000010040 */
[----:B------:R-:W-:Y:S01]  /*4930*/  SHF.L.U32 R61, R6, 0x10, RZ ;  /* 0x00000010063d7819 */ /* 0x000fe200000006ff */
[----:B------:R-:W-:Y:S01]  /*4940*/  FADD.FTZ R153, -R106, R138 ;  /* 0x0000008a6a997221 */ /* 0x000fe20000010100 */
[----:B------:R-:W-:Y:S01]  /*4950*/  SHF.L.U32 R151, R40, 0x10, RZ ;  /* 0x0000001028977819 */ /* 0x000fe200000006ff */
[----:B------:R-:W-:Y:S01]  /*4960*/  FMUL.FTZ R64, R150, R143 ;  /* 0x0000008f96407220 */ /* 0x000fe20000410000 */
[----:B------:R-:W-:Y:S01]  /*4970*/  FFMA.FTZ R149, R149, R60, R140 ;  /* 0x0000003c95957223 */ /* 0x000fe2000001008c */
[----:B------:R-:W-:Y:S01]  /*4980*/  SHF.L.U32 R148, R23, 0x10, RZ ;  /* 0x0000001017947819 */ /* 0x000fe200000006ff */
[----:B------:R-:W-:Y:S01]  /*4990*/  IMAD.U32 R60, R96, 0x10000, RZ ;  /* 0x00010000603c7824 */ /* 0x000fe200078e00ff */
[----:B------:R-:W-:Y:S01]  /*49a0*/  SHF.L.U32 R138, R103, 0x10, RZ ;  /* 0x00000010678a7819 */ /* 0x000fe200000006ff */
[----:B------:R-:W-:Y:S01]  /*49b0*/  FMUL.FTZ R115, R150, R115 ;  /* 0x0000007396737220 */ /* 0x000fe20000410000 */
[----:B------:R-:W-:-:S02]  /*49c0*/  IMAD.U32 R136, R82, 0x10000, RZ ;  /* 0x0001000052887824 */ /* 0x000fc400078e00ff */
[----:B------:R-:W-:Y:S01]  /*49d0*/  FMUL.FTZ R153, R150, R153 ;  /* 0x0000009996997220 */ /* 0x000fe20000410000 */
[----:B------:R-:W-:Y:S01]  /*49e0*/  FFMA.FTZ R64, R64, R61, R151 ;  /* 0x0000003d40407223 */ /* 0x000fe20000010097 */
[----:B------:R-:W-:Y:S01]  /*49f0*/  SHF.L.U32 R61, R7, 0x10, RZ ;  /* 0x00000010073d7819 */ /* 0x000fe200000006ff */
[----:B------:R-:W-:Y:S01]  /*4a00*/  FADD.FTZ R151, -R106, R114 ;  /* 0x000000726a977221 */ /* 0x000fe20000010100 */
[----:B------:R-:W-:Y:S02]  /*4a10*/  IMAD.U32 R143, R41, 0x10000, RZ ;  /* 0x00010000298f7824 */ /* 0x000fe400078e00ff */
[C---:B------:R-:W-:Y:S01]  /*4a20*/  FMUL.FTZ R114, R150.reuse, R141 ;  /* 0x0000008d96727220 */ /* 0x040fe20000410000 */
[----:B------:R-:W-:Y:S01]  /*4a30*/  FFMA.FTZ R148, R115, R148, R60 ;  /* 0x0000009473947223 */ /* 0x000fe2000001003c */
[----:B------:R-:W-:Y:S01]  /*4a40*/  FFMA.FTZ R115, R153, R136, R138 ;  /* 0x0000008899737223 */ /* 0x000fe2000001008a */
[----:B------:R-:W-:Y:S01]  /*4a50*/  SHF.L.U32 R60, R81, 0x10, RZ ;  /* 0x00000010513c7819 */ /* 0x000fe200000006ff */
[----:B------:R-:W-:Y:S01]  /*4a60*/  FMUL.FTZ R141, R150, R151 ;  /* 0x00000097968d7220 */ /* 0x000fe20000410000 */
[----:B------:R-:W-:Y:S01]  /*4a70*/  SHF.L.U32 R136, R102, 0x10, RZ ;  /* 0x0000001066887819 */ /* 0x000fe200000006ff */
[----:B------:R-:W-:Y:S01]  /*4a80*/  FFMA.FTZ R114, R114, R61, R143 ;  /* 0x0000003d72727223 */ /* 0x000fe2000001008f */
[----:B------:R-:W-:Y:S01]  /*4a90*/  FADD.FTZ R61, -R106, R132 ;  /* 0x000000846a3d7221 */ /* 0x000fe20000010100 */
[----:B------:R-:W-:Y:S01]  /*4aa0*/  SHF.L.U32 R132, R100, 0x10, RZ ;  /* 0x0000001064847819 */ /* 0x000fe200000006ff */
[----:B------:R-:W-:Y:S01]  /*4ab0*/  FADD.FTZ R153, -R106, R66 ;  /* 0x000000426a997221 */ /* 0x000fe20000010100 */
[----:B------:R-:W-:Y:S01]  /*4ac0*/  FFMA.FTZ R141, R141, R60, R136 ;  /* 0x0000003c8d8d7223 */ /* 0x000fe20000010088 */
[----:B------:R-:W-:Y:S01]  /*4ad0*/  SHF.L.U32 R60, R80, 0x10, RZ ;  /* 0x00000010503c7819 */ /* 0x000fe200000006ff */
[----:B------:R-:W-:-:S02]  /*4ae0*/  IMAD.U32 R142, R27, 0x10000, RZ ;  /* 0x000100001b8e7824 */ /* 0x000fc400078e00ff */
[C---:B------:R-:W-:Y:S01]  /*4af0*/  FMUL.FTZ R61, R150.reuse, R61 ;  /* 0x0000003d963d7220 */ /* 0x040fe20000410000 */
[----:B------:R-:W-:Y:S02]  /*4b00*/  IMAD.U32 R136, R101, 0x10000, RZ ;  /* 0x0001000065887824 */ /* 0x000fe400078e00ff */
[----:B------:R-:W-:Y:S01]  /*4b10*/  FMUL.FTZ R137, R150, R137 ;  /* 0x0000008996897220 */ /* 0x000fe20000410000 */
[----:B------:R-:W-:Y:S01]  /*4b20*/  FADD.FTZ R151, -R106, R134 ;  /* 0x000000866a977221 */ /* 0x000fe20000010100 */
[----:B------:R-:W-:Y:S01]  /*4b30*/  FMUL.FTZ R66, R150, R153 ;  /* 0x0000009996427220 */ /* 0x000fe20000410000 */
[----:B------:R-:W-:Y:S01]  /*4b40*/  FFMA.FTZ R142, R61, R142, R132 ;  /* 0x0000008e3d8e7223 */ /* 0x000fe20000010084 */
[----:B------:R-:W-:Y:S01]  /*4b50*/  FFMA.FTZ R143, R137, R60, R136 ;  /* 0x0000003c898f7223 */ /* 0x000fe20000010088 */
[----:B------:R-:W-:Y:S01]  /*4b60*/  SHF.L.U32 R61, R10, 0x10, RZ ;  /* 0x000000100a3d7819 */ /* 0x000fe200000006ff */
[----:B------:R-:W-:Y:S01]  /*4b70*/  FADD.FTZ R153, -R106, R68 ;  /* 0x000000446a997221 */ /* 0x000fe20000010100 */
[----:B------:R-:W-:Y:S01]  /*4b80*/  SHF.L.U32 R138, R9, 0x10, RZ ;  /* 0x00000010098a7819 */ /* 0x000fe200000006ff */
[----:B------:R-:W-:Y:S01]  /*4b90*/  IMAD.U32 R137, R36, 0x10000, RZ ;  /* 0x0001000024897824 */ /* 0x000fe200078e00ff */
        /* <DEDUP_REMOVED lines=9> */
[----:B------:R-:W-:Y:S01]  /*4c30*/  FFMA.FTZ R137, R151, R60, R132 ;  /* 0x0000003c97897223 */ /* 0x000fe20000010084 */
[----:B------:R-:W-:-:S02]  /*4c40*/  IMAD.U32 R151, R118, 0x10000, RZ ;  /* 0x0001000076977824 */ /* 0x000fc400078e00ff */
[----:B------:R-:W-:Y:S01]  /*4c50*/  FMUL.FTZ R138, R150, R139 ;  /* 0x0000008b968a7220 */ /* 0x000fe20000410000 */
[----:B------:R-:W-:Y:S01]  /*4c60*/  FFMA.FTZ R66, R66, R155, R157 ;  /* 0x0000009b42427223 */ /* 0x000fe2000001009d */
[----:B------:R-:W-:Y:S01]  /*4c70*/  SHF.L.U32 R134, R37, 0x10, RZ ;  /* 0x0000001025867819 */ /* 0x000fe200000006ff */
[----:B------:R-:W-:Y:S01]  /*4c80*/  FADD.FTZ R157, -R106, R70 ;  /* 0x000000466a9d7221 */ /* 0x000fe20000010100 */
[----:B------:R-:W-:Y:S02]  /*4c90*/  IMAD.U32 R136, R11, 0x10000, RZ ;  /* 0x000100000b887824 */ /* 0x000fe400078e00ff */
[----:B------:R-:W-:Y:S01]  /*4ca0*/  FMUL.FTZ R69, R150, R153 ;  /* 0x0000009996457220 */ /* 0x000fe20000410000 */
[----:B------:R-:W-:Y:S01]  /*4cb0*/  FFMA.FTZ R138, R138, R61, R151 ;  /* 0x0000003d8a8a7223 */ /* 0x000fe20000010097 */
[----:B------:R-:W-:Y:S01]  /*4cc0*/  SHF.L.U32 R132, R117, 0x10, RZ ;  /* 0x0000001075847819 */ /* 0x000fe200000006ff */
[----:B------:R-:W-:Y:S01]  /*4cd0*/  FADD.FTZ R61, -R106, R72 ;  /* 0x000000486a3d7221 */ /* 0x000fe20000010100 */
[----:B------:R-:W-:-:S02]  /*4ce0*/  IMAD.U32 R60, R84, 0x10000, RZ ;  /* 0x00010000543c7824 */ /* 0x000fc400078e00ff */
[C---:B------:R-:W-:Y:S01]  /*4cf0*/  FMUL.FTZ R139, R150.reuse, R157 ;  /* 0x0000009d968b7220 */ /* 0x040fe20000410000 */
[----:B------:R-:W-:Y:S01]  /*4d00*/  FFMA.FTZ R69, R69, R136, R134 ;  /* 0x0000008845457223 */ /* 0x000fe20000010086 */
[----:B------:R-:W-:Y:S01]  /*4d10*/  SHF.L.U32 R140, R83, 0x10, RZ ;  /* 0x00000010538c7819 */ /* 0x000fe200000006ff */
[----:B------:R-:W-:Y:S01]  /*4d20*/  FMUL.FTZ R61, R150, R61 ;  /* 0x0000003d963d7220 */ /* 0x000fe20000410000 */
[----:B------:R-:W-:Y:S01]  /*4d30*/  SHF.L.U32 R134, R116, 0x10, RZ ;  /* 0x0000001074867819 */ /* 0x000fe200000006ff */
[----:B------:R-:W-:Y:S01]  /*4d40*/  FFMA.FTZ R139, R139, R60, R132 ;  /* 0x0000003c8b8b7223 */ /* 0x000fe20000010084 */
[----:B------:R-:W-:Y:S01]  /*4d50*/  FMUL.FTZ R70, R150, R135 ;  /* 0x0000008796467220 */ /* 0x000fe20000410000 */
[----:B------:R-:W-:Y:S01]  /*4d60*/  SHF.L.U32 R60, R13, 0x10, RZ ;  /* 0x000000100d3c7819 */ /* 0x000fe200000006ff */
[----:B------:R-:W-:Y:S01]  /*4d70*/  IMAD.U32 R132, R39, 0x10000, RZ ;  /* 0x0001000027847824 */ /* 0x000fe200078e00ff */
[----:B------:R-:W-:Y:S01]  /*4d80*/  SHF.L.U32 R135, R14, 0x10, RZ ;  /* 0x000000100e877819 */ /* 0x000fe200000006ff */
[----:B------:R-:W-:Y:S01]  /*4d90*/  FMUL.FTZ R71, R150, R71 ;  /* 0x0000004796477220 */ /* 0x000fe20000410000 */
[----:B------:R-:W-:-:S02]  /*4da0*/  IMAD.U32 R151, R32, 0x10000, RZ ;  /* 0x0001000020977824 */ /* 0x000fc400078e00ff */
[----:B------:R-:W-:Y:S01]  /*4db0*/  FMUL.FTZ R72, R150, R79 ;  /* 0x0000004f96487220 */ /* 0x000fe20000410000 */
[----:B------:R-:W-:Y:S01]  /*4dc0*/  FFMA.FTZ R140, R61, R140, R134 ;  /* 0x0000008c3d8c7223 */ /* 0x000fe20000010086 */
[C---:B------:R-:W-:Y:S01]  /*4dd0*/  FADD.FTZ R61, -R106.reuse, R112 ;  /* 0x000000706a3d7221 */ /* 0x040fe20000010100 */
[----:B------:R-:W-:Y:S01]  /*4de0*/  FADD.FTZ R79, -R106, R130 ;  /* 0x000000826a4f7221 */ /* 0x000fe20000010100 */
[----:B------:R-:W-:Y:S01]  /*4df0*/  FFMA.FTZ R71, R71, R60, R132 ;  /* 0x0000003c47477223 */ /* 0x000fe20000010084 */
[----:B------:R-:W-:Y:S01]  /*4e00*/  FFMA.FTZ R72, R72, R135, R151 ;  /* 0x0000008748487223 */ /* 0x000fe20000010097 */
[----:B------:R-:W-:Y:S01]  /*4e10*/  SHF.L.U32 R60, R90, 0x10, RZ ;  /* 0x000000105a3c7819 */ /* 0x000fe200000006ff */
[C---:B------:R-:W-:Y:S01]  /*4e20*/  FMUL.FTZ R61, R150.reuse, R61 ;  /* 0x0000003d963d7220 */ /* 0x040fe20000410000 */
[----:B------:R-:W-:Y:S01]  /*4e30*/  SHF.L.U32 R132, R123, 0x10, RZ ;  /* 0x000000107b847819 */ /* 0x000fe200000006ff */
[----:B------:R-:W-:Y:S01]  /*4e40*/  FMUL.FTZ R112, R150, R79 ;  /* 0x0000004f96707220 */ /* 0x000fe20000410000 */
[----:B------:R-:W-:Y:S01]  /*4e50*/  SHF.L.U32 R135, R89, 0x10, RZ ;  /* 0x0000001059877819 */ /* 0x000fe200000006ff */
[----:B------:R-:W-:Y:S01]  /*4e60*/  FADD.FTZ R75, -R106, R75 ;  /* 0x0000004b6a4b7221 */ /* 0x000fe20000010100 */
[----:B------:R-:W-:Y:S01]  /*4e70*/  SHF.L.U32 R151, R122, 0x10, RZ ;  /* 0x000000107a977819 */ /* 0x000fe200000006ff */
[----:B------:R-:W-:Y:S01]  /*4e80*/  FFMA.FTZ R79, R61, R60, R132 ;  /* 0x0000003c3d4f7223 */ /* 0x000fe20000010084 */
[----:B------:R-:W-:Y:S01]  /*4e90*/  SHF.L.U32 R153, R12, 0x10, RZ ;  /* 0x000000100c997819 */ /* 0x000fe200000006ff */
[----:B------:R-:W-:Y:S01]  /*4ea0*/  FADD.FTZ R73, -R106, R73 ;  /* 0x000000496a497221 */ /* 0x000fe20000010100 */
[----:B------:R-:W-:Y:S01]  /*4eb0*/  SHF.L.U32 R155, R38, 0x10, RZ ;  /* 0x00000010269b7819 */ /* 0x000fe200000006ff */
[----:B------:R-:W-:Y:S01]  /*4ec0*/  FFMA.FTZ R132, R112, R135, R151 ;  /* 0x0000008770847223 */ /* 0x000fe20000010097 */
[----:B------:R-:W-:Y:S01]  /*4ed0*/  FADD.FTZ R151, -R106, R76 ;  /* 0x0000004c6a977221 */ /* 0x000fe20000010100 */
[----:B------:R-:W-:Y:S01]  /*4ee0*/  SHF.L.U32 R61, R16, 0x10, RZ ;  /* 0x00000010103d7819 */ /* 0x000fe200000006ff */
[----:B------:R-:W-:-:S02]  /*4ef0*/  IMAD.U32 R135, R34, 0x10000, RZ ;  /* 0x0001000022877824 */ /* 0x000fc400078e00ff */
[----:B------:R-:W-:Y:S01]  /*4f00*/  FFMA.FTZ R70, R70, R153, R155 ;  /* 0x0000009946467223 */ /* 0x000fe2000001009b */
[----:B------:R-:W-:Y:S01]  /*4f10*/  FADD.FTZ R153, -R106, R74 ;  /* 0x0000004a6a997221 */ /* 0x000fe20000010100 */
[----:B------:R-:W-:Y:S01]  /*4f20*/  SHF.L.U32 R134, R15, 0x10, RZ ;  /* 0x000000100f867819 */ /* 0x000fe200000006ff */
[----:B------:R-:W-:Y:S01]  /*4f30*/  FMUL.FTZ R74, R150, R75 ;  /* 0x0000004b964a7220 */ /* 0x000fe20000410000 */
[----:B------:R-:W-:Y:S01]  /*4f40*/  SHF.L.U32 R60, R88, 0x10, RZ ;  /* 0x00000010583c7819 */ /* 0x000fe200000006ff */
[----:B------:R-:W-:Y:S01]  /*4f50*/  IMAD.U32 R136, R33, 0x10000, RZ ;  /* 0x0001000021887824 */ /* 0x000fe200078e00ff */
[----:B------:R-:W-:Y:S01]  /*4f60*/  SHF.L.U32 R112, R121, 0x10, RZ ;  /* 0x0000001079707819 */ /* 0x000fe200000006ff */
[C---:B------:R-:W-:Y:S01]  /*4f70*/  FMUL.FTZ R73, R150.reuse, R73 ;  /* 0x0000004996497220 */ /* 0x040fe20000410000 */
[----:B------:R-:W-:Y:S01]  /*4f80*/  FMUL.FTZ R151, R150, R151 ;  /* 0x0000009796977220 */ /* 0x000fe20000410000 */
[----:B------:R-:W-:Y:S01]  /*4f90*/  FADD.FTZ R113, -R106, R113 ;  /* 0x000000716a717221 */ /* 0x000fe20000010100 */
[----:B------:R-:W-:Y:S01]  /*4fa0*/  SHF.L.U32 R130, R17, 0x10, RZ ;  /* 0x0000001011827819 */ /* 0x000fe200000006ff */
[----:B------:R-:W-:Y:S01]  /*4fb0*/  FFMA.FTZ R74, R74, R61, R135 ;  /* 0x0000003d4a4a7223 */ /* 0x000fe20000010087 */
[----:B------:R-:W-:Y:S01]  /*4fc0*/  FFMA.FTZ R73, R73, R134, R136 ;  /* 0x0000008649497223 */ /* 0x000fe20000010088 */
[----:B------:R-:W-:-:S02]  /*4fd0*/  IMAD.U32 R76, R35, 0x10000, RZ ;  /* 0x00010000234c7824 */ /* 0x000fc400078e00ff */
[----:B------:R-:W-:Y:S01]  /*4fe0*/  FMUL.FTZ R75, R150, R153 ;  /* 0x00000099964b7220 */ /* 0x000fe20000410000 */
[----:B------:R-:W-:Y:S01]  /*4ff0*/  FFMA.FTZ R135, R151, R60, R112 ;  /* 0x0000003c97877223 */ /* 0x000fe20000010070 */
[----:B------:R-:W-:Y:S01]  /*5000*/  SHF.L.U32 R136, R87, 0x10, RZ ;  /* 0x0000001057887819 */ /* 0x000fe200000006ff */
[----:B------:R-:W-:Y:S01]  /*5010*/  FADD.FTZ R129, -R106, R129 ;  /* 0x000000816a817221 */ /* 0x000fe20000010100 */
[----:B------:R-:W-:Y:S01]  /*5020*/  SHF.L.U32 R60, R120, 0x10, RZ ;  /* 0x00000010783c7819 */ /* 0x000fe200000006ff */
[----:B------:R-:W-:Y:S01]  /*5030*/  FADD.FTZ R153, -R106, R110 ;  /* 0x0000006e6a997221 */ /* 0x000fe20000010100 */
[----:B------:R-:W-:Y:S01]  /*5040*/  FMUL.FTZ R113, R150, R113 ;  /* 0x0000007196717220 */ /* 0x000fe20000410000 */
[----:B------:R-:W-:Y:S01]  /*5050*/  FFMA.FTZ R75, R75, R130, R76 ;  /* 0x000000824b4b7223 */ /* 0x000fe2000001004c */
[----:B------:R-:W-:Y:S01]  /*5060*/  SHF.L.U32 R112, R94, 0x10, RZ ;  /* 0x000000105e707819 */ /* 0x000fe200000006ff */
[C---:B------:R-:W-:Y:S01]  /*5070*/  FMUL.FTZ R76, R150.reuse, R129 ;  /* 0x00000081964c7220 */ /* 0x040fe20000410000 */
[----:B------:R-:W-:Y:S01]  /*5080*/  SHF.L.U32 R110, R127, 0x10, RZ ;  /* 0x000000107f6e7819 */ /* 0x000fe200000006ff */
[----:B------:R-:W-:Y:S01]  /*5090*/  FMUL.FTZ R129, R150, R153 ;  /* 0x0000009996817220 */ /* 0x000fe20000410000 */
[----:B------:R-:W-:Y:S01]  /*50a0*/  FFMA.FTZ R136, R113, R136, R60 ;  /* 0x0000008871887223 */ /* 0x000fe2000001003c */
[C---:B------:R-:W-:Y:S01]  /*50b0*/  FADD.FTZ R113, -R106.reuse, R108 ;  /* 0x0000006c6a717221 */ /* 0x040fe20000010100 */
[----:B------:R-:W-:Y:S01]  /*50c0*/  FADD.FTZ R77, -R106, R77 ;  /* 0x0000004d6a4d7221 */ /* 0x000fe20000010100 */
[----:B------:R-:W-:Y:S01]  /*50d0*/  FFMA.FTZ R129, R129, R112, R110 ;  /* 0x0000007081817223 */ /* 0x000fe2000001006e */
[----:B------:R-:W-:Y:S01]  /*50e0*/  SHF.L.U32 R110, R19, 0x10, RZ ;  /* 0x00000010136e7819 */ /* 0x000fe200000006ff */
[----:B------:R-:W-:Y:S01]  /*50f0*/  IMAD.U32 R112, R29, 0x10000, RZ ;  /* 0x000100001d707824 */ /* 0x000fe200078e00ff */
[----:B------:R-:W-:Y:S01]  /*5100*/  SHF.L.U32 R130, R93, 0x10, RZ ;  /* 0x000000105d827819 */ /* 0x000fe200000006ff */
[----:B------:R-:W-:Y:S01]  /*5110*/  FMUL.FTZ R113, R150, R113 ;  /* 0x0000007196717220 */ /* 0x000fe20000410000 */
[----:B------:R-:W-:Y:S01]  /*5120*/  SHF.L.U32 R108, R126, 0x10, RZ ;  /* 0x000000107e6c7819 */ /* 0x000fe200000006ff */
[----:B------:R-:W-:Y:S01]  /*5130*/  FMUL.FTZ R77, R150, R77 ;  /* 0x0000004d964d7220 */ /* 0x000fe20000410000 */
[----:B------:R-:W-:Y:S01]  /*5140*/  SHF.L.U32 R61, R18, 0x10, RZ ;  /* 0x00000010123d7819 */ /* 0x000fe200000006ff */
[----:B------:R-:W-:-:S02]  /*5150*/  IMAD.U32 R151, R28, 0x10000, RZ ;  /* 0x000100001c977824 */ /* 0x000fc400078e00ff */
[----:B------:R-:W-:Y:S01]  /*5160*/  FADD.FTZ R133, -R106, R133 ;  /* 0x000000856a857221 */ /* 0x000fe20000010100 */
[----:B------:R-:W-:Y:S01]  /*5170*/  FFMA.FTZ R77, R77, R110, R112 ;  /* 0x0000006e4d4d7223 */ /* 0x000fe20000010070 */
[----:B------:R-:W-:Y:S01]  /*5180*/  FFMA.FTZ R130, R113, R130, R108 ;  /* 0x0000008271827223 */ /* 0x000fe2000001006c */
[----:B------:R-:W-:Y:S01]  /*5190*/  FFMA.FTZ R76, R76, R61, R151 ;  /* 0x0000003d4c4c7223 */ /* 0x000fe20000010097 */
[----:B------:R-:W0:Y:S01]  /*51a0*/  LDC.64 R112, c[0x0][0x428] ;  /* 0x00010a00ff707b82 */ /* 0x000e220000000a00 */
[----:B------:R-:W-:Y:S01]  /*51b0*/  FADD.FTZ R151, -R106, R78 ;  /* 0x0000004e6a977221 */ /* 0x000fe20000010100 */
[----:B------:R-:W-:Y:S01]  /*51c0*/  SHF.L.U32 R153, R20, 0x10, RZ ;  /* 0x0000001014997819 */ /* 0x000fe200000006ff */
[----:B------:R-:W-:Y:S01]  /*51d0*/  IMAD.U32 R155, R30, 0x10000, RZ ;  /* 0x000100001e9b7824 */ /* 0x000fe200078e00ff */
[----:B------:R-:W-:Y:S01]  /*51e0*/  SHF.L.U32 R108, R92, 0x10, RZ ;  /* 0x000000105c6c7819 */ /* 0x000fe200000006ff */
[C---:B------:R-:W-:Y:S01]  /*51f0*/  FMUL.FTZ R78, R150.reuse, R151 ;  /* 0x00000097964e7220 */ /* 0x040fe20000410000 */
[----:B------:R-:W-:Y:S01]  /*5200*/  SHF.L.U32 R110, R125, 0x10, RZ ;  /* 0x000000107d6e7819 */ /* 0x000fe200000006ff */
[----:B------:R-:W-:Y:S01]  /*5210*/  FMUL.FTZ R133, R150, R133 ;  /* 0x0000008596857220 */ /* 0x000fe20000410000 */
[----:B------:R-:W1:Y:S01]  /*5220*/  @!P2 LDC.64 R60, c[0x0][0x3c8] ;  /* 0x0000f200ff3cab82 */ /* 0x000e620000000a00 */
[----:B------:R-:W-:Y:S01]  /*5230*/  FADD.FTZ R151, -R106, R131 ;  /* 0x000000836a977221 */ /* 0x000fe20000010100 */
[----:B------:R-:W-:Y:S01]  /*5240*/  FFMA.FTZ R78, R78, R153, R155 ;  /* 0x000000994e4e7223 */ /* 0x000fe2000001009b */
[----:B------:R-:W-:Y:S01]  /*5250*/  FADD.FTZ R155, -R106, R104 ;  /* 0x000000686a9b7221 */ /* 0x000fe20000010100 */
[----:B------:R-:W-:Y:S01]  /*5260*/  FFMA.FTZ R131, R133, R108, R110 ;  /* 0x0000006c85837223 */ /* 0x000fe2000001006e */
[----:B------:R-:W-:Y:S01]  /*5270*/  SHF.L.U32 R104, R21, 0x10, RZ ;  /* 0x0000001015687819 */ /* 0x000fe200000006ff */
[----:B------:R-:W-:-:S02]  /*5280*/  IMAD.U32 R106, R31, 0x10000, RZ ;  /* 0x000100001f6a7824 */ /* 0x000fc400078e00ff */
[C---:B------:R-:W-:Y:S01]  /*5290*/  FMUL.FTZ R133, R150.reuse, R151 ;  /* 0x0000009796857220 */ /* 0x040fe20000410000 */
[----:B------:R-:W-:Y:S01]  /*52a0*/  F2FP.BF16.F32.PACK_AB R64, R115, R64 ;  /* 0x000000407340723e */ /* 0x000fe200000010ff */
[----:B------:R-:W-:Y:S01]  /*52b0*/  FMUL.FTZ R134, R150, R155 ;  /* 0x0000009b96867220 */ /* 0x000fe20000410000 */
[----:B------:R-:W-:Y:S01]  /*52c0*/  SHF.L.U32 R157, R91, 0x10, RZ ;  /* 0x000000105b9d7819 */ /* 0x000fe200000006ff */
[----:B------:R-:W-:Y:S01]  /*52d0*/  FFMA.FTZ R133, R133, R104, R106 ;  /* 0x0000006885857223 */ /* 0x000fe2000001006a */
[----:B------:R-:W-:Y:S02]  /*52e0*/  F2FP.BF16.F32.PACK_AB R63, R148, R63 ;  /* 0x0000003f943f723e */ /* 0x000fe400000010ff */
[----:B------:R-:W-:Y:S01]  /*52f0*/  F2FP.BF16.F32.PACK_AB R62, R149, R62 ;  /* 0x0000003e953e723e */ /* 0x000fe200000010ff */
[--C-:B0-----:R-:W-:Y:S01]  /*5300*/  IMAD.WIDE.U32 R104, R105, 0x10, R112.reuse ;  /* 0x0000001069687825 */ /* 0x101fe200078e0070 */
[----:B------:R-:W-:Y:S02]  /*5310*/  F2FP.BF16.F32.PACK_AB R67, R142, R67 ;  /* 0x000000438e43723e */ /* 0x000fe400000010ff */
[----:B------:R-:W-:Y:S01]  /*5320*/  F2FP.BF16.F32.PACK_AB R66, R143, R66 ;  /* 0x000000428f42723e */ /* 0x000fe200000010ff */
[----:B------:R-:W-:Y:S01]  /*5330*/  IMAD.WIDE.U32 R106, R107, 0x10, R112 ;  /* 0x000000106b6a7825 */ /* 0x000fe200078e0070 */
[----:B------:R-:W-:-:S02]  /*5340*/  F2FP.BF16.F32.PACK_AB R71, R140, R71 ;  /* 0x000000478c47723e */ /* 0x000fc400000010ff */
[----:B------:R-:W-:Y:S01]  /*5350*/  F2FP.BF16.F32.PACK_AB R70, R139, R70 ;  /* 0x000000468b46723e */ /* 0x000fe200000010ff */
[--C-:B------:R-:W-:Y:S01]  /*5360*/  IMAD.WIDE.U32 R108, R109, 0x10, R112.reuse ;  /* 0x000000106d6c7825 */ /* 0x100fe200078e0070 */
[----:B------:R-:W-:Y:S02]  /*5370*/  F2FP.BF16.F32.PACK_AB R69, R138, R69 ;  /* 0x000000458a45723e */ /* 0x000fe400000010ff */
[----:B------:R-:W-:Y:S01]  /*5380*/  F2FP.BF16.F32.PACK_AB R68, R137, R68 ;  /* 0x000000448944723e */ /* 0x000fe200000010ff */
[--C-:B------:R-:W-:Y:S01]  /*5390*/  IMAD.WIDE.U32 R110, R111, 0x10, R112.reuse ;  /* 0x000000106f6e7825 */ /* 0x100fe200078e0070 */
[----:B------:R-:W-:Y:S02]  /*53a0*/  F2FP.BF16.F32.PACK_AB R75, R136, R75 ;  /* 0x0000004b884b723e */ /* 0x000fe400000010ff */
[----:B------:R-:W-:Y:S01]  /*53b0*/  F2FP.BF16.F32.PACK_AB R74, R135, R74 ;  /* 0x0000004a874a723e */ /* 0x000fe200000010ff */
[----:B------:R-:W-:Y:S01]  /*53c0*/  IMAD.WIDE.U32 R112, R65, 0x10, R112 ;  /* 0x0000001041707825 */ /* 0x000fe200078e0070 */
[----:B------:R-:W-:-:S02]  /*53d0*/  F2FP.BF16.F32.PACK_AB R65, R141, R114 ;  /* 0x000000728d41723e */ /* 0x000fc400000010ff */
[----:B------:R-:W0:Y:S01]  /*53e0*/  LDC.64 R114, c[0x0][0x380] ;  /* 0x0000e000ff727b82 */ /* 0x000e220000000a00 */
[----:B-1----:R-:W-:Y:S01]  /*53f0*/  @!P2 IMAD.WIDE R152, R128, 0x4, R60 ;  /* 0x000000048098a825 */ /* 0x002fe200078e023c */
[----:B------:R-:W-:Y:S02]  /*5400*/  SHF.L.U32 R61, R124, 0x10, RZ ;  /* 0x000000107c3d7819 */ /* 0x000fe400000006ff */
[----:B------:R-:W-:Y:S02]  /*5410*/  F2FP.BF16.F32.PACK_AB R60, R145, R144 ;  /* 0x00000090913c723e */ /* 0x000fe400000010ff */
[----:B------:R-:W-:Y:S01]  /*5420*/  F2FP.BF16.F32.PACK_AB R73, R132, R73 ;  /* 0x000000498449723e */ /* 0x000fe200000010ff */
[----:B------:R-:W-:Y:S01]  /*5430*/  FFMA.FTZ R134, R134, R157, R61 ;  /* 0x0000009d86867223 */ /* 0x000fe2000001003d */
[----:B------:R-:W-:Y:S01]  /*5440*/  F2FP.BF16.F32.PACK_AB R61, R147, R146 ;  /* 0x00000092933d723e */ /* 0x000fe200000010ff */
[----:B------:R1:W-:Y:S01]  /*5450*/  @!P2 STG.E desc[UR6][R152.64], R150 ;  /* 0x000000969800a986 */ /* 0x0003e2000c101906 */
[----:B------:R-:W-:-:S02]  /*5460*/  F2FP.BF16.F32.PACK_AB R72, R79, R72 ;  /* 0x000000484f48723e */ /* 0x000fc400000010ff */
[----:B------:R-:W-:Y:S01]  /*5470*/  F2FP.BF16.F32.PACK_AB R79, R134, R133 ;  /* 0x00000085864f723e */ /* 0x000fe200000010ff */
[----:B------:R1:W-:Y:S01]  /*5480*/  STG.E.128 desc[UR6][R104.64], R60 ;  /* 0x0000003c68007986 */ /* 0x0003e2000c101d06 */
[----:B------:R-:W-:Y:S02]  /*5490*/  F2FP.BF16.F32.PACK_AB R78, R131, R78 ;  /* 0x0000004e834e723e */ /* 0x000fe400000010ff */
[----:B------:R-:W-:Y:S01]  /*54a0*/  F2FP.BF16.F32.PACK_AB R77, R130, R77 ;  /* 0x0000004d824d723e */ /* 0x000fe200000010ff */
[----:B------:R1:W-:Y:S01]  /*54b0*/  STG.E.128 desc[UR6][R106.64], R64 ;  /* 0x000000406a007986 */ /* 0x0003e2000c101d06 */
[----:B------:R-:W-:-:S03]  /*54c0*/  F2FP.BF16.F32.PACK_AB R76, R129, R76 ;  /* 0x0000004c814c723e */ /* 0x000fc600000010ff */
[----:B------:R1:W-:Y:S01]  /*54d0*/  STG.E.128 desc[UR6][R108.64], R68 ;  /* 0x000000446c007986 */ /* 0x0003e2000c101d06 */
[----:B0-----:R-:W-:-:S03]  /*54e0*/  IADD3 R128, PT, PT, R128, R114, RZ ;  /* 0x0000007280807210 */ /* 0x001fc60007ffe0ff */
[----:B------:R1:W-:Y:S01]  /*54f0*/  STG.E.128 desc[UR6][R110.64], R72 ;  /* 0x000000486e007986 */ /* 0x0003e2000c101d06 */
[----:B------:R-:W-:-:S03]  /*5500*/  ISETP.GE.AND P2, PT, R128, R115, PT ;  /* 0x000000738000720c */ /* 0x000fc60003f46270 */
[----:B------:R1:W-:Y:S10]  /*5510*/  STG.E.128 desc[UR6][R112.64], R76 ;  /* 0x0000004c70007986 */ /* 0x0003f4000c101d06 */
[----:B------:R-:W-:Y:S05]  /*5520*/  @!P2 BRA `(.L_x_142) ;  /* 0xffffffb000c0a947 */ /* 0x000fea000383ffff */
[----:B------:R-:W-:Y:S05]  /*5530*/  EXIT ;  /* 0x000000000000794d */ /* 0x000fea0003800000 */
.L_x_143:
        /* <DEDUP_REMOVED lines=12> */
.L_x_22303:


//--------------------- .text._ZN10layer_norm31ln_parallel_residual_fwd_kernelINS_13Kernel_traitsI13__nv_bfloat16S2_S2_S2_fjLj5120ELj1ELj1ELj4ELj16ENS_18Kernel_traits_baseILj5120ES2_S2_S2_S2_fjLj128EEEEELb1ELb0ELb0EEEvNS_9FwdParamsE --------------------------
	.section	.text._ZN10layer_norm31ln_parallel_residual_fwd_kernelINS_13Kernel_traitsI13__nv_bfloat16S2_S2_S2_fjLj5120ELj1ELj1ELj4ELj16ENS_18Kernel_traits_baseILj5120ES2_S2_S2_S2_fjLj128EEEEELb1ELb0ELb0EEEvNS_9FwdParamsE,"ax",@progbits
	.align	128
        .global         _ZN10layer_norm31ln_parallel_residual_fwd_kernelINS_13Kernel_traitsI13__nv_bfloat16S2_S2_S2_fjLj5120ELj1ELj1ELj4ELj16ENS_18Kernel_traits_baseILj5120ES2_S2_S2_S2_fjLj128EEEEELb1ELb0ELb0EEEvNS_9FwdParamsE
        .type           _ZN10layer_norm31ln_parallel_residual_fwd_kernelINS_13Kernel_traitsI13__nv_bfloat16S2_S2_S2_fjLj5120ELj1ELj1ELj4ELj16ENS_18Kernel_traits_baseILj5120ES2_S2_S2_S2_fjLj128EEEEELb1ELb0ELb0EEEvNS_9FwdParamsE,@function
        .size           _ZN10layer_norm31ln_parallel_residual_fwd_kernelINS_13Kernel_traitsI13__nv_bfloat16S2_S2_S2_fjLj5120ELj1ELj1ELj4ELj16ENS_18Kernel_traits_baseILj5120ES2_S2_S2_S2_fjLj128EEEEELb1ELb0ELb0EEEvNS_9FwdParamsE,(.L_x_22304 - _ZN10layer_norm31ln_parallel_residual_fwd_kernelINS_13Kernel_traitsI13__nv_bfloat16S2_S2_S2_fjLj5120ELj1ELj1ELj4ELj16ENS_18Kernel_traits_baseILj5120ES2_S2_S2_S2_fjLj128EEEEELb1ELb0ELb0EEEvNS_9FwdParamsE)
        .other          _ZN10layer_norm31ln_parallel_residual_fwd_kernelINS_13Kernel_traitsI13__nv_bfloat16S2_S2_S2_fjLj5120ELj1ELj1ELj4ELj16ENS_18Kernel_traits_baseILj5120ES2_S2_S2_S2_fjLj128EEEEELb1ELb0ELb0EEEvNS_9FwdParamsE,@"STO_CUDA_ENTRY STV_DEFAULT"
_ZN10layer_norm31ln_parallel_residual_fwd_kernelINS_13Kernel_traitsI13__nv_bfloat16S2_S2_S2_fjLj5120ELj1ELj1ELj4ELj16ENS_18Kernel_traits_baseILj5120ES2_S2_S2_S2_fjLj128EEEEELb1ELb0ELb0EEEvNS_9FwdParamsE:
.text._ZN10layer_norm31ln_parallel_residual_fwd_kernelINS_13Kernel_traitsI13__nv_bfloat16S2_S2_S2_fjLj5120ELj1ELj1ELj4ELj16ENS_18Kernel_traits_baseILj5120ES2_S2_S2_S2_fjLj128EEEEELb1ELb0ELb0EEEvNS_9FwdParamsE:
[----:B------:R-:W-:Y:S01]  /*0000*/  LDC R1, c[0x0][0x37c] ;  /* 0x0000df00ff017b82 */ /* 0x000fe20000000800 */
[----:B------:R-:W0:Y:S07]  /*0010*/  LDCU.U8 UR4, c[0x0][0x464] ;  /* 0x00008c80ff0477ac */ /* 0x000e2e0008000000 */
[----:B------:R-:W1:Y:S01]  /*0020*/  LDC R181, c[0x0][0x45c] ;  /* 0x00011700ffb57b82 */ /* 0x000e620000000800 */
[----:B------:R-:W2:Y:S01]  /*0030*/  LDCU.64 UR8, c[0x0][0x450] ;  /* 0x00008a00ff0877ac */ /* 0x000ea20008000a00 */
[----:B------:R-:W3:Y:S06]  /*0040*/  LDCU.64 UR6, c[0x0][0x358] ;  /* 0x00006b00ff0677ac */ /* 0x000eec0008000a00 */
[----:B------:R-:W4:Y:S01]  /*0050*/  LDC R6, c[0x0][0x458] ;  /* 0x00011600ff067b82 */ /* 0x000f220000000800 */
[----:B------:R-:W5:Y:S07]  /*0060*/  S2R R222, SR_TID.X ;  /* 0x0000000000de7919 */ /* 0x000f6e0000002100 */
[----:B------:R-:W5:Y:S01]  /*0070*/  LDC R11, c[0x0][0x388] ;  /* 0x0000e200ff0b7b82 */ /* 0x000f620000000800 */
[----:B0-----:R-:W-:Y:S01]  /*0080*/  ISETP.NE.AND P0, PT, RZ, UR4, PT ;  /* 0x00000004ff007c0c */ /* 0x001fe2000bf05270 */
[----:B------:R-:W0:Y:S01]  /*0090*/  LDCU.64 UR4, c[0x0][0x438] ;  /* 0x00008700ff0477ac */ /* 0x000e220008000a00 */
[----:B--2---:R-:W-:-:S02]  /*00a0*/  IMAD.U32 R2, RZ, RZ, UR8 ;  /* 0x00000008ff027e24 */ /* 0x004fc4000f8e00ff */
[----:B------:R-:W-:-:S09]  /*00b0*/  IMAD.U32 R3, RZ, RZ, UR9 ;  /* 0x00000009ff037e24 */ /* 0x000fd2000f8e00ff */
[----:B-1----:R-:W-:Y:S01]  /*00c0*/  @P0 IMAD.MOV.U32 R7, RZ, RZ, R181 ;  /* 0x000000ffff070224 */ /* 0x002fe200078e00b5 */
[----:B---3--:R-:W2:Y:S01]  /*00d0*/  @P0 LDG.E.64 R2, desc[UR6][R2.64] ;  /* 0x0000000602020981 */ /* 0x008ea2000c1e1b00 */
[----:B------:R-:W1:Y:S03]  /*00e0*/  @P0 LDC R5, c[0x0][0x460] ;  /* 0x00011800ff050b82 */ /* 0x000e660000000800 */
[----:B----4-:R-:W1:Y:S01]  /*00f0*/  @P0 LDG.E.64 R8, desc[UR6][R6.64] ;  /* 0x0000000606080981 */ /* 0x010e62000c1e1b00 */
[----:B0-----:R-:W-:Y:S01]  /*0100*/  UISETP.NE.U32.AND UP0, UPT, UR4, URZ, UPT ;  /* 0x000000ff0400728c */ /* 0x001fe2000bf05070 */
[----:B------:R-:W-:Y:S03]  /*0110*/  BSSY.RECONVERGENT B0, `(.L_x_144) ;  /* 0x000015f000007945 */ /* 0x000fe60003800200 */
[----:B------:R-:W0:Y:S01]  /*0120*/  S2UR UR17, SR_CTAID.X ;  /* 0x00000000001179c3 */ /* 0x000e220000002500 */
[----:B------:R-:W-:Y:S01]  /*0130*/  UISETP.NE.AND.EX UP0, UPT, UR5, URZ, UPT, UP0 ;  /* 0x000000ff0500728c */ /* 0x000fe2000bf05300 */
[----:B-----5:R-:W-:-:S04]  /*0140*/  SHF.R.S32.HI R4, RZ, 0x1f, R11 ;  /* 0x0000001fff047819 */ /* 0x020fc8000001140b */
[----:B------:R-:W-:Y:S02]  /*0150*/  LEA.HI R4, R4, R11, RZ, 0x3 ;  /* 0x0000000b04047211 */ /* 0x000fe400078f18ff */
[----:B------:R-:W0:Y:S02]  /*0160*/  LDC R183, c[0x0][0x360] ;  /* 0x0000d800ffb77b82 */ /* 0x000e240000000800 */
[----:B0-----:R-:W-:Y:S01]  /*0170*/  IMAD R183, R183, UR17, R222 ;  /* 0x00000011b7b77c24 */ /* 0x001fe2000f8e02de */
[----:B--2---:R-:W-:Y:S02]  /*0180*/  @P0 R2UR UR8, R2 ;  /* 0x00000000020802ca */ /* 0x004fe400000e0000 */
[----:B------:R-:W-:Y:S02]  /*0190*/  @P0 R2UR UR9, R3 ;  /* 0x00000000030902ca */ /* 0x000fe400000e0000 */
[C---:B------:R-:W-:Y:S02]  /*01a0*/  LOP3.LUT R2, R222.reuse, 0x1f, RZ, 0xc0, !PT ;  /* 0x0000001fde027812 */ /* 0x040fe400078ec0ff */
[----:B------:R-:W-:-:S02]  /*01b0*/  LOP3.LUT R3, R222, 0x60, RZ, 0xc0, !PT ;  /* 0x00000060de037812 */ /* 0x000fc400078ec0ff */
[----:B-1----:R-:W-:Y:S02]  /*01c0*/  @P0 IADD3 R6, P1, PT, R8, R5, RZ ;  /* 0x0000000508060210 */ /* 0x002fe40007f3e0ff */
[----:B------:R-:W-:Y:S02]  /*01d0*/  LOP3.LUT R5, R3, R2, RZ, 0xfc, !PT ;  /* 0x0000000203057212 */ /* 0x000fe400078efcff */
[----:B------:R-:W-:Y:S01]  /*01e0*/  @P0 IADD3.X R181, PT, PT, RZ, R9, RZ, P1, !PT ;  /* 0x00000009ffb50210 */ /* 0x000fe20000ffe4ff */
[----:B------:R-:W-:Y:S01]  /*01f0*/  UIADD3 UR16, UPT, UPT, UR8, -0x61c88647, URZ ;  /* 0x9e3779b908107890 */ /* 0x000fe2000fffe0ff */
[----:B------:R-:W-:Y:S01]  /*0200*/  LOP3.LUT R7, R5, 0x7f, RZ, 0x3c, !PT ;  /* 0x0000007f05077812 */ /* 0x000fe200078e3cff */
[----:B------:R-:W-:Y:S01]  /*0210*/  UIADD3 UR26, UPT, UPT, UR9, -0x4498517b, URZ ;  /* 0xbb67ae85091a7890 */ /* 0x000fe2000fffe0ff */
[--C-:B------:R-:W-:Y:S01]  /*0220*/  SHF.R.U64 R182, R6, 0x2, R181.reuse ;  /* 0x0000000206b67819 */ /* 0x100fe200000012b5 */
[----:B------:R-:W-:Y:S01]  /*0230*/  UIADD3 UR27, UPT, UPT, UR8, 0x3c6ef372, URZ ;  /* 0x3c6ef372081b7890 */ /* 0x000fe2000fffe0ff */
[----:B------:R-:W-:Y:S01]  /*0240*/  LEA.HI.SX32 R0, R4, R7, 0x1d ;  /* 0x0000000704007211 */ /* 0x000fe200078feaff */
[----:B------:R-:W-:Y:S01]  /*0250*/  UIADD3 UR28, UPT, UPT, UR9, 0x76cf5d0a, URZ ;  /* 0x76cf5d0a091c7890 */ /* 0x000fe2000fffe0ff */
[----:B------:R-:W-:Y:S01]  /*0260*/  SHF.R.U32.HI R181, RZ, 0x2, R181 ;  /* 0x00000002ffb57819 */ /* 0x000fe200000116b5 */
[----:B------:R-:W-:-:S02]  /*0270*/  UIADD3 UR18, UPT, UPT, UR8, -0x255992d5, URZ ;  /* 0xdaa66d2b08127890 */ /* 0x000fc4000fffe0ff */
[----:B------:R-:W-:Y:S02]  /*0280*/  UIADD3 UR10, UPT, UPT, UR9, 0x32370b8f, URZ ;  /* 0x32370b8f090a7890 */ /* 0x000fe4000fffe0ff */
[----:B------:R-:W-:Y:S02]  /*0290*/  UIADD3 UR11, UPT, UPT, UR8, 0x78dde6e4, URZ ;  /* 0x78dde6e4080b7890 */ /* 0x000fe4000fffe0ff */
[----:B------:R-:W-:Y:S02]  /*02a0*/  UIADD3 UR12, UPT, UPT, UR9, -0x126145ec, URZ ;  /* 0xed9eba14090c7890 */ /* 0x000fe4000fffe0ff */
[----:B------:R-:W-:Y:S02]  /*02b0*/  UIADD3 UR19, UPT, UPT, UR8, 0x1715609d, URZ ;  /* 0x1715609d08137890 */ /* 0x000fe4000fffe0ff */
[----:B------:R-:W-:Y:S02]  /*02c0*/  UIADD3 UR13, UPT, UPT, UR9, -0x56f99767, URZ ;  /* 0xa9066899090d7890 */ /* 0x000fe4000fffe0ff */
[----:B------:R-:W-:-:S02]  /*02d0*/  UIADD3 UR14, UPT, UPT, UR8, -0x4ab325aa, URZ ;  /* 0xb54cda56080e7890 */ /* 0x000fc4000fffe0ff */
[----:B------:R-:W-:Y:S02]  /*02e0*/  UIADD3 UR20, UPT, UPT, UR9, 0x646e171e, URZ ;  /* 0x646e171e09147890 */ /* 0x000fe4000fffe0ff */
[----:B------:R-:W-:Y:S02]  /*02f0*/  UIADD3 UR21, UPT, UPT, UR8, 0x5384540f, URZ ;  /* 0x5384540f08157890 */ /* 0x000fe4000fffe0ff */
[----:B------:R-:W-:Y:S02]  /*0300*/  UIADD3 UR15, UPT, UPT, UR9, 0x1fd5c5a3, URZ ;  /* 0x1fd5c5a3090f7890 */ /* 0x000fe4000fffe0ff */
[----:B------:R-:W-:Y:S02]  /*0310*/  UIADD3 UR22, UPT, UPT, UR8, -0xe443238, URZ ;  /* 0xf1bbcdc808167890 */ /* 0x000fe4000fffe0ff */
[----:B------:R-:W-:Y:S02]  /*0320*/  UIADD3 UR23, UPT, UPT, UR9, -0x24c28bd8, URZ ;  /* 0xdb3d742809177890 */ /* 0x000fe4000fffe0ff */
[----:B------:R-:W-:-:S02]  /*0330*/  UIADD3 UR24, UPT, UPT, UR8, -0x700cb87f, URZ ;  /* 0x8ff3478108187890 */ /* 0x000fc4000fffe0ff */
[----:B------:R-:W-:Y:S01]  /*0340*/  UIADD3 UR25, UPT, UPT, UR9, -0x695add53, URZ ;  /* 0x96a522ad09197890 */ /* 0x000fe2000fffe0ff */
[----:B------:R-:W-:Y:S11]  /*0350*/  BRA.U UP0, `(.L_x_145) ;  /* 0x00000009009c7547 */ /* 0x000ff6000b800000 */
        /* <DEDUP_REMOVED lines=8> */
[----:B------:R-:W-:Y:S01]  /*03e0*/  ISETP.GE.U32.AND P2, PT, R0, 0x200, PT ;  /* 0x000002000000780c */ /* 0x000fe20003f46070 */
[----:B------:R-:W1:Y:S01]  /*03f0*/  LDC.64 R10, c[0x0][0x3d8] ;  /* 0x0000f600ff0a7b82 */ /* 0x000e620000000a00 */
[----:B------:R-:W-:-:S07]  /*0400*/  LOP3.LUT R184, R184, 0xfffffeff, RZ, 0xc0, !PT ;  /* 0xfffffeffb8b87812 */ /* 0x000fce00078ec0ff */
[----:B------:R-:W2:Y:S08]  /*0410*/  LDC.64 R12, c[0x0][0x3d0] ;  /* 0x0000f400ff0c7b82 */ /* 0x000eb00000000a00 */
[----:B------:R-:W3:Y:S01]  /*0420*/  LDC.64 R14, c[0x0][0x3d8] ;  /* 0x0000f600ff0e7b82 */ /* 0x000ee20000000a00 */
[----:B0-----:R-:W-:-:S07]  /*0430*/  @P4 IMAD.WIDE.U32 R8, R5, 0x10, R8 ;  /* 0x0000001005084825 */ /* 0x001fce00078e0008 */
[----:B------:R-:W0:Y:S01]  /*0440*/  LDC.64 R16, c[0x0][0x3d0] ;  /* 0x0000f400ff107b82 */ /* 0x000e220000000a00 */
[C---:B-1----:R-:W-:Y:S01]  /*0450*/  @P4 IMAD.WIDE.U32 R10, R5.reuse, 0x10, R10 ;  /* 0x00000010050a4825 */ /* 0x042fe200078e000a */
[----:B------:R-:W-:Y:S01]  /*0460*/  @P4 LOP3.LUT R5, R5, 0x80, RZ, 0xfc, !PT ;  /* 0x0000008005054812 */ /* 0x000fe200078efcff */
[----:B------:R1:W5:Y:S05]  /*0470*/  @P4 LDG.E.128 R40, desc[UR6][R8.64] ;  /* 0x0000000608284981 */ /* 0x00036a000c1e1d00 */
[----:B------:R-:W4:Y:S01]  /*0480*/  LDC.64 R18, c[0x0][0x3d8] ;  /* 0x0000f600ff127b82 */ /* 0x000f220000000a00 */
[C---:B--2---:R-:W-:Y:S01]  /*0490*/  @P0 IMAD.WIDE.U32 R12, R5.reuse, 0x10, R12 ;  /* 0x00000010050c0825 */ /* 0x044fe200078e000c */
[----:B------:R1:W5:Y:S06]  /*04a0*/  @P4 LDG.E.128 R44, desc[UR6][R10.64] ;  /* 0x000000060a2c4981 */ /* 0x00036c000c1e1d00 */
[----:B------:R-:W2:Y:S01]  /*04b0*/  LDC.64 R20, c[0x0][0x3d0] ;  /* 0x0000f400ff147b82 */ /* 0x000ea20000000a00 */
[C---:B---3--:R-:W-:Y:S01]  /*04c0*/  @P0 IMAD.WIDE.U32 R14, R5.reuse, 0x10, R14 ;  /* 0x00000010050e0825 */ /* 0x048fe200078e000e */
[----:B------:R1:W5:Y:S06]  /*04d0*/  @P0 LDG.E.128 R48, desc[UR6][R12.64] ;  /* 0x000000060c300981 */ /* 0x00036c000c1e1d00 */
[----:B------:R-:W3:Y:S01]  /*04e0*/  LDC.64 R22, c[0x0][0x3d8] ;  /* 0x0000f600ff167b82 */ /* 0x000ee20000000a00 */
[----:B------:R-:W-:Y:S01]  /*04f0*/  @P0 VIADD R5, R5, 0x80 ;  /* 0x0000008005050836 */ /* 0x000fe20000000000 */
[----:B------:R1:W5:Y:S01]  /*0500*/  @P0 LDG.E.128 R52, desc[UR6][R14.64] ;  /* 0x000000060e340981 */ /* 0x000362000c1e1d00 */
[----:B------:R-:W-:-:S02]  /*0510*/  ISETP.GE.U32.AND P3, PT, R0, 0x280, PT ;  /* 0x000002800000780c */ /* 0x000fc40003f66070 */
[----:B0-----:R-:W-:-:S04]  /*0520*/  @P1 IMAD.WIDE.U32 R16, R5, 0x10, R16 ;  /* 0x0000001005101825 */ /* 0x001fc800078e0010 */
[----:B------:R-:W-:Y:S01]  /*0530*/  HFMA2 R78, -RZ, RZ, 0, 0 ;  /* 0x00000000ff4e7431 */ /* 0x000fe200000001ff */
[----:B------:R-:W-:Y:S01]  /*0540*/  @P4 LOP3.LUT R184, R184, 0x100, RZ, 0xfc, !PT ;  /* 0x00000100b8b84812 */ /* 0x000fe200078efcff */
[C---:B----4-:R-:W-:Y:S01]  /*0550*/  @P1 IMAD.WIDE.U32 R18, R5.reuse, 0x10, R18 ;  /* 0x0000001005121825 */ /* 0x050fe200078e0012 */
[----:B------:R1:W5:Y:S03]  /*0560*/  @P1 LDG.E.128 R56, desc[UR6][R16.64] ;  /* 0x0000000610381981 */ /* 0x000366000c1e1d00 */
[----:B------:R-:W-:Y:S01]  /*0570*/  @P1 VIADD R5, R5, 0x80 ;  /* 0x0000008005051836 */ /* 0x000fe20000000000 */
[----:B------:R1:W5:Y:S03]  /*0580*/  @P1 LDG.E.128 R60, desc[UR6][R18.64] ;  /* 0x00000006123c1981 */ /* 0x000366000c1e1d00 */
[----:B--2---:R-:W-:-:S05]  /*0590*/  @P2 IMAD.WIDE.U32 R20, R5, 0x10, R20 ;  /* 0x0000001005142825 */ /* 0x004fca00078e0014 */
[----:B------:R1:W5:Y:S01]  /*05a0*/  @P2 LDG.E.128 R64, desc[UR6][R20.64] ;  /* 0x0000000614402981 */ /* 0x000362000c1e1d00 */
[----:B---3--:R-:W-:-:S05]  /*05b0*/  @P2 IMAD.WIDE.U32 R22, R5, 0x10, R22 ;  /* 0x0000001005162825 */ /* 0x008fca00078e0016 */
[----:B------:R1:W5:Y:S01]  /*05c0*/  @P2 LDG.E.128 R68, desc[UR6][R22.64] ;  /* 0x0000000616442981 */ /* 0x000362000c1e1d00 */
[----:B------:R-:W-:Y:S01]  /*05d0*/  IMAD.MOV.U32 R74, RZ, RZ, RZ ;  /* 0x000000ffff4a7224 */ /* 0x000fe200078e00ff */
[----:B------:R-:W-:Y:S02]  /*05e0*/  CS2R R72, SRZ ;  /* 0x0000000000487805 */ /* 0x000fe4000001ff00 */
[----:B------:R-:W-:Y:S01]  /*05f0*/  CS2R R76, SRZ ;  /* 0x00000000004c7805 */ /* 0x000fe2000001ff00 */
[----:B------:R-:W-:Y:S01]  /*0600*/  IMAD.MOV.U32 R82, RZ, RZ, RZ ;  /* 0x000000ffff527224 */ /* 0x000fe200078e00ff */
[----:B------:R-:W-:Y:S01]  /*0610*/  CS2R R80, SRZ ;  /* 0x0000000000507805 */ /* 0x000fe2000001ff00 */
[----:B------:R-:W-:Y:S01]  /*0620*/  IMAD.MOV.U32 R86, RZ, RZ, RZ ;  /* 0x000000ffff567224 */ /* 0x000fe200078e00ff */
        /* <DEDUP_REMOVED lines=9> */
[----:B------:R-:W-:Y:S01]  /*06c0*/  @P4 IMAD.MOV.U32 R87, RZ, RZ, RZ ;  /* 0x000000ffff574224 */ /* 0x000fe200078e00ff */
[----:B------:R-:W-:Y:S01]  /*06d0*/  @P0 MOV R83, RZ ;  /* 0x000000ff00530202 */ /* 0x000fe20000000f00 */
[----:B------:R-:W-:Y:S02]  /*06e0*/  @P1 IMAD.MOV.U32 R79, RZ, RZ, RZ ;  /* 0x000000ffff4f1224 */ /* 0x000fe400078e00ff */
[----:B------:R-:W-:Y:S02]  /*06f0*/  @P2 IMAD.MOV.U32 R75, RZ, RZ, RZ ;  /* 0x000000ffff4b2224 */ /* 0x000fe400078e00ff */
[----:B------:R-:W-:Y:S01]  /*0700*/  @P2 VIADD R5, R5, 0x80 ;  /* 0x0000008005052836 */ /* 0x000fe20000000000 */
[----:B-1----:R-:W-:Y:S06]  /*0710*/  @!P3 BRA `(.L_x_147) ;  /* 0x0000000c00f8b947 */ /* 0x002fec0003800000 */
        /* <DEDUP_REMOVED lines=11> */
[----:B------:R-:W-:Y:S01]  /*07d0*/  CS2R R76, SRZ ;  /* 0x00000000004c7805 */ /* 0x000fe2000001ff00 */
[----:B------:R-:W-:Y:S01]  /*07e0*/  IMAD.MOV.U32 R82, RZ, RZ, RZ ;  /* 0x000000ffff527224 */ /* 0x000fe200078e00ff */
[----:B------:R-:W-:Y:S01]  /*07f0*/  CS2R R80, SRZ ;  /* 0x0000000000507805 */ /* 0x000fe2000001ff00 */
[----:B------:R-:W-:Y:S01]  /*0800*/  IMAD.MOV.U32 R86, RZ, RZ, RZ ;  /* 0x000000ffff567224 */ /* 0x000fe200078e00ff */
        /* <DEDUP_REMOVED lines=10> */
[----:B------:R-:W-:Y:S01]  /*08b0*/  CS2R R100, SRZ ;  /* 0x0000000000647805 */ /* 0x000fe2000001ff00 */
[----:B------:R-:W-:Y:S06]  /*08c0*/  BRA `(.L_x_147) ;  /* 0x0000000c008c7947 */ /* 0x000fec0003800000 */
.L_x_146:
[C---:B------:R-:W-:Y:S01]  /*08d0*/  ISETP.GE.U32.AND P4, PT, R0.reuse, 0x80, PT ;  /* 0x000000800000780c */ /* 0x040fe20003f86070 */
[----:B------:R-:W0:Y:S01]  /*08e0*/  LDC.64 R10, c[0x0][0x3d0] ;  /* 0x0000f400ff0a7b82 */ /* 0x000e220000000a00 */
[C---:B------:R-:W-:Y:S02]  /*08f0*/  ISETP.GE.U32.AND P0, PT, R0.reuse, 0x100, PT ;  /* 0x000001000000780c */ /* 0x040fe40003f06070 */
[C---:B------:R-:W-:Y:S02]  /*0900*/  ISETP.GE.U32.AND P1, PT, R0.reuse, 0x180, PT ;  /* 0x000001800000780c */ /* 0x040fe40003f26070 */
[----:B------:R-:W-:Y:S02]  /*0910*/  ISETP.GE.U32.AND P2, PT, R0, 0x200, PT ;  /* 0x000002000000780c */ /* 0x000fe40003f46070 */
[----:B------:R-:W-:Y:S01]  /*0920*/  LOP3.LUT R184, R184, 0xfffffeff, RZ, 0xc0, !PT ;  /* 0xfffffeffb8b87812 */ /* 0x000fe200078ec0ff */
[----:B------:R-:W1:Y:S08]  /*0930*/  LDC.64 R12, c[0x0][0x3d8] ;  /* 0x0000f600ff0c7b82 */ /* 0x000e700000000a00 */
[----:B------:R-:W2:Y:S08]  /*0940*/  LDC.64 R14, c[0x0][0x3d0] ;  /* 0x0000f400ff0e7b82 */ /* 0x000eb00000000a00 */
[----:B------:R-:W3:Y:S01]  /*0950*/  LDC.64 R16, c[0x0][0x3d8] ;  /* 0x0000f600ff107b82 */ /* 0x000ee20000000a00 */
[----:B0-----:R-:W-:-:S07]  /*0960*/  @P4 IMAD.WIDE.U32 R10, R5, 0x10, R10 ;  /* 0x00000010050a4825 */ /* 0x001fce00078e000a */
[----:B------:R-:W0:Y:S01]  /*0970*/  LDC.64 R20, c[0x0][0x3d0] ;  /* 0x0000f400ff147b82 */ /* 0x000e220000000a00 */
[----:B-1----:R-:W-:Y:S01]  /*0980*/  @P4 IMAD.WIDE.U32 R12, R5, 0x10, R12 ;  /* 0x00000010050c4825 */ /* 0x002fe200078e000c */
[----:B------:R1:W5:Y:S06]  /*0990*/  @P4 LDG.E.128 R40, desc[UR6][R10.64] ;  /* 0x000000060a284981 */ /* 0x00036c000c1e1d00 */
[----:B------:R-:W4:Y:S01]  /*09a0*/  LDC.64 R22, c[0x0][0x3d8] ;  /* 0x0000f600ff167b82 */ /* 0x000f220000000a00 */
[----:B------:R1:W5:Y:S07]  /*09b0*/  @P4 LDG.E.128 R44, desc[UR6][R12.64] ;  /* 0x000000060c2c4981 */ /* 0x00036e000c1e1d00 */
[----:B------:R-:W1:Y:S08]  /*09c0*/  LDC.64 R26, c[0x0][0x3d0] ;  /* 0x0000f400ff1a7b82 */ /* 0x000e700000000a00 */
[----:B------:R-:W1:Y:S01]  /*09d0*/  LDC.64 R28, c[0x0][0x3d8] ;  /* 0x0000f600ff1c7b82 */ /* 0x000e620000000a00 */
[----:B------:R-:W-:-:S07]  /*09e0*/  ISETP.GE.U32.AND P3, PT, R0, 0x280, PT ;  /* 0x000002800000780c */ /* 0x000fce0003f66070 */
[----:B------:R-:W2:Y:S01]  /*09f0*/  @P4 LDC.64 R8, c[0x0][0x440] ;  /* 0x00011000ff084b82 */ /* 0x000ea20000000a00 */
[----:B------:R-:W-:Y:S01]  /*0a00*/  HFMA2 R82, -RZ, RZ, 0, 0 ;  /* 0x00000000ff527431 */ /* 0x000fe200000001ff */
[----:B------:R-:W-:-:S06]  /*0a10*/  @P4 LOP3.LUT R184, R184, 0x100, RZ, 0xfc, !PT ;  /* 0x00000100b8b84812 */ /* 0x000fcc00078efcff */
[----:B------:R-:W0:Y:S08]  /*0a20*/  @P0 LDC.64 R18, c[0x0][0x440] ;  /* 0x00011000ff120b82 */ /* 0x000e300000000a00 */
[----:B------:R-:W1:Y:S08]  /*0a30*/  @P1 LDC.64 R24, c[0x0][0x440] ;  /* 0x00011000ff181b82 */ /* 0x000e700000000a00 */
[----:B------:R-:W1:Y:S01]  /*0a40*/  @P2 LDC.64 R30, c[0x0][0x440] ;  /* 0x00011000ff1e2b82 */ /* 0x000e620000000a00 */
[C---:B--2---:R-:W-:Y:S01]  /*0a50*/  @P4 IMAD.WIDE.U32 R8, R5.reuse, 0x10, R8 ;  /* 0x0000001005084825 */ /* 0x044fe200078e0008 */
[----:B------:R-:W-:-:S04]  /*0a60*/  @P4 LOP3.LUT R5, R5, 0x80, RZ, 0xfc, !PT ;  /* 0x0000008005054812 */ /* 0x000fc800078efcff */
[----:B------:R2:W5:Y:S01]  /*0a70*/  @P4 LD.E.128 R100, desc[UR6][R8.64] ;  /* 0x0000000608644980 */ /* 0x000562000c101d00 */
[----:B------:R-:W-:-:S04]  /*0a80*/  @P0 IMAD.WIDE.U32 R14, R5, 0x10, R14 ;  /* 0x00000010050e0825 */ /* 0x000fc800078e000e */
[C---:B---3--:R-:W-:Y:S01]  /*0a90*/  @P0 IMAD.WIDE.U32 R16, R5.reuse, 0x10, R16 ;  /* 0x0000001005100825 */ /* 0x048fe200078e0010 */
[----:B------:R2:W5:Y:S03]  /*0aa0*/  @P0 LDG.E.128 R48, desc[UR6][R14.64] ;  /* 0x000000060e300981 */ /* 0x000566000c1e1d00 */
[C---:B0-----:R-:W-:Y:S01]  /*0ab0*/  @P0 IMAD.WIDE.U32 R18, R5.reuse, 0x10, R18 ;  /* 0x0000001005120825 */ /* 0x041fe200078e0012 */
[----:B------:R-:W-:Y:S01]  /*0ac0*/  @P0 IADD3 R5, PT, PT, R5, 0x80, RZ ;  /* 0x0000008005050810 */ /* 0x000fe20007ffe0ff */
[----:B------:R2:W5:Y:S04]  /*0ad0*/  @P0 LDG.E.128 R52, desc[UR6][R16.64] ;  /* 0x0000000610340981 */ /* 0x000568000c1e1d00 */
[C---:B------:R-:W-:Y:S01]  /*0ae0*/  @P1 IMAD.WIDE.U32 R20, R5.reuse, 0x10, R20 ;  /* 0x0000001005141825 */ /* 0x040fe200078e0014 */
[----:B------:R2:W5:Y:S03]  /*0af0*/  @P0 LD.E.128 R96, desc[UR6][R18.64] ;  /* 0x0000000612600980 */ /* 0x000566000c101d00 */
[C---:B----4-:R-:W-:Y:S01]  /*0b00*/  @P1 IMAD.WIDE.U32 R22, R5.reuse, 0x10, R22 ;  /* 0x0000001005161825 */ /* 0x050fe200078e0016 */
[----:B------:R2:W5:Y:S03]  /*0b10*/  @P1 LDG.E.128 R56, desc[UR6][R20.64] ;  /* 0x0000000614381981 */ /* 0x000566000c1e1d00 */
[C---:B-1----:R-:W-:Y:S01]  /*0b20*/  @P1 IMAD.WIDE.U32 R24, R5.reuse, 0x10, R24 ;  /* 0x0000001005181825 */ /* 0x042fe200078e0018 */
[----:B------:R2:W5:Y:S03]  /*0b30*/  @P1 LDG.E.128 R60, desc[UR6][R22.64] ;  /* 0x00000006163c1981 */ /* 0x000566000c1e1d00 */
[----:B------:R-:W-:Y:S01]  /*0b40*/  @P1 VIADD R5, R5, 0x80 ;  /* 0x0000008005051836 */ /* 0x000fe20000000000 */
[----:B------:R2:W5:Y:S03]  /*0b50*/  @P1 LD.E.128 R92, desc[UR6][R24.64] ;  /* 0x00000006185c1980 */ /* 0x000566000c101d00 */
[----:B------:R-:W-:-:S04]  /*0b60*/  @P2 IMAD.WIDE.U32 R26, R5, 0x10, R26 ;  /* 0x00000010051a2825 */ /* 0x000fc800078e001a */
[C---:B------:R-:W-:Y:S01]  /*0b70*/  @P2 IMAD.WIDE.U32 R28, R5.reuse, 0x10, R28 ;  /* 0x00000010051c2825 */ /* 0x040fe200078e001c */
[----:B------:R2:W5:Y:S03]  /*0b80*/  @P2 LDG.E.128 R64, desc[UR6][R26.64] ;  /* 0x000000061a402981 */ /* 0x000566000c1e1d00 */
[----:B------:R-:W-:Y:S01]  /*0b90*/  @P2 IMAD.WIDE.U32 R30, R5, 0x10, R30 ;  /* 0x00000010051e2825 */ /* 0x000fe200078e001e */
[----:B------:R2:W5:Y:S04]  /*0ba0*/  @P2 LDG.E.128 R68, desc[UR6][R28.64] ;  /* 0x000000061c442981 */ /* 0x000568000c1e1d00 */
[----:B------:R2:W5:Y:S01]  /*0bb0*/  @P2 LD.E.128 R88, desc[UR6][R30.64] ;  /* 0x000000061e582980 */ /* 0x000562000c101d00 */
[----:B------:R-:W-:Y:S01]  /*0bc0*/  IMAD.MOV.U32 R74, RZ, RZ, RZ ;  /* 0x000000ffff4a7224 */ /* 0x000fe200078e00ff */
[----:B------:R-:W-:Y:S01]  /*0bd0*/  CS2R R72, SRZ ;  /* 0x0000000000487805 */ /* 0x000fe2000001ff00 */
[----:B------:R-:W-:Y:S01]  /*0be0*/  IMAD.MOV.U32 R78, RZ, RZ, RZ ;  /* 0x000000ffff4e7224 */ /* 0x000fe200078e00ff */
[----:B------:R-:W-:-:S02]  /*0bf0*/  CS2R R76, SRZ ;  /* 0x00000000004c7805 */ /* 0x000fc4000001ff00 */
[----:B------:R-:W-:Y:S01]  /*0c00*/  CS2R R80, SRZ ;  /* 0x0000000000507805 */ /* 0x000fe2000001ff00 */
[----:B------:R-:W-:Y:S01]  /*0c10*/  IMAD.MOV.U32 R86, RZ, RZ, RZ ;  /* 0x000000ffff567224 */ /* 0x000fe200078e00ff */
[----:B------:R-:W-:Y:S01]  /*0c20*/  CS2R R84, SRZ ;  /* 0x0000000000547805 */ /* 0x000fe2000001ff00 */
[----:B------:R-:W-:Y:S01]  /*0c30*/  @P4 IMAD.MOV.U32 R87, RZ, RZ, RZ ;  /* 0x000000ffff574224 */ /* 0x000fe200078e00ff */
[----:B------:R-:W-:Y:S01]  /*0c40*/  @P1 MOV R79, RZ ;  /* 0x000000ff004f1202 */ /* 0x000fe20000000f00 */
[----:B------:R-:W-:Y:S02]  /*0c50*/  @P0 IMAD.MOV.U32 R83, RZ, RZ, RZ ;  /* 0x000000ffff530224 */ /* 0x000fe400078e00ff */
[----:B------:R-:W-:Y:S02]  /*0c60*/  @P2 IMAD.MOV.U32 R75, RZ, RZ, RZ ;  /* 0x000000ffff4b2224 */ /* 0x000fe400078e00ff */
[----:B------:R-:W-:Y:S01]  /*0c70*/  @P2 VIADD R5, R5, 0x80 ;  /* 0x0000008005052836 */ /* 0x000fe20000000000 */
[----:B--2---:R-:W-:Y:S06]  /*0c80*/  @!P3 BRA `(.L_x_147) ;  /* 0x00000008009cb947 */ /* 0x004fec0003800000 */
[----:B------:R-:W0:Y:S08]  /*0c90*/  LDC.64 R116, c[0x0][0x440] ;  /* 0x00011000ff747b82 */ /* 0x000e300000000a00 */
[----:B------:R-:W1:Y:S08]  /*0ca0*/  LDC.64 R108, c[0x0][0x3d0] ;  /* 0x0000f400ff6c7b82 */ /* 0x000e700000000a00 */
[----:B------:R-:W2:Y:S01]  /*0cb0*/  LDC.64 R104, c[0x0][0x3d8] ;  /* 0x0000f600ff687b82 */ /* 0x000ea20000000a00 */
[----:B0-----:R-:W-:-:S06]  /*0cc0*/  IMAD.WIDE.U32 R116, R5, 0x10, R116 ;  /* 0x0000001005747825 */ /* 0x001fcc00078e0074 */
[----:B------:R-:W5:Y:S01]  /*0cd0*/  LD.E.128 R116, desc[UR6][R116.64] ;  /* 0x0000000674747980 */ /* 0x000f62000c101d00 */
[----:B-1----:R-:W-:-:S06]  /*0ce0*/  IMAD.WIDE.U32 R108, R5, 0x10, R108 ;  /* 0x00000010056c7825 */ /* 0x002fcc00078e006c */
[----:B------:R-:W5:Y:S01]  /*0cf0*/  LDG.E.128 R108, desc[UR6][R108.64] ;  /* 0x000000066c6c7981 */ /* 0x000f62000c1e1d00 */
[----:B--2---:R-:W-:-:S06]  /*0d00*/  IMAD.WIDE.U32 R104, R5, 0x10, R104 ;  /* 0x0000001005687825 */ /* 0x004fcc00078e0068 */
[----:B------:R-:W5:Y:S01]  /*0d10*/  LDG.E.128 R104, desc[UR6][R104.64] ;  /* 0x0000000668687981 */ /* 0x000f62000c1e1d00 */
[----:B------:R-:W-:Y:S02]  /*0d20*/  CS2R R114, SRZ ;  /* 0x0000000000727805 */ /* 0x000fe4000001ff00 */
[----:B------:R-:W-:Y:S01]  /*0d30*/  CS2R R112, SRZ ;  /* 0x0000000000707805 */ /* 0x000fe2000001ff00 */
[----:B------:R-:W-:Y:S01]  /*0d40*/  IMAD.MOV.U32 R74, RZ, RZ, RZ ;  /* 0x000000ffff4a7224 */ /* 0x000fe200078e00ff */
[----:B------:R-:W-:Y:S02]  /*0d50*/  CS2R R72, SRZ ;  /* 0x0000000000487805 */ /* 0x000fe4000001ff00 */
[----:B------:R-:W-:Y:S02]  /*0d60*/  MOV R78, RZ ;  /* 0x000000ff004e7202 */ /* 0x000fe40000000f00 */
[----:B------:R-:W-:Y:S01]  /*0d70*/  CS2R R76, SRZ ;  /* 0x00000000004c7805 */ /* 0x000fe2000001ff00 */
[----:B------:R-:W-:Y:S01]  /*0d80*/  IMAD.MOV.U32 R82, RZ, RZ, RZ ;  /* 0x000000ffff527224 */ /* 0x000fe200078e00ff */
[----:B------:R-:W-:Y:S01]  /*0d90*/  CS2R R80, SRZ ;  /* 0x0000000000507805 */ /* 0x000fe2000001ff00 */
[----:B------:R-:W-:Y:S01]  /*0da0*/  IMAD.MOV.U32 R86, RZ, RZ, RZ ;  /* 0x000000ffff567224 */ /* 0x000fe200078e00ff */
[----:B------:R-:W-:Y:S01]  /*0db0*/  CS2R R84, SRZ ;  /* 0x0000000000547805 */ /* 0x000fe2000001ff00 */
[----:B------:R-:W-:Y:S06]  /*0dc0*/  BRA `(.L_x_147) ;  /* 0x00000008004c7947 */ /* 0x000fec0003800000 */
.L_x_145:
        /* <DEDUP_REMOVED lines=8> */
[----:B------:R-:W-:Y:S02]  /*0e50*/  ISETP.GE.U32.AND P2, PT, R0, 0x200, PT ;  /* 0x000002000000780c */ /* 0x000fe40003f46070 */
[----:B------:R-:W-:Y:S01]  /*0e60*/  LOP3.LUT R184, R184, 0xfffffeff, RZ, 0xc0, !PT ;  /* 0xfffffeffb8b87812 */ /* 0x000fe200078ec0ff */
[----:B------:R-:W1:Y:S04]  /*0e70*/  LDC.64 R12, c[0x0][0x3d8] ;  /* 0x0000f600ff0c7b82 */ /* 0x000e680000000a00 */
[----:B------:R-:W-:-:S04]  /*0e80*/  @P3 LOP3.LUT R184, R184, 0x100, RZ, 0xfc, !PT ;  /* 0x00000100b8b83812 */ /* 0x000fc800078efcff */
[----:B------:R-:W2:Y:S08]  /*0e90*/  @P3 LDC.64 R8, c[0x0][0x438] ;  /* 0x00010e00ff083b82 */ /* 0x000eb00000000a00 */
[----:B------:R-:W3:Y:S01]  /*0ea0*/  @P3 LDC.64 R14, c[0x0][0x440] ;  /* 0x00011000ff0e3b82 */ /* 0x000ee20000000a00 */
[----:B0-----:R-:W-:-:S05]  /*0eb0*/  @P3 IMAD.WIDE.U32 R10, R5, 0x10, R10 ;  /* 0x00000010050a3825 */ /* 0x001fca00078e000a */
[----:B------:R0:W5:Y:S02]  /*0ec0*/  @P3 LDG.E.128 R40, desc[UR6][R10.64] ;  /* 0x000000060a283981 */ /* 0x000164000c1e1d00 */
[----:B------:R-:W4:Y:S08]  /*0ed0*/  LDC.64 R16, c[0x0][0x3d0] ;  /* 0x0000f400ff107b82 */ /* 0x000f300000000a00 */
[----:B------:R-:W0:Y:S08]  /*0ee0*/  @P0 LDC.64 R18, c[0x0][0x438] ;  /* 0x00010e00ff120b82 */ /* 0x000e300000000a00 */
[----:B------:R-:W0:Y:S08]  /*0ef0*/  LDC.64 R20, c[0x0][0x3d8] ;  /* 0x0000f600ff147b82 */ /* 0x000e300000000a00 */
[----:B------:R-:W0:Y:S08]  /*0f00*/  @P0 LDC.64 R22, c[0x0][0x440] ;  /* 0x00011000ff160b82 */ /* 0x000e300000000a00 */
[----:B------:R-:W0:Y:S08]  /*0f10*/  LDC.64 R24, c[0x0][0x3d0] ;  /* 0x0000f400ff187b82 */ /* 0x000e300000000a00 */
[----:B------:R-:W0:Y:S08]  /*0f20*/  @P1 LDC.64 R26, c[0x0][0x438] ;  /* 0x00010e00ff1a1b82 */ /* 0x000e300000000a00 */
[----:B------:R-:W0:Y:S08]  /*0f30*/  LDC.64 R28, c[0x0][0x3d8] ;  /* 0x0000f600ff1c7b82 */ /* 0x000e300000000a00 */
[----:B------:R-:W0:Y:S01]  /*0f40*/  @P1 LDC.64 R30, c[0x0][0x440] ;  /* 0x00011000ff1e1b82 */ /* 0x000e220000000a00 */
[----:B-1----:R-:W-:-:S07]  /*0f50*/  @P3 IMAD.WIDE.U32 R12, R5, 0x10, R12 ;  /* 0x00000010050c3825 */ /* 0x002fce00078e000c */
[----:B------:R-:W1:Y:S01]  /*0f60*/  LDC.64 R32, c[0x0][0x3d0] ;  /* 0x0000f400ff207b82 */ /* 0x000e620000000a00 */
[C---:B--2---:R-:W-:Y:S01]  /*0f70*/  @P3 IMAD.WIDE.U32 R8, R5.reuse, 0x10, R8 ;  /* 0x0000001005083825 */ /* 0x044fe200078e0008 */
[----:B------:R2:W5:Y:S06]  /*0f80*/  @P3 LDG.E.128 R44, desc[UR6][R12.64] ;  /* 0x000000060c2c3981 */ /* 0x00056c000c1e1d00 */
[----:B------:R-:W2:Y:S01]  /*0f90*/  @P2 LDC.64 R34, c[0x0][0x438] ;  /* 0x00010e00ff222b82 */ /* 0x000ea20000000a00 */
[----:B---3--:R-:W-:-:S07]  /*0fa0*/  @P3 IMAD.WIDE.U32 R14, R5, 0x10, R14 ;  /* 0x00000010050e3825 */ /* 0x008fce00078e000e */
[----:B------:R-:W3:Y:S08]  /*0fb0*/  LDC.64 R36, c[0x0][0x3d8] ;  /* 0x0000f600ff247b82 */ /* 0x000ef00000000a00 */
[----:B------:R-:W3:Y:S01]  /*0fc0*/  @P2 LDC.64 R38, c[0x0][0x440] ;  /* 0x00011000ff262b82 */ /* 0x000ee20000000a00 */
[----:B------:R-:W-:Y:S01]  /*0fd0*/  @P3 LOP3.LUT R5, R5, 0x80, RZ, 0xfc, !PT ;  /* 0x0000008005053812 */ /* 0x000fe200078efcff */
[----:B------:R1:W5:Y:S04]  /*0fe0*/  @P3 LD.E.128 R84, desc[UR6][R8.64] ;  /* 0x0000000608543980 */ /* 0x000368000c101d00 */
[C---:B----4-:R-:W-:Y:S01]  /*0ff0*/  @P0 IMAD.WIDE.U32 R16, R5.reuse, 0x10, R16 ;  /* 0x0000001005100825 */ /* 0x050fe200078e0010 */
[----:B------:R4:W5:Y:S03]  /*1000*/  @P3 LD.E.128 R100, desc[UR6][R14.64] ;  /* 0x000000060e643980 */ /* 0x000966000c101d00 */
[C---:B0-----:R-:W-:Y:S01]  /*1010*/  @P0 IMAD.WIDE.U32 R18, R5.reuse, 0x10, R18 ;  /* 0x0000001005120825 */ /* 0x041fe200078e0012 */
[----:B------:R4:W5:Y:S03]  /*1020*/  @P0 LDG.E.128 R48, desc[UR6][R16.64] ;  /* 0x0000000610300981 */ /* 0x000966000c1e1d00 */
[C---:B------:R-:W-:Y:S01]  /*1030*/  @P0 IMAD.WIDE.U32 R20, R5.reuse, 0x10, R20 ;  /* 0x0000001005140825 */ /* 0x040fe200078e0014 */
[----:B------:R4:W5:Y:S03]  /*1040*/  @P0 LD.E.128 R80, desc[UR6][R18.64] ;  /* 0x0000000612500980 */ /* 0x000966000c101d00 */
[C---:B------:R-:W-:Y:S01]  /*1050*/  @P0 IMAD.WIDE.U32 R22, R5.reuse, 0x10, R22 ;  /* 0x0000001005160825 */ /* 0x040fe200078e0016 */
        /* <DEDUP_REMOVED lines=11> */
[C---:B-1----:R-:W-:Y:S01]  /*1110*/  @P2 IMAD.WIDE.U32 R32, R5.reuse, 0x10, R32 ;  /* 0x0000001005202825 */ /* 0x042fe200078e0020 */
[----:B------:R4:W5:Y:S03]  /*1120*/  @P1 LD.E.128 R92, desc[UR6][R30.64] ;  /* 0x000000061e5c1980 */ /* 0x000966000c101d00 */
[C---:B--2---:R-:W-:Y:S01]  /*1130*/  @P2 IMAD.WIDE.U32 R34, R5.reuse, 0x10, R34 ;  /* 0x0000001005222825 */ /* 0x044fe200078e0022 */
[----:B------:R4:W5:Y:S03]  /*1140*/  @P2 LDG.E.128 R64, desc[UR6][R32.64] ;  /* 0x0000000620402981 */ /* 0x000966000c1e1d00 */
[C---:B---3--:R-:W-:Y:S01]  /*1150*/  @P2 IMAD.WIDE.U32 R36, R5.reuse, 0x10, R36 ;  /* 0x0000001005242825 */ /* 0x048fe200078e0024 */
[----:B------:R4:W5:Y:S03]  /*1160*/  @P2 LD.E.128 R72, desc[UR6][R34.64] ;  /* 0x0000000622482980 */ /* 0x000966000c101d00 */
[C---:B------:R-:W-:Y:S01]  /*1170*/  @P2 IMAD.WIDE.U32 R38, R5.reuse, 0x10, R38 ;  /* 0x0000001005262825 */ /* 0x040fe200078e0026 */
[----:B------:R4:W5:Y:S04]  /*1180*/  @P2 LDG.E.128 R68, desc[UR6][R36.64] ;  /* 0x0000000624442981 */ /* 0x000968000c1e1d00 */
[----:B------:R4:W5:Y:S01]  /*1190*/  @P2 LD.E.128 R88, desc[UR6][R38.64] ;  /* 0x0000000626582980 */ /* 0x000962000c101d00 */
[----:B------:R-:W-:Y:S01]  /*11a0*/  ISETP.GE.U32.AND P0, PT, R0, 0x280, PT ;  /* 0x000002800000780c */ /* 0x000fe20003f06070 */
[----:B------:R-:W-:-:S12]  /*11b0*/  @P2 VIADD R5, R5, 0x80 ;  /* 0x0000008005052836 */ /* 0x000fd80000000000 */
[----:B----4-:R-:W-:Y:S05]  /*11c0*/  @!P0 BRA `(.L_x_147) ;  /* 0x00000004004c8947 */ /* 0x010fea0003800000 */
[----:B------:R-:W0:Y:S08]  /*11d0*/  LDC.64 R116, c[0x0][0x440] ;  /* 0x00011000ff747b82 */ /* 0x000e300000000a00 */
[----:B------:R-:W1:Y:S08]  /*11e0*/  LDC.64 R108, c[0x0][0x3d0] ;  /* 0x0000f400ff6c7b82 */ /* 0x000e700000000a00 */
[----:B------:R-:W2:Y:S08]  /*11f0*/  LDC.64 R112, c[0x0][0x438] ;  /* 0x00010e00ff707b82 */ /* 0x000eb00000000a00 */
[----:B------:R-:W3:Y:S01]  /*1200*/  LDC.64 R104, c[0x0][0x3d8] ;  /* 0x0000f600ff687b82 */ /* 0x000ee20000000a00 */
[----:B0-----:R-:W-:-:S06]  /*1210*/  IMAD.WIDE.U32 R116, R5, 0x10, R116 ;  /* 0x0000001005747825 */ /* 0x001fcc00078e0074 */
[----:B------:R-:W5:Y:S01]  /*1220*/  LD.E.128 R116, desc[UR6][R116.64] ;  /* 0x0000000674747980 */ /* 0x000f62000c101d00 */
[----:B-1----:R-:W-:-:S06]  /*1230*/  IMAD.WIDE.U32 R108, R5, 0x10, R108 ;  /* 0x00000010056c7825 */ /* 0x002fcc00078e006c */
[----:B------:R-:W5:Y:S01]  /*1240*/  LDG.E.128 R108, desc[UR6][R108.64] ;  /* 0x000000066c6c7981 */ /* 0x000f62000c1e1d00 */
[----:B--2---:R-:W-:-:S06]  /*1250*/  IMAD.WIDE.U32 R112, R5, 0x10, R112 ;  /* 0x0000001005707825 */ /* 0x004fcc00078e0070 */
[----:B------:R-:W5:Y:S01]  /*1260*/  LD.E.128 R112, desc[UR6][R112.64] ;  /* 0x0000000670707980 */ /* 0x000f62000c101d00 */
[----:B---3--:R-:W-:-:S06]  /*1270*/  IMAD.WIDE.U32 R104, R5, 0x10, R104 ;  /* 0x0000001005687825 */ /* 0x008fcc00078e0068 */
[----:B------:R-:W5:Y:S01]  /*1280*/  LDG.E.128 R104, desc[UR6][R104.64] ;  /* 0x0000000668687981 */ /* 0x000f62000c1e1d00 */
[----:B------:R-:W-:Y:S05]  /*1290*/  BRA `(.L_x_147) ;  /* 0x0000000400187947 */ /* 0x000fea0003800000 */
.L_x_148:
[C---:B------:R-:W-:Y:S01]  /*12a0*/  ISETP.GE.U32.AND P4, PT, R0.reuse, 0x80, PT ;  /* 0x000000800000780c */ /* 0x040fe20003f86070 */
        /* <DEDUP_REMOVED lines=17> */
[----:B------:R-:W-:Y:S01]  /*13c0*/  HFMA2 R102, -RZ, RZ, 0, 0 ;  /* 0x00000000ff667431 */ /* 0x000fe200000001ff */
[----:B------:R-:W-:-:S06]  /*13d0*/  @P4 LOP3.LUT R184, R184, 0x100, RZ, 0xfc, !PT ;  /* 0x00000100b8b84812 */ /* 0x000fcc00078efcff */
[----:B------:R-:W2:Y:S08]  /*13e0*/  @P4 LDC.64 R10, c[0x0][0x438] ;  /* 0x00010e00ff0a4b82 */ /* 0x000eb00000000a00 */
[----:B------:R-:W3:Y:S08]  /*13f0*/  @P0 LDC.64 R22, c[0x0][0x438] ;  /* 0x00010e00ff160b82 */ /* 0x000ef00000000a00 */
[----:B------:R-:W4:Y:S08]  /*1400*/  @P1 LDC.64 R28, c[0x0][0x438] ;  /* 0x00010e00ff1c1b82 */ /* 0x000f300000000a00 */
[----:B------:R-:W1:Y:S01]  /*1410*/  @P2 LDC.64 R34, c[0x0][0x438] ;  /* 0x00010e00ff222b82 */ /* 0x000e620000000a00 */
[C---:B--2---:R-:W-:Y:S01]  /*1420*/  @P4 IMAD.WIDE.U32 R16, R5.reuse, 0x10, R10 ;  /* 0x0000001005104825 */ /* 0x044fe200078e000a */
[----:B------:R-:W-:-:S04]  /*1430*/  @P4 LOP3.LUT R5, R5, 0x80, RZ, 0xfc, !PT ;  /* 0x0000008005054812 */ /* 0x000fc800078efcff */
[----:B------:R2:W5:Y:S01]  /*1440*/  @P4 LD.E.128 R84, desc[UR6][R16.64] ;  /* 0x0000000610544980 */ /* 0x000562000c101d00 */
[C---:B------:R-:W-:Y:S01]  /*1450*/  @P0 IMAD.WIDE.U32 R20, R5.reuse, 0x10, R20 ;  /* 0x0000001005140825 */ /* 0x040fe200078e0014 */
[----:B------:R-:W2:Y:S03]  /*1460*/  LDC.64 R12, c[0x0][0x3d8] ;  /* 0x0000f600ff0c7b82 */ /* 0x000ea60000000a00 */
[C---:B---3--:R-:W-:Y:S01]  /*1470*/  @P0 IMAD.WIDE.U32 R22, R5.reuse, 0x10, R22 ;  /* 0x0000001005160825 */ /* 0x048fe200078e0016 */
[----:B------:R3:W5:Y:S03]  /*1480*/  @P0 LDG.E.128 R48, desc[UR6][R20.64] ;  /* 0x0000000614300981 */ /* 0x000766000c1e1d00 */
[C---:B------:R-:W-:Y:S01]  /*1490*/  @P0 IMAD.WIDE.U32 R24, R5.reuse, 0x10, R24 ;  /* 0x0000001005180825 */ /* 0x040fe200078e0018 */
[----:B------:R-:W3:Y:S01]  /*14a0*/  LDC.64 R8, c[0x0][0x3d0] ;  /* 0x0000f400ff087b82 */ /* 0x000ee20000000a00 */
[----:B------:R1:W5:Y:S02]  /*14b0*/  @P0 LD.E.128 R80, desc[UR6][R22.64] ;  /* 0x0000000616500980 */ /* 0x000364000c101d00 */
[----:B------:R-:W-:-:S02]  /*14c0*/  @P0 VIADD R5, R5, 0x80 ;  /* 0x0000008005050836 */ /* 0x000fc40000000000 */
[----:B------:R1:W5:Y:S02]  /*14d0*/  @P0 LDG.E.128 R52, desc[UR6][R24.64] ;  /* 0x0000000618340981 */ /* 0x000364000c1e1d00 */
[C---:B0-----:R-:W-:Y:S01]  /*14e0*/  @P1 IMAD.WIDE.U32 R26, R5.reuse, 0x10, R26 ;  /* 0x00000010051a1825 */ /* 0x041fe200078e001a */
[----:B------:R-:W0:Y:S03]  /*14f0*/  @P3 LDC.64 R10, c[0x0][0x438] ;  /* 0x00010e00ff0a3b82 */ /* 0x000e260000000a00 */
[C---:B----4-:R-:W-:Y:S01]  /*1500*/  @P1 IMAD.WIDE.U32 R28, R5.reuse, 0x10, R28 ;  /* 0x00000010051c1825 */ /* 0x050fe200078e001c */
[----:B------:R4:W5:Y:S03]  /*1510*/  @P1 LDG.E.128 R56, desc[UR6][R26.64] ;  /* 0x000000061a381981 */ /* 0x000966000c1e1d00 */
[C---:B------:R-:W-:Y:S01]  /*1520*/  @P1 IMAD.WIDE.U32 R30, R5.reuse, 0x10, R30 ;  /* 0x00000010051e1825 */ /* 0x040fe200078e001e */
[----:B------:R4:W5:Y:S03]  /*1530*/  @P1 LD.E.128 R76, desc[UR6][R28.64] ;  /* 0x000000061c4c1980 */ /* 0x000966000c101d00 */
[----:B------:R-:W-:Y:S01]  /*1540*/  @P1 VIADD R5, R5, 0x80 ;  /* 0x0000008005051836 */ /* 0x000fe20000000000 */
[----:B------:R4:W5:Y:S03]  /*1550*/  @P1 LDG.E.128 R60, desc[UR6][R30.64] ;  /* 0x000000061e3c1981 */ /* 0x000966000c1e1d00 */
[----:B-1----:R-:W-:-:S04]  /*1560*/  @P2 IMAD.WIDE.U32 R32, R5, 0x10, R32 ;  /* 0x0000001005202825 */ /* 0x002fc800078e0020 */
[C---:B------:R-:W-:Y:S01]  /*1570*/  @P2 IMAD.WIDE.U32 R34, R5.reuse, 0x10, R34 ;  /* 0x0000001005222825 */ /* 0x040fe200078e0022 */
[----:B------:R4:W5:Y:S03]  /*1580*/  @P2 LDG.E.128 R64, desc[UR6][R32.64] ;  /* 0x0000000620402981 */ /* 0x000966000c1e1d00 */
[C---:B------:R-:W-:Y:S01]  /*1590*/  @P2 IMAD.WIDE.U32 R36, R5.reuse, 0x10, R36 ;  /* 0x0000001005242825 */ /* 0x040fe200078e0024 */
[----:B------:R-:W-:Y:S01]  /*15a0*/  @P2 IADD3 R5, PT, PT, R5, 0x80, RZ ;  /* 0x0000008005052810 */ /* 0x000fe20007ffe0ff */
[----:B------:R4:W5:Y:S04]  /*15b0*/  @P2 LD.E.128 R72, desc[UR6][R34.64] ;  /* 0x0000000622482980 */ /* 0x000968000c101d00 */
[C---:B--2---:R-:W-:Y:S01]  /*15c0*/  @P3 IMAD.WIDE.U32 R12, R5.reuse, 0x10, R12 ;  /* 0x00000010050c3825 */ /* 0x044fe200078e000c */
[----:B------:R4:W5:Y:S03]  /*15d0*/  @P2 LDG.E.128 R68, desc[UR6][R36.64] ;  /* 0x0000000624442981 */ /* 0x000966000c1e1d00 */
[C---:B---3--:R-:W-:Y:S01]  /*15e0*/  @P3 IMAD.WIDE.U32 R8, R5.reuse, 0x10, R8 ;  /* 0x0000001005083825 */ /* 0x048fe200078e0008 */
[----:B------:R4:W5:Y:S03]  /*15f0*/  @P3 LDG.E.128 R104, desc[UR6][R12.64] ;  /* 0x000000060c683981 */ /* 0x000966000c1e1d00 */
[----:B0-----:R-:W-:Y:S01]  /*1600*/  @P3 IMAD.WIDE.U32 R10, R5, 0x10, R10 ;  /* 0x00000010050a3825 */ /* 0x001fe200078e000a */
[----:B------:R4:W5:Y:S04]  /*1610*/  @P3 LDG.E.128 R108, desc[UR6][R8.64] ;  /* 0x00000006086c3981 */ /* 0x000968000c1e1d00 */
[----:B------:R4:W5:Y:S01]  /*1620*/  @P3 LD.E.128 R112, desc[UR6][R10.64] ;  /* 0x000000060a703980 */ /* 0x000962000c101d00 */
[----:B------:R-:W-:Y:S01]  /*1630*/  IMAD.MOV.U32 R90, RZ, RZ, RZ ;  /* 0x000000ffff5a7224 */ /* 0x000fe200078e00ff */
[----:B------:R-:W-:Y:S01]  /*1640*/  CS2R R88, SRZ ;  /* 0x0000000000587805 */ /* 0x000fe2000001ff00 */
[----:B------:R-:W-:Y:S01]  /*1650*/  IMAD.MOV.U32 R94, RZ, RZ, RZ ;  /* 0x000000ffff5e7224 */ /* 0x000fe200078e00ff */
[----:B------:R-:W-:Y:S01]  /*1660*/  CS2R R92, SRZ ;  /* 0x00000000005c7805 */ /* 0x000fe2000001ff00 */
[----:B------:R-:W-:Y:S01]  /*1670*/  IMAD.MOV.U32 R98, RZ, RZ, RZ ;  /* 0x000000ffff627224 */ /* 0x000fe200078e00ff */
[----:B------:R-:W-:-:S02]  /*1680*/  CS2R R96, SRZ ;  /* 0x0000000000607805 */ /* 0x000fc4000001ff00 */
[----:B------:R-:W-:Y:S01]  /*1690*/  CS2R R100, SRZ ;  /* 0x0000000000647805 */ /* 0x000fe2000001ff00 */
[----:B------:R-:W-:Y:S01]  /*16a0*/  @P4 IMAD.MOV.U32 R103, RZ, RZ, RZ ;  /* 0x000000ffff674224 */ /* 0x000fe200078e00ff */
[----:B------:R-:W-:Y:S01]  /*16b0*/  @P2 MOV R91, RZ ;  /* 0x000000ff005b2202 */ /* 0x000fe20000000f00 */
[----:B------:R-:W-:Y:S01]  /*16c0*/  @P0 IMAD.MOV.U32 R99, RZ, RZ, RZ ;  /* 0x000000ffff630224 */ /* 0x000fe200078e00ff */
[----:B------:R-:W-:Y:S01]  /*16d0*/  @P3 CS2R R118, SRZ ;  /* 0x0000000000763805 */ /* 0x000fe2000001ff00 */
[----:B------:R-:W-:Y:S01]  /*16e0*/  @P1 IMAD.MOV.U32 R95, RZ, RZ, RZ ;  /* 0x000000ffff5f1224 */ /* 0x000fe200078e00ff */
[----:B----4-:R-:W-:-:S07]  /*16f0*/  @P3 CS2R R116, SRZ ;  /* 0x0000000000743805 */ /* 0x010fce000001ff00 */
.L_x_147:
[----:B------:R-:W-:Y:S05]  /*1700*/  BSYNC.RECONVERGENT B0 ;  /* 0x0000000000007941 */ /* 0x000fea0003800200 */
.L_x_144:
[----:B------:R-:W0:Y:S02]  /*1710*/  LDCU UR4, c[0x0][0x384] ;  /* 0x00007080ff0477ac */ /* 0x000e240008000800 */
[----:B0-----:R-:W-:-:S06]  /*1720*/  UISETP.GE.AND UP0, UPT, UR17, UR4, UPT ;  /* 0x000000041100728c */ /* 0x001fcc000bf06270 */
[----:B------:R-:W-:-:S13]  /*1730*/  PLOP3.LUT P0, PT, PT, PT, UP0, 0x80, 0x8 ;  /* 0x000000000008781c */ /* 0x000fda0003f0f008 */
[----:B------:R-:W-:Y:S05]  /*1740*/  @P0 EXIT ;  /* 0x000000000000094d */ /* 0x000fea0003800000 */
[----:B------:R-:W-:-:S04]  /*1750*/  IMAD.HI.U32 R8, R183, -0x326172a9, RZ ;  /* 0xcd9e8d57b7087827 */ /* 0x000fc800078e00ff */
[----:B------:R-:W-:Y:S01]  /*1760*/  HFMA2 R162, -RZ, RZ, 0, 0 ;  /* 0x00000000ffa27431 */ /* 0x000fe200000001ff */
[----:B-----5:R-:W-:Y:S01]  /*1770*/  PRMT R180, R91, 0x7632, R180 ;  /* 0x000076325bb47816 */ /* 0x020fe200000000b4 */
[----:B------:R-:W-:Y:S01]  /*1780*/  UPLOP3.LUT UP1, UPT, UPT, UPT, UPT, 0x40, 0x4 ;  /* 0x000000000004789c */ /* 0x000fe20003f2e870 */
[C---:B------:R-:W-:Y:S01]  /*1790*/  IMAD.HI.U32 R5, R182.reuse, -0x2daee0ad, RZ ;  /* 0xd2511f53b6057827 */ /* 0x040fe200078e00ff */
[----:B------:R-:W-:Y:S02]  /*17a0*/  LOP3.LUT R8, R181, UR8, R8, 0x96, !PT ;  /* 0x00000008b5087c12 */ /* 0x000fe4000f8e9608 */
[----:B------:R-:W-:Y:S01]  /*17b0*/  PRMT R179, R71, 0x7632, R179 ;  /* 0x0000763247b37816 */ /* 0x000fe200000000b3 */
[----:B------:R-:W-:Y:S01]  /*17c0*/  IMAD R12, R182, -0x2daee0ad, RZ ;  /* 0xd2511f53b60c7824 */ /* 0x000fe200078e02ff */
[----:B------:R-:W-:Y:S01]  /*17d0*/  LOP3.LUT R5, R5, UR9, RZ, 0x3c, !PT ;  /* 0x0000000905057c12 */ /* 0x000fe2000f8e3cff */
[----:B------:R-:W-:Y:S01]  /*17e0*/  IMAD.HI.U32 R9, R8, -0x2daee0ad, RZ ;  /* 0xd2511f5308097827 */ /* 0x000fe200078e00ff */
[----:B------:R-:W-:-:S02]  /*17f0*/  PRMT R178, R75, 0x7632, R178 ;  /* 0x000076324bb27816 */ /* 0x000fc400000000b2 */
[----:B------:R-:W-:Y:S01]  /*1800*/  PRMT R177, R67, 0x7632, R177 ;  /* 0x0000763243b17816 */ /* 0x000fe200000000b1 */
[----:B------:R-:W-:Y:S01]  /*1810*/  IMAD R10, R183, -0x326172a9, RZ ;  /* 0xcd9e8d57b70a7824 */ /* 0x000fe200078e02ff */
[----:B------:R-:W-:Y:S01]  /*1820*/  LOP3.LUT R9, R12, UR26, R9, 0x96, !PT ;  /* 0x0000001a0c097c12 */ /* 0x000fe2000f8e9609 */
[C---:B------:R-:W-:Y:S01]  /*1830*/  IMAD.HI.U32 R7, R5.reuse, -0x326172a9, RZ ;  /* 0xcd9e8d5705077827 */ /* 0x040fe200078e00ff */
[----:B------:R-:W-:Y:S02]  /*1840*/  PRMT R13, R88, 0x7632, R13 ;  /* 0x00007632580d7816 */ /* 0x000fe4000000000d */
[----:B------:R-:W-:Y:S01]  /*1850*/  PRMT R14, R68, 0x7632, R14 ;  /* 0x00007632440e7816 */ /* 0x000fe2000000000e */
[----:B------:R-:W-:Y:S01]  /*1860*/  IMAD R11, R8, -0x2daee0ad, RZ ;  /* 0xd2511f53080b7824 */ /* 0x000fe200078e02ff */
[----:B------:R-:W-:Y:S01]  /*1870*/  LOP3.LUT R7, R10, UR16, R7, 0x96, !PT ;  /* 0x000000100a077c12 */ /* 0x000fe2000f8e9607 */
[----:B------:R-:W-:Y:S01]  /*1880*/  IMAD R10, R5, -0x326172a9, RZ ;  /* 0xcd9e8d57050a7824 */ /* 0x000fe200078e02ff */
[----:B------:R-:W-:Y:S01]  /*1890*/  PRMT R15, R72, 0x7632, R15 ;  /* 0x00007632480f7816 */ /* 0x000fe2000000000f */
[----:B------:R-:W-:Y:S01]  /*18a0*/  IMAD.HI.U32 R5, R9, -0x326172a9, RZ ;  /* 0xcd9e8d5709057827 */ /* 0x000fe200078e00ff */
[----:B------:R-:W-:-:S02]  /*18b0*/  PRMT R16, R64, 0x7632, R16 ;  /* 0x0000763240107816 */ /* 0x000fc40000000010 */
[----:B------:R-:W-:Y:S01]  /*18c0*/  PRMT R17, R95, 0x7632, R17 ;  /* 0x000076325f117816 */ /* 0x000fe20000000011 */
[----:B------:R-:W-:Y:S01]  /*18d0*/  IMAD.HI.U32 R8, R7, -0x2daee0ad, RZ ;  /* 0xd2511f5307087827 */ /* 0x000fe200078e00ff */
[----:B------:R-:W-:Y:S02]  /*18e0*/  LOP3.LUT R5, R10, UR27, R5, 0x96, !PT ;  /* 0x0000001b0a057c12 */ /* 0x000fe4000f8e9605 */
[----:B------:R-:W-:Y:S01]  /*18f0*/  PRMT R18, R63, 0x7632, R18 ;  /* 0x000076323f127816 */ /* 0x000fe20000000012 */
[----:B------:R-:W-:Y:S01]  /*1900*/  IMAD R12, R7, -0x2daee0ad, RZ ;  /* 0xd2511f53070c7824 */ /* 0x000fe200078e02ff */
[----:B------:R-:W-:Y:S01]  /*1910*/  LOP3.LUT R8, R11, UR28, R8, 0x96, !PT ;  /* 0x0000001c0b087c12 */ /* 0x000fe2000f8e9608 */
[----:B------:R-:W-:Y:S01]  /*1920*/  IMAD.HI.U32 R11, R5, -0x2daee0ad, RZ ;  /* 0xd2511f53050b7827 */ /* 0x000fe200078e00ff */
[----:B------:R-:W-:Y:S02]  /*1930*/  PRMT R19, R79, 0x7632, R19 ;  /* 0x000076324f137816 */ /* 0x000fe40000000013 */
[----:B------:R-:W-:Y:S01]  /*1940*/  PRMT R20, R59, 0x7632, R20 ;  /* 0x000076323b147816 */ /* 0x000fe20000000014 */
[----:B------:R-:W-:Y:S01]  /*1950*/  IMAD R10, R9, -0x326172a9, RZ ;  /* 0xcd9e8d57090a7824 */ /* 0x000fe200078e02ff */
[----:B------:R-:W-:Y:S01]  /*1960*/  LOP3.LUT R11, R12, UR10, R11, 0x96, !PT ;  /* 0x0000000a0c0b7c12 */ /* 0x000fe2000f8e960b */
[----:B------:R-:W-:Y:S01]  /*1970*/  IMAD.HI.U32 R7, R8, -0x326172a9, RZ ;  /* 0xcd9e8d5708077827 */ /* 0x000fe200078e00ff */
[----:B------:R-:W-:-:S02]  /*1980*/  PRMT R21, R94, 0x7632, R21 ;  /* 0x000076325e157816 */ /* 0x000fc40000000015 */
        /* <DEDUP_REMOVED lines=9> */
[----:B------:R-:W-:Y:S01]  /*1a20*/  PRMT R25, R93, 0x7632, R25 ;  /* 0x000076325d197816 */ /* 0x000fe20000000019 */
[----:B------:R-:W0:Y:S01]  /*1a30*/  LDCU.64 UR10, c[0x0][0x398] ;  /* 0x00007300ff0a77ac */ /* 0x000e220008000a00 */
        /* <DEDUP_REMOVED lines=8> */
[C---:B------:R-:W-:Y:S01]  /*1ac0*/  IMAD.HI.U32 R7, R5.reuse, -0x326172a9, RZ ;  /* 0xcd9e8d5705077827 */ /* 0x040fe200078e00ff */
[----:B------:R-:W-:Y:S01]  /*1ad0*/  PRMT R29, R92, 0x7632, R29 ;  /* 0x000076325c1d7816 */ /* 0x000fe2000000001d */
[----:B------:R-:W1:Y:S01]  /*1ae0*/  LDCU.64 UR12, c[0x0][0x3a0] ;  /* 0x00007400ff0c77ac */ /* 0x000e620008000a00 */
        /* <DEDUP_REMOVED lines=14> */
[----:B------:R-:W-:Y:S02]  /*1bd0*/  SHF.R.S32.HI R11, RZ, 0x3, R4 ;  /* 0x00000003ff0b7819 */ /* 0x000fe40000011404 */
[----:B------:R-:W-:Y:S01]  /*1be0*/  PRMT R35, R83, 0x7632, R35 ;  /* 0x0000763253237816 */ /* 0x000fe20000000023 */
[----:B------:R-:W-:Y:S01]  /*1bf0*/  IMAD R9, R9, -0x326172a9, RZ ;  /* 0xcd9e8d5709097824 */ /* 0x000fe200078e02ff */
[----:B------:R-:W-:Y:S01]  /*1c00*/  LOP3.LUT R12, R11, 0x7f, RZ, 0xc0, !PT ;  /* 0x0000007f0b0c7812 */ /* 0x000fe200078ec0ff */
[----:B------:R-:W-:Y:S01]  /*1c10*/  IMAD.HI.U32 R4, R8, -0x326172a9, RZ ;  /* 0xcd9e8d5708047827 */ /* 0x000fe200078e00ff */
[----:B------:R-:W-:Y:S01]  /*1c20*/  LOP3.LUT R7, R10, UR15, R7, 0x96, !PT ;  /* 0x0000000f0a077c12 */ /* 0x000fe2000f8e9607 */
[----:B------:R-:W2:Y:S01]  /*1c30*/  LDCU.64 UR14, c[0x0][0x380] ;  /* 0x00007000ff0e77ac */ /* 0x000ea20008000a00 */
[----:B------:R-:W-:Y:S01]  /*1c40*/  VIADDMNMX R3, R12, -R3, RZ, !PT ;  /* 0x800000030c037246 */ /* 0x000fe200078001ff */
[----:B------:R-:W-:Y:S01]  /*1c50*/  IMAD R10, R2, -0x20, R12 ;  /* 0xffffffe0020a7824 */ /* 0x000fe200078e020c */
[----:B------:R-:W-:Y:S01]  /*1c60*/  LOP3.LUT R4, R9, UR21, R4, 0x96, !PT ;  /* 0x0000001509047c12 */ /* 0x000fe2000f8e9604 */
[----:B------:R-:W-:Y:S01]  /*1c70*/  IMAD R9, R8, -0x326172a9, RZ ;  /* 0xcd9e8d5708097824 */ /* 0x000fe200078e02ff */
[----:B------:R-:W-:Y:S01]  /*1c80*/  VIMNMX R3, PT, PT, R3, 0x20, PT ;  /* 0x0000002003037848 */ /* 0x000fe20003fe0100 */
[----:B------:R-:W-:Y:S01]  /*1c90*/  IMAD.HI.U32 R2, R7, -0x326172a9, RZ ;  /* 0xcd9e8d5707027827 */ /* 0x000fe200078e00ff */
[----:B------:R-:W-:-:S02]  /*1ca0*/  VIMNMX R10, PT, PT, RZ, R10, !PT ;  /* 0x0000000aff0a7248 */ /* 0x000fc40007fe0100 */
[----:B------:R-:W-:Y:S01]  /*1cb0*/  PRMT R12, R65, 0x7632, R12 ;  /* 0x00007632410c7816 */ /* 0x000fe2000000000c */
[----:B------:R-:W-:Y:S01]  /*1cc0*/  IMAD.SHL.U32 R11, R11, 0x2, RZ ;  /* 0x000000020b0b7824 */ /* 0x000fe200078e00ff */
[----:B------:R-:W-:Y:S01]  /*1cd0*/  LOP3.LUT R221, R9, UR22, R2, 0x96, !PT ;  /* 0x0000001609dd7c12 */ /* 0x000fe2000f8e9602 */
[----:B------:R-:W-:Y:S01]  /*1ce0*/  IMAD R8, R5, -0x2daee0ad, RZ ;  /* 0xd2511f5305087824 */ /* 0x000fe200078e02ff */
[----:B------:R-:W-:Y:S01]  /*1cf0*/  PRMT R36, R51, 0x7632, R36 ;  /* 0x0000763233247816 */ /* 0x000fe20000000024 */
[----:B------:R-:W-:Y:S01]  /*1d00*/  IMAD.HI.U32 R5, R4, -0x2daee0ad, RZ ;  /* 0xd2511f5304057827 */ /* 0x000fe200078e00ff */
[----:B------:R-:W-:Y:S02]  /*1d10*/  LOP3.LUT R2, R11, 0xffffff00, RZ, 0xc0, !PT ;  /* 0xffffff000b027812 */ /* 0x000fe400078ec0ff */
[----:B------:R-:W-:Y:S01]  /*1d20*/  PRMT R11, R73, 0x7632, R11 ;  /* 0x00007632490b7816 */ /* 0x000fe2000000000b */
[----:B------:R-:W-:Y:S01]  /*1d30*/  IMAD R9, R7, -0x326172a9, RZ ;  /* 0xcd9e8d5707097824 */ /* 0x000fe200078e02ff */
[----:B------:R-:W-:Y:S01]  /*1d40*/  LOP3.LUT R164, R8, UR23, R5, 0x96, !PT ;  /* 0x0000001708a47c12 */ /* 0x000fe2000f8e9605 */
[----:B------:R-:W-:Y:S01]  /*1d50*/  IMAD R120, R3, 0x8, R2 ;  /* 0x0000000803787824 */ /* 0x000fe200078e0202 */
[----:B------:R-:W-:Y:S01]  /*1d60*/  VIMNMX R5, PT, PT, R10, 0x20, PT ;  /* 0x000000200a057848 */ /* 0x000fe20003fe0100 */
[----:B------:R-:W-:Y:S01]  /*1d70*/  IMAD R7, R4, -0x2daee0ad, RZ ;  /* 0xd2511f5304077824 */ /* 0x000fe200078e02ff */
[----:B------:R-:W-:Y:S01]  /*1d80*/  LOP3.LUT R3, R6, 0x3, RZ, 0xc0, !PT ;  /* 0x0000000306037812 */ /* 0x000fe200078ec0ff */
[----:B------:R-:W-:Y:S01]  /*1d90*/  IMAD.HI.U32 R4, R221, -0x2daee0ad, RZ ;  /* 0xd2511f53dd047827 */ /* 0x000fe200078e00ff */
[----:B------:R-:W-:Y:S01]  /*1da0*/  I2FP.F32.U32 R120, R120 ;  /* 0x0000007800787245 */ /* 0x000fe20000201000 */
[----:B------:R-:W3:Y:S01]  /*1db0*/  LDCU UR23, c[0x0][0x388] ;  /* 0x00007100ff1777ac */ /* 0x000ee20008000800 */
[----:B------:R-:W-:Y:S01]  /*1dc0*/  PRMT R6, R90, 0x7632, R6 ;  /* 0x000076325a067816 */ /* 0x000fe20000000006 */
[----:B------:R-:W-:Y:S01]  /*1dd0*/  IMAD.HI.U32 R8, R164, -0x326172a9, RZ ;  /* 0xcd9e8d57a4087827 */ /* 0x000fe200078e00ff */
[----:B------:R4:W0:Y:S01]  /*1de0*/  MUFU.RCP R153, R120 ;  /* 0x0000007800997308 */ /* 0x0008220000001000 */
[----:B------:R-:W-:-:S02]  /*1df0*/  PRMT R10, R89, 0x7632, R10 ;  /* 0x00007632590a7816 */ /* 0x000fc4000000000a */
[----:B------:R-:W-:Y:S01]  /*1e00*/  IMAD R2, R5, 0x8, R2 ;  /* 0x0000000805027824 */ /* 0x000fe200078e0202 */
[----:B------:R-:W-:Y:S01]  /*1e10*/  LOP3.LUT R5, R7, UR25, R4, 0x96, !PT ;  /* 0x0000001907057c12 */ /* 0x000fe2000f8e9604 */
[----:B------:R-:W-:Y:S01]  /*1e20*/  IMAD R221, R221, -0x2daee0ad, RZ ;  /* 0xd2511f53dddd7824 */ /* 0x000fe200078e02ff */
[--C-:B------:R-:W-:Y:S01]  /*1e30*/  LOP3.LUT R4, R9, UR24, R8.reuse, 0x96, !PT ;  /* 0x0000001809047c12 */ /* 0x100fe2000f8e9608 */
[----:B------:R-:W-:Y:S01]  /*1e40*/  IMAD R164, R164, -0x326172a9, RZ ;  /* 0xcd9e8d57a4a47824 */ /* 0x000fe200078e02ff */
[----:B------:R-:W-:Y:S01]  /*1e50*/  PRMT R7, R70, 0x7632, R7 ;  /* 0x0000763246077816 */ /* 0x000fe20000000007 */
[----:B------:R-:W0:Y:S01]  /*1e60*/  LDCU.U8 UR24, c[0x0][0x410] ;  /* 0x00008200ff1877ac */ /* 0x000e220008000000 */
[----:B------:R-:W-:Y:S02]  /*1e70*/  PRMT R8, R74, 0x7632, R8 ;  /* 0x000076324a087816 */ /* 0x000fe40000000008 */
[----:B------:R-:W-:Y:S01]  /*1e80*/  PRMT R9, R66, 0x7632, R9 ;  /* 0x0000763242097816 */ /* 0x000fe20000000009 */
[----:B------:R-:W0:Y:S01]  /*1e90*/  LDCU UR25, c[0x0][0x400] ;  /* 0x00008000ff1977ac */ /* 0x000e220008000800 */
        /* <DEDUP_REMOVED lines=27> */
[----:B01234-:R-:W-:-:S07]  /*2050*/  PRMT R161, R40, 0x7632, R161 ;  /* 0x0000763228a17816 */ /* 0x01ffce00000000a1 */
.L_x_787:
[----:B------:R-:W-:Y:S01]  /*2060*/  UIMAD UR4, UR17, UR23, URZ ;  /* 0x00000017110472a4 */ /* 0x000fe2000f8e02ff */
[----:B------:R-:W-:Y:S01]  /*2070*/  LOP3.LUT P0, RZ, R184, 0x100, RZ, 0xc0, !PT ;  /* 0x00000100b8ff7812 */ /* 0x000fe2000780c0ff */
[----:B------:R-:W-:Y:S02]  /*2080*/  BSSY.RECONVERGENT B0, `(.L_x_149) ;  /* 0x000092c000007945 */ /* 0x000fe40003800200 */
[----:B------:R-:W-:-:S04]  /*2090*/  USHF.R.S32.HI UR5, URZ, 0x1f, UR4 ;  /* 0x0000001fff057899 */ /* 0x000fc80008011404 */
[----:B------:R-:W-:-:S06]  /*20a0*/  ULEA.HI UR5, UR5, UR4, URZ, 0x3 ;  /* 0x0000000405057291 */ /* 0x000fcc000f8f18ff */
[----:B0-234-:R-:W-:-:S05]  /*20b0*/  IMAD.U32 R129, RZ, RZ, UR5 ;  /* 0x00000005ff817e24 */ /* 0x01dfca000f8e00ff */
[----:B------:R-:W-:-:S05]  /*20c0*/  LEA.HI.SX32 R220, R129, R222, 0x1d ;  /* 0x000000de81dc7211 */ /* 0x000fca00078feaff */
[----:B------:R-:W-:Y:S01]  /*20d0*/  IMAD.MOV.U32 R134, RZ, RZ, R220 ;  /* 0x000000ffff867224 */ /* 0x000fe200078e00dc */
        /* <DEDUP_REMOVED lines=17> */
[----:B------:R-:W-:Y:S01]  /*21f0*/  ISETP.NE.AND P2, PT, R3, 0x1, PT ;  /* 0x000000010300780c */ /* 0x000fe20003f45270 */
[----:B------:R-:W-:Y:S01]  /*2200*/  BSSY.RECONVERGENT B1, `(.L_x_152) ;  /* 0x0000053000017945 */ /* 0x000fe20003800200 */
[----:B------:R-:W-:Y:S01]  /*2210*/  IMAD.MOV.U32 R133, RZ, RZ, 0x2 ;  /* 0x00000002ff857424 */ /* 0x000fe200078e00ff */
[----:B------:R-:W-:Y:S01]  /*2220*/  MOV R132, R164 ;  /* 0x000000a400847202 */ /* 0x000fe20000000f00 */
[----:B------:R-:W-:-:S09]  /*2230*/  IMAD.MOV.U32 R134, RZ, RZ, R221 ;  /* 0x000000ffff867224 */ /* 0x000fd200078e00dd */
[----:B------:R-:W-:Y:S05]  /*2240*/  @!P2 BRA `(.L_x_153) ;  /* 0x000000040038a947 */ /* 0x000fea0003800000 */
[----:B------:R-:W-:-:S13]  /*2250*/  ISETP.NE.AND P2, PT, R3, 0x3, PT ;  /* 0x000000030300780c */ /* 0x000fda0003f45270 */
[----:B------:R-:W-:Y:S05]  /*2260*/  @!P2 BRA `(.L_x_154) ;  /* 0x000000000020a947 */ /* 0x000fea0003800000 */
[----:B------:R-:W-:-:S13]  /*2270*/  ISETP.NE.AND P2, PT, R3, 0x2, PT ;  /* 0x000000020300780c */ /* 0x000fda0003f45270 */
[----:B------:R-:W-:Y:S01]  /*2280*/  @!P2 IMAD.MOV.U32 R133, RZ, RZ, 0x3 ;  /* 0x00000003ff85a424 */ /* 0x000fe200078e00ff */
[----:B------:R-:W-:Y:S01]  /*2290*/  @!P2 MOV R132, R5 ;  /* 0x000000050084a202 */ /* 0x000fe20000000f00 */
[--C-:B------:R-:W-:Y:S02]  /*22a0*/  @!P2 IMAD.MOV.U32 R134, RZ, RZ, R221.reuse ;  /* 0x000000ffff86a224 */ /* 0x100fe400078e00dd */
[----:B------:R-:W-:Y:S02]  /*22b0*/  @P2 VIADD R133, R3, 0x1 ;  /* 0x0000000103852836 */ /* 0x000fe40000000000 */
[----:B------:R-:W-:Y:S02]  /*22c0*/  @P2 IMAD.MOV.U32 R134, RZ, RZ, R221 ;  /* 0x000000ffff862224 */ /* 0x000fe400078e00dd */
[----:B------:R-:W-:Y:S01]  /*22d0*/  @P2 IMAD.MOV.U32 R132, RZ, RZ, R4 ;  /* 0x000000ffff842224 */ /* 0x000fe200078e0004 */
[----:B------:R-:W-:Y:S06]  /*22e0*/  BRA `(.L_x_153) ;  /* 0x0000000400107947 */ /* 0x000fec0003800000 */
.L_x_154:
[----:B------:R-:W-:Y:S01]  /*22f0*/  IADD3 R182, PT, PT, R182, 0x1, RZ ;  /* 0x00000001b6b67810 */ /* 0x000fe20007ffe0ff */
[----:B------:R-:W-:Y:S03]  /*2300*/  BSSY.RECONVERGENT B2, `(.L_x_155) ;  /* 0x000000c000027945 */ /* 0x000fe60003800200 */
[C---:B------:R-:W-:Y:S01]  /*2310*/  ISETP.NE.AND P2, PT, R182.reuse, RZ, PT ;  /* 0x000000ffb600720c */ /* 0x040fe20003f45270 */
[----:B------:R-:W-:-:S12]  /*2320*/  IMAD.WIDE.U32 R132, R182, -0x2daee0ad, RZ ;  /* 0xd2511f53b6847825 */ /* 0x000fd800078e00ff */
[----:B------:R-:W-:Y:S05]  /*2330*/  @P2 BRA `(.L_x_156) ;  /* 0x0000000000202947 */ /* 0x000fea0003800000 */
[----:B------:R-:W-:-:S05]  /*2340*/  VIADD R181, R181, 0x1 ;  /* 0x00000001b5b57836 */ /* 0x000fca0000000000 */
[----:B------:R-:W-:-:S13]  /*2350*/  ISETP.NE.AND P2, PT, R181, RZ, PT ;  /* 0x000000ffb500720c */ /* 0x000fda0003f45270 */
[----:B------:R-:W-:Y:S02]  /*2360*/  @!P2 VIADD R183, R183, 0x1 ;  /* 0x00000001b7b7a836 */ /* 0x000fe40000000000 */
[----:B------:R-:W-:Y:S02]  /*2370*/  @!P2 VIADD R3, R162, 0x1 ;  /* 0x00000001a203a836 */ /* 0x000fe40000000000 */
[----:B------:R-:W-:Y:S01]  /*2380*/  @!P2 IMAD.MOV.U32 R181, RZ, RZ, RZ ;  /* 0x000000ffffb5a224 */ /* 0x000fe200078e00ff */
[----:B------:R-:W-:-:S13]  /*2390*/  ISETP.NE.AND P3, PT, R183, RZ, !P2 ;  /* 0x000000ffb700720c */ /* 0x000fda0005765270 */
[----:B------:R-:W-:-:S05]  /*23a0*/  @P3 IADD3 R3, PT, PT, R162, RZ, RZ ;  /* 0x000000ffa2033210 */ /* 0x000fca0007ffe0ff */
[----:B------:R-:W-:-:S07]  /*23b0*/  @!P2 IMAD.MOV.U32 R162, RZ, RZ, R3 ;  /* 0x000000ffffa2a224 */ /* 0x000fce00078e0003 */
.L_x_156:
[----:B------:R-:W-:Y:S05]  /*23c0*/  BSYNC.RECONVERGENT B2 ;  /* 0x0000000000027941 */ /* 0x000fea0003800200 */
.L_x_155:
[----:B------:R-:W-:Y:S01]  /*23d0*/  IMAD.WIDE.U32 R4, R183, -0x326172a9, RZ ;  /* 0xcd9e8d57b7047825 */ /* 0x000fe200078e00ff */
[----:B------:R-:W-:Y:S01]  /*23e0*/  LOP3.LUT R134, R162, UR9, R133, 0x96, !PT ;  /* 0x00000009a2867c12 */ /* 0x000fe2000f8e9685 */
[----:B------:R-:W-:Y:S02]  /*23f0*/  UIADD3 UR4, UPT, UPT, UR9, -0x4498517b, URZ ;  /* 0xbb67ae8509047890 */ /* 0x000fe4000fffe0ff */
[----:B------:R-:W-:Y:S01]  /*2400*/  UIADD3 UR5, UPT, UPT, UR9, 0x76cf5d0a, URZ ;  /* 0x76cf5d0a09057890 */ /* 0x000fe2000fffe0ff */
[----:B------:R-:W-:Y:S01]  /*2410*/  LOP3.LUT R222, R181, UR8, R5, 0x96, !PT ;  /* 0x00000008b5de7c12 */ /* 0x000fe2000f8e9605 */
[----:B------:R-:W-:-:S04]  /*2420*/  IMAD.WIDE.U32 R134, R134, -0x326172a9, RZ ;  /* 0xcd9e8d5786867825 */ /* 0x000fc800078e00ff */
[----:B------:R-:W-:Y:S01]  /*2430*/  IMAD.WIDE.U32 R222, R222, -0x2daee0ad, RZ ;  /* 0xd2511f53dede7825 */ /* 0x000fe200078e00ff */
[----:B------:R-:W-:-:S04]  /*2440*/  LOP3.LUT R133, R4, UR16, R135, 0x96, !PT ;  /* 0x0000001004857c12 */ /* 0x000fc8000f8e9687 */
[----:B------:R-:W-:Y:S01]  /*2450*/  LOP3.LUT R4, R132, UR4, R223, 0x96, !PT ;  /* 0x0000000484047c12 */ /* 0x000fe2000f8e96df */
[----:B------:R-:W-:Y:S01]  /*2460*/  IMAD.WIDE.U32 R132, R133, -0x2daee0ad, RZ ;  /* 0xd2511f5385847825 */ /* 0x000fe200078e00ff */
[----:B------:R-:W-:-:S03]  /*2470*/  UIADD3 UR4, UPT, UPT, UR8, 0x3c6ef372, URZ ;  /* 0x3c6ef37208047890 */ /* 0x000fc6000fffe0ff */
[----:B------:R-:W-:Y:S01]  /*2480*/  IMAD.WIDE.U32 R4, R4, -0x326172a9, RZ ;  /* 0xcd9e8d5704047825 */ /* 0x000fe200078e00ff */
[----:B------:R-:W-:Y:S01]  /*2490*/  LOP3.LUT R135, R222, UR5, R133, 0x96, !PT ;  /* 0x00000005de877c12 */ /* 0x000fe2000f8e9685 */
[----:B------:R-:W-:-:S03]  /*24a0*/  UIADD3 UR5, UPT, UPT, UR9, -0x126145ec, URZ ;  /* 0xed9eba1409057890 */ /* 0x000fc6000fffe0ff */
[----:B------:R-:W-:Y:S01]  /*24b0*/  LOP3.LUT R222, R134, UR4, R5, 0x96, !PT ;  /* 0x0000000486de7c12 */ /* 0x000fe2000f8e9605 */
[----:B------:R-:W-:Y:S01]  /*24c0*/  IMAD.WIDE.U32 R134, R135, -0x326172a9, RZ ;  /* 0xcd9e8d5787867825 */ /* 0x000fe200078e00ff */
[----:B------:R-:W-:-:S03]  /*24d0*/  UIADD3 UR4, UPT, UPT, UR9, 0x32370b8f, URZ ;  /* 0x32370b8f09047890 */ /* 0x000fc6000fffe0ff */
        /* <DEDUP_REMOVED lines=10> */
[----:B------:R-:W-:-:S03]  /*2580*/  UIADD3 UR4, UPT, UPT, UR9, -0x56f99767, URZ ;  /* 0xa906689909047890 */ /* 0x000fc6000fffe0ff */
[----:B------:R-:W-:Y:S01]  /*2590*/  IMAD.WIDE.U32 R222, R222, -0x2daee0ad, RZ ;  /* 0xd2511f53dede7825 */ /* 0x000fe200078e00ff */
[----:B------:R-:W-:-:S04]  /*25a0*/  LOP3.LUT R133, R4, UR19, R135, 0x96, !PT ;  /* 0x0000001304857c12 */ /* 0x000fc8000f8e9687 */
[----:B------:R-:W-:Y:S01]  /*25b0*/  LOP3.LUT R4, R132, UR4, R223, 0x96, !PT ;  /* 0x0000000484047c12 */ /* 0x000fe2000f8e96df */
[----:B------:R-:W-:Y:S01]  /*25c0*/  IMAD.WIDE.U32 R132, R133, -0x2daee0ad, RZ ;  /* 0xd2511f5385847825 */ /* 0x000fe200078e00ff */
[----:B------:R-:W-:-:S03]  /*25d0*/  UIADD3 UR4, UPT, UPT, UR8, -0x4ab325aa, URZ ;  /* 0xb54cda5608047890 */ /* 0x000fc6000fffe0ff */
[----:B------:R-:W-:Y:S01]  /*25e0*/  IMAD.WIDE.U32 R4, R4, -0x326172a9, RZ ;  /* 0xcd9e8d5704047825 */ /* 0x000fe200078e00ff */
[----:B------:R-:W-:-:S04]  /*25f0*/  LOP3.LUT R135, R222, UR20, R133, 0x96, !PT ;  /* 0x00000014de877c12 */ /* 0x000fc8000f8e9685 */
[----:B------:R-:W-:Y:S01]  /*2600*/  LOP3.LUT R222, R134, UR4, R5, 0x96, !PT ;  /* 0x0000000486de7c12 */ /* 0x000fe2000f8e9605 */
[----:B------:R-:W-:Y:S01]  /*2610*/  IMAD.WIDE.U32 R134, R135, -0x326172a9, RZ ;  /* 0xcd9e8d5787867825 */ /* 0x000fe200078e00ff */
[----:B------:R-:W-:-:S03]  /*2620*/  UIADD3 UR4, UPT, UPT, UR9, 0x1fd5c5a3, URZ ;  /* 0x1fd5c5a309047890 */ /* 0x000fc6000fffe0ff */
[----:B------:R-:W-:Y:S01]  /*2630*/  IMAD.WIDE.U32 R222, R222, -0x2daee0ad, RZ ;  /* 0xd2511f53dede7825 */ /* 0x000fe200078e00ff */
[----:B------:R-:W-:-:S04]  /*2640*/  LOP3.LUT R133, R4, UR21, R135, 0x96, !PT ;  /* 0x0000001504857c12 */ /* 0x000fc8000f8e9687 */
[----:B------:R-:W-:Y:S01]  /*2650*/  LOP3.LUT R4, R132, UR4, R223, 0x96, !PT ;  /* 0x0000000484047c12 */ /* 0x000fe2000f8e96df */
[----:B------:R-:W-:Y:S01]  /*2660*/  UIADD3 UR4, UPT, UPT, UR9, -0x24c28bd8, URZ ;  /* 0xdb3d742809047890 */ /* 0x000fe2000fffe0ff */
[----:B------:R-:W-:-:S04]  /*2670*/  IMAD.WIDE.U32 R132, R133, -0x2daee0ad, RZ ;  /* 0xd2511f5385847825 */ /* 0x000fc800078e00ff */
[----:B------:R-:W-:Y:S01]  /*2680*/  IMAD.WIDE.U32 R4, R4, -0x326172a9, RZ ;  /* 0xcd9e8d5704047825 */ /* 0x000fe200078e00ff */
[----:B------:R-:W-:Y:S01]  /*2690*/  LOP3.LUT R222, R222, UR4, R133, 0x96, !PT ;  /* 0x00000004dede7c12 */ /* 0x000fe2000f8e9685 */
[----:B------:R-:W-:Y:S02]  /*26a0*/  UIADD3 UR4, UPT, UPT, UR8, -0x700cb87f, URZ ;  /* 0x8ff3478108047890 */ /* 0x000fe4000fffe0ff */
[----:B------:R-:W-:Y:S01]  /*26b0*/  IMAD.MOV.U32 R133, RZ, RZ, RZ ;  /* 0x000000ffff857224 */ /* 0x000fe200078e00ff */
[----:B------:R-:W-:Y:S01]  /*26c0*/  LOP3.LUT R134, R134, UR22, R5, 0x96, !PT ;  /* 0x0000001686867c12 */ /* 0x000fe2000f8e9605 */
[----:B------:R-:W-:-:S04]  /*26d0*/  IMAD.WIDE.U32 R222, R222, -0x326172a9, RZ ;  /* 0xcd9e8d57dede7825 */ /* 0x000fc800078e00ff */
[----:B------:R-:W-:Y:S01]  /*26e0*/  IMAD.WIDE.U32 R134, R134, -0x2daee0ad, RZ ;  /* 0xd2511f5386867825 */ /* 0x000fe200078e00ff */
[----:B------:R-:W-:-:S03]  /*26f0*/  LOP3.LUT R4, R4, UR4, R223, 0x96, !PT ;  /* 0x0000000404047c12 */ /* 0x000fc6000f8e96df */
[----:B------:R-:W-:Y:S01]  /*2700*/  IMAD.MOV.U32 R164, RZ, RZ, R222 ;  /* 0x000000ffffa47224 */ /* 0x000fe200078e00de */
[----:B------:R-:W-:Y:S02]  /*2710*/  LOP3.LUT R5, R132, UR5, R135, 0x96, !PT ;  /* 0x0000000584057c12 */ /* 0x000fe4000f8e9687 */
[----:B------:R-:W-:-:S07]  /*2720*/  MOV R132, R221 ;  /* 0x000000dd00847202 */ /* 0x000fce0000000f00 */
.L_x_153:
[----:B------:R-:W-:Y:S05]  /*2730*/  BSYNC.RECONVERGENT B1 ;  /* 0x0000000000017941 */ /* 0x000fea0003800200 */
.L_x_152:
[----:B------:R-:W0:Y:S01]  /*2740*/  LDC R215, c[0x0][0x408] ;  /* 0x00010200ffd77b82 */ /* 0x000e220000000800 */
[----:B------:R-:W-:Y:S01]  /*2750*/  I2FP.F32.U32 R3, R132 ;  /* 0x0000008400037245 */ /* 0x000fe20000201000 */
[----:B------:R-:W-:Y:S01]  /*2760*/  IMAD.MOV.U32 R226, RZ, RZ, 0x2f800000 ;  /* 0x2f800000ffe27424 */ /* 0x000fe200078e00ff */
[----:B------:R-:W-:Y:S01]  /*2770*/  ISETP.NE.AND P3, PT, R133, 0x1, PT ;  /* 0x000000018500780c */ /* 0x000fe20003f65270 */
[----:B-----5:R-:W-:Y:S01]  /*2780*/  IMAD.U32 R186, R128, 0x10000, RZ ;  /* 0x0001000080ba7824 */ /* 0x020fe200078e00ff */
[----:B------:R-:W-:Y:S01]  /*2790*/  LOP3.LUT R184, R184, 0xffffffef, RZ, 0xc0, !PT ;  /* 0xffffffefb8b87812 */ /* 0x000fe200078ec0ff */
[----:B------:R-:W-:Y:S01]  /*27a0*/  FFMA.FTZ R132, R3, R226, 1.1641532182693481445e-10 ;  /* 0x2f00000003847423 */ /* 0x000fe200000100e2 */
[----:B------:R-:W-:Y:S01]  /*27b0*/  BSSY.RECONVERGENT B1, `(.L_x_157) ;  /* 0x000005b000017945 */ /* 0x000fe20003800200 */
[----:B------:R-:W1:Y:S01]  /*27c0*/  LDC R225, c[0x0][0x404] ;  /* 0x00010100ffe17b82 */ /* 0x000e620000000800 */
[----:B------:R-:W-:Y:S01]  /*27d0*/  PRMT R128, R128, 0x7632, R128 ;  /* 0x0000763280807816 */ /* 0x000fe20000000080 */
[----:B------:R-:W-:-:S02]  /*27e0*/  IMAD.MOV.U32 R3, RZ, RZ, R164 ;  /* 0x000000ffff037224 */ /* 0x000fc400078e00a4 */
[----:B0-----:R-:W-:Y:S01]  /*27f0*/  FMUL.FTZ R186, R186, R215 ;  /* 0x000000d7baba7220 */ /* 0x001fe20000410000 */
[----:B-1----:R-:W-:Y:S02]  /*2800*/  FSETP.GTU.FTZ.AND P2, PT, R132, R225, PT ;  /* 0x000000e18400720b */ /* 0x002fe40003f5c000 */
[----:B------:R-:W-:Y:S02]  /*2810*/  @P1 SHF.L.U32 R132, R124, 0x10, RZ ;  /* 0x000000107c841819 */ /* 0x000fe400000006ff */
[----:B------:R-:W-:Y:S01]  /*2820*/  FSEL R163, R186, RZ, !P2 ;  /* 0x000000ffbaa37208 */ /* 0x000fe20005000000 */
[----:B------:R-:W-:Y:S01]  /*2830*/  IMAD.MOV.U32 R186, RZ, RZ, 0x2 ;  /* 0x00000002ffba7424 */ /* 0x000fe200078e00ff */
[----:B------:R-:W-:-:S03]  /*2840*/  PLOP3.LUT P2, PT, P2, PT, PT, 0x8, 0x80 ;  /* 0x000000000080781c */ /* 0x000fc6000174e170 */
[----:B------:R-:W-:-:S05]  /*2850*/  @P1 FADD.FTZ R163, R132, R163 ;  /* 0x000000a384a31221 */ /* 0x000fca0000010000 */
[----:B------:R-:W-:-:S05]  /*2860*/  F2FP.BF16.F32.PACK_AB R135, RZ, R163 ;  /* 0x000000a3ff87723e */ /* 0x000fca00000010ff */
[----:B------:R-:W-:Y:S01]  /*2870*/  @P2 LOP3.LUT R184, R184, 0x10, RZ, 0xfc, !PT ;  /* 0x00000010b8b82812 */ /* 0x000fe200078efcff */
[----:B------:R-:W-:Y:S06]  /*2880*/  @!P3 BRA `(.L_x_158) ;  /* 0x000000040034b947 */ /* 0x000fec0003800000 */
[----:B------:R-:W-:-:S13]  /*2890*/  ISETP.NE.AND P2, PT, R133, 0x3, PT ;  /* 0x000000038500780c */ /* 0x000fda0003f45270 */
[----:B------:R-:W-:Y:S05]  /*28a0*/  @!P2 BRA `(.L_x_159) ;  /* 0x000000000018a947 */ /* 0x000fea0003800000 */
[----:B------:R-:W-:-:S13]  /*28b0*/  ISETP.NE.AND P2, PT, R133, 0x2, PT ;  /* 0x000000028500780c */ /* 0x000fda0003f45270 */
[----:B------:R-:W-:Y:S01]  /*28c0*/  @!P2 IMAD.MOV.U32 R186, RZ, RZ, 0x3 ;  /* 0x00000003ffbaa424 */ /* 0x000fe200078e00ff */
[----:B------:R-:W-:Y:S01]  /*28d0*/  @!P2 MOV R3, R5 ;  /* 0x000000050003a202 */ /* 0x000fe20000000f00 */
[----:B------:R-:W-:Y:S02]  /*28e0*/  @P2 VIADD R186, R133, 0x1 ;  /* 0x0000000185ba2836 */ /* 0x000fe40000000000 */
[----:B------:R-:W-:Y:S01]  /*28f0*/  @P2 IMAD.MOV.U32 R3, RZ, RZ, R4 ;  /* 0x000000ffff032224 */ /* 0x000fe200078e0004 */
[----:B------:R-:W-:Y:S06]  /*2900*/  BRA `(.L_x_158) ;  /* 0x0000000400147947 */ /* 0x000fec0003800000 */
.L_x_159:
[----:B------:R-:W-:Y:S01]  /*2910*/  VIADD R182, R182, 0x1 ;  /* 0x00000001b6b67836 */ /* 0x000fe20000000000 */
[----:B------:R-:W-:Y:S03]  /*2920*/  BSSY.RECONVERGENT B2, `(.L_x_160) ;  /* 0x000000c000027945 */ /* 0x000fe60003800200 */
[C---:B------:R-:W-:Y:S01]  /*2930*/  IMAD.WIDE.U32 R222, R182.reuse, -0x2daee0ad, RZ ;  /* 0xd2511f53b6de7825 */ /* 0x040fe200078e00ff */
[----:B------:R-:W-:-:S13]  /*2940*/  ISETP.NE.AND P2, PT, R182, RZ, PT ;  /* 0x000000ffb600720c */ /* 0x000fda0003f45270 */
[----:B------:R-:W-:Y:S05]  /*2950*/  @P2 BRA `(.L_x_161) ;  /* 0x0000000000202947 */ /* 0x000fea0003800000 */
[----:B------:R-:W-:-:S04]  /*2960*/  IADD3 R181, PT, PT, R181, 0x1, RZ ;  /* 0x00000001b5b57810 */ /* 0x000fc80007ffe0ff */
[----:B------:R-:W-:-:S13]  /*2970*/  ISETP.NE.AND P2, PT, R181, RZ, PT ;  /* 0x000000ffb500720c */ /* 0x000fda0003f45270 */
[----:B------:R-:W-:Y:S01]  /*2980*/  @!P2 VIADD R183, R183, 0x1 ;  /* 0x00000001b7b7a836 */ /* 0x000fe20000000000 */
[----:B------:R-:W-:Y:S01]  /*2990*/  @!P2 MOV R181, RZ ;  /* 0x000000ff00b5a202 */ /* 0x000fe20000000f00 */
[----:B------:R-:W-:-:S03]  /*29a0*/  @!P2 VIADD R3, R162, 0x1 ;  /* 0x00000001a203a836 */ /* 0x000fc60000000000 */
[----:B------:R-:W-:-:S13]  /*29b0*/  ISETP.NE.AND P3, PT, R183, RZ, !P2 ;  /* 0x000000ffb700720c */ /* 0x000fda0005765270 */
[----:B------:R-:W-:-:S04]  /*29c0*/  @P3 IMAD.MOV R3, RZ, RZ, R162 ;  /* 0x000000ffff033224 */ /* 0x000fc800078e02a2 */
[----:B------:R-:W-:-:S07]  /*29d0*/  @!P2 IMAD.MOV.U32 R162, RZ, RZ, R3 ;  /* 0x000000ffffa2a224 */ /* 0x000fce00078e0003 */
.L_x_161:
[----:B------:R-:W-:Y:S05]  /*29e0*/  BSYNC.RECONVERGENT B2 ;  /* 0x0000000000027941 */ /* 0x000fea0003800200 */
.L_x_160:
[----:B------:R-:W-:Y:S01]  /*29f0*/  IMAD.WIDE.U32 R4, R183, -0x326172a9, RZ ;  /* 0xcd9e8d57b7047825 */ /* 0x000fe200078e00ff */
[----:B------:R-:W-:Y:S01]  /*2a00*/  LOP3.LUT R132, R162, UR9, R223, 0x96, !PT ;  /* 0x00000009a2847c12 */ /* 0x000fe2000f8e96df */
[----:B------:R-:W-:Y:S02]  /*2a10*/  UIADD3 UR4, UPT, UPT, UR9, -0x4498517b, URZ ;  /* 0xbb67ae8509047890 */ /* 0x000fe4000fffe0ff */
[----:B------:R-:W-:Y:S01]  /*2a20*/  UIADD3 UR5, UPT, UPT, UR9, 0x76cf5d0a, URZ ;  /* 0x76cf5d0a09057890 */ /* 0x000fe2000fffe0ff */
[----:B------:R-:W-:Y:S01]  /*2a30*/  LOP3.LUT R228, R181, UR8, R5, 0x96, !PT ;  /* 0x00000008b5e47c12 */ /* 0x000fe2000f8e9605 */
[----:B------:R-:W-:-:S04]  /*2a40*/  IMAD.WIDE.U32 R132, R132, -0x326172a9, RZ ;  /* 0xcd9e8d5784847825 */ /* 0x000fc800078e00ff */
[----:B------:R-:W-:Y:S01]  /*2a50*/  IMAD.WIDE.U32 R228, R228, -0x2daee0ad, RZ ;  /* 0xd2511f53e4e47825 */ /* 0x000fe200078e00ff */
[----:B------:R-:W-:-:S03]  /*2a60*/  LOP3.LUT R223, R4, UR16, R133, 0x96, !PT ;  /* 0x0000001004df7c12 */ /* 0x000fc6000f8e9685 */
[----:B------:R-:W-:Y:S01]  /*2a70*/  IMAD.MOV.U32 R3, RZ, RZ, R134 ;  /* 0x000000ffff037224 */ /* 0x000fe200078e0086 */
[----:B------:R-:W-:Y:S01]  /*2a80*/  LOP3.LUT R4, R222, UR4, R229, 0x96, !PT ;  /* 0x00000004de047c12 */ /* 0x000fe2000f8e96e5 */
[----:B------:R-:W-:Y:S01]  /*2a90*/  IMAD.WIDE.U32 R222, R223, -0x2daee0ad, RZ ;  /* 0xd2511f53dfde7825 */ /* 0x000fe200078e00ff */
[----:B------:R-:W-:-:S03]  /*2aa0*/  UIADD3 UR4, UPT, UPT, UR8, 0x3c6ef372, URZ ;  /* 0x3c6ef37208047890 */ /* 0x000fc6000fffe0ff */
[----:B------:R-:W-:Y:S01]  /*2ab0*/  IMAD.WIDE.U32 R4, R4, -0x326172a9, RZ ;  /* 0xcd9e8d5704047825 */ /* 0x000fe200078e00ff */
[----:B------:R-:W-:Y:S01]  /*2ac0*/  LOP3.LUT R133, R228, UR5, R223, 0x96, !PT ;  /* 0x00000005e4857c12 */ /* 0x000fe2000f8e96df */
[----:B------:R-:W-:Y:S02]  /*2ad0*/  UIADD3 UR5, UPT, UPT, UR9, -0x126145ec, URZ ;  /* 0xed9eba1409057890 */ /* 0x000fe4000fffe0ff */
[----:B------:R-:W-:Y:S01]  /*2ae0*/  IMAD.MOV.U32 R186, RZ, RZ, RZ ;  /* 0x000000ffffba7224 */ /* 0x000fe200078e00ff */
        /* <DEDUP_REMOVED lines=31> */
[----:B------:R-:W-:-:S03]  /*2ce0*/  UIADD3 UR4, UPT, UPT, UR8, -0x700cb87f, URZ ;  /* 0x8ff3478108047890 */ /* 0x000fc6000fffe0ff */
[----:B------:R-:W-:Y:S01]  /*2cf0*/  LOP3.LUT R132, R132, UR22, R5, 0x96, !PT ;  /* 0x0000001684847c12 */ /* 0x000fe2000f8e9605 */
[----:B------:R-:W-:-:S04]  /*2d00*/  IMAD.WIDE.U32 R228, R228, -0x326172a9, RZ ;  /* 0xcd9e8d57e4e47825 */ /* 0x000fc800078e00ff */
[----:B------:R-:W-:Y:S01]  /*2d10*/  IMAD.WIDE.U32 R132, R132, -0x2daee0ad, RZ ;  /* 0xd2511f5384847825 */ /* 0x000fe200078e00ff */
[----:B------:R-:W-:-:S03]  /*2d20*/  LOP3.LUT R4, R4, UR4, R229, 0x96, !PT ;  /* 0x0000000404047c12 */ /* 0x000fc6000f8e96e5 */
[----:B------:R-:W-:Y:S01]  /*2d30*/  IMAD.MOV.U32 R164, RZ, RZ, R228 ;  /* 0x000000ffffa47224 */ /* 0x000fe200078e00e4 */
[----:B------:R-:W-:Y:S02]  /*2d40*/  LOP3.LUT R5, R222, UR5, R133, 0x96, !PT ;  /* 0x00000005de057c12 */ /* 0x000fe4000f8e9685 */
[----:B------:R-:W-:-:S07]  /*2d50*/  MOV R134, R132 ;  /* 0x0000008400867202 */ /* 0x000fce0000000f00 */
.L_x_158:
[----:B------:R-:W-:Y:S05]  /*2d60*/  BSYNC.RECONVERGENT B1 ;  /* 0x0000000000017941 */ /* 0x000fea0003800200 */
.L_x_157:
[----:B------:R-:W-:Y:S01]  /*2d70*/  I2FP.F32.U32 R3, R3 ;  /* 0x0000000300037245 */ /* 0x000fe20000201000 */
[----:B------:R-:W-:Y:S01]  /*2d80*/  IMAD.U32 R132, R128, 0x10000, RZ ;  /* 0x0001000080847824 */ /* 0x000fe200078e00ff */
[----:B------:R-:W-:Y:S01]  /*2d90*/  ISETP.NE.AND P3, PT, R186, 0x1, PT ;  /* 0x00000001ba00780c */ /* 0x000fe20003f65270 */
[----:B------:R-:W-:Y:S01]  /*2da0*/  BSSY.RECONVERGENT B1, `(.L_x_162) ;  /* 0x000005c000017945 */ /* 0x000fe20003800200 */
[----:B------:R-:W-:Y:S01]  /*2db0*/  LOP3.LUT R184, R184, 0xfffffff7, RZ, 0xc0, !PT ;  /* 0xfffffff7b8b87812 */ /* 0x000fe200078ec0ff */
[----:B------:R-:W-:Y:S01]  /*2dc0*/  FFMA.FTZ R128, R3, R226, 1.1641532182693481445e-10 ;  /* 0x2f00000003807423 */ /* 0x000fe200000100e2 */
[----:B------:R-:W-:Y:S01]  /*2dd0*/  FMUL.FTZ R132, R132, R215 ;  /* 0x000000d784847220 */ /* 0x000fe20000410000 */
[----:B------:R-:W-:Y:S01]  /*2de0*/  @P1 PRMT R3, R124, 0x7632, R3 ;  /* 0x000076327c031816 */ /* 0x000fe20000000003 */
[----:B------:R-:W-:Y:S02]  /*2df0*/  HFMA2 R133, -RZ, RZ, 0, 1.1920928955078125e-07 ;  /* 0x00000002ff857431 */ /* 0x000fe400000001ff */
[----:B------:R-:W-:-:S02]  /*2e00*/  FSETP.GTU.FTZ.AND P2, PT, R128, R225, PT ;  /* 0x000000e18000720b */ /* 0x000fc40003f5c000 */
[----:B------:R-:W-:Y:S02]  /*2e10*/  @P1 IMAD.U32 R128, R3, 0x10000, RZ ;  /* 0x0001000003801824 */ /* 0x000fe400078e00ff */
[----:B------:R-:W-:Y:S01]  /*2e20*/  FSEL R185, R132, RZ, !P2 ;  /* 0x000000ff84b97208 */ /* 0x000fe20005000000 */
[----:B------:R-:W-:Y:S01]  /*2e30*/  IMAD.MOV.U32 R3, RZ, RZ, R164 ;  /* 0x000000ffff037224 */ /* 0x000fe200078e00a4 */
        /* <DEDUP_REMOVED lines=9> */
[----:B------:R-:W-:Y:S01]  /*2ed0*/  @P2 IADD3 R133, PT, PT, R186, 0x1, RZ ;  /* 0x00000001ba852810 */ /* 0x000fe20007ffe0ff */
[----:B------:R-:W-:Y:S02]  /*2ee0*/  @!P2 IMAD.MOV.U32 R3, RZ, RZ, R5 ;  /* 0x000000ffff03a224 */ /* 0x000fe400078e0005 */
[----:B------:R-:W-:Y:S01]  /*2ef0*/  @P2 IMAD.MOV.U32 R3, RZ, RZ, R4 ;  /* 0x000000ffff032224 */ /* 0x000fe200078e0004 */
[----:B------:R-:W-:Y:S06]  /*2f00*/  BRA `(.L_x_163) ;  /* 0x0000000400147947 */ /* 0x000fec0003800000 */
.L_x_164:
[----:B------:R-:W-:Y:S01]  /*2f10*/  VIADD R182, R182, 0x1 ;  /* 0x00000001b6b67836 */ /* 0x000fe20000000000 */
[----:B------:R-:W-:Y:S03]  /*2f20*/  BSSY.RECONVERGENT B2, `(.L_x_165) ;  /* 0x000000c000027945 */ /* 0x000fe60003800200 */
[C---:B------:R-:W-:Y:S01]  /*2f30*/  IMAD.WIDE.U32 R222, R182.reuse, -0x2daee0ad, RZ ;  /* 0xd2511f53b6de7825 */ /* 0x040fe200078e00ff */
[----:B------:R-:W-:-:S13]  /*2f40*/  ISETP.NE.AND P2, PT, R182, RZ, PT ;  /* 0x000000ffb600720c */ /* 0x000fda0003f45270 */
[----:B------:R-:W-:Y:S05]  /*2f50*/  @P2 BRA `(.L_x_166) ;  /* 0x0000000000202947 */ /* 0x000fea0003800000 */
[----:B------:R-:W-:-:S05]  /*2f60*/  VIADD R181, R181, 0x1 ;  /* 0x00000001b5b57836 */ /* 0x000fca0000000000 */
[----:B------:R-:W-:-:S13]  /*2f70*/  ISETP.NE.AND P2, PT, R181, RZ, PT ;  /* 0x000000ffb500720c */ /* 0x000fda0003f45270 */
[----:B------:R-:W-:Y:S01]  /*2f80*/  @!P2 IADD3 R183, PT, PT, R183, 0x1, RZ ;  /* 0x00000001b7b7a810 */ /* 0x000fe20007ffe0ff */
[----:B------:R-:W-:Y:S02]  /*2f90*/  @!P2 VIADD R3, R162, 0x1 ;  /* 0x00000001a203a836 */ /* 0x000fe40000000000 */
[----:B------:R-:W-:Y:S01]  /*2fa0*/  @!P2 IMAD.MOV.U32 R181, RZ, RZ, RZ ;  /* 0x000000ffffb5a224 */ /* 0x000fe200078e00ff */
[----:B------:R-:W-:-:S13]  /*2fb0*/  ISETP.NE.AND P3, PT, R183, RZ, !P2 ;  /* 0x000000ffb700720c */ /* 0x000fda0005765270 */
[----:B------:R-:W-:-:S05]  /*2fc0*/  @P3 IMAD.MOV R3, RZ, RZ, R162 ;  /* 0x000000ffff033224 */ /* 0x000fca00078e02a2 */
[----:B------:R-:W-:-:S07]  /*2fd0*/  @!P2 MOV R162, R3 ;  /* 0x0000000300a2a202 */ /* 0x000fce0000000f00 */
.L_x_166:
[----:B------:R-:W-:Y:S05]  /*2fe0*/  BSYNC.RECONVERGENT B2 ;  /* 0x0000000000027941 */ /* 0x000fea0003800200 */
.L_x_165:
        /* <DEDUP_REMOVED lines=52> */
[----:B------:R-:W-:Y:S01]  /*3330*/  LOP3.LUT R5, R222, UR5, R133, 0x96, !PT ;  /* 0x00000005de057c12 */ /* 0x000fe2000f8e9685 */
[----:B------:R-:W-:Y:S02]  /*3340*/  HFMA2 R133, -RZ, RZ, 0, 0 ;  /* 0x00000000ff857431 */ /* 0x000fe400000001ff */
[----:B------:R-:W-:-:S07]  /*3350*/  IMAD.MOV.U32 R134, RZ, RZ, R132 ;  /* 0x000000ffff867224 */ /* 0x000fce00078e0084 */
.L_x_163:
[----:B------:R-:W-:Y:S05]  /*3360*/  BSYNC.RECONVERGENT B1 ;  /* 0x0000000000017941 */ /* 0x000fea0003800200 */
.L_x_162:
[----:B------:R-:W-:Y:S01]  /*3370*/  I2FP.F32.U32 R3, R3 ;  /* 0x0000000300037245 */ /* 0x000fe20000201000 */
[----:B------:R-:W-:Y:S01]  /*3380*/  IMAD.U32 R132, R129, 0x10000, RZ ;  /* 0x0001000081847824 */ /* 0x000fe200078e00ff */
[----:B------:R-:W-:Y:S01]  /*3390*/  ISETP.NE.AND P2, PT, R133, 0x1, PT ;  /* 0x000000018500780c */ /* 0x000fe20003f45270 */
[----:B------:R-:W-:Y:S01]  /*33a0*/  BSSY.RECONVERGENT B1, `(.L_x_167) ;  /* 0x000005c000017945 */ /* 0x000fe20003800200 */
[----:B------:R-:W-:Y:S01]  /*33b0*/  LOP3.LUT R184, R184, 0xfffffffb, RZ, 0xc0, !PT ;  /* 0xfffffffbb8b87812 */ /* 0x000fe200078ec0ff */
[----:B------:R-:W-:Y:S01]  /*33c0*/  FFMA.FTZ R128, R3, R226, 1.1641532182693481445e-10 ;  /* 0x2f00000003807423 */ /* 0x000fe200000100e2 */
[----:B------:R-:W-:Y:S01]  /*33d0*/  FMUL.FTZ R132, R132, R215 ;  /* 0x000000d784847220 */ /* 0x000fe20000410000 */
[----:B------:R-:W-:Y:S02]  /*33e0*/  @P1 IMAD.U32 R3, R125, 0x10000, RZ ;  /* 0x000100007d031824 */ /* 0x000fe400078e00ff */
[----:B------:R-:W-:Y:S01]  /*33f0*/  IMAD.MOV.U32 R196, RZ, RZ, 0x2 ;  /* 0x00000002ffc47424 */ /* 0x000fe200078e00ff */
[----:B------:R-:W-:-:S04]  /*3400*/  FSETP.GTU.FTZ.AND P3, PT, R128, R225, PT ;  /* 0x000000e18000720b */ /* 0x000fc80003f7c000 */
[----:B------:R-:W-:Y:S02]  /*3410*/  FSEL R186, R132, RZ, !P3 ;  /* 0x000000ff84ba7208 */ /* 0x000fe40005800000 */
[----:B------:R-:W-:-:S03]  /*3420*/  PLOP3.LUT P3, PT, P3, PT, PT, 0x8, 0x80 ;  /* 0x000000000080781c */ /* 0x000fc60001f6e170 */
[----:B------:R-:W-:Y:S01]  /*3430*/  @P1 FADD.FTZ R186, R3, R186 ;  /* 0x000000ba03ba1221 */ /* 0x000fe20000010000 */
[----:B------:R-:W-:Y:S02]  /*3440*/  PRMT R3, R129, 0x7632, R3 ;  /* 0x0000763281037816 */ /* 0x000fe40000000003 */
[----:B------:R-:W-:Y:S02]  /*3450*/  MOV R129, R164 ;  /* 0x000000a400817202 */ /* 0x000fe40000000f00 */
[----:B------:R-:W-:-:S05]  /*3460*/  F2FP.BF16.F32.PACK_AB R222, RZ, R186 ;  /* 0x000000baffde723e */ /* 0x000fca00000010ff */
[----:B------:R-:W-:Y:S01]  /*3470*/  @P3 LOP3.LUT R184, R184, 0x4, RZ, 0xfc, !PT ;  /* 0x00000004b8b83812 */ /* 0x000fe200078efcff */
[----:B------:R-:W-:Y:S06]  /*3480*/  @!P2 BRA `(.L_x_168) ;  /* 0x000000040034a947 */ /* 0x000fec0003800000 */
[----:B------:R-:W-:-:S13]  /*3490*/  ISETP.NE.AND P2, PT, R133, 0x3, PT ;  /* 0x000000038500780c */ /* 0x000fda0003f45270 */
[----:B------:R-:W-:Y:S05]  /*34a0*/  @!P2 BRA `(.L_x_169) ;  /* 0x000000000018a947 */ /* 0x000fea0003800000 */
[----:B------:R-:W-:-:S13]  /*34b0*/  ISETP.NE.AND P2, PT, R133, 0x2, PT ;  /* 0x000000028500780c */ /* 0x000fda0003f45270 */
[----:B------:R-:W-:Y:S02]  /*34c0*/  @!P2 IMAD.MOV.U32 R196, RZ, RZ, 0x3 ;  /* 0x00000003ffc4a424 */ /* 0x000fe400078e00ff */
[----:B------:R-:W-:Y:S01]  /*34d0*/  @!P2 IMAD.MOV.U32 R129, RZ, RZ, R5 ;  /* 0x000000ffff81a224 */ /* 0x000fe200078e0005 */
[----:B------:R-:W-:Y:S01]  /*34e0*/  @P2 MOV R129, R4 ;  /* 0x0000000400812202 */ /* 0x000fe20000000f00 */
[----:B------:R-:W-:Y:S01]  /*34f0*/  @P2 VIADD R196, R133, 0x1 ;  /* 0x0000000185c42836 */ /* 0x000fe20000000000 */
[----:B------:R-:W-:Y:S06]  /*3500*/  BRA `(.L_x_168) ;  /* 0x0000000400147947 */ /* 0x000fec0003800000 */
.L_x_169:
[----:B------:R-:W-:Y:S01]  /*3510*/  VIADD R182, R182, 0x1 ;  /* 0x00000001b6b67836 */ /* 0x000fe20000000000 */
[----:B------:R-:W-:Y:S03]  /*3520*/  BSSY.RECONVERGENT B2, `(.L_x_170) ;  /* 0x000000c000027945 */ /* 0x000fe60003800200 */
[C---:B------:R-:W-:Y:S01]  /*3530*/  IMAD.WIDE.U32 R132, R182.reuse, -0x2daee0ad, RZ ;  /* 0xd2511f53b6847825 */ /* 0x040fe200078e00ff */
[----:B------:R-:W-:-:S13]  /*3540*/  ISETP.NE.AND P2, PT, R182, RZ, PT ;  /* 0x000000ffb600720c */ /* 0x000fda0003f45270 */
[----:B------:R-:W-:Y:S05]  /*3550*/  @P2 BRA `(.L_x_171) ;  /* 0x0000000000202947 */ /* 0x000fea0003800000 */
[----:B------:R-:W-:-:S05]  /*3560*/  VIADD R181, R181, 0x1 ;  /* 0x00000001b5b57836 */ /* 0x000fca0000000000 */
[----:B------:R-:W-:-:S13]  /*3570*/  ISETP.NE.AND P2, PT, R181, RZ, PT ;  /* 0x000000ffb500720c */ /* 0x000fda0003f45270 */
[----:B------:R-:W-:Y:S01]  /*3580*/  @!P2 VIADD R183, R183, 0x1 ;  /* 0x00000001b7b7a836 */ /* 0x000fe20000000000 */
[----:B------:R-:W-:Y:S01]  /*3590*/  @!P2 IADD3 R4, PT, PT, R162, 0x1, RZ ;  /* 0x00000001a204a810 */ /* 0x000fe20007ffe0ff */
[----:B------:R-:W-:-:S03]  /*35a0*/  @!P2 IMAD.MOV.U32 R181, RZ, RZ, RZ ;  /* 0x000000ffffb5a224 */ /* 0x000fc600078e00ff */
[----:B------:R-:W-:-:S13]  /*35b0*/  ISETP.NE.AND P3, PT, R183, RZ, !P2 ;  /* 0x000000ffb700720c */ /* 0x000fda0005765270 */
[----:B------:R-:W-:-:S04]  /*35c0*/  @P3 IMAD.MOV R4, RZ, RZ, R162 ;  /* 0x000000ffff043224 */ /* 0x000fc800078e02a2 */
[----:B------:R-:W-:-:S07]  /*35d0*/  @!P2 IMAD.MOV.U32 R162, RZ, RZ, R4 ;  /* 0x000000ffffa2a224 */ /* 0x000fce00078e0004 */
.L_x_171:
[----:B------:R-:W-:Y:S05]  /*35e0*/  BSYNC.RECONVERGENT B2 ;  /* 0x0000000000027941 */ /* 0x000fea0003800200 */
.L_x_170:
        /* <DEDUP_REMOVED lines=8> */
[----:B------:R-:W-:Y:S01]  /*3670*/  IMAD.MOV.U32 R196, RZ, RZ, RZ ;  /* 0x000000ffffc47224 */ /* 0x000fe200078e00ff */
        /* <DEDUP_REMOVED lines=41> */
[----:B------:R-:W-:Y:S02]  /*3910*/  LOP3.LUT R4, R4, UR4, R229, 0x96, !PT ;  /* 0x0000000404047c12 */ /* 0x000fe4000f8e96e5 */
[----:B------:R-:W-:Y:S02]  /*3920*/  MOV R164, R228 ;  /* 0x000000e400a47202 */ /* 0x000fe40000000f00 */
[----:B------:R-:W-:Y:S01]  /*3930*/  LOP3.LUT R5, R132, UR5, R129, 0x96, !PT ;  /* 0x0000000584057c12 */ /* 0x000fe2000f8e9681 */
[----:B------:R-:W-:Y:S02]  /*3940*/  IMAD.MOV.U32 R129, RZ, RZ, R134 ;  /* 0x000000ffff817224 */ /* 0x000fe400078e0086 */
[----:B------:R-:W-:-:S07]  /*3950*/  IMAD.MOV.U32 R134, RZ, RZ, R128 ;  /* 0x000000ffff867224 */ /* 0x000fce00078e0080 */
.L_x_168:
[----:B------:R-:W-:Y:S05]  /*3960*/  BSYNC.RECONVERGENT B1 ;  /* 0x0000000000017941 */ /* 0x000fea0003800200 */
.L_x_167:
[----:B------:R-:W-:Y:S01]  /*3970*/  I2FP.F32.U32 R129, R129 ;  /* 0x0000008100817245 */ /* 0x000fe20000201000 */
[----:B------:R-:W-:Y:S01]  /*3980*/  BSSY.RECONVERGENT B1, `(.L_x_172) ;  /* 0x000005e000017945 */ /* 0x000fe20003800200 */
[----:B------:R-:W-:Y:S02]  /*3990*/  SHF.L.U32 R132, R3, 0x10, RZ ;  /* 0x0000001003847819 */ /* 0x000fe400000006ff */
[----:B------:R-:W-:Y:S01]  /*39a0*/  @P1 PRMT R3, R125, 0x7632, R3 ;  /* 0x000076327d031816 */ /* 0x000fe20000000003 */
[----:B------:R-:W-:Y:S01]  /*39b0*/  FFMA.FTZ R128, R129, R226, 1.1641532182693481445e-10 ;  /* 0x2f00000081807423 */ /* 0x000fe200000100e2 */
[----:B------:R-:W-:Y:S01]  /*39c0*/  LOP3.LUT R184, R184, 0xfffffffd, RZ, 0xc0, !PT ;  /* 0xfffffffdb8b87812 */ /* 0x000fe200078ec0ff */
[----:B------:R-:W-:Y:S01]  /*39d0*/  FMUL.FTZ R132, R132, R215 ;  /* 0x000000d784847220 */ /* 0x000fe20000410000 */
[----:B------:R-:W-:Y:S02]  /*39e0*/  IMAD.MOV.U32 R129, RZ, RZ, 0x2 ;  /* 0x00000002ff817424 */ /* 0x000fe400078e00ff */
[----:B------:R-:W-:Y:S01]  /*39f0*/  FSETP.GTU.FTZ.AND P2, PT, R128, R225, PT ;  /* 0x000000e18000720b */ /* 0x000fe20003f5c000 */
[----:B------:R-:W-:-:S02]  /*3a00*/  @P1 IMAD.U32 R128, R3, 0x10000, RZ ;  /* 0x0001000003801824 */ /* 0x000fc400078e00ff */
[----:B------:R-:W-:Y:S01]  /*3a10*/  IMAD.MOV.U32 R3, RZ, RZ, R164 ;  /* 0x000000ffff037224 */ /* 0x000fe200078e00a4 */
[----:B------:R-:W-:Y:S02]  /*3a20*/  FSEL R195, R132, RZ, !P2 ;  /* 0x000000ff84c37208 */ /* 0x000fe40005000000 */
[----:B------:R-:W-:Y:S02]  /*3a30*/  PLOP3.LUT P3, PT, P2, PT, PT, 0x8, 0x80 ;  /* 0x000000000080781c */ /* 0x000fe4000176e170 */
[----:B------:R-:W-:Y:S01]  /*3a40*/  ISETP.NE.AND P2, PT, R196, 0x1, PT ;  /* 0x00000001c400780c */ /* 0x000fe20003f45270 */
[----:B------:R-:W-:-:S05]  /*3a50*/  @P1 FADD.FTZ R195, R128, R195 ;  /* 0x000000c380c31221 */ /* 0x000fca0000010000 */
[----:B------:R-:W-:-:S05]  /*3a60*/  F2FP.BF16.F32.PACK_AB R223, RZ, R195 ;  /* 0x000000c3ffdf723e */ /* 0x000fca00000010ff */
[----:B------:R-:W-:Y:S02]  /*3a70*/  @P3 LOP3.LUT R184, R184, 0x2, RZ, 0xfc, !PT ;  /* 0x00000002b8b83812 */ /* 0x000fe400078efcff */
[----:B------:R-:W-:Y:S05]  /*3a80*/  @!P2 BRA `(.L_x_173) ;  /* 0x000000040034a947 */ /* 0x000fea0003800000 */
[----:B------:R-:W-:-:S13]  /*3a90*/  ISETP.NE.AND P2, PT, R196, 0x3, PT ;  /* 0x00000003c400780c */ /* 0x000fda0003f45270 */
[----:B------:R-:W-:Y:S05]  /*3aa0*/  @!P2 BRA `(.L_x_174) ;  /* 0x000000000018a947 */ /* 0x000fea0003800000 */
[----:B------:R-:W-:-:S13]  /*3ab0*/  ISETP.NE.AND P2, PT, R196, 0x2, PT ;  /* 0x00000002c400780c */ /* 0x000fda0003f45270 */
[----:B------:R-:W-:Y:S01]  /*3ac0*/  @!P2 MOV R129, 0x3 ;  /* 0x000000030081a802 */ /* 0x000fe20000000f00 */
[----:B------:R-:W-:Y:S02]  /*3ad0*/  @!P2 IMAD.MOV.U32 R3, RZ, RZ, R5 ;  /* 0x000000ffff03a224 */ /* 0x000fe400078e0005 */
[----:B------:R-:W-:Y:S02]  /*3ae0*/  @P2 VIADD R129, R196, 0x1 ;  /* 0x00000001c4812836 */ /* 0x000fe40000000000 */
[----:B------:R-:W-:Y:S01]  /*3af0*/  @P2 IMAD.MOV.U32 R3, RZ, RZ, R4 ;  /* 0x000000ffff032224 */ /* 0x000fe200078e0004 */
[----:B------:R-:W-:Y:S06]  /*3b00*/  BRA `(.L_x_173) ;  /* 0x0000000400147947 */ /* 0x000fec0003800000 */
.L_x_174:
        /* <DEDUP_REMOVED lines=13> */
.L_x_176:
[----:B------:R-:W-:Y:S05]  /*3be0*/  BSYNC.RECONVERGENT B2 ;  /* 0x0000000000027941 */ /* 0x000fea0003800200 */
.L_x_175:
[----:B------:R-:W-:Y:S01]  /*3bf0*/  IMAD.WIDE.U32 R4, R183, -0x326172a9, RZ ;  /* 0xcd9e8d57b7047825 */ /* 0x000fe200078e00ff */
[----:B------:R-:W-:Y:S01]  /*3c00*/  LOP3.LUT R128, R162, UR9, R133, 0x96, !PT ;  /* 0x00000009a2807c12 */ /* 0x000fe2000f8e9685 */
[----:B------:R-:W-:Y:S01]  /*3c10*/  UIADD3 UR4, UPT, UPT, UR9, -0x4498517b, URZ ;  /* 0xbb67ae8509047890 */ /* 0x000fe2000fffe0ff */
[----:B------:R-:W-:Y:S01]  /*3c20*/  MOV R3, R134 ;  /* 0x0000008600037202 */ /* 0x000fe20000000f00 */
        /* <DEDUP_REMOVED lines=49> */
[----:B------:R-:W-:Y:S02]  /*3f40*/  IMAD.MOV.U32 R134, RZ, RZ, R128 ;  /* 0x000000ffff867224 */ /* 0x000fe400078e0080 */
[----:B------:R-:W-:-:S07]  /*3f50*/  IMAD.MOV.U32 R129, RZ, RZ, RZ ;  /* 0x000000ffff817224 */ /* 0x000fce00078e00ff */
.L_x_173:
[----:B------:R-:W-:Y:S05]  /*3f60*/  BSYNC.RECONVERGENT B1 ;  /* 0x0000000000017941 */ /* 0x000fea0003800200 */
.L_x_172:
[----:B------:R-:W-:Y:S01]  /*3f70*/  I2FP.F32.U32 R3, R3 ;  /* 0x0000000300037245 */ /* 0x000fe20000201000 */
[C---:B------:R-:W-:Y:S01]  /*3f80*/  IMAD.U32 R132, R130.reuse, 0x10000, RZ ;  /* 0x0001000082847824 */ /* 0x040fe200078e00ff */
[----:B------:R-:W-:Y:S01]  /*3f90*/  ISETP.NE.AND P3, PT, R129, 0x1, PT ;  /* 0x000000018100780c */ /* 0x000fe20003f65270 */
[----:B------:R-:W-:Y:S01]  /*3fa0*/  BSSY.RECONVERGENT B1, `(.L_x_177) ;  /* 0x000005a000017945 */ /* 0x000fe20003800200 */
[----:B------:R-:W-:Y:S01]  /*3fb0*/  PRMT R130, R130, 0x7632, R130 ;  /* 0x0000763282827816 */ /* 0x000fe20000000082 */
[----:B------:R-:W-:Y:S01]  /*3fc0*/  FFMA.FTZ R128, R3, R226, 1.1641532182693481445e-10 ;  /* 0x2f00000003807423 */ /* 0x000fe200000100e2 */
[----:B------:R-:W-:Y:S01]  /*3fd0*/  FMUL.FTZ R132, R132, R215 ;  /* 0x000000d784847220 */ /* 0x000fe20000410000 */
[----:B------:R-:W-:Y:S01]  /*3fe0*/  @P1 SHF.L.U32 R3, R126, 0x10, RZ ;  /* 0x000000107e031819 */ /* 0x000fe200000006ff */
[----:B------:R-:W-:Y:S02]  /*3ff0*/  IMAD.MOV.U32 R133, RZ, RZ, 0x2 ;  /* 0x00000002ff857424 */ /* 0x000fe400078e00ff */
[----:B------:R-:W-:-:S04]  /*4000*/  FSETP.GTU.FTZ.AND P2, PT, R128, R225, PT ;  /* 0x000000e18000720b */ /* 0x000fc80003f5c000 */
[----:B------:R-:W-:Y:S02]  /*4010*/  FSEL R196, R132, RZ, !P2 ;  /* 0x000000ff84c47208 */ /* 0x000fe40005000000 */
[----:B------:R-:W-:-:S03]  /*4020*/  PLOP3.LUT P2, PT, P2, PT, PT, 0x8, 0x80 ;  /* 0x000000000080781c */ /* 0x000fc6000174e170 */
[----:B------:R-:W-:Y:S01]  /*4030*/  @P1 FADD.FTZ R196, R3, R196 ;  /* 0x000000c403c41221 */ /* 0x000fe20000010000 */
[----:B------:R-:W-:-:S04]  /*4040*/  IMAD.MOV.U32 R3, RZ, RZ, R164 ;  /* 0x000000ffff037224 */ /* 0x000fc800078e00a4 */
[----:B------:R-:W-:Y:S01]  /*4050*/  F2FP.BF16.F32.PACK_AB R227, RZ, R196 ;  /* 0x000000c4ffe3723e */ /* 0x000fe200000010ff */
        /* <DEDUP_REMOVED lines=9> */
.L_x_179:
        /* <DEDUP_REMOVED lines=13> */
.L_x_181:
[----:B------:R-:W-:Y:S05]  /*41c0*/  BSYNC.RECONVERGENT B2 ;  /* 0x0000000000027941 */ /* 0x000fea0003800200 */
.L_x_180:
        /* <DEDUP_REMOVED lines=55> */
.L_x_178:
[----:B------:R-:W-:Y:S05]  /*4540*/  BSYNC.RECONVERGENT B1 ;  /* 0x0000000000017941 */ /* 0x000fea0003800200 */
.L_x_177:
[----:B------:R-:W-:Y:S01]  /*4550*/  I2FP.F32.U32 R3, R3 ;  /* 0x0000000300037245 */ /* 0x000fe20000201000 */
[----:B------:R-:W-:Y:S01]  /*4560*/  IMAD.U32 R130, R130, 0x10000, RZ ;  /* 0x0001000082827824 */ /* 0x000fe200078e00ff */
[----:B------:R-:W-:Y:S01]  /*4570*/  ISETP.NE.AND P4, PT, R133, 0x1, PT ;  /* 0x000000018500780c */ /* 0x000fe20003f85270 */
[----:B------:R-:W-:Y:S01]  /*4580*/  BSSY.RECONVERGENT B1, `(.L_x_182) ;  /* 0x000005a000017945 */ /* 0x000fe20003800200 */
[----:B------:R-:W-:Y:S01]  /*4590*/  @P1 PRMT R129, R126, 0x7632, R129 ;  /* 0x000076327e811816 */ /* 0x000fe20000000081 */
[----:B------:R-:W-:Y:S01]  /*45a0*/  FFMA.FTZ R128, R3, R226, 1.1641532182693481445e-10 ;  /* 0x2f00000003807423 */ /* 0x000fe200000100e2 */
[----:B------:R-:W-:Y:S01]  /*45b0*/  FMUL.FTZ R130, R130, R215 ;  /* 0x000000d782827220 */ /* 0x000fe20000410000 */
[----:B------:R-:W-:Y:S02]  /*45c0*/  IMAD.MOV.U32 R3, RZ, RZ, R164 ;  /* 0x000000ffff037224 */ /* 0x000fe400078e00a4 */
[----:B------:R-:W-:Y:S01]  /*45d0*/  @P1 IMAD.U32 R132, R129, 0x10000, RZ ;  /* 0x0001000081841824 */ /* 0x000fe200078e00ff */
[----:B------:R-:W-:-:S04]  /*45e0*/  FSETP.GTU.FTZ.AND P3, PT, R128, R225, PT ;  /* 0x000000e18000720b */ /* 0x000fc80003f7c000 */
[----:B------:R-:W-:Y:S02]  /*45f0*/  FSEL R205, R130, RZ, !P3 ;  /* 0x000000ff82cd7208 */ /* 0x000fe40005800000 */
[----:B------:R-:W-:-:S03]  /*4600*/  PLOP3.LUT P3, PT, P3, PT, PT, 0x8, 0x80 ;  /* 0x000000000080781c */ /* 0x000fc60001f6e170 */
[----:B------:R-:W-:Y:S01]  /*4610*/  @P1 FADD.FTZ R205, R132, R205 ;  /* 0x000000cd84cd1221 */ /* 0x000fe20000010000 */
[----:B------:R-:W-:-:S04]  /*4620*/  HFMA2 R132, -RZ, RZ, 0, 1.1920928955078125e-07 ;  /* 0x00000002ff847431 */ /* 0x000fc800000001ff */
[----:B------:R-:W-:Y:S01]  /*4630*/  F2FP.BF16.F32.PACK_AB R228, RZ, R205 ;  /* 0x000000cdffe4723e */ /* 0x000fe200000010ff */
        /* <DEDUP_REMOVED lines=9> */
.L_x_184:
        /* <DEDUP_REMOVED lines=13> */
.L_x_186:
[----:B------:R-:W-:Y:S05]  /*47a0*/  BSYNC.RECONVERGENT B2 ;  /* 0x0000000000027941 */ /* 0x000fea0003800200 */
.L_x_185:
        /* <DEDUP_REMOVED lines=55> */
.L_x_183:
[----:B------:R-:W-:Y:S05]  /*4b20*/  BSYNC.RECONVERGENT B1 ;  /* 0x0000000000017941 */ /* 0x000fea0003800200 */
.L_x_182:
[----:B------:R-:W-:Y:S01]  /*4b30*/  I2FP.F32.U32 R3, R3 ;  /* 0x0000000300037245 */ /* 0x000fe20000201000 */
[C---:B------:R-:W-:Y:S01]  /*4b40*/  IMAD.U32 R130, R131.reuse, 0x10000, RZ ;  /* 0x0001000083827824 */ /* 0x040fe200078e00ff */
[----:B------:R-:W-:Y:S01]  /*4b50*/  ISETP.NE.AND P5, PT, R132, 0x1, PT ;  /* 0x000000018400780c */ /* 0x000fe20003fa5270 */
[----:B------:R-:W-:Y:S01]  /*4b60*/  BSSY.RECONVERGENT B1, `(.L_x_187) ;  /* 0x000005a000017945 */ /* 0x000fe20003800200 */
[----:B------:R-:W-:Y:S01]  /*4b70*/  PRMT R229, R131, 0x7632, R229 ;  /* 0x0000763283e57816 */ /* 0x000fe200000000e5 */
[----:B------:R-:W-:Y:S01]  /*4b80*/  FFMA.FTZ R128, R3, R226, 1.1641532182693481445e-10 ;  /* 0x2f00000003807423 */ /* 0x000fe200000100e2 */
[----:B------:R-:W-:Y:S01]  /*4b90*/  FMUL.FTZ R130, R130, R215 ;  /* 0x000000d782827220 */ /* 0x000fe20000410000 */
[----:B------:R-:W-:Y:S01]  /*4ba0*/  @P1 IMAD.U32 R3, R127, 0x10000, RZ ;  /* 0x000100007f031824 */ /* 0x000fe200078e00ff */
[----:B------:R-:W-:Y:S02]  /*4bb0*/  MOV R129, R164 ;  /* 0x000000a400817202 */ /* 0x000fe40000000f00 */
[----:B------:R-:W-:-:S04]  /*4bc0*/  FSETP.GTU.FTZ.AND P4, PT, R128, R225, PT ;  /* 0x000000e18000720b */ /* 0x000fc80003f9c000 */
[----:B------:R-:W-:Y:S02]  /*4bd0*/  FSEL R206, R130, RZ, !P4 ;  /* 0x000000ff82ce7208 */ /* 0x000fe40006000000 */
[----:B------:R-:W-:-:S03]  /*4be0*/  PLOP3.LUT P4, PT, P4, PT, PT, 0x8, 0x80 ;  /* 0x000000000080781c */ /* 0x000fc6000278e170 */
[----:B------:R-:W-:Y:S01]  /*4bf0*/  @P1 FADD.FTZ R206, R3, R206 ;  /* 0x000000ce03ce1221 */ /* 0x000fe20000010000 */
[----:B------:R-:W-:-:S04]  /*4c00*/  IMAD.MOV.U32 R3, RZ, RZ, 0x2 ;  /* 0x00000002ff037424 */ /* 0x000fc800078e00ff */
[----:B------:R-:W-:Y:S01]  /*4c10*/  F2FP.BF16.F32.PACK_AB R224, RZ, R206 ;  /* 0x000000ceffe0723e */ /* 0x000fe200000010ff */
        /* <DEDUP_REMOVED lines=9> */
.L_x_189:
        /* <DEDUP_REMOVED lines=13> */
.L_x_191:
[----:B------:R-:W-:Y:S05]  /*4d80*/  BSYNC.RECONVERGENT B2 ;  /* 0x0000000000027941 */ /* 0x000fea0003800200 */
.L_x_190:
        /* <DEDUP_REMOVED lines=55> */
.L_x_188:
[----:B------:R-:W-:Y:S05]  /*5100*/  BSYNC.RECONVERGENT B1 ;  /* 0x0000000000017941 */ /* 0x000fea0003800200 */
.L_x_187:
[----:B------:R-:W-:Y:S02]  /*5110*/  I2FP.F32.U32 R129, R129 ;  /* 0x0000008100817245 */ /* 0x000fe40000201000 */
[----:B------:R-:W-:Y:S02]  /*5120*/  SHF.L.U32 R128, R229, 0x10, RZ ;  /* 0x00000010e5807819 */ /* 0x000fe400000006ff */
[----:B------:R-:W-:Y:S01]  /*5130*/  @P1 PRMT R130, R127, 0x7632, R130 ;  /* 0x000076327f821816 */ /* 0x000fe20000000082 */
[----:B------:R-:W-:Y:S01]  /*5140*/  FFMA.FTZ R226, R129, R226, 1.1641532182693481445e-10 ;  /* 0x2f00000081e27423 */ /* 0x000fe200000100e2 */
[----:B------:R-:W-:Y:S01]  /*5150*/  PRMT R129, R222, 0x5410, R223 ;  /* 0x00005410de817816 */ /* 0x000fe200000000df */
[----:B------:R-:W-:Y:S02]  /*5160*/  FMUL.FTZ R128, R128, R215 ;  /* 0x000000d780807220 */ /* 0x000fe40000410000 */
[----:B------:R-:W-:Y:S01]  /*5170*/  @P1 IMAD.U32 R130, R130, 0x10000, RZ ;  /* 0x0001000082821824 */ /* 0x000fe200078e00ff */
[----:B------:R-:W-:-:S04]  /*5180*/  FSETP.GTU.FTZ.AND P5, PT, R226, R225, PT ;  /* 0x000000e1e200720b */ /* 0x000fc80003fbc000 */
[----:B------:R-:W-:Y:S02]  /*5190*/  FSEL R215, R128, RZ, !P5 ;  /* 0x000000ff80d77208 */ /* 0x000fe40006800000 */
[----:B------:R-:W-:Y:S02]  /*51a0*/  PLOP3.LUT P5, PT, P5, PT, PT, 0x8, 0x80 ;  /* 0x000000000080781c */ /* 0x000fe40002fae170 */
[----:B------:R-:W-:Y:S01]  /*51b0*/  PRMT R128, R135, 0x5410, R221 ;  /* 0x0000541087807816 */ /* 0x000fe200000000dd */
[----:B------:R-:W-:Y:S01]  /*51c0*/  @P1 FADD.FTZ R215, R130, R215 ;  /* 0x000000d782d71221 */ /* 0x000fe20000010000 */
[----:B------:R-:W-:-:S04]  /*51d0*/  PRMT R130, R227, 0x5410, R228 ;  /* 0x00005410e3827816 */ /* 0x000fc800000000e4 */
[----:B------:R-:W-:-:S04]  /*51e0*/  F2FP.BF16.F32.PACK_AB R131, RZ, R215 ;  /* 0x000000d7ff83723e */ /* 0x000fc800000010ff */
[----:B------:R-:W-:Y:S01]  /*51f0*/  PRMT R131, R224, 0x5410, R131 ;  /* 0x00005410e0837816 */ /* 0x000fe20000000083 */
[----:B------:R-:W-:Y:S06]  /*5200*/  BRA `(.L_x_192) ;  /* 0x0000005c00987947 */ /* 0x000fec0003800000 */
.L_x_151:
        /* <DEDUP_REMOVED lines=10> */
[----:B------:R-:W-:Y:S01]  /*52b0*/  @P2 IADD3 R135, PT, PT, R3, 0x1, RZ ;  /* 0x0000000103872810 */ /* 0x000fe20007ffe0ff */
[----:B------:R-:W-:Y:S02]  /*52c0*/  @!P2 IMAD.MOV.U32 R134, RZ, RZ, R221 ;  /* 0x000000ffff86a224 */ /* 0x000fe400078e00dd */
[----:B------:R-:W-:Y:S02]  /*52d0*/  @!P2 IMAD.MOV.U32 R132, RZ, RZ, R5 ;  /* 0x000000ffff84a224 */ /* 0x000fe400078e0005 */
[----:B------:R-:W-:Y:S02]  /*52e0*/  @P2 IMAD.MOV.U32 R134, RZ, RZ, R221 ;  /* 0x000000ffff862224 */ /* 0x000fe400078e00dd */
[----:B------:R-:W-:Y:S01]  /*52f0*/  @P2 IMAD.MOV.U32 R132, RZ, RZ, R4 ;  /* 0x000000ffff842224 */ /* 0x000fe200078e0004 */
[----:B------:R-:W-:Y:S06]  /*5300*/  BRA `(.L_x_194) ;  /* 0x00000004000c7947 */ /* 0x000fec0003800000 */
.L_x_195:
        /* <DEDUP_REMOVED lines=13> */
.L_x_197:
[----:B------:R-:W-:Y:S05]  /*53e0*/  BSYNC.RECONVERGENT B2 ;  /* 0x0000000000027941 */ /* 0x000fea0003800200 */
.L_x_196:
        /* <DEDUP_REMOVED lines=49> */
[----:B------:R-:W-:-:S04]  /*5700*/  LOP3.LUT R4, R4, UR4, R165, 0x96, !PT ;  /* 0x0000000404047c12 */ /* 0x000fc8000f8e96a5 */
[----:B------:R-:W-:Y:S01]  /*5710*/  LOP3.LUT R5, R132, UR5, R135, 0x96, !PT ;  /* 0x0000000584057c12 */ /* 0x000fe2000f8e9687 */
[----:B------:R-:W-:Y:S02]  /*5720*/  IMAD.MOV.U32 R132, RZ, RZ, R221 ;  /* 0x000000ffff847224 */ /* 0x000fe400078e00dd */
[----:B------:R-:W-:-:S07]  /*5730*/  IMAD.MOV.U32 R135, RZ, RZ, RZ ;  /* 0x000000ffff877224 */ /* 0x000fce00078e00ff */
.L_x_194:
[----:B------:R-:W-:Y:S05]  /*5740*/  BSYNC.RECONVERGENT B1 ;  /* 0x0000000000017941 */ /* 0x000fea0003800200 */
.L_x_193:
[----:B------:R-:W0:Y:S01]  /*5750*/  LDC R172, c[0x0][0x404] ;  /* 0x00010100ffac7b82 */ /* 0x000e220000000800 */
[----:B------:R-:W-:Y:S01]  /*5760*/  I2FP.F32.U32 R132, R132 ;  /* 0x0000008400847245 */ /* 0x000fe20000201000 */
[----:B------:R-:W-:Y:S01]  /*5770*/  HFMA2 R225, -RZ, RZ, 0.1171875, 0 ;  /* 0x2f800000ffe17431 */ /* 0x000fe200000001ff */
[----:B------:R-:W-:Y:S01]  /*5780*/  ISETP.NE.AND P3, PT, R135, 0x1, PT ;  /* 0x000000018700780c */ /* 0x000fe20003f65270 */
[----:B------:R-:W-:Y:S01]  /*5790*/  BSSY.RECONVERGENT B1, `(.L_x_198) ;  /* 0x000005a000017945 */ /* 0x000fe20003800200 */
[----:B------:R-:W-:Y:S01]  /*57a0*/  LOP3.LUT R184, R184, 0xffffffef, RZ, 0xc0, !PT ;  /* 0xffffffefb8b87812 */ /* 0x000fe200078ec0ff */
[----:B------:R-:W-:Y:S02]  /*57b0*/  IMAD.MOV.U32 R167, RZ, RZ, 0x2 ;  /* 0x00000002ffa77424 */ /* 0x000fe400078e00ff */
[----:B------:R-:W-:Y:S01]  /*57c0*/  FFMA.FTZ R3, R132, R225, 1.1641532182693481445e-10 ;  /* 0x2f00000084037423 */ /* 0x000fe200000100e1 */
[----:B------:R-:W1:Y:S01]  /*57d0*/  LDC R215, c[0x0][0x408] ;  /* 0x00010200ffd77b82 */ /* 0x000e620000000800 */
[C---:B-----5:R-:W-:Y:S01]  /*57e0*/  IMAD.U32 R132, R128.reuse, 0x10000, RZ ;  /* 0x0001000080847824 */ /* 0x060fe200078e00ff */
[----:B------:R-:W-:Y:S01]  /*57f0*/  PRMT R128, R128, 0x7632, R128 ;  /* 0x0000763280807816 */ /* 0x000fe20000000080 */
[----:B------:R-:W-:Y:S01]  /*5800*/  IMAD.MOV.U32 R133, RZ, RZ, R164 ;  /* 0x000000ffff857224 */ /* 0x000fe200078e00a4 */
[----:B0-----:R-:W-:-:S04]  /*5810*/  FSETP.GTU.FTZ.AND P2, PT, R3, R172, PT ;  /* 0x000000ac0300720b */ /* 0x001fc80003f5c000 */
[----:B------:R-:W-:Y:S01]  /*5820*/  PLOP3.LUT P4, PT, P2, PT, PT, 0x8, 0x80 ;  /* 0x000000000080781c */ /* 0x000fe2000178e170 */
[----:B-1----:R-:W-:-:S05]  /*5830*/  FMUL.FTZ R3, R132, R215 ;  /* 0x000000d784037220 */ /* 0x002fca0000410000 */
[----:B------:R-:W-:-:S07]  /*5840*/  FSEL R3, R3, RZ, !P2 ;  /* 0x000000ff03037208 */ /* 0x000fce0005000000 */
[----:B------:R-:W-:Y:S01]  /*5850*/  @P4 LOP3.LUT R184, R184, 0x10, RZ, 0xfc, !PT ;  /* 0x00000010b8b84812 */ /* 0x000fe200078efcff */
[----:B------:R-:W-:Y:S06]  /*5860*/  @!P3 BRA `(.L_x_199) ;  /* 0x000000040030b947 */ /* 0x000fec0003800000 */
        /* <DEDUP_REMOVED lines=8> */
.L_x_200:
        /* <DEDUP_REMOVED lines=13> */
.L_x_202:
[----:B------:R-:W-:Y:S05]  /*59c0*/  BSYNC.RECONVERGENT B2 ;  /* 0x0000000000027941 */ /* 0x000fea0003800200 */
.L_x_201:
        /* <DEDUP_REMOVED lines=50> */
[----:B------:R-:W-:-:S04]  /*5cf0*/  LOP3.LUT R4, R4, UR4, R165, 0x96, !PT ;  /* 0x0000000404047c12 */ /* 0x000fc8000f8e96a5 */
[----:B------:R-:W-:Y:S01]  /*5d00*/  LOP3.LUT R5, R166, UR5, R133, 0x96, !PT ;  /* 0x00000005a6057c12 */ /* 0x000fe2000f8e9685 */
[----:B------:R-:W-:Y:S01]  /*5d10*/  IMAD.MOV.U32 R133, RZ, RZ, R134 ;  /* 0x000000ffff857224 */ /* 0x000fe200078e0086 */
[----:B------:R-:W-:-:S07]  /*5d20*/  MOV R134, R132 ;  /* 0x0000008400867202 */ /* 0x000fce0000000f00 */
.L_x_199:
[----:B------:R-:W-:Y:S05]  /*5d30*/  BSYNC.RECONVERGENT B1 ;  /* 0x0000000000017941 */ /* 0x000fea0003800200 */
.L_x_198:
[----:B------:R-:W-:Y:S01]  /*5d40*/  I2FP.F32.U32 R132, R133 ;  /* 0x0000008500847245 */ /* 0x000fe20000201000 */
[----:B------:R-:W-:Y:S01]  /*5d50*/  IMAD.U32 R166, R120, 0x10000, RZ ;  /* 0x0001000078a67824 */ /* 0x000fe200078e00ff */
[----:B------:R-:W-:Y:S01]  /*5d60*/  ISETP.NE.AND P3, PT, R167, 0x1, PT ;  /* 0x00000001a700780c */ /* 0x000fe20003f65270 */
[----:B------:R-:W-:Y:S02]  /*5d70*/  BSSY.RECONVERGENT B1, `(.L_x_203) ;  /* 0x000005b000017945 */ /* 0x000fe40003800200 */
[----:B------:R-:W-:Y:S01]  /*5d80*/  FFMA.FTZ R133, R132, R225, 1.1641532182693481445e-10 ;  /* 0x2f00000084857423 */ /* 0x000fe200000100e1 */
[----:B------:R-:W-:Y:S01]  /*5d90*/  FMUL.FTZ R166, R166, R215 ;  /* 0x000000d7a6a67220 */ /* 0x000fe20000410000 */
[----:B------:R-:W-:-:S03]  /*5da0*/  @P1 IMAD.U32 R132, R124, 0x10000, RZ ;  /* 0x000100007c841824 */ /* 0x000fc600078e00ff */
[----:B------:R-:W-:Y:S01]  /*5db0*/  FSETP.GTU.FTZ.AND P2, PT, R133, R172, PT ;  /* 0x000000ac8500720b */ /* 0x000fe20003f5c000 */
[----:B------:R-:W-:-:S03]  /*5dc0*/  IMAD.MOV.U32 R133, RZ, RZ, 0x2 ;  /* 0x00000002ff857424 */ /* 0x000fc600078e00ff */
[----:B------:R-:W-:Y:S02]  /*5dd0*/  FSEL R166, R166, RZ, !P2 ;  /* 0x000000ffa6a67208 */ /* 0x000fe40005000000 */
[----:B------:R-:W-:-:S03]  /*5de0*/  SEL R165, RZ, 0x1, P2 ;  /* 0x00000001ffa57807 */ /* 0x000fc60001000000 */
[----:B------:R-:W-:-:S04]  /*5df0*/  FADD.FTZ R3, R3, R166 ;  /* 0x000000a603037221 */ /* 0x000fc80000010000 */
[----:B------:R-:W-:Y:S01]  /*5e00*/  @P1 FADD.FTZ R163, R132, R3 ;  /* 0x0000000384a31221 */ /* 0x000fe20000010000 */
[----:B------:R-:W-:Y:S01]  /*5e10*/  @!P1 MOV R163, R3 ;  /* 0x0000000300a39202 */ /* 0x000fe20000000f00 */
[----:B------:R-:W-:-:S03]  /*5e20*/  IMAD.MOV.U32 R3, RZ, RZ, R164 ;  /* 0x000000ffff037224 */ /* 0x000fc600078e00a4 */
        /* <DEDUP_REMOVED lines=10> */
.L_x_205:
        /* <DEDUP_REMOVED lines=13> */
.L_x_207:
[----:B------:R-:W-:Y:S05]  /*5fa0*/  BSYNC.RECONVERGENT B2 ;  /* 0x0000000000027941 */ /* 0x000fea0003800200 */
.L_x_206:
        /* <DEDUP_REMOVED lines=53> */
[----:B------:R-:W-:Y:S01]  /*6300*/  IMAD.MOV.U32 R133, RZ, RZ, RZ ;  /* 0x000000ffff857224 */ /* 0x000fe200078e00ff */
[----:B------:R-:W-:-:S07]  /*6310*/  MOV R134, R132 ;  /* 0x0000008400867202 */ /* 0x000fce0000000f00 */
.L_x_204:
[----:B------:R-:W-:Y:S05]  /*6320*/  BSYNC.RECONVERGENT B1 ;  /* 0x0000000000017941 */ /* 0x000fea0003800200 */
.L_x_203:
[----:B------:R-:W-:Y:S01]  /*6330*/  I2FP.F32.U32 R132, R3 ;  /* 0x0000000300847245 */ /* 0x000fe20000201000 */
[----:B------:R-:W-:Y:S01]  /*6340*/  IMAD.U32 R128, R128, 0x10000, RZ ;  /* 0x0001000080807824 */ /* 0x000fe200078e00ff */
[----:B------:R-:W-:Y:S01]  /*6350*/  ISETP.NE.AND P3, PT, R133, 0x1, PT ;  /* 0x000000018500780c */ /* 0x000fe20003f65270 */
[----:B------:R-:W-:Y:S01]  /*6360*/  BSSY.RECONVERGENT B1, `(.L_x_208) ;  /* 0x0000058000017945 */ /* 0x000fe20003800200 */
[----:B------:R-:W-:Y:S01]  /*6370*/  LOP3.LUT R184, R184, 0xfffffff7, RZ, 0xc0, !PT ;  /* 0xfffffff7b8b87812 */ /* 0x000fe200078ec0ff */
[----:B------:R-:W-:Y:S01]  /*6380*/  FFMA.FTZ R3, R132, R225, 1.1641532182693481445e-10 ;  /* 0x2f00000084037423 */ /* 0x000fe200000100e1 */
[----:B------:R-:W-:-:S04]  /*6390*/  IMAD.MOV.U32 R167, RZ, RZ, 0x2 ;  /* 0x00000002ffa77424 */ /* 0x000fc800078e00ff */
[----:B------:R-:W-:Y:S01]  /*63a0*/  FSETP.GTU.FTZ.AND P2, PT, R3, R172, PT ;  /* 0x000000ac0300720b */ /* 0x000fe20003f5c000 */
[----:B------:R-:W-:Y:S01]  /*63b0*/  FMUL.FTZ R3, R128, R215 ;  /* 0x000000d780037220 */ /* 0x000fe20000410000 */
[----:B------:R-:W-:Y:S02]  /*63c0*/  MOV R128, R164 ;  /* 0x000000a400807202 */ /* 0x000fe40000000f00 */
[----:B------:R-:W-:Y:S02]  /*63d0*/  PLOP3.LUT P4, PT, P2, PT, PT, 0x8, 0x80 ;  /* 0x000000000080781c */ /* 0x000fe4000178e170 */
[----:B------:R-:W-:-:S11]  /*63e0*/  FSEL R3, R3, RZ, !P2 ;  /* 0x000000ff03037208 */ /* 0x000fd60005000000 */
        /* <DEDUP_REMOVED lines=10> */
.L_x_210:
        /* <DEDUP_REMOVED lines=13> */
.L_x_212:
[----:B------:R-:W-:Y:S05]  /*6560*/  BSYNC.RECONVERGENT B2 ;  /* 0x0000000000027941 */ /* 0x000fea0003800200 */
.L_x_211:
        /* <DEDUP_REMOVED lines=51> */
[----:B------:R-:W-:Y:S02]  /*68a0*/  LOP3.LUT R4, R4, UR4, R169, 0x96, !PT ;  /* 0x0000000404047c12 */ /* 0x000fe4000f8e96a9 */
[----:B------:R-:W-:Y:S01]  /*68b0*/  MOV R164, R168 ;  /* 0x000000a800a47202 */ /* 0x000fe20000000f00 */
[----:B------:R-:W-:Y:S01]  /*68c0*/  IMAD.MOV.U32 R134, RZ, RZ, R132 ;  /* 0x000000ffff867224 */ /* 0x000fe200078e0084 */
[----:B------:R-:W-:-:S07]  /*68d0*/  LOP3.LUT R5, R166, UR5, R133, 0x96, !PT ;  /* 0x00000005a6057c12 */ /* 0x000fce000f8e9685 */
.L_x_209:
[----:B------:R-:W-:Y:S05]  /*68e0*/  BSYNC.RECONVERGENT B1 ;  /* 0x0000000000017941 */ /* 0x000fea0003800200 */
.L_x_208:
[----:B------:R-:W-:Y:S01]  /*68f0*/  I2FP.F32.U32 R128, R128 ;  /* 0x0000008000807245 */ /* 0x000fe20000201000 */
[----:B------:R-:W-:Y:S01]  /*6900*/  BSSY.RECONVERGENT B1, `(.L_x_213) ;  /* 0x000005f000017945 */ /* 0x000fe20003800200 */
[----:B------:R-:W-:Y:S02]  /*6910*/  PRMT R132, R120, 0x7632, R132 ;  /* 0x0000763278847816 */ /* 0x000fe40000000084 */
[----:B------:R-:W-:Y:S01]  /*6920*/  ISETP.NE.AND P3, PT, R167, 0x1, PT ;  /* 0x00000001a700780c */ /* 0x000fe20003f65270 */
[----:B------:R-:W-:Y:S01]  /*6930*/  FFMA.FTZ R133, R128, R225, 1.1641532182693481445e-10 ;  /* 0x2f00000080857423 */ /* 0x000fe200000100e1 */
[----:B------:R-:W-:Y:S02]  /*6940*/  SHF.L.U32 R132, R132, 0x10, RZ ;  /* 0x0000001084847819 */ /* 0x000fe400000006ff */
[----:B------:R-:W-:Y:S02]  /*6950*/  @P1 PRMT R128, R124, 0x7632, R128 ;  /* 0x000076327c801816 */ /* 0x000fe40000000080 */
[----:B------:R-:W-:Y:S01]  /*6960*/  FSETP.GTU.FTZ.AND P2, PT, R133, R172, PT ;  /* 0x000000ac8500720b */ /* 0x000fe20003f5c000 */
[----:B------:R-:W-:Y:S01]  /*6970*/  FMUL.FTZ R132, R132, R215 ;  /* 0x000000d784847220 */ /* 0x000fe20000410000 */
[----:B------:R-:W-:-:S02]  /*6980*/  IMAD.MOV.U32 R133, RZ, RZ, 0x2 ;  /* 0x00000002ff857424 */ /* 0x000fc400078e00ff */
[----:B------:R-:W-:Y:S01]  /*6990*/  @P1 IMAD.U32 R128, R128, 0x10000, RZ ;  /* 0x0001000080801824 */ /* 0x000fe200078e00ff */
[----:B------:R-:W-:Y:S02]  /*69a0*/  SEL R166, RZ, 0x1, P2 ;  /* 0x00000001ffa67807 */ /* 0x000fe40001000000 */
[----:B------:R-:W-:-:S05]  /*69b0*/  FSEL R132, R132, RZ, !P2 ;  /* 0x000000ff84847208 */ /* 0x000fca0005000000 */
[----:B------:R-:W-:-:S04]  /*69c0*/  FADD.FTZ R3, R3, R132 ;  /* 0x0000008403037221 */ /* 0x000fc80000010000 */
[----:B------:R-:W-:Y:S01]  /*69d0*/  @P1 FADD.FTZ R185, R3, R128 ;  /* 0x0000008003b91221 */ /* 0x000fe20000010000 */
[----:B------:R-:W-:Y:S01]  /*69e0*/  @!P1 IMAD.MOV.U32 R185, RZ, RZ, R3 ;  /* 0x000000ffffb99224 */ /* 0x000fe200078e0003 */
[----:B------:R-:W-:-:S04]  /*69f0*/  MOV R3, R164 ;  /* 0x000000a400037202 */ /* 0x000fc80000000f00 */
        /* <DEDUP_REMOVED lines=10> */
.L_x_215:
        /* <DEDUP_REMOVED lines=13> */
.L_x_217:
[----:B------:R-:W-:Y:S05]  /*6b70*/  BSYNC.RECONVERGENT B2 ;  /* 0x0000000000027941 */ /* 0x000fea0003800200 */
.L_x_216:
        /* <DEDUP_REMOVED lines=51> */
[----:B------:R-:W-:Y:S01]  /*6eb0*/  MOV R164, R170 ;  /* 0x000000aa00a47202 */ /* 0x000fe20000000f00 */
[----:B------:R-:W-:Y:S01]  /*6ec0*/  IMAD.MOV.U32 R134, RZ, RZ, R132 ;  /* 0x000000ffff867224 */ /* 0x000fe200078e0084 */
[----:B------:R-:W-:Y:S01]  /*6ed0*/  LOP3.LUT R5, R168, UR5, R133, 0x96, !PT ;  /* 0x00000005a8057c12 */ /* 0x000fe2000f8e9685 */
[----:B------:R-:W-:-:S07]  /*6ee0*/  IMAD.MOV.U32 R133, RZ, RZ, RZ ;  /* 0x000000ffff857224 */ /* 0x000fce00078e00ff */
.L_x_214:
[----:B------:R-:W-:Y:S05]  /*6ef0*/  BSYNC.RECONVERGENT B1 ;  /* 0x0000000000017941 */ /* 0x000fea0003800200 */
.L_x_213:
[----:B------:R-:W-:Y:S01]  /*6f00*/  I2FP.F32.U32 R128, R3 ;  /* 0x0000000300807245 */ /* 0x000fe20000201000 */
[----:B------:R-:W-:Y:S01]  /*6f10*/  BSSY.RECONVERGENT B1, `(.L_x_218) ;  /* 0x000005b000017945 */ /* 0x000fe20003800200 */
[----:B------:R-:W-:Y:S01]  /*6f20*/  SHF.L.U32 R132, R129, 0x10, RZ ;  /* 0x0000001081847819 */ /* 0x000fe200000006ff */
[----:B------:R-:W-:Y:S01]  /*6f30*/  IMAD.MOV.U32 R168, RZ, RZ, 0x2 ;  /* 0x00000002ffa87424 */ /* 0x000fe200078e00ff */
[----:B------:R-:W-:Y:S01]  /*6f40*/  ISETP.NE.AND P2, PT, R133, 0x1, PT ;  /* 0x000000018500780c */ /* 0x000fe20003f45270 */
[----:B------:R-:W-:Y:S01]  /*6f50*/  FFMA.FTZ R3, R128, R225, 1.1641532182693481445e-10 ;  /* 0x2f00000080037423 */ /* 0x000fe200000100e1 */
[----:B------:R-:W-:Y:S01]  /*6f60*/  LOP3.LUT R184, R184, 0xfffffffb, RZ, 0xc0, !PT ;  /* 0xfffffffbb8b87812 */ /* 0x000fe200078ec0ff */
[----:B------:R-:W-:-:S03]  /*6f70*/  FMUL.FTZ R132, R132, R215 ;  /* 0x000000d784847220 */ /* 0x000fc60000410000 */
[----:B------:R-:W-:Y:S02]  /*6f80*/  FSETP.GTU.FTZ.AND P3, PT, R3, R172, PT ;  /* 0x000000ac0300720b */ /* 0x000fe40003f7c000 */
[----:B------:R-:W-:Y:S01]  /*6f90*/  PRMT R3, R129, 0x7632, R3 ;  /* 0x0000763281037816 */ /* 0x000fe20000000003 */
[----:B------:R-:W-:Y:S01]  /*6fa0*/  IMAD.MOV.U32 R129, RZ, RZ, R164 ;  /* 0x000000ffff817224 */ /* 0x000fe200078e00a4 */
[----:B------:R-:W-:Y:S02]  /*6fb0*/  FSEL R167, R132, RZ, !P3 ;  /* 0x000000ff84a77208 */ /* 0x000fe40005800000 */
[----:B------:R-:W-:-:S13]  /*6fc0*/  PLOP3.LUT P3, PT, P3, PT, PT, 0x8, 0x80 ;  /* 0x000000000080781c */ /* 0x000fda0001f6e170 */
        /* <DEDUP_REMOVED lines=10> */
.L_x_220:
[----:B------:R-:W-:Y:S01]  /*7070*/  VIADD R182, R182, 0x1 ;  /* 0x00000001b6b67836 */ /* 0x000fe20000000000 */
[----:B------:R-:W-:Y:S03]  /*7080*/  BSSY.RECONVERGENT B2, `(.L_x_221) ;  /* 0x000000c000027945 */ /* 0x000fe60003800200 */
[C---:B------:R-:W-:Y:S01]  /*7090*/  IMAD.WIDE.U32 R132, R182.reuse, -0x2daee0ad, RZ ;  /* 0xd2511f53b6847825 */ /* 0x040fe200078e00ff */
[----:B------:R-:W-:-:S13]  /*70a0*/  ISETP.NE.AND P2, PT, R182, RZ, PT ;  /* 0x000000ffb600720c */ /* 0x000fda0003f45270 */
[----:B------:R-:W-:Y:S05]  /*70b0*/  @P2 BRA `(.L_x_222) ;  /* 0x0000000000202947 */ /* 0x000fea0003800000 */
[----:B------:R-:W-:-:S04]  /*70c0*/  IADD3 R181, PT, PT, R181, 0x1, RZ ;  /* 0x00000001b5b57810 */ /* 0x000fc80007ffe0ff */
[----:B------:R-:W-:-:S13]  /*70d0*/  ISETP.NE.AND P2, PT, R181, RZ, PT ;  /* 0x000000ffb500720c */ /* 0x000fda0003f45270 */
[----:B------:R-:W-:Y:S02]  /*70e0*/  @!P2 VIADD R183, R183, 0x1 ;  /* 0x00000001b7b7a836 */ /* 0x000fe40000000000 */
[----:B------:R-:W-:Y:S02]  /*70f0*/  @!P2 VIADD R4, R162, 0x1 ;  /* 0x00000001a204a836 */ /* 0x000fe40000000000 */
[----:B------:R-:W-:Y:S01]  /*7100*/  @!P2 IMAD.MOV.U32 R181, RZ, RZ, RZ ;  /* 0x000000ffffb5a224 */ /* 0x000fe200078e00ff */
[----:B------:R-:W-:-:S13]  /*7110*/  ISETP.NE.AND P3, PT, R183, RZ, !P2 ;  /* 0x000000ffb700720c */ /* 0x000fda0005765270 */
[----:B------:R-:W-:-:S05]  /*7120*/  @P3 IMAD.MOV R4, RZ, RZ, R162 ;  /* 0x000000ffff043224 */ /* 0x000fca00078e02a2 */
[----:B------:R-:W-:-:S07]  /*7130*/  @!P2 MOV R162, R4 ;  /* 0x0000000400a2a202 */ /* 0x000fce0000000f00 */
.L_x_222:
[----:B------:R-:W-:Y:S05]  /*7140*/  BSYNC.RECONVERGENT B2 ;  /* 0x0000000000027941 */ /* 0x000fea0003800200 */
.L_x_221:
        /* <DEDUP_REMOVED lines=52> */
[----:B------:R-:W-:Y:S01]  /*7490*/  IMAD.MOV.U32 R129, RZ, RZ, R134 ;  /* 0x000000ffff817224 */ /* 0x000fe200078e0086 */
[----:B------:R-:W-:Y:S01]  /*74a0*/  MOV R134, R128 ;  /* 0x0000008000867202 */ /* 0x000fe20000000f00 */
[----:B------:R-:W-:-:S07]  /*74b0*/  IMAD.MOV.U32 R168, RZ, RZ, RZ ;  /* 0x000000ffffa87224 */ /* 0x000fce00078e00ff */
.L_x_219:
[----:B------:R-:W-:Y:S05]  /*74c0*/  BSYNC.RECONVERGENT B1 ;  /* 0x0000000000017941 */ /* 0x000fea0003800200 */
.L_x_218:
[----:B------:R-:W-:Y:S01]  /*74d0*/  I2FP.F32.U32 R128, R129 ;  /* 0x0000008100807245 */ /* 0x000fe20000201000 */
[----:B------:R-:W-:Y:S01]  /*74e0*/  IMAD.U32 R132, R121, 0x10000, RZ ;  /* 0x0001000079847824 */ /* 0x000fe200078e00ff */
[----:B------:R-:W-:Y:S01]  /*74f0*/  BSSY.RECONVERGENT B1, `(.L_x_223) ;  /* 0x000005c000017945 */ /* 0x000fe20003800200 */
[----:B------:R-:W-:Y:S02]  /*7500*/  IMAD.MOV.U32 R133, RZ, RZ, 0x2 ;  /* 0x00000002ff857424 */ /* 0x000fe400078e00ff */
[----:B------:R-:W-:Y:S01]  /*7510*/  FFMA.FTZ R129, R128, R225, 1.1641532182693481445e-10 ;  /* 0x2f00000080817423 */ /* 0x000fe200000100e1 */
[----:B------:R-:W-:-:S04]  /*7520*/  FMUL.FTZ R132, R132, R215 ;  /* 0x000000d784847220 */ /* 0x000fc80000410000 */
[----:B------:R-:W-:Y:S01]  /*7530*/  FSETP.GTU.FTZ.AND P2, PT, R129, R172, PT ;  /* 0x000000ac8100720b */ /* 0x000fe20003f5c000 */
[----:B------:R-:W-:-:S03]  /*7540*/  @P1 IMAD.U32 R129, R125, 0x10000, RZ ;  /* 0x000100007d811824 */ /* 0x000fc600078e00ff */
[----:B------:R-:W-:-:S05]  /*7550*/  FSEL R128, R132, RZ, !P2 ;  /* 0x000000ff84807208 */ /* 0x000fca0005000000 */
[----:B------:R-:W-:Y:S01]  /*7560*/  FADD.FTZ R128, R167, R128 ;  /* 0x00000080a7807221 */ /* 0x000fe20000010000 */
[----:B------:R-:W-:Y:S02]  /*7570*/  SEL R167, RZ, 0x1, P2 ;  /* 0x00000001ffa77807 */ /* 0x000fe40001000000 */
[----:B------:R-:W-:Y:S01]  /*7580*/  ISETP.NE.AND P2, PT, R168, 0x1, PT ;  /* 0x00000001a800780c */ /* 0x000fe20003f45270 */
[----:B------:R-:W-:Y:S01]  /*7590*/  @P1 FADD.FTZ R186, R129, R128 ;  /* 0x0000008081ba1221 */ /* 0x000fe20000010000 */
[----:B------:R-:W-:Y:S01]  /*75a0*/  @!P1 MOV R186, R128 ;  /* 0x0000008000ba9202 */ /* 0x000fe20000000f00 */
[----:B------:R-:W-:-:S03]  /*75b0*/  IMAD.MOV.U32 R129, RZ, RZ, R164 ;  /* 0x000000ffff817224 */ /* 0x000fc600078e00a4 */
[----:B------:R-:W-:-:S07]  /*75c0*/  F2FP.BF16.F32.PACK_AB R223, RZ, R186 ;  /* 0x000000baffdf723e */ /* 0x000fce00000010ff */
[----:B------:R-:W-:Y:S05]  /*75d0*/  @!P2 BRA `(.L_x_224) ;  /* 0x000000040034a947 */ /* 0x000fea0003800000 */
        /* <DEDUP_REMOVED lines=8> */
.L_x_225:
        /* <DEDUP_REMOVED lines=13> */
.L_x_227:
[----:B------:R-:W-:Y:S05]  /*7730*/  BSYNC.RECONVERGENT B2 ;  /* 0x0000000000027941 */ /* 0x000fea0003800200 */
.L_x_226:
        /* <DEDUP_REMOVED lines=52> */
[----:B------:R-:W-:Y:S01]  /*7a80*/  LOP3.LUT R5, R132, UR5, R129, 0x96, !PT ;  /* 0x0000000584057c12 */ /* 0x000fe2000f8e9681 */
[----:B------:R-:W-:Y:S01]  /*7a90*/  IMAD.MOV.U32 R129, RZ, RZ, R134 ;  /* 0x000000ffff817224 */ /* 0x000fe200078e0086 */
[----:B------:R-:W-:-:S07]  /*7aa0*/  MOV R134, R128 ;  /* 0x0000008000867202 */ /* 0x000fce0000000f00 */
.L_x_224:
[----:B------:R-:W-:Y:S05]  /*7ab0*/  BSYNC.RECONVERGENT B1 ;  /* 0x0000000000017941 */ /* 0x000fea0003800200 */
.L_x_223:
[----:B------:R-:W-:Y:S01]  /*7ac0*/  I2FP.F32.U32 R128, R129 ;  /* 0x0000008100807245 */ /* 0x000fe20000201000 */
[----:B------:R-:W-:Y:S01]  /*7ad0*/  IMAD.U32 R132, R3, 0x10000, RZ ;  /* 0x0001000003847824 */ /* 0x000fe200078e00ff */
[----:B------:R-:W-:Y:S01]  /*7ae0*/  LOP3.LUT R184, R184, 0xfffffffd, RZ, 0xc0, !PT ;  /* 0xfffffffdb8b87812 */ /* 0x000fe200078ec0ff */
[----:B------:R-:W-:Y:S01]  /*7af0*/  BSSY.RECONVERGENT B1, `(.L_x_228) ;  /* 0x0000058000017945 */ /* 0x000fe20003800200 */
[----:B------:R-:W-:Y:S02]  /*7b00*/  IMAD.MOV.U32 R169, RZ, RZ, 0x2 ;  /* 0x00000002ffa97424 */ /* 0x000fe400078e00ff */
[----:B------:R-:W-:Y:S01]  /*7b10*/  FFMA.FTZ R3, R128, R225, 1.1641532182693481445e-10 ;  /* 0x2f00000080037423 */ /* 0x000fe200000100e1 */
[----:B------:R-:W-:Y:S01]  /*7b20*/  FMUL.FTZ R132, R132, R215 ;  /* 0x000000d784847220 */ /* 0x000fe20000410000 */
[----:B------:R-:W-:-:S03]  /*7b30*/  MOV R129, R164 ;  /* 0x000000a400817202 */ /* 0x000fc60000000f00 */
[----:B------:R-:W-:-:S04]  /*7b40*/  FSETP.GTU.FTZ.AND P2, PT, R3, R172, PT ;  /* 0x000000ac0300720b */ /* 0x000fc80003f5c000 */
[----:B------:R-:W-:Y:S02]  /*7b50*/  FSEL R3, R132, RZ, !P2 ;  /* 0x000000ff84037208 */ /* 0x000fe40005000000 */
[----:B------:R-:W-:Y:S02]  /*7b60*/  PLOP3.LUT P3, PT, P2, PT, PT, 0x8, 0x80 ;  /* 0x000000000080781c */ /* 0x000fe4000176e170 */
[----:B------:R-:W-:-:S11]  /*7b70*/  ISETP.NE.AND P2, PT, R133, 0x1, PT ;  /* 0x000000018500780c */ /* 0x000fd60003f45270 */
[----:B------:R-:W-:Y:S02]  /*7b80*/  @P3 LOP3.LUT R184, R184, 0x2, RZ, 0xfc, !PT ;  /* 0x00000002b8b83812 */ /* 0x000fe400078efcff */
[----:B------:R-:W-:Y:S05]  /*7b90*/  @!P2 BRA `(.L_x_229) ;  /* 0x000000040034a947 */ /* 0x000fea0003800000 */
        /* <DEDUP_REMOVED lines=8> */
.L_x_230:
        /* <DEDUP_REMOVED lines=13> */
.L_x_232:
[----:B------:R-:W-:Y:S05]  /*7cf0*/  BSYNC.RECONVERGENT B2 ;  /* 0x0000000000027941 */ /* 0x000fea0003800200 */
.L_x_231:
        /* <DEDUP_REMOVED lines=51> */
[----:B------:R-:W-:Y:S01]  /*8030*/  IMAD.MOV.U32 R169, RZ, RZ, RZ ;  /* 0x000000ffffa97224 */ /* 0x000fe200078e00ff */
[----:B------:R-:W-:Y:S01]  /*8040*/  LOP3.LUT R5, R132, UR5, R129, 0x96, !PT ;  /* 0x0000000584057c12 */ /* 0x000fe2000f8e9681 */
[----:B------:R-:W-:Y:S02]  /*8050*/  IMAD.MOV.U32 R129, RZ, RZ, R134 ;  /* 0x000000ffff817224 */ /* 0x000fe400078e0086 */
[----:B------:R-:W-:-:S07]  /*8060*/  IMAD.MOV.U32 R134, RZ, RZ, R128 ;  /* 0x000000ffff867224 */ /* 0x000fce00078e0080 */
.L_x_229:
[----:B------:R-:W-:Y:S05]  /*8070*/  BSYNC.RECONVERGENT B1 ;  /* 0x0000000000017941 */ /* 0x000fea0003800200 */
.L_x_228:
[----:B------:R-:W-:Y:S01]  /*8080*/  I2FP.F32.U32 R128, R129 ;  /* 0x0000008100807245 */ /* 0x000fe20000201000 */
[----:B------:R-:W-:Y:S01]  /*8090*/  BSSY.RECONVERGENT B1, `(.L_x_233) ;  /* 0x000005f000017945 */ /* 0x000fe20003800200 */
[----:B------:R-:W-:Y:S01]  /*80a0*/  PRMT R129, R121, 0x7632, R129 ;  /* 0x0000763279817816 */ /* 0x000fe20000000081 */
[----:B------:R-:W-:-:S03]  /*80b0*/  IMAD.MOV.U32 R133, RZ, RZ, 0x2 ;  /* 0x00000002ff857424 */ /* 0x000fc600078e00ff */
[----:B------:R-:W-:Y:S01]  /*80c0*/  SHF.L.U32 R132, R129, 0x10, RZ ;  /* 0x0000001081847819 */ /* 0x000fe200000006ff */
[----:B------:R-:W-:Y:S01]  /*80d0*/  FFMA.FTZ R129, R128, R225, 1.1641532182693481445e-10 ;  /* 0x2f00000080817423 */ /* 0x000fe200000100e1 */
[----:B------:R-:W-:-:S03]  /*80e0*/  @P1 PRMT R128, R125, 0x7632, R128 ;  /* 0x000076327d801816 */ /* 0x000fc60000000080 */
[----:B------:R-:W-:Y:S01]  /*80f0*/  FMUL.FTZ R132, R132, R215 ;  /* 0x000000d784847220 */ /* 0x000fe20000410000 */
[----:B------:R-:W-:Y:S01]  /*8100*/  FSETP.GTU.FTZ.AND P2, PT, R129, R172, PT ;  /* 0x000000ac8100720b */ /* 0x000fe20003f5c000 */
[----:B------:R-:W-:-:S03]  /*8110*/  @P1 IMAD.U32 R128, R128, 0x10000, RZ ;  /* 0x0001000080801824 */ /* 0x000fc600078e00ff */
[----:B------:R-:W-:Y:S02]  /*8120*/  FSEL R132, R132, RZ, !P2 ;  /* 0x000000ff84847208 */ /* 0x000fe40005000000 */
[----:B------:R-:W-:Y:S02]  /*8130*/  SEL R168, RZ, 0x1, P2 ;  /* 0x00000001ffa87807 */ /* 0x000fe40001000000 */
[----:B------:R-:W-:Y:S01]  /*8140*/  ISETP.NE.AND P2, PT, R169, 0x1, PT ;  /* 0x00000001a900780c */ /* 0x000fe20003f45270 */
[----:B------:R-:W-:-:S04]  /*8150*/  FADD.FTZ R3, R3, R132 ;  /* 0x0000008403037221 */ /* 0x000fc80000010000 */
[----:B------:R-:W-:Y:S01]  /*8160*/  @P1 FADD.FTZ R195, R3, R128 ;  /* 0x0000008003c31221 */ /* 0x000fe20000010000 */
[----:B------:R-:W-:Y:S01]  /*8170*/  @!P1 IMAD.MOV.U32 R195, RZ, RZ, R3 ;  /* 0x000000ffffc39224 */ /* 0x000fe200078e0003 */
[----:B------:R-:W-:-:S04]  /*8180*/  MOV R3, R164 ;  /* 0x000000a400037202 */ /* 0x000fc80000000f00 */
[----:B------:R-:W-:Y:S02]  /*8190*/  F2FP.BF16.F32.PACK_AB R222, RZ, R195 ;  /* 0x000000c3ffde723e */ /* 0x000fe400000010ff */
        /* <DEDUP_REMOVED lines=9> */
.L_x_235:
        /* <DEDUP_REMOVED lines=13> */
.L_x_237:
[----:B------:R-:W-:Y:S05]  /*8300*/  BSYNC.RECONVERGENT B2 ;  /* 0x0000000000027941 */ /* 0x000fea0003800200 */
.L_x_236:
        /* <DEDUP_REMOVED lines=55> */
.L_x_234:
[----:B------:R-:W-:Y:S05]  /*8680*/  BSYNC.RECONVERGENT B1 ;  /* 0x0000000000017941 */ /* 0x000fea0003800200 */
.L_x_233:
[----:B------:R-:W-:Y:S01]  /*8690*/  I2FP.F32.U32 R128, R3 ;  /* 0x0000000300807245 */ /* 0x000fe20000201000 */
[----:B------:R-:W-:Y:S01]  /*86a0*/  BSSY.RECONVERGENT B1, `(.L_x_238) ;  /* 0x0000059000017945 */ /* 0x000fe20003800200 */
[----:B------:R-:W-:Y:S01]  /*86b0*/  ISETP.NE.AND P3, PT, R133, 0x1, PT ;  /* 0x000000018500780c */ /* 0x000fe20003f65270 */
[----:B------:R-:W-:Y:S01]  /*86c0*/  IMAD.MOV.U32 R170, RZ, RZ, 0x2 ;  /* 0x00000002ffaa7424 */ /* 0x000fe200078e00ff */
[----:B------:R-:W-:Y:S01]  /*86d0*/  SHF.L.U32 R132, R130, 0x10, RZ ;  /* 0x0000001082847819 */ /* 0x000fe200000006ff */
[----:B------:R-:W-:Y:S01]  /*86e0*/  FFMA.FTZ R3, R128, R225, 1.1641532182693481445e-10 ;  /* 0x2f00000080037423 */ /* 0x000fe200000100e1 */
[----:B------:R-:W-:Y:S01]  /*86f0*/  PRMT R130, R130, 0x7632, R130 ;  /* 0x0000763282827816 */ /* 0x000fe20000000082 */
[----:B------:R-:W-:Y:S02]  /*8700*/  IMAD.MOV.U32 R129, RZ, RZ, R164 ;  /* 0x000000ffff817224 */ /* 0x000fe400078e00a4 */
[----:B------:R-:W-:Y:S01]  /*8710*/  FMUL.FTZ R132, R132, R215 ;  /* 0x000000d784847220 */ /* 0x000fe20000410000 */
[----:B------:R-:W-:-:S04]  /*8720*/  FSETP.GTU.FTZ.AND P2, PT, R3, R172, PT ;  /* 0x000000ac0300720b */ /* 0x000fc80003f5c000 */
[----:B------:R-:W-:Y:S02]  /*8730*/  FSEL R3, R132, RZ, !P2 ;  /* 0x000000ff84037208 */ /* 0x000fe40005000000 */
[----:B------:R-:W-:Y:S01]  /*8740*/  PLOP3.LUT P2, PT, P2, PT, PT, 0x8, 0x80 ;  /* 0x000000000080781c */ /* 0x000fe2000174e170 */
[----:B------:R-:W-:-:S12]  /*8750*/  @!P3 BRA `(.L_x_239) ;  /* 0x000000040034b947 */ /* 0x000fd80003800000 */
        /* <DEDUP_REMOVED lines=8> */
.L_x_240:
        /* <DEDUP_REMOVED lines=13> */
.L_x_242:
[----:B------:R-:W-:Y:S05]  /*88b0*/  BSYNC.RECONVERGENT B2 ;  /* 0x0000000000027941 */ /* 0x000fea0003800200 */
.L_x_241:
        /* <DEDUP_REMOVED lines=55> */
.L_x_239:
[----:B------:R-:W-:Y:S05]  /*8c30*/  BSYNC.RECONVERGENT B1 ;  /* 0x0000000000017941 */ /* 0x000fea0003800200 */
.L_x_238:
[----:B------:R-:W-:Y:S01]  /*8c40*/  I2FP.F32.U32 R128, R129 ;  /* 0x0000008100807245 */ /* 0x000fe20000201000 */
[----:B------:R-:W-:Y:S01]  /*8c50*/  IMAD.U32 R132, R122, 0x10000, RZ ;  /* 0x000100007a847824 */ /* 0x000fe200078e00ff */
[----:B------:R-:W-:Y:S01]  /*8c60*/  BSSY.RECONVERGENT B1, `(.L_x_243) ;  /* 0x000005c000017945 */ /* 0x000fe20003800200 */
[----:B------:R-:W-:Y:S02]  /*8c70*/  @P1 IMAD.U32 R196, R126, 0x10000, RZ ;  /* 0x000100007ec41824 */ /* 0x000fe400078e00ff */
[----:B------:R-:W-:Y:S01]  /*8c80*/  FFMA.FTZ R129, R128, R225, 1.1641532182693481445e-10 ;  /* 0x2f00000080817423 */ /* 0x000fe200000100e1 */
[----:B------:R-:W-:-:S04]  /*8c90*/  FMUL.FTZ R132, R132, R215 ;  /* 0x000000d784847220 */ /* 0x000fc80000410000 */
[----:B------:R-:W-:-:S04]  /*8ca0*/  FSETP.GTU.FTZ.AND P3, PT, R129, R172, PT ;  /* 0x000000ac8100720b */ /* 0x000fc80003f7c000 */
[----:B------:R-:W-:Y:S02]  /*8cb0*/  FSEL R132, R132, RZ, !P3 ;  /* 0x000000ff84847208 */ /* 0x000fe40005800000 */
[----:B------:R-:W-:Y:S02]  /*8cc0*/  SEL R169, RZ, 0x1, P3 ;  /* 0x00000001ffa97807 */ /* 0x000fe40001800000 */
[----:B------:R-:W-:Y:S01]  /*8cd0*/  ISETP.NE.AND P3, PT, R170, 0x1, PT ;  /* 0x00000001aa00780c */ /* 0x000fe20003f65270 */
[----:B------:R-:W-:Y:S01]  /*8ce0*/  FADD.FTZ R3, R3, R132 ;  /* 0x0000008403037221 */ /* 0x000fe20000010000 */
[----:B------:R-:W-:-:S03]  /*8cf0*/  IMAD.MOV.U32 R132, RZ, RZ, 0x2 ;  /* 0x00000002ff847424 */ /* 0x000fc600078e00ff */
[----:B------:R-:W-:Y:S01]  /*8d00*/  @P1 FADD.FTZ R196, R196, R3 ;  /* 0x00000003c4c41221 */ /* 0x000fe20000010000 */
[----:B------:R-:W-:Y:S01]  /*8d10*/  @!P1 MOV R196, R3 ;  /* 0x0000000300c49202 */ /* 0x000fe20000000f00 */
[----:B------:R-:W-:-:S03]  /*8d20*/  IMAD.MOV.U32 R3, RZ, RZ, R164 ;  /* 0x000000ffff037224 */ /* 0x000fc600078e00a4 */
[----:B------:R-:W-:-:S03]  /*8d30*/  F2FP.BF16.F32.PACK_AB R226, RZ, R196 ;  /* 0x000000c4ffe2723e */ /* 0x000fc600000010ff */
        /* <DEDUP_REMOVED lines=9> */
.L_x_245:
        /* <DEDUP_REMOVED lines=13> */
.L_x_247:
[----:B------:R-:W-:Y:S05]  /*8ea0*/  BSYNC.RECONVERGENT B2 ;  /* 0x0000000000027941 */ /* 0x000fea0003800200 */
.L_x_246:
        /* <DEDUP_REMOVED lines=55> */
.L_x_244:
[----:B------:R-:W-:Y:S05]  /*9220*/  BSYNC.RECONVERGENT B1 ;  /* 0x0000000000017941 */ /* 0x000fea0003800200 */
.L_x_243:
[----:B------:R-:W-:Y:S01]  /*9230*/  I2FP.F32.U32 R128, R3 ;  /* 0x0000000300807245 */ /* 0x000fe20000201000 */
[----:B------:R-:W-:Y:S01]  /*9240*/  IMAD.U32 R130, R130, 0x10000, RZ ;  /* 0x0001000082827824 */ /* 0x000fe200078e00ff */
[----:B------:R-:W-:Y:S01]  /*9250*/  ISETP.NE.AND P4, PT, R132, 0x1, PT ;  /* 0x000000018400780c */ /* 0x000fe20003f85270 */
[----:B------:R-:W-:Y:S01]  /*9260*/  BSSY.RECONVERGENT B1, `(.L_x_248) ;  /* 0x0000056000017945 */ /* 0x000fe20003800200 */
[----:B------:R-:W-:Y:S02]  /*9270*/  IMAD.MOV.U32 R133, RZ, RZ, 0x2 ;  /* 0x00000002ff857424 */ /* 0x000fe400078e00ff */
[----:B------:R-:W-:Y:S01]  /*9280*/  FFMA.FTZ R3, R128, R225, 1.1641532182693481445e-10 ;  /* 0x2f00000080037423 */ /* 0x000fe200000100e1 */
[----:B------:R-:W-:Y:S01]  /*9290*/  FMUL.FTZ R130, R130, R215 ;  /* 0x000000d782827220 */ /* 0x000fe20000410000 */
[----:B------:R-:W-:-:S03]  /*92a0*/  MOV R129, R164 ;  /* 0x000000a400817202 */ /* 0x000fc60000000f00 */
[----:B------:R-:W-:-:S04]  /*92b0*/  FSETP.GTU.FTZ.AND P3, PT, R3, R172, PT ;  /* 0x000000ac0300720b */ /* 0x000fc80003f7c000 */
[----:B------:R-:W-:Y:S02]  /*92c0*/  FSEL R3, R130, RZ, !P3 ;  /* 0x000000ff82037208 */ /* 0x000fe40005800000 */
[----:B------:R-:W-:Y:S01]  /*92d0*/  PLOP3.LUT P3, PT, P3, PT, PT, 0x8, 0x80 ;  /* 0x000000000080781c */ /* 0x000fe20001f6e170 */
[----:B------:R-:W-:-:S12]  /*92e0*/  @!P4 BRA `(.L_x_249) ;  /* 0x000000040034c947 */ /* 0x000fd80003800000 */
        /* <DEDUP_REMOVED lines=8> */
.L_x_250:
        /* <DEDUP_REMOVED lines=13> */
.L_x_252:
[----:B------:R-:W-:Y:S05]  /*9440*/  BSYNC.RECONVERGENT B2 ;  /* 0x0000000000027941 */ /* 0x000fea0003800200 */
.L_x_251:
        /* <DEDUP_REMOVED lines=55> */
.L_x_249:
[----:B------:R-:W-:Y:S05]  /*97c0*/  BSYNC.RECONVERGENT B1 ;  /* 0x0000000000017941 */ /* 0x000fea0003800200 */
.L_x_248:
        /* <DEDUP_REMOVED lines=27> */
.L_x_255:
        /* <DEDUP_REMOVED lines=13> */
.L_x_257:
[----:B------:R-:W-:Y:S05]  /*9a50*/  BSYNC.RECONVERGENT B2 ;  /* 0x0000000000027941 */ /* 0x000fea0003800200 */
.L_x_256:
        /* <DEDUP_REMOVED lines=54> */
[----:B------:R-:W-:-:S07]  /*9dc0*/  LOP3.LUT R5, R132, UR5, R129, 0x96, !PT ;  /* 0x0000000584057c12 */ /* 0x000fce000f8e9681 */
.L_x_254:
[----:B------:R-:W-:Y:S05]  /*9dd0*/  BSYNC.RECONVERGENT B1 ;  /* 0x0000000000017941 */ /* 0x000fea0003800200 */
.L_x_253:
[----:B------:R-:W-:Y:S01]  /*9de0*/  I2FP.F32.U32 R128, R3 ;  /* 0x0000000300807245 */ /* 0x000fe20000201000 */
[----:B------:R-:W-:Y:S01]  /*9df0*/  BSSY.RECONVERGENT B1, `(.L_x_258) ;  /* 0x0000059000017945 */ /* 0x000fe20003800200 */
[----:B------:R-:W-:Y:S01]  /*9e00*/  ISETP.NE.AND P5, PT, R206, 0x1, PT ;  /* 0x00000001ce00780c */ /* 0x000fe20003fa5270 */
[----:B------:R-:W-:Y:S01]  /*9e10*/  IMAD.MOV.U32 R130, RZ, RZ, R164 ;  /* 0x000000ffff827224 */ /* 0x000fe200078e00a4 */
[C---:B------:R-:W-:Y:S01]  /*9e20*/  SHF.L.U32 R132, R131.reuse, 0x10, RZ ;  /* 0x0000001083847819 */ /* 0x040fe200000006ff */
[----:B------:R-:W-:Y:S01]  /*9e30*/  FFMA.FTZ R129, R128, R225, 1.1641532182693481445e-10 ;  /* 0x2f00000080817423 */ /* 0x000fe200000100e1 */
[----:B------:R-:W-:Y:S01]  /*9e40*/  PRMT R3, R131, 0x7632, R3 ;  /* 0x0000763283037816 */ /* 0x000fe20000000003 */
[----:B------:R-:W-:Y:S02]  /*9e50*/  IMAD.MOV.U32 R131, RZ, RZ, 0x2 ;  /* 0x00000002ff837424 */ /* 0x000fe400078e00ff */
        /* <DEDUP_REMOVED lines=13> */
.L_x_260:
        /* <DEDUP_REMOVED lines=13> */
.L_x_262:
[----:B------:R-:W-:Y:S05]  /*a000*/  BSYNC.RECONVERGENT B2 ;  /* 0x0000000000027941 */ /* 0x000fea0003800200 */
.L_x_261:
        /* <DEDUP_REMOVED lines=55> */
.L_x_259:
[----:B------:R-:W-:Y:S05]  /*a380*/  BSYNC.RECONVERGENT B1 ;  /* 0x0000000000017941 */ /* 0x000fea0003800200 */
.L_x_258:
[----:B------:R-:W-:Y:S01]  /*a390*/  I2FP.F32.U32 R128, R130 ;  /* 0x0000008200807245 */ /* 0x000fe20000201000 */
[----:B------:R-:W-:Y:S01]  /*a3a0*/  IMAD.U32 R130, R123, 0x10000, RZ ;  /* 0x000100007b827824 */ /* 0x000fe200078e00ff */
[----:B------:R-:W-:Y:S01]  /*a3b0*/  BSSY.RECONVERGENT B1, `(.L_x_263) ;  /* 0x000005d000017945 */ /* 0x000fe20003800200 */
[----:B------:R-:W-:Y:S02]  /*a3c0*/  @P1 IMAD.U32 R206, R127, 0x10000, RZ ;  /* 0x000100007fce1824 */ /* 0x000fe400078e00ff */
[----:B------:R-:W-:Y:S01]  /*a3d0*/  FFMA.FTZ R129, R128, R225, 1.1641532182693481445e-10 ;  /* 0x2f00000080817423 */ /* 0x000fe200000100e1 */
[----:B------:R-:W-:Y:S01]  /*a3e0*/  FMUL.FTZ R130, R130, R215 ;  /* 0x000000d782827220 */ /* 0x000fe20000410000 */
[----:B------:R-:W-:-:S03]  /*a3f0*/  IMAD.MOV.U32 R132, RZ, RZ, 0x2 ;  /* 0x00000002ff847424 */ /* 0x000fc600078e00ff */
[----:B------:R-:W-:Y:S01]  /*a400*/  FSETP.GTU.FTZ.AND P5, PT, R129, R172, PT ;  /* 0x000000ac8100720b */ /* 0x000fe20003fbc000 */
[----:B------:R-:W-:-:S03]  /*a410*/  IMAD.MOV.U32 R129, RZ, RZ, R164 ;  /* 0x000000ffff817224 */ /* 0x000fc600078e00a4 */
[----:B------:R-:W-:Y:S02]  /*a420*/  FSEL R130, R130, RZ, !P5 ;  /* 0x000000ff82827208 */ /* 0x000fe40006800000 */
[----:B------:R-:W-:Y:S02]  /*a430*/  SEL R128, RZ, 0x1, P5 ;  /* 0x00000001ff807807 */ /* 0x000fe40002800000 */
[----:B------:R-:W-:Y:S01]  /*a440*/  ISETP.NE.AND P5, PT, R131, 0x1, PT ;  /* 0x000000018300780c */ /* 0x000fe20003fa5270 */
[----:B------:R-:W-:-:S04]  /*a450*/  FADD.FTZ R171, R171, R130 ;  /* 0x00000082abab7221 */ /* 0x000fc80000010000 */
[--C-:B------:R-:W-:Y:S01]  /*a460*/  @P1 FADD.FTZ R206, R206, R171.reuse ;  /* 0x000000abcece1221 */ /* 0x100fe20000010000 */
[----:B------:R-:W-:Y:S02]  /*a470*/  @!P1 MOV R206, R171 ;  /* 0x000000ab00ce9202 */ /* 0x000fe40000000f00 */
[----:B------:R-:W-:Y:S02]  /*a480*/  PRMT R171, R128, 0x7610, R171 ;  /* 0x0000761080ab7816 */ /* 0x000fe400000000ab */
        /* <DEDUP_REMOVED lines=10> */
.L_x_265:
        /* <DEDUP_REMOVED lines=13> */
.L_x_267:
[----:B------:R-:W-:Y:S05]  /*a600*/  BSYNC.RECONVERGENT B2 ;  /* 0x0000000000027941 */ /* 0x000fea0003800200 */
.L_x_266:
        /* <DEDUP_REMOVED lines=55> */
.L_x_264:
[----:B------:R-:W-:Y:S05]  /*a980*/  BSYNC.RECONVERGENT B1 ;  /* 0x0000000000017941 */ /* 0x000fea0003800200 */
.L_x_263:
        /* <DEDUP_REMOVED lines=20> */
.L_x_270:
[----:B------:R-:W-:Y:S01]  /*aad0*/  VIADD R182, R182, 0x1 ;  /* 0x00000001b6b67836 */ /* 0x000fe20000000000 */
[----:B------:R-:W-:Y:S03]  /*aae0*/  BSSY.RECONVERGENT B2, `(.L_x_271) ;  /* 0x000000e000027945 */ /* 0x000fe60003800200 */
[C---:B------:R-:W-:Y:S01]  /*aaf0*/  IMAD.WIDE.U32 R130, R182.reuse, -0x2daee0ad, RZ ;  /* 0xd2511f53b6827825 */ /* 0x040fe200078e00ff */
[----:B------:R-:W-:-:S13]  /*ab00*/  ISETP.NE.AND P6, PT, R182, RZ, PT ;  /* 0x000000ffb600720c */ /* 0x000fda0003fc5270 */
[----:B------:R-:W-:Y:S05]  /*ab10*/  @P6 BRA `(.L_x_272) ;  /* 0x0000000000286947 */ /* 0x000fea0003800000 */
[----:B------:R-:W-:Y:S01]  /*ab20*/  VIADD R181, R181, 0x1 ;  /* 0x00000001b5b57836 */ /* 0x000fe20000000000 */
[----:B------:R-:W-:-:S04]  /*ab30*/  P2R R3, PR, RZ, 0x1 ;  /* 0x00000001ff037803 */ /* 0x000fc80000000000 */
[----:B------:R-:W-:-:S13]  /*ab40*/  ISETP.NE.AND P6, PT, R181, RZ, PT ;  /* 0x000000ffb500720c */ /* 0x000fda0003fc5270 */
[----:B------:R-:W-:Y:S01]  /*ab50*/  @!P6 VIADD R183, R183, 0x1 ;  /* 0x00000001b7b7e836 */ /* 0x000fe20000000000 */
[----:B------:R-:W-:Y:S01]  /*ab60*/  @!P6 IADD3 R4, PT, PT, R162, 0x1, RZ ;  /* 0x00000001a204e810 */ /* 0x000fe20007ffe0ff */
[----:B------:R-:W-:-:S03]  /*ab70*/  @!P6 IMAD.MOV.U32 R181, RZ, RZ, RZ ;  /* 0x000000ffffb5e224 */ /* 0x000fc600078e00ff */
[----:B------:R-:W-:-:S13]  /*ab80*/  ISETP.NE.AND P0, PT, R183, RZ, !P6 ;  /* 0x000000ffb700720c */ /* 0x000fda0007705270 */
[----:B------:R-:W-:Y:S01]  /*ab90*/  @P0 IMAD.MOV R4, RZ, RZ, R162 ;  /* 0x000000ffff040224 */ /* 0x000fe200078e02a2 */
[----:B------:R-:W-:-:S03]  /*aba0*/  ISETP.NE.AND P0, PT, R3, RZ, PT ;  /* 0x000000ff0300720c */ /* 0x000fc60003f05270 */
[----:B------:R-:W-:-:S10]  /*abb0*/  @!P6 IMAD.MOV.U32 R162, RZ, RZ, R4 ;  /* 0x000000ffffa2e224 */ /* 0x000fd400078e0004 */
.L_x_272:
[----:B------:R-:W-:Y:S05]  /*abc0*/  BSYNC.RECONVERGENT B2 ;  /* 0x0000000000027941 */ /* 0x000fea0003800200 */
.L_x_271:
        /* <DEDUP_REMOVED lines=47> */
[----:B------:R-:W-:Y:S01]  /*aec0*/  IMAD.MOV.U32 R131, RZ, RZ, R134 ;  /* 0x000000ffff837224 */ /* 0x000fe200078e0086 */
[----:B------:R-:W-:Y:S01]  /*aed0*/  LOP3.LUT R128, R128, UR22, R5, 0x96, !PT ;  /* 0x0000001680807c12 */ /* 0x000fe2000f8e9605 */
[----:B------:R-:W-:-:S04]  /*aee0*/  IMAD.WIDE.U32 R132, R132, -0x326172a9, RZ ;  /* 0xcd9e8d5784847825 */ /* 0x000fc800078e00ff */
[----:B------:R-:W-:Y:S01]  /*aef0*/  IMAD.WIDE.U32 R128, R128, -0x2daee0ad, RZ ;  /* 0xd2511f5380807825 */ /* 0x000fe200078e00ff */
[----:B------:R-:W-:Y:S02]  /*af00*/  LOP3.LUT R4, R4, UR4, R133, 0x96, !PT ;  /* 0x0000000404047c12 */ /* 0x000fe4000f8e9685 */
[----:B------:R-:W-:Y:S01]  /*af10*/  MOV R164, R132 ;  /* 0x0000008400a47202 */ /* 0x000fe20000000f00 */
[----:B------:R-:W-:Y:S01]  /*af20*/  IMAD.MOV.U32 R134, RZ, RZ, R128 ;  /* 0x000000ffff867224 */ /* 0x000fe200078e0080 */
[----:B------:R-:W-:-:S07]  /*af30*/  LOP3.LUT R5, R130, UR5, R129, 0x96, !PT ;  /* 0x0000000582057c12 */ /* 0x000fce000f8e9681 */
.L_x_269:
[----:B------:R-:W-:Y:S05]  /*af40*/  BSYNC.RECONVERGENT B1 ;  /* 0x0000000000017941 */ /* 0x000fea0003800200 */
.L_x_268:
[----:B------:R-:W-:Y:S02]  /*af50*/  I2FP.F32.U32 R128, R131 ;  /* 0x0000008300807245 */ /* 0x000fe40000201000 */
[----:B------:R-:W-:-:S03]  /*af60*/  PRMT R129, R123, 0x7632, R129 ;  /* 0x000076327b817816 */ /* 0x000fc60000000081 */
[----:B------:R-:W-:Y:S01]  /*af70*/  FFMA.FTZ R225, R128, R225, 1.1641532182693481445e-10 ;  /* 0x2f00000080e17423 */ /* 0x000fe200000100e1 */
[----:B------:R-:W-:Y:S02]  /*af80*/  SHF.L.U32 R130, R129, 0x10, RZ ;  /* 0x0000001081827819 */ /* 0x000fe400000006ff */
[----:B------:R-:W-:Y:S02]  /*af90*/  @P1 PRMT R128, R127, 0x7632, R128 ;  /* 0x000076327f801816 */ /* 0x000fe40000000080 */
[----:B------:R-:W-:Y:S01]  /*afa0*/  FSETP.GTU.FTZ.AND P6, PT, R225, R172, PT ;  /* 0x000000ace100720b */ /* 0x000fe20003fdc000 */
[----:B------:R-:W-:Y:S02]  /*afb0*/  FMUL.FTZ R130, R130, R215 ;  /* 0x000000d782827220 */ /* 0x000fe40000410000 */
[----:B------:R-:W-:Y:S01]  /*afc0*/  @P1 IMAD.U32 R215, R128, 0x10000, RZ ;  /* 0x0001000080d71824 */ /* 0x000fe200078e00ff */
[----:B------:R-:W-:Y:S02]  /*afd0*/  SEL R172, RZ, 0x1, P6 ;  /* 0x00000001ffac7807 */ /* 0x000fe40003000000 */
[----:B------:R-:W-:-:S02]  /*afe0*/  FSEL R129, R130, RZ, !P6 ;  /* 0x000000ff82817208 */ /* 0x000fc40007000000 */
[----:B------:R-:W-:Y:S02]  /*aff0*/  PRMT R130, R226, 0x5410, R227 ;  /* 0x00005410e2827816 */ /* 0x000fe400000000e3 */
[----:B------:R-:W-:Y:S01]  /*b000*/  PRMT R128, R135, 0x5410, R221 ;  /* 0x0000541087807816 */ /* 0x000fe200000000dd */
[----:B------:R-:W-:Y:S01]  /*b010*/  FADD.FTZ R228, R228, R129 ;  /* 0x00000081e4e47221 */ /* 0x000fe20000010000 */
[----:B------:R-:W-:-:S03]  /*b020*/  PRMT R129, R223, 0x5410, R222 ;  /* 0x00005410df817816 */ /* 0x000fc600000000de */
[----:B------:R-:W-:Y:S01]  /*b030*/  @P1 FADD.FTZ R215, R228, R215 ;  /* 0x000000d7e4d71221 */ /* 0x000fe20000010000 */
[----:B------:R-:W-:-:S05]  /*b040*/  @!P1 IMAD.MOV.U32 R215, RZ, RZ, R228 ;  /* 0x000000ffffd79224 */ /* 0x000fca00078e00e4 */
[----:B------:R-:W-:-:S04]  /*b050*/  F2FP.BF16.F32.PACK_AB R131, RZ, R215 ;  /* 0x000000d7ff83723e */ /* 0x000fc800000010ff */
[----:B------:R-:W-:-:S07]  /*b060*/  PRMT R131, R224, 0x5410, R131 ;  /* 0x00005410e0837816 */ /* 0x000fce0000000083 */
.L_x_192:
[----:B------:R-:W0:Y:S01]  /*b070*/  LDC.64 R222, c[0x0][0x3a8] ;  /* 0x0000ea00ffde7b82 */ /* 0x000e220000000a00 */
[----:B------:R-:W-:Y:S02]  /*b080*/  SEL R227, RZ, 0x1000000, !P5 ;  /* 0x01000000ffe37807 */ /* 0x000fe40006800000 */
[----:B------:R-:W-:Y:S02]  /*b090*/  SEL R225, RZ, 0x10000, !P4 ;  /* 0x00010000ffe17807 */ /* 0x000fe40006000000 */
[C---:B------:R-:W-:Y:S02]  /*b0a0*/  LOP3.LUT P6, RZ, R184.reuse, 0x8, RZ, 0xc0, !PT ;  /* 0x00000008b8ff7812 */ /* 0x040fe400078cc0ff */
[C---:B------:R-:W-:Y:S01]  /*b0b0*/  LOP3.LUT P5, RZ, R184.reuse, 0x4, RZ, 0xc0, !PT ;  /* 0x00000004b8ff7812 */ /* 0x040fe200078ac0ff */
[----:B------:R-:W1:Y:S01]  /*b0c0*/  LDC.64 R132, c[0x0][0x3b0] ;  /* 0x0000ec00ff847b82 */ /* 0x000e620000000a00 */
[----:B------:R-:W-:Y:S02]  /*b0d0*/  LOP3.LUT P4, RZ, R184, 0x2, RZ, 0xc0, !PT ;  /* 0x00000002b8ff7812 */ /* 0x000fe4000788c0ff */
[----:B------:R-:W-:-:S02]  /*b0e0*/  SEL R226, RZ, 0x100, !P3 ;  /* 0x00000100ffe27807 */ /* 0x000fc40005800000 */
[----:B------:R-:W-:Y:S02]  /*b0f0*/  SEL R221, RZ, 0x1000000, !P4 ;  /* 0x01000000ffdd7807 */ /* 0x000fe40006000000 */
[----:B------:R-:W-:Y:S02]  /*b100*/  SEL R224, RZ, 0x10000, !P5 ;  /* 0x00010000ffe07807 */ /* 0x000fe40006800000 */
[----:B------:R-:W-:Y:S02]  /*b110*/  SEL R135, RZ, 0x100, !P6 ;  /* 0x00000100ff877807 */ /* 0x000fe40007000000 */
[----:B------:R-:W-:Y:S02]  /*b120*/  LOP3.LUT P1, RZ, R184, 0x10, RZ, 0xc0, !PT ;  /* 0x00000010b8ff7812 */ /* 0x000fe4000782c0ff */
[----:B------:R-:W-:Y:S02]  /*b130*/  LOP3.LUT R226, R226, R227, R225, 0xfe, !PT ;  /* 0x000000e3e2e27212 */ /* 0x000fe400078efee1 */
[----:B------:R-:W-:Y:S01]  /*b140*/  LOP3.LUT R135, R135, R221, R224, 0xfe, !PT ;  /* 0x000000dd87877212 */ /* 0x000fe200078efee0 */
[----:B0-----:R-:W-:Y:S01]  /*b150*/  IMAD.WIDE.U32 R222, R220, 0x10, R222 ;  /* 0x00000010dcde7825 */ /* 0x001fe200078e00de */
[----:B------:R-:W-:-:S02]  /*b160*/  SEL R225, RZ, 0x1, !P2 ;  /* 0x00000001ffe17807 */ /* 0x000fc40005000000 */
[----:B------:R-:W-:Y:S02]  /*b170*/  SEL R224, RZ, 0x1, !P1 ;  /* 0x00000001ffe07807 */ /* 0x000fe40004800000 */
[----:B------:R-:W-:Y:S01]  /*b180*/  LOP3.LUT R225, R226, R225, RZ, 0xfc, !PT ;  /* 0x000000e1e2e17212 */ /* 0x000fe200078efcff */
[----:B------:R0:W-:Y:S01]  /*b190*/  STG.E.128 desc[UR6][R222.64], R128 ;  /* 0x00000080de007986 */ /* 0x0001e2000c101d06 */
[----:B------:R-:W-:Y:S01]  /*b1a0*/  LOP3.LUT R224, R135, R224, RZ, 0xfc, !PT ;  /* 0x000000e087e07212 */ /* 0x000fe200078efcff */
[----:B-1----:R-:W-:-:S05]  /*b1b0*/  IMAD.WIDE.U32 R132, R220, 0x8, R132 ;  /* 0x00000008dc847825 */ /* 0x002fca00078e0084 */
[----:B------:R0:W-:Y:S01]  /*b1c0*/  STG.E.64 desc[UR6][R132.64], R224 ;  /* 0x000000e084007986 */ /* 0x0001e2000c101b06 */
[----:B------:R-:W-:Y:S05]  /*b1d0*/  @!P0 BRA `(.L_x_273) ;  /* 0x0000000000508947 */ /* 0x000fea0003800000 */
[----:B0-----:R-:W-:Y:S01]  /*b1e0*/  IMAD.U32 R131, R171, 0x10000, RZ ;  /* 0x00010000ab837824 */ /* 0x001fe200078e00ff */
[----:B------:R-:W0:Y:S01]  /*b1f0*/  LDC.64 R128, c[0x0][0x3b8] ;  /* 0x0000ee00ff807b82 */ /* 0x000e220000000a00 */
[----:B------:R-:W-:Y:S02]  /*b200*/  LOP3.LUT R130, R172, 0xffff, RZ, 0xc0, !PT ;  /* 0x0000ffffac827812 */ /* 0x000fe400078ec0ff */
[----:B------:R-:W-:Y:S02]  /*b210*/  LOP3.LUT R222, R168, 0xff, RZ, 0xc0, !PT ;  /* 0x000000ffa8de7812 */ /* 0x000fe400078ec0ff */
[----:B------:R-:W-:Y:S02]  /*b220*/  LOP3.LUT R133, R131, 0xff0000, RZ, 0xc0, !PT ;  /* 0x00ff000083857812 */ /* 0x000fe400078ec0ff */
[----:B------:R-:W-:Y:S01]  /*b230*/  PRMT R131, R170, 0x7104, RZ ;  /* 0x00007104aa837816 */ /* 0x000fe200000000ff */
[----:B------:R-:W-:Y:S01]  /*b240*/  IMAD.WIDE.U32 R222, R222, 0x1000000, RZ ;  /* 0x01000000dede7825 */ /* 0x000fe200078e00ff */
[----:B------:R-:W-:-:S02]  /*b250*/  PRMT R224, R133, 0x4210, R130 ;  /* 0x0000421085e07816 */ /* 0x000fc40000000082 */
[----:B------:R-:W-:Y:S02]  /*b260*/  LOP3.LUT R132, R167, 0xff, RZ, 0xc0, !PT ;  /* 0x000000ffa7847812 */ /* 0x000fe400078ec0ff */
[----:B------:R-:W-:Y:S02]  /*b270*/  LOP3.LUT R130, R166, 0xff, RZ, 0xc0, !PT ;  /* 0x000000ffa6827812 */ /* 0x000fe400078ec0ff */
[----:B------:R-:W-:Y:S01]  /*b280*/  LOP3.LUT R224, R224, 0xff00, R131, 0xf8, !PT ;  /* 0x0000ff00e0e07812 */ /* 0x000fe200078ef883 */
[----:B------:R-:W-:-:S03]  /*b290*/  IMAD.WIDE.U32 R132, R132, 0x10000, RZ ;  /* 0x0001000084847825 */ /* 0x000fc600078e00ff */
[----:B------:R-:W-:Y:S01]  /*b2a0*/  LOP3.LUT R135, R224, 0xff, R169, 0xf8, !PT ;  /* 0x000000ffe0877812 */ /* 0x000fe200078ef8a9 */
[----:B------:R-:W-:-:S03]  /*b2b0*/  IMAD.WIDE.U32 R130, R130, 0x100, RZ ;  /* 0x0000010082827825 */ /* 0x000fc600078e00ff */
[----:B------:R-:W-:Y:S01]  /*b2c0*/  LOP3.LUT R133, R133, R135, R223, 0xfe, !PT ;  /* 0x0000008785857212 */ /* 0x000fe200078efedf */
[----:B0-----:R-:W-:Y:S01]  /*b2d0*/  IMAD.WIDE.U32 R128, R220, 0x8, R128 ;  /* 0x00000008dc807825 */ /* 0x001fe200078e0080 */
[----:B------:R-:W-:Y:S02]  /*b2e0*/  LOP3.LUT R130, R130, R222, R132, 0xfe, !PT ;  /* 0x000000de82827212 */ /* 0x000fe400078efe84 */
[----:B------:R-:W-:Y:S02]  /*b2f0*/  LOP3.LUT R131, R133, R131, RZ, 0xfc, !PT ;  /* 0x0000008385837212 */ /* 0x000fe400078efcff */
[----:B------:R-:W-:-:S05]  /*b300*/  LOP3.LUT R130, R130, 0xff, R165, 0xf8, !PT ;  /* 0x000000ff82827812 */ /* 0x000fca00078ef8a5 */
[----:B------:R1:W-:Y:S02]  /*b310*/  STG.E.64 desc[UR6][R128.64], R130 ;  /* 0x0000008280007986 */ /* 0x0003e4000c101b06 */
.L_x_273:
[----:B------:R-:W-:Y:S01]  /*b320*/  MOV R221, R134 ;  /* 0x0000008600dd7202 */ /* 0x000fe20000000f00 */
[----:B------:R-:W-:-:S07]  /*b330*/  VIADD R134, R220, 0x80 ;  /* 0x00000080dc867836 */ /* 0x000fce0000000000 */
.L_x_150:
[----:B------:R-:W-:Y:S05]  /*b340*/  BSYNC.RECONVERGENT B0 ;  /* 0x0000000000007941 */ /* 0x000fea0003800200 */
.L_x_149:
[----:B------:R-:W-:Y:S01]  /*b350*/  ISETP.GE.U32.AND P0, PT, R0, 0x100, PT ;  /* 0x000001000000780c */ /* 0x000fe20003f06070 */
[----:B------:R-:W-:Y:S01]  /*b360*/  BSSY.RECONVERGENT B0, `(.L_x_274) ;  /* 0x0000929000007945 */ /* 0x000fe20003800200 */
[----:B------:R-:W-:-:S11]  /*b370*/  LOP3.LUT R184, R184, 0xfffffdff, RZ, 0xc0, !PT ;  /* 0xfffffdffb8b87812 */ /* 0x000fd600078ec0ff */
[----:B------:R-:W-:Y:S01]  /*b380*/  @P0 LOP3.LUT R184, R184, 0x200, RZ, 0xfc, !PT ;  /* 0x00000200b8b80812 */ /* 0x000fe200078efcff */
[----:B------:R-:W-:Y:S06]  /*b390*/  @!P0 BRA `(.L_x_275) ;  /* 0x0000009000948947 */ /* 0x000fec0003800000 */
        /* <DEDUP_REMOVED lines=14> */
[----:B------:R-:W-:Y:S01]  /*b480*/  ISETP.NE.AND P2, PT, R3, 0x1, PT ;  /* 0x000000010300780c */ /* 0x000fe20003f45270 */
[----:B------:R-:W-:Y:S01]  /*b490*/  BSSY.RECONVERGENT B1, `(.L_x_277) ;  /* 0x0000052000017945 */ /* 0x000fe20003800200 */
[----:B------:R-:W-:Y:S01]  /*b4a0*/  IMAD.MOV.U32 R135, RZ, RZ, 0x2 ;  /* 0x00000002ff877424 */ /* 0x000fe200078e00ff */
[----:B0-----:R-:W-:Y:S01]  /*b4b0*/  MOV R222, R221 ;  /* 0x000000dd00de7202 */ /* 0x001fe20000000f00 */
        /* <DEDUP_REMOVED lines=12> */
.L_x_279:
        /* <DEDUP_REMOVED lines=13> */
.L_x_281:
[----:B------:R-:W-:Y:S05]  /*b650*/  BSYNC.RECONVERGENT B2 ;  /* 0x0000000000027941 */ /* 0x000fea0003800200 */
.L_x_280:
        /* <DEDUP_REMOVED lines=52> */
[----:B------:R-:W-:-:S07]  /*b9a0*/  IMAD.MOV.U32 R132, RZ, RZ, R221 ;  /* 0x000000ffff847224 */ /* 0x000fce00078e00dd */
.L_x_278:
[----:B------:R-:W-:Y:S05]  /*b9b0*/  BSYNC.RECONVERGENT B1 ;  /* 0x0000000000017941 */ /* 0x000fea0003800200 */
.L_x_277:
[----:B------:R-:W0:Y:S01]  /*b9c0*/  LDC R216, c[0x0][0x404] ;  /* 0x00010100ffd87b82 */ /* 0x000e220000000800 */
[----:B------:R-:W-:Y:S01]  /*b9d0*/  I2FP.F32.U32 R3, R132 ;  /* 0x0000008400037245 */ /* 0x000fe20000201000 */
[----:B------:R-:W-:Y:S01]  /*b9e0*/  HFMA2 R226, -RZ, RZ, 0.1171875, 0 ;  /* 0x2f800000ffe27431 */ /* 0x000fe200000001ff */
[----:B------:R-:W-:Y:S01]  /*b9f0*/  ISETP.NE.AND P3, PT, R135, 0x1, PT ;  /* 0x000000018700780c */ /* 0x000fe20003f65270 */
[----:B-----5:R-:W-:Y:S01]  /*ba00*/  IMAD.U32 R132, R128, 0x10000, RZ ;  /* 0x0001000080847824 */ /* 0x020fe200078e00ff */
[----:B------:R-:W-:Y:S01]  /*ba10*/  LOP3.LUT R184, R184, 0xffffffef, RZ, 0xc0, !PT ;  /* 0xffffffefb8b87812 */ /* 0x000fe200078ec0ff */
[----:B------:R-:W-:Y:S01]  /*ba20*/  BSSY.RECONVERGENT B1, `(.L_x_282) ;  /* 0x0000058000017945 */ /* 0x000fe20003800200 */
[----:B------:R-:W-:Y:S01]  /*ba30*/  FFMA.FTZ R3, R3, R226, 1.1641532182693481445e-10 ;  /* 0x2f00000003037423 */ /* 0x000fe200000100e2 */
[----:B------:R-:W1:Y:S01]  /*ba40*/  LDC R225, c[0x0][0x408] ;  /* 0x00010200ffe17b82 */ /* 0x000e620000000800 */
[----:B------:R-:W-:Y:S01]  /*ba50*/  PRMT R128, R128, 0x7632, R128 ;  /* 0x0000763280807816 */ /* 0x000fe20000000080 */
[----:B------:R-:W-:-:S02]  /*ba60*/  IMAD.MOV.U32 R167, RZ, RZ, 0x2 ;  /* 0x00000002ffa77424 */ /* 0x000fc400078e00ff */
        /* <DEDUP_REMOVED lines=15> */
.L_x_284:
        /* <DEDUP_REMOVED lines=13> */
.L_x_286:
[----:B------:R-:W-:Y:S05]  /*bc30*/  BSYNC.RECONVERGENT B2 ;  /* 0x0000000000027941 */ /* 0x000fea0003800200 */
.L_x_285:
        /* <DEDUP_REMOVED lines=54> */
.L_x_283:
[----:B------:R-:W-:Y:S05]  /*bfa0*/  BSYNC.RECONVERGENT B1 ;  /* 0x0000000000017941 */ /* 0x000fea0003800200 */
.L_x_282:
[----:B------:R-:W-:Y:S01]  /*bfb0*/  I2FP.F32.U32 R133, R133 ;  /* 0x0000008500857245 */ /* 0x000fe20000201000 */
[----:B------:R-:W-:Y:S01]  /*bfc0*/  IMAD.U32 R132, R120, 0x10000, RZ ;  /* 0x0001000078847824 */ /* 0x000fe200078e00ff */
[----:B------:R-:W-:Y:S01]  /*bfd0*/  ISETP.NE.AND P3, PT, R167, 0x1, PT ;  /* 0x00000001a700780c */ /* 0x000fe20003f65270 */
[----:B------:R-:W-:Y:S01]  /*bfe0*/  @P1 IMAD.U32 R166, R124, 0x10000, RZ ;  /* 0x000100007ca61824 */ /* 0x000fe200078e00ff */
[----:B------:R-:W-:Y:S01]  /*bff0*/  BSSY.RECONVERGENT B1, `(.L_x_287) ;  /* 0x000005a000017945 */ /* 0x000fe20003800200 */
[----:B------:R-:W-:Y:S01]  /*c000*/  FFMA.FTZ R133, R133, R226, 1.1641532182693481445e-10 ;  /* 0x2f00000085857423 */ /* 0x000fe200000100e2 */
[----:B------:R-:W-:-:S04]  /*c010*/  FMUL.FTZ R132, R132, R225 ;  /* 0x000000e184847220 */ /* 0x000fc80000410000 */
[----:B------:R-:W-:-:S04]  /*c020*/  FSETP.GTU.FTZ.AND P2, PT, R133, R216, PT ;  /* 0x000000d88500720b */ /* 0x000fc80003f5c000 */
[----:B------:R-:W-:Y:S02]  /*c030*/  FSEL R132, R132, RZ, !P2 ;  /* 0x000000ff84847208 */ /* 0x000fe40005000000 */
[----:B------:R-:W-:-:S03]  /*c040*/  SEL R165, RZ, 0x1, P2 ;  /* 0x00000001ffa57807 */ /* 0x000fc60001000000 */
[----:B------:R-:W-:Y:S01]  /*c050*/  FADD.FTZ R3, R3, R132 ;  /* 0x0000008403037221 */ /* 0x000fe20000010000 */
[----:B------:R-:W-:-:S03]  /*c060*/  IMAD.MOV.U32 R132, RZ, RZ, 0x2 ;  /* 0x00000002ff847424 */ /* 0x000fc600078e00ff */
        /* <DEDUP_REMOVED lines=13> */
.L_x_289:
        /* <DEDUP_REMOVED lines=13> */
.L_x_291:
[----:B------:R-:W-:Y:S05]  /*c210*/  BSYNC.RECONVERGENT B2 ;  /* 0x0000000000027941 */ /* 0x000fea0003800200 */
.L_x_290:
        /* <DEDUP_REMOVED lines=52> */
[----:B------:R-:W-:Y:S01]  /*c560*/  MOV R222, R132 ;  /* 0x0000008400de7202 */ /* 0x000fe20000000f00 */
[----:B------:R-:W-:Y:S01]  /*c570*/  IMAD.MOV.U32 R132, RZ, RZ, RZ ;  /* 0x000000ffff847224 */ /* 0x000fe200078e00ff */
[----:B------:R-:W-:-:S07]  /*c580*/  LOP3.LUT R5, R166, UR5, R133, 0x96, !PT ;  /* 0x00000005a6057c12 */ /* 0x000fce000f8e9685 */
.L_x_288:
[----:B------:R-:W-:Y:S05]  /*c590*/  BSYNC.RECONVERGENT B1 ;  /* 0x0000000000017941 */ /* 0x000fea0003800200 */
.L_x_287:
[----:B------:R-:W-:Y:S01]  /*c5a0*/  I2FP.F32.U32 R3, R3 ;  /* 0x0000000300037245 */ /* 0x000fe20000201000 */
[----:B------:R-:W-:Y:S01]  /*c5b0*/  IMAD.U32 R128, R128, 0x10000, RZ ;  /* 0x0001000080807824 */ /* 0x000fe200078e00ff */
[----:B------:R-:W-:Y:S01]  /*c5c0*/  ISETP.NE.AND P2, PT, R132, 0x1, PT ;  /* 0x000000018400780c */ /* 0x000fe20003f45270 */
[----:B------:R-:W-:Y:S01]  /*c5d0*/  BSSY.RECONVERGENT B1, `(.L_x_292) ;  /* 0x0000058000017945 */ /* 0x000fe20003800200 */
[----:B------:R-:W-:Y:S01]  /*c5e0*/  LOP3.LUT R184, R184, 0xfffffff7, RZ, 0xc0, !PT ;  /* 0xfffffff7b8b87812 */ /* 0x000fe200078ec0ff */
[----:B------:R-:W-:Y:S01]  /*c5f0*/  FFMA.FTZ R3, R3, R226, 1.1641532182693481445e-10 ;  /* 0x2f00000003037423 */ /* 0x000fe200000100e2 */
[----:B------:R-:W-:Y:S01]  /*c600*/  FMUL.FTZ R128, R128, R225 ;  /* 0x000000e180807220 */ /* 0x000fe20000410000 */
[----:B------:R-:W-:-:S03]  /*c610*/  IMAD.MOV.U32 R167, RZ, RZ, 0x2 ;  /* 0x00000002ffa77424 */ /* 0x000fc600078e00ff */
[----:B------:R-:W-:-:S04]  /*c620*/  FSETP.GTU.FTZ.AND P3, PT, R3, R216, PT ;  /* 0x000000d80300720b */ /* 0x000fc80003f7c000 */
[----:B------:R-:W-:Y:S02]  /*c630*/  FSEL R3, R128, RZ, !P3 ;  /* 0x000000ff80037208 */ /* 0x000fe40005800000 */
[----:B------:R-:W-:Y:S02]  /*c640*/  PLOP3.LUT P3, PT, P3, PT, PT, 0x8, 0x80 ;  /* 0x000000000080781c */ /* 0x000fe40001f6e170 */
[----:B------:R-:W-:-:S11]  /*c650*/  MOV R128, R164 ;  /* 0x000000a400807202 */ /* 0x000fd60000000f00 */
        /* <DEDUP_REMOVED lines=10> */
.L_x_294:
        /* <DEDUP_REMOVED lines=13> */
.L_x_296:
[----:B------:R-:W-:Y:S05]  /*c7d0*/  BSYNC.RECONVERGENT B2 ;  /* 0x0000000000027941 */ /* 0x000fea0003800200 */
.L_x_295:
        /* <DEDUP_REMOVED lines=55> */
.L_x_293:
[----:B------:R-:W-:Y:S05]  /*cb50*/  BSYNC.RECONVERGENT B1 ;  /* 0x0000000000017941 */ /* 0x000fea0003800200 */
.L_x_292:
[----:B------:R-:W-:Y:S01]  /*cb60*/  I2FP.F32.U32 R133, R128 ;  /* 0x0000008000857245 */ /* 0x000fe20000201000 */
[----:B------:R-:W-:Y:S01]  /*cb70*/  BSSY.RECONVERGENT B1, `(.L_x_297) ;  /* 0x000005f000017945 */ /* 0x000fe20003800200 */
[----:B------:R-:W-:Y:S02]  /*cb80*/  PRMT R128, R120, 0x7632, R128 ;  /* 0x0000763278807816 */ /* 0x000fe40000000080 */
[----:B------:R-:W-:Y:S01]  /*cb90*/  @P1 PRMT R132, R124, 0x7632, R132 ;  /* 0x000076327c841816 */ /* 0x000fe20000000084 */
[----:B------:R-:W-:Y:S01]  /*cba0*/  FFMA.FTZ R133, R133, R226, 1.1641532182693481445e-10 ;  /* 0x2f00000085857423 */ /* 0x000fe200000100e2 */
[----:B------:R-:W-:-:S03]  /*cbb0*/  SHF.L.U32 R128, R128, 0x10, RZ ;  /* 0x0000001080807819 */ /* 0x000fc600000006ff */
[----:B------:R-:W-:Y:S01]  /*cbc0*/  @P1 IMAD.U32 R132, R132, 0x10000, RZ ;  /* 0x0001000084841824 */ /* 0x000fe200078e00ff */
[----:B------:R-:W-:Y:S01]  /*cbd0*/  FSETP.GTU.FTZ.AND P2, PT, R133, R216, PT ;  /* 0x000000d88500720b */ /* 0x000fe20003f5c000 */
[----:B------:R-:W-:-:S03]  /*cbe0*/  FMUL.FTZ R128, R128, R225 ;  /* 0x000000e180807220 */ /* 0x000fc60000410000 */
[----:B------:R-:W-:Y:S02]  /*cbf0*/  SEL R166, RZ, 0x1, P2 ;  /* 0x00000001ffa67807 */ /* 0x000fe40001000000 */
[----:B------:R-:W-:Y:S02]  /*cc00*/  FSEL R128, R128, RZ, !P2 ;  /* 0x000000ff80807208 */ /* 0x000fe40005000000 */
[----:B------:R-:W-:-:S03]  /*cc10*/  ISETP.NE.AND P2, PT, R167, 0x1, PT ;  /* 0x00000001a700780c */ /* 0x000fc60003f45270 */
[----:B------:R-:W-:-:S04]  /*cc20*/  FADD.FTZ R3, R3, R128 ;  /* 0x0000008003037221 */ /* 0x000fc80000010000 */
[----:B------:R-:W-:Y:S01]  /*cc30*/  @P1 FADD.FTZ R187, R3, R132 ;  /* 0x0000008403bb1221 */ /* 0x000fe20000010000 */
[----:B------:R-:W-:Y:S01]  /*cc40*/  @!P1 IMAD.MOV.U32 R187, RZ, RZ, R3 ;  /* 0x000000ffffbb9224 */ /* 0x000fe200078e0003 */
[----:B------:R-:W-:Y:S01]  /*cc50*/  MOV R3, R164 ;  /* 0x000000a400037202 */ /* 0x000fe20000000f00 */
[----:B------:R-:W-:-:S03]  /*cc60*/  IMAD.MOV.U32 R132, RZ, RZ, 0x2 ;  /* 0x00000002ff847424 */ /* 0x000fc600078e00ff */
        /* <DEDUP_REMOVED lines=10> */
.L_x_299:
        /* <DEDUP_REMOVED lines=13> */
.L_x_301:
[----:B------:R-:W-:Y:S05]  /*cde0*/  BSYNC.RECONVERGENT B2 ;  /* 0x0000000000027941 */ /* 0x000fea0003800200 */
.L_x_300:
        /* <DEDUP_REMOVED lines=55> */
.L_x_298:
[----:B------:R-:W-:Y:S05]  /*d160*/  BSYNC.RECONVERGENT B1 ;  /* 0x0000000000017941 */ /* 0x000fea0003800200 */
.L_x_297:
[----:B------:R-:W-:Y:S01]  /*d170*/  I2FP.F32.U32 R3, R3 ;  /* 0x0000000300037245 */ /* 0x000fe20000201000 */
[----:B------:R-:W-:Y:S01]  /*d180*/  BSSY.RECONVERGENT B1, `(.L_x_302) ;  /* 0x000005b000017945 */ /* 0x000fe20003800200 */
[----:B------:R-:W-:Y:S01]  /*d190*/  SHF.L.U32 R128, R129, 0x10, RZ ;  /* 0x0000001081807819 */ /* 0x000fe200000006ff */
[----:B------:R-:W-:Y:S01]  /*d1a0*/  IMAD.MOV.U32 R133, RZ, RZ, 0x2 ;  /* 0x00000002ff857424 */ /* 0x000fe200078e00ff */
[----:B------:R-:W-:Y:S01]  /*d1b0*/  LOP3.LUT R184, R184, 0xfffffffb, RZ, 0xc0, !PT ;  /* 0xfffffffbb8b87812 */ /* 0x000fe200078ec0ff */
[----:B------:R-:W-:Y:S02]  /*d1c0*/  FFMA.FTZ R3, R3, R226, 1.1641532182693481445e-10 ;  /* 0x2f00000003037423 */ /* 0x000fe400000100e2 */
[----:B------:R-:W-:-:S03]  /*d1d0*/  FMUL.FTZ R128, R128, R225 ;  /* 0x000000e180807220 */ /* 0x000fc60000410000 */
[----:B------:R-:W-:Y:S02]  /*d1e0*/  FSETP.GTU.FTZ.AND P2, PT, R3, R216, PT ;  /* 0x000000d80300720b */ /* 0x000fe40003f5c000 */
[----:B------:R-:W-:Y:S01]  /*d1f0*/  PRMT R3, R129, 0x7632, R3 ;  /* 0x0000763281037816 */ /* 0x000fe20000000003 */
[----:B------:R-:W-:Y:S01]  /*d200*/  IMAD.MOV.U32 R129, RZ, RZ, R164 ;  /* 0x000000ffff817224 */ /* 0x000fe200078e00a4 */
        /* <DEDUP_REMOVED lines=13> */
.L_x_304:
        /* <DEDUP_REMOVED lines=13> */
.L_x_306:
[----:B------:R-:W-:Y:S05]  /*d3b0*/  BSYNC.RECONVERGENT B2 ;  /* 0x0000000000027941 */ /* 0x000fea0003800200 */
.L_x_305:
        /* <DEDUP_REMOVED lines=55> */
.L_x_303:
[----:B------:R-:W-:Y:S05]  /*d730*/  BSYNC.RECONVERGENT B1 ;  /* 0x0000000000017941 */ /* 0x000fea0003800200 */
.L_x_302:
        /* <DEDUP_REMOVED lines=26> */
.L_x_309:
        /* <DEDUP_REMOVED lines=13> */
.L_x_311:
[----:B------:R-:W-:Y:S05]  /*d9b0*/  BSYNC.RECONVERGENT B2 ;  /* 0x0000000000027941 */ /* 0x000fea0003800200 */
.L_x_310:
        /* <DEDUP_REMOVED lines=55> */
.L_x_308:
[----:B------:R-:W-:Y:S05]  /*dd30*/  BSYNC.RECONVERGENT B1 ;  /* 0x0000000000017941 */ /* 0x000fea0003800200 */
.L_x_307:
        /* <DEDUP_REMOVED lines=22> */
.L_x_314:
        /* <DEDUP_REMOVED lines=13> */
.L_x_316:
[----:B------:R-:W-:Y:S05]  /*df70*/  BSYNC.RECONVERGENT B2 ;  /* 0x0000000000027941 */ /* 0x000fea0003800200 */
.L_x_315:
        /* <DEDUP_REMOVED lines=55> */
.L_x_313:
[----:B------:R-:W-:Y:S05]  /*e2f0*/  BSYNC.RECONVERGENT B1 ;  /* 0x0000000000017941 */ /* 0x000fea0003800200 */
.L_x_312:
[----:B------:R-:W-:Y:S01]  /*e300*/  I2FP.F32.U32 R129, R132 ;  /* 0x0000008400817245 */ /* 0x000fe20000201000 */
[----:B------:R-:W-:Y:S01]  /*e310*/  BSSY.RECONVERGENT B1, `(.L_x_317) ;  /* 0x000005f000017945 */ /* 0x000fe20003800200 */
[----:B------:R-:W-:-:S03]  /*e320*/  PRMT R128, R121, 0x7632, R128 ;  /* 0x0000763279807816 */ /* 0x000fc60000000080 */
[----:B------:R-:W-:Y:S01]  /*e330*/  FFMA.FTZ R129, R129, R226, 1.1641532182693481445e-10 ;  /* 0x2f00000081817423 */ /* 0x000fe200000100e2 */
[----:B------:R-:W-:-:S04]  /*e340*/  SHF.L.U32 R128, R128, 0x10, RZ ;  /* 0x0000001080807819 */ /* 0x000fc800000006ff */
[----:B------:R-:W-:Y:S01]  /*e350*/  FSETP.GTU.FTZ.AND P2, PT, R129, R216, PT ;  /* 0x000000d88100720b */ /* 0x000fe20003f5c000 */
[----:B------:R-:W-:-:S03]  /*e360*/  FMUL.FTZ R128, R128, R225 ;  /* 0x000000e180807220 */ /* 0x000fc60000410000 */
[----:B------:R-:W-:Y:S02]  /*e370*/  SEL R168, RZ, 0x1, P2 ;  /* 0x00000001ffa87807 */ /* 0x000fe40001000000 */
[----:B------:R-:W-:Y:S02]  /*e380*/  FSEL R132, R128, RZ, !P2 ;  /* 0x000000ff80847208 */ /* 0x000fe40005000000 */
[----:B------:R-:W-:Y:S02]  /*e390*/  @P1 PRMT R128, R125, 0x7632, R128 ;  /* 0x000076327d801816 */ /* 0x000fe40000000080 */
[----:B------:R-:W-:Y:S01]  /*e3a0*/  ISETP.NE.AND P2, PT, R133, 0x1, PT ;  /* 0x000000018500780c */ /* 0x000fe20003f45270 */
[----:B------:R-:W-:Y:S01]  /*e3b0*/  FADD.FTZ R3, R3, R132 ;  /* 0x0000008403037221 */ /* 0x000fe20000010000 */
[----:B------:R-:W-:Y:S02]  /*e3c0*/  IMAD.MOV.U32 R132, RZ, RZ, 0x2 ;  /* 0x00000002ff847424 */ /* 0x000fe400078e00ff */
[----:B------:R-:W-:-:S04]  /*e3d0*/  @P1 IMAD.U32 R128, R128, 0x10000, RZ ;  /* 0x0001000080801824 */ /* 0x000fc800078e00ff */
        /* <DEDUP_REMOVED lines=13> */
.L_x_319:
        /* <DEDUP_REMOVED lines=13> */
.L_x_321:
[----:B------:R-:W-:Y:S05]  /*e580*/  BSYNC.RECONVERGENT B2 ;  /* 0x0000000000027941 */ /* 0x000fea0003800200 */
.L_x_320:
        /* <DEDUP_REMOVED lines=55> */
.L_x_318:
[----:B------:R-:W-:Y:S05]  /*e900*/  BSYNC.RECONVERGENT B1 ;  /* 0x0000000000017941 */ /* 0x000fea0003800200 */
.L_x_317:
[----:B------:R-:W-:Y:S01]  /*e910*/  I2FP.F32.U32 R3, R3 ;  /* 0x0000000300037245 */ /* 0x000fe20000201000 */
[----:B------:R-:W-:Y:S01]  /*e920*/  BSSY.RECONVERGENT B1, `(.L_x_322) ;  /* 0x0000059000017945 */ /* 0x000fe20003800200 */
[----:B------:R-:W-:Y:S01]  /*e930*/  ISETP.NE.AND P3, PT, R132, 0x1, PT ;  /* 0x000000018400780c */ /* 0x000fe20003f65270 */
[----:B------:R-:W-:Y:S01]  /*e940*/  IMAD.MOV.U32 R133, RZ, RZ, 0x2 ;  /* 0x00000002ff857424 */ /* 0x000fe200078e00ff */
[C---:B------:R-:W-:Y:S01]  /*e950*/  SHF.L.U32 R128, R130.reuse, 0x10, RZ ;  /* 0x0000001082807819 */ /* 0x040fe200000006ff */
        /* <DEDUP_REMOVED lines=16> */
.L_x_324:
        /* <DEDUP_REMOVED lines=13> */
.L_x_326:
[----:B------:R-:W-:Y:S05]  /*eb30*/  BSYNC.RECONVERGENT B2 ;  /* 0x0000000000027941 */ /* 0x000fea0003800200 */
.L_x_325:
        /* <DEDUP_REMOVED lines=55> */
.L_x_323:
[----:B------:R-:W-:Y:S05]  /*eeb0*/  BSYNC.RECONVERGENT B1 ;  /* 0x0000000000017941 */ /* 0x000fea0003800200 */
.L_x_322:
        /* <DEDUP_REMOVED lines=25> */
.L_x_329:
        /* <DEDUP_REMOVED lines=13> */
.L_x_331:
[----:B------:R-:W-:Y:S05]  /*f120*/  BSYNC.RECONVERGENT B2 ;  /* 0x0000000000027941 */ /* 0x000fea0003800200 */
.L_x_330:
        /* <DEDUP_REMOVED lines=55> */
.L_x_328:
[----:B------:R-:W-:Y:S05]  /*f4a0*/  BSYNC.RECONVERGENT B1 ;  /* 0x0000000000017941 */ /* 0x000fea0003800200 */
.L_x_327:
        /* <DEDUP_REMOVED lines=20> */
.L_x_334:
        /* <DEDUP_REMOVED lines=13> */
.L_x_336:
[----:B------:R-:W-:Y:S05]  /*f6c0*/  BSYNC.RECONVERGENT B2 ;  /* 0x0000000000027941 */ /* 0x000fea0003800200 */
.L_x_335:
        /* <DEDUP_REMOVED lines=53> */
[----:B------:R-:W-:Y:S02]  /*fa20*/  IMAD.MOV.U32 R222, RZ, RZ, R128 ;  /* 0x000000ffffde7224 */ /* 0x000fe400078e0080 */
[----:B------:R-:W-:-:S07]  /*fa30*/  IMAD.MOV.U32 R132, RZ, RZ, RZ ;  /* 0x000000ffff847224 */ /* 0x000fce00078e00ff */
.L_x_333:
[----:B------:R-:W-:Y:S05]  /*fa40*/  BSYNC.RECONVERGENT B1 ;  /* 0x0000000000017941 */ /* 0x000fea0003800200 */
.L_x_332:
[----:B------:R-:W-:Y:S01]  /*fa50*/  I2FP.F32.U32 R129, R129 ;  /* 0x0000008100817245 */ /* 0x000fe20000201000 */
[----:B------:R-:W-:Y:S01]  /*fa60*/  BSSY.RECONVERGENT B1, `(.L_x_337) ;  /* 0x000005f000017945 */ /* 0x000fe20003800200 */
[----:B------:R-:W-:Y:S01]  /*fa70*/  PRMT R128, R122, 0x7632, R128 ;  /* 0x000076327a807816 */ /* 0x000fe20000000080 */
[----:B------:R-:W-:Y:S02]  /*fa80*/  IMAD.MOV.U32 R133, RZ, RZ, 0x2 ;  /* 0x00000002ff857424 */ /* 0x000fe400078e00ff */
        /* <DEDUP_REMOVED lines=8> */
[----:B------:R-:W-:Y:S02]  /*fb10*/  FADD.FTZ R3, R3, R130 ;  /* 0x0000008203037221 */ /* 0x000fe40000010000 */
        /* <DEDUP_REMOVED lines=14> */
.L_x_339:
        /* <DEDUP_REMOVED lines=13> */
.L_x_341:
[----:B------:R-:W-:Y:S05]  /*fcd0*/  BSYNC.RECONVERGENT B2 ;  /* 0x0000000000027941 */ /* 0x000fea0003800200 */
.L_x_340:
        /* <DEDUP_REMOVED lines=55> */
.L_x_338:
[----:B------:R-:W-:Y:S05]  /*10050*/  BSYNC.RECONVERGENT B1 ;  /* 0x0000000000017941 */ /* 0x000fea0003800200 */
.L_x_337:
[----:B------:R-:W-:Y:S01]  /*10060*/  I2FP.F32.U32 R3, R3 ;  /* 0x0000000300037245 */ /* 0x000fe20000201000 */
[----:B------:R-:W-:Y:S01]  /*10070*/  BSSY.RECONVERGENT B1, `(.L_x_342) ;  /* 0x0000059000017945 */ /* 0x000fe20003800200 */
[----:B------:R-:W-:Y:S01]  /*10080*/  ISETP.NE.AND P5, PT, R133, 0x1, PT ;  /* 0x000000018500780c */ /* 0x000fe20003fa5270 */
[----:B------:R-:W-:Y:S01]  /*10090*/  IMAD.MOV.U32 R130, RZ, RZ, R164 ;  /* 0x000000ffff827224 */ /* 0x000fe200078e00a4 */
[----:B------:R-:W-:Y:S01]  /*100a0*/  SHF.L.U32 R128, R131, 0x10, RZ ;  /* 0x0000001083807819 */ /* 0x000fe200000006ff */
        /* <DEDUP_REMOVED lines=16> */
.L_x_344:
        /* <DEDUP_REMOVED lines=13> */
.L_x_346:
[----:B------:R-:W-:Y:S05]  /*10280*/  BSYNC.RECONVERGENT B2 ;  /* 0x0000000000027941 */ /* 0x000fea0003800200 */
.L_x_345:
        /* <DEDUP_REMOVED lines=55> */
.L_x_343:
[----:B------:R-:W-:Y:S05]  /*10600*/  BSYNC.RECONVERGENT B1 ;  /* 0x0000000000017941 */ /* 0x000fea0003800200 */
.L_x_342:
        /* <DEDUP_REMOVED lines=26> */
.L_x_349:
        /* <DEDUP_REMOVED lines=13> */
.L_x_351:
[----:B------:R-:W-:Y:S05]  /*10880*/  BSYNC.RECONVERGENT B2 ;  /* 0x0000000000027941 */ /* 0x000fea0003800200 */
.L_x_350:
        /* <DEDUP_REMOVED lines=55> */
.L_x_348:
[----:B------:R-:W-:Y:S05]  /*10c00*/  BSYNC.RECONVERGENT B1 ;  /* 0x0000000000017941 */ /* 0x000fea0003800200 */
.L_x_347:
        /* <DEDUP_REMOVED lines=20> */
.L_x_354:
        /* <DEDUP_REMOVED lines=15> */
.L_x_356:
[----:B------:R-:W-:Y:S05]  /*10e40*/  BSYNC.RECONVERGENT B2 ;  /* 0x0000000000027941 */ /* 0x000fea0003800200 */
.L_x_355:
        /* <DEDUP_REMOVED lines=55> */
.L_x_353:
[----:B------:R-:W-:Y:S05]  /*111c0*/  BSYNC.RECONVERGENT B1 ;  /* 0x0000000000017941 */ /* 0x000fea0003800200 */
.L_x_352:
[----:B------:R-:W-:Y:S02]  /*111d0*/  I2FP.F32.U32 R129, R130 ;  /* 0x0000008200817245 */ /* 0x000fe40000201000 */
[----:B------:R-:W-:Y:S02]  /*111e0*/  PRMT R128, R123, 0x7632, R128 ;  /* 0x000076327b807816 */ /* 0x000fe40000000080 */
[----:B------:R-:W-:Y:S01]  /*111f0*/  @P1 PRMT R130, R127, 0x7632, R130 ;  /* 0x000076327f821816 */ /* 0x000fe20000000082 */
[----:B------:R-:W-:Y:S01]  /*11200*/  FFMA.FTZ R129, R129, R226, 1.1641532182693481445e-10 ;  /* 0x2f00000081817423 */ /* 0x000fe200000100e2 */
[----:B------:R-:W-:-:S03]  /*11210*/  SHF.L.U32 R128, R128, 0x10, RZ ;  /* 0x0000001080807819 */ /* 0x000fc600000006ff */
[----:B------:R-:W-:Y:S01]  /*11220*/  @P1 IMAD.U32 R130, R130, 0x10000, RZ ;  /* 0x0001000082821824 */ /* 0x000fe200078e00ff */
[----:B------:R-:W-:Y:S01]  /*11230*/  FSETP.GTU.FTZ.AND P6, PT, R129, R216, PT ;  /* 0x000000d88100720b */ /* 0x000fe20003fdc000 */
[----:B------:R-:W-:Y:S01]  /*11240*/  FMUL.FTZ R128, R128, R225 ;  /* 0x000000e180807220 */ /* 0x000fe20000410000 */
[----:B------:R-:W-:-:S04]  /*11250*/  PRMT R129, R224, 0x5410, R172 ;  /* 0x00005410e0817816 */ /* 0x000fc800000000ac */
[----:B------:R-:W-:-:S05]  /*11260*/  FSEL R128, R128, RZ, !P6 ;  /* 0x000000ff80807208 */ /* 0x000fca0007000000 */
[----:B------:R-:W-:Y:S01]  /*11270*/  FADD.FTZ R229, R229, R128 ;  /* 0x00000080e5e57221 */ /* 0x000fe20000010000 */
[----:B------:R-:W-:-:S03]  /*11280*/  SEL R128, RZ, 0x1, P6 ;  /* 0x00000001ff807807 */ /* 0x000fc60003000000 */
[----:B------:R-:W-:Y:S01]  /*11290*/  @P1 FADD.FTZ R216, R229, R130 ;  /* 0x00000082e5d81221 */ /* 0x000fe20000010000 */
[----:B------:R-:W-:Y:S01]  /*112a0*/  @!P1 IMAD.MOV.U32 R216, RZ, RZ, R229 ;  /* 0x000000ffffd89224 */ /* 0x000fe200078e00e5 */
[----:B------:R-:W-:Y:S02]  /*112b0*/  PRMT R172, R128, 0x7610, R172 ;  /* 0x0000761080ac7816 */ /* 0x000fe400000000ac */
[----:B------:R-:W-:Y:S02]  /*112c0*/  PRMT R130, R227, 0x5410, R228 ;  /* 0x00005410e3827816 */ /* 0x000fe400000000e4 */
[----:B------:R-:W-:Y:S02]  /*112d0*/  F2FP.BF16.F32.PACK_AB R131, RZ, R216 ;  /* 0x000000d8ff83723e */ /* 0x000fe400000010ff */
[----:B------:R-:W-:Y:S02]  /*112e0*/  PRMT R128, R135, 0x5410, R221 ;  /* 0x0000541087807816 */ /* 0x000fe400000000dd */
[----:B------:R-:W-:Y:S01]  /*112f0*/  PRMT R131, R223, 0x5410, R131 ;  /* 0x00005410df837816 */ /* 0x000fe20000000083 */
[----:B------:R-:W-:Y:S06]  /*11300*/  BRA `(.L_x_357) ;  /* 0x0000003000047947 */ /* 0x000fec0003800000 */
.L_x_276:
[----:B------:R-:W-:Y:S01]  /*11310*/  ISETP.NE.AND P2, PT, R3, 0x1, PT ;  /* 0x000000010300780c */ /* 0x000fe20003f45270 */
[----:B------:R-:W-:Y:S01]  /*11320*/  BSSY.RECONVERGENT B1, `(.L_x_358) ;  /* 0x0000053000017945 */ /* 0x000fe20003800200 */
[----:B0-----:R-:W-:Y:S01]  /*11330*/  IMAD.MOV.U32 R133, RZ, RZ, 0x2 ;  /* 0x00000002ff857424 */ /* 0x001fe200078e00ff */
        /* <DEDUP_REMOVED lines=13> */
.L_x_360:
        /* <DEDUP_REMOVED lines=13> */
.L_x_362:
[----:B------:R-:W-:Y:S05]  /*114e0*/  BSYNC.RECONVERGENT B2 ;  /* 0x0000000000027941 */ /* 0x000fea0003800200 */
.L_x_361:
        /* <DEDUP_REMOVED lines=54> */
.L_x_359:
[----:B------:R-:W-:Y:S05]  /*11850*/  BSYNC.RECONVERGENT B1 ;  /* 0x0000000000017941 */ /* 0x000fea0003800200 */
.L_x_358:
[----:B------:R-:W0:Y:S01]  /*11860*/  LDC R227, c[0x0][0x408] ;  /* 0x00010200ffe37b82 */ /* 0x000e220000000800 */
[----:B------:R-:W-:Y:S01]  /*11870*/  I2FP.F32.U32 R3, R132 ;  /* 0x0000008400037245 */ /* 0x000fe20000201000 */
[----:B------:R-:W-:Y:S01]  /*11880*/  IMAD.MOV.U32 R216, RZ, RZ, 0x2f800000 ;  /* 0x2f800000ffd87424 */ /* 0x000fe200078e00ff */
[----:B------:R-:W-:Y:S01]  /*11890*/  ISETP.NE.AND P3, PT, R133, 0x1, PT ;  /* 0x000000018500780c */ /* 0x000fe20003f65270 */
[----:B-----5:R-:W-:Y:S01]  /*118a0*/  IMAD.U32 R132, R128, 0x10000, RZ ;  /* 0x0001000080847824 */ /* 0x020fe200078e00ff */
[----:B------:R-:W-:Y:S01]  /*118b0*/  @P1 SHF.L.U32 R188, R124, 0x10, RZ ;  /* 0x000000107cbc1819 */ /* 0x000fe200000006ff */
[----:B------:R-:W-:Y:S01]  /*118c0*/  FFMA.FTZ R3, R3, R216, 1.1641532182693481445e-10 ;  /* 0x2f00000003037423 */ /* 0x000fe200000100d8 */
[----:B------:R-:W-:Y:S01]  /*118d0*/  LOP3.LUT R184, R184, 0xffffffef, RZ, 0xc0, !PT ;  /* 0xffffffefb8b87812 */ /* 0x000fe200078ec0ff */
[----:B------:R-:W1:Y:S01]  /*118e0*/  LDC R226, c[0x0][0x404] ;  /* 0x00010100ffe27b82 */ /* 0x000e620000000800 */
[----:B------:R-:W-:Y:S01]  /*118f0*/  BSSY.RECONVERGENT B1, `(.L_x_363) ;  /* 0x0000059000017945 */ /* 0x000fe20003800200 */
[----:B------:R-:W-:Y:S01]  /*11900*/  PRMT R128, R128, 0x7632, R128 ;  /* 0x0000763280807816 */ /* 0x000fe20000000080 */
[----:B0-----:R-:W-:Y:S01]  /*11910*/  FMUL.FTZ R132, R132, R227 ;  /* 0x000000e384847220 */ /* 0x001fe20000410000 */
[----:B-1----:R-:W-:Y:S01]  /*11920*/  FSETP.GTU.FTZ.AND P2, PT, R3, R226, PT ;  /* 0x000000e20300720b */ /* 0x002fe20003f5c000 */
[----:B------:R-:W-:-:S03]  /*11930*/  IMAD.MOV.U32 R3, RZ, RZ, R164 ;  /* 0x000000ffff037224 */ /* 0x000fc600078e00a4 */
[----:B------:R-:W-:Y:S02]  /*11940*/  FSEL R173, R132, RZ, !P2 ;  /* 0x000000ff84ad7208 */ /* 0x000fe40005000000 */
[----:B------:R-:W-:-:S03]  /*11950*/  PLOP3.LUT P2, PT, P2, PT, PT, 0x8, 0x80 ;  /* 0x000000000080781c */ /* 0x000fc6000174e170 */
[----:B------:R-:W-:Y:S01]  /*11960*/  @P1 FADD.FTZ R173, R188, R173 ;  /* 0x000000adbcad1221 */ /* 0x000fe20000010000 */
[----:B------:R-:W-:-:S04]  /*11970*/  IMAD.MOV.U32 R188, RZ, RZ, 0x2 ;  /* 0x00000002ffbc7424 */ /* 0x000fc800078e00ff */
        /* <DEDUP_REMOVED lines=11> */
.L_x_365:
        /* <DEDUP_REMOVED lines=13> */
.L_x_367:
[----:B------:R-:W-:Y:S05]  /*11b00*/  BSYNC.RECONVERGENT B2 ;  /* 0x0000000000027941 */ /* 0x000fea0003800200 */
.L_x_366:
        /* <DEDUP_REMOVED lines=55> */
.L_x_364:
[----:B------:R-:W-:Y:S05]  /*11e80*/  BSYNC.RECONVERGENT B1 ;  /* 0x0000000000017941 */ /* 0x000fea0003800200 */
.L_x_363:
[----:B------:R-:W-:Y:S01]  /*11e90*/  I2FP.F32.U32 R3, R3 ;  /* 0x0000000300037245 */ /* 0x000fe20000201000 */
[----:B------:R-:W-:Y:S01]  /*11ea0*/  IMAD.U32 R128, R128, 0x10000, RZ ;  /* 0x0001000080807824 */ /* 0x000fe200078e00ff */
[----:B------:R-:W-:Y:S01]  /*11eb0*/  ISETP.NE.AND P2, PT, R188, 0x1, PT ;  /* 0x00000001bc00780c */ /* 0x000fe20003f45270 */
[----:B------:R-:W-:Y:S01]  /*11ec0*/  BSSY.RECONVERGENT B1, `(.L_x_368) ;  /* 0x000005c000017945 */ /* 0x000fe20003800200 */
[----:B------:R-:W-:Y:S01]  /*11ed0*/  @P1 PRMT R132, R124, 0x7632, R132 ;  /* 0x000076327c841816 */ /* 0x000fe20000000084 */
[----:B------:R-:W-:Y:S01]  /*11ee0*/  FFMA.FTZ R3, R3, R216, 1.1641532182693481445e-10 ;  /* 0x2f00000003037423 */ /* 0x000fe200000100d8 */
[----:B------:R-:W-:Y:S01]  /*11ef0*/  FMUL.FTZ R128, R128, R227 ;  /* 0x000000e380807220 */ /* 0x000fe20000410000 */
[----:B------:R-:W-:Y:S02]  /*11f00*/  LOP3.LUT R184, R184, 0xfffffff7, RZ, 0xc0, !PT ;  /* 0xfffffff7b8b87812 */ /* 0x000fe400078ec0ff */
[----:B------:R-:W-:Y:S01]  /*11f10*/  @P1 IMAD.U32 R132, R132, 0x10000, RZ ;  /* 0x0001000084841824 */ /* 0x000fe200078e00ff */
[----:B------:R-:W-:Y:S01]  /*11f20*/  FSETP.GTU.FTZ.AND P3, PT, R3, R226, PT ;  /* 0x000000e20300720b */ /* 0x000fe20003f7c000 */
[----:B------:R-:W-:-:S03]  /*11f30*/  IMAD.MOV.U32 R3, RZ, RZ, R164 ;  /* 0x000000ffff037224 */ /* 0x000fc600078e00a4 */
[----:B------:R-:W-:Y:S02]  /*11f40*/  FSEL R187, R128, RZ, !P3 ;  /* 0x000000ff80bb7208 */ /* 0x000fe40005800000 */
[----:B------:R-:W-:-:S03]  /*11f50*/  PLOP3.LUT P3, PT, P3, PT, PT, 0x8, 0x80 ;  /* 0x000000000080781c */ /* 0x000fc60001f6e170 */
[----:B------:R-:W-:Y:S01]  /*11f60*/  @P1 FADD.FTZ R187, R132, R187 ;  /* 0x000000bb84bb1221 */ /* 0x000fe20000010000 */
[----:B------:R-:W-:-:S04]  /*11f70*/  HFMA2 R132, -RZ, RZ, 0, 1.1920928955078125e-07 ;  /* 0x00000002ff847431 */ /* 0x000fc800000001ff */
        /* <DEDUP_REMOVED lines=11> */
.L_x_370:
        /* <DEDUP_REMOVED lines=8> */
[----:B------:R-:W-:Y:S01]  /*120b0*/  @!P2 VIADD R3, R162, 0x1 ;  /* 0x00000001a203a836 */ /* 0x000fe20000000000 */
[----:B------:R-:W-:Y:S02]  /*120c0*/  @!P2 MOV R181, RZ ;  /* 0x000000ff00b5a202 */ /* 0x000fe40000000f00 */
[----:B------:R-:W-:-:S13]  /*120d0*/  ISETP.NE.AND P3, PT, R183, RZ, !P2 ;  /* 0x000000ffb700720c */ /* 0x000fda0005765270 */
[----:B------:R-:W-:-:S04]  /*120e0*/  @P3 IMAD.MOV R3, RZ, RZ, R162 ;  /* 0x000000ffff033224 */ /* 0x000fc800078e02a2 */
[----:B------:R-:W-:-:S07]  /*120f0*/  @!P2 IMAD.MOV.U32 R162, RZ, RZ, R3 ;  /* 0x000000ffffa2a224 */ /* 0x000fce00078e0003 */
.L_x_372:
[----:B------:R-:W-:Y:S05]  /*12100*/  BSYNC.RECONVERGENT B2 ;  /* 0x0000000000027941 */ /* 0x000fea0003800200 */
.L_x_371:
        /* <DEDUP_REMOVED lines=51> */
[----:B------:R-:W-:Y:S02]  /*12440*/  IMAD.MOV.U32 R222, RZ, RZ, R132 ;  /* 0x000000ffffde7224 */ /* 0x000fe400078e0084 */
[----:B------:R-:W-:Y:S02]  /*12450*/  HFMA2 R132, -RZ, RZ, 0, 0 ;  /* 0x00000000ff847431 */ /* 0x000fe400000001ff */
[----:B------:R-:W-:Y:S01]  /*12460*/  IMAD.MOV.U32 R164, RZ, RZ, R228 ;  /* 0x000000ffffa47224 */ /* 0x000fe200078e00e4 */
[----:B------:R-:W-:-:S07]  /*12470*/  LOP3.LUT R5, R224, UR5, R133, 0x96, !PT ;  /* 0x00000005e0057c12 */ /* 0x000fce000f8e9685 */
.L_x_369:
[----:B------:R-:W-:Y:S05]  /*12480*/  BSYNC.RECONVERGENT B1 ;  /* 0x0000000000017941 */ /* 0x000fea0003800200 */
.L_x_368:
[----:B------:R-:W-:Y:S01]  /*12490*/  I2FP.F32.U32 R3, R3 ;  /* 0x0000000300037245 */ /* 0x000fe20000201000 */
[----:B------:R-:W-:Y:S01]  /*124a0*/  IMAD.U32 R128, R129, 0x10000, RZ ;  /* 0x0001000081807824 */ /* 0x000fe200078e00ff */
[----:B------:R-:W-:Y:S01]  /*124b0*/  LOP3.LUT R184, R184, 0xfffffffb, RZ, 0xc0, !PT ;  /* 0xfffffffbb8b87812 */ /* 0x000fe200078ec0ff */
[----:B------:R-:W-:Y:S01]  /*124c0*/  BSSY.RECONVERGENT B1, `(.L_x_373) ;  /* 0x000005c000017945 */ /* 0x000fe20003800200 */
[----:B------:R-:W-:Y:S02]  /*124d0*/  IMAD.MOV.U32 R133, RZ, RZ, 0x2 ;  /* 0x00000002ff857424 */ /* 0x000fe400078e00ff */
[----:B------:R-:W-:Y:S01]  /*124e0*/  FFMA.FTZ R3, R3, R216, 1.1641532182693481445e-10 ;  /* 0x2f00000003037423 */ /* 0x000fe200000100d8 */
[----:B------:R-:W-:-:S04]  /*124f0*/  FMUL.FTZ R128, R128, R227 ;  /* 0x000000e380807220 */ /* 0x000fc80000410000 */
[----:B------:R-:W-:Y:S01]  /*12500*/  FSETP.GTU.FTZ.AND P2, PT, R3, R226, PT ;  /* 0x000000e20300720b */ /* 0x000fe20003f5c000 */
[----:B------:R-:W-:-:S03]  /*12510*/  @P1 IMAD.U32 R3, R125, 0x10000, RZ ;  /* 0x000100007d031824 */ /* 0x000fc600078e00ff */
[----:B------:R-:W-:Y:S02]  /*12520*/  FSEL R188, R128, RZ, !P2 ;  /* 0x000000ff80bc7208 */ /* 0x000fe40005000000 */
[----:B------:R-:W-:Y:S02]  /*12530*/  PLOP3.LUT P3, PT, P2, PT, PT, 0x8, 0x80 ;  /* 0x000000000080781c */ /* 0x000fe4000176e170 */
[----:B------:R-:W-:Y:S01]  /*12540*/  ISETP.NE.AND P2, PT, R132, 0x1, PT ;  /* 0x000000018400780c */ /* 0x000fe20003f45270 */
[----:B------:R-:W-:Y:S01]  /*12550*/  @P1 FADD.FTZ R188, R3, R188 ;  /* 0x000000bc03bc1221 */ /* 0x000fe20000010000 */
[----:B------:R-:W-:Y:S02]  /*12560*/  PRMT R3, R129, 0x7632, R3 ;  /* 0x0000763281037816 */ /* 0x000fe40000000003 */
[----:B------:R-:W-:Y:S02]  /*12570*/  MOV R129, R164 ;  /* 0x000000a400817202 */ /* 0x000fe40000000f00 */
[----:B------:R-:W-:-:S05]  /*12580*/  F2FP.BF16.F32.PACK_AB R224, RZ, R188 ;  /* 0x000000bcffe0723e */ /* 0x000fca00000010ff */
        /* <DEDUP_REMOVED lines=10> */
.L_x_375:
        /* <DEDUP_REMOVED lines=13> */
.L_x_377:
[----:B------:R-:W-:Y:S05]  /*12700*/  BSYNC.RECONVERGENT B2 ;  /* 0x0000000000027941 */ /* 0x000fea0003800200 */
.L_x_376:
        /* <DEDUP_REMOVED lines=55> */
.L_x_374:
[----:B------:R-:W-:Y:S05]  /*12a80*/  BSYNC.RECONVERGENT B1 ;  /* 0x0000000000017941 */ /* 0x000fea0003800200 */
.L_x_373:
[----:B------:R-:W-:Y:S01]  /*12a90*/  I2FP.F32.U32 R129, R129 ;  /* 0x0000008100817245 */ /* 0x000fe20000201000 */
[----:B------:R-:W-:Y:S01]  /*12aa0*/  BSSY.RECONVERGENT B1, `(.L_x_378) ;  /* 0x000005e000017945 */ /* 0x000fe20003800200 */
[----:B------:R-:W-:Y:S02]  /*12ab0*/  SHF.L.U32 R128, R3, 0x10, RZ ;  /* 0x0000001003807819 */ /* 0x000fe400000006ff */
[----:B------:R-:W-:Y:S01]  /*12ac0*/  @P1 PRMT R3, R125, 0x7632, R3 ;  /* 0x000076327d031816 */ /* 0x000fe20000000003 */
[----:B------:R-:W-:Y:S01]  /*12ad0*/  FFMA.FTZ R129, R129, R216, 1.1641532182693481445e-10 ;  /* 0x2f00000081817423 */ /* 0x000fe200000100d8 */
[----:B------:R-:W-:Y:S01]  /*12ae0*/  LOP3.LUT R184, R184, 0xfffffffd, RZ, 0xc0, !PT ;  /* 0xfffffffdb8b87812 */ /* 0x000fe200078ec0ff */
[----:B------:R-:W-:Y:S02]  /*12af0*/  FMUL.FTZ R128, R128, R227 ;  /* 0x000000e380807220 */ /* 0x000fe40000410000 */
[----:B------:R-:W-:Y:S01]  /*12b00*/  @P1 IMAD.U32 R132, R3, 0x10000, RZ ;  /* 0x0001000003841824 */ /* 0x000fe200078e00ff */
[----:B------:R-:W-:Y:S01]  /*12b10*/  FSETP.GTU.FTZ.AND P2, PT, R129, R226, PT ;  /* 0x000000e28100720b */ /* 0x000fe20003f5c000 */
[----:B------:R-:W-:-:S03]  /*12b20*/  IMAD.MOV.U32 R3, RZ, RZ, R164 ;  /* 0x000000ffff037224 */ /* 0x000fc600078e00a4 */
[----:B------:R-:W-:Y:S02]  /*12b30*/  FSEL R197, R128, RZ, !P2 ;  /* 0x000000ff80c57208 */ /* 0x000fe40005000000 */
[----:B------:R-:W-:Y:S02]  /*12b40*/  PLOP3.LUT P3, PT, P2, PT, PT, 0x8, 0x80 ;  /* 0x000000000080781c */ /* 0x000fe4000176e170 */
[----:B------:R-:W-:Y:S01]  /*12b50*/  ISETP.NE.AND P2, PT, R133, 0x1, PT ;  /* 0x000000018500780c */ /* 0x000fe20003f45270 */
[----:B------:R-:W-:Y:S01]  /*12b60*/  @P1 FADD.FTZ R197, R132, R197 ;  /* 0x000000c584c51221 */ /* 0x000fe20000010000 */
[----:B------:R-:W-:-:S04]  /*12b70*/  IMAD.MOV.U32 R132, RZ, RZ, 0x2 ;  /* 0x00000002ff847424 */ /* 0x000fc800078e00ff */
        /* <DEDUP_REMOVED lines=11> */
.L_x_380:
        /* <DEDUP_REMOVED lines=13> */
.L_x_382:
[----:B------:R-:W-:Y:S05]  /*12d00*/  BSYNC.RECONVERGENT B2 ;  /* 0x0000000000027941 */ /* 0x000fea0003800200 */
.L_x_381:
        /* <DEDUP_REMOVED lines=55> */
.L_x_379:
[----:B------:R-:W-:Y:S05]  /*13080*/  BSYNC.RECONVERGENT B1 ;  /* 0x0000000000017941 */ /* 0x000fea0003800200 */
.L_x_378:
[----:B------:R-:W-:Y:S01]  /*13090*/  I2FP.F32.U32 R3, R3 ;  /* 0x0000000300037245 */ /* 0x000fe20000201000 */
[----:B------:R-:W-:Y:S01]  /*130a0*/  IMAD.U32 R128, R130, 0x10000, RZ ;  /* 0x0001000082807824 */ /* 0x000fe200078e00ff */
[----:B------:R-:W-:Y:S01]  /*130b0*/  ISETP.NE.AND P3, PT, R132, 0x1, PT ;  /* 0x000000018400780c */ /* 0x000fe20003f65270 */
[----:B------:R-:W-:Y:S01]  /*130c0*/  BSSY.RECONVERGENT B1, `(.L_x_383) ;  /* 0x000005a000017945 */ /* 0x000fe20003800200 */
[----:B------:R-:W-:Y:S01]  /*130d0*/  @P1 SHF.L.U32 R129, R126, 0x10, RZ ;  /* 0x000000107e811819 */ /* 0x000fe200000006ff */
[----:B------:R-:W-:Y:S01]  /*130e0*/  FFMA.FTZ R3, R3, R216, 1.1641532182693481445e-10 ;  /* 0x2f00000003037423 */ /* 0x000fe200000100d8 */
[----:B------:R-:W-:Y:S01]  /*130f0*/  FMUL.FTZ R128, R128, R227 ;  /* 0x000000e380807220 */ /* 0x000fe20000410000 */
[----:B------:R-:W-:-:S03]  /*13100*/  PRMT R130, R130, 0x7632, R130 ;  /* 0x0000763282827816 */ /* 0x000fc60000000082 */
[----:B------:R-:W-:Y:S01]  /*13110*/  FSETP.GTU.FTZ.AND P2, PT, R3, R226, PT ;  /* 0x000000e20300720b */ /* 0x000fe20003f5c000 */
[----:B------:R-:W-:-:S03]  /*13120*/  IMAD.MOV.U32 R3, RZ, RZ, R164 ;  /* 0x000000ffff037224 */ /* 0x000fc600078e00a4 */
        /* <DEDUP_REMOVED lines=14> */
.L_x_385:
        /* <DEDUP_REMOVED lines=13> */
.L_x_387:
[----:B------:R-:W-:Y:S05]  /*132e0*/  BSYNC.RECONVERGENT B2 ;  /* 0x0000000000027941 */ /* 0x000fea0003800200 */
.L_x_386:
        /* <DEDUP_REMOVED lines=55> */
.L_x_384:
[----:B------:R-:W-:Y:S05]  /*13660*/  BSYNC.RECONVERGENT B1 ;  /* 0x0000000000017941 */ /* 0x000fea0003800200 */
.L_x_383:
[----:B------:R-:W-:Y:S01]  /*13670*/  I2FP.F32.U32 R3, R3 ;  /* 0x0000000300037245 */ /* 0x000fe20000201000 */
[----:B------:R-:W-:Y:S01]  /*13680*/  IMAD.U32 R130, R130, 0x10000, RZ ;  /* 0x0001000082827824 */ /* 0x000fe200078e00ff */
[----:B------:R-:W-:Y:S01]  /*13690*/  ISETP.NE.AND P4, PT, R129, 0x1, PT ;  /* 0x000000018100780c */ /* 0x000fe20003f85270 */
[----:B------:R-:W-:Y:S01]  /*136a0*/  BSSY.RECONVERGENT B1, `(.L_x_388) ;  /* 0x000005a000017945 */ /* 0x000fe20003800200 */
[----:B------:R-:W-:Y:S01]  /*136b0*/  @P1 PRMT R128, R126, 0x7632, R128 ;  /* 0x000076327e801816 */ /* 0x000fe20000000080 */
[----:B------:R-:W-:Y:S01]  /*136c0*/  FFMA.FTZ R3, R3, R216, 1.1641532182693481445e-10 ;  /* 0x2f00000003037423 */ /* 0x000fe200000100d8 */
[----:B------:R-:W-:-:S03]  /*136d0*/  FMUL.FTZ R130, R130, R227 ;  /* 0x000000e382827220 */ /* 0x000fc60000410000 */
[----:B------:R-:W-:Y:S01]  /*136e0*/  @P1 IMAD.U32 R128, R128, 0x10000, RZ ;  /* 0x0001000080801824 */ /* 0x000fe200078e00ff */
[----:B------:R-:W-:Y:S01]  /*136f0*/  FSETP.GTU.FTZ.AND P3, PT, R3, R226, PT ;  /* 0x000000e20300720b */ /* 0x000fe20003f7c000 */
[----:B------:R-:W-:-:S03]  /*13700*/  IMAD.MOV.U32 R3, RZ, RZ, R164 ;  /* 0x000000ffff037224 */ /* 0x000fc600078e00a4 */
[----:B------:R-:W-:Y:S01]  /*13710*/  FSEL R207, R130, RZ, !P3 ;  /* 0x000000ff82cf7208 */ /* 0x000fe20005800000 */
[----:B------:R-:W-:Y:S01]  /*13720*/  HFMA2 R130, -RZ, RZ, 0, 1.1920928955078125e-07 ;  /* 0x00000002ff827431 */ /* 0x000fe200000001ff */
[----:B------:R-:W-:-:S03]  /*13730*/  PLOP3.LUT P3, PT, P3, PT, PT, 0x8, 0x80 ;  /* 0x000000000080781c */ /* 0x000fc60001f6e170 */
[----:B------:R-:W-:-:S05]  /*13740*/  @P1 FADD.FTZ R207, R128, R207 ;  /* 0x000000cf80cf1221 */ /* 0x000fca0000010000 */
        /* <DEDUP_REMOVED lines=10> */
.L_x_390:
        /* <DEDUP_REMOVED lines=13> */
.L_x_392:
[----:B------:R-:W-:Y:S05]  /*138c0*/  BSYNC.RECONVERGENT B2 ;  /* 0x0000000000027941 */ /* 0x000fea0003800200 */
.L_x_391:
[----:B------:R-:W-:Y:S01]  /*138d0*/  IMAD.WIDE.U32 R4, R183, -0x326172a9, RZ ;  /* 0xcd9e8d57b7047825 */ /* 0x000fe200078e00ff */
[----:B------:R-:W-:Y:S01]  /*138e0*/  LOP3.LUT R128, R162, UR9, R133, 0x96, !PT ;  /* 0x00000009a2807c12 */ /* 0x000fe2000f8e9685 */
[----:B------:R-:W-:Y:S02]  /*138f0*/  UIADD3 UR4, UPT, UPT, UR9, -0x4498517b, URZ ;  /* 0xbb67ae8509047890 */ /* 0x000fe4000fffe0ff */
[----:B------:R-:W-:Y:S01]  /*13900*/  HFMA2 R130, -RZ, RZ, 0, 0 ;  /* 0x00000000ff827431 */ /* 0x000fe200000001ff */
        /* <DEDUP_REMOVED lines=50> */
[----:B------:R-:W-:-:S07]  /*13c30*/  IMAD.MOV.U32 R222, RZ, RZ, R128 ;  /* 0x000000ffffde7224 */ /* 0x000fce00078e0080 */
.L_x_389:
[----:B------:R-:W-:Y:S05]  /*13c40*/  BSYNC.RECONVERGENT B1 ;  /* 0x0000000000017941 */ /* 0x000fea0003800200 */
.L_x_388:
[----:B------:R-:W-:Y:S01]  /*13c50*/  I2FP.F32.U32 R3, R3 ;  /* 0x0000000300037245 */ /* 0x000fe20000201000 */
[----:B------:R-:W-:Y:S01]  /*13c60*/  IMAD.U32 R128, R131, 0x10000, RZ ;  /* 0x0001000083807824 */ /* 0x000fe200078e00ff */
[----:B------:R-:W-:Y:S01]  /*13c70*/  ISETP.NE.AND P5, PT, R130, 0x1, PT ;  /* 0x000000018200780c */ /* 0x000fe20003fa5270 */
[----:B------:R-:W-:Y:S01]  /*13c80*/  @P1 IMAD.U32 R129, R127, 0x10000, RZ ;  /* 0x000100007f811824 */ /* 0x000fe200078e00ff */
[----:B------:R-:W-:Y:S01]  /*13c90*/  BSSY.RECONVERGENT B1, `(.L_x_393) ;  /* 0x0000059000017945 */ /* 0x000fe20003800200 */
[----:B------:R-:W-:Y:S01]  /*13ca0*/  FFMA.FTZ R3, R3, R216, 1.1641532182693481445e-10 ;  /* 0x2f00000003037423 */ /* 0x000fe200000100d8 */
[----:B------:R-:W-:Y:S01]  /*13cb0*/  FMUL.FTZ R128, R128, R227 ;  /* 0x000000e380807220 */ /* 0x000fe20000410000 */
[----:B------:R-:W-:-:S03]  /*13cc0*/  PRMT R230, R131, 0x7632, R230 ;  /* 0x0000763283e67816 */ /* 0x000fc600000000e6 */
[----:B------:R-:W-:Y:S01]  /*13cd0*/  FSETP.GTU.FTZ.AND P4, PT, R3, R226, PT ;  /* 0x000000e20300720b */ /* 0x000fe20003f9c000 */
[----:B------:R-:W-:-:S03]  /*13ce0*/  IMAD.MOV.U32 R3, RZ, RZ, 0x2 ;  /* 0x00000002ff037424 */ /* 0x000fc600078e00ff */
[----:B------:R-:W-:Y:S02]  /*13cf0*/  FSEL R208, R128, RZ, !P4 ;  /* 0x000000ff80d07208 */ /* 0x000fe40006000000 */
[----:B------:R-:W-:-:S03]  /*13d00*/  PLOP3.LUT P4, PT, P4, PT, PT, 0x8, 0x80 ;  /* 0x000000000080781c */ /* 0x000fc6000278e170 */
[----:B------:R-:W-:Y:S01]  /*13d10*/  @P1 FADD.FTZ R208, R129, R208 ;  /* 0x000000d081d01221 */ /* 0x000fe20000010000 */
        /* <DEDUP_REMOVED lines=11> */
.L_x_395:
        /* <DEDUP_REMOVED lines=13> */
.L_x_397:
[----:B------:R-:W-:Y:S05]  /*13ea0*/  BSYNC.RECONVERGENT B2 ;  /* 0x0000000000027941 */ /* 0x000fea0003800200 */
.L_x_396:
        /* <DEDUP_REMOVED lines=55> */
.L_x_394:
[----:B------:R-:W-:Y:S05]  /*14220*/  BSYNC.RECONVERGENT B1 ;  /* 0x0000000000017941 */ /* 0x000fea0003800200 */
.L_x_393:
[----:B------:R-:W-:Y:S02]  /*14230*/  I2FP.F32.U32 R129, R129 ;  /* 0x0000008100817245 */ /* 0x000fe40000201000 */
[----:B------:R-:W-:Y:S02]  /*14240*/  SHF.L.U32 R230, R230, 0x10, RZ ;  /* 0x00000010e6e67819 */ /* 0x000fe400000006ff */
[----:B------:R-:W-:Y:S01]  /*14250*/  @P1 PRMT R128, R127, 0x7632, R128 ;  /* 0x000076327f801816 */ /* 0x000fe20000000080 */
[----:B------:R-:W-:Y:S01]  /*14260*/  FFMA.FTZ R129, R129, R216, 1.1641532182693481445e-10 ;  /* 0x2f00000081817423 */ /* 0x000fe200000100d8 */
[----:B------:R-:W-:Y:S01]  /*14270*/  PRMT R130, R228, 0x5410, R229 ;  /* 0x00005410e4827816 */ /* 0x000fe200000000e5 */
[----:B------:R-:W-:Y:S02]  /*14280*/  FMUL.FTZ R230, R230, R227 ;  /* 0x000000e3e6e67220 */ /* 0x000fe40000410000 */
[----:B------:R-:W-:Y:S01]  /*14290*/  @P1 IMAD.U32 R131, R128, 0x10000, RZ ;  /* 0x0001000080831824 */ /* 0x000fe200078e00ff */
[----:B------:R-:W-:-:S02]  /*142a0*/  FSETP.GTU.FTZ.AND P5, PT, R129, R226, PT ;  /* 0x000000e28100720b */ /* 0x000fc40003fbc000 */
[----:B------:R-:W-:Y:S02]  /*142b0*/  PRMT R129, R224, 0x5410, R223 ;  /* 0x00005410e0817816 */ /* 0x000fe400000000df */
[----:B------:R-:W-:Y:S02]  /*142c0*/  FSEL R216, R230, RZ, !P5 ;  /* 0x000000ffe6d87208 */ /* 0x000fe40006800000 */
[----:B------:R-:W-:Y:S02]  /*142d0*/  PLOP3.LUT P5, PT, P5, PT, PT, 0x8, 0x80 ;  /* 0x000000000080781c */ /* 0x000fe40002fae170 */
[----:B------:R-:W-:Y:S01]  /*142e0*/  PRMT R128, R135, 0x5410, R221 ;  /* 0x0000541087807816 */ /* 0x000fe200000000dd */
[----:B------:R-:W-:-:S05]  /*142f0*/  @P1 FADD.FTZ R216, R131, R216 ;  /* 0x000000d883d81221 */ /* 0x000fca0000010000 */
[----:B------:R-:W-:-:S04]  /*14300*/  F2FP.BF16.F32.PACK_AB R131, RZ, R216 ;  /* 0x000000d8ff83723e */ /* 0x000fc800000010ff */
[----:B------:R-:W-:-:S07]  /*14310*/  PRMT R131, R225, 0x5410, R131 ;  /* 0x00005410e1837816 */ /* 0x000fce0000000083 */
.L_x_357:
        /* <DEDUP_REMOVED lines=26> */
[----:B------:R-:W-:Y:S02]  /*144c0*/  PRMT R133, R170, 0x7104, RZ ;  /* 0x00007104aa857816 */ /* 0x000fe400000000ff */
[----:B------:R-:W-:Y:S02]  /*144d0*/  LOP3.LUT R131, R131, 0xff0000, RZ, 0xc0, !PT ;  /* 0x00ff000083837812 */ /* 0x000fe400078ec0ff */
[----:B------:R-:W-:Y:S02]  /*144e0*/  LOP3.LUT R224, R168, 0xff, RZ, 0xc0, !PT ;  /* 0x000000ffa8e07812 */ /* 0x000fe400078ec0ff */
[----:B------:R-:W-:-:S02]  /*144f0*/  PRMT R130, R131, 0x4210, R130 ;  /* 0x0000421083827816 */ /* 0x000fc40000000082 */
[----:B------:R-:W-:Y:S01]  /*14500*/  LOP3.LUT R132, R167, 0xff, RZ, 0xc0, !PT ;  /* 0x000000ffa7847812 */ /* 0x000fe200078ec0ff */
[----:B------:R-:W-:Y:S01]  /*14510*/  IMAD.WIDE.U32 R224, R224, 0x1000000, RZ ;  /* 0x01000000e0e07825 */ /* 0x000fe200078e00ff */
        /* <DEDUP_REMOVED lines=11> */
.L_x_398:
[----:B------:R-:W-:Y:S01]  /*145d0*/  IMAD.MOV.U32 R221, RZ, RZ, R222 ;  /* 0x000000ffffdd7224 */ /* 0x000fe200078e00de */
[----:B------:R-:W-:-:S07]  /*145e0*/  IADD3 R134, PT, PT, R134, 0x80, RZ ;  /* 0x0000008086867810 */ /* 0x000fce0007ffe0ff */
.L_x_275:
[----:B------:R-:W-:Y:S05]  /*145f0*/  BSYNC.RECONVERGENT B0 ;  /* 0x0000000000007941 */ /* 0x000fea0003800200 */
.L_x_274:
        /* <DEDUP_REMOVED lines=21> */
[----:B------:R-:W-:Y:S02]  /*14750*/  IMAD.MOV.U32 R135, RZ, RZ, 0x2 ;  /* 0x00000002ff877424 */ /* 0x000fe400078e00ff */
[----:B0-----:R-:W-:Y:S02]  /*14760*/  IMAD.MOV.U32 R132, RZ, RZ, R164 ;  /* 0x000000ffff847224 */ /* 0x001fe400078e00a4 */
[----:B------:R-:W-:-:S07]  /*14770*/  IMAD.MOV.U32 R222, RZ, RZ, R221 ;  /* 0x000000ffffde7224 */ /* 0x000fce00078e00dd */
[----:B------:R-:W-:Y:S05]  /*14780*/  @!P2 BRA `(.L_x_403) ;  /* 0x000000040034a947 */ /* 0x000fea0003800000 */
[----:B------:R-:W-:-:S13]  /*14790*/  ISETP.NE.AND P2, PT, R3, 0x3, PT ;  /* 0x000000030300780c */ /* 0x000fda0003f45270 */
[----:B------:R-:W-:Y:S05]  /*147a0*/  @!P2 BRA `(.L_x_404) ;  /* 0x000000000020a947 */ /* 0x000fea0003800000 */
[----:B------:R-:W-:-:S13]  /*147b0*/  ISETP.NE.AND P2, PT, R3, 0x2, PT ;  /* 0x000000020300780c */ /* 0x000fda0003f45270 */
[----:B------:R-:W-:Y:S01]  /*147c0*/  @!P2 MOV R135, 0x3 ;  /* 0x000000030087a802 */ /* 0x000fe20000000f00 */
[----:B------:R-:W-:Y:S01]  /*147d0*/  @!P2 IMAD.MOV.U32 R222, RZ, RZ, R221 ;  /* 0x000000ffffdea224 */ /* 0x000fe200078e00dd */
[----:B------:R-:W-:Y:S01]  /*147e0*/  @P2 MOV R222, R221 ;  /* 0x000000dd00de2202 */ /* 0x000fe20000000f00 */
[----:B------:R-:W-:Y:S02]  /*147f0*/  @!P2 IMAD.MOV.U32 R132, RZ, RZ, R5 ;  /* 0x000000ffff84a224 */ /* 0x000fe400078e0005 */
[----:B------:R-:W-:Y:S02]  /*14800*/  @P2 VIADD R135, R3, 0x1 ;  /* 0x0000000103872836 */ /* 0x000fe40000000000 */
[----:B------:R-:W-:Y:S01]  /*14810*/  @P2 IMAD.MOV.U32 R132, RZ, RZ, R4 ;  /* 0x000000ffff842224 */ /* 0x000fe200078e0004 */
[----:B------:R-:W-:Y:S06]  /*14820*/  BRA `(.L_x_403) ;  /* 0x00000004000c7947 */ /* 0x000fec0003800000 */
.L_x_404:
        /* <DEDUP_REMOVED lines=13> */
.L_x_406:
[----:B------:R-:W-:Y:S05]  /*14900*/  BSYNC.RECONVERGENT B2 ;  /* 0x0000000000027941 */ /* 0x000fea0003800200 */
.L_x_405:
        /* <DEDUP_REMOVED lines=53> */
.L_x_403:
[----:B------:R-:W-:Y:S05]  /*14c60*/  BSYNC.RECONVERGENT B1 ;  /* 0x0000000000017941 */ /* 0x000fea0003800200 */
.L_x_402:
[----:B------:R-:W0:Y:S01]  /*14c70*/  LDC R217, c[0x0][0x408] ;  /* 0x00010200ffd97b82 */ /* 0x000e220000000800 */
[----:B------:R-:W-:Y:S01]  /*14c80*/  I2FP.F32.U32 R3, R132 ;  /* 0x0000008400037245 */ /* 0x000fe20000201000 */
[----:B------:R-:W-:Y:S01]  /*14c90*/  IMAD.MOV.U32 R226, RZ, RZ, 0x2f800000 ;  /* 0x2f800000ffe27424 */ /* 0x000fe200078e00ff */
[----:B-----5:R-:W-:Y:S01]  /*14ca0*/  SHF.L.U32 R166, R128, 0x10, RZ ;  /* 0x0000001080a67819 */ /* 0x020fe200000006ff */
[----:B------:R-:W-:Y:S01]  /*14cb0*/  BSSY.RECONVERGENT B1, `(.L_x_407) ;  /* 0x000005a000017945 */ /* 0x000fe20003800200 */
[----:B------:R-:W-:Y:S01]  /*14cc0*/  ISETP.NE.AND P2, PT, R135, 0x1, PT ;  /* 0x000000018700780c */ /* 0x000fe20003f45270 */
[----:B------:R-:W-:Y:S01]  /*14cd0*/  FFMA.FTZ R132, R3, R226, 1.1641532182693481445e-10 ;  /* 0x2f00000003847423 */ /* 0x000fe200000100e2 */
[----:B------:R-:W-:Y:S01]  /*14ce0*/  LOP3.LUT R184, R184, 0xffffffef, RZ, 0xc0, !PT ;  /* 0xffffffefb8b87812 */ /* 0x000fe200078ec0ff */
[----:B------:R-:W1:Y:S01]  /*14cf0*/  LDC R225, c[0x0][0x404] ;  /* 0x00010100ffe17b82 */ /* 0x000e620000000800 */
[----:B------:R-:W-:Y:S01]  /*14d00*/  PRMT R128, R128, 0x7632, R128 ;  /* 0x0000763280807816 */ /* 0x000fe20000000080 */
[----:B------:R-:W-:-:S02]  /*14d10*/  IMAD.MOV.U32 R167, RZ, RZ, 0x2 ;  /* 0x00000002ffa77424 */ /* 0x000fc400078e00ff */
[----:B------:R-:W-:Y:S02]  /*14d20*/  IMAD.MOV.U32 R133, RZ, RZ, R164 ;  /* 0x000000ffff857224 */ /* 0x000fe400078e00a4 */
[----:B0-----:R-:W-:Y:S01]  /*14d30*/  FMUL.FTZ R3, R166, R217 ;  /* 0x000000d9a6037220 */ /* 0x001fe20000410000 */
[----:B-1----:R-:W-:-:S04]  /*14d40*/  FSETP.GTU.FTZ.AND P3, PT, R132, R225, PT ;  /* 0x000000e18400720b */ /* 0x002fc80003f7c000 */
        /* <DEDUP_REMOVED lines=12> */
.L_x_409:
        /* <DEDUP_REMOVED lines=13> */
.L_x_411:
[----:B------:R-:W-:Y:S05]  /*14ee0*/  BSYNC.RECONVERGENT B2 ;  /* 0x0000000000027941 */ /* 0x000fea0003800200 */
.L_x_410:
        /* <DEDUP_REMOVED lines=46> */
[----:B------:R-:W-:Y:S01]  /*151d0*/  HFMA2 R167, -RZ, RZ, 0, 0 ;  /* 0x00000000ffa77431 */ /* 0x000fe200000001ff */
[----:B------:R-:W-:Y:S01]  /*151e0*/  LOP3.LUT R132, R132, UR22, R5, 0x96, !PT ;  /* 0x0000001684847c12 */ /* 0x000fe2000f8e9605 */
[----:B------:R-:W-:-:S04]  /*151f0*/  IMAD.WIDE.U32 R164, R164, -0x326172a9, RZ ;  /* 0xcd9e8d57a4a47825 */ /* 0x000fc800078e00ff */
[----:B------:R-:W-:Y:S01]  /*15200*/  IMAD.WIDE.U32 R132, R132, -0x2daee0ad, RZ ;  /* 0xd2511f5384847825 */ /* 0x000fe200078e00ff */
[----:B------:R-:W-:-:S04]  /*15210*/  LOP3.LUT R4, R4, UR4, R165, 0x96, !PT ;  /* 0x0000000404047c12 */ /* 0x000fc8000f8e96a5 */
[----:B------:R-:W-:Y:S01]  /*15220*/  LOP3.LUT R5, R166, UR5, R133, 0x96, !PT ;  /* 0x00000005a6057c12 */ /* 0x000fe2000f8e9685 */
[----:B------:R-:W-:Y:S02]  /*15230*/  IMAD.MOV.U32 R133, RZ, RZ, R222 ;  /* 0x000000ffff857224 */ /* 0x000fe400078e00de */
[----:B------:R-:W-:-:S07]  /*15240*/  IMAD.MOV.U32 R222, RZ, RZ, R132 ;  /* 0x000000ffffde7224 */ /* 0x000fce00078e0084 */
.L_x_408:
[----:B------:R-:W-:Y:S05]  /*15250*/  BSYNC.RECONVERGENT B1 ;  /* 0x0000000000017941 */ /* 0x000fea0003800200 */
.L_x_407:
[----:B------:R-:W-:Y:S01]  /*15260*/  I2FP.F32.U32 R133, R133 ;  /* 0x0000008500857245 */ /* 0x000fe20000201000 */
[----:B------:R-:W-:Y:S01]  /*15270*/  IMAD.U32 R166, R120, 0x10000, RZ ;  /* 0x0001000078a67824 */ /* 0x000fe200078e00ff */
[----:B------:R-:W-:Y:S01]  /*15280*/  BSSY.RECONVERGENT B1, `(.L_x_412) ;  /* 0x000005c000017945 */ /* 0x000fe20003800200 */
[----:B------:R-:W-:Y:S02]  /*15290*/  @P1 IMAD.U32 R174, R124, 0x10000, RZ ;  /* 0x000100007cae1824 */ /* 0x000fe400078e00ff */
[----:B------:R-:W-:Y:S01]  /*152a0*/  FFMA.FTZ R132, R133, R226, 1.1641532182693481445e-10 ;  /* 0x2f00000085847423 */ /* 0x000fe200000100e2 */
[----:B------:R-:W-:Y:S01]  /*152b0*/  FMUL.FTZ R166, R166, R217 ;  /* 0x000000d9a6a67220 */ /* 0x000fe20000410000 */
[----:B------:R-:W-:-:S03]  /*152c0*/  MOV R133, 0x2 ;  /* 0x0000000200857802 */ /* 0x000fc60000000f00 */
[----:B------:R-:W-:-:S04]  /*152d0*/  FSETP.GTU.FTZ.AND P2, PT, R132, R225, PT ;  /* 0x000000e18400720b */ /* 0x000fc80003f5c000 */
[----:B------:R-:W-:Y:S02]  /*152e0*/  FSEL R132, R166, RZ, !P2 ;  /* 0x000000ffa6847208 */ /* 0x000fe40005000000 */
[----:B------:R-:W-:Y:S02]  /*152f0*/  SEL R165, RZ, 0x1, P2 ;  /* 0x00000001ffa57807 */ /* 0x000fe40001000000 */
[----:B------:R-:W-:Y:S01]  /*15300*/  ISETP.NE.AND P2, PT, R167, 0x1, PT ;  /* 0x00000001a700780c */ /* 0x000fe20003f45270 */
[----:B------:R-:W-:-:S04]  /*15310*/  FADD.FTZ R3, R3, R132 ;  /* 0x0000008403037221 */ /* 0x000fc80000010000 */
[--C-:B------:R-:W-:Y:S01]  /*15320*/  @P1 FADD.FTZ R174, R174, R3.reuse ;  /* 0x00000003aeae1221 */ /* 0x100fe20000010000 */
[----:B------:R-:W-:Y:S02]  /*15330*/  @!P1 IMAD.MOV.U32 R174, RZ, RZ, R3 ;  /* 0x000000ffffae9224 */ /* 0x000fe400078e0003 */
[----:B------:R-:W-:-:S03]  /*15340*/  IMAD.MOV.U32 R3, RZ, RZ, R164 ;  /* 0x000000ffff037224 */ /* 0x000fc600078e00a4 */
[----:B------:R-:W-:Y:S02]  /*15350*/  F2FP.BF16.F32.PACK_AB R135, RZ, R174 ;  /* 0x000000aeff87723e */ /* 0x000fe400000010ff */
[----:B------:R-:W-:Y:S05]  /*15360*/  @!P2 BRA `(.L_x_413) ;  /* 0x000000040034a947 */ /* 0x000fea0003800000 */
        /* <DEDUP_REMOVED lines=8> */
.L_x_414:
        /* <DEDUP_REMOVED lines=13> */
.L_x_416:
[----:B------:R-:W-:Y:S05]  /*154c0*/  BSYNC.RECONVERGENT B2 ;  /* 0x0000000000027941 */ /* 0x000fea0003800200 */
.L_x_415:
        /* <DEDUP_REMOVED lines=55> */
.L_x_413:
[----:B------:R-:W-:Y:S05]  /*15840*/  BSYNC.RECONVERGENT B1 ;  /* 0x0000000000017941 */ /* 0x000fea0003800200 */
.L_x_412:
        /* <DEDUP_REMOVED lines=8> */
[----:B------:R-:W-:-:S03]  /*158d0*/  IMAD.MOV.U32 R128, RZ, RZ, R164 ;  /* 0x000000ffff807224 */ /* 0x000fc600078e00a4 */
        /* <DEDUP_REMOVED lines=13> */
.L_x_419:
        /* <DEDUP_REMOVED lines=13> */
.L_x_421:
[----:B------:R-:W-:Y:S05]  /*15a80*/  BSYNC.RECONVERGENT B2 ;  /* 0x0000000000027941 */ /* 0x000fea0003800200 */
.L_x_420:
        /* <DEDUP_REMOVED lines=54> */
[----:B------:R-:W-:-:S07]  /*15df0*/  IMAD.MOV.U32 R222, RZ, RZ, R132 ;  /* 0x000000ffffde7224 */ /* 0x000fce00078e0084 */
.L_x_418:
[----:B------:R-:W-:Y:S05]  /*15e00*/  BSYNC.RECONVERGENT B1 ;  /* 0x0000000000017941 */ /* 0x000fea0003800200 */
.L_x_417:
[----:B------:R-:W-:Y:S01]  /*15e10*/  I2FP.F32.U32 R133, R128 ;  /* 0x0000008000857245 */ /* 0x000fe20000201000 */
[----:B------:R-:W-:Y:S01]  /*15e20*/  BSSY.RECONVERGENT B1, `(.L_x_422) ;  /* 0x000005f000017945 */ /* 0x000fe20003800200 */
[----:B------:R-:W-:-:S05]  /*15e30*/  PRMT R128, R120, 0x7632, R128 ;  /* 0x0000763278807816 */ /* 0x000fca0000000080 */
[----:B------:R-:W-:Y:S02]  /*15e40*/  IMAD.U32 R132, R128, 0x10000, RZ ;  /* 0x0001000080847824 */ /* 0x000fe400078e00ff */
[----:B------:R-:W-:Y:S01]  /*15e50*/  FFMA.FTZ R128, R133, R226, 1.1641532182693481445e-10 ;  /* 0x2f00000085807423 */ /* 0x000fe200000100e2 */
[----:B------:R-:W-:Y:S02]  /*15e60*/  IMAD.MOV.U32 R133, RZ, RZ, 0x2 ;  /* 0x00000002ff857424 */ /* 0x000fe400078e00ff */
[----:B------:R-:W-:Y:S02]  /*15e70*/  FMUL.FTZ R132, R132, R217 ;  /* 0x000000d984847220 */ /* 0x000fe40000410000 */
[----:B------:R-:W-:Y:S02]  /*15e80*/  FSETP.GTU.FTZ.AND P2, PT, R128, R225, PT ;  /* 0x000000e18000720b */ /* 0x000fe40003f5c000 */
[----:B------:R-:W-:Y:S02]  /*15e90*/  @P1 PRMT R128, R124, 0x7632, R128 ;  /* 0x000076327c801816 */ /* 0x000fe40000000080 */
[----:B------:R-:W-:-:S02]  /*15ea0*/  FSEL R132, R132, RZ, !P2 ;  /* 0x000000ff84847208 */ /* 0x000fc40005000000 */
[----:B------:R-:W-:Y:S02]  /*15eb0*/  SEL R166, RZ, 0x1, P2 ;  /* 0x00000001ffa67807 */ /* 0x000fe40001000000 */
[----:B------:R-:W-:Y:S01]  /*15ec0*/  ISETP.NE.AND P2, PT, R167, 0x1, PT ;  /* 0x00000001a700780c */ /* 0x000fe20003f45270 */
[----:B------:R-:W-:Y:S01]  /*15ed0*/  FADD.FTZ R3, R3, R132 ;  /* 0x0000008403037221 */ /* 0x000fe20000010000 */
[----:B------:R-:W-:-:S05]  /*15ee0*/  @P1 SHF.L.U32 R128, R128, 0x10, RZ ;  /* 0x0000001080801819 */ /* 0x000fca00000006ff */
[----:B------:R-:W-:Y:S01]  /*15ef0*/  @P1 FADD.FTZ R189, R3, R128 ;  /* 0x0000008003bd1221 */ /* 0x000fe20000010000 */
[----:B------:R-:W-:Y:S02]  /*15f00*/  @!P1 IMAD.MOV.U32 R189, RZ, RZ, R3 ;  /* 0x000000ffffbd9224 */ /* 0x000fe400078e0003 */
[----:B------:R-:W-:-:S03]  /*15f10*/  IMAD.MOV.U32 R3, RZ, RZ, R164 ;  /* 0x000000ffff037224 */ /* 0x000fc600078e00a4 */
[----:B------:R-:W-:Y:S01]  /*15f20*/  F2FP.BF16.F32.PACK_AB R221, RZ, R189 ;  /* 0x000000bdffdd723e */ /* 0x000fe200000010ff */
        /* <DEDUP_REMOVED lines=9> */
.L_x_424:
        /* <DEDUP_REMOVED lines=13> */
.L_x_426:
[----:B------:R-:W-:Y:S05]  /*16090*/  BSYNC.RECONVERGENT B2 ;  /* 0x0000000000027941 */ /* 0x000fea0003800200 */
.L_x_425:
        /* <DEDUP_REMOVED lines=55> */
.L_x_423:
[----:B------:R-:W-:Y:S05]  /*16410*/  BSYNC.RECONVERGENT B1 ;  /* 0x0000000000017941 */ /* 0x000fea0003800200 */
.L_x_422:
[----:B------:R-:W-:Y:S01]  /*16420*/  I2FP.F32.U32 R3, R3 ;  /* 0x0000000300037245 */ /* 0x000fe20000201000 */
[----:B------:R-:W-:Y:S01]  /*16430*/  IMAD.U32 R132, R129, 0x10000, RZ ;  /* 0x0001000081847824 */ /* 0x000fe200078e00ff */
[----:B------:R-:W-:Y:S01]  /*16440*/  LOP3.LUT R184, R184, 0xfffffffb, RZ, 0xc0, !PT ;  /* 0xfffffffbb8b87812 */ /* 0x000fe200078ec0ff */
[----:B------:R-:W-:Y:S01]  /*16450*/  BSSY.RECONVERGENT B1, `(.L_x_427) ;  /* 0x0000059000017945 */ /* 0x000fe20003800200 */
[----:B------:R-:W-:Y:S02]  /*16460*/  HFMA2 R168, -RZ, RZ, 0, 1.1920928955078125e-07 ;  /* 0x00000002ffa87431 */ /* 0x000fe400000001ff */
[----:B------:R-:W-:Y:S01]  /*16470*/  FFMA.FTZ R128, R3, R226, 1.1641532182693481445e-10 ;  /* 0x2f00000003807423 */ /* 0x000fe200000100e2 */
[----:B------:R-:W-:Y:S01]  /*16480*/  FMUL.FTZ R132, R132, R217 ;  /* 0x000000d984847220 */ /* 0x000fe20000410000 */
[----:B------:R-:W-:Y:S01]  /*16490*/  PRMT R3, R129, 0x7632, R3 ;  /* 0x0000763281037816 */ /* 0x000fe20000000003 */
[----:B------:R-:W-:Y:S02]  /*164a0*/  IMAD.MOV.U32 R129, RZ, RZ, R164 ;  /* 0x000000ffff817224 */ /* 0x000fe400078e00a4 */
        /* <DEDUP_REMOVED lines=14> */
.L_x_429:
        /* <DEDUP_REMOVED lines=13> */
.L_x_431:
[----:B------:R-:W-:Y:S05]  /*16660*/  BSYNC.RECONVERGENT B2 ;  /* 0x0000000000027941 */ /* 0x000fea0003800200 */
.L_x_430:
        /* <DEDUP_REMOVED lines=53> */
[----:B------:R-:W-:Y:S02]  /*169c0*/  IMAD.MOV.U32 R129, RZ, RZ, R222 ;  /* 0x000000ffff817224 */ /* 0x000fe400078e00de */
[----:B------:R-:W-:-:S07]  /*169d0*/  IMAD.MOV.U32 R222, RZ, RZ, R128 ;  /* 0x000000ffffde7224 */ /* 0x000fce00078e0080 */
.L_x_428:
[----:B------:R-:W-:Y:S05]  /*169e0*/  BSYNC.RECONVERGENT B1 ;  /* 0x0000000000017941 */ /* 0x000fea0003800200 */
.L_x_427:
[----:B------:R-:W-:Y:S01]  /*169f0*/  I2FP.F32.U32 R129, R129 ;  /* 0x0000008100817245 */ /* 0x000fe20000201000 */
[----:B------:R-:W-:Y:S01]  /*16a00*/  IMAD.U32 R132, R121, 0x10000, RZ ;  /* 0x0001000079847824 */ /* 0x000fe200078e00ff */
[----:B------:R-:W-:Y:S01]  /*16a10*/  BSSY.RECONVERGENT B1, `(.L_x_432) ;  /* 0x000005d000017945 */ /* 0x000fe20003800200 */
[----:B------:R-:W-:Y:S01]  /*16a20*/  @P1 IMAD.U32 R190, R125, 0x10000, RZ ;  /* 0x000100007dbe1824 */ /* 0x000fe200078e00ff */
[----:B------:R-:W-:Y:S01]  /*16a30*/  MOV R133, 0x2 ;  /* 0x0000000200857802 */ /* 0x000fe20000000f00 */
[----:B------:R-:W-:Y:S01]  /*16a40*/  FFMA.FTZ R128, R129, R226, 1.1641532182693481445e-10 ;  /* 0x2f00000081807423 */ /* 0x000fe200000100e2 */
[----:B------:R-:W-:Y:S01]  /*16a50*/  FMUL.FTZ R132, R132, R217 ;  /* 0x000000d984847220 */ /* 0x000fe20000410000 */
[----:B------:R-:W-:-:S03]  /*16a60*/  IMAD.MOV.U32 R129, RZ, RZ, R164 ;  /* 0x000000ffff817224 */ /* 0x000fc600078e00a4 */
[----:B------:R-:W-:-:S04]  /*16a70*/  FSETP.GTU.FTZ.AND P2, PT, R128, R225, PT ;  /* 0x000000e18000720b */ /* 0x000fc80003f5c000 */
[----:B------:R-:W-:Y:S02]  /*16a80*/  FSEL R132, R132, RZ, !P2 ;  /* 0x000000ff84847208 */ /* 0x000fe40005000000 */
[----:B------:R-:W-:Y:S02]  /*16a90*/  SEL R128, RZ, 0x1, P2 ;  /* 0x00000001ff807807 */ /* 0x000fe40001000000 */
[----:B------:R-:W-:Y:S01]  /*16aa0*/  ISETP.NE.AND P2, PT, R168, 0x1, PT ;  /* 0x00000001a800780c */ /* 0x000fe20003f45270 */
[----:B------:R-:W-:-:S04]  /*16ab0*/  FADD.FTZ R167, R167, R132 ;  /* 0x00000084a7a77221 */ /* 0x000fc80000010000 */
[--C-:B------:R-:W-:Y:S01]  /*16ac0*/  @P1 FADD.FTZ R190, R190, R167.reuse ;  /* 0x000000a7bebe1221 */ /* 0x100fe20000010000 */
[--C-:B------:R-:W-:Y:S01]  /*16ad0*/  @!P1 IMAD.MOV.U32 R190, RZ, RZ, R167.reuse ;  /* 0x000000ffffbe9224 */ /* 0x100fe200078e00a7 */
[----:B------:R-:W-:-:S04]  /*16ae0*/  PRMT R167, R128, 0x7610, R167 ;  /* 0x0000761080a77816 */ /* 0x000fc800000000a7 */
        /* <DEDUP_REMOVED lines=10> */
.L_x_434:
        /* <DEDUP_REMOVED lines=13> */
.L_x_436:
[----:B------:R-:W-:Y:S05]  /*16c60*/  BSYNC.RECONVERGENT B2 ;  /* 0x0000000000027941 */ /* 0x000fea0003800200 */
.L_x_435:
        /* <DEDUP_REMOVED lines=50> */
[----:B------:R-:W-:-:S03]  /*16f90*/  LOP3.LUT R4, R4, UR4, R169, 0x96, !PT ;  /* 0x0000000404047c12 */ /* 0x000fc6000f8e96a9 */
[----:B------:R-:W-:Y:S01]  /*16fa0*/  IMAD.MOV.U32 R164, RZ, RZ, R168 ;  /* 0x000000ffffa47224 */ /* 0x000fe200078e00a8 */
[----:B------:R-:W-:Y:S01]  /*16fb0*/  LOP3.LUT R5, R132, UR5, R129, 0x96, !PT ;  /* 0x0000000584057c12 */ /* 0x000fe2000f8e9681 */
[----:B------:R-:W-:Y:S02]  /*16fc0*/  IMAD.MOV.U32 R129, RZ, RZ, R222 ;  /* 0x000000ffff817224 */ /* 0x000fe400078e00de */
[----:B------:R-:W-:-:S07]  /*16fd0*/  IMAD.MOV.U32 R222, RZ, RZ, R128 ;  /* 0x000000ffffde7224 */ /* 0x000fce00078e0080 */
.L_x_433:
[----:B------:R-:W-:Y:S05]  /*16fe0*/  BSYNC.RECONVERGENT B1 ;  /* 0x0000000000017941 */ /* 0x000fea0003800200 */
.L_x_432:
[----:B------:R-:W-:Y:S01]  /*16ff0*/  I2FP.F32.U32 R129, R129 ;  /* 0x0000008100817245 */ /* 0x000fe20000201000 */
[----:B------:R-:W-:Y:S01]  /*17000*/  IMAD.U32 R132, R3, 0x10000, RZ ;  /* 0x0001000003847824 */ /* 0x000fe200078e00ff */
[----:B------:R-:W-:Y:S01]  /*17010*/  LOP3.LUT R184, R184, 0xfffffffd, RZ, 0xc0, !PT ;  /* 0xfffffffdb8b87812 */ /* 0x000fe200078ec0ff */
[----:B------:R-:W-:Y:S01]  /*17020*/  BSSY.RECONVERGENT B1, `(.L_x_437) ;  /* 0x0000058000017945 */ /* 0x000fe20003800200 */
[----:B------:R-:W-:Y:S02]  /*17030*/  IMAD.MOV.U32 R169, RZ, RZ, 0x2 ;  /* 0x00000002ffa97424 */ /* 0x000fe400078e00ff */
[----:B------:R-:W-:Y:S01]  /*17040*/  FFMA.FTZ R128, R129, R226, 1.1641532182693481445e-10 ;  /* 0x2f00000081807423 */ /* 0x000fe200000100e2 */
[----:B------:R-:W-:Y:S01]  /*17050*/  FMUL.FTZ R3, R132, R217 ;  /* 0x000000d984037220 */ /* 0x000fe20000410000 */
[----:B------:R-:W-:-:S03]  /*17060*/  IMAD.MOV.U32 R129, RZ, RZ, R164 ;  /* 0x000000ffff817224 */ /* 0x000fc600078e00a4 */
        /* <DEDUP_REMOVED lines=14> */
.L_x_439:
        /* <DEDUP_REMOVED lines=13> */
.L_x_441:
[----:B------:R-:W-:Y:S05]  /*17220*/  BSYNC.RECONVERGENT B2 ;  /* 0x0000000000027941 */ /* 0x000fea0003800200 */
.L_x_440:
        /* <DEDUP_REMOVED lines=53> */
[----:B------:R-:W-:Y:S01]  /*17580*/  MOV R129, R222 ;  /* 0x000000de00817202 */ /* 0x000fe20000000f00 */
[----:B------:R-:W-:-:S07]  /*17590*/  IMAD.MOV.U32 R222, RZ, RZ, R128 ;  /* 0x000000ffffde7224 */ /* 0x000fce00078e0080 */
.L_x_438:
[----:B------:R-:W-:Y:S05]  /*175a0*/  BSYNC.RECONVERGENT B1 ;  /* 0x0000000000017941 */ /* 0x000fea0003800200 */
.L_x_437:
[----:B------:R-:W-:Y:S01]  /*175b0*/  PRMT R128, R121, 0x7632, R128 ;  /* 0x0000763279807816 */ /* 0x000fe20000000080 */
[----:B------:R-:W-:Y:S01]  /*175c0*/  BSSY.RECONVERGENT B1, `(.L_x_442) ;  /* 0x000005f000017945 */ /* 0x000fe20003800200 */
[----:B------:R-:W-:Y:S01]  /*175d0*/  I2FP.F32.U32 R129, R129 ;  /* 0x0000008100817245 */ /* 0x000fe20000201000 */
[----:B------:R-:W-:Y:S02]  /*175e0*/  IMAD.MOV.U32 R133, RZ, RZ, 0x2 ;  /* 0x00000002ff857424 */ /* 0x000fe400078e00ff */
[----:B------:R-:W-:Y:S02]  /*175f0*/  IMAD.U32 R132, R128, 0x10000, RZ ;  /* 0x0001000080847824 */ /* 0x000fe400078e00ff */
[----:B------:R-:W-:Y:S02]  /*17600*/  FFMA.FTZ R128, R129, R226, 1.1641532182693481445e-10 ;  /* 0x2f00000081807423 */ /* 0x000fe400000100e2 */
[----:B------:R-:W-:-:S03]  /*17610*/  FMUL.FTZ R132, R132, R217 ;  /* 0x000000d984847220 */ /* 0x000fc60000410000 */
[----:B------:R-:W-:Y:S02]  /*17620*/  FSETP.GTU.FTZ.AND P2, PT, R128, R225, PT ;  /* 0x000000e18000720b */ /* 0x000fe40003f5c000 */
[----:B------:R-:W-:Y:S02]  /*17630*/  @P1 PRMT R128, R125, 0x7632, R128 ;  /* 0x000076327d801816 */ /* 0x000fe40000000080 */
[----:B------:R-:W-:Y:S02]  /*17640*/  FSEL R132, R132, RZ, !P2 ;  /* 0x000000ff84847208 */ /* 0x000fe40005000000 */
        /* <DEDUP_REMOVED lines=17> */
.L_x_444:
        /* <DEDUP_REMOVED lines=13> */
.L_x_446:
[----:B------:R-:W-:Y:S05]  /*17830*/  BSYNC.RECONVERGENT B2 ;  /* 0x0000000000027941 */ /* 0x000fea0003800200 */
.L_x_445:
        /* <DEDUP_REMOVED lines=55> */
.L_x_443:
[----:B------:R-:W-:Y:S05]  /*17bb0*/  BSYNC.RECONVERGENT B1 ;  /* 0x0000000000017941 */ /* 0x000fea0003800200 */
.L_x_442:
[----:B------:R-:W-:Y:S01]  /*17bc0*/  I2FP.F32.U32 R3, R3 ;  /* 0x0000000300037245 */ /* 0x000fe20000201000 */
[----:B------:R-:W-:Y:S01]  /*17bd0*/  IMAD.U32 R132, R130, 0x10000, RZ ;  /* 0x0001000082847824 */ /* 0x000fe200078e00ff */
[----:B------:R-:W-:Y:S01]  /*17be0*/  ISETP.NE.AND P3, PT, R133, 0x1, PT ;  /* 0x000000018500780c */ /* 0x000fe20003f65270 */
        /* <DEDUP_REMOVED lines=18> */
.L_x_449:
        /* <DEDUP_REMOVED lines=13> */
.L_x_451:
[----:B------:R-:W-:Y:S05]  /*17de0*/  BSYNC.RECONVERGENT B2 ;  /* 0x0000000000027941 */ /* 0x000fea0003800200 */
.L_x_450:
        /* <DEDUP_REMOVED lines=55> */
.L_x_448:
[----:B------:R-:W-:Y:S05]  /*18160*/  BSYNC.RECONVERGENT B1 ;  /* 0x0000000000017941 */ /* 0x000fea0003800200 */
.L_x_447:
        /* <DEDUP_REMOVED lines=11> */
[----:B------:R-:W-:-:S03]  /*18220*/  MOV R132, 0x2 ;  /* 0x0000000200847802 */ /* 0x000fc60000000f00 */
        /* <DEDUP_REMOVED lines=13> */
.L_x_454:
        /* <DEDUP_REMOVED lines=13> */
.L_x_456:
[----:B------:R-:W-:Y:S05]  /*183d0*/  BSYNC.RECONVERGENT B2 ;  /* 0x0000000000027941 */ /* 0x000fea0003800200 */
.L_x_455:
        /* <DEDUP_REMOVED lines=55> */
.L_x_453:
[----:B------:R-:W-:Y:S05]  /*18750*/  BSYNC.RECONVERGENT B1 ;  /* 0x0000000000017941 */ /* 0x000fea0003800200 */
.L_x_452:
[----:B------:R-:W-:Y:S01]  /*18760*/  I2FP.F32.U32 R3, R3 ;  /* 0x0000000300037245 */ /* 0x000fe20000201000 */
[----:B------:R-:W-:Y:S01]  /*18770*/  IMAD.U32 R130, R130, 0x10000, RZ ;  /* 0x0001000082827824 */ /* 0x000fe200078e00ff */
[----:B------:R-:W-:Y:S01]  /*18780*/  ISETP.NE.AND P4, PT, R132, 0x1, PT ;  /* 0x000000018400780c */ /* 0x000fe20003f85270 */
[----:B------:R-:W-:Y:S01]  /*18790*/  BSSY.RECONVERGENT B1, `(.L_x_457) ;  /* 0x0000056000017945 */ /* 0x000fe20003800200 */
[----:B------:R-:W-:Y:S02]  /*187a0*/  IMAD.MOV.U32 R133, RZ, RZ, 0x2 ;  /* 0x00000002ff857424 */ /* 0x000fe400078e00ff */
[----:B------:R-:W-:Y:S01]  /*187b0*/  FFMA.FTZ R128, R3, R226, 1.1641532182693481445e-10 ;  /* 0x2f00000003807423 */ /* 0x000fe200000100e2 */
[----:B------:R-:W-:Y:S01]  /*187c0*/  FMUL.FTZ R3, R130, R217 ;  /* 0x000000d982037220 */ /* 0x000fe20000410000 */
[----:B------:R-:W-:-:S03]  /*187d0*/  IMAD.MOV.U32 R129, RZ, RZ, R164 ;  /* 0x000000ffff817224 */ /* 0x000fc600078e00a4 */
[----:B------:R-:W-:-:S04]  /*187e0*/  FSETP.GTU.FTZ.AND P3, PT, R128, R225, PT ;  /* 0x000000e18000720b */ /* 0x000fc80003f7c000 */
[----:B------:R-:W-:Y:S02]  /*187f0*/  FSEL R3, R3, RZ, !P3 ;  /* 0x000000ff03037208 */ /* 0x000fe40005800000 */
[----:B------:R-:W-:Y:S01]  /*18800*/  PLOP3.LUT P3, PT, P3, PT, PT, 0x8, 0x80 ;  /* 0x000000000080781c */ /* 0x000fe20001f6e170 */
[----:B------:R-:W-:-:S12]  /*18810*/  @!P4 BRA `(.L_x_458) ;  /* 0x000000040034c947 */ /* 0x000fd80003800000 */
        /* <DEDUP_REMOVED lines=8> */
.L_x_459:
        /* <DEDUP_REMOVED lines=13> */
.L_x_461:
[----:B------:R-:W-:Y:S05]  /*18970*/  BSYNC.RECONVERGENT B2 ;  /* 0x0000000000027941 */ /* 0x000fea0003800200 */
.L_x_460:
        /* <DEDUP_REMOVED lines=53> */
[----:B------:R-:W-:Y:S01]  /*18cd0*/  MOV R129, R222 ;  /* 0x000000de00817202 */ /* 0x000fe20000000f00 */
[----:B------:R-:W-:-:S07]  /*18ce0*/  IMAD.MOV.U32 R222, RZ, RZ, R128 ;  /* 0x000000ffffde7224 */ /* 0x000fce00078e0080 */
.L_x_458:
[----:B------:R-:W-:Y:S05]  /*18cf0*/  BSYNC.RECONVERGENT B1 ;  /* 0x0000000000017941 */ /* 0x000fea0003800200 */
.L_x_457:
        /* <DEDUP_REMOVED lines=27> */
.L_x_464:
        /* <DEDUP_REMOVED lines=13> */
.L_x_466:
[----:B------:R-:W-:Y:S05]  /*18f80*/  BSYNC.RECONVERGENT B2 ;  /* 0x0000000000027941 */ /* 0x000fea0003800200 */
.L_x_465:
        /* <DEDUP_REMOVED lines=55> */
.L_x_463:
[----:B------:R-:W-:Y:S05]  /*19300*/  BSYNC.RECONVERGENT B1 ;  /* 0x0000000000017941 */ /* 0x000fea0003800200 */
.L_x_462:
[----:B------:R-:W-:Y:S01]  /*19310*/  I2FP.F32.U32 R3, R3 ;  /* 0x0000000300037245 */ /* 0x000fe20000201000 */
[----:B------:R-:W-:Y:S01]  /*19320*/  IMAD.U32 R130, R131, 0x10000, RZ ;  /* 0x0001000083827824 */ /* 0x000fe200078e00ff */
[----:B------:R-:W-:Y:S01]  /*19330*/  ISETP.NE.AND P5, PT, R132, 0x1, PT ;  /* 0x000000018400780c */ /* 0x000fe20003fa5270 */
[----:B------:R-:W-:Y:S01]  /*19340*/  BSSY.RECONVERGENT B1, `(.L_x_467) ;  /* 0x0000057000017945 */ /* 0x000fe20003800200 */
[----:B------:R-:W-:Y:S02]  /*19350*/  IMAD.MOV.U32 R129, RZ, RZ, R164 ;  /* 0x000000ffff817224 */ /* 0x000fe400078e00a4 */
[----:B------:R-:W-:Y:S01]  /*19360*/  FFMA.FTZ R128, R3, R226, 1.1641532182693481445e-10 ;  /* 0x2f00000003807423 */ /* 0x000fe200000100e2 */
[----:B------:R-:W-:Y:S01]  /*19370*/  FMUL.FTZ R130, R130, R217 ;  /* 0x000000d982827220 */ /* 0x000fe20000410000 */
[----:B------:R-:W-:Y:S01]  /*19380*/  PRMT R3, R131, 0x7632, R3 ;  /* 0x0000763283037816 */ /* 0x000fe20000000003 */
[----:B------:R-:W-:Y:S02]  /*19390*/  HFMA2 R131, -RZ, RZ, 0, 1.1920928955078125e-07 ;  /* 0x00000002ff837431 */ /* 0x000fe400000001ff */
        /* <DEDUP_REMOVED lines=12> */
.L_x_469:
        /* <DEDUP_REMOVED lines=13> */
.L_x_471:
[----:B------:R-:W-:Y:S05]  /*19530*/  BSYNC.RECONVERGENT B2 ;  /* 0x0000000000027941 */ /* 0x000fea0003800200 */
.L_x_470:
        /* <DEDUP_REMOVED lines=55> */
.L_x_468:
[----:B------:R-:W-:Y:S05]  /*198b0*/  BSYNC.RECONVERGENT B1 ;  /* 0x0000000000017941 */ /* 0x000fea0003800200 */
.L_x_467:
        /* <DEDUP_REMOVED lines=26> */
.L_x_474:
        /* <DEDUP_REMOVED lines=13> */
.L_x_476:
[----:B------:R-:W-:Y:S05]  /*19b30*/  BSYNC.RECONVERGENT B2 ;  /* 0x0000000000027941 */ /* 0x000fea0003800200 */
.L_x_475:
        /* <DEDUP_REMOVED lines=55> */
.L_x_473:
[----:B------:R-:W-:Y:S05]  /*19eb0*/  BSYNC.RECONVERGENT B1 ;  /* 0x0000000000017941 */ /* 0x000fea0003800200 */
.L_x_472:
        /* <DEDUP_REMOVED lines=20> */
.L_x_479:
[----:B------:R-:W-:Y:S01]  /*1a000*/  IADD3 R182, PT, PT, R182, 0x1, RZ ;  /* 0x00000001b6b67810 */ /* 0x000fe20007ffe0ff */
[----:B------:R-:W-:Y:S03]  /*1a010*/  BSSY.RECONVERGENT B2, `(.L_x_480) ;  /* 0x000000e000027945 */ /* 0x000fe60003800200 */
[C---:B------:R-:W-:Y:S01]  /*1a020*/  ISETP.NE.AND P6, PT, R182.reuse, RZ, PT ;  /* 0x000000ffb600720c */ /* 0x040fe20003fc5270 */
[----:B------:R-:W-:-:S12]  /*1a030*/  IMAD.WIDE.U32 R130, R182, -0x2daee0ad, RZ ;  /* 0xd2511f53b6827825 */ /* 0x000fd800078e00ff */
[----:B------:R-:W-:Y:S05]  /*1a040*/  @P6 BRA `(.L_x_481) ;  /* 0x0000000000286947 */ /* 0x000fea0003800000 */
[----:B------:R-:W-:Y:S01]  /*1a050*/  VIADD R181, R181, 0x1 ;  /* 0x00000001b5b57836 */ /* 0x000fe20000000000 */
[----:B------:R-:W-:-:S04]  /*1a060*/  P2R R3, PR, RZ, 0x1 ;  /* 0x00000001ff037803 */ /* 0x000fc80000000000 */
[----:B------:R-:W-:-:S13]  /*1a070*/  ISETP.NE.AND P6, PT, R181, RZ, PT ;  /* 0x000000ffb500720c */ /* 0x000fda0003fc5270 */
[----:B------:R-:W-:Y:S02]  /*1a080*/  @!P6 VIADD R183, R183, 0x1 ;  /* 0x00000001b7b7e836 */ /* 0x000fe40000000000 */
[----:B------:R-:W-:Y:S02]  /*1a090*/  @!P6 VIADD R4, R162, 0x1 ;  /* 0x00000001a204e836 */ /* 0x000fe40000000000 */
[----:B------:R-:W-:Y:S01]  /*1a0a0*/  @!P6 IMAD.MOV.U32 R181, RZ, RZ, RZ ;  /* 0x000000ffffb5e224 */ /* 0x000fe200078e00ff */
[----:B------:R-:W-:-:S13]  /*1a0b0*/  ISETP.NE.AND P0, PT, R183, RZ, !P6 ;  /* 0x000000ffb700720c */ /* 0x000fda0007705270 */
[----:B------:R-:W-:Y:S02]  /*1a0c0*/  @P0 IADD3 R4, PT, PT, R162, RZ, RZ ;  /* 0x000000ffa2040210 */ /* 0x000fe40007ffe0ff */
[----:B------:R-:W-:-:S03]  /*1a0d0*/  ISETP.NE.AND P0, PT, R3, RZ, PT ;  /* 0x000000ff0300720c */ /* 0x000fc60003f05270 */
[----:B------:R-:W-:-:S10]  /*1a0e0*/  @!P6 IMAD.MOV.U32 R162, RZ, RZ, R4 ;  /* 0x000000ffffa2e224 */ /* 0x000fd400078e0004 */
.L_x_481:
[----:B------:R-:W-:Y:S05]  /*1a0f0*/  BSYNC.RECONVERGENT B2 ;  /* 0x0000000000027941 */ /* 0x000fea0003800200 */
.L_x_480:
        /* <DEDUP_REMOVED lines=55> */
.L_x_478:
[----:B------:R-:W-:Y:S05]  /*1a470*/  BSYNC.RECONVERGENT B1 ;  /* 0x0000000000017941 */ /* 0x000fea0003800200 */
.L_x_477:
[----:B------:R-:W-:Y:S02]  /*1a480*/  I2FP.F32.U32 R129, R129 ;  /* 0x0000008100817245 */ /* 0x000fe40000201000 */
[----:B------:R-:W-:-:S03]  /*1a490*/  PRMT R128, R123, 0x7632, R128 ;  /* 0x000076327b807816 */ /* 0x000fc60000000080 */
[----:B------:R-:W-:Y:S01]  /*1a4a0*/  FFMA.FTZ R226, R129, R226, 1.1641532182693481445e-10 ;  /* 0x2f00000081e27423 */ /* 0x000fe200000100e2 */
[----:B------:R-:W-:Y:S01]  /*1a4b0*/  @P1 PRMT R129, R127, 0x7632, R129 ;  /* 0x000076327f811816 */ /* 0x000fe20000000081 */
[----:B------:R-:W-:-:S03]  /*1a4c0*/  IMAD.U32 R128, R128, 0x10000, RZ ;  /* 0x0001000080807824 */ /* 0x000fc600078e00ff */
[----:B------:R-:W-:Y:S01]  /*1a4d0*/  FSETP.GTU.FTZ.AND P6, PT, R226, R225, PT ;  /* 0x000000e1e200720b */ /* 0x000fe20003fdc000 */
[----:B------:R-:W-:-:S05]  /*1a4e0*/  FMUL.FTZ R128, R128, R217 ;  /* 0x000000d980807220 */ /* 0x000fca0000410000 */
[----:B------:R-:W-:Y:S02]  /*1a4f0*/  FSEL R130, R128, RZ, !P6 ;  /* 0x000000ff80827208 */ /* 0x000fe40007000000 */
[----:B------:R-:W-:Y:S02]  /*1a500*/  @P1 SHF.L.U32 R128, R129, 0x10, RZ ;  /* 0x0000001081801819 */ /* 0x000fe400000006ff */
[----:B------:R-:W-:Y:S01]  /*1a510*/  PRMT R129, R224, 0x5410, R172 ;  /* 0x00005410e0817816 */ /* 0x000fe200000000ac */
[----:B------:R-:W-:Y:S01]  /*1a520*/  FADD.FTZ R229, R229, R130 ;  /* 0x00000082e5e57221 */ /* 0x000fe20000010000 */
[----:B------:R-:W-:-:S03]  /*1a530*/  PRMT R130, R227, 0x5410, R228 ;  /* 0x00005410e3827816 */ /* 0x000fc600000000e4 */
[----:B------:R-:W-:Y:S01]  /*1a540*/  @P1 FADD.FTZ R217, R229, R128 ;  /* 0x00000080e5d91221 */ /* 0x000fe20000010000 */
[----:B------:R-:W-:Y:S01]  /*1a550*/  @!P1 IMAD.MOV.U32 R217, RZ, RZ, R229 ;  /* 0x000000ffffd99224 */ /* 0x000fe200078e00e5 */
[----:B------:R-:W-:-:S04]  /*1a560*/  SEL R128, RZ, 0x1, P6 ;  /* 0x00000001ff807807 */ /* 0x000fc80003000000 */
[----:B------:R-:W-:Y:S02]  /*1a570*/  F2FP.BF16.F32.PACK_AB R131, RZ, R217 ;  /* 0x000000d9ff83723e */ /* 0x000fe400000010ff */
[----:B------:R-:W-:Y:S02]  /*1a580*/  PRMT R172, R128, 0x7610, R172 ;  /* 0x0000761080ac7816 */ /* 0x000fe400000000ac */
[----:B------:R-:W-:Y:S02]  /*1a590*/  PRMT R128, R135, 0x5410, R221 ;  /* 0x0000541087807816 */ /* 0x000fe400000000dd */
[----:B------:R-:W-:Y:S01]  /*1a5a0*/  PRMT R131, R223, 0x5410, R131 ;  /* 0x00005410df837816 */ /* 0x000fe20000000083 */
[----:B------:R-:W-:Y:S06]  /*1a5b0*/  BRA `(.L_x_482) ;  /* 0x0000003000047947 */ /* 0x000fec0003800000 */
.L_x_401:
        /* <DEDUP_REMOVED lines=16> */
.L_x_485:
        /* <DEDUP_REMOVED lines=13> */
.L_x_487:
[----:B------:R-:W-:Y:S05]  /*1a790*/  BSYNC.RECONVERGENT B2 ;  /* 0x0000000000027941 */ /* 0x000fea0003800200 */
.L_x_486:
        /* <DEDUP_REMOVED lines=53> */
[----:B------:R-:W-:-:S07]  /*1aaf0*/  IMAD.MOV.U32 R132, RZ, RZ, R221 ;  /* 0x000000ffff847224 */ /* 0x000fce00078e00dd */
.L_x_484:
[----:B------:R-:W-:Y:S05]  /*1ab00*/  BSYNC.RECONVERGENT B1 ;  /* 0x0000000000017941 */ /* 0x000fea0003800200 */
.L_x_483:
        /* <DEDUP_REMOVED lines=9> */
[----:B------:R-:W-:Y:S01]  /*1aba0*/  HFMA2 R190, -RZ, RZ, 0, 1.1920928955078125e-07 ;  /* 0x00000002ffbe7431 */ /* 0x000fe200000001ff */
[----:B------:R-:W-:Y:S01]  /*1abb0*/  PRMT R128, R128, 0x7632, R128 ;  /* 0x0000763280807816 */ /* 0x000fe20000000080 */
[----:B0-----:R-:W-:Y:S01]  /*1abc0*/  FMUL.FTZ R174, R174, R227 ;  /* 0x000000e3aeae7220 */ /* 0x001fe20000410000 */
[----:B-1----:R-:W-:Y:S01]  /*1abd0*/  FSETP.GTU.FTZ.AND P3, PT, R3, R226, PT ;  /* 0x000000e20300720b */ /* 0x002fe20003f7c000 */
[----:B------:R-:W-:-:S03]  /*1abe0*/  @P1 IMAD.U32 R3, R124, 0x10000, RZ ;  /* 0x000100007c031824 */ /* 0x000fc600078e00ff */
[----:B------:R-:W-:Y:S02]  /*1abf0*/  FSEL R174, R174, RZ, !P3 ;  /* 0x000000ffaeae7208 */ /* 0x000fe40005800000 */
[----:B------:R-:W-:-:S03]  /*1ac00*/  PLOP3.LUT P3, PT, P3, PT, PT, 0x8, 0x80 ;  /* 0x000000000080781c */ /* 0x000fc60001f6e170 */
[----:B------:R-:W-:Y:S01]  /*1ac10*/  @P1 FADD.FTZ R174, R3, R174 ;  /* 0x000000ae03ae1221 */ /* 0x000fe20000010000 */
[----:B------:R-:W-:-:S04]  /*1ac20*/  IMAD.MOV.U32 R3, RZ, RZ, R164 ;  /* 0x000000ffff037224 */ /* 0x000fc800078e00a4 */
        /* <DEDUP_REMOVED lines=11> */
.L_x_490:
        /* <DEDUP_REMOVED lines=13> */
.L_x_492:
[----:B------:R-:W-:Y:S05]  /*1adb0*/  BSYNC.RECONVERGENT B2 ;  /* 0x0000000000027941 */ /* 0x000fea0003800200 */
.L_x_491:
        /* <DEDUP_REMOVED lines=55> */
.L_x_489:
[----:B------:R-:W-:Y:S05]  /*1b130*/  BSYNC.RECONVERGENT B1 ;  /* 0x0000000000017941 */ /* 0x000fea0003800200 */
.L_x_488:
[----:B------:R-:W-:Y:S01]  /*1b140*/  I2FP.F32.U32 R132, R3 ;  /* 0x0000000300847245 */ /* 0x000fe20000201000 */
[----:B------:R-:W-:Y:S01]  /*1b150*/  IMAD.U32 R128, R128, 0x10000, RZ ;  /* 0x0001000080807824 */ /* 0x000fe200078e00ff */
[----:B------:R-:W-:Y:S01]  /*1b160*/  LOP3.LUT R184, R184, 0xfffffff7, RZ, 0xc0, !PT ;  /* 0xfffffff7b8b87812 */ /* 0x000fe200078ec0ff */
[----:B------:R-:W-:Y:S01]  /*1b170*/  BSSY.RECONVERGENT B1, `(.L_x_493) ;  /* 0x000005c000017945 */ /* 0x000fe20003800200 */
[----:B------:R-:W-:Y:S02]  /*1b180*/  IMAD.MOV.U32 R199, RZ, RZ, 0x2 ;  /* 0x00000002ffc77424 */ /* 0x000fe400078e00ff */
[----:B------:R-:W-:Y:S01]  /*1b190*/  FFMA.FTZ R3, R132, R217, 1.1641532182693481445e-10 ;  /* 0x2f00000084037423 */ /* 0x000fe200000100d9 */
[----:B------:R-:W-:Y:S01]  /*1b1a0*/  FMUL.FTZ R128, R128, R227 ;  /* 0x000000e380807220 */ /* 0x000fe20000410000 */
[----:B------:R-:W-:-:S03]  /*1b1b0*/  @P1 PRMT R132, R124, 0x7632, R132 ;  /* 0x000076327c841816 */ /* 0x000fc60000000084 */
[----:B------:R-:W-:Y:S02]  /*1b1c0*/  FSETP.GTU.FTZ.AND P2, PT, R3, R226, PT ;  /* 0x000000e20300720b */ /* 0x000fe40003f5c000 */
[----:B------:R-:W-:Y:S01]  /*1b1d0*/  @P1 IMAD.U32 R132, R132, 0x10000, RZ ;  /* 0x0001000084841824 */ /* 0x000fe200078e00ff */
[----:B------:R-:W-:Y:S02]  /*1b1e0*/  MOV R3, R164 ;  /* 0x000000a400037202 */ /* 0x000fe40000000f00 */
        /* <DEDUP_REMOVED lines=15> */
.L_x_495:
        /* <DEDUP_REMOVED lines=13> */
.L_x_497:
[----:B------:R-:W-:Y:S05]  /*1b3b0*/  BSYNC.RECONVERGENT B2 ;  /* 0x0000000000027941 */ /* 0x000fea0003800200 */
.L_x_496:
        /* <DEDUP_REMOVED lines=55> */
.L_x_494:
[----:B------:R-:W-:Y:S05]  /*1b730*/  BSYNC.RECONVERGENT B1 ;  /* 0x0000000000017941 */ /* 0x000fea0003800200 */
.L_x_493:
[----:B------:R-:W-:Y:S01]  /*1b740*/  I2FP.F32.U32 R128, R3 ;  /* 0x0000000300807245 */ /* 0x000fe20000201000 */
[----:B------:R-:W-:Y:S01]  /*1b750*/  @P1 IMAD.U32 R133, R125, 0x10000, RZ ;  /* 0x000100007d851824 */ /* 0x000fe200078e00ff */
[----:B------:R-:W-:Y:S01]  /*1b760*/  SHF.L.U32 R132, R129, 0x10, RZ ;  /* 0x0000001081847819 */ /* 0x000fe200000006ff */
[----:B------:R-:W-:Y:S01]  /*1b770*/  BSSY.RECONVERGENT B1, `(.L_x_498) ;  /* 0x000005c000017945 */ /* 0x000fe20003800200 */
        /* <DEDUP_REMOVED lines=22> */
.L_x_500:
        /* <DEDUP_REMOVED lines=13> */
.L_x_502:
[----:B------:R-:W-:Y:S05]  /*1b9b0*/  BSYNC.RECONVERGENT B2 ;  /* 0x0000000000027941 */ /* 0x000fea0003800200 */
.L_x_501:
        /* <DEDUP_REMOVED lines=55> */
.L_x_499:
[----:B------:R-:W-:Y:S05]  /*1bd30*/  BSYNC.RECONVERGENT B1 ;  /* 0x0000000000017941 */ /* 0x000fea0003800200 */
.L_x_498:
[----:B------:R-:W-:Y:S01]  /*1bd40*/  I2FP.F32.U32 R128, R129 ;  /* 0x0000008100807245 */ /* 0x000fe20000201000 */
[----:B------:R-:W-:Y:S01]  /*1bd50*/  IMAD.U32 R132, R3, 0x10000, RZ ;  /* 0x0001000003847824 */ /* 0x000fe200078e00ff */
[----:B------:R-:W-:Y:S01]  /*1bd60*/  @P1 PRMT R129, R125, 0x7632, R129 ;  /* 0x000076327d811816 */ /* 0x000fe20000000081 */
[----:B------:R-:W-:Y:S01]  /*1bd70*/  BSSY.RECONVERGENT B1, `(.L_x_503) ;  /* 0x000005c000017945 */ /* 0x000fe20003800200 */
[----:B------:R-:W-:Y:S01]  /*1bd80*/  LOP3.LUT R184, R184, 0xfffffffd, RZ, 0xc0, !PT ;  /* 0xfffffffdb8b87812 */ /* 0x000fe200078ec0ff */
[----:B------:R-:W-:Y:S01]  /*1bd90*/  FFMA.FTZ R3, R128, R217, 1.1641532182693481445e-10 ;  /* 0x2f00000080037423 */ /* 0x000fe200000100d9 */
[----:B------:R-:W-:Y:S01]  /*1bda0*/  FMUL.FTZ R132, R132, R227 ;  /* 0x000000e384847220 */ /* 0x000fe20000410000 */
[----:B------:R-:W-:Y:S01]  /*1bdb0*/  @P1 SHF.L.U32 R128, R129, 0x10, RZ ;  /* 0x0000001081801819 */ /* 0x000fe200000006ff */
[----:B------:R-:W-:Y:S02]  /*1bdc0*/  IMAD.MOV.U32 R209, RZ, RZ, 0x2 ;  /* 0x00000002ffd17424 */ /* 0x000fe400078e00ff */
[----:B------:R-:W-:Y:S01]  /*1bdd0*/  FSETP.GTU.FTZ.AND P2, PT, R3, R226, PT ;  /* 0x000000e20300720b */ /* 0x000fe20003f5c000 */
[----:B------:R-:W-:-:S03]  /*1bde0*/  IMAD.MOV.U32 R3, RZ, RZ, R164 ;  /* 0x000000ffff037224 */ /* 0x000fc600078e00a4 */
        /* <DEDUP_REMOVED lines=15> */
.L_x_505:
        /* <DEDUP_REMOVED lines=13> */
.L_x_507:
[----:B------:R-:W-:Y:S05]  /*1bfb0*/  BSYNC.RECONVERGENT B2 ;  /* 0x0000000000027941 */ /* 0x000fea0003800200 */
.L_x_506:
        /* <DEDUP_REMOVED lines=55> */
.L_x_504:
[----:B------:R-:W-:Y:S05]  /*1c330*/  BSYNC.RECONVERGENT B1 ;  /* 0x0000000000017941 */ /* 0x000fea0003800200 */
.L_x_503:
        /* <DEDUP_REMOVED lines=24> */
.L_x_510:
        /* <DEDUP_REMOVED lines=13> */
.L_x_512:
[----:B------:R-:W-:Y:S05]  /*1c590*/  BSYNC.RECONVERGENT B2 ;  /* 0x0000000000027941 */ /* 0x000fea0003800200 */
.L_x_511:
        /* <DEDUP_REMOVED lines=55> */
.L_x_509:
[----:B------:R-:W-:Y:S05]  /*1c910*/  BSYNC.RECONVERGENT B1 ;  /* 0x0000000000017941 */ /* 0x000fea0003800200 */
.L_x_508:
[----:B------:R-:W-:Y:S01]  /*1c920*/  I2FP.F32.U32 R128, R3 ;  /* 0x0000000300807245 */ /* 0x000fe20000201000 */
[----:B------:R-:W-:Y:S01]  /*1c930*/  IMAD.U32 R130, R130, 0x10000, RZ ;  /* 0x0001000082827824 */ /* 0x000fe200078e00ff */
[----:B------:R-:W-:Y:S01]  /*1c940*/  ISETP.NE.AND P4, PT, R132, 0x1, PT ;  /* 0x000000018400780c */ /* 0x000fe20003f85270 */
[----:B------:R-:W-:Y:S01]  /*1c950*/  BSSY.RECONVERGENT B1, `(.L_x_513) ;  /* 0x000005a000017945 */ /* 0x000fe20003800200 */
[----:B------:R-:W-:Y:S01]  /*1c960*/  @P1 PRMT R129, R126, 0x7632, R129 ;  /* 0x000076327e811816 */ /* 0x000fe20000000081 */
[----:B------:R-:W-:Y:S01]  /*1c970*/  FFMA.FTZ R3, R128, R217, 1.1641532182693481445e-10 ;  /* 0x2f00000080037423 */ /* 0x000fe200000100d9 */
[----:B------:R-:W-:Y:S01]  /*1c980*/  FMUL.FTZ R130, R130, R227 ;  /* 0x000000e382827220 */ /* 0x000fe20000410000 */
[----:B------:R-:W-:Y:S02]  /*1c990*/  IMAD.MOV.U32 R133, RZ, RZ, 0x2 ;  /* 0x00000002ff857424 */ /* 0x000fe400078e00ff */
[----:B------:R-:W-:Y:S01]  /*1c9a0*/  @P1 IMAD.U32 R128, R129, 0x10000, RZ ;  /* 0x0001000081801824 */ /* 0x000fe200078e00ff */
[----:B------:R-:W-:-:S02]  /*1c9b0*/  FSETP.GTU.FTZ.AND P3, PT, R3, R226, PT ;  /* 0x000000e20300720b */ /* 0x000fc40003f7c000 */
[----:B------:R-:W-:Y:S02]  /*1c9c0*/  MOV R3, R164 ;  /* 0x000000a400037202 */ /* 0x000fe40000000f00 */
[----:B------:R-:W-:Y:S02]  /*1c9d0*/  FSEL R209, R130, RZ, !P3 ;  /* 0x000000ff82d17208 */ /* 0x000fe40005800000 */
[----:B------:R-:W-:-:S03]  /*1c9e0*/  PLOP3.LUT P3, PT, P3, PT, PT, 0x8, 0x80 ;  /* 0x000000000080781c */ /* 0x000fc60001f6e170 */
[----:B------:R-:W-:-:S05]  /*1c9f0*/  @P1 FADD.FTZ R209, R128, R209 ;  /* 0x000000d180d11221 */ /* 0x000fca0000010000 */
        /* <DEDUP_REMOVED lines=10> */
.L_x_515:
        /* <DEDUP_REMOVED lines=13> */
.L_x_517:
[----:B------:R-:W-:Y:S05]  /*1cb70*/  BSYNC.RECONVERGENT B2 ;  /* 0x0000000000027941 */ /* 0x000fea0003800200 */
.L_x_516:
        /* <DEDUP_REMOVED lines=55> */
.L_x_514:
[----:B------:R-:W-:Y:S05]  /*1cef0*/  BSYNC.RECONVERGENT B1 ;  /* 0x0000000000017941 */ /* 0x000fea0003800200 */
.L_x_513:
[----:B------:R-:W-:Y:S01]  /*1cf00*/  I2FP.F32.U32 R128, R3 ;  /* 0x0000000300807245 */ /* 0x000fe20000201000 */
[----:B------:R-:W-:Y:S01]  /*1cf10*/  @P1 IMAD.U32 R129, R127, 0x10000, RZ ;  /* 0x000100007f811824 */ /* 0x000fe200078e00ff */
[----:B------:R-:W-:Y:S01]  /*1cf20*/  SHF.L.U32 R130, R131, 0x10, RZ ;  /* 0x0000001083827819 */ /* 0x000fe200000006ff */
[----:B------:R-:W-:Y:S01]  /*1cf30*/  BSSY.RECONVERGENT B1, `(.L_x_518) ;  /* 0x000005a000017945 */ /* 0x000fe20003800200 */
[----:B------:R-:W-:Y:S01]  /*1cf40*/  ISETP.NE.AND P5, PT, R133, 0x1, PT ;  /* 0x000000018500780c */ /* 0x000fe20003fa5270 */
[----:B------:R-:W-:Y:S01]  /*1cf50*/  FFMA.FTZ R3, R128, R217, 1.1641532182693481445e-10 ;  /* 0x2f00000080037423 */ /* 0x000fe200000100d9 */
[----:B------:R-:W-:Y:S01]  /*1cf60*/  PRMT R230, R131, 0x7632, R230 ;  /* 0x0000763283e67816 */ /* 0x000fe200000000e6 */
[----:B------:R-:W-:-:S03]  /*1cf70*/  FMUL.FTZ R130, R130, R227 ;  /* 0x000000e382827220 */ /* 0x000fc60000410000 */
[----:B------:R-:W-:Y:S01]  /*1cf80*/  FSETP.GTU.FTZ.AND P4, PT, R3, R226, PT ;  /* 0x000000e20300720b */ /* 0x000fe20003f9c000 */
[----:B------:R-:W-:-:S03]  /*1cf90*/  IMAD.MOV.U32 R3, RZ, RZ, 0x2 ;  /* 0x00000002ff037424 */ /* 0x000fc600078e00ff */
        /* <DEDUP_REMOVED lines=14> */
.L_x_520:
        /* <DEDUP_REMOVED lines=13> */
.L_x_522:
[----:B------:R-:W-:Y:S05]  /*1d150*/  BSYNC.RECONVERGENT B2 ;  /* 0x0000000000027941 */ /* 0x000fea0003800200 */
.L_x_521:
        /* <DEDUP_REMOVED lines=55> */
.L_x_519:
[----:B------:R-:W-:Y:S05]  /*1d4d0*/  BSYNC.RECONVERGENT B1 ;  /* 0x0000000000017941 */ /* 0x000fea0003800200 */
.L_x_518:
[----:B------:R-:W-:Y:S01]  /*1d4e0*/  I2FP.F32.U32 R128, R129 ;  /* 0x0000008100807245 */ /* 0x000fe20000201000 */
[----:B------:R-:W-:Y:S01]  /*1d4f0*/  IMAD.U32 R230, R230, 0x10000, RZ ;  /* 0x00010000e6e67824 */ /* 0x000fe200078e00ff */
[----:B------:R-:W-:Y:S02]  /*1d500*/  @P1 PRMT R129, R127, 0x7632, R129 ;  /* 0x000076327f811816 */ /* 0x000fe40000000081 */
[----:B------:R-:W-:Y:S01]  /*1d510*/  PRMT R130, R228, 0x5410, R229 ;  /* 0x00005410e4827816 */ /* 0x000fe200000000e5 */
[----:B------:R-:W-:Y:S01]  /*1d520*/  FFMA.FTZ R217, R128, R217, 1.1641532182693481445e-10 ;  /* 0x2f00000080d97423 */ /* 0x000fe200000100d9 */
[----:B------:R-:W-:Y:S01]  /*1d530*/  FMUL.FTZ R230, R230, R227 ;  /* 0x000000e3e6e67220 */ /* 0x000fe20000410000 */
[----:B------:R-:W-:Y:S02]  /*1d540*/  @P1 SHF.L.U32 R128, R129, 0x10, RZ ;  /* 0x0000001081801819 */ /* 0x000fe400000006ff */
[----:B------:R-:W-:Y:S02]  /*1d550*/  PRMT R129, R224, 0x5410, R223 ;  /* 0x00005410e0817816 */ /* 0x000fe400000000df */
[----:B------:R-:W-:-:S04]  /*1d560*/  FSETP.GTU.FTZ.AND P5, PT, R217, R226, PT ;  /* 0x000000e2d900720b */ /* 0x000fc80003fbc000 */
[----:B------:R-:W-:Y:S02]  /*1d570*/  FSEL R217, R230, RZ, !P5 ;  /* 0x000000ffe6d97208 */ /* 0x000fe40006800000 */
[----:B------:R-:W-:-:S03]  /*1d580*/  PLOP3.LUT P5, PT, P5, PT, PT, 0x8, 0x80 ;  /* 0x000000000080781c */ /* 0x000fc60002fae170 */
[----:B------:R-:W-:Y:S01]  /*1d590*/  @P1 FADD.FTZ R217, R128, R217 ;  /* 0x000000d980d91221 */ /* 0x000fe20000010000 */
[----:B------:R-:W-:-:S04]  /*1d5a0*/  PRMT R128, R135, 0x5410, R221 ;  /* 0x0000541087807816 */ /* 0x000fc800000000dd */
[----:B------:R-:W-:-:S04]  /*1d5b0*/  F2FP.BF16.F32.PACK_AB R131, RZ, R217 ;  /* 0x000000d9ff83723e */ /* 0x000fc800000010ff */
[----:B------:R-:W-:-:S07]  /*1d5c0*/  PRMT R131, R225, 0x5410, R131 ;  /* 0x00005410e1837816 */ /* 0x000fce0000000083 */
.L_x_482:
        /* <DEDUP_REMOVED lines=43> */
.L_x_523:
[----:B------:R-:W-:Y:S02]  /*1d880*/  IMAD.MOV.U32 R221, RZ, RZ, R222 ;  /* 0x000000ffffdd7224 */ /* 0x000fe400078e00de */
[----:B------:R-:W-:-:S07]  /*1d890*/  VIADD R134, R134, 0x80 ;  /* 0x0000008086867836 */ /* 0x000fce0000000000 */
.L_x_400:
[----:B------:R-:W-:Y:S05]  /*1d8a0*/  BSYNC.RECONVERGENT B0 ;  /* 0x0000000000007941 */ /* 0x000fea0003800200 */
.L_x_399:
        /* <DEDUP_REMOVED lines=21> */
[----:B------:R-:W-:Y:S02]  /*1da00*/  HFMA2 R135, -RZ, RZ, 0, 1.1920928955078125e-07 ;  /* 0x00000002ff877431 */ /* 0x000fe400000001ff */
[----:B0-----:R-:W-:Y:S02]  /*1da10*/  IMAD.MOV.U32 R132, RZ, RZ, R164 ;  /* 0x000000ffff847224 */ /* 0x001fe400078e00a4 */
[----:B------:R-:W-:-:S07]  /*1da20*/  IMAD.MOV.U32 R222, RZ, RZ, R221 ;  /* 0x000000ffffde7224 */ /* 0x000fce00078e00dd */
[----:B------:R-:W-:Y:S05]  /*1da30*/  @!P2 BRA `(.L_x_528) ;  /* 0x000000040034a947 */ /* 0x000fea0003800000 */
[----:B------:R-:W-:-:S13]  /*1da40*/  ISETP.NE.AND P2, PT, R3, 0x3, PT ;  /* 0x000000030300780c */ /* 0x000fda0003f45270 */
[----:B------:R-:W-:Y:S05]  /*1da50*/  @!P2 BRA `(.L_x_529) ;  /* 0x000000000020a947 */ /* 0x000fea0003800000 */
[----:B------:R-:W-:-:S13]  /*1da60*/  ISETP.NE.AND P2, PT, R3, 0x2, PT ;  /* 0x000000020300780c */ /* 0x000fda0003f45270 */
[----:B------:R-:W-:Y:S01]  /*1da70*/  @!P2 IMAD.MOV.U32 R135, RZ, RZ, 0x3 ;  /* 0x00000003ff87a424 */ /* 0x000fe200078e00ff */
[----:B------:R-:W-:Y:S01]  /*1da80*/  @!P2 MOV R132, R5 ;  /* 0x000000050084a202 */ /* 0x000fe20000000f00 */
[----:B------:R-:W-:Y:S01]  /*1da90*/  @!P2 IMAD.MOV.U32 R222, RZ, RZ, R221 ;  /* 0x000000ffffdea224 */ /* 0x000fe200078e00dd */
[----:B------:R-:W-:Y:S01]  /*1daa0*/  @P2 MOV R222, R221 ;  /* 0x000000dd00de2202 */ /* 0x000fe20000000f00 */
[----:B------:R-:W-:Y:S02]  /*1dab0*/  @P2 VIADD R135, R3, 0x1 ;  /* 0x0000000103872836 */ /* 0x000fe40000000000 */
[----:B------:R-:W-:Y:S01]  /*1dac0*/  @P2 IMAD.MOV.U32 R132, RZ, RZ, R4 ;  /* 0x000000ffff842224 */ /* 0x000fe200078e0004 */
[----:B------:R-:W-:Y:S06]  /*1dad0*/  BRA `(.L_x_528) ;  /* 0x00000004000c7947 */ /* 0x000fec0003800000 */
.L_x_529:
        /* <DEDUP_REMOVED lines=13> */
.L_x_531:
[----:B------:R-:W-:Y:S05]  /*1dbb0*/  BSYNC.RECONVERGENT B2 ;  /* 0x0000000000027941 */ /* 0x000fea0003800200 */
.L_x_530:
        /* <DEDUP_REMOVED lines=51> */
[----:B------:R-:W-:Y:S02]  /*1def0*/  LOP3.LUT R5, R132, UR5, R223, 0x96, !PT ;  /* 0x0000000584057c12 */ /* 0x000fe4000f8e96df */
[----:B------:R-:W-:-:S07]  /*1df00*/  MOV R132, R221 ;  /* 0x000000dd00847202 */ /* 0x000fce0000000f00 */
.L_x_528:
[----:B------:R-:W-:Y:S05]  /*1df10*/  BSYNC.RECONVERGENT B1 ;  /* 0x0000000000017941 */ /* 0x000fea0003800200 */
.L_x_527:
[----:B------:R-:W0:Y:S01]  /*1df20*/  LDC R218, c[0x0][0x408] ;  /* 0x00010200ffda7b82 */ /* 0x000e220000000800 */
[----:B------:R-:W-:Y:S01]  /*1df30*/  I2FP.F32.U32 R3, R132 ;  /* 0x0000008400037245 */ /* 0x000fe20000201000 */
[----:B------:R-:W-:Y:S01]  /*1df40*/  IMAD.MOV.U32 R226, RZ, RZ, 0x2f800000 ;  /* 0x2f800000ffe27424 */ /* 0x000fe200078e00ff */
[----:B------:R-:W-:Y:S01]  /*1df50*/  LOP3.LUT R184, R184, 0xffffffef, RZ, 0xc0, !PT ;  /* 0xffffffefb8b87812 */ /* 0x000fe200078ec0ff */
[C---:B-----5:R-:W-:Y:S01]  /*1df60*/  IMAD.U32 R133, R128.reuse, 0x10000, RZ ;  /* 0x0001000080857824 */ /* 0x060fe200078e00ff */
[----:B------:R-:W-:Y:S01]  /*1df70*/  BSSY.RECONVERGENT B1, `(.L_x_532) ;  /* 0x0000059000017945 */ /* 0x000fe20003800200 */
[----:B------:R-:W-:Y:S01]  /*1df80*/  FFMA.FTZ R132, R3, R226, 1.1641532182693481445e-10 ;  /* 0x2f00000003847423 */ /* 0x000fe200000100e2 */
[----:B------:R-:W-:Y:S01]  /*1df90*/  HFMA2 R167, -RZ, RZ, 0, 1.1920928955078125e-07 ;  /* 0x00000002ffa77431 */ /* 0x000fe200000001ff */
[----:B------:R-:W1:Y:S01]  /*1dfa0*/  LDC R225, c[0x0][0x404] ;  /* 0x00010100ffe17b82 */ /* 0x000e620000000800 */
[----:B------:R-:W-:Y:S01]  /*1dfb0*/  PRMT R128, R128, 0x7632, R128 ;  /* 0x0000763280807816 */ /* 0x000fe20000000080 */
[----:B0-----:R-:W-:Y:S01]  /*1dfc0*/  FMUL.FTZ R3, R133, R218 ;  /* 0x000000da85037220 */ /* 0x001fe20000410000 */
[----:B------:R-:W-:Y:S01]  /*1dfd0*/  IMAD.MOV.U32 R133, RZ, RZ, R164 ;  /* 0x000000ffff857224 */ /* 0x000fe200078e00a4 */
[----:B-1----:R-:W-:-:S04]  /*1dfe0*/  FSETP.GTU.FTZ.AND P2, PT, R132, R225, PT ;  /* 0x000000e18400720b */ /* 0x002fc80003f5c000 */
        /* <DEDUP_REMOVED lines=13> */
.L_x_534:
        /* <DEDUP_REMOVED lines=13> */
.L_x_536:
[----:B------:R-:W-:Y:S05]  /*1e190*/  BSYNC.RECONVERGENT B2 ;  /* 0x0000000000027941 */ /* 0x000fea0003800200 */
.L_x_535:
        /* <DEDUP_REMOVED lines=52> */
[----:B------:R-:W-:Y:S02]  /*1e4e0*/  IMAD.MOV.U32 R133, RZ, RZ, R222 ;  /* 0x000000ffff857224 */ /* 0x000fe400078e00de */
[----:B------:R-:W-:-:S07]  /*1e4f0*/  IMAD.MOV.U32 R222, RZ, RZ, R132 ;  /* 0x000000ffffde7224 */ /* 0x000fce00078e0084 */
.L_x_533:
[----:B------:R-:W-:Y:S05]  /*1e500*/  BSYNC.RECONVERGENT B1 ;  /* 0x0000000000017941 */ /* 0x000fea0003800200 */
.L_x_532:
[----:B------:R-:W-:Y:S01]  /*1e510*/  I2FP.F32.U32 R133, R133 ;  /* 0x0000008500857245 */ /* 0x000fe20000201000 */
[----:B------:R-:W-:Y:S01]  /*1e520*/  @P1 IMAD.U32 R166, R124, 0x10000, RZ ;  /* 0x000100007ca61824 */ /* 0x000fe200078e00ff */
[----:B------:R-:W-:Y:S01]  /*1e530*/  SHF.L.U32 R135, R120, 0x10, RZ ;  /* 0x0000001078877819 */ /* 0x000fe200000006ff */
[----:B------:R-:W-:Y:S02]  /*1e540*/  BSSY.RECONVERGENT B1, `(.L_x_537) ;  /* 0x000005b000017945 */ /* 0x000fe40003800200 */
[----:B------:R-:W-:Y:S02]  /*1e550*/  FFMA.FTZ R132, R133, R226, 1.1641532182693481445e-10 ;  /* 0x2f00000085847423 */ /* 0x000fe400000100e2 */
[----:B------:R-:W-:-:S03]  /*1e560*/  FMUL.FTZ R135, R135, R218 ;  /* 0x000000da87877220 */ /* 0x000fc60000410000 */
[----:B------:R-:W-:-:S04]  /*1e570*/  FSETP.GTU.FTZ.AND P2, PT, R132, R225, PT ;  /* 0x000000e18400720b */ /* 0x000fc80003f5c000 */
[----:B------:R-:W-:Y:S02]  /*1e580*/  FSEL R132, R135, RZ, !P2 ;  /* 0x000000ff87847208 */ /* 0x000fe40005000000 */
[----:B------:R-:W-:Y:S02]  /*1e590*/  SEL R165, RZ, 0x1, P2 ;  /* 0x00000001ffa57807 */ /* 0x000fe40001000000 */
[----:B------:R-:W-:Y:S01]  /*1e5a0*/  ISETP.NE.AND P2, PT, R167, 0x1, PT ;  /* 0x00000001a700780c */ /* 0x000fe20003f45270 */
[----:B------:R-:W-:Y:S01]  /*1e5b0*/  FADD.FTZ R3, R3, R132 ;  /* 0x0000008403037221 */ /* 0x000fe20000010000 */
[----:B------:R-:W-:-:S03]  /*1e5c0*/  IMAD.MOV.U32 R132, RZ, RZ, 0x2 ;  /* 0x00000002ff847424 */ /* 0x000fc600078e00ff */
[--C-:B------:R-:W-:Y:S01]  /*1e5d0*/  @P1 FADD.FTZ R175, R166, R3.reuse ;  /* 0x00000003a6af1221 */ /* 0x100fe20000010000 */
        /* <DEDUP_REMOVED lines=12> */
.L_x_539:
        /* <DEDUP_REMOVED lines=13> */
.L_x_541:
[----:B------:R-:W-:Y:S05]  /*1e770*/  BSYNC.RECONVERGENT B2 ;  /* 0x0000000000027941 */ /* 0x000fea0003800200 */
.L_x_540:
        /* <DEDUP_REMOVED lines=55> */
.L_x_538:
[----:B------:R-:W-:Y:S05]  /*1eaf0*/  BSYNC.RECONVERGENT B1 ;  /* 0x0000000000017941 */ /* 0x000fea0003800200 */
.L_x_537:
[----:B------:R-:W-:Y:S01]  /*1eb00*/  I2FP.F32.U32 R3, R3 ;  /* 0x0000000300037245 */ /* 0x000fe20000201000 */
[----:B------:R-:W-:Y:S01]  /*1eb10*/  BSSY.RECONVERGENT B1, `(.L_x_542) ;  /* 0x000005a000017945 */ /* 0x000fe20003800200 */
[----:B------:R-:W-:Y:S01]  /*1eb20*/  SHF.L.U32 R133, R128, 0x10, RZ ;  /* 0x0000001080857819 */ /* 0x000fe200000006ff */
[----:B------:R-:W-:Y:S01]  /*1eb30*/  IMAD.MOV.U32 R168, RZ, RZ, 0x2 ;  /* 0x00000002ffa87424 */ /* 0x000fe200078e00ff */
[----:B------:R-:W-:Y:S01]  /*1eb40*/  LOP3.LUT R184, R184, 0xfffffff7, RZ, 0xc0, !PT ;  /* 0xfffffff7b8b87812 */ /* 0x000fe200078ec0ff */
[----:B------:R-:W-:Y:S01]  /*1eb50*/  FFMA.FTZ R128, R3, R226, 1.1641532182693481445e-10 ;  /* 0x2f00000003807423 */ /* 0x000fe200000100e2 */
[----:B------:R-:W-:Y:S02]  /*1eb60*/  IMAD.MOV.U32 R166, RZ, RZ, R164 ;  /* 0x000000ffffa67224 */ /* 0x000fe400078e00a4 */
[----:B------:R-:W-:Y:S02]  /*1eb70*/  FMUL.FTZ R3, R133, R218 ;  /* 0x000000da85037220 */ /* 0x000fe40000410000 */
        /* <DEDUP_REMOVED lines=14> */
.L_x_544:
        /* <DEDUP_REMOVED lines=13> */
.L_x_546:
[----:B------:R-:W-:Y:S05]  /*1ed30*/  BSYNC.RECONVERGENT B2 ;  /* 0x0000000000027941 */ /* 0x000fea0003800200 */
.L_x_545:
        /* <DEDUP_REMOVED lines=55> */
.L_x_543:
[----:B------:R-:W-:Y:S05]  /*1f0b0*/  BSYNC.RECONVERGENT B1 ;  /* 0x0000000000017941 */ /* 0x000fea0003800200 */
.L_x_542:
[----:B------:R-:W-:Y:S01]  /*1f0c0*/  PRMT R128, R120, 0x7632, R128 ;  /* 0x0000763278807816 */ /* 0x000fe20000000080 */
[----:B------:R-:W-:Y:S01]  /*1f0d0*/  BSSY.RECONVERGENT B1, `(.L_x_547) ;  /* 0x000005f000017945 */ /* 0x000fe20003800200 */
[----:B------:R-:W-:-:S03]  /*1f0e0*/  I2FP.F32.U32 R133, R166 ;  /* 0x000000a600857245 */ /* 0x000fc60000201000 */
[----:B------:R-:W-:Y:S02]  /*1f0f0*/  IMAD.U32 R167, R128, 0x10000, RZ ;  /* 0x0001000080a77824 */ /* 0x000fe400078e00ff */
[----:B------:R-:W-:Y:S02]  /*1f100*/  FFMA.FTZ R128, R133, R226, 1.1641532182693481445e-10 ;  /* 0x2f00000085807423 */ /* 0x000fe400000100e2 */
[----:B------:R-:W-:-:S03]  /*1f110*/  FMUL.FTZ R167, R167, R218 ;  /* 0x000000daa7a77220 */ /* 0x000fc60000410000 */
[----:B------:R-:W-:Y:S02]  /*1f120*/  FSETP.GTU.FTZ.AND P2, PT, R128, R225, PT ;  /* 0x000000e18000720b */ /* 0x000fe40003f5c000 */
[----:B------:R-:W-:Y:S02]  /*1f130*/  @P1 PRMT R128, R124, 0x7632, R128 ;  /* 0x000076327c801816 */ /* 0x000fe40000000080 */
[----:B------:R-:W-:Y:S02]  /*1f140*/  FSEL R132, R167, RZ, !P2 ;  /* 0x000000ffa7847208 */ /* 0x000fe40005000000 */
[----:B------:R-:W-:Y:S01]  /*1f150*/  SEL R166, RZ, 0x1, P2 ;  /* 0x00000001ffa67807 */ /* 0x000fe20001000000 */
[----:B------:R-:W-:Y:S01]  /*1f160*/  @P1 IMAD.U32 R128, R128, 0x10000, RZ ;  /* 0x0001000080801824 */ /* 0x000fe200078e00ff */
        /* <DEDUP_REMOVED lines=16> */
.L_x_549:
        /* <DEDUP_REMOVED lines=13> */
.L_x_551:
[----:B------:R-:W-:Y:S05]  /*1f340*/  BSYNC.RECONVERGENT B2 ;  /* 0x0000000000027941 */ /* 0x000fea0003800200 */
.L_x_550:
        /* <DEDUP_REMOVED lines=55> */
.L_x_548:
[----:B------:R-:W-:Y:S05]  /*1f6c0*/  BSYNC.RECONVERGENT B1 ;  /* 0x0000000000017941 */ /* 0x000fea0003800200 */
.L_x_547:
[----:B------:R-:W-:Y:S01]  /*1f6d0*/  I2FP.F32.U32 R3, R3 ;  /* 0x0000000300037245 */ /* 0x000fe20000201000 */
[----:B------:R-:W-:Y:S01]  /*1f6e0*/  IMAD.U32 R133, R129, 0x10000, RZ ;  /* 0x0001000081857824 */ /* 0x000fe200078e00ff */
[----:B------:R-:W-:Y:S01]  /*1f6f0*/  LOP3.LUT R184, R184, 0xfffffffb, RZ, 0xc0, !PT ;  /* 0xfffffffbb8b87812 */ /* 0x000fe200078ec0ff */
[----:B------:R-:W-:Y:S01]  /*1f700*/  BSSY.RECONVERGENT B1, `(.L_x_552) ;  /* 0x0000059000017945 */ /* 0x000fe20003800200 */
[----:B------:R-:W-:Y:S02]  /*1f710*/  IMAD.MOV.U32 R168, RZ, RZ, 0x2 ;  /* 0x00000002ffa87424 */ /* 0x000fe400078e00ff */
[----:B------:R-:W-:Y:S01]  /*1f720*/  FFMA.FTZ R128, R3, R226, 1.1641532182693481445e-10 ;  /* 0x2f00000003807423 */ /* 0x000fe200000100e2 */
[----:B------:R-:W-:Y:S01]  /*1f730*/  FMUL.FTZ R133, R133, R218 ;  /* 0x000000da85857220 */ /* 0x000fe20000410000 */
[----:B------:R-:W-:Y:S02]  /*1f740*/  PRMT R3, R129, 0x7632, R3 ;  /* 0x0000763281037816 */ /* 0x000fe40000000003 */
[----:B------:R-:W-:-:S02]  /*1f750*/  MOV R129, R164 ;  /* 0x000000a400817202 */ /* 0x000fc40000000f00 */
        /* <DEDUP_REMOVED lines=14> */
.L_x_554:
        /* <DEDUP_REMOVED lines=13> */
.L_x_556:
[----:B------:R-:W-:Y:S05]  /*1f910*/  BSYNC.RECONVERGENT B2 ;  /* 0x0000000000027941 */ /* 0x000fea0003800200 */
.L_x_555:
        /* <DEDUP_REMOVED lines=49> */
[----:B------:R-:W-:Y:S02]  /*1fc30*/  MOV R164, R168 ;  /* 0x000000a800a47202 */ /* 0x000fe40000000f00 */
[----:B------:R-:W-:Y:S01]  /*1fc40*/  LOP3.LUT R4, R4, UR4, R169, 0x96, !PT ;  /* 0x0000000404047c12 */ /* 0x000fe2000f8e96a9 */
[----:B------:R-:W-:Y:S01]  /*1fc50*/  IMAD.MOV.U32 R168, RZ, RZ, RZ ;  /* 0x000000ffffa87224 */ /* 0x000fe200078e00ff */
[----:B------:R-:W-:Y:S01]  /*1fc60*/  LOP3.LUT R5, R132, UR5, R129, 0x96, !PT ;  /* 0x0000000584057c12 */ /* 0x000fe2000f8e9681 */
[----:B------:R-:W-:Y:S02]  /*1fc70*/  IMAD.MOV.U32 R129, RZ, RZ, R222 ;  /* 0x000000ffff817224 */ /* 0x000fe400078e00de */
[----:B------:R-:W-:-:S07]  /*1fc80*/  IMAD.MOV.U32 R222, RZ, RZ, R128 ;  /* 0x000000ffffde7224 */ /* 0x000fce00078e0080 */
.L_x_553:
[----:B------:R-:W-:Y:S05]  /*1fc90*/  BSYNC.RECONVERGENT B1 ;  /* 0x0000000000017941 */ /* 0x000fea0003800200 */
.L_x_552:
[----:B------:R-:W-:Y:S01]  /*1fca0*/  I2FP.F32.U32 R129, R129 ;  /* 0x0000008100817245 */ /* 0x000fe20000201000 */
[----:B------:R-:W-:Y:S01]  /*1fcb0*/  @P1 IMAD.U32 R192, R125, 0x10000, RZ ;  /* 0x000100007dc01824 */ /* 0x000fe200078e00ff */
[----:B------:R-:W-:Y:S01]  /*1fcc0*/  SHF.L.U32 R133, R121, 0x10, RZ ;  /* 0x0000001079857819 */ /* 0x000fe200000006ff */
[----:B------:R-:W-:Y:S02]  /*1fcd0*/  BSSY.RECONVERGENT B1, `(.L_x_557) ;  /* 0x000005c000017945 */ /* 0x000fe40003800200 */
[----:B------:R-:W-:Y:S01]  /*1fce0*/  FFMA.FTZ R128, R129, R226, 1.1641532182693481445e-10 ;  /* 0x2f00000081807423 */ /* 0x000fe200000100e2 */
[----:B------:R-:W-:Y:S01]  /*1fcf0*/  MOV R129, R164 ;  /* 0x000000a400817202 */ /* 0x000fe20000000f00 */
        /* <DEDUP_REMOVED lines=20> */
.L_x_559:
        /* <DEDUP_REMOVED lines=13> */
.L_x_561:
[----:B------:R-:W-:Y:S05]  /*1ff10*/  BSYNC.RECONVERGENT B2 ;  /* 0x0000000000027941 */ /* 0x000fea0003800200 */
.L_x_560:
        /* <DEDUP_REMOVED lines=55> */
.L_x_558:
[----:B------:R-:W-:Y:S05]  /*20290*/  BSYNC.RECONVERGENT B1 ;  /* 0x0000000000017941 */ /* 0x000fea0003800200 */
.L_x_557:
        /* <DEDUP_REMOVED lines=22> */
.L_x_564:
        /* <DEDUP_REMOVED lines=13> */
.L_x_566:
[----:B------:R-:W-:Y:S05]  /*204d0*/  BSYNC.RECONVERGENT B2 ;  /* 0x0000000000027941 */ /* 0x000fea0003800200 */
.L_x_565:
        /* <DEDUP_REMOVED lines=55> */
.L_x_563:
[----:B------:R-:W-:Y:S05]  /*20850*/  BSYNC.RECONVERGENT B1 ;  /* 0x0000000000017941 */ /* 0x000fea0003800200 */
.L_x_562:
        /* <DEDUP_REMOVED lines=8> */
[----:B------:R-:W-:Y:S01]  /*208e0*/  FSEL R132, R133, RZ, !P2 ;  /* 0x000000ff85847208 */ /* 0x000fe20005000000 */
[----:B------:R-:W-:Y:S01]  /*208f0*/  IMAD.MOV.U32 R133, RZ, RZ, 0x2 ;  /* 0x00000002ff857424 */ /* 0x000fe200078e00ff */
[----:B------:R-:W-:Y:S01]  /*20900*/  SEL R168, RZ, 0x1, P2 ;  /* 0x00000001ffa87807 */ /* 0x000fe20001000000 */
[----:B------:R-:W-:Y:S01]  /*20910*/  @P1 IMAD.U32 R128, R128, 0x10000, RZ ;  /* 0x0001000080801824 */ /* 0x000fe200078e00ff */
[----:B------:R-:W-:Y:S01]  /*20920*/  ISETP.NE.AND P2, PT, R169, 0x1, PT ;  /* 0x00000001a900780c */ /* 0x000fe20003f45270 */
[----:B------:R-:W-:-:S04]  /*20930*/  FADD.FTZ R3, R3, R132 ;  /* 0x0000008403037221 */ /* 0x000fc80000010000 */
        /* <DEDUP_REMOVED lines=13> */
.L_x_569:
        /* <DEDUP_REMOVED lines=13> */
.L_x_571:
[----:B------:R-:W-:Y:S05]  /*20ae0*/  BSYNC.RECONVERGENT B2 ;  /* 0x0000000000027941 */ /* 0x000fea0003800200 */
.L_x_570:
        /* <DEDUP_REMOVED lines=55> */
.L_x_568:
[----:B------:R-:W-:Y:S05]  /*20e60*/  BSYNC.RECONVERGENT B1 ;  /* 0x0000000000017941 */ /* 0x000fea0003800200 */
.L_x_567:
[----:B------:R-:W-:Y:S01]  /*20e70*/  I2FP.F32.U32 R3, R3 ;  /* 0x0000000300037245 */ /* 0x000fe20000201000 */
[C---:B------:R-:W-:Y:S01]  /*20e80*/  IMAD.U32 R129, R130.reuse, 0x10000, RZ ;  /* 0x0001000082817824 */ /* 0x040fe200078e00ff */
[----:B------:R-:W-:Y:S01]  /*20e90*/  ISETP.NE.AND P3, PT, R133, 0x1, PT ;  /* 0x000000018500780c */ /* 0x000fe20003f65270 */
[----:B------:R-:W-:Y:S01]  /*20ea0*/  BSSY.RECONVERGENT B1, `(.L_x_572) ;  /* 0x0000057000017945 */ /* 0x000fe20003800200 */
[----:B------:R-:W-:Y:S01]  /*20eb0*/  PRMT R130, R130, 0x7632, R130 ;  /* 0x0000763282827816 */ /* 0x000fe20000000082 */
[----:B------:R-:W-:Y:S01]  /*20ec0*/  FFMA.FTZ R128, R3, R226, 1.1641532182693481445e-10 ;  /* 0x2f00000003807423 */ /* 0x000fe200000100e2 */
[----:B------:R-:W-:Y:S01]  /*20ed0*/  FMUL.FTZ R3, R129, R218 ;  /* 0x000000da81037220 */ /* 0x000fe20000410000 */
[----:B------:R-:W-:Y:S01]  /*20ee0*/  IMAD.MOV.U32 R170, RZ, RZ, 0x2 ;  /* 0x00000002ffaa7424 */ /* 0x000fe200078e00ff */
[----:B------:R-:W-:Y:S02]  /*20ef0*/  MOV R132, R164 ;  /* 0x000000a400847202 */ /* 0x000fe40000000f00 */
        /* <DEDUP_REMOVED lines=12> */
.L_x_574:
        /* <DEDUP_REMOVED lines=13> */
.L_x_576:
[----:B------:R-:W-:Y:S05]  /*21090*/  BSYNC.RECONVERGENT B2 ;  /* 0x0000000000027941 */ /* 0x000fea0003800200 */
.L_x_575:
        /* <DEDUP_REMOVED lines=55> */
.L_x_573:
[----:B------:R-:W-:Y:S05]  /*21410*/  BSYNC.RECONVERGENT B1 ;  /* 0x0000000000017941 */ /* 0x000fea0003800200 */
.L_x_572:
[----:B------:R-:W-:Y:S01]  /*21420*/  I2FP.F32.U32 R129, R132 ;  /* 0x0000008400817245 */ /* 0x000fe20000201000 */
[----:B------:R-:W-:Y:S01]  /*21430*/  @P1 IMAD.U32 R202, R126, 0x10000, RZ ;  /* 0x000100007eca1824 */ /* 0x000fe200078e00ff */
[----:B------:R-:W-:Y:S01]  /*21440*/  SHF.L.U32 R133, R122, 0x10, RZ ;  /* 0x000000107a857819 */ /* 0x000fe200000006ff */
[----:B------:R-:W-:Y:S01]  /*21450*/  BSSY.RECONVERGENT B1, `(.L_x_577) ;  /* 0x000005b000017945 */ /* 0x000fe20003800200 */
[----:B------:R-:W-:Y:S02]  /*21460*/  IMAD.MOV.U32 R132, RZ, RZ, 0x2 ;  /* 0x00000002ff847424 */ /* 0x000fe400078e00ff */
[----:B------:R-:W-:Y:S01]  /*21470*/  FFMA.FTZ R128, R129, R226, 1.1641532182693481445e-10 ;  /* 0x2f00000081807423 */ /* 0x000fe200000100e2 */
[----:B------:R-:W-:-:S04]  /*21480*/  FMUL.FTZ R133, R133, R218 ;  /* 0x000000da85857220 */ /* 0x000fc80000410000 */
[----:B------:R-:W-:-:S04]  /*21490*/  FSETP.GTU.FTZ.AND P3, PT, R128, R225, PT ;  /* 0x000000e18000720b */ /* 0x000fc80003f7c000 */
[----:B------:R-:W-:Y:S02]  /*214a0*/  FSEL R128, R133, RZ, !P3 ;  /* 0x000000ff85807208 */ /* 0x000fe40005800000 */
[----:B------:R-:W-:Y:S02]  /*214b0*/  SEL R169, RZ, 0x1, P3 ;  /* 0x00000001ffa97807 */ /* 0x000fe40001800000 */
[----:B------:R-:W-:Y:S01]  /*214c0*/  ISETP.NE.AND P3, PT, R170, 0x1, PT ;  /* 0x00000001aa00780c */ /* 0x000fe20003f65270 */
[----:B------:R-:W-:-:S04]  /*214d0*/  FADD.FTZ R3, R3, R128 ;  /* 0x0000008003037221 */ /* 0x000fc80000010000 */
        /* <DEDUP_REMOVED lines=13> */
.L_x_579:
        /* <DEDUP_REMOVED lines=13> */
.L_x_581:
[----:B------:R-:W-:Y:S05]  /*21680*/  BSYNC.RECONVERGENT B2 ;  /* 0x0000000000027941 */ /* 0x000fea0003800200 */
.L_x_580:
        /* <DEDUP_REMOVED lines=55> */
.L_x_578:
[----:B------:R-:W-:Y:S05]  /*21a00*/  BSYNC.RECONVERGENT B1 ;  /* 0x0000000000017941 */ /* 0x000fea0003800200 */
.L_x_577:
[----:B------:R-:W-:Y:S01]  /*21a10*/  I2FP.F32.U32 R3, R3 ;  /* 0x0000000300037245 */ /* 0x000fe20000201000 */
[----:B------:R-:W-:Y:S01]  /*21a20*/  BSSY.RECONVERGENT B1, `(.L_x_582) ;  /* 0x0000058000017945 */ /* 0x000fe20003800200 */
[----:B------:R-:W-:Y:S01]  /*21a30*/  ISETP.NE.AND P4, PT, R132, 0x1, PT ;  /* 0x000000018400780c */ /* 0x000fe20003f85270 */
[----:B------:R-:W-:Y:S01]  /*21a40*/  IMAD.MOV.U32 R171, RZ, RZ, 0x2 ;  /* 0x00000002ffab7424 */ /* 0x000fe200078e00ff */
[----:B------:R-:W-:Y:S01]  /*21a50*/  SHF.L.U32 R129, R130, 0x10, RZ ;  /* 0x0000001082817819 */ /* 0x000fe200000006ff */
[----:B------:R-:W-:Y:S01]  /*21a60*/  FFMA.FTZ R128, R3, R226, 1.1641532182693481445e-10 ;  /* 0x2f00000003807423 */ /* 0x000fe200000100e2 */
[----:B------:R-:W-:-:S03]  /*21a70*/  IMAD.MOV.U32 R130, RZ, RZ, R164 ;  /* 0x000000ffff827224 */ /* 0x000fc600078e00a4 */
        /* <DEDUP_REMOVED lines=13> */
.L_x_584:
        /* <DEDUP_REMOVED lines=13> */
.L_x_586:
[----:B------:R-:W-:Y:S05]  /*21c20*/  BSYNC.RECONVERGENT B2 ;  /* 0x0000000000027941 */ /* 0x000fea0003800200 */
.L_x_585:
        /* <DEDUP_REMOVED lines=55> */
.L_x_583:
[----:B------:R-:W-:Y:S05]  /*21fa0*/  BSYNC.RECONVERGENT B1 ;  /* 0x0000000000017941 */ /* 0x000fea0003800200 */
.L_x_582:
        /* <DEDUP_REMOVED lines=27> */
.L_x_589:
        /* <DEDUP_REMOVED lines=13> */
.L_x_591:
[----:B------:R-:W-:Y:S05]  /*22230*/  BSYNC.RECONVERGENT B2 ;  /* 0x0000000000027941 */ /* 0x000fea0003800200 */
.L_x_590:
        /* <DEDUP_REMOVED lines=55> */
.L_x_588:
[----:B------:R-:W-:Y:S05]  /*225b0*/  BSYNC.RECONVERGENT B1 ;  /* 0x0000000000017941 */ /* 0x000fea0003800200 */
.L_x_587:
[----:B------:R-:W-:Y:S01]  /*225c0*/  I2FP.F32.U32 R3, R3 ;  /* 0x0000000300037245 */ /* 0x000fe20000201000 */
[----:B------:R-:W-:Y:S01]  /*225d0*/  IMAD.U32 R129, R131, 0x10000, RZ ;  /* 0x0001000083817824 */ /* 0x000fe200078e00ff */
[----:B------:R-:W-:Y:S01]  /*225e0*/  ISETP.NE.AND P5, PT, R132, 0x1, PT ;  /* 0x000000018400780c */ /* 0x000fe20003fa5270 */
        /* <DEDUP_REMOVED lines=18> */
.L_x_594:
        /* <DEDUP_REMOVED lines=13> */
.L_x_596:
[----:B------:R-:W-:Y:S05]  /*227e0*/  BSYNC.RECONVERGENT B2 ;  /* 0x0000000000027941 */ /* 0x000fea0003800200 */
.L_x_595:
        /* <DEDUP_REMOVED lines=55> */
.L_x_593:
[----:B------:R-:W-:Y:S05]  /*22b60*/  BSYNC.RECONVERGENT B1 ;  /* 0x0000000000017941 */ /* 0x000fea0003800200 */
.L_x_592:
        /* <DEDUP_REMOVED lines=26> */
.L_x_599:
        /* <DEDUP_REMOVED lines=13> */
.L_x_601:
[----:B------:R-:W-:Y:S05]  /*22de0*/  BSYNC.RECONVERGENT B2 ;  /* 0x0000000000027941 */ /* 0x000fea0003800200 */
.L_x_600:
        /* <DEDUP_REMOVED lines=55> */
.L_x_598:
[----:B------:R-:W-:Y:S05]  /*23160*/  BSYNC.RECONVERGENT B1 ;  /* 0x0000000000017941 */ /* 0x000fea0003800200 */
.L_x_597:
[----:B------:R-:W-:Y:S01]  /*23170*/  I2FP.F32.U32 R129, R129 ;  /* 0x0000008100817245 */ /* 0x000fe20000201000 */
[----:B------:R-:W-:Y:S01]  /*23180*/  BSSY.RECONVERGENT B1, `(.L_x_602) ;  /* 0x000005a000017945 */ /* 0x000fe20003800200 */
[----:B------:R-:W-:Y:S02]  /*23190*/  ISETP.NE.AND P6, PT, R130, 0x1, PT ;  /* 0x000000018200780c */ /* 0x000fe40003fc5270 */
[----:B------:R-:W-:Y:S01]  /*231a0*/  SHF.L.U32 R131, R3, 0x10, RZ ;  /* 0x0000001003837819 */ /* 0x000fe200000006ff */
[----:B------:R-:W-:Y:S01]  /*231b0*/  FFMA.FTZ R128, R129, R226, 1.1641532182693481445e-10 ;  /* 0x2f00000081807423 */ /* 0x000fe200000100e2 */
[----:B------:R-:W-:Y:S02]  /*231c0*/  IMAD.MOV.U32 R3, RZ, RZ, 0x2 ;  /* 0x00000002ff037424 */ /* 0x000fe400078e00ff */
        /* <DEDUP_REMOVED lines=10> */
[----:B------:R-:W-:Y:S01]  /*23270*/  @!P6 IMAD.MOV.U32 R129, RZ, RZ, R5 ;  /* 0x000000ffff81e224 */ /* 0x000fe200078e0005 */
[----:B------:R-:W-:Y:S01]  /*23280*/  @P6 MOV R129, R4 ;  /* 0x0000000400816202 */ /* 0x000fe20000000f00 */
[----:B------:R-:W-:Y:S01]  /*23290*/  @P6 VIADD R3, R130, 0x1 ;  /* 0x0000000182036836 */ /* 0x000fe20000000000 */
[----:B------:R-:W-:Y:S06]  /*232a0*/  BRA `(.L_x_603) ;  /* 0x00000004001c7947 */ /* 0x000fec0003800000 */
.L_x_604:
        /* <DEDUP_REMOVED lines=8> */
[----:B------:R-:W-:Y:S01]  /*23330*/  @!P6 IADD3 R183, PT, PT, R183, 0x1, RZ ;  /* 0x00000001b7b7e810 */ /* 0x000fe20007ffe0ff */
[----:B------:R-:W-:Y:S01]  /*23340*/  @!P6 VIADD R4, R162, 0x1 ;  /* 0x00000001a204e836 */ /* 0x000fe20000000000 */
[----:B------:R-:W-:Y:S02]  /*23350*/  @!P6 MOV R181, RZ ;  /* 0x000000ff00b5e202 */ /* 0x000fe40000000f00 */
[----:B------:R-:W-:-:S13]  /*23360*/  ISETP.NE.AND P0, PT, R183, RZ, !P6 ;  /* 0x000000ffb700720c */ /* 0x000fda0007705270 */
[----:B------:R-:W-:Y:S01]  /*23370*/  @P0 IMAD.MOV R4, RZ, RZ, R162 ;  /* 0x000000ffff040224 */ /* 0x000fe200078e02a2 */
[----:B------:R-:W-:-:S03]  /*23380*/  ISETP.NE.AND P0, PT, R3, RZ, PT ;  /* 0x000000ff0300720c */ /* 0x000fc60003f05270 */
[----:B------:R-:W-:-:S10]  /*23390*/  @!P6 IMAD.MOV.U32 R162, RZ, RZ, R4 ;  /* 0x000000ffffa2e224 */ /* 0x000fd400078e0004 */
.L_x_606:
[----:B------:R-:W-:Y:S05]  /*233a0*/  BSYNC.RECONVERGENT B2 ;  /* 0x0000000000027941 */ /* 0x000fea0003800200 */
.L_x_605:
        /* <DEDUP_REMOVED lines=55> */
.L_x_603:
[----:B------:R-:W-:Y:S05]  /*23720*/  BSYNC.RECONVERGENT B1 ;  /* 0x0000000000017941 */ /* 0x000fea0003800200 */
.L_x_602:
[----:B------:R-:W-:Y:S02]  /*23730*/  I2FP.F32.U32 R129, R129 ;  /* 0x0000008100817245 */ /* 0x000fe40000201000 */
[----:B------:R-:W-:-:S03]  /*23740*/  PRMT R128, R123, 0x7632, R128 ;  /* 0x000076327b807816 */ /* 0x000fc60000000080 */
[----:B------:R-:W-:Y:S01]  /*23750*/  FFMA.FTZ R226, R129, R226, 1.1641532182693481445e-10 ;  /* 0x2f00000081e27423 */ /* 0x000fe200000100e2 */
[----:B------:R-:W-:Y:S02]  /*23760*/  SHF.L.U32 R131, R128, 0x10, RZ ;  /* 0x0000001080837819 */ /* 0x000fe400000006ff */
[----:B------:R-:W-:Y:S02]  /*23770*/  @P1 PRMT R128, R127, 0x7632, R128 ;  /* 0x000076327f801816 */ /* 0x000fe40000000080 */
[----:B------:R-:W-:Y:S01]  /*23780*/  FSETP.GTU.FTZ.AND P6, PT, R226, R225, PT ;  /* 0x000000e1e200720b */ /* 0x000fe20003fdc000 */
[----:B------:R-:W-:Y:S01]  /*23790*/  FMUL.FTZ R131, R131, R218 ;  /* 0x000000da83837220 */ /* 0x000fe20000410000 */
[----:B------:R-:W-:Y:S01]  /*237a0*/  PRMT R129, R224, 0x5410, R172 ;  /* 0x00005410e0817816 */ /* 0x000fe200000000ac */
[----:B------:R-:W-:-:S03]  /*237b0*/  @P1 IMAD.U32 R128, R128, 0x10000, RZ ;  /* 0x0001000080801824 */ /* 0x000fc600078e00ff */
[----:B------:R-:W-:-:S05]  /*237c0*/  FSEL R130, R131, RZ, !P6 ;  /* 0x000000ff83827208 */ /* 0x000fca0007000000 */
        /* <DEDUP_REMOVED lines=10> */
.L_x_526:
[----:B------:R-:W-:Y:S01]  /*23870*/  ISETP.NE.AND P2, PT, R3, 0x1, PT ;  /* 0x000000010300780c */ /* 0x000fe20003f45270 */
[----:B------:R-:W-:Y:S01]  /*23880*/  BSSY.RECONVERGENT B1, `(.L_x_608) ;  /* 0x0000053000017945 */ /* 0x000fe20003800200 */
[----:B0-----:R-:W-:Y:S02]  /*23890*/  HFMA2 R133, -RZ, RZ, 0, 1.1920928955078125e-07 ;  /* 0x00000002ff857431 */ /* 0x001fe400000001ff */
[----:B------:R-:W-:Y:S02]  /*238a0*/  IMAD.MOV.U32 R132, RZ, RZ, R164 ;  /* 0x000000ffff847224 */ /* 0x000fe400078e00a4 */
[----:B------:R-:W-:-:S07]  /*238b0*/  IMAD.MOV.U32 R222, RZ, RZ, R221 ;  /* 0x000000ffffde7224 */ /* 0x000fce00078e00dd */
[----:B------:R-:W-:Y:S05]  /*238c0*/  @!P2 BRA `(.L_x_609) ;  /* 0x000000040038a947 */ /* 0x000fea0003800000 */
[----:B------:R-:W-:-:S13]  /*238d0*/  ISETP.NE.AND P2, PT, R3, 0x3, PT ;  /* 0x000000030300780c */ /* 0x000fda0003f45270 */
[----:B------:R-:W-:Y:S05]  /*238e0*/  @!P2 BRA `(.L_x_610) ;  /* 0x000000000020a947 */ /* 0x000fea0003800000 */
[----:B------:R-:W-:-:S13]  /*238f0*/  ISETP.NE.AND P2, PT, R3, 0x2, PT ;  /* 0x000000020300780c */ /* 0x000fda0003f45270 */
[----:B------:R-:W-:Y:S01]  /*23900*/  @!P2 MOV R133, 0x3 ;  /* 0x000000030085a802 */ /* 0x000fe20000000f00 */
[----:B------:R-:W-:Y:S01]  /*23910*/  @!P2 IMAD.MOV.U32 R132, RZ, RZ, R5 ;  /* 0x000000ffff84a224 */ /* 0x000fe200078e0005 */
[----:B------:R-:W-:Y:S01]  /*23920*/  @P2 IADD3 R133, PT, PT, R3, 0x1, RZ ;  /* 0x0000000103852810 */ /* 0x000fe20007ffe0ff */
[--C-:B------:R-:W-:Y:S02]  /*23930*/  @!P2 IMAD.MOV.U32 R222, RZ, RZ, R221.reuse ;  /* 0x000000ffffdea224 */ /* 0x100fe400078e00dd */
[----:B------:R-:W-:Y:S02]  /*23940*/  @P2 IMAD.MOV.U32 R132, RZ, RZ, R4 ;  /* 0x000000ffff842224 */ /* 0x000fe400078e0004 */
[----:B------:R-:W-:Y:S01]  /*23950*/  @P2 IMAD.MOV.U32 R222, RZ, RZ, R221 ;  /* 0x000000ffffde2224 */ /* 0x000fe200078e00dd */
[----:B------:R-:W-:Y:S06]  /*23960*/  BRA `(.L_x_609) ;  /* 0x0000000400107947 */ /* 0x000fec0003800000 */
.L_x_610:
[----:B------:R-:W-:Y:S01]  /*23970*/  IADD3 R182, PT, PT, R182, 0x1, RZ ;  /* 0x00000001b6b67810 */ /* 0x000fe20007ffe0ff */
[----:B------:R-:W-:Y:S03]  /*23980*/  BSSY.RECONVERGENT B2, `(.L_x_611) ;  /* 0x000000c000027945 */ /* 0x000fe60003800200 */
[C---:B------:R-:W-:Y:S01]  /*23990*/  ISETP.NE.AND P2, PT, R182.reuse, RZ, PT ;  /* 0x000000ffb600720c */ /* 0x040fe20003f45270 */
[----:B------:R-:W-:-:S12]  /*239a0*/  IMAD.WIDE.U32 R132, R182, -0x2daee0ad, RZ ;  /* 0xd2511f53b6847825 */ /* 0x000fd800078e00ff */
[----:B------:R-:W-:Y:S05]  /*239b0*/  @P2 BRA `(.L_x_612) ;  /* 0x0000000000202947 */ /* 0x000fea0003800000 */
[----:B------:R-:W-:-:S05]  /*239c0*/  VIADD R181, R181, 0x1 ;  /* 0x00000001b5b57836 */ /* 0x000fca0000000000 */
[----:B------:R-:W-:-:S13]  /*239d0*/  ISETP.NE.AND P2, PT, R181, RZ, PT ;  /* 0x000000ffb500720c */ /* 0x000fda0003f45270 */
[----:B------:R-:W-:Y:S01]  /*239e0*/  @!P2 VIADD R183, R183, 0x1 ;  /* 0x00000001b7b7a836 */ /* 0x000fe20000000000 */
[----:B------:R-:W-:Y:S02]  /*239f0*/  @!P2 IADD3 R3, PT, PT, R162, 0x1, RZ ;  /* 0x00000001a203a810 */ /* 0x000fe40007ffe0ff */
[----:B------:R-:W-:Y:S02]  /*23a00*/  @!P2 MOV R181, RZ ;  /* 0x000000ff00b5a202 */ /* 0x000fe40000000f00 */
[----:B------:R-:W-:-:S13]  /*23a10*/  ISETP.NE.AND P3, PT, R183, RZ, !P2 ;  /* 0x000000ffb700720c */ /* 0x000fda0005765270 */
[----:B------:R-:W-:-:S04]  /*23a20*/  @P3 IMAD.MOV R3, RZ, RZ, R162 ;  /* 0x000000ffff033224 */ /* 0x000fc800078e02a2 */
[----:B------:R-:W-:-:S07]  /*23a30*/  @!P2 IMAD.MOV.U32 R162, RZ, RZ, R3 ;  /* 0x000000ffffa2a224 */ /* 0x000fce00078e0003 */
.L_x_612:
[----:B------:R-:W-:Y:S05]  /*23a40*/  BSYNC.RECONVERGENT B2 ;  /* 0x0000000000027941 */ /* 0x000fea0003800200 */
.L_x_611:
        /* <DEDUP_REMOVED lines=54> */
.L_x_609:
[----:B------:R-:W-:Y:S05]  /*23db0*/  BSYNC.RECONVERGENT B1 ;  /* 0x0000000000017941 */ /* 0x000fea0003800200 */
.L_x_608:
[----:B------:R-:W0:Y:S01]  /*23dc0*/  LDC R227, c[0x0][0x408] ;  /* 0x00010200ffe37b82 */ /* 0x000e220000000800 */
[----:B------:R-:W-:Y:S01]  /*23dd0*/  I2FP.F32.U32 R3, R132 ;  /* 0x0000008400037245 */ /* 0x000fe20000201000 */
[----:B------:R-:W-:Y:S01]  /*23de0*/  IMAD.MOV.U32 R218, RZ, RZ, 0x2f800000 ;  /* 0x2f800000ffda7424 */ /* 0x000fe200078e00ff */
[----:B-----5:R-:W-:Y:S01]  /*23df0*/  @P1 SHF.L.U32 R192, R124, 0x10, RZ ;  /* 0x000000107cc01819 */ /* 0x020fe200000006ff */
[----:B------:R-:W-:Y:S01]  /*23e00*/  IMAD.U32 R132, R128, 0x10000, RZ ;  /* 0x0001000080847824 */ /* 0x000fe200078e00ff */
[----:B------:R-:W-:Y:S01]  /*23e10*/  LOP3.LUT R184, R184, 0xffffffef, RZ, 0xc0, !PT ;  /* 0xffffffefb8b87812 */ /* 0x000fe200078ec0ff */
[----:B------:R-:W-:Y:S01]  /*23e20*/  FFMA.FTZ R3, R3, R218, 1.1641532182693481445e-10 ;  /* 0x2f00000003037423 */ /* 0x000fe200000100da */
[----:B------:R-:W-:Y:S01]  /*23e30*/  BSSY.RECONVERGENT B1, `(.L_x_613) ;  /* 0x000005b000017945 */ /* 0x000fe20003800200 */
[----:B------:R-:W1:Y:S01]  /*23e40*/  LDC R226, c[0x0][0x404] ;  /* 0x00010100ffe27b82 */ /* 0x000e620000000800 */
[----:B------:R-:W-:Y:S01]  /*23e50*/  PRMT R128, R128, 0x7632, R128 ;  /* 0x0000763280807816 */ /* 0x000fe20000000080 */
[----:B0-----:R-:W-:Y:S01]  /*23e60*/  FMUL.FTZ R132, R132, R227 ;  /* 0x000000e384847220 */ /* 0x001fe20000410000 */
[----:B-1----:R-:W-:Y:S01]  /*23e70*/  FSETP.GTU.FTZ.AND P2, PT, R3, R226, PT ;  /* 0x000000e20300720b */ /* 0x002fe20003f5c000 */
        /* <DEDUP_REMOVED lines=17> */
.L_x_615:
        /* <DEDUP_REMOVED lines=13> */
.L_x_617:
[----:B------:R-:W-:Y:S05]  /*24060*/  BSYNC.RECONVERGENT B2 ;  /* 0x0000000000027941 */ /* 0x000fea0003800200 */
.L_x_616:
        /* <DEDUP_REMOVED lines=55> */
.L_x_614:
[----:B------:R-:W-:Y:S05]  /*243e0*/  BSYNC.RECONVERGENT B1 ;  /* 0x0000000000017941 */ /* 0x000fea0003800200 */
.L_x_613:
        /* <DEDUP_REMOVED lines=8> */
[----:B------:R-:W-:-:S02]  /*24470*/  FSETP.GTU.FTZ.AND P2, PT, R3, R226, PT ;  /* 0x000000e20300720b */ /* 0x000fc40003f5c000 */
[----:B------:R-:W-:Y:S02]  /*24480*/  MOV R3, R164 ;  /* 0x000000a400037202 */ /* 0x000fe40000000f00 */
        /* <DEDUP_REMOVED lines=16> */
.L_x_620:
        /* <DEDUP_REMOVED lines=11> */
[----:B------:R-:W-:-:S05]  /*24640*/  @P3 IADD3 R3, PT, PT, R162, RZ, RZ ;  /* 0x000000ffa2033210 */ /* 0x000fca0007ffe0ff */
[----:B------:R-:W-:-:S07]  /*24650*/  @!P2 IMAD.MOV.U32 R162, RZ, RZ, R3 ;  /* 0x000000ffffa2a224 */ /* 0x000fce00078e0003 */
.L_x_622:
[----:B------:R-:W-:Y:S05]  /*24660*/  BSYNC.RECONVERGENT B2 ;  /* 0x0000000000027941 */ /* 0x000fea0003800200 */
.L_x_621:
        /* <DEDUP_REMOVED lines=52> */
[----:B------:R-:W-:Y:S02]  /*249b0*/  IMAD.MOV.U32 R222, RZ, RZ, R132 ;  /* 0x000000ffffde7224 */ /* 0x000fe400078e0084 */
[----:B------:R-:W-:Y:S01]  /*249c0*/  HFMA2 R132, -RZ, RZ, 0, 0 ;  /* 0x00000000ff847431 */ /* 0x000fe200000001ff */
[----:B------:R-:W-:-:S07]  /*249d0*/  LOP3.LUT R5, R224, UR5, R133, 0x96, !PT ;  /* 0x00000005e0057c12 */ /* 0x000fce000f8e9685 */
.L_x_619:
[----:B------:R-:W-:Y:S05]  /*249e0*/  BSYNC.RECONVERGENT B1 ;  /* 0x0000000000017941 */ /* 0x000fea0003800200 */
.L_x_618:
[----:B------:R-:W-:Y:S01]  /*249f0*/  I2FP.F32.U32 R3, R3 ;  /* 0x0000000300037245 */ /* 0x000fe20000201000 */
[----:B------:R-:W-:Y:S01]  /*24a00*/  IMAD.U32 R128, R129, 0x10000, RZ ;  /* 0x0001000081807824 */ /* 0x000fe200078e00ff */
[----:B------:R-:W-:Y:S01]  /*24a10*/  LOP3.LUT R184, R184, 0xfffffffb, RZ, 0xc0, !PT ;  /* 0xfffffffbb8b87812 */ /* 0x000fe200078ec0ff */
[----:B------:R-:W-:Y:S01]  /*24a20*/  @P1 IMAD.U32 R133, R125, 0x10000, RZ ;  /* 0x000100007d851824 */ /* 0x000fe200078e00ff */
[----:B------:R-:W-:Y:S01]  /*24a30*/  BSSY.RECONVERGENT B1, `(.L_x_623) ;  /* 0x000005b000017945 */ /* 0x000fe20003800200 */
[----:B------:R-:W-:Y:S01]  /*24a40*/  FFMA.FTZ R3, R3, R218, 1.1641532182693481445e-10 ;  /* 0x2f00000003037423 */ /* 0x000fe200000100da */
[----:B------:R-:W-:-:S04]  /*24a50*/  FMUL.FTZ R128, R128, R227 ;  /* 0x000000e380807220 */ /* 0x000fc80000410000 */
[----:B------:R-:W-:Y:S02]  /*24a60*/  FSETP.GTU.FTZ.AND P2, PT, R3, R226, PT ;  /* 0x000000e20300720b */ /* 0x000fe40003f5c000 */
[----:B------:R-:W-:Y:S01]  /*24a70*/  PRMT R3, R129, 0x7632, R3 ;  /* 0x0000763281037816 */ /* 0x000fe20000000003 */
[----:B------:R-:W-:Y:S01]  /*24a80*/  IMAD.MOV.U32 R129, RZ, RZ, R164 ;  /* 0x000000ffff817224 */ /* 0x000fe200078e00a4 */
[----:B------:R-:W-:Y:S02]  /*24a90*/  FSEL R192, R128, RZ, !P2 ;  /* 0x000000ff80c07208 */ /* 0x000fe40005000000 */
[----:B------:R-:W-:Y:S02]  /*24aa0*/  PLOP3.LUT P3, PT, P2, PT, PT, 0x8, 0x80 ;  /* 0x000000000080781c */ /* 0x000fe4000176e170 */
[----:B------:R-:W-:Y:S01]  /*24ab0*/  ISETP.NE.AND P2, PT, R132, 0x1, PT ;  /* 0x000000018400780c */ /* 0x000fe20003f45270 */
[----:B------:R-:W-:Y:S01]  /*24ac0*/  @P1 FADD.FTZ R192, R133, R192 ;  /* 0x000000c085c01221 */ /* 0x000fe20000010000 */
[----:B------:R-:W-:-:S04]  /*24ad0*/  MOV R133, 0x2 ;  /* 0x0000000200857802 */ /* 0x000fc80000000f00 */
        /* <DEDUP_REMOVED lines=11> */
.L_x_625:
        /* <DEDUP_REMOVED lines=8> */
[----:B------:R-:W-:Y:S01]  /*24c10*/  @!P2 IADD3 R4, PT, PT, R162, 0x1, RZ ;  /* 0x00000001a204a810 */ /* 0x000fe20007ffe0ff */
[----:B------:R-:W-:-:S03]  /*24c20*/  @!P2 IMAD.MOV.U32 R181, RZ, RZ, RZ ;  /* 0x000000ffffb5a224 */ /* 0x000fc600078e00ff */
[----:B------:R-:W-:-:S13]  /*24c30*/  ISETP.NE.AND P3, PT, R183, RZ, !P2 ;  /* 0x000000ffb700720c */ /* 0x000fda0005765270 */
[----:B------:R-:W-:-:S05]  /*24c40*/  @P3 IMAD.MOV R4, RZ, RZ, R162 ;  /* 0x000000ffff043224 */ /* 0x000fca00078e02a2 */
[----:B------:R-:W-:-:S07]  /*24c50*/  @!P2 MOV R162, R4 ;  /* 0x0000000400a2a202 */ /* 0x000fce0000000f00 */
.L_x_627:
[----:B------:R-:W-:Y:S05]  /*24c60*/  BSYNC.RECONVERGENT B2 ;  /* 0x0000000000027941 */ /* 0x000fea0003800200 */
.L_x_626:
        /* <DEDUP_REMOVED lines=55> */
.L_x_624:
[----:B------:R-:W-:Y:S05]  /*24fe0*/  BSYNC.RECONVERGENT B1 ;  /* 0x0000000000017941 */ /* 0x000fea0003800200 */
.L_x_623:
        /* <DEDUP_REMOVED lines=8> */
[----:B------:R-:W-:Y:S02]  /*25070*/  IMAD.MOV.U32 R3, RZ, RZ, R164 ;  /* 0x000000ffff037224 */ /* 0x000fe400078e00a4 */
[----:B------:R-:W-:-:S04]  /*25080*/  FSETP.GTU.FTZ.AND P2, PT, R129, R226, PT ;  /* 0x000000e28100720b */ /* 0x000fc80003f5c000 */
        /* <DEDUP_REMOVED lines=16> */
.L_x_630:
        /* <DEDUP_REMOVED lines=13> */
.L_x_632:
[----:B------:R-:W-:Y:S05]  /*25260*/  BSYNC.RECONVERGENT B2 ;  /* 0x0000000000027941 */ /* 0x000fea0003800200 */
.L_x_631:
        /* <DEDUP_REMOVED lines=55> */
.L_x_629:
[----:B------:R-:W-:Y:S05]  /*255e0*/  BSYNC.RECONVERGENT B1 ;  /* 0x0000000000017941 */ /* 0x000fea0003800200 */
.L_x_628:
        /* <DEDUP_REMOVED lines=8> */
[----:B------:R-:W-:Y:S02]  /*25670*/  FSETP.GTU.FTZ.AND P2, PT, R3, R226, PT ;  /* 0x000000e20300720b */ /* 0x000fe40003f5c000 */
[----:B------:R-:W-:Y:S02]  /*25680*/  MOV R3, R164 ;  /* 0x000000a400037202 */ /* 0x000fe40000000f00 */
        /* <DEDUP_REMOVED lines=14> */
.L_x_635:
        /* <DEDUP_REMOVED lines=13> */
.L_x_637:
[----:B------:R-:W-:Y:S05]  /*25840*/  BSYNC.RECONVERGENT B2 ;  /* 0x0000000000027941 */ /* 0x000fea0003800200 */
.L_x_636:
        /* <DEDUP_REMOVED lines=54> */
[----:B------:R-:W-:-:S07]  /*25bb0*/  HFMA2 R129, -RZ, RZ, 0, 0 ;  /* 0x00000000ff817431 */ /* 0x000fce00000001ff */
.L_x_634:
[----:B------:R-:W-:Y:S05]  /*25bc0*/  BSYNC.RECONVERGENT B1 ;  /* 0x0000000000017941 */ /* 0x000fea0003800200 */
.L_x_633:
        /* <DEDUP_REMOVED lines=10> */
[----:B------:R-:W-:Y:S02]  /*25c70*/  FSEL R211, R130, RZ, !P3 ;  /* 0x000000ff82d37208 */ /* 0x000fe40005800000 */
[----:B------:R-:W-:Y:S02]  /*25c80*/  MOV R130, 0x2 ;  /* 0x0000000200827802 */ /* 0x000fe40000000f00 */
[----:B------:R-:W-:Y:S01]  /*25c90*/  PLOP3.LUT P3, PT, P3, PT, PT, 0x8, 0x80 ;  /* 0x000000000080781c */ /* 0x000fe20001f6e170 */
[----:B------:R-:W-:-:S05]  /*25ca0*/  @P1 FADD.FTZ R211, R128, R211 ;  /* 0x000000d380d31221 */ /* 0x000fca0000010000 */
        /* <DEDUP_REMOVED lines=10> */
.L_x_640:
        /* <DEDUP_REMOVED lines=13> */
.L_x_642:
[----:B------:R-:W-:Y:S05]  /*25e20*/  BSYNC.RECONVERGENT B2 ;  /* 0x0000000000027941 */ /* 0x000fea0003800200 */
.L_x_641:
        /* <DEDUP_REMOVED lines=55> */
.L_x_639:
[----:B------:R-:W-:Y:S05]  /*261a0*/  BSYNC.RECONVERGENT B1 ;  /* 0x0000000000017941 */ /* 0x000fea0003800200 */
.L_x_638:
        /* <DEDUP_REMOVED lines=24> */
.L_x_645:
        /* <DEDUP_REMOVED lines=13> */
.L_x_647:
[----:B------:R-:W-:Y:S05]  /*26400*/  BSYNC.RECONVERGENT B2 ;  /* 0x0000000000027941 */ /* 0x000fea0003800200 */
.L_x_646:
        /* <DEDUP_REMOVED lines=55> */
.L_x_644:
[----:B------:R-:W-:Y:S05]  /*26780*/  BSYNC.RECONVERGENT B1 ;  /* 0x0000000000017941 */ /* 0x000fea0003800200 */
.L_x_643:
        /* <DEDUP_REMOVED lines=15> */
.L_x_607:
        /* <DEDUP_REMOVED lines=10> */
[----:B------:R-:W-:Y:S02]  /*26920*/  LOP3.LUT P1, RZ, R184, 0x10, RZ, 0xc0, !PT ;  /* 0x00000010b8ff7812 */ /* 0x000fe4000782c0ff */
[----:B------:R-:W-:Y:S02]  /*26930*/  SEL R228, RZ, 0x100, !P3 ;  /* 0x00000100ffe47807 */ /* 0x000fe40005800000 */
[----:B------:R-:W-:Y:S02]  /*26940*/  LOP3.LUT R135, R135, R221, R226, 0xfe, !PT ;  /* 0x000000dd87877212 */ /* 0x000fe400078efee2 */
[----:B------:R-:W-:Y:S01]  /*26950*/  SEL R227, RZ, 0x1, !P2 ;  /* 0x00000001ffe37807 */ /* 0x000fe20005000000 */
[----:B0-----:R-:W-:Y:S01]  /*26960*/  IMAD.WIDE.U32 R224, R134, 0x10, R224 ;  /* 0x0000001086e07825 */ /* 0x001fe200078e00e0 */
[----:B------:R-:W-:-:S02]  /*26970*/  LOP3.LUT R228, R228, R229, R223, 0xfe, !PT ;  /* 0x000000e5e4e47212 */ /* 0x000fc400078efedf */
        /* <DEDUP_REMOVED lines=27> */
.L_x_648:
[----:B------:R-:W-:Y:S01]  /*26b30*/  MOV R221, R222 ;  /* 0x000000de00dd7202 */ /* 0x000fe20000000f00 */
[----:B------:R-:W-:-:S07]  /*26b40*/  VIADD R134, R134, 0x80 ;  /* 0x0000008086867836 */ /* 0x000fce0000000000 */
.L_x_525:
[----:B------:R-:W-:Y:S05]  /*26b50*/  BSYNC.RECONVERGENT B0 ;  /* 0x0000000000007941 */ /* 0x000fea0003800200 */
.L_x_524:
        /* <DEDUP_REMOVED lines=27> */
[-C--:B------:R-:W-:Y:S01]  /*26d10*/  @!P3 MOV R172, R221.reuse ;  /* 0x000000dd00acb202 */ /* 0x080fe20000000f00 */
[----:B------:R-:W-:Y:S01]  /*26d20*/  @!P3 IMAD.MOV.U32 R132, RZ, RZ, R5 ;  /* 0x000000ffff84b224 */ /* 0x000fe200078e0005 */
[----:B------:R-:W-:Y:S01]  /*26d30*/  @P3 MOV R172, R221 ;  /* 0x000000dd00ac3202 */ /* 0x000fe20000000f00 */
[----:B------:R-:W-:Y:S02]  /*26d40*/  @P3 VIADD R135, R3, 0x1 ;  /* 0x0000000103873836 */ /* 0x000fe40000000000 */
[----:B------:R-:W-:Y:S01]  /*26d50*/  @P3 IMAD.MOV.U32 R132, RZ, RZ, R4 ;  /* 0x000000ffff843224 */ /* 0x000fe200078e0004 */
[----:B------:R-:W-:Y:S06]  /*26d60*/  BRA `(.L_x_653) ;  /* 0x0000000400107947 */ /* 0x000fec0003800000 */
.L_x_654:
        /* <DEDUP_REMOVED lines=13> */
.L_x_656:
[----:B------:R-:W-:Y:S05]  /*26e40*/  BSYNC.RECONVERGENT B2 ;  /* 0x0000000000027941 */ /* 0x000fea0003800200 */
.L_x_655:
        /* <DEDUP_REMOVED lines=54> */
.L_x_653:
[----:B------:R-:W-:Y:S05]  /*271b0*/  BSYNC.RECONVERGENT B1 ;  /* 0x0000000000017941 */ /* 0x000fea0003800200 */
.L_x_652:
[----:B------:R-:W0:Y:S01]  /*271c0*/  LDC R219, c[0x0][0x408] ;  /* 0x00010200ffdb7b82 */ /* 0x000e220000000800 */
[----:B------:R-:W-:Y:S01]  /*271d0*/  I2FP.F32.U32 R3, R132 ;  /* 0x0000008400037245 */ /* 0x000fe20000201000 */
[----:B------:R-:W-:Y:S02]  /*271e0*/  HFMA2 R226, -RZ, RZ, 0.1171875, 0 ;  /* 0x2f800000ffe27431 */ /* 0x000fe400000001ff */
[----:B-----5:R-:W-:Y:S01]  /*271f0*/  IMAD.U32 R166, R128, 0x10000, RZ ;  /* 0x0001000080a67824 */ /* 0x020fe200078e00ff */
[----:B------:R-:W-:Y:S01]  /*27200*/  LOP3.LUT R184, R184, 0xffffffdf, RZ, 0xc0, !PT ;  /* 0xffffffdfb8b87812 */ /* 0x000fe200078ec0ff */
[----:B------:R-:W-:Y:S01]  /*27210*/  BSSY.RECONVERGENT B1, `(.L_x_657) ;  /* 0x0000059000017945 */ /* 0x000fe20003800200 */
[----:B------:R-:W-:Y:S01]  /*27220*/  PRMT R128, R128, 0x7632, R128 ;  /* 0x0000763280807816 */ /* 0x000fe20000000080 */
[----:B------:R-:W-:Y:S01]  /*27230*/  FFMA.FTZ R132, R3, R226, 1.1641532182693481445e-10 ;  /* 0x2f00000003847423 */ /* 0x000fe200000100e2 */
[----:B------:R-:W1:Y:S01]  /*27240*/  LDC R225, c[0x0][0x404] ;  /* 0x00010100ffe17b82 */ /* 0x000e620000000800 */
[----:B------:R-:W-:Y:S01]  /*27250*/  IMAD.MOV.U32 R167, RZ, RZ, 0x2 ;  /* 0x00000002ffa77424 */ /* 0x000fe200078e00ff */
[----:B------:R-:W-:Y:S01]  /*27260*/  MOV R133, R164 ;  /* 0x000000a400857202 */ /* 0x000fe20000000f00 */
[----:B0-----:R-:W-:Y:S01]  /*27270*/  FMUL.FTZ R3, R166, R219 ;  /* 0x000000dba6037220 */ /* 0x001fe20000410000 */
        /* <DEDUP_REMOVED lines=14> */
.L_x_659:
        /* <DEDUP_REMOVED lines=13> */
.L_x_661:
[----:B------:R-:W-:Y:S05]  /*27430*/  BSYNC.RECONVERGENT B2 ;  /* 0x0000000000027941 */ /* 0x000fea0003800200 */
.L_x_660:
        /* <DEDUP_REMOVED lines=51> */
[----:B------:R-:W-:Y:S02]  /*27770*/  LOP3.LUT R5, R166, UR5, R133, 0x96, !PT ;  /* 0x00000005a6057c12 */ /* 0x000fe4000f8e9685 */
[----:B------:R-:W-:Y:S01]  /*27780*/  MOV R133, R172 ;  /* 0x000000ac00857202 */ /* 0x000fe20000000f00 */
[----:B------:R-:W-:-:S07]  /*27790*/  IMAD.MOV.U32 R172, RZ, RZ, R132 ;  /* 0x000000ffffac7224 */ /* 0x000fce00078e0084 */
.L_x_658:
[----:B------:R-:W-:Y:S05]  /*277a0*/  BSYNC.RECONVERGENT B1 ;  /* 0x0000000000017941 */ /* 0x000fea0003800200 */
.L_x_657:
[----:B------:R-:W-:Y:S01]  /*277b0*/  I2FP.F32.U32 R133, R133 ;  /* 0x0000008500857245 */ /* 0x000fe20000201000 */
[----:B------:R-:W-:Y:S01]  /*277c0*/  @P2 IMAD.U32 R176, R124, 0x10000, RZ ;  /* 0x000100007cb02824 */ /* 0x000fe200078e00ff */
[----:B------:R-:W-:Y:S01]  /*277d0*/  SHF.L.U32 R166, R120, 0x10, RZ ;  /* 0x0000001078a67819 */ /* 0x000fe200000006ff */
[----:B------:R-:W-:Y:S02]  /*277e0*/  BSSY.RECONVERGENT B1, `(.L_x_662) ;  /* 0x000005b000017945 */ /* 0x000fe40003800200 */
[----:B------:R-:W-:Y:S02]  /*277f0*/  FFMA.FTZ R132, R133, R226, 1.1641532182693481445e-10 ;  /* 0x2f00000085847423 */ /* 0x000fe400000100e2 */
[----:B------:R-:W-:-:S03]  /*27800*/  FMUL.FTZ R166, R166, R219 ;  /* 0x000000dba6a67220 */ /* 0x000fc60000410000 */
[----:B------:R-:W-:-:S04]  /*27810*/  FSETP.GTU.FTZ.AND P3, PT, R132, R225, PT ;  /* 0x000000e18400720b */ /* 0x000fc80003f7c000 */
[----:B------:R-:W-:Y:S01]  /*27820*/  FSEL R132, R166, RZ, !P3 ;  /* 0x000000ffa6847208 */ /* 0x000fe20005800000 */
[----:B------:R-:W-:Y:S01]  /*27830*/  HFMA2 R166, -RZ, RZ, 0, 1.1920928955078125e-07 ;  /* 0x00000002ffa67431 */ /* 0x000fe200000001ff */
        /* <DEDUP_REMOVED lines=16> */
.L_x_664:
        /* <DEDUP_REMOVED lines=13> */
.L_x_666:
[----:B------:R-:W-:Y:S05]  /*27a10*/  BSYNC.RECONVERGENT B2 ;  /* 0x0000000000027941 */ /* 0x000fea0003800200 */
.L_x_665:
        /* <DEDUP_REMOVED lines=55> */
.L_x_663:
[----:B------:R-:W-:Y:S05]  /*27d90*/  BSYNC.RECONVERGENT B1 ;  /* 0x0000000000017941 */ /* 0x000fea0003800200 */
.L_x_662:
[----:B------:R-:W-:Y:S01]  /*27da0*/  I2FP.F32.U32 R3, R3 ;  /* 0x0000000300037245 */ /* 0x000fe20000201000 */
[----:B------:R-:W-:Y:S01]  /*27db0*/  IMAD.U32 R132, R128, 0x10000, RZ ;  /* 0x0001000080847824 */ /* 0x000fe200078e00ff */
[----:B------:R-:W-:Y:S01]  /*27dc0*/  LOP3.LUT R184, R184, 0xffffffef, RZ, 0xc0, !PT ;  /* 0xffffffefb8b87812 */ /* 0x000fe200078ec0ff */
[----:B------:R-:W-:Y:S01]  /*27dd0*/  BSSY.RECONVERGENT B1, `(.L_x_667) ;  /* 0x0000058000017945 */ /* 0x000fe20003800200 */
[----:B------:R-:W-:Y:S02]  /*27de0*/  HFMA2 R167, -RZ, RZ, 0, 1.1920928955078125e-07 ;  /* 0x00000002ffa77431 */ /* 0x000fe400000001ff */
        /* <DEDUP_REMOVED lines=17> */
.L_x_669:
        /* <DEDUP_REMOVED lines=13> */
.L_x_671:
[----:B------:R-:W-:Y:S05]  /*27fd0*/  BSYNC.RECONVERGENT B2 ;  /* 0x0000000000027941 */ /* 0x000fea0003800200 */
.L_x_670:
        /* <DEDUP_REMOVED lines=55> */
.L_x_668:
[----:B------:R-:W-:Y:S05]  /*28350*/  BSYNC.RECONVERGENT B1 ;  /* 0x0000000000017941 */ /* 0x000fea0003800200 */
.L_x_667:
[----:B------:R-:W-:Y:S01]  /*28360*/  PRMT R128, R120, 0x7632, R128 ;  /* 0x0000763278807816 */ /* 0x000fe20000000080 */
[----:B------:R-:W-:Y:S01]  /*28370*/  BSSY.RECONVERGENT B1, `(.L_x_672) ;  /* 0x000005f000017945 */ /* 0x000fe20003800200 */
[----:B------:R-:W-:-:S03]  /*28380*/  I2FP.F32.U32 R133, R133 ;  /* 0x0000008500857245 */ /* 0x000fc60000201000 */
        /* <DEDUP_REMOVED lines=24> */
.L_x_674:
        /* <DEDUP_REMOVED lines=13> */
.L_x_676:
[----:B------:R-:W-:Y:S05]  /*285e0*/  BSYNC.RECONVERGENT B2 ;  /* 0x0000000000027941 */ /* 0x000fea0003800200 */
.L_x_675:
        /* <DEDUP_REMOVED lines=55> */
.L_x_673:
[----:B------:R-:W-:Y:S05]  /*28960*/  BSYNC.RECONVERGENT B1 ;  /* 0x0000000000017941 */ /* 0x000fea0003800200 */
.L_x_672:
        /* <DEDUP_REMOVED lines=23> */
.L_x_679:
        /* <DEDUP_REMOVED lines=13> */
.L_x_681:
[----:B------:R-:W-:Y:S05]  /*28bb0*/  BSYNC.RECONVERGENT B2 ;  /* 0x0000000000027941 */ /* 0x000fea0003800200 */
.L_x_680:
        /* <DEDUP_REMOVED lines=49> */
[----:B------:R-:W-:-:S03]  /*28ed0*/  MOV R164, R168 ;  /* 0x000000a800a47202 */ /* 0x000fc60000000f00 */
[----:B------:R-:W-:Y:S01]  /*28ee0*/  HFMA2 R168, -RZ, RZ, 0, 0 ;  /* 0x00000000ffa87431 */ /* 0x000fe200000001ff */
[----:B------:R-:W-:Y:S02]  /*28ef0*/  LOP3.LUT R4, R4, UR4, R169, 0x96, !PT ;  /* 0x0000000404047c12 */ /* 0x000fe4000f8e96a9 */
[----:B------:R-:W-:Y:S01]  /*28f00*/  LOP3.LUT R5, R132, UR5, R129, 0x96, !PT ;  /* 0x0000000584057c12 */ /* 0x000fe2000f8e9681 */
[----:B------:R-:W-:Y:S02]  /*28f10*/  IMAD.MOV.U32 R129, RZ, RZ, R172 ;  /* 0x000000ffff817224 */ /* 0x000fe400078e00ac */
[----:B------:R-:W-:-:S07]  /*28f20*/  IMAD.MOV.U32 R172, RZ, RZ, R128 ;  /* 0x000000ffffac7224 */ /* 0x000fce00078e0080 */
.L_x_678:
[----:B------:R-:W-:Y:S05]  /*28f30*/  BSYNC.RECONVERGENT B1 ;  /* 0x0000000000017941 */ /* 0x000fea0003800200 */
.L_x_677:
[----:B------:R-:W-:Y:S01]  /*28f40*/  I2FP.F32.U32 R129, R129 ;  /* 0x0000008100817245 */ /* 0x000fe20000201000 */
[----:B------:R-:W-:Y:S01]  /*28f50*/  IMAD.U32 R132, R121, 0x10000, RZ ;  /* 0x0001000079847824 */ /* 0x000fe200078e00ff */
[----:B------:R-:W-:Y:S01]  /*28f60*/  BSSY.RECONVERGENT B1, `(.L_x_682) ;  /* 0x000005d000017945 */ /* 0x000fe20003800200 */
[----:B------:R-:W-:Y:S02]  /*28f70*/  @P2 IMAD.U32 R194, R125, 0x10000, RZ ;  /* 0x000100007dc22824 */ /* 0x000fe400078e00ff */
[----:B------:R-:W-:Y:S01]  /*28f80*/  FFMA.FTZ R128, R129, R226, 1.1641532182693481445e-10 ;  /* 0x2f00000081807423 */ /* 0x000fe200000100e2 */
[----:B------:R-:W-:Y:S01]  /*28f90*/  FMUL.FTZ R132, R132, R219 ;  /* 0x000000db84847220 */ /* 0x000fe20000410000 */
[----:B------:R-:W-:Y:S02]  /*28fa0*/  IMAD.MOV.U32 R133, RZ, RZ, 0x2 ;  /* 0x00000002ff857424 */ /* 0x000fe400078e00ff */
[----:B------:R-:W-:Y:S01]  /*28fb0*/  IMAD.MOV.U32 R129, RZ, RZ, R164 ;  /* 0x000000ffff817224 */ /* 0x000fe200078e00a4 */
[----:B------:R-:W-:-:S04]  /*28fc0*/  FSETP.GTU.FTZ.AND P3, PT, R128, R225, PT ;  /* 0x000000e18000720b */ /* 0x000fc80003f7c000 */
        /* <DEDUP_REMOVED lines=17> */
.L_x_684:
        /* <DEDUP_REMOVED lines=13> */
.L_x_686:
[----:B------:R-:W-:Y:S05]  /*291b0*/  BSYNC.RECONVERGENT B2 ;  /* 0x0000000000027941 */ /* 0x000fea0003800200 */
.L_x_685:
        /* <DEDUP_REMOVED lines=55> */
.L_x_683:
[----:B------:R-:W-:Y:S05]  /*29530*/  BSYNC.RECONVERGENT B1 ;  /* 0x0000000000017941 */ /* 0x000fea0003800200 */
.L_x_682:
        /* <DEDUP_REMOVED lines=22> */
.L_x_689:
        /* <DEDUP_REMOVED lines=13> */
.L_x_691:
[----:B------:R-:W-:Y:S05]  /*29770*/  BSYNC.RECONVERGENT B2 ;  /* 0x0000000000027941 */ /* 0x000fea0003800200 */
.L_x_690:
        /* <DEDUP_REMOVED lines=55> */
.L_x_688:
[----:B------:R-:W-:Y:S05]  /*29af0*/  BSYNC.RECONVERGENT B1 ;  /* 0x0000000000017941 */ /* 0x000fea0003800200 */
.L_x_687:
[----:B------:R-:W-:Y:S01]  /*29b00*/  I2FP.F32.U32 R129, R129 ;  /* 0x0000008100817245 */ /* 0x000fe20000201000 */
[----:B------:R-:W-:Y:S01]  /*29b10*/  BSSY.RECONVERGENT B1, `(.L_x_692) ;  /* 0x000005f000017945 */ /* 0x000fe20003800200 */
[----:B------:R-:W-:Y:S01]  /*29b20*/  PRMT R128, R121, 0x7632, R128 ;  /* 0x0000763279807816 */ /* 0x000fe20000000080 */
[----:B------:R-:W-:-:S03]  /*29b30*/  HFMA2 R133, -RZ, RZ, 0, 1.1920928955078125e-07 ;  /* 0x00000002ff857431 */ /* 0x000fc600000001ff */
[----:B------:R-:W-:Y:S01]  /*29b40*/  SHF.L.U32 R132, R128, 0x10, RZ ;  /* 0x0000001080847819 */ /* 0x000fe200000006ff */
[----:B------:R-:W-:-:S04]  /*29b50*/  FFMA.FTZ R128, R129, R226, 1.1641532182693481445e-10 ;  /* 0x2f00000081807423 */ /* 0x000fc800000100e2 */
[----:B------:R-:W-:Y:S01]  /*29b60*/  FMUL.FTZ R132, R132, R219 ;  /* 0x000000db84847220 */ /* 0x000fe20000410000 */
        /* <DEDUP_REMOVED lines=20> */
.L_x_694:
        /* <DEDUP_REMOVED lines=13> */
.L_x_696:
[----:B------:R-:W-:Y:S05]  /*29d80*/  BSYNC.RECONVERGENT B2 ;  /* 0x0000000000027941 */ /* 0x000fea0003800200 */
.L_x_695:
        /* <DEDUP_REMOVED lines=55> */
.L_x_693:
[----:B------:R-:W-:Y:S05]  /*2a100*/  BSYNC.RECONVERGENT B1 ;  /* 0x0000000000017941 */ /* 0x000fea0003800200 */
.L_x_692:
        /* <DEDUP_REMOVED lines=23> */
.L_x_699:
        /* <DEDUP_REMOVED lines=13> */
.L_x_701:
[----:B------:R-:W-:Y:S05]  /*2a350*/  BSYNC.RECONVERGENT B2 ;  /* 0x0000000000027941 */ /* 0x000fea0003800200 */
.L_x_700:
        /* <DEDUP_REMOVED lines=55> */
.L_x_698:
[----:B------:R-:W-:Y:S05]  /*2a6d0*/  BSYNC.RECONVERGENT B1 ;  /* 0x0000000000017941 */ /* 0x000fea0003800200 */
.L_x_697:
[----:B------:R-:W-:Y:S01]  /*2a6e0*/  I2FP.F32.U32 R129, R129 ;  /* 0x0000008100817245 */ /* 0x000fe20000201000 */
[----:B------:R-:W-:Y:S01]  /*2a6f0*/  IMAD.U32 R132, R122, 0x10000, RZ ;  /* 0x000100007a847824 */ /* 0x000fe200078e00ff */
[----:B------:R-:W-:Y:S01]  /*2a700*/  @P2 SHF.L.U32 R204, R126, 0x10, RZ ;  /* 0x000000107ecc2819 */ /* 0x000fe200000006ff */
[----:B------:R-:W-:Y:S02]  /*2a710*/  BSSY.RECONVERGENT B1, `(.L_x_702) ;  /* 0x000005b000017945 */ /* 0x000fe40003800200 */
[----:B------:R-:W-:Y:S01]  /*2a720*/  FFMA.FTZ R128, R129, R226, 1.1641532182693481445e-10 ;  /* 0x2f00000081807423 */ /* 0x000fe200000100e2 */
[----:B------:R-:W-:-:S04]  /*2a730*/  FMUL.FTZ R132, R132, R219 ;  /* 0x000000db84847220 */ /* 0x000fc80000410000 */
[----:B------:R-:W-:-:S04]  /*2a740*/  FSETP.GTU.FTZ.AND P3, PT, R128, R225, PT ;  /* 0x000000e18000720b */ /* 0x000fc80003f7c000 */
[----:B------:R-:W-:Y:S01]  /*2a750*/  FSEL R128, R132, RZ, !P3 ;  /* 0x000000ff84807208 */ /* 0x000fe20005800000 */
[----:B------:R-:W-:Y:S01]  /*2a760*/  IMAD.MOV.U32 R132, RZ, RZ, 0x2 ;  /* 0x00000002ff847424 */ /* 0x000fe200078e00ff */
        /* <DEDUP_REMOVED lines=16> */
.L_x_704:
        /* <DEDUP_REMOVED lines=13> */
.L_x_706:
[----:B------:R-:W-:Y:S05]  /*2a940*/  BSYNC.RECONVERGENT B2 ;  /* 0x0000000000027941 */ /* 0x000fea0003800200 */
.L_x_705:
        /* <DEDUP_REMOVED lines=55> */
.L_x_703:
[----:B------:R-:W-:Y:S05]  /*2acc0*/  BSYNC.RECONVERGENT B1 ;  /* 0x0000000000017941 */ /* 0x000fea0003800200 */
.L_x_702:
        /* <DEDUP_REMOVED lines=20> */
.L_x_709:
        /* <DEDUP_REMOVED lines=13> */
.L_x_711:
[----:B------:R-:W-:Y:S05]  /*2aee0*/  BSYNC.RECONVERGENT B2 ;  /* 0x0000000000027941 */ /* 0x000fea0003800200 */
.L_x_710:
        /* <DEDUP_REMOVED lines=55> */
.L_x_708:
[----:B------:R-:W-:Y:S05]  /*2b260*/  BSYNC.RECONVERGENT B1 ;  /* 0x0000000000017941 */ /* 0x000fea0003800200 */
.L_x_707:
        /* <DEDUP_REMOVED lines=27> */
.L_x_714:
        /* <DEDUP_REMOVED lines=13> */
.L_x_716:
[----:B------:R-:W-:Y:S05]  /*2b4f0*/  BSYNC.RECONVERGENT B2 ;  /* 0x0000000000027941 */ /* 0x000fea0003800200 */
.L_x_715:
        /* <DEDUP_REMOVED lines=55> */
.L_x_713:
[----:B------:R-:W-:Y:S05]  /*2b870*/  BSYNC.RECONVERGENT B1 ;  /* 0x0000000000017941 */ /* 0x000fea0003800200 */
.L_x_712:
        /* <DEDUP_REMOVED lines=21> */
.L_x_719:
        /* <DEDUP_REMOVED lines=13> */
.L_x_721:
[----:B------:R-:W-:Y:S05]  /*2baa0*/  BSYNC.RECONVERGENT B2 ;  /* 0x0000000000027941 */ /* 0x000fea0003800200 */
.L_x_720:
        /* <DEDUP_REMOVED lines=55> */
.L_x_718:
[----:B------:R-:W-:Y:S05]  /*2be20*/  BSYNC.RECONVERGENT B1 ;  /* 0x0000000000017941 */ /* 0x000fea0003800200 */
.L_x_717:
[----:B------:R-:W-:Y:S01]  /*2be30*/  I2FP.F32.U32 R129, R129 ;  /* 0x0000008100817245 */ /* 0x000fe20000201000 */
[----:B------:R-:W-:Y:S01]  /*2be40*/  @P2 IMAD.U32 R214, R127, 0x10000, RZ ;  /* 0x000100007fd62824 */ /* 0x000fe200078e00ff */
[----:B------:R-:W-:Y:S01]  /*2be50*/  SHF.L.U32 R130, R123, 0x10, RZ ;  /* 0x000000107b827819 */ /* 0x000fe200000006ff */
[----:B------:R-:W-:Y:S01]  /*2be60*/  BSSY.RECONVERGENT B1, `(.L_x_722) ;  /* 0x000005c000017945 */ /* 0x000fe20003800200 */
[----:B------:R-:W-:Y:S02]  /*2be70*/  HFMA2 R132, -RZ, RZ, 0, 1.1920928955078125e-07 ;  /* 0x00000002ff847431 */ /* 0x000fe400000001ff */
[----:B------:R-:W-:Y:S01]  /*2be80*/  FFMA.FTZ R128, R129, R226, 1.1641532182693481445e-10 ;  /* 0x2f00000081807423 */ /* 0x000fe200000100e2 */
[----:B------:R-:W-:Y:S02]  /*2be90*/  IMAD.MOV.U32 R129, RZ, RZ, R164 ;  /* 0x000000ffff817224 */ /* 0x000fe400078e00a4 */
[----:B------:R-:W-:Y:S02]  /*2bea0*/  FMUL.FTZ R130, R130, R219 ;  /* 0x000000db82827220 */ /* 0x000fe40000410000 */
        /* <DEDUP_REMOVED lines=18> */
.L_x_724:
        /* <DEDUP_REMOVED lines=13> */
.L_x_726:
[----:B------:R-:W-:Y:S05]  /*2c0a0*/  BSYNC.RECONVERGENT B2 ;  /* 0x0000000000027941 */ /* 0x000fea0003800200 */
.L_x_725:
        /* <DEDUP_REMOVED lines=55> */
.L_x_723:
[----:B------:R-:W-:Y:S05]  /*2c420*/  BSYNC.RECONVERGENT B1 ;  /* 0x0000000000017941 */ /* 0x000fea0003800200 */
.L_x_722:
[----:B------:R-:W-:Y:S01]  /*2c430*/  I2FP.F32.U32 R129, R129 ;  /* 0x0000008100817245 */ /* 0x000fe20000201000 */
[----:B------:R-:W-:Y:S01]  /*2c440*/  IMAD.U32 R130, R3, 0x10000, RZ ;  /* 0x0001000003827824 */ /* 0x000fe200078e00ff */
[----:B------:R-:W-:Y:S01]  /*2c450*/  ISETP.NE.AND P6, PT, R132, 0x1, PT ;  /* 0x000000018400780c */ /* 0x000fe20003fc5270 */
[----:B------:R-:W-:Y:S01]  /*2c460*/  BSSY.RECONVERGENT B1, `(.L_x_727) ;  /* 0x0000058000017945 */ /* 0x000fe20003800200 */
[----:B------:R-:W-:Y:S02]  /*2c470*/  HFMA2 R3, -RZ, RZ, 0, 1.1920928955078125e-07 ;  /* 0x00000002ff037431 */ /* 0x000fe400000001ff */
        /* <DEDUP_REMOVED lines=15> */
.L_x_729:
        /* <DEDUP_REMOVED lines=13> */
[----:B------:R-:W-:-:S04]  /*2c640*/  ISETP.NE.AND P0, PT, R3, RZ, PT ;  /* 0x000000ff0300720c */ /* 0x000fc80003f05270 */
[----:B------:R-:W-:-:S09]  /*2c650*/  @!P6 MOV R162, R4 ;  /* 0x0000000400a2e202 */ /* 0x000fd20000000f00 */
.L_x_731:
[----:B------:R-:W-:Y:S05]  /*2c660*/  BSYNC.RECONVERGENT B2 ;  /* 0x0000000000027941 */ /* 0x000fea0003800200 */
.L_x_730:
        /* <DEDUP_REMOVED lines=55> */
.L_x_728:
[----:B------:R-:W-:Y:S05]  /*2c9e0*/  BSYNC.RECONVERGENT B1 ;  /* 0x0000000000017941 */ /* 0x000fea0003800200 */
.L_x_727:
        /* <DEDUP_REMOVED lines=11> */
[----:B------:R-:W-:Y:S01]  /*2caa0*/  IMAD.MOV.U32 R221, RZ, RZ, R172 ;  /* 0x000000ffffdd7224 */ /* 0x000fe200078e00ac */
[----:B------:R-:W-:Y:S02]  /*2cab0*/  PRMT R130, R227, 0x5410, R228 ;  /* 0x00005410e3827816 */ /* 0x000fe400000000e4 */
        /* <DEDUP_REMOVED lines=8> */
.L_x_651:
        /* <DEDUP_REMOVED lines=12> */
[----:B------:R-:W-:Y:S02]  /*2cc00*/  @!P3 IMAD.MOV.U32 R132, RZ, RZ, R5 ;  /* 0x000000ffff84b224 */ /* 0x000fe400078e0005 */
[----:B------:R-:W-:Y:S02]  /*2cc10*/  @P3 IMAD.MOV.U32 R223, RZ, RZ, R221 ;  /* 0x000000ffffdf3224 */ /* 0x000fe400078e00dd */
[----:B------:R-:W-:Y:S01]  /*2cc20*/  @P3 IMAD.MOV.U32 R132, RZ, RZ, R4 ;  /* 0x000000ffff843224 */ /* 0x000fe200078e0004 */
[----:B------:R-:W-:Y:S06]  /*2cc30*/  BRA `(.L_x_734) ;  /* 0x0000000400147947 */ /* 0x000fec0003800000 */
.L_x_735:
        /* <DEDUP_REMOVED lines=13> */
.L_x_737:
[----:B------:R-:W-:Y:S05]  /*2cd10*/  BSYNC.RECONVERGENT B2 ;  /* 0x0000000000027941 */ /* 0x000fea0003800200 */
.L_x_736:
        /* <DEDUP_REMOVED lines=55> */
.L_x_734:
[----:B------:R-:W-:Y:S05]  /*2d090*/  BSYNC.RECONVERGENT B1 ;  /* 0x0000000000017941 */ /* 0x000fea0003800200 */
.L_x_733:
[----:B------:R-:W0:Y:S01]  /*2d0a0*/  LDC R219, c[0x0][0x408] ;  /* 0x00010200ffdb7b82 */ /* 0x000e220000000800 */
[----:B------:R-:W-:Y:S01]  /*2d0b0*/  I2FP.F32.U32 R132, R132 ;  /* 0x0000008400847245 */ /* 0x000fe20000201000 */
[----:B------:R-:W-:Y:S01]  /*2d0c0*/  IMAD.MOV.U32 R227, RZ, RZ, 0x2f800000 ;  /* 0x2f800000ffe37424 */ /* 0x000fe200078e00ff */
[----:B-----5:R-:W-:Y:S01]  /*2d0d0*/  SHF.L.U32 R176, R128, 0x10, RZ ;  /* 0x0000001080b07819 */ /* 0x020fe200000006ff */
[----:B------:R-:W-:Y:S01]  /*2d0e0*/  @P2 IMAD.U32 R3, R124, 0x10000, RZ ;  /* 0x000100007c032824 */ /* 0x000fe200078e00ff */
[----:B------:R-:W-:Y:S01]  /*2d0f0*/  LOP3.LUT R184, R184, 0xffffffdf, RZ, 0xc0, !PT ;  /* 0xffffffdfb8b87812 */ /* 0x000fe200078ec0ff */
[----:B------:R-:W-:Y:S01]  /*2d100*/  FFMA.FTZ R132, R132, R227, 1.1641532182693481445e-10 ;  /* 0x2f00000084847423 */ /* 0x000fe200000100e3 */
[----:B------:R-:W-:Y:S01]  /*2d110*/  BSSY.RECONVERGENT B1, `(.L_x_738) ;  /* 0x000005b000017945 */ /* 0x000fe20003800200 */
[----:B------:R-:W1:Y:S01]  /*2d120*/  LDC R221, c[0x0][0x404] ;  /* 0x00010100ffdd7b82 */ /* 0x000e620000000800 */
[----:B------:R-:W-:Y:S01]  /*2d130*/  PRMT R128, R128, 0x7632, R128 ;  /* 0x0000763280807816 */ /* 0x000fe20000000080 */
[----:B------:R-:W-:-:S02]  /*2d140*/  IMAD.MOV.U32 R203, RZ, RZ, 0x2 ;  /* 0x00000002ffcb7424 */ /* 0x000fc400078e00ff */
[----:B0-----:R-:W-:Y:S01]  /*2d150*/  FMUL.FTZ R176, R176, R219 ;  /* 0x000000dbb0b07220 */ /* 0x001fe20000410000 */
[----:B-1----:R-:W-:-:S04]  /*2d160*/  FSETP.GTU.FTZ.AND P3, PT, R132, R221, PT ;  /* 0x000000dd8400720b */ /* 0x002fc80003f7c000 */
[----:B------:R-:W-:Y:S02]  /*2d170*/  FSEL R176, R176, RZ, !P3 ;  /* 0x000000ffb0b07208 */ /* 0x000fe40005800000 */
[----:B------:R-:W-:Y:S02]  /*2d180*/  PLOP3.LUT P4, PT, P3, PT, PT, 0x8, 0x80 ;  /* 0x000000000080781c */ /* 0x000fe40001f8e170 */
[----:B------:R-:W-:Y:S01]  /*2d190*/  ISETP.NE.AND P3, PT, R133, 0x1, PT ;  /* 0x000000018500780c */ /* 0x000fe20003f65270 */
[----:B------:R-:W-:Y:S01]  /*2d1a0*/  @P2 FADD.FTZ R176, R3, R176 ;  /* 0x000000b003b02221 */ /* 0x000fe20000010000 */
[----:B------:R-:W-:-:S04]  /*2d1b0*/  MOV R3, R164 ;  /* 0x000000a400037202 */ /* 0x000fc80000000f00 */
        /* <DEDUP_REMOVED lines=11> */
.L_x_740:
        /* <DEDUP_REMOVED lines=13> */
.L_x_742:
[----:B------:R-:W-:Y:S05]  /*2d340*/  BSYNC.RECONVERGENT B2 ;  /* 0x0000000000027941 */ /* 0x000fea0003800200 */
.L_x_741:
        /* <DEDUP_REMOVED lines=55> */
.L_x_739:
[----:B------:R-:W-:Y:S05]  /*2d6c0*/  BSYNC.RECONVERGENT B1 ;  /* 0x0000000000017941 */ /* 0x000fea0003800200 */
.L_x_738:
[----:B------:R-:W-:Y:S01]  /*2d6d0*/  I2FP.F32.U32 R132, R3 ;  /* 0x0000000300847245 */ /* 0x000fe20000201000 */
[----:B------:R-:W-:Y:S01]  /*2d6e0*/  IMAD.U32 R128, R128, 0x10000, RZ ;  /* 0x0001000080807824 */ /* 0x000fe200078e00ff */
[----:B------:R-:W-:Y:S01]  /*2d6f0*/  @P2 PRMT R3, R124, 0x7632, R3 ;  /* 0x000076327c032816 */ /* 0x000fe20000000003 */
[----:B------:R-:W-:Y:S01]  /*2d700*/  BSSY.RECONVERGENT B1, `(.L_x_743) ;  /* 0x000005c000017945 */ /* 0x000fe20003800200 */
[----:B------:R-:W-:Y:S01]  /*2d710*/  LOP3.LUT R184, R184, 0xffffffef, RZ, 0xc0, !PT ;  /* 0xffffffefb8b87812 */ /* 0x000fe200078ec0ff */
[----:B------:R-:W-:Y:S01]  /*2d720*/  FFMA.FTZ R132, R132, R227, 1.1641532182693481445e-10 ;  /* 0x2f00000084847423 */ /* 0x000fe200000100e3 */
[----:B------:R-:W-:Y:S01]  /*2d730*/  FMUL.FTZ R128, R128, R219 ;  /* 0x000000db80807220 */ /* 0x000fe20000410000 */
[----:B------:R-:W-:Y:S01]  /*2d740*/  @P2 IMAD.U32 R194, R3, 0x10000, RZ ;  /* 0x0001000003c22824 */ /* 0x000fe200078e00ff */
[----:B------:R-:W-:Y:S01]  /*2d750*/  MOV R133, 0x2 ;  /* 0x0000000200857802 */ /* 0x000fe20000000f00 */
[----:B------:R-:W-:Y:S01]  /*2d760*/  IMAD.MOV.U32 R3, RZ, RZ, R164 ;  /* 0x000000ffff037224 */ /* 0x000fe200078e00a4 */
[----:B------:R-:W-:-:S04]  /*2d770*/  FSETP.GTU.FTZ.AND P3, PT, R132, R221, PT ;  /* 0x000000dd8400720b */ /* 0x000fc80003f7c000 */
        /* <DEDUP_REMOVED lines=15> */
.L_x_745:
        /* <DEDUP_REMOVED lines=13> */
.L_x_747:
[----:B------:R-:W-:Y:S05]  /*2d940*/  BSYNC.RECONVERGENT B2 ;  /* 0x0000000000027941 */ /* 0x000fea0003800200 */
.L_x_746:
        /* <DEDUP_REMOVED lines=55> */
.L_x_744:
[----:B------:R-:W-:Y:S05]  /*2dcc0*/  BSYNC.RECONVERGENT B1 ;  /* 0x0000000000017941 */ /* 0x000fea0003800200 */
.L_x_743:
[----:B------:R-:W-:Y:S01]  /*2dcd0*/  I2FP.F32.U32 R128, R3 ;  /* 0x0000000300807245 */ /* 0x000fe20000201000 */
[----:B------:R-:W-:Y:S01]  /*2dce0*/  IMAD.U32 R132, R129, 0x10000, RZ ;  /* 0x0001000081847824 */ /* 0x000fe200078e00ff */
[----:B------:R-:W-:Y:S01]  /*2dcf0*/  @P2 SHF.L.U32 R3, R125, 0x10, RZ ;  /* 0x000000107d032819 */ /* 0x000fe200000006ff */
        /* <DEDUP_REMOVED lines=8> */
[----:B------:R-:W-:Y:S01]  /*2dd80*/  ISETP.NE.AND P3, PT, R133, 0x1, PT ;  /* 0x000000018500780c */ /* 0x000fe20003f65270 */
[----:B------:R-:W-:Y:S01]  /*2dd90*/  @P2 FADD.FTZ R194, R3, R194 ;  /* 0x000000c203c22221 */ /* 0x000fe20000010000 */
[----:B------:R-:W-:Y:S01]  /*2dda0*/  PRMT R3, R129, 0x7632, R3 ;  /* 0x0000763281037816 */ /* 0x000fe20000000003 */
[----:B------:R-:W-:-:S03]  /*2ddb0*/  IMAD.MOV.U32 R129, RZ, RZ, R164 ;  /* 0x000000ffff817224 */ /* 0x000fc600078e00a4 */
        /* <DEDUP_REMOVED lines=11> */
.L_x_750:
        /* <DEDUP_REMOVED lines=13> */
.L_x_752:
[----:B------:R-:W-:Y:S05]  /*2df40*/  BSYNC.RECONVERGENT B2 ;  /* 0x0000000000027941 */ /* 0x000fea0003800200 */
.L_x_751:
        /* <DEDUP_REMOVED lines=55> */
.L_x_749:
[----:B------:R-:W-:Y:S05]  /*2e2c0*/  BSYNC.RECONVERGENT B1 ;  /* 0x0000000000017941 */ /* 0x000fea0003800200 */
.L_x_748:
[----:B------:R-:W-:Y:S01]  /*2e2d0*/  I2FP.F32.U32 R128, R129 ;  /* 0x0000008100807245 */ /* 0x000fe20000201000 */
[----:B------:R-:W-:Y:S01]  /*2e2e0*/  BSSY.RECONVERGENT B1, `(.L_x_753) ;  /* 0x000005e000017945 */ /* 0x000fe20003800200 */
[----:B------:R-:W-:Y:S01]  /*2e2f0*/  SHF.L.U32 R132, R3, 0x10, RZ ;  /* 0x0000001003847819 */ /* 0x000fe200000006ff */
[----:B------:R-:W-:Y:S01]  /*2e300*/  IMAD.MOV.U32 R129, RZ, RZ, 0x2 ;  /* 0x00000002ff817424 */ /* 0x000fe200078e00ff */
        /* <DEDUP_REMOVED lines=22> */
.L_x_755:
        /* <DEDUP_REMOVED lines=13> */
.L_x_757:
[----:B------:R-:W-:Y:S05]  /*2e540*/  BSYNC.RECONVERGENT B2 ;  /* 0x0000000000027941 */ /* 0x000fea0003800200 */
.L_x_756:
        /* <DEDUP_REMOVED lines=55> */
.L_x_754:
[----:B------:R-:W-:Y:S05]  /*2e8c0*/  BSYNC.RECONVERGENT B1 ;  /* 0x0000000000017941 */ /* 0x000fea0003800200 */
.L_x_753:
[----:B------:R-:W-:Y:S01]  /*2e8d0*/  I2FP.F32.U32 R128, R3 ;  /* 0x0000000300807245 */ /* 0x000fe20000201000 */
[----:B------:R-:W-:Y:S01]  /*2e8e0*/  IMAD.U32 R132, R130, 0x10000, RZ ;  /* 0x0001000082847824 */ /* 0x000fe200078e00ff */
[----:B------:R-:W-:Y:S01]  /*2e8f0*/  LOP3.LUT R184, R184, 0xfffffffd, RZ, 0xc0, !PT ;  /* 0xfffffffdb8b87812 */ /* 0x000fe200078ec0ff */
[----:B------:R-:W-:Y:S01]  /*2e900*/  @P2 IMAD.U32 R3, R126, 0x10000, RZ ;  /* 0x000100007e032824 */ /* 0x000fe200078e00ff */
[----:B------:R-:W-:Y:S01]  /*2e910*/  BSSY.RECONVERGENT B1, `(.L_x_758) ;  /* 0x000005b000017945 */ /* 0x000fe20003800200 */
[----:B------:R-:W-:Y:S01]  /*2e920*/  FFMA.FTZ R128, R128, R227, 1.1641532182693481445e-10 ;  /* 0x2f00000080807423 */ /* 0x000fe200000100e3 */
[----:B------:R-:W-:Y:S01]  /*2e930*/  FMUL.FTZ R132, R132, R219 ;  /* 0x000000db84847220 */ /* 0x000fe20000410000 */
[----:B------:R-:W-:Y:S02]  /*2e940*/  PRMT R130, R130, 0x7632, R130 ;  /* 0x0000763282827816 */ /* 0x000fe40000000082 */
[----:B------:R-:W-:Y:S02]  /*2e950*/  MOV R133, 0x2 ;  /* 0x0000000200857802 */ /* 0x000fe40000000f00 */
[----:B------:R-:W-:-:S04]  /*2e960*/  FSETP.GTU.FTZ.AND P3, PT, R128, R221, PT ;  /* 0x000000dd8000720b */ /* 0x000fc80003f7c000 */
[----:B------:R-:W-:Y:S02]  /*2e970*/  FSEL R204, R132, RZ, !P3 ;  /* 0x000000ff84cc7208 */ /* 0x000fe40005800000 */
[----:B------:R-:W-:Y:S02]  /*2e980*/  PLOP3.LUT P4, PT, P3, PT, PT, 0x8, 0x80 ;  /* 0x000000000080781c */ /* 0x000fe40001f8e170 */
[----:B------:R-:W-:Y:S01]  /*2e990*/  ISETP.NE.AND P3, PT, R129, 0x1, PT ;  /* 0x000000018100780c */ /* 0x000fe20003f65270 */
[----:B------:R-:W-:Y:S01]  /*2e9a0*/  @P2 FADD.FTZ R204, R3, R204 ;  /* 0x000000cc03cc2221 */ /* 0x000fe20000010000 */
[----:B------:R-:W-:-:S04]  /*2e9b0*/  IMAD.MOV.U32 R3, RZ, RZ, R164 ;  /* 0x000000ffff037224 */ /* 0x000fc800078e00a4 */
        /* <DEDUP_REMOVED lines=11> */
.L_x_760:
        /* <DEDUP_REMOVED lines=13> */
.L_x_762:
[----:B------:R-:W-:Y:S05]  /*2eb40*/  BSYNC.RECONVERGENT B2 ;  /* 0x0000000000027941 */ /* 0x000fea0003800200 */
.L_x_761:
        /* <DEDUP_REMOVED lines=55> */
.L_x_759:
[----:B------:R-:W-:Y:S05]  /*2eec0*/  BSYNC.RECONVERGENT B1 ;  /* 0x0000000000017941 */ /* 0x000fea0003800200 */
.L_x_758:
[----:B------:R-:W-:Y:S01]  /*2eed0*/  I2FP.F32.U32 R128, R3 ;  /* 0x0000000300807245 */ /* 0x000fe20000201000 */
[----:B------:R-:W-:Y:S01]  /*2eee0*/  IMAD.U32 R130, R130, 0x10000, RZ ;  /* 0x0001000082827824 */ /* 0x000fe200078e00ff */
[----:B------:R-:W-:Y:S01]  /*2eef0*/  ISETP.NE.AND P4, PT, R133, 0x1, PT ;  /* 0x000000018500780c */ /* 0x000fe20003f85270 */
[----:B------:R-:W-:Y:S01]  /*2ef00*/  BSSY.RECONVERGENT B1, `(.L_x_763) ;  /* 0x000005a000017945 */ /* 0x000fe20003800200 */
[----:B------:R-:W-:Y:S01]  /*2ef10*/  @P2 PRMT R3, R126, 0x7632, R3 ;  /* 0x000076327e032816 */ /* 0x000fe20000000003 */
[----:B------:R-:W-:Y:S01]  /*2ef20*/  FFMA.FTZ R128, R128, R227, 1.1641532182693481445e-10 ;  /* 0x2f00000080807423 */ /* 0x000fe200000100e3 */
[----:B------:R-:W-:Y:S02]  /*2ef30*/  FMUL.FTZ R130, R130, R219 ;  /* 0x000000db82827220 */ /* 0x000fe40000410000 */
[----:B------:R-:W-:Y:S01]  /*2ef40*/  @P2 SHF.L.U32 R132, R3, 0x10, RZ ;  /* 0x0000001003842819 */ /* 0x000fe200000006ff */
[----:B------:R-:W-:Y:S01]  /*2ef50*/  IMAD.MOV.U32 R3, RZ, RZ, R164 ;  /* 0x000000ffff037224 */ /* 0x000fe200078e00a4 */
        /* <DEDUP_REMOVED lines=15> */
.L_x_765:
        /* <DEDUP_REMOVED lines=13> */
.L_x_767:
[----:B------:R-:W-:Y:S05]  /*2f120*/  BSYNC.RECONVERGENT B2 ;  /* 0x0000000000027941 */ /* 0x000fea0003800200 */
.L_x_766:
        /* <DEDUP_REMOVED lines=55> */
.L_x_764:
[----:B------:R-:W-:Y:S05]  /*2f4a0*/  BSYNC.RECONVERGENT B1 ;  /* 0x0000000000017941 */ /* 0x000fea0003800200 */
.L_x_763:
[----:B------:R-:W-:Y:S01]  /*2f4b0*/  I2FP.F32.U32 R128, R3 ;  /* 0x0000000300807245 */ /* 0x000fe20000201000 */
[----:B------:R-:W-:Y:S01]  /*2f4c0*/  @P2 IMAD.U32 R3, R127, 0x10000, RZ ;  /* 0x000100007f032824 */ /* 0x000fe200078e00ff */
[C---:B------:R-:W-:Y:S01]  /*2f4d0*/  SHF.L.U32 R130, R131.reuse, 0x10, RZ ;  /* 0x0000001083827819 */ /* 0x040fe200000006ff */
[----:B------:R-:W-:Y:S01]  /*2f4e0*/  BSSY.RECONVERGENT B1, `(.L_x_768) ;  /* 0x000005a000017945 */ /* 0x000fe20003800200 */
[----:B------:R-:W-:Y:S01]  /*2f4f0*/  ISETP.NE.AND P5, PT, R132, 0x1, PT ;  /* 0x000000018400780c */ /* 0x000fe20003fa5270 */
[----:B------:R-:W-:Y:S01]  /*2f500*/  FFMA.FTZ R128, R128, R227, 1.1641532182693481445e-10 ;  /* 0x2f00000080807423 */ /* 0x000fe200000100e3 */
[----:B------:R-:W-:Y:S01]  /*2f510*/  PRMT R230, R131, 0x7632, R230 ;  /* 0x0000763283e67816 */ /* 0x000fe200000000e6 */
[----:B------:R-:W-:Y:S01]  /*2f520*/  FMUL.FTZ R130, R130, R219 ;  /* 0x000000db82827220 */ /* 0x000fe20000410000 */
        /* <DEDUP_REMOVED lines=16> */
.L_x_770:
        /* <DEDUP_REMOVED lines=13> */
.L_x_772:
[----:B------:R-:W-:Y:S05]  /*2f700*/  BSYNC.RECONVERGENT B2 ;  /* 0x0000000000027941 */ /* 0x000fea0003800200 */
.L_x_771:
        /* <DEDUP_REMOVED lines=55> */
.L_x_769:
[----:B------:R-:W-:Y:S05]  /*2fa80*/  BSYNC.RECONVERGENT B1 ;  /* 0x0000000000017941 */ /* 0x000fea0003800200 */
.L_x_768:
[----:B------:R-:W-:Y:S01]  /*2fa90*/  I2FP.F32.U32 R128, R129 ;  /* 0x0000008100807245 */ /* 0x000fe20000201000 */
[----:B------:R-:W-:Y:S01]  /*2faa0*/  IMAD.U32 R230, R230, 0x10000, RZ ;  /* 0x00010000e6e67824 */ /* 0x000fe200078e00ff */
[----:B------:R-:W-:-:S03]  /*2fab0*/  @P2 PRMT R129, R127, 0x7632, R129 ;  /* 0x000076327f812816 */ /* 0x000fc60000000081 */
[----:B------:R-:W-:Y:S01]  /*2fac0*/  FFMA.FTZ R128, R128, R227, 1.1641532182693481445e-10 ;  /* 0x2f00000080807423 */ /* 0x000fe200000100e3 */
[----:B------:R-:W-:Y:S01]  /*2fad0*/  FMUL.FTZ R219, R230, R219 ;  /* 0x000000dbe6db7220 */ /* 0x000fe20000410000 */
[----:B------:R-:W-:Y:S01]  /*2fae0*/  @P2 IMAD.U32 R130, R129, 0x10000, RZ ;  /* 0x0001000081822824 */ /* 0x000fe200078e00ff */
[----:B------:R-:W-:Y:S02]  /*2faf0*/  PRMT R129, R225, 0x5410, R224 ;  /* 0x00005410e1817816 */ /* 0x000fe400000000e0 */
[----:B------:R-:W-:Y:S02]  /*2fb00*/  FSETP.GTU.FTZ.AND P5, PT, R128, R221, PT ;  /* 0x000000dd8000720b */ /* 0x000fe40003fbc000 */
[----:B------:R-:W-:Y:S02]  /*2fb10*/  MOV R221, R223 ;  /* 0x000000df00dd7202 */ /* 0x000fe40000000f00 */
[----:B------:R-:W-:Y:S02]  /*2fb20*/  FSEL R219, R219, RZ, !P5 ;  /* 0x000000ffdbdb7208 */ /* 0x000fe40006800000 */
[----:B------:R-:W-:-:S02]  /*2fb30*/  PLOP3.LUT P5, PT, P5, PT, PT, 0x8, 0x80 ;  /* 0x000000000080781c */ /* 0x000fc40002fae170 */
[----:B------:R-:W-:Y:S01]  /*2fb40*/  PRMT R128, R135, 0x5410, R222 ;  /* 0x0000541087807816 */ /* 0x000fe200000000de */
[----:B------:R-:W-:Y:S01]  /*2fb50*/  @P2 FADD.FTZ R219, R130, R219 ;  /* 0x000000db82db2221 */ /* 0x000fe20000010000 */
[----:B------:R-:W-:-:S04]  /*2fb60*/  PRMT R130, R228, 0x5410, R229 ;  /* 0x00005410e4827816 */ /* 0x000fc800000000e5 */
[----:B------:R-:W-:-:S04]  /*2fb70*/  F2FP.BF16.F32.PACK_AB R131, RZ, R219 ;  /* 0x000000dbff83723e */ /* 0x000fc800000010ff */
[----:B------:R-:W-:-:S07]  /*2fb80*/  PRMT R131, R226, 0x5410, R131 ;  /* 0x00005410e2837816 */ /* 0x000fce0000000083 */
.L_x_732:
        /* <DEDUP_REMOVED lines=11> */
[C---:B------:R-:W-:Y:S02]  /*2fc40*/  LOP3.LUT P2, RZ, R184.reuse, 0x20, RZ, 0xc0, !PT ;  /* 0x00000020b8ff7812 */ /* 0x040fe4000784c0ff */
[----:B------:R-:W-:Y:S02]  /*2fc50*/  LOP3.LUT P3, RZ, R184, 0x2, RZ, 0xc0, !PT ;  /* 0x00000002b8ff7812 */ /* 0x000fe4000786c0ff */
[----:B------:R-:W-:Y:S01]  /*2fc60*/  LOP3.LUT R135, R135, R225, R224, 0xfe, !PT ;  /* 0x000000e187877212 */ /* 0x000fe200078efee0 */
[----:B0-----:R-:W-:Y:S01]  /*2fc70*/  IMAD.WIDE.U32 R222, R134, 0x10, R222 ;  /* 0x0000001086de7825 */ /* 0x001fe200078e00de */
[----:B------:R-:W-:-:S02]  /*2fc80*/  SEL R226, RZ, 0x1, !P3 ;  /* 0x00000001ffe27807 */ /* 0x000fc40005800000 */
[----:B------:R-:W-:Y:S02]  /*2fc90*/  LOP3.LUT R227, R227, R229, R228, 0xfe, !PT ;  /* 0x000000e5e3e37212 */ /* 0x000fe400078efee4 */
[----:B------:R-:W-:Y:S01]  /*2fca0*/  SEL R224, RZ, 0x1, !P2 ;  /* 0x00000001ffe07807 */ /* 0x000fe20005000000 */
[----:B------:R2:W-:Y:S01]  /*2fcb0*/  STG.E.128 desc[UR6][R222.64], R128 ;  /* 0x00000080de007986 */ /* 0x0005e2000c101d06 */
[----:B------:R-:W-:Y:S01]  /*2fcc0*/  LOP3.LUT R225, R227, R226, RZ, 0xfc, !PT ;  /* 0x000000e2e3e17212 */ /* 0x000fe200078efcff */
[----:B-1----:R-:W-:Y:S01]  /*2fcd0*/  IMAD.WIDE.U32 R132, R134, 0x8, R132 ;  /* 0x0000000886847825 */ /* 0x002fe200078e0084 */
[----:B------:R-:W-:-:S05]  /*2fce0*/  LOP3.LUT R224, R135, R224, RZ, 0xfc, !PT ;  /* 0x000000e087e07212 */ /* 0x000fca00078efcff */
[----:B------:R2:W-:Y:S01]  /*2fcf0*/  STG.E.64 desc[UR6][R132.64], R224 ;  /* 0x000000e084007986 */ /* 0x0005e2000c101b06 */
[----:B------:R-:W-:Y:S05]  /*2fd00*/  @!P1 BRA `(.L_x_650) ;  /* 0x0000000000509947 */ /* 0x000fea0003800000 */
[----:B--2---:R-:W-:Y:S01]  /*2fd10*/  IMAD.U32 R131, R171, 0x10000, RZ ;  /* 0x00010000ab837824 */ /* 0x004fe200078e00ff */
        /* <DEDUP_REMOVED lines=19> */
.L_x_650:
[----:B------:R-:W-:Y:S05]  /*2fe50*/  BSYNC.RECONVERGENT B0 ;  /* 0x0000000000007941 */ /* 0x000fea0003800200 */
.L_x_649:
[----:B0123--:R-:W-:Y:S01]  /*2fe60*/  FADD.FTZ R128, RZ, R163 ;  /* 0x000000a3ff807221 */ /* 0x00ffe20000010000 */
[C---:B------:R-:W-:Y:S01]  /*2fe70*/  ISETP.GE.U32.AND P1, PT, R0.reuse, 0x80, PT ;  /* 0x000000800000780c */ /* 0x040fe20003f26070 */
[----:B------:R-:W0:Y:S01]  /*2fe80*/  S2R R222, SR_TID.X ;  /* 0x0000000000de7919 */ /* 0x000e220000002100 */
[C---:B------:R-:W-:Y:S01]  /*2fe90*/  ISETP.GT.U32.AND P2, PT, R0.reuse, 0xff, PT ;  /* 0x000000ff0000780c */ /* 0x040fe20003f44070 */
[----:B------:R-:W-:Y:S01]  /*2fea0*/  FADD.FTZ R129, R185, R128 ;  /* 0x00000080b9817221 */ /* 0x000fe20000010000 */
[C---:B------:R-:W-:Y:S01]  /*2feb0*/  ISETP.GT.U32.AND P3, PT, R0.reuse, 0x17f, PT ;  /* 0x0000017f0000780c */ /* 0x040fe20003f64070 */
[----:B------:R-:W-:Y:S01]  /*2fec0*/  BSSY.RECONVERGENT B0, `(.L_x_773) ;  /* 0x000009c000007945 */ /* 0x000fe20003800200 */
[----:B------:R-:W-:Y:S01]  /*2fed0*/  ISETP.GT.U32.AND P4, PT, R0, 0x1ff, PT ;  /* 0x000001ff0000780c */ /* 0x000fe20003f84070 */
[----:B------:R-:W-:Y:S01]  /*2fee0*/  FADD.FTZ R128, R186, R129 ;  /* 0x00000081ba807221 */ /* 0x000fe20000010000 */
[----:B------:R-:W-:Y:S01]  /*2fef0*/  ISETP.GT.U32.AND P5, PT, R0, 0x27f, PT ;  /* 0x0000027f0000780c */ /* 0x000fe20003fa4070 */
[----:B------:R-:W-:-:S02]  /*2ff00*/  IMAD.MOV.U32 R135, RZ, RZ, RZ ;  /* 0x000000ffff877224 */ /* 0x000fc400078e00ff */
[----:B------:R-:W-:-:S04]  /*2ff10*/  FADD.FTZ R129, R195, R128 ;  /* 0x00000080c3817221 */ /* 0x000fc80000010000 */
[----:B------:R-:W-:-:S04]  /*2ff20*/  FADD.FTZ R128, R196, R129 ;  /* 0x00000081c4807221 */ /* 0x000fc80000010000 */
[----:B------:R-:W-:-:S04]  /*2ff30*/  FADD.FTZ R129, R205, R128 ;  /* 0x00000080cd817221 */ /* 0x000fc80000010000 */
[----:B------:R-:W-:-:S04]  /*2ff40*/  FADD.FTZ R128, R206, R129 ;  /* 0x00000081ce807221 */ /* 0x000fc80000010000 */
[----:B------:R-:W-:-:S05]  /*2ff50*/  FADD.FTZ R128, R215, R128 ;  /* 0x00000080d7807221 */ /* 0x000fca0000010000 */
[----:B------:R-:W-:Y:S02]  /*2ff60*/  FSEL R129, R128, RZ, P1 ;  /* 0x000000ff80817208 */ /* 0x000fe40000800000 */
[----:B0-----:R-:W-:-:S03]  /*2ff70*/  LOP3.LUT R223, R222, 0x1f, RZ, 0xc0, !PT ;  /* 0x0000001fdedf7812 */ /* 0x001fc600078ec0ff */
        /* <DEDUP_REMOVED lines=31> */
[----:B------:R-:W-:-:S05]  /*30170*/  @P5 FADD.FTZ R129, R219, R128 ;  /* 0x00000080db815221 */ /* 0x000fca0000010000 */
        /* <DEDUP_REMOVED lines=29> */
[----:B------:R-:W-:-:S05]  /*30350*/  FFMA.FTZ R129, R132, R132, R129 ;  /* 0x0000008484817223 */ /* 0x000fca0000010081 */
        /* <DEDUP_REMOVED lines=34> */
[----:B------:R-:W-:Y:S02]  /*30580*/  LOP3.LUT P3, RZ, R222, 0x1f, RZ, 0xc0, !PT ;  /* 0x0000001fdeff7812 */ /* 0x000fe4000786c0ff */
        /* <DEDUP_REMOVED lines=28> */
[----:B------:R-:W-:-:S05]  /*30750*/  @P5 FFMA.FTZ R129, R131, R131, R130 ;  /* 0x0000008383815223 */ /* 0x000fca0000010082 */
        /* <DEDUP_REMOVED lines=18> */
.L_x_774:
[----:B------:R-:W-:Y:S05]  /*30880*/  BSYNC.RECONVERGENT B0 ;  /* 0x0000000000007941 */ /* 0x000fea0003800200 */
.L_x_773:
[----:B------:R-:W-:Y:S01]  /*30890*/  BAR.SYNC.DEFER_BLOCKING 0x0 ;  /* 0x0000000000007b1d */ /* 0x000fe20000010000 */
[----:B0-----:R-:W-:-:S05]  /*308a0*/  CS2R R128, SRZ ;  /* 0x0000000000807805 */ /* 0x001fca000001ff00 */
[----:B------:R-:W-:Y:S04]  /*308b0*/  BSSY.RECONVERGENT B0, `(.L_x_775) ;  /* 0x000000a000007945 */ /* 0x000fe80003800200 */
[----:B------:R-:W-:Y:S05]  /*308c0*/  @P2 BRA `(.L_x_776) ;  /* 0x0000000000202947 */ /* 0x000fea0003800000 */
[----:B------:R-:W0:Y:S01]  /*308d0*/  S2UR UR5, SR_CgaCtaId ;  /* 0x00000000000579c3 */ /* 0x000e220000008800 */
[----:B------:R-:W-:Y:S01]  /*308e0*/  UMOV UR4, 0x400 ;  /* 0x0000040000047882 */ /* 0x000fe20000000000 */
[----:B------:R-:W-:Y:S01]  /*308f0*/  SHF.L.U32 R128, R222, 0x3, RZ ;  /* 0x00000003de807819 */ /* 0x000fe200000006ff */
[----:B------:R-:W-:-:S03]  /*30900*/  IMAD.MOV.U32 R135, RZ, RZ, R2 ;  /* 0x000000ffff877224 */ /* 0x000fc600078e0002 */
[----:B------:R-:W-:Y:S01]  /*30910*/  LOP3.LUT R128, R128, 0xf8, RZ, 0xc0, !PT ;  /* 0x000000f880807812 */ /* 0x000fe200078ec0ff */
[----:B0-----:R-:W-:-:S04]  /*30920*/  ULEA UR4, UR5, UR4, 0x18 ;  /* 0x0000000405047291 */ /* 0x001fc8000f8ec0ff */
[----:B------:R-:W-:-:S09]  /*30930*/  @UP1 UIADD3 UR4, UPT, UPT, UR4, 0x20, URZ ;  /* 0x0000002004041890 */ /* 0x000fd2000fffe0ff */
[----:B------:R-:W0:Y:S03]  /*30940*/  LDS.64 R128, [R128+UR4] ;  /* 0x0000000480807984 */ /* 0x000e260008000a00 */
.L_x_776:
[----:B------:R-:W-:Y:S05]  /*30950*/  BSYNC.RECONVERGENT B0 ;  /* 0x0000000000007941 */ /* 0x000fea0003800200 */
.L_x_775:
[----:B------:R-:W1:Y:S01]  /*30960*/  SHFL.DOWN PT, R130, R135, 0x2, 0x1f ;  /* 0x08401f0087827f89 */ /* 0x000e6200000e0000 */
[----:B------:R-:W-:Y:S01]  /*30970*/  I2FP.F32.S32 R223, R135 ;  /* 0x0000008700df7245 */ /* 0x000fe20000201400 */
[----:B------:R-:W-:Y:S01]  /*30980*/  BSSY.RECONVERGENT B0, `(.L_x_777) ;  /* 0x0000083000007945 */ /* 0x000fe20003800200 */
[----:B------:R-:W-:Y:S01]  /*30990*/  ISETP.NE.AND P2, PT, RZ, UR24, PT ;  /* 0x00000018ff007c0c */ /* 0x000fe2000bf45270 */
[----:B0-----:R-:W0:Y:S01]  /*309a0*/  SHFL.DOWN PT, R131, R128, 0x2, 0x1f ;  /* 0x08401f0080837f89 */ /* 0x001e2200000e0000 */
[----:B-1----:R-:W-:Y:S01]  /*309b0*/  IMAD.IADD R132, R130, 0x1, R135 ;  /* 0x0000000182847824 */ /* 0x002fe200078e0287 */
[----:B------:R-:W-:-:S04]  /*309c0*/  I2FP.F32.S32 R224, R130 ;  /* 0x0000008200e07245 */ /* 0x000fc80000201400 */
[----:B------:R-:W-:Y:S01]  /*309d0*/  I2FP.F32.S32 R133, R132 ;  /* 0x0000008400857245 */ /* 0x000fe20000201400 */
[----:B------:R-:W1:Y:S01]  /*309e0*/  SHFL.DOWN PT, R227, R132, 0x1, 0x1f ;  /* 0x08201f0084e37f89 */ /* 0x000e6200000e0000 */
[----:B0-----:R-:W-:Y:S02]  /*309f0*/  FMUL.FTZ R130, R131, R224 ;  /* 0x000000e083827220 */ /* 0x001fe40000410000 */
[----:B------:R-:W0:Y:S02]  /*30a00*/  MUFU.RCP R134, R133 ;  /* 0x0000008500867308 */ /* 0x000e240000001000 */
[----:B------:R-:W-:Y:S01]  /*30a10*/  FFMA.FTZ R225, R223, R128, R130 ;  /* 0x00000080dfe17223 */ /* 0x000fe20000010082 */
[----:B------:R-:W-:Y:S01]  /*30a20*/  FADD.FTZ R128, -R131, R128 ;  /* 0x0000008083807221 */ /* 0x000fe20000010100 */
[----:B------:R-:W2:Y:S03]  /*30a30*/  SHFL.DOWN PT, R130, R129, 0x2, 0x1f ;  /* 0x08401f0081827f89 */ /* 0x000ea600000e0000 */
[----:B------:R-:W-:-:S04]  /*30a40*/  FMUL.FTZ R128, R128, R128 ;  /* 0x0000008080807220 */ /* 0x000fc80000410000 */
[----:B------:R-:W-:-:S04]  /*30a50*/  FMUL.FTZ R128, R128, R223 ;  /* 0x000000df80807220 */ /* 0x000fc80000410000 */
[----:B------:R-:W-:Y:S01]  /*30a60*/  FMUL.FTZ R128, R128, R224 ;  /* 0x000000e080807220 */ /* 0x000fe20000410000 */
[----:B0-----:R-:W-:Y:S01]  /*30a70*/  FMUL.FTZ R226, R134, R225 ;  /* 0x000000e186e27220 */ /* 0x001fe20000410000 */
[----:B-1----:R-:W-:-:S04]  /*30a80*/  IADD3 R131, PT, PT, R132, R227, RZ ;  /* 0x000000e384837210 */ /* 0x002fc80007ffe0ff */
[----:B------:R-:W0:Y:S01]  /*30a90*/  SHFL.DOWN PT, R135, R226, 0x1, 0x1f ;  /* 0x08201f00e2877f89 */ /* 0x000e2200000e0000 */
[----:B------:R-:W-:Y:S02]  /*30aa0*/  I2FP.F32.S32 R132, R227 ;  /* 0x000000e300847245 */ /* 0x000fe40000201400 */
[----:B------:R-:W-:Y:S01]  /*30ab0*/  I2FP.F32.S32 R225, R131 ;  /* 0x0000008300e17245 */ /* 0x000fe20000201400 */
[----:B--2---:R-:W-:-:S05]  /*30ac0*/  FADD.FTZ R131, R130, R129 ;  /* 0x0000008182837221 */ /* 0x004fca0000010000 */
[----:B------:R-:W1:Y:S01]  /*30ad0*/  MUFU.RCP R225, R225 ;  /* 0x000000e100e17308 */ /* 0x000e620000001000 */
[----:B------:R-:W-:-:S05]  /*30ae0*/  FFMA.FTZ R128, R134, R128, R131 ;  /* 0x0000008086807223 */ /* 0x000fca0000010083 */
[----:B------:R-:W2:Y:S01]  /*30af0*/  SHFL.DOWN PT, R129, R128, 0x1, 0x1f ;  /* 0x08201f0080817f89 */ /* 0x000ea200000e0000 */
[----:B0-----:R-:W-:Y:S01]  /*30b00*/  FMUL.FTZ R130, R135, R132 ;  /* 0x0000008487827220 */ /* 0x001fe20000410000 */
[----:B------:R-:W-:-:S03]  /*30b10*/  FADD.FTZ R135, R226, -R135 ;  /* 0x80000087e2877221 */ /* 0x000fc60000010000 */
[----:B------:R-:W-:-:S04]  /*30b20*/  FFMA.FTZ R130, R133, R226, R130 ;  /* 0x000000e285827223 */ /* 0x000fc80000010082 */
[----:B-1----:R-:W-:Y:S01]  /*30b30*/  FMUL.FTZ R131, R225, R130 ;  /* 0x00000082e1837220 */ /* 0x002fe20000410000 */
[----:B------:R-:W-:-:S04]  /*30b40*/  FMUL.FTZ R130, R135, R135 ;  /* 0x0000008787827220 */ /* 0x000fc80000410000 */
[----:B------:R-:W0:Y:S01]  /*30b50*/  SHFL.IDX PT, R227, R131, RZ, 0x1f ;  /* 0x00001fff83e37589 */ /* 0x000e2200000e0000 */
[----:B------:R-:W-:Y:S01]  /*30b60*/  FMUL.FTZ R133, R133, R130 ;  /* 0x0000008285857220 */ /* 0x000fe20000410000 */
[----:B--2---:R-:W-:-:S03]  /*30b70*/  FADD.FTZ R130, R128, R129 ;  /* 0x0000008180827221 */ /* 0x004fc60000010000 */
[----:B------:R-:W-:Y:S02]  /*30b80*/  FMUL.FTZ R133, R133, R132 ;  /* 0x0000008485857220 */ /* 0x000fe40000410000 */
[----:B------:R-:W1:Y:S02]  /*30b90*/  LDC R132, c[0x0][0x448] ;  /* 0x00011200ff847b82 */ /* 0x000e640000000800 */
[----:B------:R-:W-:-:S06]  /*30ba0*/  FFMA.FTZ R133, R225, R133, R130 ;  /* 0x00000085e1857223 */ /* 0x000fcc0000010082 */
[----:B------:R-:W1:Y:S01]  /*30bb0*/  SHFL.IDX PT, R133, R133, RZ, 0x1f ;  /* 0x00001fff85857589 */ /* 0x000e6200000e0000 */
[C---:B0-----:R-:W-:Y:S01]  /*30bc0*/  FMUL.FTZ R128, R227.reuse, R227 ;  /* 0x000000e3e3807220 */ /* 0x041fe20000410000 */
[----:B------:R-:W-:-:S04]  /*30bd0*/  FSEL R228, R227, RZ, !P2 ;  /* 0x000000ffe3e47208 */ /* 0x000fc80005000000 */
[----:B------:R-:W-:Y:S02]  /*30be0*/  FSEL R135, R128, RZ, P2 ;  /* 0x000000ff80877208 */ /* 0x000fe40001000000 */
[----:B------:R-:W-:Y:S01]  /*30bf0*/  ISETP.NE.AND P2, PT, R222, RZ, PT ;  /* 0x000000ffde00720c */ /* 0x000fe20003f45270 */
[----:B-1----:R-:W-:Y:S01]  /*30c00*/  FFMA.FTZ R132, R133, UR25, R132 ;  /* 0x0000001985847c23 */ /* 0x002fe20008010084 */
[----:B------:R-:W-:-:S03]  /*30c10*/  IMAD.U32 R133, RZ, RZ, UR17 ;  /* 0x00000011ff857e24 */ /* 0x000fc6000f8e00ff */
[----:B------:R-:W-:-:S08]  /*30c20*/  FADD.FTZ R132, R132, R135 ;  /* 0x0000008784847221 */ /* 0x000fd00000010000 */
[----:B------:R-:W0:Y:S01]  /*30c30*/  @!P2 LDC.64 R130, c[0x0][0x3c0] ;  /* 0x0000f000ff82ab82 */ /* 0x000e220000000a00 */
[----:B------:R-:W-:Y:S01]  /*30c40*/  IMAD.U32 R135, RZ, RZ, UR17 ;  /* 0x00000011ff877e24 */ /* 0x000fe2000f8e00ff */
[----:B------:R-:W1:Y:S06]  /*30c50*/  MUFU.RSQ R223, R132 ;  /* 0x0000008400df7308 */ /* 0x000e6c0000001400 */
[----:B------:R-:W2:Y:S01]  /*30c60*/  @!P2 LDC.64 R128, c[0x0][0x3c8] ;  /* 0x0000f200ff80ab82 */ /* 0x000ea20000000a00 */
[----:B0-----:R-:W-:-:S05]  /*30c70*/  @!P2 IMAD.WIDE R130, R135, 0x4, R130 ;  /* 0x000000048782a825 */ /* 0x001fca00078e0282 */
[----:B------:R0:W-:Y:S01]  /*30c80*/  @!P2 STG.E desc[UR6][R130.64], R227 ;  /* 0x000000e38200a986 */ /* 0x0001e2000c101906 */
[----:B--2---:R-:W-:-:S05]  /*30c90*/  @!P2 IMAD.WIDE R128, R133, 0x4, R128 ;  /* 0x000000048580a825 */ /* 0x004fca00078e0280 */
[----:B-1----:R0:W-:Y:S01]  /*30ca0*/  @!P2 STG.E desc[UR6][R128.64], R223 ;  /* 0x000000df8000a986 */ /* 0x0021e2000c101906 */
[----:B------:R-:W-:Y:S05]  /*30cb0*/  @!P1 BRA `(.L_x_778) ;  /* 0x00000004003c9947 */ /* 0x000fea0003800000 */
[--C-:B0-----:R-:W-:Y:S01]  /*30cc0*/  FADD.FTZ R128, R206, -R228.reuse ;  /* 0x800000e4ce807221 */ /* 0x101fe20000010000 */
[----:B------:R-:W-:Y:S01]  /*30cd0*/  SHF.L.U32 R129, R43, 0x10, RZ ;  /* 0x000000102b817819 */ /* 0x000fe200000006ff */
[----:B------:R-:W-:Y:S01]  /*30ce0*/  IMAD.U32 R131, R87, 0x10000, RZ ;  /* 0x0001000057837824 */ /* 0x000fe200078e00ff */
[----:B------:R-:W-:Y:S01]  /*30cf0*/  SHF.L.U32 R130, R103, 0x10, RZ ;  /* 0x0000001067827819 */ /* 0x000fe200000006ff */
[--C-:B------:R-:W-:Y:S01]  /*30d00*/  FADD.FTZ R132, R215, -R228.reuse ;  /* 0x800000e4d7847221 */ /* 0x100fe20000010000 */
[----:B------:R-:W-:Y:S01]  /*30d10*/  FMUL.FTZ R230, R223, R128 ;  /* 0x00000080dfe67220 */ /* 0x000fe20000410000 */
[----:B------:R-:W-:Y:S02]  /*30d20*/  IMAD.U32 R133, R47, 0x10000, RZ ;  /* 0x000100002f857824 */ /* 0x000fe400078e00ff */
[----:B------:R-:W-:Y:S01]  /*30d30*/  FADD.FTZ R226, R205, -R228 ;  /* 0x800000e4cde27221 */ /* 0x000fe20000010000 */
[----:B------:R-:W-:Y:S02]  /*30d40*/  IMAD.U32 R134, R148, 0x10000, RZ ;  /* 0x0001000094867824 */ /* 0x000fe400078e00ff */
[----:B------:R-:W-:Y:S01]  /*30d50*/  FMUL.FTZ R135, R223, R132 ;  /* 0x00000084df877220 */ /* 0x000fe20000410000 */
[----:B------:R-:W-:-:S02]  /*30d60*/  IMAD.U32 R224, R147, 0x10000, RZ ;  /* 0x0001000093e07824 */ /* 0x000fc400078e00ff */
[C---:B------:R-:W-:Y:S01]  /*30d70*/  FFMA.FTZ R128, R230.reuse, R129, R131 ;  /* 0x00000081e6807223 */ /* 0x040fe20000010083 */
[----:B------:R-:W-:Y:S01]  /*30d80*/  FFMA.FTZ R230, R230, R133, R130 ;  /* 0x00000085e6e67223 */ /* 0x000fe20000010082 */
[----:B------:R-:W-:Y:S01]  /*30d90*/  FADD.FTZ R130, R196, -R228 ;  /* 0x800000e4c4827221 */ /* 0x000fe20000010000 */
[----:B------:R-:W-:Y:S01]  /*30da0*/  FFMA.FTZ R131, R135, R134, R224 ;  /* 0x0000008687837223 */ /* 0x000fe200000100e0 */
[----:B------:R-:W-:Y:S01]  /*30db0*/  SHF.L.U32 R134, R86, 0x10, RZ ;  /* 0x0000001056867819 */ /* 0x000fe200000006ff */
[----:B------:R-:W-:Y:S02]  /*30dc0*/  IMAD.U32 R132, R42, 0x10000, RZ ;  /* 0x000100002a847824 */ /* 0x000fe400078e00ff */
[----:B------:R-:W-:Y:S01]  /*30dd0*/  FMUL.FTZ R229, R223, R130 ;  /* 0x00000082dfe57220 */ /* 0x000fe20000410000 */
[----:B------:R-:W-:Y:S01]  /*30de0*/  IMAD.U32 R224, R46, 0x10000, RZ ;  /* 0x000100002ee07824 */ /* 0x000fe200078e00ff */
[----:B------:R-:W-:Y:S01]  /*30df0*/  SHF.L.U32 R236, R146, 0x10, RZ ;  /* 0x0000001092ec7819 */ /* 0x000fe200000006ff */
[----:B------:R-:W-:-:S02]  /*30e00*/  IMAD.U32 R129, R102, 0x10000, RZ ;  /* 0x0001000066817824 */ /* 0x000fc400078e00ff */
[----:B------:R-:W-:Y:S01]  /*30e10*/  FFMA.FTZ R130, R229, R132, R134 ;  /* 0x00000084e5827223 */ /* 0x000fe20000010086 */
[----:B------:R-:W-:Y:S01]  /*30e20*/  FADD.FTZ R132, R186, -R228 ;  /* 0x800000e4ba847221 */ /* 0x000fe20000010000 */
[----:B------:R-:W-:Y:S01]  /*30e30*/  IMAD.U32 R238, R145, 0x10000, RZ ;  /* 0x0001000091ee7824 */ /* 0x000fe200078e00ff */
[----:B------:R-:W-:Y:S01]  /*30e40*/  SHF.L.U32 R232, R152, 0x10, RZ ;  /* 0x0000001098e87819 */ /* 0x000fe200000006ff */
[----:B------:R-:W-:Y:S02]  /*30e50*/  IMAD.U32 R234, R151, 0x10000, RZ ;  /* 0x0001000097ea7824 */ /* 0x000fe400078e00ff */
[----:B------:R-:W-:Y:S01]  /*30e60*/  FMUL.FTZ R227, R223, R226 ;  /* 0x000000e2dfe37220 */ /* 0x000fe20000410000 */
[----:B------:R-:W-:Y:S01]  /*30e70*/  FFMA.FTZ R229, R229, R224, R129 ;  /* 0x000000e0e5e57223 */ /* 0x000fe20000010081 */
[----:B------:R-:W-:Y:S01]  /*30e80*/  IMAD.U32 R231, R41, 0x10000, RZ ;  /* 0x0001000029e77824 */ /* 0x000fe200078e00ff */
[----:B------:R-:W-:Y:S01]  /*30e90*/  SHF.L.U32 R225, R45, 0x10, RZ ;  /* 0x000000102de17819 */ /* 0x000fe200000006ff */
[----:B------:R-:W-:-:S02]  /*30ea0*/  IMAD.U32 R133, R85, 0x10000, RZ ;  /* 0x0001000055857824 */ /* 0x000fc400078e00ff */
[----:B------:R-:W-:Y:S01]  /*30eb0*/  FADD.FTZ R134, R195, -R228 ;  /* 0x800000e4c3867221 */ /* 0x000fe20000010000 */
[----:B------:R-:W-:Y:S01]  /*30ec0*/  FMUL.FTZ R132, R223, R132 ;  /* 0x00000084df847220 */ /* 0x000fe20000410000 */
[----:B------:R-:W-:Y:S02]  /*30ed0*/  IMAD.U32 R224, R101, 0x10000, RZ ;  /* 0x0001000065e07824 */ /* 0x000fe400078e00ff */
[----:B------:R-:W-:Y:S01]  /*30ee0*/  FFMA.FTZ R135, R135, R236, R238 ;  /* 0x000000ec87877223 */ /* 0x000fe200000100ee */
[----:B------:R-:W-:Y:S01]  /*30ef0*/  FFMA.FTZ R129, R227, R232, R234 ;  /* 0x000000e8e3817223 */ /* 0x000fe200000100ea */
[----:B------:R-:W-:Y:S01]  /*30f00*/  SHF.L.U32 R236, R149, 0x10, RZ ;  /* 0x0000001095ec7819 */ /* 0x000fe200000006ff */
[----:B------:R-:W-:Y:S01]  /*30f10*/  IMAD.U32 R234, R150, 0x10000, RZ ;  /* 0x0001000096ea7824 */ /* 0x000fe200078e00ff */
[----:B------:R-:W-:Y:S01]  /*30f20*/  SHF.L.U32 R226, R156, 0x10, RZ ;  /* 0x000000109ce27819 */ /* 0x000fe200000006ff */
[----:B------:R-:W-:Y:S02]  /*30f30*/  IMAD.U32 R232, R157, 0x10000, RZ ;  /* 0x000100009de87824 */ /* 0x000fe400078e00ff */
[----:B------:R-:W-:Y:S01]  /*30f40*/  FMUL.FTZ R233, R223, R134 ;  /* 0x00000086dfe97220 */ /* 0x000fe20000410000 */
[C---:B------:R-:W-:Y:S01]  /*30f50*/  FFMA.FTZ R231, R132.reuse, R231, R133 ;  /* 0x000000e784e77223 */ /* 0x040fe20000010085 */
[----:B------:R-:W-:Y:S01]  /*30f60*/  FFMA.FTZ R133, R132, R225, R224 ;  /* 0x000000e184857223 */ /* 0x000fe200000100e0 */
[----:B------:R-:W-:Y:S01]  /*30f70*/  FADD.FTZ R132, R163, -R228 ;  /* 0x800000e4a3847221 */ /* 0x000fe20000010000 */
[----:B------:R-:W-:Y:S01]  /*30f80*/  FFMA.FTZ R134, R227, R234, R236 ;  /* 0x000000eae3867223 */ /* 0x000fe200000100ec */
[----:B------:R-:W-:Y:S01]  /*30f90*/  FFMA.FTZ R232, R233, R232, R226 ;  /* 0x000000e8e9e87223 */ /* 0x000fe200000100e2 */
[----:B------:R-:W-:Y:S01]  /*30fa0*/  IMAD.U32 R234, R155, 0x10000, RZ ;  /* 0x000100009bea7824 */ /* 0x000fe200078e00ff */
[----:B------:R-:W-:Y:S01]  /*30fb0*/  SHF.L.U32 R225, R40, 0x10, RZ ;  /* 0x0000001028e17819 */ /* 0x000fe200000006ff */
[----:B------:R-:W-:Y:S01]  /*30fc0*/  IMAD.U32 R236, R154, 0x10000, RZ ;  /* 0x000100009aec7824 */ /* 0x000fe200078e00ff */
[----:B------:R-:W-:Y:S01]  /*30fd0*/  SHF.L.U32 R226, R100, 0x10, RZ ;  /* 0x0000001064e27819 */ /* 0x000fe200000006ff */
[----:B------:R-:W-:-:S02]  /*30fe0*/  IMAD.U32 R227, R84, 0x10000, RZ ;  /* 0x0001000054e37824 */ /* 0x000fc400078e00ff */
[----:B------:R-:W-:Y:S01]  /*30ff0*/  FMUL.FTZ R224, R223, R132 ;  /* 0x00000084dfe07220 */ /* 0x000fe20000410000 */
[----:B------:R-:W-:Y:S02]  /*31000*/  IMAD.U32 R235, R44, 0x10000, RZ ;  /* 0x000100002ceb7824 */ /* 0x000fe400078e00ff */
[----:B------:R-:W-:Y:S01]  /*31010*/  FFMA.FTZ R132, R233, R234, R236 ;  /* 0x000000eae9847223 */ /* 0x000fe200000100ec */
[----:B------:R-:W-:Y:S01]  /*31020*/  FADD.FTZ R234, R185, -R228 ;  /* 0x800000e4b9ea7221 */ /* 0x000fe20000010000 */
[C---:B------:R-:W-:Y:S01]  /*31030*/  FFMA.FTZ R233, R224.reuse, R225, R227 ;  /* 0x000000e1e0e97223 */ /* 0x040fe200000100e3 */
[----:B------:R-:W-:Y:S01]  /*31040*/  FFMA.FTZ R235, R224, R235, R226 ;  /* 0x000000ebe0eb7223 */ /* 0x000fe200000100e2 */
[----:B------:R-:W-:Y:S01]  /*31050*/  IMAD.U32 R237, R161, 0x10000, RZ ;  /* 0x00010000a1ed7824 */ /* 0x000fe200078e00ff */
[----:B------:R-:W0:Y:S01]  /*31060*/  LDC.64 R226, c[0x0][0x428] ;  /* 0x00010a00ffe27b82 */ /* 0x000e220000000a00 */
[----:B------:R-:W-:Y:S01]  /*31070*/  FMUL.FTZ R234, R223, R234 ;  /* 0x000000eadfea7220 */ /* 0x000fe20000410000 */
[----:B------:R-:W-:Y:S01]  /*31080*/  IMAD.U32 R239, R160, 0x10000, RZ ;  /* 0x00010000a0ef7824 */ /* 0x000fe200078e00ff */
[----:B------:R-:W-:Y:S01]  /*31090*/  SHF.L.U32 R241, R159, 0x10, RZ ;  /* 0x000000109ff17819 */ /* 0x000fe200000006ff */
[----:B------:R-:W-:Y:S01]  /*310a0*/  IMAD.U32 R238, R158, 0x10000, RZ ;  /* 0x000100009eee7824 */ /* 0x000fe200078e00ff */
[----:B------:R-:W-:Y:S01]  /*310b0*/  F2FP.BF16.F32.PACK_AB R131, R131, R128 ;  /* 0x000000808383723e */ /* 0x000fe200000010ff */
[C---:B------:R-:W-:Y:S01]  /*310c0*/  FFMA.FTZ R236, R234.reuse, R237, R239 ;  /* 0x000000edeaec7223 */ /* 0x040fe200000100ef */
        /* <DEDUP_REMOVED lines=14> */
.L_x_778:
[----:B------:R-:W-:Y:S05]  /*311b0*/  BSYNC.RECONVERGENT B0 ;  /* 0x0000000000007941 */ /* 0x000fea0003800200 */
.L_x_777:
[----:B------:R-:W-:Y:S01]  /*311c0*/  LOP3.LUT P1, RZ, R184, 0x200, RZ, 0xc0, !PT ;  /* 0x00000200b8ff7812 */ /* 0x000fe2000782c0ff */
[----:B------:R-:W-:-:S12]  /*311d0*/  BSSY.RECONVERGENT B0, `(.L_x_779) ;  /* 0x0000051000007945 */ /* 0x000fd80003800200 */
[----:B------:R-:W-:Y:S05]  /*311e0*/  @!P1 BRA `(.L_x_780) ;  /* 0x00000004003c9947 */ /* 0x000fea0003800000 */
[--C-:B0-2---:R-:W-:Y:S01]  /*311f0*/  FADD.FTZ R128, R208, -R228.reuse ;  /* 0x800000e4d0807221 */ /* 0x105fe20000010000 */
        /* <DEDUP_REMOVED lines=78> */
.L_x_780:
[----:B------:R-:W-:Y:S05]  /*316e0*/  BSYNC.RECONVERGENT B0 ;  /* 0x0000000000007941 */ /* 0x000fea0003800200 */
.L_x_779:
[----:B------:R-:W-:Y:S01]  /*316f0*/  LOP3.LUT P1, RZ, R184, 0x80, RZ, 0xc0, !PT ;  /* 0x00000080b8ff7812 */ /* 0x000fe2000782c0ff */
[----:B------:R-:W-:-:S12]  /*31700*/  BSSY.RECONVERGENT B0, `(.L_x_781) ;  /* 0x0000051000007945 */ /* 0x000fd80003800200 */
[----:B------:R-:W-:Y:S05]  /*31710*/  @!P1 BRA `(.L_x_782) ;  /* 0x00000004003c9947 */ /* 0x000fea0003800000 */
[--C-:B0-23--:R-:W-:Y:S01]  /*31720*/  FADD.FTZ R128, R210, -R228.reuse ;  /* 0x800000e4d2807221 */ /* 0x10dfe20000010000 */
        /* <DEDUP_REMOVED lines=78> */
.L_x_782:
[----:B------:R-:W-:Y:S05]  /*31c10*/  BSYNC.RECONVERGENT B0 ;  /* 0x0000000000007941 */ /* 0x000fea0003800200 */
.L_x_781:
[----:B------:R-:W-:Y:S01]  /*31c20*/  LOP3.LUT P1, RZ, R184, 0x40, RZ, 0xc0, !PT ;  /* 0x00000040b8ff7812 */ /* 0x000fe2000782c0ff */
[----:B------:R-:W-:-:S12]  /*31c30*/  BSSY.RECONVERGENT B0, `(.L_x_783) ;  /* 0x0000052000007945 */ /* 0x000fd80003800200 */
[----:B------:R-:W-:Y:S05]  /*31c40*/  @!P1 BRA `(.L_x_784) ;  /* 0x0000000400409947 */ /* 0x000fea0003800000 */
[--C-:B0-234-:R-:W-:Y:S01]  /*31c50*/  FADD.FTZ R128, R212, -R228.reuse ;  /* 0x800000e4d4807221 */ /* 0x11dfe20000010000 */
[----:B------:R-:W-:Y:S01]  /*31c60*/  SHF.L.U32 R129, R67, 0x10, RZ ;  /* 0x0000001043817819 */ /* 0x000fe200000006ff */
[----:B------:R-:W-:Y:S01]  /*31c70*/  IMAD.U32 R131, R75, 0x10000, RZ ;  /* 0x000100004b837824 */ /* 0x000fe200078e00ff */
[----:B------:R-:W-:Y:S01]  /*31c80*/  SHF.L.U32 R130, R91, 0x10, RZ ;  /* 0x000000105b827819 */ /* 0x000fe200000006ff */
[----:B------:R-:W-:Y:S01]  /*31c90*/  FMUL.FTZ R230, R223, R128 ;  /* 0x00000080dfe67220 */ /* 0x000fe20000410000 */
[----:B------:R-:W-:Y:S02]  /*31ca0*/  IMAD.U32 R133, R71, 0x10000, RZ ;  /* 0x0001000047857824 */ /* 0x000fe400078e00ff */
[----:B------:R-:W-:Y:S01]  /*31cb0*/  FADD.FTZ R132, R218, -R228 ;  /* 0x800000e4da847221 */ /* 0x000fe20000010000 */
[----:B------:R-:W-:Y:S02]  /*31cc0*/  IMAD.U32 R134, R177, 0x10000, RZ ;  /* 0x00010000b1867824 */ /* 0x000fe400078e00ff */
[----:B------:R-:W-:Y:S01]  /*31cd0*/  FFMA.FTZ R128, R230, R129, R131 ;  /* 0x00000081e6807223 */ /* 0x000fe20000010083 */
[----:B------:R-:W-:-:S02]  /*31ce0*/  IMAD.U32 R224, R178, 0x10000, RZ ;  /* 0x00010000b2e07824 */ /* 0x000fc400078e00ff */
[----:B------:R-:W-:Y:S01]  /*31cf0*/  FMUL.FTZ R135, R223, R132 ;  /* 0x00000084df877220 */ /* 0x000fe20000410000 */
[----:B------:R-:W-:Y:S01]  /*31d00*/  FFMA.FTZ R230, R230, R133, R130 ;  /* 0x00000085e6e67223 */ /* 0x000fe20000010082 */
[----:B------:R-:W-:Y:S01]  /*31d10*/  FADD.FTZ R130, R202, -R228 ;  /* 0x800000e4ca827221 */ /* 0x000fe20000010000 */
[----:B------:R-:W-:Y:S01]  /*31d20*/  SHF.L.U32 R133, R74, 0x10, RZ ;  /* 0x000000104a857819 */ /* 0x000fe200000006ff */
[----:B------:R-:W-:Y:S01]  /*31d30*/  FFMA.FTZ R131, R135, R134, R224 ;  /* 0x0000008687837223 */ /* 0x000fe200000100e0 */
[----:B------:R-:W-:Y:S02]  /*31d40*/  IMAD.U32 R129, R66, 0x10000, RZ ;  /* 0x0001000042817824 */ /* 0x000fe400078e00ff */
[----:B------:R-:W-:Y:S01]  /*31d50*/  FMUL.FTZ R134, R223, R130 ;  /* 0x00000082df867220 */ /* 0x000fe20000410000 */
[----:B------:R-:W-:Y:S02]  /*31d60*/  IMAD.U32 R225, R70, 0x10000, RZ ;  /* 0x0001000046e17824 */ /* 0x000fe400078e00ff */
[----:B------:R-:W-:Y:S01]  /*31d70*/  FADD.FTZ R224, R211, -R228 ;  /* 0x800000e4d3e07221 */ /* 0x000fe20000010000 */
[----:B------:R-:W-:Y:S01]  /*31d80*/  IMAD.U32 R132, R90, 0x10000, RZ ;  /* 0x000100005a847824 */ /* 0x000fe200078e00ff */
[----:B------:R-:W-:Y:S01]  /*31d90*/  SHF.L.U32 R226, R9, 0x10, RZ ;  /* 0x0000001009e27819 */ /* 0x000fe200000006ff */
[----:B------:R-:W-:Y:S01]  /*31da0*/  FFMA.FTZ R130, R134, R129, R133 ;  /* 0x0000008186827223 */ /* 0x000fe20000010085 */
[----:B------:R-:W-:-:S02]  /*31db0*/  IMAD.U32 R232, R8, 0x10000, RZ ;  /* 0x0001000008e87824 */ /* 0x000fc400078e00ff */
[----:B------:R-:W-:Y:S01]  /*31dc0*/  FMUL.FTZ R229, R223, R224 ;  /* 0x000000e0dfe57220 */ /* 0x000fe20000410000 */
[----:B------:R-:W-:Y:S01]  /*31dd0*/  FFMA.FTZ R134, R134, R225, R132 ;  /* 0x000000e186867223 */ /* 0x000fe20000010084 */
[----:B------:R-:W-:Y:S01]  /*31de0*/  FADD.FTZ R132, R192, -R228 ;  /* 0x800000e4c0847221 */ /* 0x000fe20000010000 */
[----:B------:R-:W-:Y:S01]  /*31df0*/  PRMT R227, R69, 0x7632, R227 ;  /* 0x0000763245e37816 */ /* 0x000fe200000000e3 */
[----:B------:R-:W-:Y:S01]  /*31e00*/  FFMA.FTZ R129, R229, R226, R232 ;  /* 0x000000e2e5817223 */ /* 0x000fe200000100e8 */
[----:B------:R-:W-:Y:S01]  /*31e10*/  IMAD.U32 R231, R65, 0x10000, RZ ;  /* 0x0001000041e77824 */ /* 0x000fe200078e00ff */
[----:B------:R-:W-:Y:S01]  /*31e20*/  SHF.L.U32 R225, R69, 0x10, RZ ;  /* 0x0000001045e17819 */ /* 0x000fe200000006ff */
[----:B------:R-:W-:Y:S02]  /*31e30*/  IMAD.U32 R133, R73, 0x10000, RZ ;  /* 0x0001000049857824 */ /* 0x000fe400078e00ff */
[----:B------:R-:W-:Y:S01]  /*31e40*/  FADD.FTZ R226, R201, -R228 ;  /* 0x800000e4c9e27221 */ /* 0x000fe20000010000 */
[----:B------:R-:W-:Y:S01]  /*31e50*/  FMUL.FTZ R132, R223, R132 ;  /* 0x00000084df847220 */ /* 0x000fe20000410000 */
[----:B------:R-:W-:Y:S01]  /*31e60*/  IMAD.U32 R224, R89, 0x10000, RZ ;  /* 0x0001000059e07824 */ /* 0x000fe200078e00ff */
[----:B------:R-:W-:Y:S01]  /*31e70*/  SHF.L.U32 R227, R227, 0x10, RZ ;  /* 0x00000010e3e37819 */ /* 0x000fe200000006ff */
[----:B------:R-:W-:-:S02]  /*31e80*/  IMAD.U32 R233, R10, 0x10000, RZ ;  /* 0x000100000ae97824 */ /* 0x000fc400078e00ff */
[----:B------:R-:W-:Y:S01]  /*31e90*/  FMUL.FTZ R232, R223, R226 ;  /* 0x000000e2dfe87220 */ /* 0x000fe20000410000 */
[C---:B------:R-:W-:Y:S01]  /*31ea0*/  FFMA.FTZ R231, R132.reuse, R231, R133 ;  /* 0x000000e784e77223 */ /* 0x040fe20000010085 */
[----:B------:R-:W-:Y:S01]  /*31eb0*/  FFMA.FTZ R132, R132, R225, R224 ;  /* 0x000000e184847223 */ /* 0x000fe200000100e0 */
[----:B------:R-:W-:Y:S01]  /*31ec0*/  FADD.FTZ R224, R175, -R228 ;  /* 0x800000e4afe07221 */ /* 0x000fe20000010000 */
[----:B------:R-:W-:Y:S01]  /*31ed0*/  FFMA.FTZ R133, R232, R227, R233 ;  /* 0x000000e3e8857223 */ /* 0x000fe200000100e9 */
[----:B------:R-:W-:Y:S01]  /*31ee0*/  IMAD.U32 R235, R12, 0x10000, RZ ;  /* 0x000100000ceb7824 */ /* 0x000fe200078e00ff */
[----:B------:R-:W-:Y:S01]  /*31ef0*/  SHF.L.U32 R225, R64, 0x10, RZ ;  /* 0x0000001040e17819 */ /* 0x000fe200000006ff */
[----:B------:R-:W-:Y:S01]  /*31f00*/  IMAD.U32 R237, R11, 0x10000, RZ ;  /* 0x000100000bed7824 */ /* 0x000fe200078e00ff */
[----:B------:R-:W-:Y:S01]  /*31f10*/  SHF.L.U32 R226, R88, 0x10, RZ ;  /* 0x0000001058e27819 */ /* 0x000fe200000006ff */
[----:B------:R-:W-:Y:S02]  /*31f20*/  IMAD.U32 R227, R72, 0x10000, RZ ;  /* 0x0001000048e37824 */ /* 0x000fe400078e00ff */
[----:B------:R-:W-:Y:S01]  /*31f30*/  FMUL.FTZ R224, R223, R224 ;  /* 0x000000e0dfe07220 */ /* 0x000fe20000410000 */
[----:B------:R-:W-:-:S02]  /*31f40*/  IMAD.U32 R233, R68, 0x10000, RZ ;  /* 0x0001000044e97824 */ /* 0x000fc400078e00ff */
[----:B------:R-:W-:Y:S01]  /*31f50*/  FFMA.FTZ R238, R232, R235, R237 ;  /* 0x000000ebe8ee7223 */ /* 0x000fe200000100ed */
[----:B------:R-:W-:Y:S01]  /*31f60*/  SHF.L.U32 R234, R179, 0x10, RZ ;  /* 0x00000010b3ea7819 */ /* 0x000fe200000006ff */
[C---:B------:R-:W-:Y:S01]  /*31f70*/  FFMA.FTZ R232, R224.reuse, R225, R227 ;  /* 0x000000e1e0e87223 */ /* 0x040fe200000100e3 */
[----:B------:R-:W-:Y:S01]  /*31f80*/  FFMA.FTZ R233, R224, R233, R226 ;  /* 0x000000e9e0e97223 */ /* 0x000fe200000100e2 */
[----:B------:R-:W-:Y:S01]  /*31f90*/  IMAD.U32 R236, R180, 0x10000, RZ ;  /* 0x00010000b4ec7824 */ /* 0x000fe200078e00ff */
[----:B------:R-:W0:Y:S01]  /*31fa0*/  LDC.64 R226, c[0x0][0x428] ;  /* 0x00010a00ffe27b82 */ /* 0x000e220000000a00 */
[----:B------:R-:W-:Y:S01]  /*31fb0*/  IMAD.U32 R235, R16, 0x10000, RZ ;  /* 0x0001000010eb7824 */ /* 0x000fe200078e00ff */
[----:B------:R-:W-:Y:S01]  /*31fc0*/  SHF.L.U32 R239, R14, 0x10, RZ ;  /* 0x000000100eef7819 */ /* 0x000fe200000006ff */
[----:B------:R-:W-:Y:S01]  /*31fd0*/  FFMA.FTZ R135, R135, R234, R236 ;  /* 0x000000ea87877223 */ /* 0x000fe200000100ec */
[----:B------:R-:W-:Y:S01]  /*31fe0*/  SHF.L.U32 R236, R6, 0x10, RZ ;  /* 0x0000001006ec7819 */ /* 0x000fe200000006ff */
[----:B------:R-:W-:Y:S01]  /*31ff0*/  IMAD.U32 R234, R7, 0x10000, RZ ;  /* 0x0001000007ea7824 */ /* 0x000fe200078e00ff */
[----:B------:R-:W-:Y:S01]  /*32000*/  F2FP.BF16.F32.PACK_AB R131, R131, R128 ;  /* 0x000000808383723e */ /* 0x000fe200000010ff */
[----:B------:R-:W-:Y:S01]  /*32010*/  IMAD.U32 R237, R15, 0x10000, RZ ;  /* 0x000100000fed7824 */ /* 0x000fe200078e00ff */
[----:B------:R-:W1:Y:S01]  /*32020*/  LDC.64 R224, c[0x0][0x430] ;  /* 0x00010c00ffe07b82 */ /* 0x000e620000000a00 */
[----:B------:R-:W-:Y:S01]  /*32030*/  FFMA.FTZ R229, R229, R234, R236 ;  /* 0x000000eae5e57223 */ /* 0x000fe200000100ec */
[----:B------:R-:W-:Y:S01]  /*32040*/  FADD.FTZ R234, R191, -R228 ;  /* 0x800000e4bfea7221 */ /* 0x000fe20000010000 */
[----:B------:R-:W-:Y:S01]  /*32050*/  IMAD.U32 R236, R13, 0x10000, RZ ;  /* 0x000100000dec7824 */ /* 0x000fe200078e00ff */
[----:B------:R-:W-:-:S02]  /*32060*/  F2FP.BF16.F32.PACK_AB R130, R129, R130 ;  /* 0x000000828182723e */ /* 0x000fc400000010ff */
[----:B------:R-:W-:Y:S01]  /*32070*/  FMUL.FTZ R234, R223, R234 ;  /* 0x000000eadfea7220 */ /* 0x000fe20000410000 */
[----:B------:R-:W-:Y:S02]  /*32080*/  F2FP.BF16.F32.PACK_AB R129, R238, R231 ;  /* 0x000000e7ee81723e */ /* 0x000fe400000010ff */
[----:B------:R-:W-:Y:S01]  /*32090*/  F2FP.BF16.F32.PACK_AB R133, R133, R132 ;  /* 0x000000848585723e */ /* 0x000fe200000010ff */
[C---:B------:R-:W-:Y:S01]  /*320a0*/  FFMA.FTZ R235, R234.reuse, R235, R237 ;  /* 0x000000ebeaeb7223 */ /* 0x040fe200000100ed */
[----:B------:R-:W-:Y:S01]  /*320b0*/  FFMA.FTZ R236, R234, R239, R236 ;  /* 0x000000efeaec7223 */ /* 0x000fe200000100ec */
[----:B------:R-:W-:Y:S02]  /*320c0*/  F2FP.BF16.F32.PACK_AB R135, R135, R230 ;  /* 0x000000e68787723e */ /* 0x000fe400000010ff */
[----:B------:R-:W-:Y:S02]  /*320d0*/  F2FP.BF16.F32.PACK_AB R134, R229, R134 ;  /* 0x00000086e586723e */ /* 0x000fe400000010ff */
[----:B------:R-:W-:Y:S01]  /*320e0*/  F2FP.BF16.F32.PACK_AB R128, R235, R232 ;  /* 0x000000e8eb80723e */ /* 0x000fe200000010ff */
[----:B0-----:R-:W-:Y:S01]  /*320f0*/  IMAD.WIDE.U32 R226, R220, 0x10, R226 ;  /* 0x00000010dce27825 */ /* 0x001fe200078e00e2 */
[----:B------:R-:W-:-:S04]  /*32100*/  F2FP.BF16.F32.PACK_AB R132, R236, R233 ;  /* 0x000000e9ec84723e */ /* 0x000fc800000010ff */
[----:B------:R0:W-:Y:S01]  /*32110*/  STG.E.128 desc[UR6][R226.64], R128 ;  /* 0x00000080e2007986 */ /* 0x0001e2000c101d06 */
[----:B-1----:R-:W-:-:S04]  /*32120*/  IMAD.WIDE.U32 R224, R220, 0x10, R224 ;  /* 0x00000010dce07825 */ /* 0x002fc800078e00e0 */
[----:B------:R-:W-:Y:S01]  /*32130*/  VIADD R220, R220, 0x80 ;  /* 0x00000080dcdc7836 */ /* 0x000fe20000000000 */
[----:B------:R0:W-:Y:S06]  /*32140*/  STG.E.128 desc[UR6][R224.64], R132 ;  /* 0x00000084e0007986 */ /* 0x0001ec000c101d06 */
.L_x_784:
[----:B------:R-:W-:Y:S05]  /*32150*/  BSYNC.RECONVERGENT B0 ;  /* 0x0000000000007941 */ /* 0x000fea0003800200 */
.L_x_783:
[----:B------:R-:W-:Y:S04]  /*32160*/  BSSY.RECONVERGENT B0, `(.L_x_785) ;  /* 0x0000060000007945 */ /* 0x000fe80003800200 */
[----:B------:R-:W-:Y:S05]  /*32170*/  @!P0 BRA `(.L_x_786) ;  /* 0x0000000400788947 */ /* 0x000fea0003800000 */
[--C-:B0-234-:R-:W-:Y:S01]  /*32180*/  FADD.FTZ R128, R176, -R228.reuse ;  /* 0x800000e4b0807221 */ /* 0x11dfe20000010000 */
[----:B------:R-:W-:Y:S01]  /*32190*/  PRMT R135, R108, 0x7632, R135 ;  /* 0x000076326c877816 */ /* 0x000fe20000000087 */
[----:B------:R-:W-:Y:S01]  /*321a0*/  FADD.FTZ R134, R193, -R228 ;  /* 0x800000e4c1867221 */ /* 0x000fe20000010000 */
[C---:B------:R-:W-:Y:S01]  /*321b0*/  PRMT R225, R112.reuse, 0x7632, R225 ;  /* 0x0000763270e17816 */ /* 0x040fe200000000e1 */
[----:B------:R-:W-:Y:S01]  /*321c0*/  IMAD.U32 R131, R112, 0x10000, RZ ;  /* 0x0001000070837824 */ /* 0x000fe200078e00ff */
[----:B------:R-:W-:Y:S01]  /*321d0*/  SHF.L.U32 R129, R108, 0x10, RZ ;  /* 0x000000106c817819 */ /* 0x000fe200000006ff */
[C---:B------:R-:W-:Y:S01]  /*321e0*/  FMUL.FTZ R132, R223.reuse, R128 ;  /* 0x00000080df847220 */ /* 0x040fe20000410000 */
[----:B------:R-:W-:Y:S01]  /*321f0*/  SHF.L.U32 R130, R116, 0x10, RZ ;  /* 0x0000001074827819 */ /* 0x000fe200000006ff */
[----:B------:R-:W-:Y:S02]  /*32200*/  IMAD.U32 R133, R104, 0x10000, RZ ;  /* 0x0001000068857824 */ /* 0x000fe400078e00ff */
[----:B------:R-:W-:Y:S01]  /*32210*/  FMUL.FTZ R134, R223, R134 ;  /* 0x00000086df867220 */ /* 0x000fe20000410000 */
[----:B------:R-:W-:-:S02]  /*32220*/  IMAD.U32 R135, R135, 0x10000, RZ ;  /* 0x0001000087877824 */ /* 0x000fc400078e00ff */
[C---:B------:R-:W-:Y:S01]  /*32230*/  FFMA.FTZ R128, R132.reuse, R129, R131 ;  /* 0x0000008184807223 */ /* 0x040fe20000010083 */
[----:B------:R-:W-:Y:S02]  /*32240*/  IMAD.U32 R225, R225, 0x10000, RZ ;  /* 0x00010000e1e17824 */ /* 0x000fe400078e00ff */
[----:B------:R-:W-:Y:S01]  /*32250*/  FFMA.FTZ R132, R132, R133, R130 ;  /* 0x0000008584847223 */ /* 0x000fe20000010082 */
[----:B------:R-:W-:Y:S01]  /*32260*/  PRMT R229, R104, 0x7632, R229 ;  /* 0x0000763268e57816 */ /* 0x000fe200000000e5 */
[--C-:B------:R-:W-:Y:S01]  /*32270*/  FADD.FTZ R130, R203, -R228.reuse ;  /* 0x800000e4cb827221 */ /* 0x100fe20000010000 */
[----:B------:R-:W-:Y:S01]  /*32280*/  FFMA.FTZ R131, R134, R135, R225 ;  /* 0x0000008786837223 */ /* 0x000fe200000100e1 */
[----:B------:R-:W-:Y:S01]  /*32290*/  PRMT R129, R116, 0x7632, R129 ;  /* 0x0000763274817816 */ /* 0x000fe20000000081 */
[----:B------:R-:W-:Y:S01]  /*322a0*/  FADD.FTZ R226, R213, -R228 ;  /* 0x800000e4d5e27221 */ /* 0x000fe20000010000 */
[----:B------:R-:W-:Y:S01]  /*322b0*/  PRMT R133, R109, 0x7632, R133 ;  /* 0x000076326d857816 */ /* 0x000fe20000000085 */
[----:B------:R-:W-:Y:S01]  /*322c0*/  FMUL.FTZ R130, R223, R130 ;  /* 0x00000082df827220 */ /* 0x000fe20000410000 */
[----:B------:R-:W-:Y:S01]  /*322d0*/  PRMT R135, R113, 0x7632, R135 ;  /* 0x0000763271877816 */ /* 0x000fe20000000087 */
[----:B------:R-:W-:Y:S01]  /*322e0*/  IMAD.U32 R129, R129, 0x10000, RZ ;  /* 0x0001000081817824 */ /* 0x000fe200078e00ff */
[----:B------:R-:W-:Y:S01]  /*322f0*/  PRMT R225, R105, 0x7632, R225 ;  /* 0x0000763269e17816 */ /* 0x000fe200000000e1 */
[----:B------:R-:W-:Y:S01]  /*32300*/  IMAD.U32 R133, R133, 0x10000, RZ ;  /* 0x0001000085857824 */ /* 0x000fe200078e00ff */
[----:B------:R-:W-:Y:S01]  /*32310*/  PRMT R224, R117, 0x7632, R224 ;  /* 0x0000763275e07816 */ /* 0x000fe200000000e0 */
[----:B------:R-:W-:Y:S01]  /*32320*/  FMUL.FTZ R226, R223, R226 ;  /* 0x000000e2dfe27220 */ /* 0x000fe20000410000 */
[----:B------:R-:W-:Y:S01]  /*32330*/  PRMT R227, R110, 0x7632, R227 ;  /* 0x000076326ee37816 */ /* 0x000fe200000000e3 */
[----:B------:R-:W-:Y:S01]  /*32340*/  IMAD.U32 R225, R225, 0x10000, RZ ;  /* 0x00010000e1e17824 */ /* 0x000fe200078e00ff */
[----:B------:R-:W-:Y:S01]  /*32350*/  PRMT R231, R114, 0x7632, R231 ;  /* 0x0000763272e77816 */ /* 0x000fe200000000e7 */
[----:B------:R-:W-:Y:S01]  /*32360*/  IMAD.U32 R224, R224, 0x10000, RZ ;  /* 0x00010000e0e07824 */ /* 0x000fe200078e00ff */
[----:B------:R-:W-:Y:S01]  /*32370*/  SHF.L.U32 R229, R229, 0x10, RZ ;  /* 0x00000010e5e57819 */ /* 0x000fe200000006ff */
[----:B------:R-:W-:Y:S01]  /*32380*/  FADD.FTZ R236, R204, -R228 ;  /* 0x800000e4ccec7221 */ /* 0x000fe20000010000 */
[----:B------:R-:W-:Y:S01]  /*32390*/  SHF.L.U32 R135, R135, 0x10, RZ ;  /* 0x0000001087877819 */ /* 0x000fe200000006ff */
[----:B------:R-:W-:Y:S01]  /*323a0*/  IMAD.U32 R231, R231, 0x10000, RZ ;  /* 0x00010000e7e77824 */ /* 0x000fe200078e00ff */
[----:B------:R-:W-:Y:S01]  /*323b0*/  SHF.L.U32 R227, R227, 0x10, RZ ;  /* 0x00000010e3e37819 */ /* 0x000fe200000006ff */
[----:B------:R-:W-:Y:S01]  /*323c0*/  FFMA.FTZ R229, R134, R229, R129 ;  /* 0x000000e586e57223 */ /* 0x000fe20000010081 */
[----:B------:R-:W-:Y:S01]  /*323d0*/  PRMT R237, R107, 0x7632, R237 ;  /* 0x000076326bed7816 */ /* 0x000fe200000000ed */
[C---:B------:R-:W-:Y:S01]  /*323e0*/  FFMA.FTZ R129, R130.reuse, R133, R135 ;  /* 0x0000008582817223 */ /* 0x040fe20000010087 */
[----:B------:R-:W-:Y:S01]  /*323f0*/  FFMA.FTZ R133, R130, R225, R224 ;  /* 0x000000e182857223 */ /* 0x000fe200000100e0 */
[----:B------:R-:W-:Y:S01]  /*32400*/  FFMA.FTZ R130, R226, R227, R231 ;  /* 0x000000e3e2827223 */ /* 0x000fe200000100e7 */
[----:B------:R-:W-:Y:S01]  /*32410*/  PRMT R135, R106, 0x7632, R135 ;  /* 0x000076326a877816 */ /* 0x000fe20000000087 */
[--C-:B------:R-:W-:Y:S01]  /*32420*/  FADD.FTZ R224, R219, -R228.reuse ;  /* 0x800000e4dbe07221 */ /* 0x100fe20000010000 */
[----:B------:R-:W-:Y:S01]  /*32430*/  PRMT R231, R118, 0x7632, R231 ;  /* 0x0000763276e77816 */ /* 0x000fe200000000e7 */
[----:B------:R-:W-:Y:S01]  /*32440*/  FADD.FTZ R134, R194, -R228 ;  /* 0x800000e4c2867221 */ /* 0x000fe20000010000 */
[----:B------:R-:W-:Y:S01]  /*32450*/  PRMT R234, R119, 0x7632, R234 ;  /* 0x0000763277ea7816 */ /* 0x000fe200000000ea */
[----:B------:R-:W-:Y:S01]  /*32460*/  IMAD.U32 R225, R109, 0x10000, RZ ;  /* 0x000100006de17824 */ /* 0x000fe200078e00ff */
[----:B------:R-:W-:Y:S01]  /*32470*/  PRMT R233, R111, 0x7632, R233 ;  /* 0x000076326fe97816 */ /* 0x000fe200000000e9 */
[----:B------:R-:W-:Y:S01]  /*32480*/  IMAD.U32 R231, R231, 0x10000, RZ ;  /* 0x00010000e7e77824 */ /* 0x000fe200078e00ff */
[----:B------:R-:W-:Y:S01]  /*32490*/  PRMT R235, R115, 0x7632, R235 ;  /* 0x0000763273eb7816 */ /* 0x000fe200000000eb */
[----:B------:R-:W-:Y:S01]  /*324a0*/  FMUL.FTZ R224, R223, R224 ;  /* 0x000000e0dfe07220 */ /* 0x000fe20000410000 */
[----:B------:R-:W-:Y:S01]  /*324b0*/  SHF.L.U32 R135, R135, 0x10, RZ ;  /* 0x0000001087877819 */ /* 0x000fe200000006ff */
[----:B------:R-:W-:Y:S01]  /*324c0*/  IMAD.U32 R237, R237, 0x10000, RZ ;  /* 0x00010000eded7824 */ /* 0x000fe200078e00ff */
[----:B------:R-:W-:Y:S01]  /*324d0*/  SHF.L.U32 R235, R235, 0x10, RZ ;  /* 0x00000010ebeb7819 */ /* 0x000fe200000006ff */
[----:B------:R-:W-:Y:S01]  /*324e0*/  IMAD.U32 R234, R234, 0x10000, RZ ;  /* 0x00010000eaea7824 */ /* 0x000fe200078e00ff */
[----:B------:R-:W-:Y:S01]  /*324f0*/  SHF.L.U32 R227, R113, 0x10, RZ ;  /* 0x0000001071e37819 */ /* 0x000fe200000006ff */
[----:B------:R-:W-:-:S02]  /*32500*/  IMAD.U32 R233, R233, 0x10000, RZ ;  /* 0x00010000e9e97824 */ /* 0x000fc400078e00ff */
[----:B------:R-:W-:Y:S01]  /*32510*/  FMUL.FTZ R232, R223, R134 ;  /* 0x00000086dfe87220 */ /* 0x000fe20000410000 */
[----:B------:R-:W-:Y:S01]  /*32520*/  FFMA.FTZ R134, R226, R135, R231 ;  /* 0x00000087e2867223 */ /* 0x000fe200000100e7 */
[C---:B------:R-:W-:Y:S01]  /*32530*/  FFMA.FTZ R135, R224.reuse, R237, R234 ;  /* 0x000000ede0877223 */ /* 0x040fe200000100ea */
[----:B------:R-:W-:Y:S01]  /*32540*/  FFMA.FTZ R230, R224, R233, R235 ;  /* 0x000000e9e0e67223 */ /* 0x000fe200000100eb */
[----:B------:R-:W-:Y:S01]  /*32550*/  FFMA.FTZ R234, R232, R225, R227 ;  /* 0x000000e1e8ea7223 */ /* 0x000fe200000100e3 */
[----:B------:R-:W-:Y:S01]  /*32560*/  IMAD.U32 R231, R105, 0x10000, RZ ;  /* 0x0001000069e77824 */ /* 0x000fe200078e00ff */
[----:B------:R-:W0:Y:S01]  /*32570*/  LDC.64 R224, c[0x0][0x428] ;  /* 0x00010a00ffe07b82 */ /* 0x000e220000000a00 */
[----:B------:R-:W-:Y:S02]  /*32580*/  IMAD.U32 R233, R117, 0x10000, RZ ;  /* 0x0001000075e97824 */ /* 0x000fe400078e00ff */
[----:B------:R-:W-:Y:S01]  /*32590*/  FMUL.FTZ R236, R223, R236 ;  /* 0x000000ecdfec7220 */ /* 0x000fe20000410000 */
[----:B------:R-:W-:Y:S01]  /*325a0*/  SHF.L.U32 R238, R118, 0x10, RZ ;  /* 0x0000001076ee7819 */ /* 0x000fe200000006ff */
[----:B------:R-:W-:Y:S01]  /*325b0*/  FADD.FTZ R228, R214, -R228 ;  /* 0x800000e4d6e47221 */ /* 0x000fe20000010000 */
[----:B------:R-:W-:Y:S01]  /*325c0*/  FFMA.FTZ R232, R232, R231, R233 ;  /* 0x000000e7e8e87223 */ /* 0x000fe200000100e9 */
[----:B------:R-:W-:Y:S01]  /*325d0*/  SHF.L.U32 R231, R110, 0x10, RZ ;  /* 0x000000106ee77819 */ /* 0x000fe200000006ff */
[----:B------:R-:W-:Y:S01]  /*325e0*/  IMAD.U32 R233, R114, 0x10000, RZ ;  /* 0x0001000072e97824 */ /* 0x000fe200078e00ff */
[----:B------:R-:W1:Y:S01]  /*325f0*/  LDC.64 R226, c[0x0][0x430] ;  /* 0x00010c00ffe27b82 */ /* 0x000e620000000a00 */
[----:B------:R-:W-:-:S02]  /*32600*/  IMAD.U32 R235, R106, 0x10000, RZ ;  /* 0x000100006aeb7824 */ /* 0x000fc400078e00ff */
[----:B------:R-:W-:Y:S01]  /*32610*/  FMUL.FTZ R228, R223, R228 ;  /* 0x000000e4dfe47220 */ /* 0x000fe20000410000 */
[C---:B------:R-:W-:Y:S01]  /*32620*/  FFMA.FTZ R231, R236.reuse, R231, R233 ;  /* 0x000000e7ece77223 */ /* 0x040fe200000100e9 */
[----:B------:R-:W-:Y:S02]  /*32630*/  IMAD.U32 R223, R111, 0x10000, RZ ;  /* 0x000100006fdf7824 */ /* 0x000fe400078e00ff */
[----:B------:R-:W-:Y:S01]  /*32640*/  FFMA.FTZ R235, R236, R235, R238 ;  /* 0x000000ebeceb7223 */ /* 0x000fe200000100ee */
[----:B------:R-:W-:Y:S01]  /*32650*/  IMAD.U32 R233, R115, 0x10000, RZ ;  /* 0x0001000073e97824 */ /* 0x000fe200078e00ff */
[----:B------:R-:W-:Y:S01]  /*32660*/  SHF.L.U32 R237, R107, 0x10, RZ ;  /* 0x000000106bed7819 */ /* 0x000fe200000006ff */
[----:B------:R-:W-:Y:S01]  /*32670*/  IMAD.U32 R236, R119, 0x10000, RZ ;  /* 0x0001000077ec7824 */ /* 0x000fe200078e00ff */
[----:B------:R-:W-:Y:S01]  /*32680*/  F2FP.BF16.F32.PACK_AB R128, R131, R128 ;  /* 0x000000808380723e */ /* 0x000fe200000010ff */
[----:B------:R-:W-:Y:S01]  /*32690*/  FFMA.FTZ R223, R228, R223, R233 ;  /* 0x000000dfe4df7223 */ /* 0x000fe200000100e9 */
[----:B------:R-:W-:Y:S01]  /*326a0*/  F2FP.BF16.F32.PACK_AB R130, R130, R231 ;  /* 0x000000e78282723e */ /* 0x000fe200000010ff */
[----:B------:R-:W-:Y:S01]  /*326b0*/  FFMA.FTZ R236, R228, R237, R236 ;  /* 0x000000ede4ec7223 */ /* 0x000fe200000100ec */
[----:B------:R-:W-:-:S02]  /*326c0*/  F2FP.BF16.F32.PACK_AB R129, R129, R234 ;  /* 0x000000ea8181723e */ /* 0x000fc400000010ff */
[----:B------:R-:W-:Y:S01]  /*326d0*/  F2FP.BF16.F32.PACK_AB R131, R230, R223 ;  /* 0x000000dfe683723e */ /* 0x000fe200000010ff */
[----:B0-----:R-:W-:Y:S01]  /*326e0*/  IMAD.WIDE.U32 R224, R220, 0x10, R224 ;  /* 0x00000010dce07825 */ /* 0x001fe200078e00e0 */
[----:B------:R-:W-:Y:S02]  /*326f0*/  F2FP.BF16.F32.PACK_AB R135, R135, R236 ;  /* 0x000000ec8787723e */ /* 0x000fe400000010ff */
[----:B------:R-:W-:Y:S02]  /*32700*/  F2FP.BF16.F32.PACK_AB R134, R134, R235 ;  /* 0x000000eb8686723e */ /* 0x000fe400000010ff */
[----:B------:R-:W-:Y:S01]  /*32710*/  F2FP.BF16.F32.PACK_AB R133, R133, R232 ;  /* 0x000000e88585723e */ /* 0x000fe200000010ff */
[----:B------:R0:W-:Y:S01]  /*32720*/  STG.E.128 desc[UR6][R224.64], R128 ;  /* 0x00000080e0007986 */ /* 0x0001e2000c101d06 */
[----:B------:R-:W-:Y:S01]  /*32730*/  F2FP.BF16.F32.PACK_AB R132, R229, R132 ;  /* 0x00000084e584723e */ /* 0x000fe200000010ff */
[----:B-1----:R-:W-:-:S05]  /*32740*/  IMAD.WIDE.U32 R226, R220, 0x10, R226 ;  /* 0x00000010dce27825 */ /* 0x002fca00078e00e2 */
[----:B------:R0:W-:Y:S02]  /*32750*/  STG.E.128 desc[UR6][R226.64], R132 ;  /* 0x00000084e2007986 */ /* 0x0001e4000c101d06 */
.L_x_786:
[----:B------:R-:W-:Y:S05]  /*32760*/  BSYNC.RECONVERGENT B0 ;  /* 0x0000000000007941 */ /* 0x000fea0003800200 */
.L_x_785:
[----:B------:R-:W-:Y:S02]  /*32770*/  UIADD3 UR17, UPT, UPT, UR17, UR14, URZ ;  /* 0x0000000e11117290 */ /* 0x000fe4000fffe0ff */
[----:B------:R-:W-:Y:S02]  /*32780*/  UPLOP3.LUT UP1, UPT, UPT, UPT, UP1, 0x40, 0x4 ;  /* 0x000000000004789c */ /* 0x000fe40003f2e810 */
[----:B------:R-:W-:-:S09]  /*32790*/  UISETP.GE.AND UP0, UPT, UR17, UR15, UPT ;  /* 0x0000000f1100728c */ /* 0x000fd2000bf06270 */
[----:B------:R-:W-:Y:S05]  /*327a0*/  BRA.U !UP0, `(.L_x_787) ;  /* 0xfffffcf9082c7547 */ /* 0x000fea000b83ffff */
[----:B------:R-:W-:Y:S05]  /*327b0*/  EXIT ;  /* 0x000000000000794d */ /* 0x000fea0003800000 */
.L_x_788:
        /* <DEDUP_REMOVED lines=12> */
.L_x_22304:


//--------------------- .text._ZN10layer_norm31ln_parallel_residual_fwd_kernelINS_13Kernel_traitsI13__nv_bfloat16S2_S2_S2_fjLj5120ELj1ELj1ELj4ELj16ENS_18Kernel_traits_baseILj5120ES2_S2_S2_S2_fjLj128EEEEELb1ELb0ELb1EEEvNS_9FwdParamsE --------------------------
	.section	.text._ZN10layer_norm31ln_parallel_residual_fwd_kernelINS_13Kernel_traitsI13__nv_bfloat16S2_S2_S2_fjLj5120ELj1ELj1ELj4ELj16ENS_18Kernel_traits_baseILj5120ES2_S2_S2_S2_fjLj128EEEEELb1ELb0ELb1EEEvNS_9FwdParamsE,"ax",@progbits
	.align	128
        .global         _ZN10layer_norm31ln_parallel_residual_fwd_kernelINS_13Kernel_traitsI13__nv_bfloat16S2_S2_S2_fjLj5120ELj1ELj1ELj4ELj16ENS_18Kernel_traits_baseILj5120ES2_S2_S2_S2_fjLj128EEEEELb1ELb0ELb1EEEvNS_9FwdParamsE
        .type           _ZN10layer_norm31ln_parallel_residual_fwd_kernelINS_13Kernel_traitsI13__nv_bfloat16S2_S2_S2_fjLj5120ELj1ELj1ELj4ELj16ENS_18Kernel_traits_baseILj5120ES2_S2_S2_S2_fjLj128EEEEELb1ELb0ELb1EEEvNS_9FwdParamsE,@function
        .size           _ZN10layer_norm31ln_parallel_residual_fwd_kernelINS_13Kernel_traitsI13__nv_bfloat16S2_S2_S2_fjLj5120ELj1ELj1ELj4ELj16ENS_18Kernel_traits_baseILj5120ES2_S2_S2_S2_fjLj128EEEEELb1ELb0ELb1EEEvNS_9FwdParamsE,(.L_x_22305 - _ZN10layer_norm31ln_parallel_residual_fwd_kernelINS_13Kernel_traitsI13__nv_bfloat16S2_S2_S2_fjLj5120ELj1ELj1ELj4ELj16ENS_18Kernel_traits_baseILj5120ES2_S2_S2_S2_fjLj128EEEEELb1ELb0ELb1EEEvNS_9FwdParamsE)
        .other          _ZN10layer_norm31ln_parallel_residual_fwd_kernelINS_13Kernel_traitsI13__nv_bfloat16S2_S2_S2_fjLj5120ELj1ELj1ELj4ELj16ENS_18Kernel_traits_baseILj5120ES2_S2_S2_S2_fjLj128EEEEELb1ELb0ELb1EEEvNS_9FwdParamsE,@"STO_CUDA_ENTRY STV_DEFAULT"
_ZN10layer_norm31ln_parallel_residual_fwd_kernelINS_13Kernel_traitsI13__nv_bfloat16S2_S2_S2_fjLj5120ELj1ELj1ELj4ELj16ENS_18Kernel_traits_baseILj5120ES2_S2_S2_S2_fjLj128EEEEELb1ELb0ELb1EEEvNS_9FwdParamsE:
.text._ZN10layer_norm31ln_parallel_residual_fwd_kernelINS_13Kernel_traitsI13__nv_bfloat16S2_S2_S2_fjLj5120ELj1ELj1ELj4ELj16ENS_18Kernel_traits_baseILj5120ES2_S2_S2_S2_fjLj128EEEEELb1ELb0ELb1EEEvNS_9FwdParamsE:
[----:B------:R-:W-:Y:S01]  /*0000*/  LDC R1, c[0x0][0x37c] ;  /* 0x0000df00ff017b82 */ /* 0x000fe20000000800 */
[----:B------:R-:W0:Y:S07]  /*0010*/  LDCU.U8 UR4, c[0x0][0x464] ;  /* 0x00008c80ff0477ac */ /* 0x000e2e0008000000 */
[----:B------:R-:W1:Y:S01]  /*0020*/  LDC R182, c[0x0][0x458] ;  /* 0x00011600ffb67b82 */ /* 0x000e620000000800 */
[----:B------:R-:W2:Y:S01]  /*0030*/  LDCU.64 UR10, c[0x0][0x450] ;  /* 0x00008a00ff0a77ac */ /* 0x000ea20008000a00 */
[----:B------:R-:W3:Y:S06]  /*0040*/  LDCU.64 UR8, c[0x0][0x358] ;  /* 0x00006b00ff0877ac */ /* 0x000eec0008000a00 */
[----:B------:R-:W4:Y:S01]  /*0050*/  LDC R183, c[0x0][0x45c] ;  /* 0x00011700ffb77b82 */ /* 0x000f220000000800 */
[----:B0-----:R-:W-:Y:S01]  /*0060*/  ISETP.NE.AND P0, PT, RZ, UR4, PT ;  /* 0x00000004ff007c0c */ /* 0x001fe2000bf05270 */
[----:B------:R-:W0:Y:S01]  /*0070*/  LDCU.64 UR4, c[0x0][0x438] ;  /* 0x00008700ff0477ac */ /* 0x000e220008000a00 */
[----:B--2---:R-:W-:-:S02]  /*0080*/  IMAD.U32 R2, RZ, RZ, UR10 ;  /* 0x0000000aff027e24 */ /* 0x004fc4000f8e00ff */
[----:B------:R-:W-:-:S09]  /*0090*/  IMAD.U32 R3, RZ, RZ, UR11 ;  /* 0x0000000bff037e24 */ /* 0x000fd2000f8e00ff */
[----:B-1----:R-:W-:Y:S01]  /*00a0*/  @P0 IMAD.MOV.U32 R4, RZ, RZ, R182 ;  /* 0x000000ffff040224 */ /* 0x002fe200078e00b6 */
[----:B---3--:R-:W2:Y:S01]  /*00b0*/  @P0 LDG.E.64 R2, desc[UR8][R2.64] ;  /* 0x0000000802020981 */ /* 0x008ea2000c1e1b00 */
[----:B----4-:R-:W-:Y:S01]  /*00c0*/  @P0 MOV R5, R183 ;  /* 0x000000b700050202 */ /* 0x010fe20000000f00 */
[----:B------:R-:W1:Y:S05]  /*00d0*/  @P0 LDC R7, c[0x0][0x460] ;  /* 0x00011800ff070b82 */ /* 0x000e6a0000000800 */
[----:B------:R-:W1:Y:S01]  /*00e0*/  @P0 LDG.E.64 R4, desc[UR8][R4.64] ;  /* 0x0000000804040981 */ /* 0x000e62000c1e1b00 */
[----:B0-----:R-:W-:Y:S02]  /*00f0*/  UISETP.NE.U32.AND UP0, UPT, UR4, URZ, UPT ;  /* 0x000000ff0400728c */ /* 0x001fe4000bf05070 */
[----:B------:R-:W0:Y:S01]  /*0100*/  S2UR UR18, SR_CTAID.X ;  /* 0x00000000001279c3 */ /* 0x000e220000002500 */
[----:B------:R-:W0:Y:S01]  /*0110*/  S2R R184, SR_TID.X ;  /* 0x0000000000b87919 */ /* 0x000e220000002100 */
[----:B------:R-:W-:-:S06]  /*0120*/  UISETP.NE.AND.EX UP0, UPT, UR5, URZ, UPT, UP0 ;  /* 0x000000ff0500728c */ /* 0x000fcc000bf05300 */
[----:B------:R-:W0:Y:S02]  /*0130*/  LDC R9, c[0x0][0x360] ;  /* 0x0000d800ff097b82 */ /* 0x000e240000000800 */
[----:B0-----:R-:W-:Y:S01]  /*0140*/  IMAD R0, R9, UR18, R184 ;  /* 0x0000001209007c24 */ /* 0x001fe2000f8e02b8 */
[----:B--2---:R-:W-:Y:S02]  /*0150*/  @P0 R2UR UR10, R2 ;  /* 0x00000000020a02ca */ /* 0x004fe400000e0000 */
[----:B------:R-:W-:Y:S02]  /*0160*/  @P0 R2UR UR11, R3 ;  /* 0x00000000030b02ca */ /* 0x000fe400000e0000 */
[----:B-1----:R-:W-:-:S05]  /*0170*/  @P0 IADD3 R182, P1, PT, R4, R7, RZ ;  /* 0x0000000704b60210 */ /* 0x002fca0007f3e0ff */
[----:B------:R-:W-:-:S04]  /*0180*/  @P0 IMAD.X R183, RZ, RZ, R5, P1 ;  /* 0x000000ffffb70224 */ /* 0x000fc800008e0605 */
[----:B------:R-:W-:Y:S02]  /*0190*/  UIADD3 UR6, UPT, UPT, UR10, -0x61c88647, URZ ;  /* 0x9e3779b90a067890 */ /* 0x000fe4000fffe0ff */
[----:B------:R-:W-:Y:S01]  /*01a0*/  UIADD3 UR24, UPT, UPT, UR11, -0x4498517b, URZ ;  /* 0xbb67ae850b187890 */ /* 0x000fe2000fffe0ff */
[--C-:B------:R-:W-:Y:S01]  /*01b0*/  SHF.R.U64 R2, R182, 0x2, R183.reuse ;  /* 0x00000002b6027819 */ /* 0x100fe200000012b7 */
[----:B------:R-:W-:Y:S01]  /*01c0*/  UIADD3 UR7, UPT, UPT, UR10, 0x3c6ef372, URZ ;  /* 0x3c6ef3720a077890 */ /* 0x000fe2000fffe0ff */
[----:B------:R-:W-:Y:S01]  /*01d0*/  SHF.R.U32.HI R3, RZ, 0x2, R183 ;  /* 0x00000002ff037819 */ /* 0x000fe200000116b7 */
[----:B------:R-:W-:Y:S02]  /*01e0*/  UIADD3 UR25, UPT, UPT, UR11, 0x76cf5d0a, URZ ;  /* 0x76cf5d0a0b197890 */ /* 0x000fe4000fffe0ff */
[----:B------:R-:W-:Y:S02]  /*01f0*/  UIADD3 UR26, UPT, UPT, UR10, -0x255992d5, URZ ;  /* 0xdaa66d2b0a1a7890 */ /* 0x000fe4000fffe0ff */
[----:B------:R-:W-:-:S02]  /*0200*/  UIADD3 UR27, UPT, UPT, UR11, 0x32370b8f, URZ ;  /* 0x32370b8f0b1b7890 */ /* 0x000fc4000fffe0ff */
[----:B------:R-:W-:Y:S02]  /*0210*/  UIADD3 UR28, UPT, UPT, UR10, 0x78dde6e4, URZ ;  /* 0x78dde6e40a1c7890 */ /* 0x000fe4000fffe0ff */
[----:B------:R-:W-:Y:S02]  /*0220*/  UIADD3 UR29, UPT, UPT, UR11, -0x126145ec, URZ ;  /* 0xed9eba140b1d7890 */ /* 0x000fe4000fffe0ff */
[----:B------:R-:W-:Y:S02]  /*0230*/  UIADD3 UR30, UPT, UPT, UR10, 0x1715609d, URZ ;  /* 0x1715609d0a1e7890 */ /* 0x000fe4000fffe0ff */
[----:B------:R-:W-:Y:S02]  /*0240*/  UIADD3 UR12, UPT, UPT, UR11, -0x56f99767, URZ ;  /* 0xa90668990b0c7890 */ /* 0x000fe4000fffe0ff */
[----:B------:R-:W-:Y:S02]  /*0250*/  UIADD3 UR13, UPT, UPT, UR10, -0x4ab325aa, URZ ;  /* 0xb54cda560a0d7890 */ /* 0x000fe4000fffe0ff */
[----:B------:R-:W-:-:S02]  /*0260*/  UIADD3 UR31, UPT, UPT, UR11, 0x646e171e, URZ ;  /* 0x646e171e0b1f7890 */ /* 0x000fc4000fffe0ff */
[----:B------:R-:W-:Y:S02]  /*0270*/  UIADD3 UR14, UPT, UPT, UR10, 0x5384540f, URZ ;  /* 0x5384540f0a0e7890 */ /* 0x000fe4000fffe0ff */
[----:B------:R-:W-:Y:S02]  /*0280*/  UIADD3 UR32, UPT, UPT, UR11, 0x1fd5c5a3, URZ ;  /* 0x1fd5c5a30b207890 */ /* 0x000fe4000fffe0ff */
[----:B------:R-:W-:Y:S02]  /*0290*/  UIADD3 UR33, UPT, UPT, UR10, -0xe443238, URZ ;  /* 0xf1bbcdc80a217890 */ /* 0x000fe4000fffe0ff */
[----:B------:R-:W-:Y:S02]  /*02a0*/  UIADD3 UR15, UPT, UPT, UR11, -0x24c28bd8, URZ ;  /* 0xdb3d74280b0f7890 */ /* 0x000fe4000fffe0ff */
[----:B------:R-:W-:Y:S02]  /*02b0*/  UIADD3 UR16, UPT, UPT, UR10, -0x700cb87f, URZ ;  /* 0x8ff347810a107890 */ /* 0x000fe4000fffe0ff */
[----:B------:R-:W-:Y:S01]  /*02c0*/  UIADD3 UR34, UPT, UPT, UR11, -0x695add53, URZ ;  /* 0x96a522ad0b227890 */ /* 0x000fe2000fffe0ff */
[----:B------:R-:W-:Y:S11]  /*02d0*/  BRA.U UP0, `(.L_x_789) ;  /* 0x00000005001c7547 */ /* 0x000ff6000b800000 */
        /* <DEDUP_REMOVED lines=39> */
.L_x_790:
        /* <DEDUP_REMOVED lines=32> */
.L_x_789:
        /* <DEDUP_REMOVED lines=33> */
.L_x_792:
        /* <DEDUP_REMOVED lines=31> */
.L_x_791:
[----:B------:R-:W1:Y:S02]  /*0b50*/  LDCU UR4, c[0x0][0x384] ;  /* 0x00007080ff0477ac */ /* 0x000e640008000800 */
[----:B-1----:R-:W-:-:S06]  /*0b60*/  UISETP.GE.AND UP0, UPT, UR18, UR4, UPT ;  /* 0x000000041200728c */ /* 0x002fcc000bf06270 */
[----:B------:R-:W-:-:S13]  /*0b70*/  PLOP3.LUT P0, PT, PT, PT, UP0, 0x80, 0x8 ;  /* 0x000000000008781c */ /* 0x000fda0003f0f008 */
[----:B------:R-:W-:Y:S05]  /*0b80*/  @P0 EXIT ;  /* 0x000000000000094d */ /* 0x000fea0003800000 */
[----:B0-----:R-:W-:Y:S01]  /*0b90*/  IMAD.HI.U32 R4, R0, -0x326172a9, RZ ;  /* 0xcd9e8d5700047827 */ /* 0x001fe200078e00ff */
[----:B------:R-:W0:Y:S01]  /*0ba0*/  LDCU.64 UR4, c[0x0][0x398] ;  /* 0x00007300ff0477ac */ /* 0x000e220008000a00 */
[----:B------:R-:W-:Y:S02]  /*0bb0*/  LOP3.LUT R182, R182, 0x3, RZ, 0xc0, !PT ;  /* 0x00000003b6b67812 */ /* 0x000fe400078ec0ff */
[----:B------:R-:W-:Y:S01]  /*0bc0*/  IMAD.HI.U32 R5, R2, -0x2daee0ad, RZ ;  /* 0xd2511f5302057827 */ /* 0x000fe200078e00ff */
[----:B------:R-:W-:Y:S01]  /*0bd0*/  LOP3.LUT R4, R3, UR10, R4, 0x96, !PT ;  /* 0x0000000a03047c12 */ /* 0x000fe2000f8e9604 */
[----:B------:R-:W-:Y:S01]  /*0be0*/  UPLOP3.LUT UP1, UPT, UPT, UPT, UPT, 0x40, 0x4 ;  /* 0x000000000004789c */ /* 0x000fe20003f2e870 */
[----:B-----5:R-:W-:Y:S01]  /*0bf0*/  PRMT R11, R80, 0x7632, R11 ;  /* 0x00007632500b7816 */ /* 0x020fe2000000000b */
[----:B------:R-:W-:Y:S01]  /*0c00*/  IMAD R9, R2, -0x2daee0ad, RZ ;  /* 0xd2511f5302097824 */ /* 0x000fe200078e02ff */
[----:B------:R-:W-:Y:S01]  /*0c10*/  LOP3.LUT R5, R5, UR11, RZ, 0x3c, !PT ;  /* 0x0000000b05057c12 */ /* 0x000fe2000f8e3cff */
[----:B------:R-:W-:Y:S01]  /*0c20*/  IMAD.HI.U32 R8, R4, -0x2daee0ad, RZ ;  /* 0xd2511f5304087827 */ /* 0x000fe200078e00ff */
[----:B------:R-:W-:Y:S01]  /*0c30*/  PRMT R12, R48, 0x7632, R12 ;  /* 0x00007632300c7816 */ /* 0x000fe2000000000c */
[----:B------:R-:W1:Y:S01]  /*0c40*/  LDCU UR19, c[0x0][0x388] ;  /* 0x00007100ff1377ac */ /* 0x000e620008000800 */
[----:B------:R-:W-:Y:S01]  /*0c50*/  PRMT R13, R107, 0x7632, R13 ;  /* 0x000076326b0d7816 */ /* 0x000fe2000000000d */
[----:B------:R-:W-:Y:S01]  /*0c60*/  IMAD R7, R0, -0x326172a9, RZ ;  /* 0xcd9e8d5700077824 */ /* 0x000fe200078e02ff */
[----:B------:R-:W-:Y:S01]  /*0c70*/  LOP3.LUT R8, R9, UR24, R8, 0x96, !PT ;  /* 0x0000001809087c12 */ /* 0x000fe2000f8e9608 */
[----:B------:R-:W-:Y:S01]  /*0c80*/  IMAD.HI.U32 R6, R5, -0x326172a9, RZ ;  /* 0xcd9e8d5705067827 */ /* 0x000fe200078e00ff */
[----:B------:R-:W-:Y:S01]  /*0c90*/  PRMT R14, R67, 0x7632, R14 ;  /* 0x00007632430e7816 */ /* 0x000fe2000000000e */
[----:B------:R-:W2:Y:S01]  /*0ca0*/  LDCU.U8 UR22, c[0x0][0x410] ;  /* 0x00008200ff1677ac */ /* 0x000ea20008000000 */
[----:B------:R-:W-:Y:S01]  /*0cb0*/  PRMT R15, R87, 0x7632, R15 ;  /* 0x00007632570f7816 */ /* 0x000fe2000000000f */
[----:B------:R-:W-:Y:S01]  /*0cc0*/  IMAD R10, R5, -0x326172a9, RZ ;  /* 0xcd9e8d57050a7824 */ /* 0x000fe200078e02ff */
[----:B------:R-:W-:Y:S01]  /*0cd0*/  LOP3.LUT R6, R7, UR6, R6, 0x96, !PT ;  /* 0x0000000607067c12 */ /* 0x000fe2000f8e9606 */
[----:B------:R-:W-:Y:S01]  /*0ce0*/  IMAD.HI.U32 R5, R8, -0x326172a9, RZ ;  /* 0xcd9e8d5708057827 */ /* 0x000fe200078e00ff */
[----:B0-----:R-:W-:Y:S01]  /*0cf0*/  UISETP.NE.U32.AND UP0, UPT, UR4, URZ, UPT ;  /* 0x000000ff0400728c */ /* 0x001fe2000bf05070 */
[----:B------:R-:W-:Y:S01]  /*0d00*/  PRMT R16, R47, 0x7632, R16 ;  /* 0x000076322f107816 */ /* 0x000fe20000000010 */
[----:B------:R-:W0:Y:S01]  /*0d10*/  LDCU UR6, c[0x0][0x404] ;  /* 0x00008080ff0677ac */ /* 0x000e220008000800 */
[----:B------:R-:W-:Y:S01]  /*0d20*/  IMAD R7, R4, -0x2daee0ad, RZ ;  /* 0xd2511f5304077824 */ /* 0x000fe200078e02ff */
[----:B------:R-:W-:Y:S01]  /*0d30*/  LOP3.LUT R5, R10, UR7, R5, 0x96, !PT ;  /* 0x000000070a057c12 */ /* 0x000fe2000f8e9605 */
[----:B------:R-:W-:Y:S01]  /*0d40*/  IMAD.HI.U32 R4, R6, -0x2daee0ad, RZ ;  /* 0xd2511f5306047827 */ /* 0x000fe200078e00ff */
[----:B------:R-:W-:Y:S01]  /*0d50*/  PRMT R17, R106, 0x7632, R17 ;  /* 0x000076326a117816 */ /* 0x000fe20000000011 */
[----:B------:R-:W-:Y:S01]  /*0d60*/  UISETP.NE.AND.EX UP0, UPT, UR5, URZ, UPT, UP0 ;  /* 0x000000ff0500728c */ /* 0x000fe2000bf05300 */
[----:B------:R-:W-:Y:S01]  /*0d70*/  PRMT R18, R66, 0x7632, R18 ;  /* 0x0000763242127816 */ /* 0x000fe20000000012 */
[----:B------:R-:W-:Y:S01]  /*0d80*/  IMAD R10, R6, -0x2daee0ad, RZ ;  /* 0xd2511f53060a7824 */ /* 0x000fe200078e02ff */
[----:B------:R-:W-:Y:S01]  /*0d90*/  LOP3.LUT R4, R7, UR25, R4, 0x96, !PT ;  /* 0x0000001907047c12 */ /* 0x000fe2000f8e9604 */
[----:B------:R-:W-:Y:S01]  /*0da0*/  IMAD.HI.U32 R9, R5, -0x2daee0ad, RZ ;  /* 0xd2511f5305097827 */ /* 0x000fe200078e00ff */
[----:B------:R-:W-:Y:S01]  /*0db0*/  PRMT R19, R86, 0x7632, R19 ;  /* 0x0000763256137816 */ /* 0x000fe20000000013 */
[----:B------:R-:W3:Y:S01]  /*0dc0*/  LDCU UR7, c[0x0][0x408] ;  /* 0x00008100ff0777ac */ /* 0x000ee20008000800 */
[----:B------:R-:W-:Y:S01]  /*0dd0*/  PRMT R20, R46, 0x7632, R20 ;  /* 0x000076322e147816 */ /* 0x000fe20000000014 */
[----:B------:R-:W-:Y:S01]  /*0de0*/  IMAD R7, R8, -0x326172a9, RZ ;  /* 0xcd9e8d5708077824 */ /* 0x000fe200078e02ff */
[----:B------:R-:W-:Y:S01]  /*0df0*/  LOP3.LUT R9, R10, UR27, R9, 0x96, !PT ;  /* 0x0000001b0a097c12 */ /* 0x000fe2000f8e9609 */
[C---:B------:R-:W-:Y:S01]  /*0e00*/  IMAD.HI.U32 R6, R4.reuse, -0x326172a9, RZ ;  /* 0xcd9e8d5704067827 */ /* 0x040fe200078e00ff */
[----:B------:R-:W-:Y:S01]  /*0e10*/  PRMT R21, R105, 0x7632, R21 ;  /* 0x0000763269157816 */ /* 0x000fe20000000015 */
[----:B------:R-:W4:Y:S01]  /*0e20*/  LDCU UR23, c[0x0][0x400] ;  /* 0x00008000ff1777ac */ /* 0x000f220008000800 */
        /* <DEDUP_REMOVED lines=32> */
[----:B------:R-:W-:Y:S01]  /*1030*/  IMAD.HI.U32 R8, R5, -0x2daee0ad, RZ ;  /* 0xd2511f5305087827 */ /* 0x000fe200078e00ff */
[----:B------:R-:W-:-:S02]  /*1040*/  LOP3.LUT R4, R9, UR31, R4, 0x96, !PT ;  /* 0x0000001f09047c12 */ /* 0x000fc4000f8e9604 */
[----:B------:R-:W-:Y:S01]  /*1050*/  PRMT R35, R90, 0x7632, R35 ;  /* 0x000076325a237816 */ /* 0x000fe20000000023 */
[----:B------:R-:W-:Y:S01]  /*1060*/  IMAD R9, R6, -0x2daee0ad, RZ ;  /* 0xd2511f5306097824 */ /* 0x000fe200078e02ff */
[----:B------:R-:W-:Y:S01]  /*1070*/  PRMT R144, R42, 0x7632, R144 ;  /* 0x000076322a907816 */ /* 0x000fe20000000090 */
[----:B------:R-:W-:Y:S01]  /*1080*/  IMAD R7, R7, -0x326172a9, RZ ;  /* 0xcd9e8d5707077824 */ /* 0x000fe200078e02ff */
        /* <DEDUP_REMOVED lines=19> */
[----:B------:R-:W-:Y:S01]  /*11c0*/  PRMT R10, R68, 0x7632, R10 ;  /* 0x00007632440a7816 */ /* 0x000fe2000000000a */
[----:B------:R-:W0:Y:S01]  /*11d0*/  LDCU.64 UR14, c[0x0][0x3a0] ;  /* 0x00007400ff0e77ac */ /* 0x000e220008000a00 */
[----:B------:R-:W-:Y:S01]  /*11e0*/  PRMT R150, R60, 0x7632, R150 ;  /* 0x000076323c967816 */ /* 0x000fe20000000096 */
[----:B------:R-:W-:Y:S01]  /*11f0*/  IMAD.HI.U32 R6, R170, -0x326172a9, RZ ;  /* 0xcd9e8d57aa067827 */ /* 0x000fe200078e00ff */
[----:B------:R-:W-:-:S02]  /*1200*/  LOP3.LUT R4, R5, UR34, R4, 0x96, !PT ;  /* 0x0000002205047c12 */ /* 0x000fc4000f8e9604 */
[----:B------:R-:W-:Y:S01]  /*1210*/  PRMT R151, R88, 0x7632, R151 ;  /* 0x0000763258977816 */ /* 0x000fe20000000097 */
[----:B------:R-:W-:Y:S01]  /*1220*/  IMAD.MOV.U32 R169, RZ, RZ, RZ ;  /* 0x000000ffffa97224 */ /* 0x000fe200078e00ff */
[--C-:B------:R-:W-:Y:S01]  /*1230*/  LOP3.LUT R5, R7, UR16, R6.reuse, 0x96, !PT ;  /* 0x0000001007057c12 */ /* 0x100fe2000f8e9606 */
[----:B------:R-:W-:Y:S01]  /*1240*/  IMAD R181, R181, -0x2daee0ad, RZ ;  /* 0xd2511f53b5b57824 */ /* 0x000fe200078e02ff */
[----:B------:R-:W-:Y:S01]  /*1250*/  PRMT R6, R69, 0x7632, R6 ;  /* 0x0000763245067816 */ /* 0x000fe20000000006 */
[----:B------:R-:W-:Y:S01]  /*1260*/  IMAD R170, R170, -0x326172a9, RZ ;  /* 0xcd9e8d57aaaa7824 */ /* 0x000fe200078e02ff */
        /* <DEDUP_REMOVED lines=19> */
.L_x_1172:
[----:B------:R-:W-:Y:S01]  /*13a0*/  ISETP.NE.U32.AND P0, PT, RZ, UR14, PT ;  /* 0x0000000eff007c0c */ /* 0x000fe2000bf05070 */
[----:B------:R-:W-:Y:S01]  /*13b0*/  UIMAD UR4, UR18, UR19, URZ ;  /* 0x00000013120472a4 */ /* 0x000fe2000f8e02ff */
[----:B0-----:R-:W0:Y:S01]  /*13c0*/  LDC.64 R134, c[0x0][0x390] ;  /* 0x0000e400ff867b82 */ /* 0x001e220000000a00 */
[----:B------:R-:W1:Y:S01]  /*13d0*/  @UP0 LDCU.64 UR20, c[0x0][0x398] ;  /* 0x00007300ff1407ac */ /* 0x000e620008000a00 */
[----:B------:R-:W-:Y:S01]  /*13e0*/  ISETP.NE.AND.EX P0, PT, RZ, UR15, PT, P0 ;  /* 0x0000000fff007c0c */ /* 0x000fe2000bf05300 */
[----:B------:R-:W-:Y:S01]  /*13f0*/  HFMA2 R129, -RZ, RZ, 0, 9.5367431640625e-07 ;  /* 0x00000010ff817431 */ /* 0x000fe200000001ff */
[----:B------:R-:W-:Y:S01]  /*1400*/  PLOP3.LUT P1, PT, PT, PT, UP0, 0x80, 0x8 ;  /* 0x000000000008781c */ /* 0x000fe20003f2f008 */
[----:B------:R-:W-:Y:S01]  /*1410*/  USHF.R.S32.HI UR5, URZ, 0x1f, UR4 ;  /* 0x0000001fff057899 */ /* 0x000fe20008011404 */
[----:B------:R-:W-:-:S03]  /*1420*/  PLOP3.LUT P2, PT, PT, PT, UP0, 0x80, 0x8 ;  /* 0x000000000008781c */ /* 0x000fc60003f4f008 */
[----:B------:R-:W-:-:S06]  /*1430*/  ULEA.HI UR5, UR5, UR4, URZ, 0x3 ;  /* 0x0000000405057291 */ /* 0x000fcc000f8f18ff */
[----:B------:R-:W2:Y:S01]  /*1440*/  @P0 LDC.64 R130, c[0x0][0x3a0] ;  /* 0x0000e800ff820b82 */ /* 0x000ea20000000a00 */
[----:B------:R-:W-:-:S05]  /*1450*/  IMAD.U32 R125, RZ, RZ, UR5 ;  /* 0x00000005ff7d7e24 */ /* 0x000fca000f8e00ff */
[----:B------:R-:W-:-:S05]  /*1460*/  LEA.HI.SX32 R132, R125, R184, 0x1d ;  /* 0x000000b87d847211 */ /* 0x000fca00078feaff */
[----:B0-----:R-:W-:-:S06]  /*1470*/  IMAD.WIDE.U32 R124, R132, 0x10, R134 ;  /* 0x00000010847c7825 */ /* 0x001fcc00078e0086 */
[----:B------:R-:W5:Y:S01]  /*1480*/  LDG.E.128 R124, desc[UR8][R124.64] ;  /* 0x000000087c7c7981 */ /* 0x000f62000c1e1d00 */
[----:B--2---:R-:W-:-:S05]  /*1490*/  @P0 IMAD.WIDE.U32 R130, R132, 0x10, R130 ;  /* 0x0000001084820825 */ /* 0x004fca00078e0082 */
[----:B------:R-:W2:Y:S01]  /*14a0*/  @P0 LDG.E.128 R116, desc[UR8][R130.64] ;  /* 0x0000000882740981 */ /* 0x000ea2000c1e1d00 */
[----:B------:R-:W-:Y:S01]  /*14b0*/  UISETP.NE.U32.AND UP0, UPT, UR16, URZ, UPT ;  /* 0x000000ff1000728c */ /* 0x000fe2000bf05070 */
[----:B-1----:R-:W-:-:S03]  /*14c0*/  @P1 IMAD.WIDE.U32 R128, R132, R129, UR20 ;  /* 0x0000001484801e25 */ /* 0x002fc6000f8e0081 */
[----:B------:R-:W-:Y:S01]  /*14d0*/  UISETP.NE.AND.EX UP0, UPT, UR17, URZ, UPT, UP0 ;  /* 0x000000ff1100728c */ /* 0x000fe2000bf05300 */
[----:B------:R-:W-:Y:S01]  /*14e0*/  IMAD.MOV.U32 R184, RZ, RZ, 0x2f800000 ;  /* 0x2f800000ffb87424 */ /* 0x000fe200078e00ff */
[----:B------:R2:W5:Y:S01]  /*14f0*/  @P2 LDG.E.128 R120, desc[UR8][R128.64] ;  /* 0x0000000880782981 */ /* 0x000562000c1e1d00 */
[----:B------:R-:W-:Y:S02]  /*1500*/  UIADD3 UR20, UPT, UPT, UR11, -0x56f99767, URZ ;  /* 0xa90668990b147890 */ /* 0x000fe4000fffe0ff */
[----:B------:R-:W-:Y:S02]  /*1510*/  UIADD3 UR21, UPT, UPT, UR10, -0x61c88647, URZ ;  /* 0x9e3779b90a157890 */ /* 0x000fe4000fffe0ff */
[----:B------:R-:W-:Y:S02]  /*1520*/  UIADD3 UR35, UPT, UPT, UR10, -0x4ab325aa, URZ ;  /* 0xb54cda560a237890 */ /* 0x000fe4000fffe0ff */
[----:B------:R-:W-:Y:S02]  /*1530*/  UIADD3 UR36, UPT, UPT, UR10, -0x700cb87f, URZ ;  /* 0x8ff347810a247890 */ /* 0x000fe4000fffe0ff */
[----:B------:R-:W-:-:S02]  /*1540*/  UIADD3 UR37, UPT, UPT, UR10, 0x5384540f, URZ ;  /* 0x5384540f0a257890 */ /* 0x000fc4000fffe0ff */
[----:B------:R-:W-:Y:S02]  /*1550*/  UIADD3 UR38, UPT, UPT, UR11, -0x24c28bd8, URZ ;  /* 0xdb3d74280b267890 */ /* 0x000fe4000fffe0ff */
[----:B------:R-:W-:Y:S01]  /*1560*/  UIADD3 UR39, UPT, UPT, UR10, 0x3c6ef372, URZ ;  /* 0x3c6ef3720a277890 */ /* 0x000fe2000fffe0ff */
[----:B--2---:R-:W-:Y:S01]  /*1570*/  PRMT R128, R116, 0x7632, R128 ;  /* 0x0000763274807816 */ /* 0x004fe20000000080 */
[----:B------:R-:W-:Y:S10]  /*1580*/  BRA.U UP0, `(.L_x_793) ;  /* 0x0000002500f07547 */ /* 0x000ff4000b800000 */
[----:B------:R-:W-:Y:S01]  /*1590*/  ISETP.NE.AND P1, PT, R182, 0x1, PT ;  /* 0x00000001b600780c */ /* 0x000fe20003f25270 */
[----:B------:R-:W-:Y:S01]  /*15a0*/  IMAD.MOV.U32 R131, RZ, RZ, 0x2 ;  /* 0x00000002ff837424 */ /* 0x000fe200078e00ff */
[----:B------:R-:W-:Y:S01]  /*15b0*/  MOV R186, R181 ;  /* 0x000000b500ba7202 */ /* 0x000fe20000000f00 */
[----:B------:R-:W-:-:S10]  /*15c0*/  IMAD.MOV.U32 R128, RZ, RZ, R170 ;  /* 0x000000ffff807224 */ /* 0x000fd400078e00aa */
[----:B------:R-:W-:Y:S05]  /*15d0*/  @!P1 BRA `(.L_x_794) ;  /* 0x0000000400009947 */ /* 0x000fea0003800000 */
[----:B------:R-:W-:-:S13]  /*15e0*/  ISETP.NE.AND P1, PT, R182, 0x3, PT ;  /* 0x00000003b600780c */ /* 0x000fda0003f25270 */
[----:B------:R-:W-:Y:S05]  /*15f0*/  @!P1 BRA `(.L_x_795) ;  /* 0x0000000000209947 */ /* 0x000fea0003800000 */
[----:B------:R-:W-:-:S13]  /*1600*/  ISETP.NE.AND P1, PT, R182, 0x2, PT ;  /* 0x00000002b600780c */ /* 0x000fda0003f25270 */
[----:B------:R-:W-:Y:S01]  /*1610*/  @!P1 IMAD.MOV.U32 R131, RZ, RZ, 0x3 ;  /* 0x00000003ff839424 */ /* 0x000fe200078e00ff */
[----:B------:R-:W-:Y:S01]  /*1620*/  @P1 IADD3 R131, PT, PT, R182, 0x1, RZ ;  /* 0x00000001b6831810 */ /* 0x000fe20007ffe0ff */
[--C-:B------:R-:W-:Y:S02]  /*1630*/  @!P1 IMAD.MOV.U32 R186, RZ, RZ, R181.reuse ;  /* 0x000000ffffba9224 */ /* 0x100fe400078e00b5 */
[----:B------:R-:W-:Y:S02]  /*1640*/  @!P1 IMAD.MOV.U32 R128, RZ, RZ, R4 ;  /* 0x000000ffff809224 */ /* 0x000fe400078e0004 */
[----:B------:R-:W-:Y:S02]  /*1650*/  @P1 IMAD.MOV.U32 R186, RZ, RZ, R181 ;  /* 0x000000ffffba1224 */ /* 0x000fe400078e00b5 */
[----:B------:R-:W-:Y:S01]  /*1660*/  @P1 IMAD.MOV.U32 R128, RZ, RZ, R5 ;  /* 0x000000ffff801224 */ /* 0x000fe200078e0005 */
[----:B------:R-:W-:Y:S06]  /*1670*/  BRA `(.L_x_794) ;  /* 0x0000000000d87947 */ /* 0x000fec0003800000 */
.L_x_795:
[----:B------:R-:W-:-:S04]  /*1680*/  VIADD R2, R2, 0x1 ;  /* 0x0000000102027836 */ /* 0x000fc80000000000 */
        /* <DEDUP_REMOVED lines=11> */
.L_x_796:
[----:B------:R-:W-:Y:S01]  /*1740*/  IMAD.WIDE.U32 R136, R0, -0x326172a9, RZ ;  /* 0xcd9e8d5700887825 */ /* 0x000fe200078e00ff */
[----:B------:R-:W-:-:S04]  /*1750*/  LOP3.LUT R4, R169, UR11, R131, 0x96, !PT ;  /* 0x0000000ba9047c12 */ /* 0x000fc8000f8e9683 */
[----:B------:R-:W-:Y:S01]  /*1760*/  LOP3.LUT R128, R3, UR10, R137, 0x96, !PT ;  /* 0x0000000a03807c12 */ /* 0x000fe2000f8e9689 */
[----:B------:R-:W-:-:S04]  /*1770*/  IMAD.WIDE.U32 R4, R4, -0x326172a9, RZ ;  /* 0xcd9e8d5704047825 */ /* 0x000fc800078e00ff */
        /* <DEDUP_REMOVED lines=32> */
[----:B------:R-:W-:Y:S02]  /*1980*/  HFMA2 R131, -RZ, RZ, 0, 0 ;  /* 0x00000000ff837431 */ /* 0x000fe400000001ff */
[----:B------:R-:W-:Y:S01]  /*1990*/  IMAD.WIDE.U32 R186, R186, -0x2daee0ad, RZ ;  /* 0xd2511f53baba7825 */ /* 0x000fe200078e00ff */
[----:B------:R-:W-:-:S03]  /*19a0*/  LOP3.LUT R5, R130, UR36, R129, 0x96, !PT ;  /* 0x0000002482057c12 */ /* 0x000fc6000f8e9681 */
[----:B------:R-:W-:Y:S01]  /*19b0*/  IMAD.MOV.U32 R170, RZ, RZ, R128 ;  /* 0x000000ffffaa7224 */ /* 0x000fe200078e0080 */
[----:B------:R-:W-:Y:S01]  /*19c0*/  LOP3.LUT R4, R4, UR34, R187, 0x96, !PT ;  /* 0x0000002204047c12 */ /* 0x000fe2000f8e96bb */
[----:B------:R-:W-:-:S07]  /*19d0*/  IMAD.MOV.U32 R128, RZ, RZ, R181 ;  /* 0x000000ffff807224 */ /* 0x000fce00078e00b5 */
.L_x_794:
[----:B------:R-:W-:Y:S01]  /*19e0*/  I2FP.F32.U32 R129, R128 ;  /* 0x0000008000817245 */ /* 0x000fe20000201000 */
[----:B-----5:R-:W-:Y:S01]  /*19f0*/  IMAD.U32 R128, R124, 0x10000, RZ ;  /* 0x000100007c807824 */ /* 0x020fe200078e00ff */
[----:B------:R-:W-:Y:S01]  /*1a00*/  UMOV UR5, UR7 ;  /* 0x0000000700057c82 */ /* 0x000fe20008000000 */
[----:B------:R-:W-:Y:S01]  /*1a10*/  UMOV UR4, UR6 ;  /* 0x0000000600047c82 */ /* 0x000fe20008000000 */
[----:B------:R-:W-:Y:S01]  /*1a20*/  ISETP.NE.AND P2, PT, R131, 0x1, PT ;  /* 0x000000018300780c */ /* 0x000fe20003f45270 */
[----:B------:R-:W-:Y:S01]  /*1a30*/  FFMA.FTZ R129, R129, R184, 1.1641532182693481445e-10 ;  /* 0x2f00000081817423 */ /* 0x000fe200000100b8 */
[----:B------:R-:W-:Y:S01]  /*1a40*/  FMUL.FTZ R128, R128, UR5 ;  /* 0x0000000580807c20 */ /* 0x000fe20008410000 */
[----:B------:R-:W-:Y:S01]  /*1a50*/  PRMT R124, R124, 0x7632, R124 ;  /* 0x000076327c7c7816 */ /* 0x000fe2000000007c */
[----:B------:R-:W-:Y:S02]  /*1a60*/  IMAD.MOV.U32 R133, RZ, RZ, 0x2 ;  /* 0x00000002ff857424 */ /* 0x000fe400078e00ff */
[----:B------:R-:W-:Y:S01]  /*1a70*/  FSETP.GTU.FTZ.AND P1, PT, R129, UR4, PT ;  /* 0x0000000481007c0b */ /* 0x000fe2000bf3c000 */
[----:B------:R-:W-:-:S03]  /*1a80*/  @P0 IMAD.U32 R129, R116, 0x10000, RZ ;  /* 0x0001000074810824 */ /* 0x000fc600078e00ff */
[----:B------:R-:W-:Y:S02]  /*1a90*/  FSEL R202, R128, RZ, !P1 ;  /* 0x000000ff80ca7208 */ /* 0x000fe40004800000 */
[----:B------:R-:W-:-:S03]  /*1aa0*/  PLOP3.LUT P1, PT, P1, PT, PT, 0x8, 0x80 ;  /* 0x000000000080781c */ /* 0x000fc60000f2e170 */
[----:B------:R-:W-:Y:S01]  /*1ab0*/  @P0 FADD.FTZ R202, R202, R129 ;  /* 0x00000081caca0221 */ /* 0x000fe20000010000 */
[----:B------:R-:W-:Y:S02]  /*1ac0*/  P2R R130, PR, RZ, 0x2 ;  /* 0x00000002ff827803 */ /* 0x000fe40000000000 */
[----:B------:R-:W-:Y:S02]  /*1ad0*/  MOV R129, R170 ;  /* 0x000000aa00817202 */ /* 0x000fe40000000f00 */
        /* <DEDUP_REMOVED lines=10> */
.L_x_798:
[----:B------:R-:W-:-:S04]  /*1b80*/  VIADD R2, R2, 0x1 ;  /* 0x0000000102027836 */ /* 0x000fc80000000000 */
        /* <DEDUP_REMOVED lines=11> */
.L_x_799:
[----:B------:R-:W-:Y:S01]  /*1c40*/  IMAD.WIDE.U32 R140, R0, -0x326172a9, RZ ;  /* 0xcd9e8d57008c7825 */ /* 0x000fe200078e00ff */
[----:B------:R-:W-:-:S03]  /*1c50*/  LOP3.LUT R128, R169, UR11, R5, 0x96, !PT ;  /* 0x0000000ba9807c12 */ /* 0x000fc6000f8e9605 */
[----:B------:R-:W-:Y:S01]  /*1c60*/  IMAD.MOV.U32 R133, RZ, RZ, RZ ;  /* 0x000000ffff857224 */ /* 0x000fe200078e00ff */
        /* <DEDUP_REMOVED lines=40> */
.L_x_797:
[----:B------:R-:W-:Y:S01]  /*1ef0*/  I2FP.F32.U32 R129, R129 ;  /* 0x0000008100817245 */ /* 0x000fe20000201000 */
[----:B------:R-:W-:Y:S01]  /*1f00*/  IMAD.MOV.U32 R136, RZ, RZ, 0x2 ;  /* 0x00000002ff887424 */ /* 0x000fe200078e00ff */
[----:B------:R-:W-:Y:S02]  /*1f10*/  SHF.L.U32 R124, R124, 0x10, RZ ;  /* 0x000000107c7c7819 */ /* 0x000fe400000006ff */
[----:B------:R-:W-:Y:S01]  /*1f20*/  ISETP.NE.AND P2, PT, R133, 0x1, PT ;  /* 0x000000018500780c */ /* 0x000fe20003f45270 */
[----:B------:R-:W-:Y:S01]  /*1f30*/  FFMA.FTZ R129, R129, R184, 1.1641532182693481445e-10 ;  /* 0x2f00000081817423 */ /* 0x000fe200000100b8 */
[----:B------:R-:W-:Y:S01]  /*1f40*/  @P0 PRMT R128, R116, 0x7632, R128 ;  /* 0x0000763274800816 */ /* 0x000fe20000000080 */
[----:B------:R-:W-:-:S03]  /*1f50*/  FMUL.FTZ R124, R124, UR5 ;  /* 0x000000057c7c7c20 */ /* 0x000fc60008410000 */
[----:B------:R-:W-:Y:S01]  /*1f60*/  FSETP.GTU.FTZ.AND P1, PT, R129, UR4, PT ;  /* 0x0000000481007c0b */ /* 0x000fe2000bf3c000 */
[----:B------:R-:W-:-:S03]  /*1f70*/  @P0 IMAD.U32 R129, R128, 0x10000, RZ ;  /* 0x0001000080810824 */ /* 0x000fc600078e00ff */
[----:B------:R-:W-:Y:S01]  /*1f80*/  FSEL R210, R124, RZ, !P1 ;  /* 0x000000ff7cd27208 */ /* 0x000fe20004800000 */
[----:B------:R-:W-:Y:S01]  /*1f90*/  IMAD.MOV.U32 R124, RZ, RZ, R170 ;  /* 0x000000ffff7c7224 */ /* 0x000fe200078e00aa */
[----:B------:R-:W-:-:S03]  /*1fa0*/  PLOP3.LUT P1, PT, P1, PT, PT, 0x8, 0x80 ;  /* 0x000000000080781c */ /* 0x000fc60000f2e170 */
[----:B------:R-:W-:Y:S01]  /*1fb0*/  @P0 FADD.FTZ R210, R210, R129 ;  /* 0x00000081d2d20221 */ /* 0x000fe20000010000 */
[----:B------:R-:W-:-:S04]  /*1fc0*/  P2R R131, PR, RZ, 0x2 ;  /* 0x00000002ff837803 */ /* 0x000fc80000000000 */
        /* <DEDUP_REMOVED lines=10> */
.L_x_801:
[----:B------:R-:W-:-:S04]  /*2070*/  IADD3 R2, PT, PT, R2, 0x1, RZ ;  /* 0x0000000102027810 */ /* 0x000fc80007ffe0ff */
        /* <DEDUP_REMOVED lines=11> */
.L_x_802:
[----:B------:R-:W-:Y:S01]  /*2130*/  IMAD.WIDE.U32 R4, R0, -0x326172a9, RZ ;  /* 0xcd9e8d5700047825 */ /* 0x000fe200078e00ff */
[----:B------:R-:W-:Y:S02]  /*2140*/  LOP3.LUT R128, R169, UR11, R141, 0x96, !PT ;  /* 0x0000000ba9807c12 */ /* 0x000fe4000f8e968d */
[----:B------:R-:W-:Y:S02]  /*2150*/  MOV R124, R186 ;  /* 0x000000ba007c7202 */ /* 0x000fe40000000f00 */
        /* <DEDUP_REMOVED lines=40> */
.L_x_800:
[----:B------:R-:W-:Y:S01]  /*23e0*/  I2FP.F32.U32 R129, R124 ;  /* 0x0000007c00817245 */ /* 0x000fe20000201000 */
[----:B------:R-:W-:Y:S01]  /*23f0*/  IMAD.U32 R124, R125, 0x10000, RZ ;  /* 0x000100007d7c7824 */ /* 0x000fe200078e00ff */
[----:B------:R-:W-:Y:S02]  /*2400*/  ISETP.NE.AND P2, PT, R136, 0x1, PT ;  /* 0x000000018800780c */ /* 0x000fe40003f45270 */
[----:B------:R-:W-:Y:S01]  /*2410*/  @P0 SHF.L.U32 R128, R117, 0x10, RZ ;  /* 0x0000001075800819 */ /* 0x000fe200000006ff */
[----:B------:R-:W-:Y:S01]  /*2420*/  FFMA.FTZ R129, R129, R184, 1.1641532182693481445e-10 ;  /* 0x2f00000081817423 */ /* 0x000fe200000100b8 */
[----:B------:R-:W-:Y:S01]  /*2430*/  FMUL.FTZ R124, R124, UR5 ;  /* 0x000000057c7c7c20 */ /* 0x000fe20008410000 */
[----:B------:R-:W-:Y:S01]  /*2440*/  PRMT R141, R125, 0x7632, R141 ;  /* 0x000076327d8d7816 */ /* 0x000fe2000000008d */
[----:B------:R-:W-:Y:S02]  /*2450*/  IMAD.MOV.U32 R125, RZ, RZ, R170 ;  /* 0x000000ffff7d7224 */ /* 0x000fe400078e00aa */
[----:B------:R-:W-:-:S04]  /*2460*/  FSETP.GTU.FTZ.AND P1, PT, R129, UR4, PT ;  /* 0x0000000481007c0b */ /* 0x000fc8000bf3c000 */
[----:B------:R-:W-:Y:S02]  /*2470*/  FSEL R203, R124, RZ, !P1 ;  /* 0x000000ff7ccb7208 */ /* 0x000fe40004800000 */
[----:B------:R-:W-:-:S03]  /*2480*/  PLOP3.LUT P1, PT, P1, PT, PT, 0x8, 0x80 ;  /* 0x000000000080781c */ /* 0x000fc60000f2e170 */
[----:B------:R-:W-:Y:S01]  /*2490*/  @P0 FADD.FTZ R203, R203, R128 ;  /* 0x00000080cbcb0221 */ /* 0x000fe20000010000 */
[----:B------:R-:W-:Y:S01]  /*24a0*/  P2R R133, PR, RZ, 0x2 ;  /* 0x00000002ff857803 */ /* 0x000fe20000000000 */
[----:B------:R-:W-:-:S03]  /*24b0*/  IMAD.MOV.U32 R128, RZ, RZ, 0x2 ;  /* 0x00000002ff807424 */ /* 0x000fc600078e00ff */
        /* <DEDUP_REMOVED lines=10> */
.L_x_804:
        /* <DEDUP_REMOVED lines=12> */
.L_x_805:
        /* <DEDUP_REMOVED lines=43> */
.L_x_803:
[----:B------:R-:W-:Y:S01]  /*28d0*/  I2FP.F32.U32 R125, R125 ;  /* 0x0000007d007d7245 */ /* 0x000fe20000201000 */
[----:B------:R-:W-:Y:S01]  /*28e0*/  IMAD.U32 R141, R141, 0x10000, RZ ;  /* 0x000100008d8d7824 */ /* 0x000fe200078e00ff */
[----:B------:R-:W-:Y:S01]  /*28f0*/  ISETP.NE.AND P2, PT, R128, 0x1, PT ;  /* 0x000000018000780c */ /* 0x000fe20003f45270 */
[----:B------:R-:W-:Y:S01]  /*2900*/  HFMA2 R129, -RZ, RZ, 0, 1.1920928955078125e-07 ;  /* 0x00000002ff817431 */ /* 0x000fe200000001ff */
[----:B------:R-:W-:Y:S01]  /*2910*/  @P0 PRMT R124, R117, 0x7632, R124 ;  /* 0x00007632757c0816 */ /* 0x000fe2000000007c */
[----:B------:R-:W-:Y:S01]  /*2920*/  FFMA.FTZ R125, R125, R184, 1.1641532182693481445e-10 ;  /* 0x2f0000007d7d7423 */ /* 0x000fe200000100b8 */
[----:B------:R-:W-:-:S04]  /*2930*/  FMUL.FTZ R141, R141, UR5 ;  /* 0x000000058d8d7c20 */ /* 0x000fc80008410000 */
[----:B------:R-:W-:Y:S01]  /*2940*/  FSETP.GTU.FTZ.AND P1, PT, R125, UR4, PT ;  /* 0x000000047d007c0b */ /* 0x000fe2000bf3c000 */
[----:B------:R-:W-:-:S03]  /*2950*/  @P0 IMAD.U32 R125, R124, 0x10000, RZ ;  /* 0x000100007c7d0824 */ /* 0x000fc600078e00ff */
        /* <DEDUP_REMOVED lines=14> */
.L_x_807:
[----:B------:R-:W-:-:S04]  /*2a40*/  VIADD R2, R2, 0x1 ;  /* 0x0000000102027836 */ /* 0x000fc80000000000 */
        /* <DEDUP_REMOVED lines=11> */
.L_x_808:
        /* <DEDUP_REMOVED lines=38> */
[----:B------:R-:W-:Y:S02]  /*2d60*/  HFMA2 R129, -RZ, RZ, 0, 0 ;  /* 0x00000000ff817431 */ /* 0x000fe400000001ff */
[----:B------:R-:W-:Y:S01]  /*2d70*/  IMAD.MOV.U32 R170, RZ, RZ, R128 ;  /* 0x000000ffffaa7224 */ /* 0x000fe200078e0080 */
[----:B------:R-:W-:Y:S01]  /*2d80*/  LOP3.LUT R4, R4, UR34, R125, 0x96, !PT ;  /* 0x0000002204047c12 */ /* 0x000fe2000f8e967d */
[----:B------:R-:W-:Y:S02]  /*2d90*/  IMAD.MOV.U32 R125, RZ, RZ, R186 ;  /* 0x000000ffff7d7224 */ /* 0x000fe400078e00ba */
[----:B------:R-:W-:-:S07]  /*2da0*/  IMAD.MOV.U32 R186, RZ, RZ, R124 ;  /* 0x000000ffffba7224 */ /* 0x000fce00078e007c */
.L_x_806:
[----:B------:R-:W-:Y:S01]  /*2db0*/  I2FP.F32.U32 R125, R125 ;  /* 0x0000007d007d7245 */ /* 0x000fe20000201000 */
[C---:B------:R-:W-:Y:S01]  /*2dc0*/  IMAD.U32 R124, R126.reuse, 0x10000, RZ ;  /* 0x000100007e7c7824 */ /* 0x040fe200078e00ff */
[----:B------:R-:W-:Y:S01]  /*2dd0*/  ISETP.NE.AND P3, PT, R129, 0x1, PT ;  /* 0x000000018100780c */ /* 0x000fe20003f65270 */
[----:B------:R-:W-:Y:S01]  /*2de0*/  IMAD.MOV.U32 R128, RZ, RZ, 0x2 ;  /* 0x00000002ff807424 */ /* 0x000fe200078e00ff */
[----:B------:R-:W-:Y:S01]  /*2df0*/  PRMT R126, R126, 0x7632, R126 ;  /* 0x000076327e7e7816 */ /* 0x000fe2000000007e */
[----:B------:R-:W-:Y:S01]  /*2e00*/  FFMA.FTZ R125, R125, R184, 1.1641532182693481445e-10 ;  /* 0x2f0000007d7d7423 */ /* 0x000fe200000100b8 */
[----:B------:R-:W-:-:S04]  /*2e10*/  FMUL.FTZ R124, R124, UR5 ;  /* 0x000000057c7c7c20 */ /* 0x000fc80008410000 */
[----:B------:R-:W-:Y:S01]  /*2e20*/  FSETP.GTU.FTZ.AND P2, PT, R125, UR4, PT ;  /* 0x000000047d007c0b */ /* 0x000fe2000bf5c000 */
[----:B------:R-:W-:-:S03]  /*2e30*/  @P0 IMAD.U32 R125, R118, 0x10000, RZ ;  /* 0x00010000767d0824 */ /* 0x000fc600078e00ff */
        /* <DEDUP_REMOVED lines=14> */
.L_x_810:
        /* <DEDUP_REMOVED lines=12> */
.L_x_811:
        /* <DEDUP_REMOVED lines=43> */
.L_x_809:
[----:B------:R-:W-:Y:S02]  /*3290*/  I2FP.F32.U32 R125, R125 ;  /* 0x0000007d007d7245 */ /* 0x000fe40000201000 */
[----:B------:R-:W-:Y:S02]  /*32a0*/  SHF.L.U32 R126, R126, 0x10, RZ ;  /* 0x000000107e7e7819 */ /* 0x000fe400000006ff */
[----:B------:R-:W-:Y:S01]  /*32b0*/  ISETP.NE.AND P4, PT, R128, 0x1, PT ;  /* 0x000000018000780c */ /* 0x000fe20003f85270 */
[----:B------:R-:W-:Y:S01]  /*32c0*/  FFMA.FTZ R125, R125, R184, 1.1641532182693481445e-10 ;  /* 0x2f0000007d7d7423 */ /* 0x000fe200000100b8 */
[----:B------:R-:W-:Y:S01]  /*32d0*/  @P0 PRMT R124, R118, 0x7632, R124 ;  /* 0x00007632767c0816 */ /* 0x000fe2000000007c */
[----:B------:R-:W-:-:S03]  /*32e0*/  FMUL.FTZ R126, R126, UR5 ;  /* 0x000000057e7e7c20 */ /* 0x000fc60008410000 */
[----:B------:R-:W-:Y:S01]  /*32f0*/  FSETP.GTU.FTZ.AND P3, PT, R125, UR4, PT ;  /* 0x000000047d007c0b */ /* 0x000fe2000bf7c000 */
[----:B------:R-:W-:Y:S02]  /*3300*/  @P0 IMAD.U32 R124, R124, 0x10000, RZ ;  /* 0x000100007c7c0824 */ /* 0x000fe400078e00ff */
[----:B------:R-:W-:Y:S01]  /*3310*/  IMAD.MOV.U32 R125, RZ, RZ, R170 ;  /* 0x000000ffff7d7224 */ /* 0x000fe200078e00aa */
[----:B------:R-:W-:Y:S01]  /*3320*/  FSEL R211, R126, RZ, !P3 ;  /* 0x000000ff7ed37208 */ /* 0x000fe20005800000 */
[----:B------:R-:W-:Y:S01]  /*3330*/  IMAD.MOV.U32 R126, RZ, RZ, 0x2 ;  /* 0x00000002ff7e7424 */ /* 0x000fe200078e00ff */
[----:B------:R-:W-:-:S03]  /*3340*/  PLOP3.LUT P3, PT, P3, PT, PT, 0x8, 0x80 ;  /* 0x000000000080781c */ /* 0x000fc60001f6e170 */
[----:B------:R-:W-:-:S05]  /*3350*/  @P0 FADD.FTZ R211, R211, R124 ;  /* 0x0000007cd3d30221 */ /* 0x000fca0000010000 */
        /* <DEDUP_REMOVED lines=10> */
.L_x_813:
        /* <DEDUP_REMOVED lines=12> */
.L_x_814:
        /* <DEDUP_REMOVED lines=43> */
.L_x_812:
[----:B------:R-:W-:Y:S01]  /*3770*/  I2FP.F32.U32 R125, R125 ;  /* 0x0000007d007d7245 */ /* 0x000fe20000201000 */
[----:B------:R-:W-:Y:S01]  /*3780*/  IMAD.U32 R124, R127, 0x10000, RZ ;  /* 0x000100007f7c7824 */ /* 0x000fe200078e00ff */
[----:B------:R-:W-:Y:S01]  /*3790*/  ISETP.NE.AND P5, PT, R126, 0x1, PT ;  /* 0x000000017e00780c */ /* 0x000fe20003fa5270 */
[----:B------:R-:W-:Y:S01]  /*37a0*/  IMAD.MOV.U32 R181, RZ, RZ, 0x2 ;  /* 0x00000002ffb57424 */ /* 0x000fe200078e00ff */
[----:B------:R-:W-:Y:S01]  /*37b0*/  @P0 SHF.L.U32 R129, R119, 0x10, RZ ;  /* 0x0000001077810819 */ /* 0x000fe200000006ff */
[----:B------:R-:W-:Y:S01]  /*37c0*/  FFMA.FTZ R125, R125, R184, 1.1641532182693481445e-10 ;  /* 0x2f0000007d7d7423 */ /* 0x000fe200000100b8 */
[----:B------:R-:W-:Y:S01]  /*37d0*/  FMUL.FTZ R124, R124, UR5 ;  /* 0x000000057c7c7c20 */ /* 0x000fe20008410000 */
[----:B------:R-:W-:-:S03]  /*37e0*/  PRMT R180, R127, 0x7632, R180 ;  /* 0x000076327fb47816 */ /* 0x000fc600000000b4 */
[----:B------:R-:W-:Y:S01]  /*37f0*/  FSETP.GTU.FTZ.AND P4, PT, R125, UR4, PT ;  /* 0x000000047d007c0b */ /* 0x000fe2000bf9c000 */
[----:B------:R-:W-:-:S03]  /*3800*/  IMAD.MOV.U32 R125, RZ, RZ, R170 ;  /* 0x000000ffff7d7224 */ /* 0x000fc600078e00aa */
        /* <DEDUP_REMOVED lines=13> */
.L_x_816:
        /* <DEDUP_REMOVED lines=12> */
.L_x_817:
        /* <DEDUP_REMOVED lines=43> */
.L_x_815:
[----:B------:R-:W-:Y:S01]  /*3c50*/  I2FP.F32.U32 R125, R125 ;  /* 0x0000007d007d7245 */ /* 0x000fe20000201000 */
[----:B------:R-:W-:Y:S01]  /*3c60*/  IMAD.U32 R180, R180, 0x10000, RZ ;  /* 0x00010000b4b47824 */ /* 0x000fe200078e00ff */
[----:B------:R-:W-:Y:S02]  /*3c70*/  @P0 PRMT R124, R119, 0x7632, R124 ;  /* 0x00007632777c0816 */ /* 0x000fe4000000007c */
[----:B------:R-:W-:Y:S01]  /*3c80*/  PRMT R126, R142, 0x5410, R143 ;  /* 0x000054108e7e7816 */ /* 0x000fe2000000008f */
[----:B------:R-:W-:Y:S01]  /*3c90*/  FFMA.FTZ R125, R125, R184, 1.1641532182693481445e-10 ;  /* 0x2f0000007d7d7423 */ /* 0x000fe200000100b8 */
[----:B------:R-:W-:Y:S01]  /*3ca0*/  FMUL.FTZ R180, R180, UR5 ;  /* 0x00000005b4b47c20 */ /* 0x000fe20008410000 */
[----:B------:R-:W-:Y:S01]  /*3cb0*/  @P0 IMAD.U32 R127, R124, 0x10000, RZ ;  /* 0x000100007c7f0824 */ /* 0x000fe200078e00ff */
[----:B------:R-:W-:Y:S02]  /*3cc0*/  PRMT R124, R138, 0x5410, R139 ;  /* 0x000054108a7c7816 */ /* 0x000fe4000000008b */
[----:B------:R-:W-:-:S02]  /*3cd0*/  FSETP.GTU.FTZ.AND P5, PT, R125, UR4, PT ;  /* 0x000000047d007c0b */ /* 0x000fc4000bfbc000 */
[----:B------:R-:W-:Y:S02]  /*3ce0*/  PRMT R125, R140, 0x5410, R141 ;  /* 0x000054108c7d7816 */ /* 0x000fe4000000008d */
[----:B------:R-:W-:Y:S02]  /*3cf0*/  FSEL R208, R180, RZ, !P5 ;  /* 0x000000ffb4d07208 */ /* 0x000fe40006800000 */
[----:B------:R-:W-:-:S03]  /*3d00*/  PLOP3.LUT P5, PT, P5, PT, PT, 0x8, 0x80 ;  /* 0x000000000080781c */ /* 0x000fc60002fae170 */
[----:B------:R-:W-:-:S05]  /*3d10*/  @P0 FADD.FTZ R208, R208, R127 ;  /* 0x0000007fd0d00221 */ /* 0x000fca0000010000 */
[----:B------:R-:W-:-:S04]  /*3d20*/  F2FP.BF16.F32.PACK_AB R127, RZ, R208 ;  /* 0x000000d0ff7f723e */ /* 0x000fc800000010ff */
[----:B------:R-:W-:Y:S01]  /*3d30*/  PRMT R127, R137, 0x5410, R127 ;  /* 0x00005410897f7816 */ /* 0x000fe2000000007f */
[----:B------:R-:W-:Y:S06]  /*3d40*/  BRA `(.L_x_818) ;  /* 0x0000004c007c7947 */ /* 0x000fec0003800000 */
.L_x_793:
[----:B------:R-:W-:Y:S01]  /*3d50*/  ISETP.NE.AND P1, PT, R182, 0x1, PT ;  /* 0x00000001b600780c */ /* 0x000fe20003f25270 */
[----:B------:R-:W-:Y:S01]  /*3d60*/  IMAD.MOV.U32 R129, RZ, RZ, R170 ;  /* 0x000000ffff817224 */ /* 0x000fe200078e00aa */
[----:B------:R-:W-:Y:S01]  /*3d70*/  MOV R131, 0x2 ;  /* 0x0000000200837802 */ /* 0x000fe20000000f00 */
[----:B------:R-:W-:-:S10]  /*3d80*/  IMAD.MOV.U32 R186, RZ, RZ, R181 ;  /* 0x000000ffffba7224 */ /* 0x000fd400078e00b5 */
        /* <DEDUP_REMOVED lines=11> */
.L_x_820:
        /* <DEDUP_REMOVED lines=12> */
.L_x_821:
        /* <DEDUP_REMOVED lines=39> */
[----:B------:R-:W-:Y:S01]  /*4170*/  IMAD.MOV.U32 R131, RZ, RZ, RZ ;  /* 0x000000ffff837224 */ /* 0x000fe200078e00ff */
[----:B------:R-:W-:-:S07]  /*4180*/  LOP3.LUT R4, R4, UR34, R187, 0x96, !PT ;  /* 0x0000002204047c12 */ /* 0x000fce000f8e96bb */
.L_x_819:
[----:B------:R-:W-:Y:S01]  /*4190*/  I2FP.F32.U32 R129, R129 ;  /* 0x0000008100817245 */ /* 0x000fe20000201000 */
[----:B------:R-:W-:Y:S01]  /*41a0*/  UMOV UR4, UR6 ;  /* 0x0000000600047c82 */ /* 0x000fe20008000000 */
[----:B------:R-:W-:Y:S01]  /*41b0*/  ISETP.NE.AND P2, PT, R131, 0x1, PT ;  /* 0x000000018300780c */ /* 0x000fe20003f45270 */
[C---:B-----5:R-:W-:Y:S01]  /*41c0*/  IMAD.U32 R130, R124.reuse, 0x10000, RZ ;  /* 0x000100007c827824 */ /* 0x060fe200078e00ff */
[----:B------:R-:W-:Y:S01]  /*41d0*/  UMOV UR5, UR7 ;  /* 0x0000000700057c82 */ /* 0x000fe20008000000 */
[----:B------:R-:W-:Y:S01]  /*41e0*/  FFMA.FTZ R129, R129, R184, 1.1641532182693481445e-10 ;  /* 0x2f00000081817423 */ /* 0x000fe200000100b8 */
[----:B------:R-:W-:Y:S01]  /*41f0*/  PRMT R124, R124, 0x7632, R124 ;  /* 0x000076327c7c7816 */ /* 0x000fe2000000007c */
[----:B------:R-:W-:Y:S01]  /*4200*/  FMUL.FTZ R133, R130, UR5 ;  /* 0x0000000582857c20 */ /* 0x000fe20008410000 */
[----:B------:R-:W-:Y:S02]  /*4210*/  IMAD.MOV.U32 R137, RZ, RZ, 0x2 ;  /* 0x00000002ff897424 */ /* 0x000fe400078e00ff */
[----:B------:R-:W-:-:S02]  /*4220*/  FSETP.GTU.FTZ.AND P1, PT, R129, UR4, PT ;  /* 0x0000000481007c0b */ /* 0x000fc4000bf3c000 */
[----:B------:R-:W-:Y:S02]  /*4230*/  MOV R129, R170 ;  /* 0x000000aa00817202 */ /* 0x000fe40000000f00 */
[----:B------:R-:W-:Y:S02]  /*4240*/  PLOP3.LUT P3, PT, P1, PT, PT, 0x8, 0x80 ;  /* 0x000000000080781c */ /* 0x000fe40000f6e170 */
[----:B------:R-:W-:Y:S02]  /*4250*/  FSEL R133, R133, RZ, !P1 ;  /* 0x000000ff85857208 */ /* 0x000fe40004800000 */
[----:B------:R-:W-:Y:S01]  /*4260*/  P2R R130, PR, RZ, 0x8 ;  /* 0x00000008ff827803 */ /* 0x000fe20000000000 */
[----:B------:R-:W-:Y:S08]  /*4270*/  @!P2 BRA `(.L_x_822) ;  /* 0x0000000000f8a947 */ /* 0x000ff00003800000 */
        /* <DEDUP_REMOVED lines=8> */
.L_x_823:
        /* <DEDUP_REMOVED lines=12> */
.L_x_824:
        /* <DEDUP_REMOVED lines=41> */
[----:B------:R-:W-:-:S07]  /*4650*/  IMAD.MOV.U32 R137, RZ, RZ, RZ ;  /* 0x000000ffff897224 */ /* 0x000fce00078e00ff */
.L_x_822:
[----:B------:R-:W-:Y:S01]  /*4660*/  I2FP.F32.U32 R129, R129 ;  /* 0x0000008100817245 */ /* 0x000fe20000201000 */
[----:B------:R-:W-:Y:S01]  /*4670*/  IMAD.U32 R131, R120, 0x10000, RZ ;  /* 0x0001000078837824 */ /* 0x000fe200078e00ff */
[----:B------:R-:W-:Y:S02]  /*4680*/  ISETP.NE.AND P2, PT, R137, 0x1, PT ;  /* 0x000000018900780c */ /* 0x000fe40003f45270 */
[----:B------:R-:W-:Y:S01]  /*4690*/  @P0 SHF.L.U32 R202, R116, 0x10, RZ ;  /* 0x0000001074ca0819 */ /* 0x000fe200000006ff */
[----:B------:R-:W-:Y:S01]  /*46a0*/  FFMA.FTZ R129, R129, R184, 1.1641532182693481445e-10 ;  /* 0x2f00000081817423 */ /* 0x000fe200000100b8 */
[----:B------:R-:W-:-:S04]  /*46b0*/  FMUL.FTZ R131, R131, UR5 ;  /* 0x0000000583837c20 */ /* 0x000fc80008410000 */
[----:B------:R-:W-:-:S04]  /*46c0*/  FSETP.GTU.FTZ.AND P1, PT, R129, UR4, PT ;  /* 0x0000000481007c0b */ /* 0x000fc8000bf3c000 */
[----:B------:R-:W-:Y:S02]  /*46d0*/  FSEL R136, R131, RZ, !P1 ;  /* 0x000000ff83887208 */ /* 0x000fe40004800000 */
[----:B------:R-:W-:-:S03]  /*46e0*/  SEL R171, RZ, 0x1, P1 ;  /* 0x00000001ffab7807 */ /* 0x000fc60000800000 */
[----:B------:R-:W-:Y:S01]  /*46f0*/  FADD.FTZ R129, R133, R136 ;  /* 0x0000008885817221 */ /* 0x000fe20000010000 */
[----:B------:R-:W-:-:S03]  /*4700*/  IMAD.MOV.U32 R136, RZ, RZ, 0x2 ;  /* 0x00000002ff887424 */ /* 0x000fc600078e00ff */
[--C-:B------:R-:W-:Y:S01]  /*4710*/  @P0 FADD.FTZ R202, R202, R129.reuse ;  /* 0x00000081caca0221 */ /* 0x100fe20000010000 */
        /* <DEDUP_REMOVED lines=12> */
.L_x_826:
        /* <DEDUP_REMOVED lines=12> */
.L_x_827:
        /* <DEDUP_REMOVED lines=43> */
.L_x_825:
[----:B------:R-:W-:Y:S01]  /*4b50*/  I2FP.F32.U32 R129, R129 ;  /* 0x0000008100817245 */ /* 0x000fe20000201000 */
[----:B------:R-:W-:Y:S01]  /*4b60*/  IMAD.U32 R124, R124, 0x10000, RZ ;  /* 0x000100007c7c7824 */ /* 0x000fe200078e00ff */
[----:B------:R-:W-:Y:S01]  /*4b70*/  ISETP.NE.AND P2, PT, R136, 0x1, PT ;  /* 0x000000018800780c */ /* 0x000fe20003f45270 */
[----:B------:R-:W-:Y:S02]  /*4b80*/  HFMA2 R139, -RZ, RZ, 0, 1.1920928955078125e-07 ;  /* 0x00000002ff8b7431 */ /* 0x000fe400000001ff */
[----:B------:R-:W-:Y:S01]  /*4b90*/  FFMA.FTZ R129, R129, R184, 1.1641532182693481445e-10 ;  /* 0x2f00000081817423 */ /* 0x000fe200000100b8 */
[----:B------:R-:W-:-:S04]  /*4ba0*/  FMUL.FTZ R124, R124, UR5 ;  /* 0x000000057c7c7c20 */ /* 0x000fc80008410000 */
[----:B------:R-:W-:Y:S01]  /*4bb0*/  FSETP.GTU.FTZ.AND P1, PT, R129, UR4, PT ;  /* 0x0000000481007c0b */ /* 0x000fe2000bf3c000 */
[----:B------:R-:W-:-:S03]  /*4bc0*/  IMAD.MOV.U32 R129, RZ, RZ, R170 ;  /* 0x000000ffff817224 */ /* 0x000fc600078e00aa */
[----:B------:R-:W-:Y:S02]  /*4bd0*/  PLOP3.LUT P3, PT, P1, PT, PT, 0x8, 0x80 ;  /* 0x000000000080781c */ /* 0x000fe40000f6e170 */
[----:B------:R-:W-:Y:S02]  /*4be0*/  FSEL R133, R124, RZ, !P1 ;  /* 0x000000ff7c857208 */ /* 0x000fe40004800000 */
[----:B------:R-:W-:Y:S01]  /*4bf0*/  P2R R131, PR, RZ, 0x8 ;  /* 0x00000008ff837803 */ /* 0x000fe20000000000 */
[----:B------:R-:W-:Y:S08]  /*4c00*/  @!P2 BRA `(.L_x_828) ;  /* 0x0000000000fca947 */ /* 0x000ff00003800000 */
        /* <DEDUP_REMOVED lines=8> */
.L_x_829:
        /* <DEDUP_REMOVED lines=12> */
.L_x_830:
[----:B------:R-:W-:Y:S01]  /*4d50*/  IMAD.WIDE.U32 R140, R0, -0x326172a9, RZ ;  /* 0xcd9e8d57008c7825 */ /* 0x000fe200078e00ff */
[----:B------:R-:W-:-:S03]  /*4d60*/  LOP3.LUT R4, R169, UR11, R137, 0x96, !PT ;  /* 0x0000000ba9047c12 */ /* 0x000fc6000f8e9689 */
[----:B------:R-:W-:Y:S02]  /*4d70*/  HFMA2 R139, -RZ, RZ, 0, 0 ;  /* 0x00000000ff8b7431 */ /* 0x000fe400000001ff */
[----:B------:R-:W-:Y:S01]  /*4d80*/  IMAD.MOV.U32 R129, RZ, RZ, R186 ;  /* 0x000000ffff817224 */ /* 0x000fe200078e00ba */
        /* <DEDUP_REMOVED lines=38> */
[----:B------:R-:W-:-:S07]  /*4ff0*/  IMAD.MOV.U32 R186, RZ, RZ, R142 ;  /* 0x000000ffffba7224 */ /* 0x000fce00078e008e */
.L_x_828:
[----:B------:R-:W-:Y:S02]  /*5000*/  I2FP.F32.U32 R129, R129 ;  /* 0x0000008100817245 */ /* 0x000fe40000201000 */
[----:B------:R-:W-:Y:S02]  /*5010*/  PRMT R124, R120, 0x7632, R124 ;  /* 0x00007632787c7816 */ /* 0x000fe4000000007c */
[----:B------:R-:W-:Y:S01]  /*5020*/  ISETP.NE.AND P2, PT, R139, 0x1, PT ;  /* 0x000000018b00780c */ /* 0x000fe20003f45270 */
[----:B------:R-:W-:Y:S02]  /*5030*/  FFMA.FTZ R129, R129, R184, 1.1641532182693481445e-10 ;  /* 0x2f00000081817423 */ /* 0x000fe400000100b8 */
[----:B------:R-:W-:-:S03]  /*5040*/  IMAD.U32 R124, R124, 0x10000, RZ ;  /* 0x000100007c7c7824 */ /* 0x000fc600078e00ff */
[----:B------:R-:W-:Y:S01]  /*5050*/  FSETP.GTU.FTZ.AND P1, PT, R129, UR4, PT ;  /* 0x0000000481007c0b */ /* 0x000fe2000bf3c000 */
[----:B------:R-:W-:Y:S01]  /*5060*/  FMUL.FTZ R124, R124, UR5 ;  /* 0x000000057c7c7c20 */ /* 0x000fe20008410000 */
[----:B------:R-:W-:Y:S01]  /*5070*/  @P0 IMAD.U32 R129, R128, 0x10000, RZ ;  /* 0x0001000080810824 */ /* 0x000fe200078e00ff */
[----:B------:R-:W-:Y:S02]  /*5080*/  MOV R128, 0x2 ;  /* 0x0000000200807802 */ /* 0x000fe40000000f00 */
[----:B------:R-:W-:Y:S02]  /*5090*/  SEL R172, RZ, 0x1, P1 ;  /* 0x00000001ffac7807 */ /* 0x000fe40000800000 */
[----:B------:R-:W-:-:S05]  /*50a0*/  FSEL R124, R124, RZ, !P1 ;  /* 0x000000ff7c7c7208 */ /* 0x000fca0004800000 */
[----:B------:R-:W-:-:S04]  /*50b0*/  FADD.FTZ R124, R133, R124 ;  /* 0x0000007c857c7221 */ /* 0x000fc80000010000 */
        /* <DEDUP_REMOVED lines=13> */
.L_x_832:
        /* <DEDUP_REMOVED lines=12> */
.L_x_833:
[----:B------:R-:W-:Y:S01]  /*5250*/  IMAD.WIDE.U32 R142, R0, -0x326172a9, RZ ;  /* 0xcd9e8d57008e7825 */ /* 0x000fe200078e00ff */
[----:B------:R-:W-:-:S03]  /*5260*/  LOP3.LUT R4, R169, UR11, R141, 0x96, !PT ;  /* 0x0000000ba9047c12 */ /* 0x000fc6000f8e968d */
        /* <DEDUP_REMOVED lines=41> */
.L_x_831:
[----:B------:R-:W-:Y:S01]  /*5500*/  I2FP.F32.U32 R129, R124 ;  /* 0x0000007c00817245 */ /* 0x000fe20000201000 */
[C---:B------:R-:W-:Y:S01]  /*5510*/  IMAD.U32 R124, R125.reuse, 0x10000, RZ ;  /* 0x000100007d7c7824 */ /* 0x040fe200078e00ff */
[----:B------:R-:W-:Y:S02]  /*5520*/  ISETP.NE.AND P2, PT, R128, 0x1, PT ;  /* 0x000000018000780c */ /* 0x000fe40003f45270 */
[----:B------:R-:W-:Y:S01]  /*5530*/  PRMT R136, R125, 0x7632, R136 ;  /* 0x000076327d887816 */ /* 0x000fe20000000088 */
[----:B------:R-:W-:Y:S01]  /*5540*/  FFMA.FTZ R129, R129, R184, 1.1641532182693481445e-10 ;  /* 0x2f00000081817423 */ /* 0x000fe200000100b8 */
[----:B------:R-:W-:Y:S01]  /*5550*/  FMUL.FTZ R124, R124, UR5 ;  /* 0x000000057c7c7c20 */ /* 0x000fe20008410000 */
[----:B------:R-:W-:-:S03]  /*5560*/  IMAD.MOV.U32 R125, RZ, RZ, R170 ;  /* 0x000000ffff7d7224 */ /* 0x000fc600078e00aa */
[----:B------:R-:W-:Y:S01]  /*5570*/  FSETP.GTU.FTZ.AND P1, PT, R129, UR4, PT ;  /* 0x0000000481007c0b */ /* 0x000fe2000bf3c000 */
[----:B------:R-:W-:-:S03]  /*5580*/  IMAD.MOV.U32 R129, RZ, RZ, 0x2 ;  /* 0x00000002ff817424 */ /* 0x000fc600078e00ff */
[----:B------:R-:W-:Y:S02]  /*5590*/  PLOP3.LUT P3, PT, P1, PT, PT, 0x8, 0x80 ;  /* 0x000000000080781c */ /* 0x000fe40000f6e170 */
[----:B------:R-:W-:Y:S02]  /*55a0*/  FSEL R139, R124, RZ, !P1 ;  /* 0x000000ff7c8b7208 */ /* 0x000fe40004800000 */
[----:B------:R-:W-:Y:S01]  /*55b0*/  P2R R133, PR, RZ, 0x8 ;  /* 0x00000008ff857803 */ /* 0x000fe20000000000 */
[----:B------:R-:W-:Y:S08]  /*55c0*/  @!P2 BRA `(.L_x_834) ;  /* 0x0000000000fca947 */ /* 0x000ff00003800000 */
        /* <DEDUP_REMOVED lines=8> */
.L_x_835:
        /* <DEDUP_REMOVED lines=12> */
.L_x_836:
        /* <DEDUP_REMOVED lines=43> */
.L_x_834:
[----:B------:R-:W-:Y:S01]  /*59c0*/  I2FP.F32.U32 R125, R125 ;  /* 0x0000007d007d7245 */ /* 0x000fe20000201000 */
[----:B------:R-:W-:Y:S01]  /*59d0*/  IMAD.U32 R124, R121, 0x10000, RZ ;  /* 0x00010000797c7824 */ /* 0x000fe200078e00ff */
[----:B------:R-:W-:Y:S02]  /*59e0*/  ISETP.NE.AND P2, PT, R129, 0x1, PT ;  /* 0x000000018100780c */ /* 0x000fe40003f45270 */
[----:B------:R-:W-:Y:S01]  /*59f0*/  @P0 SHF.L.U32 R203, R117, 0x10, RZ ;  /* 0x0000001075cb0819 */ /* 0x000fe200000006ff */
[----:B------:R-:W-:Y:S01]  /*5a00*/  FFMA.FTZ R125, R125, R184, 1.1641532182693481445e-10 ;  /* 0x2f0000007d7d7423 */ /* 0x000fe200000100b8 */
[----:B------:R-:W-:-:S04]  /*5a10*/  FMUL.FTZ R124, R124, UR5 ;  /* 0x000000057c7c7c20 */ /* 0x000fc80008410000 */
[----:B------:R-:W-:Y:S01]  /*5a20*/  FSETP.GTU.FTZ.AND P1, PT, R125, UR4, PT ;  /* 0x000000047d007c0b */ /* 0x000fe2000bf3c000 */
[----:B------:R-:W-:-:S03]  /*5a30*/  IMAD.MOV.U32 R125, RZ, RZ, R170 ;  /* 0x000000ffff7d7224 */ /* 0x000fc600078e00aa */
[----:B------:R-:W-:Y:S02]  /*5a40*/  FSEL R124, R124, RZ, !P1 ;  /* 0x000000ff7c7c7208 */ /* 0x000fe40004800000 */
[----:B------:R-:W-:-:S03]  /*5a50*/  SEL R173, RZ, 0x1, P1 ;  /* 0x00000001ffad7807 */ /* 0x000fc60000800000 */
[----:B------:R-:W-:-:S04]  /*5a60*/  FADD.FTZ R124, R139, R124 ;  /* 0x0000007c8b7c7221 */ /* 0x000fc80000010000 */
[--C-:B------:R-:W-:Y:S01]  /*5a70*/  @P0 FADD.FTZ R203, R203, R124.reuse ;  /* 0x0000007ccbcb0221 */ /* 0x100fe20000010000 */
[----:B------:R-:W-:Y:S02]  /*5a80*/  @!P0 IMAD.MOV.U32 R203, RZ, RZ, R124 ;  /* 0x000000ffffcb8224 */ /* 0x000fe400078e007c */
[----:B------:R-:W-:-:S03]  /*5a90*/  IMAD.MOV.U32 R124, RZ, RZ, 0x2 ;  /* 0x00000002ff7c7424 */ /* 0x000fc600078e00ff */
        /* <DEDUP_REMOVED lines=10> */
.L_x_838:
        /* <DEDUP_REMOVED lines=12> */
.L_x_839:
        /* <DEDUP_REMOVED lines=41> */
[----:B------:R-:W-:Y:S02]  /*5e90*/  IMAD.MOV.U32 R186, RZ, RZ, R124 ;  /* 0x000000ffffba7224 */ /* 0x000fe400078e007c */
[----:B------:R-:W-:-:S07]  /*5ea0*/  IMAD.MOV.U32 R124, RZ, RZ, RZ ;  /* 0x000000ffff7c7224 */ /* 0x000fce00078e00ff */
.L_x_837:
[----:B------:R-:W-:Y:S01]  /*5eb0*/  ISETP.NE.AND P3, PT, R124, 0x1, PT ;  /* 0x000000017c00780c */ /* 0x000fe20003f65270 */
[----:B------:R-:W-:Y:S01]  /*5ec0*/  IMAD.U32 R136, R136, 0x10000, RZ ;  /* 0x0001000088887824 */ /* 0x000fe200078e00ff */
[----:B------:R-:W-:Y:S01]  /*5ed0*/  I2FP.F32.U32 R125, R125 ;  /* 0x0000007d007d7245 */ /* 0x000fe20000201000 */
[----:B------:R-:W-:Y:S02]  /*5ee0*/  HFMA2 R128, -RZ, RZ, 0, 1.1920928955078125e-07 ;  /* 0x00000002ff807431 */ /* 0x000fe400000001ff */
[----:B------:R-:W-:Y:S02]  /*5ef0*/  FMUL.FTZ R136, R136, UR5 ;  /* 0x0000000588887c20 */ /* 0x000fe40008410000 */
[----:B------:R-:W-:-:S05]  /*5f00*/  FFMA.FTZ R125, R125, R184, 1.1641532182693481445e-10 ;  /* 0x2f0000007d7d7423 */ /* 0x000fca00000100b8 */
[----:B------:R-:W-:Y:S01]  /*5f10*/  FSETP.GTU.FTZ.AND P2, PT, R125, UR4, PT ;  /* 0x000000047d007c0b */ /* 0x000fe2000bf5c000 */
[----:B------:R-:W-:-:S03]  /*5f20*/  IMAD.MOV.U32 R125, RZ, RZ, R170 ;  /* 0x000000ffff7d7224 */ /* 0x000fc600078e00aa */
[----:B------:R-:W-:Y:S02]  /*5f30*/  PLOP3.LUT P1, PT, P2, PT, PT, 0x8, 0x80 ;  /* 0x000000000080781c */ /* 0x000fe4000172e170 */
[----:B------:R-:W-:Y:S01]  /*5f40*/  FSEL R136, R136, RZ, !P2 ;  /* 0x000000ff88887208 */ /* 0x000fe20005000000 */
[----:B------:R-:W-:Y:S10]  /*5f50*/  @!P3 BRA `(.L_x_840) ;  /* 0x0000000000fcb947 */ /* 0x000ff40003800000 */
        /* <DEDUP_REMOVED lines=8> */
.L_x_841:
        /* <DEDUP_REMOVED lines=12> */
.L_x_842:
        /* <DEDUP_REMOVED lines=43> */
.L_x_840:
[----:B------:R-:W-:Y:S02]  /*6350*/  I2FP.F32.U32 R125, R125 ;  /* 0x0000007d007d7245 */ /* 0x000fe40000201000 */
[----:B------:R-:W-:Y:S02]  /*6360*/  PRMT R124, R121, 0x7632, R124 ;  /* 0x00007632797c7816 */ /* 0x000fe4000000007c */
[----:B------:R-:W-:Y:S01]  /*6370*/  ISETP.NE.AND P3, PT, R128, 0x1, PT ;  /* 0x000000018000780c */ /* 0x000fe20003f65270 */
[----:B------:R-:W-:Y:S02]  /*6380*/  FFMA.FTZ R125, R125, R184, 1.1641532182693481445e-10 ;  /* 0x2f0000007d7d7423 */ /* 0x000fe400000100b8 */
[----:B------:R-:W-:-:S03]  /*6390*/  IMAD.U32 R124, R124, 0x10000, RZ ;  /* 0x000100007c7c7824 */ /* 0x000fc600078e00ff */
[----:B------:R-:W-:Y:S01]  /*63a0*/  FSETP.GTU.FTZ.AND P2, PT, R125, UR4, PT ;  /* 0x000000047d007c0b */ /* 0x000fe2000bf5c000 */
[----:B------:R-:W-:Y:S01]  /*63b0*/  FMUL.FTZ R124, R124, UR5 ;  /* 0x000000057c7c7c20 */ /* 0x000fe20008410000 */
[----:B------:R-:W-:Y:S02]  /*63c0*/  @P0 PRMT R125, R117, 0x7632, R125 ;  /* 0x00007632757d0816 */ /* 0x000fe4000000007d */
[----:B------:R-:W-:Y:S02]  /*63d0*/  SEL R174, RZ, 0x1, P2 ;  /* 0x00000001ffae7807 */ /* 0x000fe40001000000 */
[----:B------:R-:W-:Y:S01]  /*63e0*/  FSEL R129, R124, RZ, !P2 ;  /* 0x000000ff7c817208 */ /* 0x000fe20005000000 */
[----:B------:R-:W-:-:S04]  /*63f0*/  @P0 IMAD.U32 R125, R125, 0x10000, RZ ;  /* 0x000100007d7d0824 */ /* 0x000fc800078e00ff */
[----:B------:R-:W-:Y:S01]  /*6400*/  FADD.FTZ R124, R136, R129 ;  /* 0x00000081887c7221 */ /* 0x000fe20000010000 */
[----:B------:R-:W-:-:S03]  /*6410*/  MOV R129, 0x2 ;  /* 0x0000000200817802 */ /* 0x000fc60000000f00 */
        /* <DEDUP_REMOVED lines=13> */
.L_x_844:
        /* <DEDUP_REMOVED lines=12> */
.L_x_845:
        /* <DEDUP_REMOVED lines=43> */
.L_x_843:
        /* <DEDUP_REMOVED lines=8> */
[----:B------:R-:W-:-:S03]  /*68e0*/  IMAD.MOV.U32 R125, RZ, RZ, R170 ;  /* 0x000000ffff7d7224 */ /* 0x000fc600078e00aa */
        /* <DEDUP_REMOVED lines=11> */
.L_x_847:
        /* <DEDUP_REMOVED lines=12> */
.L_x_848:
        /* <DEDUP_REMOVED lines=43> */
.L_x_846:
[----:B------:R-:W-:Y:S01]  /*6d10*/  I2FP.F32.U32 R125, R125 ;  /* 0x0000007d007d7245 */ /* 0x000fe20000201000 */
[----:B------:R-:W-:Y:S01]  /*6d20*/  IMAD.U32 R124, R122, 0x10000, RZ ;  /* 0x000100007a7c7824 */ /* 0x000fe200078e00ff */
[----:B------:R-:W-:-:S03]  /*6d30*/  @P0 SHF.L.U32 R129, R118, 0x10, RZ ;  /* 0x0000001076810819 */ /* 0x000fc600000006ff */
[----:B------:R-:W-:Y:S01]  /*6d40*/  FFMA.FTZ R125, R125, R184, 1.1641532182693481445e-10 ;  /* 0x2f0000007d7d7423 */ /* 0x000fe200000100b8 */
[----:B------:R-:W-:-:S04]  /*6d50*/  FMUL.FTZ R124, R124, UR5 ;  /* 0x000000057c7c7c20 */ /* 0x000fc80008410000 */
[----:B------:R-:W-:-:S04]  /*6d60*/  FSETP.GTU.FTZ.AND P3, PT, R125, UR4, PT ;  /* 0x000000047d007c0b */ /* 0x000fc8000bf7c000 */
[----:B------:R-:W-:Y:S02]  /*6d70*/  FSEL R125, R124, RZ, !P3 ;  /* 0x000000ff7c7d7208 */ /* 0x000fe40005800000 */
[----:B------:R-:W-:Y:S02]  /*6d80*/  SEL R175, RZ, 0x1, P3 ;  /* 0x00000001ffaf7807 */ /* 0x000fe40001800000 */
[----:B------:R-:W-:Y:S01]  /*6d90*/  ISETP.NE.AND P3, PT, R128, 0x1, PT ;  /* 0x000000018000780c */ /* 0x000fe20003f65270 */
[----:B------:R-:W-:Y:S01]  /*6da0*/  FADD.FTZ R124, R136, R125 ;  /* 0x0000007d887c7221 */ /* 0x000fe20000010000 */
[----:B------:R-:W-:-:S03]  /*6db0*/  IMAD.MOV.U32 R125, RZ, RZ, R170 ;  /* 0x000000ffff7d7224 */ /* 0x000fc600078e00aa */
[--C-:B------:R-:W-:Y:S01]  /*6dc0*/  @P0 FADD.FTZ R206, R129, R124.reuse ;  /* 0x0000007c81ce0221 */ /* 0x100fe20000010000 */
[----:B------:R-:W-:Y:S02]  /*6dd0*/  @!P0 IMAD.MOV.U32 R206, RZ, RZ, R124 ;  /* 0x000000ffffce8224 */ /* 0x000fe400078e007c */
[----:B------:R-:W-:-:S03]  /*6de0*/  IMAD.MOV.U32 R124, RZ, RZ, 0x2 ;  /* 0x00000002ff7c7424 */ /* 0x000fc600078e00ff */
[----:B------:R-:W-:Y:S02]  /*6df0*/  F2FP.BF16.F32.PACK_AB R142, RZ, R206 ;  /* 0x000000ceff8e723e */ /* 0x000fe400000010ff */
        /* <DEDUP_REMOVED lines=9> */
.L_x_850:
        /* <DEDUP_REMOVED lines=12> */
.L_x_851:
        /* <DEDUP_REMOVED lines=43> */
.L_x_849:
        /* <DEDUP_REMOVED lines=19> */
.L_x_853:
        /* <DEDUP_REMOVED lines=12> */
.L_x_854:
        /* <DEDUP_REMOVED lines=43> */
.L_x_852:
[----:B------:R-:W-:Y:S02]  /*76a0*/  I2FP.F32.U32 R125, R125 ;  /* 0x0000007d007d7245 */ /* 0x000fe40000201000 */
[----:B------:R-:W-:Y:S02]  /*76b0*/  PRMT R124, R122, 0x7632, R124 ;  /* 0x000076327a7c7816 */ /* 0x000fe4000000007c */
[----:B------:R-:W-:Y:S01]  /*76c0*/  MOV R129, 0x2 ;  /* 0x0000000200817802 */ /* 0x000fe20000000f00 */
[----:B------:R-:W-:Y:S02]  /*76d0*/  FFMA.FTZ R125, R125, R184, 1.1641532182693481445e-10 ;  /* 0x2f0000007d7d7423 */ /* 0x000fe400000100b8 */
[----:B------:R-:W-:-:S03]  /*76e0*/  IMAD.U32 R124, R124, 0x10000, RZ ;  /* 0x000100007c7c7824 */ /* 0x000fc600078e00ff */
[----:B------:R-:W-:Y:S01]  /*76f0*/  FSETP.GTU.FTZ.AND P4, PT, R125, UR4, PT ;  /* 0x000000047d007c0b */ /* 0x000fe2000bf9c000 */
[----:B------:R-:W-:-:S03]  /*7700*/  FMUL.FTZ R124, R124, UR5 ;  /* 0x000000057c7c7c20 */ /* 0x000fc60008410000 */
[----:B------:R-:W-:Y:S02]  /*7710*/  SEL R176, RZ, 0x1, P4 ;  /* 0x00000001ffb07807 */ /* 0x000fe40002000000 */
[----:B------:R-:W-:Y:S02]  /*7720*/  FSEL R125, R124, RZ, !P4 ;  /* 0x000000ff7c7d7208 */ /* 0x000fe40006000000 */
[----:B------:R-:W-:Y:S02]  /*7730*/  @P0 PRMT R124, R118, 0x7632, R124 ;  /* 0x00007632767c0816 */ /* 0x000fe4000000007c */
[----:B------:R-:W-:-:S03]  /*7740*/  ISETP.NE.AND P4, PT, R128, 0x1, PT ;  /* 0x000000018000780c */ /* 0x000fc60003f85270 */
[----:B------:R-:W-:Y:S02]  /*7750*/  @P0 IMAD.U32 R211, R124, 0x10000, RZ ;  /* 0x000100007cd30824 */ /* 0x000fe400078e00ff */
[----:B------:R-:W-:Y:S01]  /*7760*/  FADD.FTZ R124, R126, R125 ;  /* 0x0000007d7e7c7221 */ /* 0x000fe20000010000 */
[----:B------:R-:W-:-:S03]  /*7770*/  IMAD.MOV.U32 R125, RZ, RZ, R170 ;  /* 0x000000ffff7d7224 */ /* 0x000fc600078e00aa */
[----:B------:R-:W-:Y:S01]  /*7780*/  @P0 FADD.FTZ R211, R124, R211 ;  /* 0x000000d37cd30221 */ /* 0x000fe20000010000 */
[----:B------:R-:W-:-:S05]  /*7790*/  @!P0 IMAD.MOV.U32 R211, RZ, RZ, R124 ;  /* 0x000000ffffd38224 */ /* 0x000fca00078e007c */
        /* <DEDUP_REMOVED lines=10> */
.L_x_856:
        /* <DEDUP_REMOVED lines=12> */
.L_x_857:
        /* <DEDUP_REMOVED lines=43> */
.L_x_855:
[----:B------:R-:W-:Y:S01]  /*7bb0*/  I2FP.F32.U32 R125, R125 ;  /* 0x0000007d007d7245 */ /* 0x000fe20000201000 */
[----:B------:R-:W-:Y:S01]  /*7bc0*/  IMAD.U32 R124, R127, 0x10000, RZ ;  /* 0x000100007f7c7824 */ /* 0x000fe200078e00ff */
[----:B------:R-:W-:Y:S01]  /*7bd0*/  ISETP.NE.AND P5, PT, R129, 0x1, PT ;  /* 0x000000018100780c */ /* 0x000fe20003fa5270 */
[----:B------:R-:W-:Y:S01]  /*7be0*/  IMAD.MOV.U32 R128, RZ, RZ, 0x2 ;  /* 0x00000002ff807424 */ /* 0x000fe200078e00ff */
[----:B------:R-:W-:Y:S01]  /*7bf0*/  PRMT R178, R127, 0x7632, R178 ;  /* 0x000076327fb27816 */ /* 0x000fe200000000b2 */
[----:B------:R-:W-:Y:S01]  /*7c00*/  FFMA.FTZ R125, R125, R184, 1.1641532182693481445e-10 ;  /* 0x2f0000007d7d7423 */ /* 0x000fe200000100b8 */
[----:B------:R-:W-:Y:S01]  /*7c10*/  FMUL.FTZ R124, R124, UR5 ;  /* 0x000000057c7c7c20 */ /* 0x000fe20008410000 */
[----:B------:R-:W-:-:S03]  /*7c20*/  IMAD.MOV.U32 R126, RZ, RZ, R170 ;  /* 0x000000ffff7e7224 */ /* 0x000fc600078e00aa */
[----:B------:R-:W-:-:S04]  /*7c30*/  FSETP.GTU.FTZ.AND P4, PT, R125, UR4, PT ;  /* 0x000000047d007c0b */ /* 0x000fc8000bf9c000 */
        /* <DEDUP_REMOVED lines=11> */
.L_x_859:
        /* <DEDUP_REMOVED lines=12> */
.L_x_860:
        /* <DEDUP_REMOVED lines=39> */
[----:B------:R-:W-:Y:S01]  /*8020*/  MOV R126, R186 ;  /* 0x000000ba007e7202 */ /* 0x000fe20000000f00 */
[----:B------:R-:W-:Y:S01]  /*8030*/  IMAD.MOV.U32 R186, RZ, RZ, R124 ;  /* 0x000000ffffba7224 */ /* 0x000fe200078e007c */
[----:B------:R-:W-:Y:S01]  /*8040*/  LOP3.LUT R4, R4, UR34, R125, 0x96, !PT ;  /* 0x0000002204047c12 */ /* 0x000fe2000f8e967d */
[----:B------:R-:W-:-:S07]  /*8050*/  IMAD.MOV.U32 R128, RZ, RZ, RZ ;  /* 0x000000ffff807224 */ /* 0x000fce00078e00ff */
.L_x_858:
        /* <DEDUP_REMOVED lines=24> */
.L_x_862:
        /* <DEDUP_REMOVED lines=12> */
.L_x_863:
        /* <DEDUP_REMOVED lines=43> */
.L_x_861:
[----:B------:R-:W-:Y:S01]  /*8550*/  I2FP.F32.U32 R125, R125 ;  /* 0x0000007d007d7245 */ /* 0x000fe20000201000 */
[----:B------:R-:W-:Y:S01]  /*8560*/  IMAD.U32 R178, R178, 0x10000, RZ ;  /* 0x00010000b2b27824 */ /* 0x000fe200078e00ff */
[----:B------:R-:W-:Y:S01]  /*8570*/  ISETP.NE.AND P6, PT, R124, 0x1, PT ;  /* 0x000000017c00780c */ /* 0x000fe20003fc5270 */
[----:B------:R-:W-:Y:S02]  /*8580*/  HFMA2 R181, -RZ, RZ, 0, 1.1920928955078125e-07 ;  /* 0x00000002ffb57431 */ /* 0x000fe400000001ff */
[----:B------:R-:W-:Y:S02]  /*8590*/  IMAD.MOV.U32 R126, RZ, RZ, R170 ;  /* 0x000000ffff7e7224 */ /* 0x000fe400078e00aa */
[----:B------:R-:W-:Y:S01]  /*85a0*/  FFMA.FTZ R125, R125, R184, 1.1641532182693481445e-10 ;  /* 0x2f0000007d7d7423 */ /* 0x000fe200000100b8 */
[----:B------:R-:W-:-:S04]  /*85b0*/  FMUL.FTZ R178, R178, UR5 ;  /* 0x00000005b2b27c20 */ /* 0x000fc80008410000 */
[----:B------:R-:W-:-:S04]  /*85c0*/  FSETP.GTU.FTZ.AND P5, PT, R125, UR4, PT ;  /* 0x000000047d007c0b */ /* 0x000fc8000bfbc000 */
        /* <DEDUP_REMOVED lines=11> */
.L_x_865:
[----:B------:R-:W-:-:S04]  /*8680*/  VIADD R2, R2, 0x1 ;  /* 0x0000000102027836 */ /* 0x000fc80000000000 */
[C---:B------:R-:W-:Y:S01]  /*8690*/  IMAD.WIDE.U32 R4, R2.reuse, -0x2daee0ad, RZ ;  /* 0xd2511f5302047825 */ /* 0x040fe200078e00ff */
[----:B------:R-:W-:-:S13]  /*86a0*/  ISETP.NE.AND P6, PT, R2, RZ, PT ;  /* 0x000000ff0200720c */ /* 0x000fda0003fc5270 */
[----:B------:R-:W-:Y:S05]  /*86b0*/  @P6 BRA `(.L_x_866) ;  /* 0x0000000000286947 */ /* 0x000fea0003800000 */
[----:B------:R-:W-:Y:S01]  /*86c0*/  VIADD R3, R3, 0x1 ;  /* 0x0000000103037836 */ /* 0x000fe20000000000 */
[----:B------:R-:W-:-:S04]  /*86d0*/  P2R R124, PR, RZ, 0x1 ;  /* 0x00000001ff7c7803 */ /* 0x000fc80000000000 */
[----:B------:R-:W-:-:S13]  /*86e0*/  ISETP.NE.AND P6, PT, R3, RZ, PT ;  /* 0x000000ff0300720c */ /* 0x000fda0003fc5270 */
[----:B------:R-:W-:Y:S01]  /*86f0*/  @!P6 IADD3 R0, PT, PT, R0, 0x1, RZ ;  /* 0x000000010000e810 */ /* 0x000fe20007ffe0ff */
[----:B------:R-:W-:Y:S02]  /*8700*/  @!P6 VIADD R125, R169, 0x1 ;  /* 0x00000001a97de836 */ /* 0x000fe40000000000 */
[----:B------:R-:W-:Y:S01]  /*8710*/  @!P6 IMAD.MOV.U32 R3, RZ, RZ, RZ ;  /* 0x000000ffff03e224 */ /* 0x000fe200078e00ff */
[----:B------:R-:W-:-:S13]  /*8720*/  ISETP.NE.AND P0, PT, R0, RZ, !P6 ;  /* 0x000000ff0000720c */ /* 0x000fda0007705270 */
[----:B------:R-:W-:Y:S01]  /*8730*/  @P0 IMAD.MOV R125, RZ, RZ, R169 ;  /* 0x000000ffff7d0224 */ /* 0x000fe200078e02a9 */
[----:B------:R-:W-:-:S04]  /*8740*/  ISETP.NE.AND P0, PT, R124, RZ, PT ;  /* 0x000000ff7c00720c */ /* 0x000fc80003f05270 */
[----:B------:R-:W-:-:S09]  /*8750*/  @!P6 MOV R169, R125 ;  /* 0x0000007d00a9e202 */ /* 0x000fd20000000f00 */
.L_x_866:
[----:B------:R-:W-:Y:S01]  /*8760*/  IMAD.WIDE.U32 R128, R0, -0x326172a9, RZ ;  /* 0xcd9e8d5700807825 */ /* 0x000fe200078e00ff */
[----:B------:R-:W-:-:S03]  /*8770*/  LOP3.LUT R124, R169, UR11, R5, 0x96, !PT ;  /* 0x0000000ba97c7c12 */ /* 0x000fc6000f8e9605 */
[----:B------:R-:W-:Y:S01]  /*8780*/  HFMA2 R181, -RZ, RZ, 0, 0 ;  /* 0x00000000ffb57431 */ /* 0x000fe200000001ff */
        /* <DEDUP_REMOVED lines=40> */
.L_x_864:
[----:B------:R-:W-:Y:S02]  /*8a10*/  I2FP.F32.U32 R125, R126 ;  /* 0x0000007e007d7245 */ /* 0x000fe40000201000 */
[----:B------:R-:W-:Y:S02]  /*8a20*/  PRMT R124, R123, 0x7632, R124 ;  /* 0x000076327b7c7816 */ /* 0x000fe4000000007c */
[----:B------:R-:W-:Y:S01]  /*8a30*/  PRMT R126, R142, 0x5410, R143 ;  /* 0x000054108e7e7816 */ /* 0x000fe2000000008f */
[----:B------:R-:W-:Y:S02]  /*8a40*/  FFMA.FTZ R125, R125, R184, 1.1641532182693481445e-10 ;  /* 0x2f0000007d7d7423 */ /* 0x000fe400000100b8 */
[----:B------:R-:W-:-:S03]  /*8a50*/  IMAD.U32 R124, R124, 0x10000, RZ ;  /* 0x000100007c7c7824 */ /* 0x000fc600078e00ff */
[----:B------:R-:W-:Y:S01]  /*8a60*/  FSETP.GTU.FTZ.AND P6, PT, R125, UR4, PT ;  /* 0x000000047d007c0b */ /* 0x000fe2000bfdc000 */
[----:B------:R-:W-:Y:S01]  /*8a70*/  FMUL.FTZ R124, R124, UR5 ;  /* 0x000000057c7c7c20 */ /* 0x000fe20008410000 */
[----:B------:R-:W-:-:S04]  /*8a80*/  @P0 PRMT R125, R119, 0x7632, R125 ;  /* 0x00007632777d0816 */ /* 0x000fc8000000007d */
[----:B------:R-:W-:Y:S01]  /*8a90*/  FSEL R127, R124, RZ, !P6 ;  /* 0x000000ff7c7f7208 */ /* 0x000fe20007000000 */
[----:B------:R-:W-:Y:S01]  /*8aa0*/  @P0 IMAD.U32 R125, R125, 0x10000, RZ ;  /* 0x000100007d7d0824 */ /* 0x000fe200078e00ff */
[----:B------:R-:W-:-:S03]  /*8ab0*/  SEL R124, RZ, 0x1, P6 ;  /* 0x00000001ff7c7807 */ /* 0x000fc60003000000 */
[----:B------:R-:W-:-:S04]  /*8ac0*/  FADD.FTZ R178, R178, R127 ;  /* 0x0000007fb2b27221 */ /* 0x000fc80000010000 */
[----:B------:R-:W-:Y:S01]  /*8ad0*/  @P0 FADD.FTZ R208, R178, R125 ;  /* 0x0000007db2d00221 */ /* 0x000fe20000010000 */
[--C-:B------:R-:W-:Y:S01]  /*8ae0*/  @!P0 IMAD.MOV.U32 R208, RZ, RZ, R178.reuse ;  /* 0x000000ffffd08224 */ /* 0x100fe200078e00b2 */
[----:B------:R-:W-:Y:S02]  /*8af0*/  PRMT R178, R124, 0x7610, R178 ;  /* 0x000076107cb27816 */ /* 0x000fe400000000b2 */
[----:B------:R-:W-:Y:S02]  /*8b00*/  PRMT R125, R140, 0x5410, R139 ;  /* 0x000054108c7d7816 */ /* 0x000fe4000000008b */
[----:B------:R-:W-:Y:S02]  /*8b10*/  F2FP.BF16.F32.PACK_AB R127, RZ, R208 ;  /* 0x000000d0ff7f723e */ /* 0x000fe400000010ff */
[----:B------:R-:W-:Y:S02]  /*8b20*/  PRMT R124, R138, 0x5410, R137 ;  /* 0x000054108a7c7816 */ /* 0x000fe40000000089 */
[----:B------:R-:W-:-:S07]  /*8b30*/  PRMT R127, R141, 0x5410, R127 ;  /* 0x000054108d7f7816 */ /* 0x000fce000000007f */
.L_x_818:
[----:B------:R-:W0:Y:S01]  /*8b40*/  LDC.64 R218, c[0x0][0x3a8] ;  /* 0x0000ea00ffda7b82 */ /* 0x000e220000000a00 */
[----:B------:R-:W-:Y:S01]  /*8b50*/  SEL R138, RZ, 0x1000000, !P5 ;  /* 0x01000000ff8a7807 */ /* 0x000fe20006800000 */
[----:B------:R-:W-:Y:S01]  /*8b60*/  UISETP.NE.U32.AND UP0, UPT, UR16, URZ, UPT ;  /* 0x000000ff1000728c */ /* 0x000fe2000bf05070 */
[----:B------:R-:W-:Y:S02]  /*8b70*/  SEL R137, RZ, 0x10000, !P4 ;  /* 0x00010000ff897807 */ /* 0x000fe40006000000 */
[----:B------:R-:W-:Y:S01]  /*8b80*/  ISETP.NE.AND P5, PT, R131, RZ, PT ;  /* 0x000000ff8300720c */ /* 0x000fe20003fa5270 */
[----:B------:R-:W-:Y:S01]  /*8b90*/  UISETP.NE.AND.EX UP0, UPT, UR17, URZ, UPT, UP0 ;  /* 0x000000ff1100728c */ /* 0x000fe2000bf05300 */
[----:B------:R-:W-:Y:S01]  /*8ba0*/  ISETP.NE.AND P4, PT, R133, RZ, PT ;  /* 0x000000ff8500720c */ /* 0x000fe20003f85270 */
[----:B------:R-:W1:Y:S01]  /*8bb0*/  LDC.64 R216, c[0x0][0x3b0] ;  /* 0x0000ec00ffd87b82 */ /* 0x000e620000000a00 */
[----:B------:R-:W-:Y:S02]  /*8bc0*/  ISETP.NE.AND P6, PT, R130, RZ, PT ;  /* 0x000000ff8200720c */ /* 0x000fe40003fc5270 */
[----:B------:R-:W-:-:S02]  /*8bd0*/  SEL R131, RZ, 0x1000000, !P1 ;  /* 0x01000000ff837807 */ /* 0x000fc40004800000 */
[----:B------:R-:W-:Y:S02]  /*8be0*/  SEL R130, RZ, 0x10000, !P4 ;  /* 0x00010000ff827807 */ /* 0x000fe40006000000 */
[----:B------:R-:W-:Y:S01]  /*8bf0*/  SEL R133, RZ, 0x100, !P5 ;  /* 0x00000100ff857807 */ /* 0x000fe20006800000 */
[----:B------:R-:W2:Y:S01]  /*8c00*/  @P0 LDC.64 R128, c[0x0][0x3a0] ;  /* 0x0000e800ff800b82 */ /* 0x000ea20000000a00 */
[----:B------:R-:W-:Y:S01]  /*8c10*/  SEL R140, RZ, 0x100, !P3 ;  /* 0x00000100ff8c7807 */ /* 0x000fe20005800000 */
[----:B------:R-:W3:Y:S01]  /*8c20*/  @UP0 LDCU.64 UR40, c[0x0][0x398] ;  /* 0x00007300ff2807ac */ /* 0x000ee20008000a00 */
[----:B------:R-:W-:Y:S02]  /*8c30*/  LOP3.LUT R133, R133, R131, R130, 0xfe, !PT ;  /* 0x0000008385857212 */ /* 0x000fe400078efe82 */
[----:B------:R-:W-:Y:S02]  /*8c40*/  LOP3.LUT R140, R140, R138, R137, 0xfe, !PT ;  /* 0x0000008a8c8c7212 */ /* 0x000fe400078efe89 */
[----:B------:R-:W-:Y:S01]  /*8c50*/  SEL R139, RZ, 0x1, !P2 ;  /* 0x00000001ff8b7807 */ /* 0x000fe20005000000 */
[----:B0-----:R-:W-:Y:S01]  /*8c60*/  IMAD.WIDE.U32 R130, R132, 0x10, R218 ;  /* 0x0000001084827825 */ /* 0x001fe200078e00da */
[----:B------:R-:W-:-:S02]  /*8c70*/  SEL R138, RZ, 0x1, !P6 ;  /* 0x00000001ff8a7807 */ /* 0x000fc40007000000 */
[----:B------:R-:W-:Y:S02]  /*8c80*/  LOP3.LUT R139, R140, R139, RZ, 0xfc, !PT ;  /* 0x0000008b8c8b7212 */ /* 0x000fe400078efcff */
[----:B------:R1:W-:Y:S01]  /*8c90*/  STG.E.128 desc[UR8][R130.64], R124 ;  /* 0x0000007c82007986 */ /* 0x0003e2000c101d08 */
[----:B------:R-:W-:Y:S01]  /*8ca0*/  LOP3.LUT R138, R133, R138, RZ, 0xfc, !PT ;  /* 0x0000008a858a7212 */ /* 0x000fe200078efcff */
[----:B------:R-:W-:Y:S01]  /*8cb0*/  IMAD.MOV.U32 R133, RZ, RZ, 0x10 ;  /* 0x00000010ff857424 */ /* 0x000fe200078e00ff */
[----:B------:R-:W-:Y:S02]  /*8cc0*/  PLOP3.LUT P1, PT, PT, PT, UP0, 0x80, 0x8 ;  /* 0x000000000008781c */ /* 0x000fe40003f2f008 */
[C---:B------:R-:W-:Y:S02]  /*8cd0*/  IADD3 R180, PT, PT, R132.reuse, 0x80, RZ ;  /* 0x0000008084b47810 */ /* 0x040fe40007ffe0ff */
[----:B------:R-:W-:Y:S01]  /*8ce0*/  PLOP3.LUT P2, PT, PT, PT, UP0, 0x80, 0x8 ;  /* 0x000000000008781c */ /* 0x000fe20003f4f008 */
[----:B-1----:R-:W-:-:S04]  /*8cf0*/  IMAD.WIDE.U32 R124, R132, 0x8, R216 ;  /* 0x00000008847c7825 */ /* 0x002fc800078e00d8 */
[C---:B--2---:R-:W-:Y:S01]  /*8d00*/  @P0 IMAD.WIDE.U32 R126, R180.reuse, 0x10, R128 ;  /* 0x00000010b47e0825 */ /* 0x044fe200078e0080 */
[----:B------:R0:W-:Y:S03]  /*8d10*/  STG.E.64 desc[UR8][R124.64], R138 ;  /* 0x0000008a7c007986 */ /* 0x0001e6000c101b08 */
[----:B------:R-:W-:-:S04]  /*8d20*/  IMAD.WIDE.U32 R130, R180, 0x10, R134 ;  /* 0x00000010b4827825 */ /* 0x000fc800078e0086 */
[----:B---3--:R-:W-:Y:S01]  /*8d30*/  @P1 IMAD.WIDE.U32 R128, R180, R133, UR40 ;  /* 0x00000028b4801e25 */ /* 0x008fe2000f8e0085 */
[----:B------:R-:W-:Y:S06]  /*8d40*/  BRA.U !UP0, `(.L_x_867) ;  /* 0x0000000108507547 */ /* 0x000fec000b800000 */
[----:B------:R-:W-:Y:S01]  /*8d50*/  IMAD.U32 R137, R177, 0x10000, RZ ;  /* 0x00010000b1897824 */ /* 0x000fe200078e00ff */
[----:B0-----:R-:W0:Y:S01]  /*8d60*/  LDC.64 R124, c[0x0][0x3b8] ;  /* 0x0000ee00ff7c7b82 */ /* 0x001e220000000a00 */
        /* <DEDUP_REMOVED lines=18> */
.L_x_867:
[----:B------:R2:W5:Y:S04]  /*8e90*/  @P0 LDG.E.128 R116, desc[UR8][R126.64] ;  /* 0x000000087e740981 */ /* 0x000568000c1e1d00 */
[----:B------:R2:W5:Y:S04]  /*8ea0*/  @P2 LDG.E.128 R120, desc[UR8][R128.64] ;  /* 0x0000000880782981 */ /* 0x000568000c1e1d00 */
[----:B01----:R2:W5:Y:S01]  /*8eb0*/  LDG.E.128 R124, desc[UR8][R130.64] ;  /* 0x00000008827c7981 */ /* 0x003562000c1e1d00 */
[----:B------:R-:W-:Y:S05]  /*8ec0*/  BRA.U !UP0, `(.L_x_868) ;  /* 0x0000004d087c7547 */ /* 0x000fea000b800000 */
[----:B------:R-:W-:Y:S01]  /*8ed0*/  ISETP.NE.AND P1, PT, R181, 0x1, PT ;  /* 0x00000001b500780c */ /* 0x000fe20003f25270 */
[----:B--2---:R-:W-:Y:S01]  /*8ee0*/  IMAD.MOV.U32 R130, RZ, RZ, 0x2 ;  /* 0x00000002ff827424 */ /* 0x004fe200078e00ff */
[----:B------:R-:W-:Y:S01]  /*8ef0*/  MOV R128, R170 ;  /* 0x000000aa00807202 */ /* 0x000fe20000000f00 */
[----:B------:R-:W-:-:S10]  /*8f00*/  IMAD.MOV.U32 R142, RZ, RZ, R186 ;  /* 0x000000ffff8e7224 */ /* 0x000fd400078e00ba */
        /* <DEDUP_REMOVED lines=11> */
.L_x_870:
        /* <DEDUP_REMOVED lines=12> */
.L_x_871:
        /* <DEDUP_REMOVED lines=40> */
[----:B------:R-:W-:-:S07]  /*9300*/  LOP3.LUT R4, R4, UR34, R143, 0x96, !PT ;  /* 0x0000002204047c12 */ /* 0x000fce000f8e968f */
.L_x_869:
[----:B------:R-:W-:Y:S01]  /*9310*/  I2FP.F32.U32 R129, R128 ;  /* 0x0000008000817245 */ /* 0x000fe20000201000 */
[----:B-----5:R-:W-:Y:S01]  /*9320*/  IMAD.U32 R128, R124, 0x10000, RZ ;  /* 0x000100007c807824 */ /* 0x020fe200078e00ff */
[----:B------:R-:W-:Y:S01]  /*9330*/  ISETP.NE.AND P2, PT, R130, 0x1, PT ;  /* 0x000000018200780c */ /* 0x000fe20003f45270 */
[----:B------:R-:W-:Y:S01]  /*9340*/  IMAD.MOV.U32 R138, RZ, RZ, 0x2 ;  /* 0x00000002ff8a7424 */ /* 0x000fe200078e00ff */
[----:B------:R-:W-:Y:S01]  /*9350*/  PRMT R124, R124, 0x7632, R124 ;  /* 0x000076327c7c7816 */ /* 0x000fe2000000007c */
        /* <DEDUP_REMOVED lines=16> */
.L_x_873:
        /* <DEDUP_REMOVED lines=12> */
.L_x_874:
        /* <DEDUP_REMOVED lines=42> */
.L_x_872:
[----:B------:R-:W-:Y:S01]  /*97c0*/  I2FP.F32.U32 R129, R129 ;  /* 0x0000008100817245 */ /* 0x000fe20000201000 */
[----:B------:R-:W-:Y:S01]  /*97d0*/  IMAD.U32 R128, R120, 0x10000, RZ ;  /* 0x0001000078807824 */ /* 0x000fe200078e00ff */
[----:B------:R-:W-:Y:S01]  /*97e0*/  ISETP.NE.AND P2, PT, R138, 0x1, PT ;  /* 0x000000018a00780c */ /* 0x000fe20003f45270 */
[----:B------:R-:W-:Y:S02]  /*97f0*/  @P0 IMAD.U32 R213, R116, 0x10000, RZ ;  /* 0x0001000074d50824 */ /* 0x000fe400078e00ff */
[----:B------:R-:W-:Y:S01]  /*9800*/  FFMA.FTZ R129, R129, R184, 1.1641532182693481445e-10 ;  /* 0x2f00000081817423 */ /* 0x000fe200000100b8 */
[----:B------:R-:W-:-:S04]  /*9810*/  FMUL.FTZ R128, R128, UR5 ;  /* 0x0000000580807c20 */ /* 0x000fc80008410000 */
[----:B------:R-:W-:Y:S01]  /*9820*/  FSETP.GTU.FTZ.AND P1, PT, R129, UR4, PT ;  /* 0x0000000481007c0b */ /* 0x000fe2000bf3c000 */
[----:B------:R-:W-:-:S03]  /*9830*/  IMAD.MOV.U32 R129, RZ, RZ, R170 ;  /* 0x000000ffff817224 */ /* 0x000fc600078e00aa */
[----:B------:R-:W-:Y:S02]  /*9840*/  FSEL R128, R128, RZ, !P1 ;  /* 0x000000ff80807208 */ /* 0x000fe40004800000 */
[----:B------:R-:W-:-:S03]  /*9850*/  SEL R171, RZ, 0x1, P1 ;  /* 0x00000001ffab7807 */ /* 0x000fc60000800000 */
[----:B------:R-:W-:-:S04]  /*9860*/  FADD.FTZ R128, R137, R128 ;  /* 0x0000008089807221 */ /* 0x000fc80000010000 */
[----:B------:R-:W-:Y:S01]  /*9870*/  @P0 FADD.FTZ R213, R213, R128 ;  /* 0x00000080d5d50221 */ /* 0x000fe20000010000 */
[----:B------:R-:W-:Y:S01]  /*9880*/  @!P0 MOV R213, R128 ;  /* 0x0000008000d58202 */ /* 0x000fe20000000f00 */
        /* <DEDUP_REMOVED lines=11> */
.L_x_876:
        /* <DEDUP_REMOVED lines=12> */
.L_x_877:
        /* <DEDUP_REMOVED lines=43> */
.L_x_875:
[----:B------:R-:W-:Y:S01]  /*9cb0*/  I2FP.F32.U32 R129, R129 ;  /* 0x0000008100817245 */ /* 0x000fe20000201000 */
[----:B------:R-:W-:Y:S01]  /*9cc0*/  IMAD.U32 R124, R124, 0x10000, RZ ;  /* 0x000100007c7c7824 */ /* 0x000fe200078e00ff */
[----:B------:R-:W-:Y:S01]  /*9cd0*/  ISETP.NE.AND P2, PT, R128, 0x1, PT ;  /* 0x000000018000780c */ /* 0x000fe20003f45270 */
[----:B------:R-:W-:Y:S02]  /*9ce0*/  IMAD.MOV.U32 R138, RZ, RZ, 0x2 ;  /* 0x00000002ff8a7424 */ /* 0x000fe400078e00ff */
[----:B------:R-:W-:Y:S01]  /*9cf0*/  FFMA.FTZ R129, R129, R184, 1.1641532182693481445e-10 ;  /* 0x2f00000081817423 */ /* 0x000fe200000100b8 */
[----:B------:R-:W-:-:S04]  /*9d00*/  FMUL.FTZ R124, R124, UR5 ;  /* 0x000000057c7c7c20 */ /* 0x000fc80008410000 */
[----:B------:R-:W-:Y:S02]  /*9d10*/  FSETP.GTU.FTZ.AND P1, PT, R129, UR4, PT ;  /* 0x0000000481007c0b */ /* 0x000fe4000bf3c000 */
        /* <DEDUP_REMOVED lines=13> */
.L_x_879:
        /* <DEDUP_REMOVED lines=12> */
.L_x_880:
        /* <DEDUP_REMOVED lines=43> */
.L_x_878:
[----:B------:R-:W-:Y:S02]  /*a160*/  I2FP.F32.U32 R129, R129 ;  /* 0x0000008100817245 */ /* 0x000fe40000201000 */
[----:B------:R-:W-:Y:S02]  /*a170*/  PRMT R124, R120, 0x7632, R124 ;  /* 0x00007632787c7816 */ /* 0x000fe4000000007c */
[----:B------:R-:W-:Y:S01]  /*a180*/  @P0 PRMT R128, R116, 0x7632, R128 ;  /* 0x0000763274800816 */ /* 0x000fe20000000080 */
[----:B------:R-:W-:Y:S01]  /*a190*/  FFMA.FTZ R129, R129, R184, 1.1641532182693481445e-10 ;  /* 0x2f00000081817423 */ /* 0x000fe200000100b8 */
[----:B------:R-:W-:Y:S02]  /*a1a0*/  SHF.L.U32 R124, R124, 0x10, RZ ;  /* 0x000000107c7c7819 */ /* 0x000fe400000006ff */
[----:B------:R-:W-:Y:S02]  /*a1b0*/  ISETP.NE.AND P2, PT, R138, 0x1, PT ;  /* 0x000000018a00780c */ /* 0x000fe40003f45270 */
[----:B------:R-:W-:Y:S01]  /*a1c0*/  FSETP.GTU.FTZ.AND P1, PT, R129, UR4, PT ;  /* 0x0000000481007c0b */ /* 0x000fe2000bf3c000 */
[----:B------:R-:W-:Y:S01]  /*a1d0*/  FMUL.FTZ R124, R124, UR5 ;  /* 0x000000057c7c7c20 */ /* 0x000fe20008410000 */
[----:B------:R-:W-:-:S02]  /*a1e0*/  @P0 IMAD.U32 R129, R128, 0x10000, RZ ;  /* 0x0001000080810824 */ /* 0x000fc400078e00ff */
[----:B------:R-:W-:Y:S01]  /*a1f0*/  SEL R172, RZ, 0x1, P1 ;  /* 0x00000001ffac7807 */ /* 0x000fe20000800000 */
[----:B------:R-:W-:Y:S01]  /*a200*/  IMAD.MOV.U32 R128, RZ, RZ, 0x2 ;  /* 0x00000002ff807424 */ /* 0x000fe200078e00ff */
        /* <DEDUP_REMOVED lines=15> */
.L_x_882:
        /* <DEDUP_REMOVED lines=12> */
.L_x_883:
        /* <DEDUP_REMOVED lines=43> */
.L_x_881:
[----:B------:R-:W-:Y:S02]  /*a670*/  I2FP.F32.U32 R129, R124 ;  /* 0x0000007c00817245 */ /* 0x000fe40000201000 */
[----:B------:R-:W-:Y:S02]  /*a680*/  ISETP.NE.AND P2, PT, R128, 0x1, PT ;  /* 0x000000018000780c */ /* 0x000fe40003f45270 */
[----:B------:R-:W-:Y:S01]  /*a690*/  SHF.L.U32 R124, R125, 0x10, RZ ;  /* 0x000000107d7c7819 */ /* 0x000fe200000006ff */
[----:B------:R-:W-:Y:S01]  /*a6a0*/  FFMA.FTZ R129, R129, R184, 1.1641532182693481445e-10 ;  /* 0x2f00000081817423 */ /* 0x000fe200000100b8 */
[----:B------:R-:W-:Y:S01]  /*a6b0*/  PRMT R140, R125, 0x7632, R140 ;  /* 0x000076327d8c7816 */ /* 0x000fe2000000008c */
[----:B------:R-:W-:Y:S02]  /*a6c0*/  IMAD.MOV.U32 R125, RZ, RZ, R170 ;  /* 0x000000ffff7d7224 */ /* 0x000fe400078e00aa */
[----:B------:R-:W-:Y:S01]  /*a6d0*/  FMUL.FTZ R124, R124, UR5 ;  /* 0x000000057c7c7c20 */ /* 0x000fe20008410000 */
        /* <DEDUP_REMOVED lines=14> */
.L_x_885:
        /* <DEDUP_REMOVED lines=12> */
.L_x_886:
        /* <DEDUP_REMOVED lines=43> */
.L_x_884:
[----:B------:R-:W-:Y:S01]  /*ab30*/  I2FP.F32.U32 R125, R125 ;  /* 0x0000007d007d7245 */ /* 0x000fe20000201000 */
[----:B------:R-:W-:Y:S01]  /*ab40*/  IMAD.U32 R124, R121, 0x10000, RZ ;  /* 0x00010000797c7824 */ /* 0x000fe200078e00ff */
[----:B------:R-:W-:-:S03]  /*ab50*/  ISETP.NE.AND P2, PT, R129, 0x1, PT ;  /* 0x000000018100780c */ /* 0x000fc60003f45270 */
[----:B------:R-:W-:Y:S01]  /*ab60*/  FFMA.FTZ R125, R125, R184, 1.1641532182693481445e-10 ;  /* 0x2f0000007d7d7423 */ /* 0x000fe200000100b8 */
[----:B------:R-:W-:-:S04]  /*ab70*/  FMUL.FTZ R124, R124, UR5 ;  /* 0x000000057c7c7c20 */ /* 0x000fc80008410000 */
[----:B------:R-:W-:Y:S01]  /*ab80*/  FSETP.GTU.FTZ.AND P1, PT, R125, UR4, PT ;  /* 0x000000047d007c0b */ /* 0x000fe2000bf3c000 */
[----:B------:R-:W-:-:S03]  /*ab90*/  @P0 IMAD.U32 R125, R117, 0x10000, RZ ;  /* 0x00010000757d0824 */ /* 0x000fc600078e00ff */
[----:B------:R-:W-:Y:S02]  /*aba0*/  FSEL R124, R124, RZ, !P1 ;  /* 0x000000ff7c7c7208 */ /* 0x000fe40004800000 */
[----:B------:R-:W-:-:S03]  /*abb0*/  SEL R173, RZ, 0x1, P1 ;  /* 0x00000001ffad7807 */ /* 0x000fc60000800000 */
[----:B------:R-:W-:-:S04]  /*abc0*/  FADD.FTZ R124, R137, R124 ;  /* 0x0000007c897c7221 */ /* 0x000fc80000010000 */
[----:B------:R-:W-:Y:S01]  /*abd0*/  @P0 FADD.FTZ R137, R125, R124 ;  /* 0x0000007c7d890221 */ /* 0x000fe20000010000 */
[----:B------:R-:W-:Y:S01]  /*abe0*/  @!P0 MOV R137, R124 ;  /* 0x0000007c00898202 */ /* 0x000fe20000000f00 */
[----:B------:R-:W-:Y:S02]  /*abf0*/  IMAD.MOV.U32 R124, RZ, RZ, 0x2 ;  /* 0x00000002ff7c7424 */ /* 0x000fe400078e00ff */
[----:B------:R-:W-:Y:S01]  /*ac00*/  IMAD.MOV.U32 R125, RZ, RZ, R170 ;  /* 0x000000ffff7d7224 */ /* 0x000fe200078e00aa */
        /* <DEDUP_REMOVED lines=10> */
.L_x_888:
        /* <DEDUP_REMOVED lines=12> */
.L_x_889:
        /* <DEDUP_REMOVED lines=43> */
.L_x_887:
[----:B------:R-:W-:Y:S01]  /*b020*/  ISETP.NE.AND P3, PT, R124, 0x1, PT ;  /* 0x000000017c00780c */ /* 0x000fe20003f65270 */
[----:B------:R-:W-:Y:S01]  /*b030*/  IMAD.U32 R140, R140, 0x10000, RZ ;  /* 0x000100008c8c7824 */ /* 0x000fe200078e00ff */
[----:B------:R-:W-:Y:S01]  /*b040*/  I2FP.F32.U32 R125, R125 ;  /* 0x0000007d007d7245 */ /* 0x000fe20000201000 */
[----:B------:R-:W-:Y:S02]  /*b050*/  IMAD.MOV.U32 R128, RZ, RZ, 0x2 ;  /* 0x00000002ff807424 */ /* 0x000fe400078e00ff */
[----:B------:R-:W-:Y:S02]  /*b060*/  FMUL.FTZ R140, R140, UR5 ;  /* 0x000000058c8c7c20 */ /* 0x000fe40008410000 */
[----:B------:R-:W-:-:S05]  /*b070*/  FFMA.FTZ R125, R125, R184, 1.1641532182693481445e-10 ;  /* 0x2f0000007d7d7423 */ /* 0x000fca00000100b8 */
[----:B------:R-:W-:Y:S02]  /*b080*/  FSETP.GTU.FTZ.AND P2, PT, R125, UR4, PT ;  /* 0x000000047d007c0b */ /* 0x000fe4000bf5c000 */
[----:B------:R-:W-:Y:S02]  /*b090*/  MOV R125, R170 ;  /* 0x000000aa007d7202 */ /* 0x000fe40000000f00 */
[----:B------:R-:W-:Y:S02]  /*b0a0*/  PLOP3.LUT P1, PT, P2, PT, PT, 0x8, 0x80 ;  /* 0x000000000080781c */ /* 0x000fe4000172e170 */
[----:B------:R-:W-:Y:S01]  /*b0b0*/  FSEL R140, R140, RZ, !P2 ;  /* 0x000000ff8c8c7208 */ /* 0x000fe20005000000 */
[----:B------:R-:W-:Y:S10]  /*b0c0*/  @!P3 BRA `(.L_x_890) ;  /* 0x0000000000fcb947 */ /* 0x000ff40003800000 */
        /* <DEDUP_REMOVED lines=8> */
.L_x_891:
        /* <DEDUP_REMOVED lines=12> */
.L_x_892:
        /* <DEDUP_REMOVED lines=43> */
.L_x_890:
[----:B------:R-:W-:Y:S02]  /*b4c0*/  I2FP.F32.U32 R125, R125 ;  /* 0x0000007d007d7245 */ /* 0x000fe40000201000 */
[----:B------:R-:W-:Y:S02]  /*b4d0*/  PRMT R124, R121, 0x7632, R124 ;  /* 0x00007632797c7816 */ /* 0x000fe4000000007c */
[----:B------:R-:W-:Y:S01]  /*b4e0*/  ISETP.NE.AND P3, PT, R128, 0x1, PT ;  /* 0x000000018000780c */ /* 0x000fe20003f65270 */
[----:B------:R-:W-:Y:S01]  /*b4f0*/  FFMA.FTZ R125, R125, R184, 1.1641532182693481445e-10 ;  /* 0x2f0000007d7d7423 */ /* 0x000fe200000100b8 */
[----:B------:R-:W-:-:S04]  /*b500*/  SHF.L.U32 R124, R124, 0x10, RZ ;  /* 0x000000107c7c7819 */ /* 0x000fc800000006ff */
[----:B------:R-:W-:Y:S01]  /*b510*/  FSETP.GTU.FTZ.AND P2, PT, R125, UR4, PT ;  /* 0x000000047d007c0b */ /* 0x000fe2000bf5c000 */
[----:B------:R-:W-:Y:S01]  /*b520*/  FMUL.FTZ R124, R124, UR5 ;  /* 0x000000057c7c7c20 */ /* 0x000fe20008410000 */
[----:B------:R-:W-:Y:S02]  /*b530*/  @P0 PRMT R125, R117, 0x7632, R125 ;  /* 0x00007632757d0816 */ /* 0x000fe4000000007d */
[----:B------:R-:W-:Y:S02]  /*b540*/  SEL R174, RZ, 0x1, P2 ;  /* 0x00000001ffae7807 */ /* 0x000fe40001000000 */
[----:B------:R-:W-:Y:S01]  /*b550*/  FSEL R129, R124, RZ, !P2 ;  /* 0x000000ff7c817208 */ /* 0x000fe20005000000 */
[----:B------:R-:W-:-:S04]  /*b560*/  @P0 IMAD.U32 R125, R125, 0x10000, RZ ;  /* 0x000100007d7d0824 */ /* 0x000fc800078e00ff */
[----:B------:R-:W-:Y:S01]  /*b570*/  FADD.FTZ R140, R140, R129 ;  /* 0x000000818c8c7221 */ /* 0x000fe20000010000 */
[----:B------:R-:W-:-:S03]  /*b580*/  IMAD.MOV.U32 R129, RZ, RZ, 0x2 ;  /* 0x00000002ff817424 */ /* 0x000fc600078e00ff */
        /* <DEDUP_REMOVED lines=13> */
.L_x_894:
        /* <DEDUP_REMOVED lines=12> */
.L_x_895:
        /* <DEDUP_REMOVED lines=43> */
.L_x_893:
[----:B------:R-:W-:Y:S01]  /*b9d0*/  I2FP.F32.U32 R125, R125 ;  /* 0x0000007d007d7245 */ /* 0x000fe20000201000 */
[----:B------:R-:W-:Y:S01]  /*b9e0*/  IMAD.MOV.U32 R128, RZ, RZ, 0x2 ;  /* 0x00000002ff807424 */ /* 0x000fe200078e00ff */
[----:B------:R-:W-:Y:S02]  /*b9f0*/  ISETP.NE.AND P3, PT, R129, 0x1, PT ;  /* 0x000000018100780c */ /* 0x000fe40003f65270 */
[C---:B------:R-:W-:Y:S01]  /*ba00*/  SHF.L.U32 R124, R126.reuse, 0x10, RZ ;  /* 0x000000107e7c7819 */ /* 0x040fe200000006ff */
[----:B------:R-:W-:Y:S01]  /*ba10*/  FFMA.FTZ R125, R125, R184, 1.1641532182693481445e-10 ;  /* 0x2f0000007d7d7423 */ /* 0x000fe200000100b8 */
[----:B------:R-:W-:-:S03]  /*ba20*/  PRMT R126, R126, 0x7632, R126 ;  /* 0x000076327e7e7816 */ /* 0x000fc6000000007e */
[----:B------:R-:W-:Y:S01]  /*ba30*/  FMUL.FTZ R124, R124, UR5 ;  /* 0x000000057c7c7c20 */ /* 0x000fe20008410000 */
        /* <DEDUP_REMOVED lines=13> */
.L_x_897:
[----:B------:R-:W-:-:S04]  /*bb10*/  VIADD R2, R2, 0x1 ;  /* 0x0000000102027836 */ /* 0x000fc80000000000 */
        /* <DEDUP_REMOVED lines=11> */
.L_x_898:
        /* <DEDUP_REMOVED lines=43> */
.L_x_896:
[----:B------:R-:W-:Y:S01]  /*be80*/  I2FP.F32.U32 R125, R125 ;  /* 0x0000007d007d7245 */ /* 0x000fe20000201000 */
[----:B------:R-:W-:Y:S02]  /*be90*/  IMAD.U32 R124, R122, 0x10000, RZ ;  /* 0x000100007a7c7824 */ /* 0x000fe400078e00ff */
[----:B------:R-:W-:Y:S02]  /*bea0*/  @P0 IMAD.U32 R129, R118, 0x10000, RZ ;  /* 0x0001000076810824 */ /* 0x000fe400078e00ff */
[----:B------:R-:W-:Y:S01]  /*beb0*/  FFMA.FTZ R125, R125, R184, 1.1641532182693481445e-10 ;  /* 0x2f0000007d7d7423 */ /* 0x000fe200000100b8 */
[----:B------:R-:W-:-:S04]  /*bec0*/  FMUL.FTZ R124, R124, UR5 ;  /* 0x000000057c7c7c20 */ /* 0x000fc80008410000 */
[----:B------:R-:W-:-:S04]  /*bed0*/  FSETP.GTU.FTZ.AND P3, PT, R125, UR4, PT ;  /* 0x000000047d007c0b */ /* 0x000fc8000bf7c000 */
[----:B------:R-:W-:Y:S01]  /*bee0*/  FSEL R125, R124, RZ, !P3 ;  /* 0x000000ff7c7d7208 */ /* 0x000fe20005800000 */
[----:B------:R-:W-:Y:S01]  /*bef0*/  IMAD.MOV.U32 R124, RZ, RZ, 0x2 ;  /* 0x00000002ff7c7424 */ /* 0x000fe200078e00ff */
[----:B------:R-:W-:Y:S02]  /*bf00*/  SEL R175, RZ, 0x1, P3 ;  /* 0x00000001ffaf7807 */ /* 0x000fe40001800000 */
[----:B------:R-:W-:Y:S01]  /*bf10*/  ISETP.NE.AND P3, PT, R128, 0x1, PT ;  /* 0x000000018000780c */ /* 0x000fe20003f65270 */
[----:B------:R-:W-:Y:S01]  /*bf20*/  FADD.FTZ R140, R140, R125 ;  /* 0x0000007d8c8c7221 */ /* 0x000fe20000010000 */
[----:B------:R-:W-:-:S03]  /*bf30*/  IMAD.MOV.U32 R125, RZ, RZ, R170 ;  /* 0x000000ffff7d7224 */ /* 0x000fc600078e00aa */
[----:B------:R-:W-:Y:S01]  /*bf40*/  @P0 FADD.FTZ R138, R129, R140 ;  /* 0x0000008c818a0221 */ /* 0x000fe20000010000 */
[----:B------:R-:W-:-:S04]  /*bf50*/  @!P0 MOV R138, R140 ;  /* 0x0000008c008a8202 */ /* 0x000fc80000000f00 */
        /* <DEDUP_REMOVED lines=10> */
.L_x_900:
        /* <DEDUP_REMOVED lines=12> */
.L_x_901:
        /* <DEDUP_REMOVED lines=43> */
.L_x_899:
        /* <DEDUP_REMOVED lines=19> */
.L_x_903:
        /* <DEDUP_REMOVED lines=12> */
.L_x_904:
        /* <DEDUP_REMOVED lines=43> */
.L_x_902:
[----:B------:R-:W-:Y:S01]  /*c810*/  I2FP.F32.U32 R125, R125 ;  /* 0x0000007d007d7245 */ /* 0x000fe20000201000 */
[----:B------:R-:W-:Y:S01]  /*c820*/  IMAD.MOV.U32 R129, RZ, RZ, 0x2 ;  /* 0x00000002ff817424 */ /* 0x000fe200078e00ff */
[----:B------:R-:W-:-:S03]  /*c830*/  PRMT R124, R122, 0x7632, R124 ;  /* 0x000076327a7c7816 */ /* 0x000fc6000000007c */
[----:B------:R-:W-:Y:S01]  /*c840*/  FFMA.FTZ R125, R125, R184, 1.1641532182693481445e-10 ;  /* 0x2f0000007d7d7423 */ /* 0x000fe200000100b8 */
[----:B------:R-:W-:-:S04]  /*c850*/  SHF.L.U32 R124, R124, 0x10, RZ ;  /* 0x000000107c7c7819 */ /* 0x000fc800000006ff */
[----:B------:R-:W-:Y:S01]  /*c860*/  FSETP.GTU.FTZ.AND P4, PT, R125, UR4, PT ;  /* 0x000000047d007c0b */ /* 0x000fe2000bf9c000 */
[----:B------:R-:W-:-:S03]  /*c870*/  FMUL.FTZ R124, R124, UR5 ;  /* 0x000000057c7c7c20 */ /* 0x000fc60008410000 */
[----:B------:R-:W-:Y:S02]  /*c880*/  SEL R176, RZ, 0x1, P4 ;  /* 0x00000001ffb07807 */ /* 0x000fe40002000000 */
[----:B------:R-:W-:Y:S02]  /*c890*/  FSEL R125, R124, RZ, !P4 ;  /* 0x000000ff7c7d7208 */ /* 0x000fe40006000000 */
[----:B------:R-:W-:Y:S02]  /*c8a0*/  @P0 PRMT R124, R118, 0x7632, R124 ;  /* 0x00007632767c0816 */ /* 0x000fe4000000007c */
[----:B------:R-:W-:Y:S01]  /*c8b0*/  ISETP.NE.AND P4, PT, R128, 0x1, PT ;  /* 0x000000018000780c */ /* 0x000fe20003f85270 */
[----:B------:R-:W-:Y:S01]  /*c8c0*/  FADD.FTZ R126, R126, R125 ;  /* 0x0000007d7e7e7221 */ /* 0x000fe20000010000 */
[----:B------:R-:W-:Y:S01]  /*c8d0*/  MOV R125, R170 ;  /* 0x000000aa007d7202 */ /* 0x000fe20000000f00 */
[----:B------:R-:W-:-:S04]  /*c8e0*/  @P0 IMAD.U32 R205, R124, 0x10000, RZ ;  /* 0x000100007ccd0824 */ /* 0x000fc800078e00ff */
[----:B------:R-:W-:Y:S01]  /*c8f0*/  @P0 FADD.FTZ R205, R126, R205 ;  /* 0x000000cd7ecd0221 */ /* 0x000fe20000010000 */
[----:B------:R-:W-:-:S05]  /*c900*/  @!P0 IMAD.MOV.U32 R205, RZ, RZ, R126 ;  /* 0x000000ffffcd8224 */ /* 0x000fca00078e007e */
        /* <DEDUP_REMOVED lines=10> */
.L_x_906:
        /* <DEDUP_REMOVED lines=12> */
.L_x_907:
        /* <DEDUP_REMOVED lines=43> */
.L_x_905:
[----:B------:R-:W-:Y:S01]  /*cd20*/  I2FP.F32.U32 R125, R125 ;  /* 0x0000007d007d7245 */ /* 0x000fe20000201000 */
[----:B------:R-:W-:Y:S01]  /*cd30*/  IMAD.MOV.U32 R126, RZ, RZ, R170 ;  /* 0x000000ffff7e7224 */ /* 0x000fe200078e00aa */
[----:B------:R-:W-:Y:S02]  /*cd40*/  ISETP.NE.AND P5, PT, R129, 0x1, PT ;  /* 0x000000018100780c */ /* 0x000fe40003fa5270 */
[----:B------:R-:W-:Y:S01]  /*cd50*/  SHF.L.U32 R124, R127, 0x10, RZ ;  /* 0x000000107f7c7819 */ /* 0x000fe200000006ff */
[----:B------:R-:W-:Y:S01]  /*cd60*/  FFMA.FTZ R125, R125, R184, 1.1641532182693481445e-10 ;  /* 0x2f0000007d7d7423 */ /* 0x000fe200000100b8 */
[----:B------:R-:W-:Y:S01]  /*cd70*/  PRMT R140, R127, 0x7632, R140 ;  /* 0x000076327f8c7816 */ /* 0x000fe2000000008c */
[----:B------:R-:W-:Y:S02]  /*cd80*/  IMAD.MOV.U32 R127, RZ, RZ, 0x2 ;  /* 0x00000002ff7f7424 */ /* 0x000fe400078e00ff */
[----:B------:R-:W-:Y:S01]  /*cd90*/  FMUL.FTZ R124, R124, UR5 ;  /* 0x000000057c7c7c20 */ /* 0x000fe20008410000 */
        /* <DEDUP_REMOVED lines=12> */
.L_x_909:
        /* <DEDUP_REMOVED lines=12> */
.L_x_910:
        /* <DEDUP_REMOVED lines=43> */
.L_x_908:
[----:B------:R-:W-:Y:S01]  /*d1d0*/  I2FP.F32.U32 R125, R126 ;  /* 0x0000007e007d7245 */ /* 0x000fe20000201000 */
[----:B------:R-:W-:-:S04]  /*d1e0*/  IMAD.U32 R124, R123, 0x10000, RZ ;  /* 0x000100007b7c7824 */ /* 0x000fc800078e00ff */
[----:B------:R-:W-:Y:S01]  /*d1f0*/  FFMA.FTZ R125, R125, R184, 1.1641532182693481445e-10 ;  /* 0x2f0000007d7d7423 */ /* 0x000fe200000100b8 */
[----:B------:R-:W-:-:S04]  /*d200*/  FMUL.FTZ R124, R124, UR5 ;  /* 0x000000057c7c7c20 */ /* 0x000fc80008410000 */
[----:B------:R-:W-:Y:S01]  /*d210*/  FSETP.GTU.FTZ.AND P5, PT, R125, UR4, PT ;  /* 0x000000047d007c0b */ /* 0x000fe2000bfbc000 */
[----:B------:R-:W-:-:S03]  /*d220*/  @P0 IMAD.U32 R125, R119, 0x10000, RZ ;  /* 0x00010000777d0824 */ /* 0x000fc600078e00ff */
[----:B------:R-:W-:Y:S02]  /*d230*/  FSEL R124, R124, RZ, !P5 ;  /* 0x000000ff7c7c7208 */ /* 0x000fe40006800000 */
[----:B------:R-:W-:Y:S02]  /*d240*/  SEL R177, RZ, 0x1, P5 ;  /* 0x00000001ffb17807 */ /* 0x000fe40002800000 */
[----:B------:R-:W-:Y:S01]  /*d250*/  ISETP.NE.AND P5, PT, R127, 0x1, PT ;  /* 0x000000017f00780c */ /* 0x000fe20003fa5270 */
[----:B------:R-:W-:-:S04]  /*d260*/  FADD.FTZ R124, R139, R124 ;  /* 0x0000007c8b7c7221 */ /* 0x000fc80000010000 */
[----:B------:R-:W-:Y:S01]  /*d270*/  @P0 FADD.FTZ R139, R125, R124 ;  /* 0x0000007c7d8b0221 */ /* 0x000fe20000010000 */
[----:B------:R-:W-:Y:S01]  /*d280*/  @!P0 MOV R139, R124 ;  /* 0x0000007c008b8202 */ /* 0x000fe20000000f00 */
[----:B------:R-:W-:Y:S02]  /*d290*/  IMAD.MOV.U32 R124, RZ, RZ, 0x2 ;  /* 0x00000002ff7c7424 */ /* 0x000fe400078e00ff */
[----:B------:R-:W-:Y:S01]  /*d2a0*/  IMAD.MOV.U32 R125, RZ, RZ, R170 ;  /* 0x000000ffff7d7224 */ /* 0x000fe200078e00aa */
        /* <DEDUP_REMOVED lines=10> */
.L_x_912:
        /* <DEDUP_REMOVED lines=12> */
.L_x_913:
        /* <DEDUP_REMOVED lines=43> */
.L_x_911:
[----:B------:R-:W-:Y:S01]  /*d6c0*/  I2FP.F32.U32 R125, R125 ;  /* 0x0000007d007d7245 */ /* 0x000fe20000201000 */
[----:B------:R-:W-:Y:S01]  /*d6d0*/  IMAD.U32 R140, R140, 0x10000, RZ ;  /* 0x000100008c8c7824 */ /* 0x000fe200078e00ff */
[----:B------:R-:W-:Y:S01]  /*d6e0*/  ISETP.NE.AND P6, PT, R124, 0x1, PT ;  /* 0x000000017c00780c */ /* 0x000fe20003fc5270 */
[----:B------:R-:W-:Y:S01]  /*d6f0*/  IMAD.MOV.U32 R192, RZ, RZ, 0x2 ;  /* 0x00000002ffc07424 */ /* 0x000fe200078e00ff */
[----:B------:R-:W-:Y:S01]  /*d700*/  MOV R126, R170 ;  /* 0x000000aa007e7202 */ /* 0x000fe20000000f00 */
        /* <DEDUP_REMOVED lines=14> */
.L_x_915:
[----:B------:R-:W-:-:S04]  /*d7f0*/  VIADD R2, R2, 0x1 ;  /* 0x0000000102027836 */ /* 0x000fc80000000000 */
        /* <DEDUP_REMOVED lines=13> */
.L_x_916:
        /* <DEDUP_REMOVED lines=40> */
[----:B------:R-:W-:Y:S01]  /*db50*/  IMAD.MOV.U32 R126, RZ, RZ, R142 ;  /* 0x000000ffff7e7224 */ /* 0x000fe200078e008e */
[----:B------:R-:W-:Y:S01]  /*db60*/  LOP3.LUT R4, R4, UR34, R125, 0x96, !PT ;  /* 0x0000002204047c12 */ /* 0x000fe2000f8e967d */
[----:B------:R-:W-:-:S07]  /*db70*/  IMAD.MOV.U32 R142, RZ, RZ, R124 ;  /* 0x000000ffff8e7224 */ /* 0x000fce00078e007c */
.L_x_914:
[----:B------:R-:W-:Y:S02]  /*db80*/  I2FP.F32.U32 R125, R126 ;  /* 0x0000007e007d7245 */ /* 0x000fe40000201000 */
[----:B------:R-:W-:-:S03]  /*db90*/  PRMT R124, R123, 0x7632, R124 ;  /* 0x000076327b7c7816 */ /* 0x000fc6000000007c */
[----:B------:R-:W-:Y:S01]  /*dba0*/  FFMA.FTZ R125, R125, R184, 1.1641532182693481445e-10 ;  /* 0x2f0000007d7d7423 */ /* 0x000fe200000100b8 */
[----:B------:R-:W-:-:S04]  /*dbb0*/  SHF.L.U32 R124, R124, 0x10, RZ ;  /* 0x000000107c7c7819 */ /* 0x000fc800000006ff */
        /* <DEDUP_REMOVED lines=8> */
[----:B------:R-:W-:Y:S01]  /*dc40*/  @!P0 IMAD.MOV.U32 R140, RZ, RZ, R125 ;  /* 0x000000ffff8c8224 */ /* 0x000fe200078e007d */
[--C-:B------:R-:W-:Y:S02]  /*dc50*/  PRMT R125, R182, 0x5410, R178.reuse ;  /* 0x00005410b67d7816 */ /* 0x100fe400000000b2 */
[----:B------:R-:W-:Y:S02]  /*dc60*/  PRMT R178, R124, 0x7610, R178 ;  /* 0x000076107cb27816 */ /* 0x000fe400000000b2 */
[----:B------:R-:W-:Y:S02]  /*dc70*/  F2FP.BF16.F32.PACK_AB R127, RZ, R140 ;  /* 0x0000008cff7f723e */ /* 0x000fe400000010ff */
[----:B------:R-:W-:Y:S02]  /*dc80*/  PRMT R126, R183, 0x5410, R185 ;  /* 0x00005410b77e7816 */ /* 0x000fe400000000b9 */
[----:B------:R-:W-:-:S02]  /*dc90*/  PRMT R124, R131, 0x5410, R130 ;  /* 0x00005410837c7816 */ /* 0x000fc40000000082 */
[----:B------:R-:W-:Y:S01]  /*dca0*/  PRMT R127, R143, 0x5410, R127 ;  /* 0x000054108f7f7816 */ /* 0x000fe2000000007f */
[----:B------:R-:W-:Y:S06]  /*dcb0*/  BRA `(.L_x_917) ;  /* 0x0000002400e47947 */ /* 0x000fec0003800000 */
.L_x_868:
        /* <DEDUP_REMOVED lines=15> */
.L_x_919:
        /* <DEDUP_REMOVED lines=12> */
.L_x_920:
        /* <DEDUP_REMOVED lines=42> */
.L_x_918:
[----:B------:R-:W-:Y:S01]  /*e110*/  I2FP.F32.U32 R129, R128 ;  /* 0x0000008000817245 */ /* 0x000fe20000201000 */
[----:B-----5:R-:W-:Y:S01]  /*e120*/  IMAD.U32 R128, R124, 0x10000, RZ ;  /* 0x000100007c807824 */ /* 0x020fe200078e00ff */
[----:B------:R-:W-:Y:S01]  /*e130*/  ISETP.NE.AND P2, PT, R131, 0x1, PT ;  /* 0x000000018300780c */ /* 0x000fe20003f45270 */
[----:B------:R-:W-:Y:S01]  /*e140*/  @P0 IMAD.U32 R130, R116, 0x10000, RZ ;  /* 0x0001000074820824 */ /* 0x000fe200078e00ff */
[----:B------:R-:W-:Y:S01]  /*e150*/  PRMT R124, R124, 0x7632, R124 ;  /* 0x000076327c7c7816 */ /* 0x000fe2000000007c */
[----:B------:R-:W-:Y:S01]  /*e160*/  FFMA.FTZ R129, R129, R184, 1.1641532182693481445e-10 ;  /* 0x2f00000081817423 */ /* 0x000fe200000100b8 */
[----:B------:R-:W-:-:S04]  /*e170*/  FMUL.FTZ R128, R128, UR5 ;  /* 0x0000000580807c20 */ /* 0x000fc80008410000 */
[----:B------:R-:W-:Y:S01]  /*e180*/  FSETP.GTU.FTZ.AND P1, PT, R129, UR4, PT ;  /* 0x0000000481007c0b */ /* 0x000fe2000bf3c000 */
[----:B------:R-:W-:-:S03]  /*e190*/  IMAD.MOV.U32 R129, RZ, RZ, R170 ;  /* 0x000000ffff817224 */ /* 0x000fc600078e00aa */
[----:B------:R-:W-:Y:S02]  /*e1a0*/  FSEL R213, R128, RZ, !P1 ;  /* 0x000000ff80d57208 */ /* 0x000fe40004800000 */
[----:B------:R-:W-:-:S03]  /*e1b0*/  PLOP3.LUT P1, PT, P1, PT, PT, 0x8, 0x80 ;  /* 0x000000000080781c */ /* 0x000fc60000f2e170 */
[----:B------:R-:W-:Y:S01]  /*e1c0*/  @P0 FADD.FTZ R213, R130, R213 ;  /* 0x000000d582d50221 */ /* 0x000fe20000010000 */
[----:B------:R-:W-:Y:S01]  /*e1d0*/  HFMA2 R130, -RZ, RZ, 0, 1.1920928955078125e-07 ;  /* 0x00000002ff827431 */ /* 0x000fe200000001ff */
[----:B------:R-:W-:-:S03]  /*e1e0*/  P2R R133, PR, RZ, 0x2 ;  /* 0x00000002ff857803 */ /* 0x000fc60000000000 */
        /* <DEDUP_REMOVED lines=10> */
.L_x_922:
        /* <DEDUP_REMOVED lines=12> */
.L_x_923:
        /* <DEDUP_REMOVED lines=43> */
.L_x_921:
[----:B------:R-:W-:Y:S01]  /*e600*/  I2FP.F32.U32 R129, R129 ;  /* 0x0000008100817245 */ /* 0x000fe20000201000 */
[----:B------:R-:W-:Y:S01]  /*e610*/  IMAD.U32 R124, R124, 0x10000, RZ ;  /* 0x000100007c7c7824 */ /* 0x000fe200078e00ff */
[----:B------:R-:W-:Y:S01]  /*e620*/  ISETP.NE.AND P2, PT, R130, 0x1, PT ;  /* 0x000000018200780c */ /* 0x000fe20003f45270 */
[----:B------:R-:W-:Y:S01]  /*e630*/  IMAD.MOV.U32 R131, RZ, RZ, 0x2 ;  /* 0x00000002ff837424 */ /* 0x000fe200078e00ff */
[----:B------:R-:W-:Y:S01]  /*e640*/  @P0 PRMT R128, R116, 0x7632, R128 ;  /* 0x0000763274800816 */ /* 0x000fe20000000080 */
[----:B------:R-:W-:Y:S01]  /*e650*/  FFMA.FTZ R129, R129, R184, 1.1641532182693481445e-10 ;  /* 0x2f00000081817423 */ /* 0x000fe200000100b8 */
[----:B------:R-:W-:-:S04]  /*e660*/  FMUL.FTZ R124, R124, UR5 ;  /* 0x000000057c7c7c20 */ /* 0x000fc80008410000 */
[----:B------:R-:W-:Y:S01]  /*e670*/  FSETP.GTU.FTZ.AND P1, PT, R129, UR4, PT ;  /* 0x0000000481007c0b */ /* 0x000fe2000bf3c000 */
[----:B------:R-:W-:-:S03]  /*e680*/  @P0 IMAD.U32 R129, R128, 0x10000, RZ ;  /* 0x0001000080810824 */ /* 0x000fc600078e00ff */
[----:B------:R-:W-:Y:S02]  /*e690*/  FSEL R214, R124, RZ, !P1 ;  /* 0x000000ff7cd67208 */ /* 0x000fe40004800000 */
[----:B------:R-:W-:Y:S02]  /*e6a0*/  PLOP3.LUT P1, PT, P1, PT, PT, 0x8, 0x80 ;  /* 0x000000000080781c */ /* 0x000fe40000f2e170 */
[----:B------:R-:W-:Y:S01]  /*e6b0*/  MOV R124, R170 ;  /* 0x000000aa007c7202 */ /* 0x000fe20000000f00 */
[----:B------:R-:W-:Y:S01]  /*e6c0*/  @P0 FADD.FTZ R214, R214, R129 ;  /* 0x00000081d6d60221 */ /* 0x000fe20000010000 */
[----:B------:R-:W-:-:S04]  /*e6d0*/  P2R R141, PR, RZ, 0x2 ;  /* 0x00000002ff8d7803 */ /* 0x000fc80000000000 */
        /* <DEDUP_REMOVED lines=10> */
.L_x_925:
        /* <DEDUP_REMOVED lines=12> */
.L_x_926:
        /* <DEDUP_REMOVED lines=43> */
.L_x_924:
[----:B------:R-:W-:Y:S01]  /*eaf0*/  I2FP.F32.U32 R129, R124 ;  /* 0x0000007c00817245 */ /* 0x000fe20000201000 */
[----:B------:R-:W-:Y:S01]  /*eb00*/  @P0 IMAD.U32 R128, R117, 0x10000, RZ ;  /* 0x0001000075800824 */ /* 0x000fe200078e00ff */
[----:B------:R-:W-:Y:S02]  /*eb10*/  SHF.L.U32 R124, R125, 0x10, RZ ;  /* 0x000000107d7c7819 */ /* 0x000fe400000006ff */
[----:B------:R-:W-:Y:S01]  /*eb20*/  ISETP.NE.AND P2, PT, R131, 0x1, PT ;  /* 0x000000018300780c */ /* 0x000fe20003f45270 */
[----:B------:R-:W-:Y:S01]  /*eb30*/  FFMA.FTZ R129, R129, R184, 1.1641532182693481445e-10 ;  /* 0x2f00000081817423 */ /* 0x000fe200000100b8 */
[----:B------:R-:W-:Y:S01]  /*eb40*/  PRMT R138, R125, 0x7632, R138 ;  /* 0x000076327d8a7816 */ /* 0x000fe2000000008a */
[----:B------:R-:W-:Y:S01]  /*eb50*/  FMUL.FTZ R124, R124, UR5 ;  /* 0x000000057c7c7c20 */ /* 0x000fe20008410000 */
        /* <DEDUP_REMOVED lines=17> */
.L_x_928:
        /* <DEDUP_REMOVED lines=12> */
.L_x_929:
        /* <DEDUP_REMOVED lines=43> */
.L_x_927:
[----:B------:R-:W-:Y:S01]  /*efe0*/  I2FP.F32.U32 R125, R125 ;  /* 0x0000007d007d7245 */ /* 0x000fe20000201000 */
[----:B------:R-:W-:Y:S01]  /*eff0*/  IMAD.U32 R138, R138, 0x10000, RZ ;  /* 0x000100008a8a7824 */ /* 0x000fe200078e00ff */
[----:B------:R-:W-:Y:S01]  /*f000*/  ISETP.NE.AND P2, PT, R128, 0x1, PT ;  /* 0x000000018000780c */ /* 0x000fe20003f45270 */
[----:B------:R-:W-:Y:S01]  /*f010*/  IMAD.MOV.U32 R129, RZ, RZ, 0x2 ;  /* 0x00000002ff817424 */ /* 0x000fe200078e00ff */
[----:B------:R-:W-:Y:S01]  /*f020*/  @P0 PRMT R124, R117, 0x7632, R124 ;  /* 0x00007632757c0816 */ /* 0x000fe2000000007c */
[----:B------:R-:W-:Y:S01]  /*f030*/  FFMA.FTZ R125, R125, R184, 1.1641532182693481445e-10 ;  /* 0x2f0000007d7d7423 */ /* 0x000fe200000100b8 */
[----:B------:R-:W-:Y:S02]  /*f040*/  FMUL.FTZ R138, R138, UR5 ;  /* 0x000000058a8a7c20 */ /* 0x000fe40008410000 */
[----:B------:R-:W-:Y:S02]  /*f050*/  @P0 SHF.L.U32 R124, R124, 0x10, RZ ;  /* 0x000000107c7c0819 */ /* 0x000fe400000006ff */
        /* <DEDUP_REMOVED lines=15> */
.L_x_931:
        /* <DEDUP_REMOVED lines=12> */
.L_x_932:
        /* <DEDUP_REMOVED lines=43> */
.L_x_930:
[----:B------:R-:W-:Y:S01]  /*f4c0*/  I2FP.F32.U32 R125, R125 ;  /* 0x0000007d007d7245 */ /* 0x000fe20000201000 */
[C---:B------:R-:W-:Y:S01]  /*f4d0*/  IMAD.U32 R124, R126.reuse, 0x10000, RZ ;  /* 0x000100007e7c7824 */ /* 0x040fe200078e00ff */
[----:B------:R-:W-:Y:S01]  /*f4e0*/  ISETP.NE.AND P3, PT, R129, 0x1, PT ;  /* 0x000000018100780c */ /* 0x000fe20003f65270 */
[----:B------:R-:W-:Y:S01]  /*f4f0*/  HFMA2 R128, -RZ, RZ, 0, 1.1920928955078125e-07 ;  /* 0x00000002ff807431 */ /* 0x000fe200000001ff */
        /* <DEDUP_REMOVED lines=19> */
.L_x_934:
[----:B------:R-:W-:-:S04]  /*f630*/  VIADD R2, R2, 0x1 ;  /* 0x0000000102027836 */ /* 0x000fc80000000000 */
        /* <DEDUP_REMOVED lines=11> */
.L_x_935:
        /* <DEDUP_REMOVED lines=43> */
.L_x_933:
[----:B------:R-:W-:Y:S01]  /*f9a0*/  I2FP.F32.U32 R125, R125 ;  /* 0x0000007d007d7245 */ /* 0x000fe20000201000 */
[----:B------:R-:W-:Y:S01]  /*f9b0*/  IMAD.U32 R126, R126, 0x10000, RZ ;  /* 0x000100007e7e7824 */ /* 0x000fe200078e00ff */
[----:B------:R-:W-:Y:S01]  /*f9c0*/  ISETP.NE.AND P4, PT, R128, 0x1, PT ;  /* 0x000000018000780c */ /* 0x000fe20003f85270 */
[----:B------:R-:W-:Y:S01]  /*f9d0*/  IMAD.MOV.U32 R129, RZ, RZ, 0x2 ;  /* 0x00000002ff817424 */ /* 0x000fe200078e00ff */
[----:B------:R-:W-:Y:S01]  /*f9e0*/  @P0 PRMT R124, R118, 0x7632, R124 ;  /* 0x00007632767c0816 */ /* 0x000fe2000000007c */
[----:B------:R-:W-:Y:S01]  /*f9f0*/  FFMA.FTZ R125, R125, R184, 1.1641532182693481445e-10 ;  /* 0x2f0000007d7d7423 */ /* 0x000fe200000100b8 */
[----:B------:R-:W-:-:S03]  /*fa00*/  FMUL.FTZ R126, R126, UR5 ;  /* 0x000000057e7e7c20 */ /* 0x000fc60008410000 */
[----:B------:R-:W-:Y:S01]  /*fa10*/  @P0 IMAD.U32 R124, R124, 0x10000, RZ ;  /* 0x000100007c7c0824 */ /* 0x000fe200078e00ff */
[----:B------:R-:W-:Y:S02]  /*fa20*/  FSETP.GTU.FTZ.AND P3, PT, R125, UR4, PT ;  /* 0x000000047d007c0b */ /* 0x000fe4000bf7c000 */
        /* <DEDUP_REMOVED lines=14> */
.L_x_937:
        /* <DEDUP_REMOVED lines=12> */
.L_x_938:
        /* <DEDUP_REMOVED lines=43> */
.L_x_936:
[----:B------:R-:W-:Y:S01]  /*fe80*/  I2FP.F32.U32 R125, R125 ;  /* 0x0000007d007d7245 */ /* 0x000fe20000201000 */
[----:B------:R-:W-:Y:S01]  /*fe90*/  @P0 IMAD.U32 R126, R119, 0x10000, RZ ;  /* 0x00010000777e0824 */ /* 0x000fe200078e00ff */
[----:B------:R-:W-:Y:S01]  /*fea0*/  SHF.L.U32 R124, R127, 0x10, RZ ;  /* 0x000000107f7c7819 */ /* 0x000fe200000006ff */
[----:B------:R-:W-:Y:S01]  /*feb0*/  IMAD.MOV.U32 R192, RZ, RZ, 0x2 ;  /* 0x00000002ffc07424 */ /* 0x000fe200078e00ff */
[----:B------:R-:W-:Y:S01]  /*fec0*/  ISETP.NE.AND P5, PT, R129, 0x1, PT ;  /* 0x000000018100780c */ /* 0x000fe20003fa5270 */
[----:B------:R-:W-:Y:S01]  /*fed0*/  FFMA.FTZ R125, R125, R184, 1.1641532182693481445e-10 ;  /* 0x2f0000007d7d7423 */ /* 0x000fe200000100b8 */
[----:B------:R-:W-:Y:S01]  /*fee0*/  PRMT R131, R127, 0x7632, R131 ;  /* 0x000076327f837816 */ /* 0x000fe20000000083 */
[----:B------:R-:W-:-:S03]  /*fef0*/  FMUL.FTZ R124, R124, UR5 ;  /* 0x000000057c7c7c20 */ /* 0x000fc60008410000 */
        /* <DEDUP_REMOVED lines=15> */
.L_x_940:
        /* <DEDUP_REMOVED lines=12> */
.L_x_941:
        /* <DEDUP_REMOVED lines=43> */
.L_x_939:
[----:B------:R-:W-:Y:S01]  /*10360*/  I2FP.F32.U32 R125, R125 ;  /* 0x0000007d007d7245 */ /* 0x000fe20000201000 */
[----:B------:R-:W-:Y:S01]  /*10370*/  IMAD.U32 R131, R131, 0x10000, RZ ;  /* 0x0001000083837824 */ /* 0x000fe200078e00ff */
[----:B------:R-:W-:Y:S02]  /*10380*/  @P0 PRMT R124, R119, 0x7632, R124 ;  /* 0x00007632777c0816 */ /* 0x000fe4000000007c */
[----:B------:R-:W-:Y:S01]  /*10390*/  PRMT R126, R186, 0x5410, R187 ;  /* 0x00005410ba7e7816 */ /* 0x000fe200000000bb */
[----:B------:R-:W-:Y:S01]  /*103a0*/  FFMA.FTZ R125, R125, R184, 1.1641532182693481445e-10 ;  /* 0x2f0000007d7d7423 */ /* 0x000fe200000100b8 */
[----:B------:R-:W-:Y:S01]  /*103b0*/  FMUL.FTZ R131, R131, UR5 ;  /* 0x0000000583837c20 */ /* 0x000fe20008410000 */
[----:B------:R-:W-:Y:S02]  /*103c0*/  @P0 SHF.L.U32 R127, R124, 0x10, RZ ;  /* 0x000000107c7f0819 */ /* 0x000fe400000006ff */
[----:B------:R-:W-:Y:S02]  /*103d0*/  PRMT R124, R143, 0x5410, R182 ;  /* 0x000054108f7c7816 */ /* 0x000fe400000000b6 */
[----:B------:R-:W-:-:S02]  /*103e0*/  FSETP.GTU.FTZ.AND P5, PT, R125, UR4, PT ;  /* 0x000000047d007c0b */ /* 0x000fc4000bfbc000 */
[----:B------:R-:W-:Y:S02]  /*103f0*/  PRMT R125, R183, 0x5410, R185 ;  /* 0x00005410b77d7816 */ /* 0x000fe400000000b9 */
[----:B------:R-:W-:Y:S02]  /*10400*/  FSEL R140, R131, RZ, !P5 ;  /* 0x000000ff838c7208 */ /* 0x000fe40006800000 */
[----:B------:R-:W-:-:S03]  /*10410*/  PLOP3.LUT P5, PT, P5, PT, PT, 0x8, 0x80 ;  /* 0x000000000080781c */ /* 0x000fc60002fae170 */
[----:B------:R-:W-:-:S05]  /*10420*/  @P0 FADD.FTZ R140, R140, R127 ;  /* 0x0000007f8c8c0221 */ /* 0x000fca0000010000 */
[----:B------:R-:W-:-:S04]  /*10430*/  F2FP.BF16.F32.PACK_AB R127, RZ, R140 ;  /* 0x0000008cff7f723e */ /* 0x000fc800000010ff */
[----:B------:R-:W-:-:S07]  /*10440*/  PRMT R127, R130, 0x5410, R127 ;  /* 0x00005410827f7816 */ /* 0x000fce000000007f */
.L_x_917:
[----:B------:R-:W-:Y:S01]  /*10450*/  SEL R143, RZ, 0x1000000, !P5 ;  /* 0x01000000ff8f7807 */ /* 0x000fe20006800000 */
[----:B------:R-:W-:Y:S01]  /*10460*/  IMAD.WIDE.U32 R128, R180, 0x10, R218 ;  /* 0x00000010b4807825 */ /* 0x000fe200078e00da */
[----:B------:R-:W-:Y:S01]  /*10470*/  ISETP.NE.AND P5, PT, R141, RZ, PT ;  /* 0x000000ff8d00720c */ /* 0x000fe20003fa5270 */
[----:B------:R-:W0:Y:S01]  /*10480*/  @P0 LDC.64 R186, c[0x0][0x3a0] ;  /* 0x0000e800ffba0b82 */ /* 0x000e220000000a00 */
[----:B------:R-:W-:Y:S01]  /*10490*/  SEL R141, RZ, 0x10000, !P4 ;  /* 0x00010000ff8d7807 */ /* 0x000fe20006000000 */
[----:B------:R-:W1:Y:S01]  /*104a0*/  @UP0 LDCU.64 UR40, c[0x0][0x398] ;  /* 0x00007300ff2807ac */ /* 0x000e620008000a00 */
[----:B------:R-:W-:Y:S01]  /*104b0*/  ISETP.NE.AND P4, PT, R181, RZ, PT ;  /* 0x000000ffb500720c */ /* 0x000fe20003f85270 */
[----:B------:R2:W-:Y:S01]  /*104c0*/  STG.E.128 desc[UR8][R128.64], R124 ;  /* 0x0000007c80007986 */ /* 0x0005e2000c101d08 */
[----:B------:R-:W-:Y:S01]  /*104d0*/  ISETP.NE.AND P6, PT, R133, RZ, PT ;  /* 0x000000ff8500720c */ /* 0x000fe20003fc5270 */
[----:B------:R-:W-:Y:S01]  /*104e0*/  VIADD R183, R132, 0x100 ;  /* 0x0000010084b77836 */ /* 0x000fe20000000000 */
[----:B------:R-:W-:Y:S01]  /*104f0*/  SEL R133, RZ, 0x1000000, !P1 ;  /* 0x01000000ff857807 */ /* 0x000fe20004800000 */
[----:B------:R-:W-:Y:S01]  /*10500*/  IMAD.MOV.U32 R188, RZ, RZ, 0x10 ;  /* 0x00000010ffbc7424 */ /* 0x000fe200078e00ff */
[----:B------:R-:W-:Y:S01]  /*10510*/  SEL R131, RZ, 0x10000, !P4 ;  /* 0x00010000ff837807 */ /* 0x000fe20006000000 */
[----:B------:R-:W-:Y:S01]  /*10520*/  IMAD.WIDE.U32 R190, R183, 0x10, R134 ;  /* 0x00000010b7be7825 */ /* 0x000fe200078e0086 */
[----:B------:R-:W-:-:S02]  /*10530*/  SEL R130, RZ, 0x100, !P5 ;  /* 0x00000100ff827807 */ /* 0x000fc40006800000 */
[----:B------:R-:W-:Y:S02]  /*10540*/  SEL R182, RZ, 0x100, !P3 ;  /* 0x00000100ffb67807 */ /* 0x000fe40005800000 */
[----:B------:R-:W-:Y:S02]  /*10550*/  LOP3.LUT R130, R130, R133, R131, 0xfe, !PT ;  /* 0x0000008582827212 */ /* 0x000fe400078efe83 */
[----:B------:R-:W-:Y:S02]  /*10560*/  LOP3.LUT R182, R182, R143, R141, 0xfe, !PT ;  /* 0x0000008fb6b67212 */ /* 0x000fe400078efe8d */
[----:B------:R-:W-:Y:S02]  /*10570*/  SEL R133, RZ, 0x1, !P2 ;  /* 0x00000001ff857807 */ /* 0x000fe40005000000 */
[----:B------:R-:W-:Y:S01]  /*10580*/  SEL R131, RZ, 0x1, !P6 ;  /* 0x00000001ff837807 */ /* 0x000fe20007000000 */
[----:B--2---:R-:W-:Y:S01]  /*10590*/  IMAD.WIDE.U32 R126, R180, 0x8, R216 ;  /* 0x00000008b47e7825 */ /* 0x004fe200078e00d8 */
[----:B------:R-:W-:-:S02]  /*105a0*/  LOP3.LUT R125, R182, R133, RZ, 0xfc, !PT ;  /* 0x00000085b67d7212 */ /* 0x000fc400078efcff */
[----:B------:R-:W-:Y:S01]  /*105b0*/  LOP3.LUT R124, R130, R131, RZ, 0xfc, !PT ;  /* 0x00000083827c7212 */ /* 0x000fe200078efcff */
[C---:B0-----:R-:W-:Y:S01]  /*105c0*/  @P0 IMAD.WIDE.U32 R186, R183.reuse, 0x10, R186 ;  /* 0x00000010b7ba0825 */ /* 0x041fe200078e00ba */
[----:B------:R-:W-:Y:S02]  /*105d0*/  PLOP3.LUT P3, PT, PT, PT, UP0, 0x80, 0x8 ;  /* 0x000000000008781c */ /* 0x000fe40003f6f008 */
[----:B------:R-:W-:Y:S01]  /*105e0*/  PLOP3.LUT P1, PT, PT, PT, UP0, 0x80, 0x8 ;  /* 0x000000000008781c */ /* 0x000fe20003f2f008 */
[----:B------:R0:W-:Y:S10]  /*105f0*/  STG.E.64 desc[UR8][R126.64], R124 ;  /* 0x0000007c7e007986 */ /* 0x0001f4000c101b08 */
[----:B-1----:R-:W-:Y:S01]  /*10600*/  @P3 IMAD.WIDE.U32 R188, R183, R188, UR40 ;  /* 0x00000028b7bc3e25 */ /* 0x002fe2000f8e00bc */
[----:B------:R-:W-:Y:S06]  /*10610*/  BRA.U !UP0, `(.L_x_942) ;  /* 0x0000000108507547 */ /* 0x000fec000b800000 */
        /* <DEDUP_REMOVED lines=20> */
.L_x_942:
[----:B------:R2:W5:Y:S04]  /*10760*/  @P1 LDG.E.128 R120, desc[UR8][R188.64] ;  /* 0x00000008bc781981 */ /* 0x000568000c1e1d00 */
[----:B------:R2:W5:Y:S04]  /*10770*/  @P0 LDG.E.128 R116, desc[UR8][R186.64] ;  /* 0x00000008ba740981 */ /* 0x000568000c1e1d00 */
[----:B01----:R2:W5:Y:S01]  /*10780*/  LDG.E.128 R124, desc[UR8][R190.64] ;  /* 0x00000008be7c7981 */ /* 0x003562000c1e1d00 */
[----:B------:R-:W-:Y:S05]  /*10790*/  BRA.U !UP0, `(.L_x_943) ;  /* 0x0000004d087c7547 */ /* 0x000fea000b800000 */
[----:B------:R-:W-:Y:S01]  /*107a0*/  ISETP.NE.AND P1, PT, R192, 0x1, PT ;  /* 0x00000001c000780c */ /* 0x000fe20003f25270 */
[----:B------:R-:W-:Y:S02]  /*107b0*/  HFMA2 R130, -RZ, RZ, 0, 1.1920928955078125e-07 ;  /* 0x00000002ff827431 */ /* 0x000fe400000001ff */
[----:B------:R-:W-:Y:S02]  /*107c0*/  IMAD.MOV.U32 R128, RZ, RZ, R170 ;  /* 0x000000ffff807224 */ /* 0x000fe400078e00aa */
[----:B--2---:R-:W-:-:S08]  /*107d0*/  IMAD.MOV.U32 R186, RZ, RZ, R142 ;  /* 0x000000ffffba7224 */ /* 0x004fd000078e008e */
        /* <DEDUP_REMOVED lines=11> */
.L_x_945:
        /* <DEDUP_REMOVED lines=12> */
.L_x_946:
        /* <DEDUP_REMOVED lines=40> */
[----:B------:R-:W-:-:S07]  /*10bd0*/  LOP3.LUT R4, R4, UR34, R187, 0x96, !PT ;  /* 0x0000002204047c12 */ /* 0x000fce000f8e96bb */
.L_x_944:
[----:B------:R-:W-:Y:S01]  /*10be0*/  I2FP.F32.U32 R129, R128 ;  /* 0x0000008000817245 */ /* 0x000fe20000201000 */
[----:B-----5:R-:W-:Y:S01]  /*10bf0*/  IMAD.U32 R128, R124, 0x10000, RZ ;  /* 0x000100007c807824 */ /* 0x020fe200078e00ff */
[----:B------:R-:W-:Y:S01]  /*10c00*/  ISETP.NE.AND P2, PT, R130, 0x1, PT ;  /* 0x000000018200780c */ /* 0x000fe20003f45270 */
[----:B------:R-:W-:Y:S01]  /*10c10*/  IMAD.MOV.U32 R131, RZ, RZ, 0x2 ;  /* 0x00000002ff837424 */ /* 0x000fe200078e00ff */
[----:B------:R-:W-:Y:S01]  /*10c20*/  PRMT R124, R124, 0x7632, R124 ;  /* 0x000076327c7c7816 */ /* 0x000fe2000000007c */
        /* <DEDUP_REMOVED lines=16> */
.L_x_948:
        /* <DEDUP_REMOVED lines=12> */
.L_x_949:
        /* <DEDUP_REMOVED lines=39> */
[----:B------:R-:W-:Y:S02]  /*11060*/  LOP3.LUT R4, R4, UR34, R129, 0x96, !PT ;  /* 0x0000002204047c12 */ /* 0x000fe4000f8e9681 */
[----:B------:R-:W-:Y:S01]  /*11070*/  MOV R129, R186 ;  /* 0x000000ba00817202 */ /* 0x000fe20000000f00 */
[----:B------:R-:W-:-:S07]  /*11080*/  IMAD.MOV.U32 R186, RZ, RZ, R128 ;  /* 0x000000ffffba7224 */ /* 0x000fce00078e0080 */
.L_x_947:
[----:B------:R-:W-:Y:S01]  /*11090*/  I2FP.F32.U32 R129, R129 ;  /* 0x0000008100817245 */ /* 0x000fe20000201000 */
[----:B------:R-:W-:Y:S01]  /*110a0*/  IMAD.U32 R128, R120, 0x10000, RZ ;  /* 0x0001000078807824 */ /* 0x000fe200078e00ff */
[----:B------:R-:W-:-:S03]  /*110b0*/  ISETP.NE.AND P2, PT, R131, 0x1, PT ;  /* 0x000000018300780c */ /* 0x000fc60003f45270 */
[----:B------:R-:W-:Y:S01]  /*110c0*/  FFMA.FTZ R129, R129, R184, 1.1641532182693481445e-10 ;  /* 0x2f00000081817423 */ /* 0x000fe200000100b8 */
[----:B------:R-:W-:-:S04]  /*110d0*/  FMUL.FTZ R128, R128, UR5 ;  /* 0x0000000580807c20 */ /* 0x000fc80008410000 */
[----:B------:R-:W-:Y:S02]  /*110e0*/  FSETP.GTU.FTZ.AND P1, PT, R129, UR4, PT ;  /* 0x0000000481007c0b */ /* 0x000fe4000bf3c000 */
[----:B------:R-:W-:Y:S02]  /*110f0*/  @P0 SHF.L.U32 R129, R116, 0x10, RZ ;  /* 0x0000001074810819 */ /* 0x000fe400000006ff */
[----:B------:R-:W-:Y:S02]  /*11100*/  FSEL R128, R128, RZ, !P1 ;  /* 0x000000ff80807208 */ /* 0x000fe40004800000 */
[----:B------:R-:W-:-:S03]  /*11110*/  SEL R171, RZ, 0x1, P1 ;  /* 0x00000001ffab7807 */ /* 0x000fc60000800000 */
[----:B------:R-:W-:-:S04]  /*11120*/  FADD.FTZ R128, R141, R128 ;  /* 0x000000808d807221 */ /* 0x000fc80000010000 */
[--C-:B------:R-:W-:Y:S01]  /*11130*/  @P0 FADD.FTZ R196, R129, R128.reuse ;  /* 0x0000008081c40221 */ /* 0x100fe20000010000 */
[----:B------:R-:W-:Y:S02]  /*11140*/  @!P0 IMAD.MOV.U32 R196, RZ, RZ, R128 ;  /* 0x000000ffffc48224 */ /* 0x000fe400078e0080 */
[----:B------:R-:W-:Y:S02]  /*11150*/  IMAD.MOV.U32 R128, RZ, RZ, 0x2 ;  /* 0x00000002ff807424 */ /* 0x000fe400078e00ff */
[----:B------:R-:W-:Y:S01]  /*11160*/  IMAD.MOV.U32 R129, RZ, RZ, R170 ;  /* 0x000000ffff817224 */ /* 0x000fe200078e00aa */
        /* <DEDUP_REMOVED lines=10> */
.L_x_951:
        /* <DEDUP_REMOVED lines=12> */
.L_x_952:
        /* <DEDUP_REMOVED lines=43> */
.L_x_950:
        /* <DEDUP_REMOVED lines=20> */
.L_x_954:
        /* <DEDUP_REMOVED lines=12> */
.L_x_955:
        /* <DEDUP_REMOVED lines=43> */
.L_x_953:
        /* <DEDUP_REMOVED lines=10> */
[----:B------:R-:W-:Y:S01]  /*11ad0*/  @P0 IMAD.U32 R129, R129, 0x10000, RZ ;  /* 0x0001000081810824 */ /* 0x000fe200078e00ff */
[----:B------:R-:W-:-:S03]  /*11ae0*/  MOV R128, 0x2 ;  /* 0x0000000200807802 */ /* 0x000fc60000000f00 */
        /* <DEDUP_REMOVED lines=14> */
.L_x_957:
        /* <DEDUP_REMOVED lines=12> */
.L_x_958:
        /* <DEDUP_REMOVED lines=43> */
.L_x_956:
        /* <DEDUP_REMOVED lines=21> */
.L_x_960:
        /* <DEDUP_REMOVED lines=12> */
.L_x_961:
        /* <DEDUP_REMOVED lines=43> */
.L_x_959:
        /* <DEDUP_REMOVED lines=24> */
.L_x_963:
        /* <DEDUP_REMOVED lines=12> */
.L_x_964:
        /* <DEDUP_REMOVED lines=43> */
.L_x_962:
        /* <DEDUP_REMOVED lines=19> */
.L_x_966:
        /* <DEDUP_REMOVED lines=12> */
.L_x_967:
        /* <DEDUP_REMOVED lines=43> */
.L_x_965:
        /* <DEDUP_REMOVED lines=26> */
.L_x_969:
        /* <DEDUP_REMOVED lines=12> */
.L_x_970:
        /* <DEDUP_REMOVED lines=43> */
.L_x_968:
        /* <DEDUP_REMOVED lines=20> */
.L_x_972:
        /* <DEDUP_REMOVED lines=12> */
.L_x_973:
        /* <DEDUP_REMOVED lines=43> */
.L_x_971:
        /* <DEDUP_REMOVED lines=24> */
.L_x_975:
        /* <DEDUP_REMOVED lines=12> */
.L_x_976:
        /* <DEDUP_REMOVED lines=43> */
.L_x_974:
        /* <DEDUP_REMOVED lines=19> */
.L_x_978:
        /* <DEDUP_REMOVED lines=12> */
.L_x_979:
        /* <DEDUP_REMOVED lines=43> */
.L_x_977:
        /* <DEDUP_REMOVED lines=10> */
[----:B------:R-:W-:Y:S01]  /*14180*/  ISETP.NE.AND P4, PT, R128, 0x1, PT ;  /* 0x000000018000780c */ /* 0x000fe20003f85270 */
[----:B------:R-:W-:Y:S01]  /*14190*/  FADD.FTZ R126, R126, R125 ;  /* 0x0000007d7e7e7221 */ /* 0x000fe20000010000 */
[----:B------:R-:W-:Y:S02]  /*141a0*/  IMAD.MOV.U32 R125, RZ, RZ, R170 ;  /* 0x000000ffff7d7224 */ /* 0x000fe400078e00aa */
        /* <DEDUP_REMOVED lines=13> */
.L_x_981:
        /* <DEDUP_REMOVED lines=12> */
.L_x_982:
        /* <DEDUP_REMOVED lines=43> */
.L_x_980:
[----:B------:R-:W-:Y:S01]  /*145f0*/  I2FP.F32.U32 R125, R125 ;  /* 0x0000007d007d7245 */ /* 0x000fe20000201000 */
[----:B------:R-:W-:Y:S01]  /*14600*/  IMAD.U32 R124, R127, 0x10000, RZ ;  /* 0x000100007f7c7824 */ /* 0x000fe200078e00ff */
[----:B------:R-:W-:Y:S01]  /*14610*/  ISETP.NE.AND P5, PT, R129, 0x1, PT ;  /* 0x000000018100780c */ /* 0x000fe20003fa5270 */
[----:B------:R-:W-:Y:S01]  /*14620*/  IMAD.MOV.U32 R126, RZ, RZ, R170 ;  /* 0x000000ffff7e7224 */ /* 0x000fe200078e00aa */
[----:B------:R-:W-:Y:S01]  /*14630*/  PRMT R192, R127, 0x7632, R192 ;  /* 0x000076327fc07816 */ /* 0x000fe200000000c0 */
[----:B------:R-:W-:Y:S01]  /*14640*/  FFMA.FTZ R125, R125, R184, 1.1641532182693481445e-10 ;  /* 0x2f0000007d7d7423 */ /* 0x000fe200000100b8 */
[----:B------:R-:W-:Y:S01]  /*14650*/  FMUL.FTZ R124, R124, UR5 ;  /* 0x000000057c7c7c20 */ /* 0x000fe20008410000 */
[----:B------:R-:W-:-:S03]  /*14660*/  IMAD.MOV.U32 R127, RZ, RZ, 0x2 ;  /* 0x00000002ff7f7424 */ /* 0x000fc600078e00ff */
        /* <DEDUP_REMOVED lines=12> */
.L_x_984:
        /* <DEDUP_REMOVED lines=12> */
.L_x_985:
        /* <DEDUP_REMOVED lines=43> */
.L_x_983:
[----:B------:R-:W-:Y:S01]  /*14aa0*/  I2FP.F32.U32 R125, R126 ;  /* 0x0000007e007d7245 */ /* 0x000fe20000201000 */
[----:B------:R-:W-:Y:S01]  /*14ab0*/  IMAD.U32 R124, R123, 0x10000, RZ ;  /* 0x000100007b7c7824 */ /* 0x000fe200078e00ff */
[----:B------:R-:W-:-:S03]  /*14ac0*/  @P0 SHF.L.U32 R129, R119, 0x10, RZ ;  /* 0x0000001077810819 */ /* 0x000fc600000006ff */
        /* <DEDUP_REMOVED lines=9> */
[--C-:B------:R-:W-:Y:S01]  /*14b60*/  @P0 FADD.FTZ R129, R129, R130.reuse ;  /* 0x0000008281810221 */ /* 0x100fe20000010000 */
[----:B------:R-:W-:-:S05]  /*14b70*/  @!P0 IMAD.MOV.U32 R129, RZ, RZ, R130 ;  /* 0x000000ffff818224 */ /* 0x000fca00078e0082 */
        /* <DEDUP_REMOVED lines=10> */
.L_x_987:
        /* <DEDUP_REMOVED lines=12> */
.L_x_988:
        /* <DEDUP_REMOVED lines=43> */
.L_x_986:
        /* <DEDUP_REMOVED lines=19> */
.L_x_990:
        /* <DEDUP_REMOVED lines=14> */
.L_x_991:
        /* <DEDUP_REMOVED lines=43> */
.L_x_989:
[----:B------:R-:W-:Y:S02]  /*15450*/  I2FP.F32.U32 R125, R126 ;  /* 0x0000007e007d7245 */ /* 0x000fe40000201000 */
[----:B------:R-:W-:-:S03]  /*15460*/  PRMT R124, R123, 0x7632, R124 ;  /* 0x000076327b7c7816 */ /* 0x000fc6000000007c */
        /* <DEDUP_REMOVED lines=18> */
.L_x_943:
[----:B------:R-:W-:Y:S01]  /*15590*/  ISETP.NE.AND P1, PT, R192, 0x1, PT ;  /* 0x00000001c000780c */ /* 0x000fe20003f25270 */
[----:B------:R-:W-:Y:S01]  /*155a0*/  IMAD.MOV.U32 R128, RZ, RZ, R170 ;  /* 0x000000ffff807224 */ /* 0x000fe200078e00aa */
[----:B------:R-:W-:Y:S01]  /*155b0*/  MOV R130, 0x2 ;  /* 0x0000000200827802 */ /* 0x000fe20000000f00 */
[----:B--2---:R-:W-:-:S10]  /*155c0*/  IMAD.MOV.U32 R186, RZ, RZ, R142 ;  /* 0x000000ffffba7224 */ /* 0x004fd400078e008e */
        /* <DEDUP_REMOVED lines=11> */
.L_x_994:
        /* <DEDUP_REMOVED lines=12> */
.L_x_995:
        /* <DEDUP_REMOVED lines=42> */
.L_x_993:
        /* <DEDUP_REMOVED lines=8> */
[----:B------:R-:W-:Y:S02]  /*15a60*/  @P0 SHF.L.U32 R129, R116, 0x10, RZ ;  /* 0x0000001074810819 */ /* 0x000fe400000006ff */
[----:B------:R-:W-:Y:S02]  /*15a70*/  FSEL R196, R128, RZ, !P1 ;  /* 0x000000ff80c47208 */ /* 0x000fe40004800000 */
[----:B------:R-:W-:-:S03]  /*15a80*/  PLOP3.LUT P1, PT, P1, PT, PT, 0x8, 0x80 ;  /* 0x000000000080781c */ /* 0x000fc60000f2e170 */
[----:B------:R-:W-:Y:S01]  /*15a90*/  @P0 FADD.FTZ R196, R129, R196 ;  /* 0x000000c481c40221 */ /* 0x000fe20000010000 */
[----:B------:R-:W-:Y:S01]  /*15aa0*/  P2R R133, PR, RZ, 0x2 ;  /* 0x00000002ff857803 */ /* 0x000fe20000000000 */
        /* <DEDUP_REMOVED lines=11> */
.L_x_997:
        /* <DEDUP_REMOVED lines=12> */
.L_x_998:
        /* <DEDUP_REMOVED lines=43> */
.L_x_996:
[----:B------:R-:W-:Y:S01]  /*15ed0*/  I2FP.F32.U32 R129, R129 ;  /* 0x0000008100817245 */ /* 0x000fe20000201000 */
[----:B------:R-:W-:Y:S01]  /*15ee0*/  IMAD.U32 R124, R124, 0x10000, RZ ;  /* 0x000100007c7c7824 */ /* 0x000fe200078e00ff */
[----:B------:R-:W-:Y:S01]  /*15ef0*/  ISETP.NE.AND P2, PT, R131, 0x1, PT ;  /* 0x000000018300780c */ /* 0x000fe20003f45270 */
[----:B------:R-:W-:Y:S01]  /*15f00*/  HFMA2 R130, -RZ, RZ, 0, 1.1920928955078125e-07 ;  /* 0x00000002ff827431 */ /* 0x000fe200000001ff */
[----:B------:R-:W-:Y:S01]  /*15f10*/  @P0 PRMT R128, R116, 0x7632, R128 ;  /* 0x0000763274800816 */ /* 0x000fe20000000080 */
[----:B------:R-:W-:Y:S01]  /*15f20*/  FFMA.FTZ R129, R129, R184, 1.1641532182693481445e-10 ;  /* 0x2f00000081817423 */ /* 0x000fe200000100b8 */
[----:B------:R-:W-:-:S03]  /*15f30*/  FMUL.FTZ R124, R124, UR5 ;  /* 0x000000057c7c7c20 */ /* 0x000fc60008410000 */
[----:B------:R-:W-:Y:S01]  /*15f40*/  @P0 IMAD.U32 R128, R128, 0x10000, RZ ;  /* 0x0001000080800824 */ /* 0x000fe200078e00ff */
[----:B------:R-:W-:-:S04]  /*15f50*/  FSETP.GTU.FTZ.AND P1, PT, R129, UR4, PT ;  /* 0x0000000481007c0b */ /* 0x000fc8000bf3c000 */
        /* <DEDUP_REMOVED lines=15> */
.L_x_1000:
        /* <DEDUP_REMOVED lines=12> */
.L_x_1001:
        /* <DEDUP_REMOVED lines=40> */
[----:B------:R-:W-:Y:S01]  /*16390*/  HFMA2 R130, -RZ, RZ, 0, 0 ;  /* 0x00000000ff827431 */ /* 0x000fe200000001ff */
[----:B------:R-:W-:Y:S01]  /*163a0*/  LOP3.LUT R4, R4, UR34, R129, 0x96, !PT ;  /* 0x0000002204047c12 */ /* 0x000fe2000f8e9681 */
[----:B------:R-:W-:-:S07]  /*163b0*/  IMAD.MOV.U32 R186, RZ, RZ, R128 ;  /* 0x000000ffffba7224 */ /* 0x000fce00078e0080 */
.L_x_999:
[----:B------:R-:W-:Y:S01]  /*163c0*/  I2FP.F32.U32 R129, R124 ;  /* 0x0000007c00817245 */ /* 0x000fe20000201000 */
[----:B------:R-:W-:Y:S01]  /*163d0*/  IMAD.U32 R124, R125, 0x10000, RZ ;  /* 0x000100007d7c7824 */ /* 0x000fe200078e00ff */
[----:B------:R-:W-:Y:S01]  /*163e0*/  ISETP.NE.AND P2, PT, R130, 0x1, PT ;  /* 0x000000018200780c */ /* 0x000fe20003f45270 */
[----:B------:R-:W-:Y:S01]  /*163f0*/  @P0 IMAD.U32 R128, R117, 0x10000, RZ ;  /* 0x0001000075800824 */ /* 0x000fe200078e00ff */
[----:B------:R-:W-:Y:S01]  /*16400*/  PRMT R142, R125, 0x7632, R142 ;  /* 0x000076327d8e7816 */ /* 0x000fe2000000008e */
[----:B------:R-:W-:Y:S01]  /*16410*/  FFMA.FTZ R129, R129, R184, 1.1641532182693481445e-10 ;  /* 0x2f00000081817423 */ /* 0x000fe200000100b8 */
[----:B------:R-:W-:Y:S01]  /*16420*/  FMUL.FTZ R124, R124, UR5 ;  /* 0x000000057c7c7c20 */ /* 0x000fe20008410000 */
[----:B------:R-:W-:-:S03]  /*16430*/  MOV R125, R170 ;  /* 0x000000aa007d7202 */ /* 0x000fc60000000f00 */
        /* <DEDUP_REMOVED lines=16> */
.L_x_1003:
        /* <DEDUP_REMOVED lines=12> */
.L_x_1004:
        /* <DEDUP_REMOVED lines=43> */
.L_x_1002:
        /* <DEDUP_REMOVED lines=23> */
.L_x_1006:
        /* <DEDUP_REMOVED lines=12> */
.L_x_1007:
        /* <DEDUP_REMOVED lines=38> */
[----:B------:R-:W-:Y:S01]  /*16d40*/  HFMA2 R129, -RZ, RZ, 0, 0 ;  /* 0x00000000ff817431 */ /* 0x000fe200000001ff */
[----:B------:R-:W-:Y:S02]  /*16d50*/  MOV R170, R128 ;  /* 0x0000008000aa7202 */ /* 0x000fe40000000f00 */
[----:B------:R-:W-:Y:S01]  /*16d60*/  LOP3.LUT R4, R4, UR34, R125, 0x96, !PT ;  /* 0x0000002204047c12 */ /* 0x000fe2000f8e967d */
[----:B------:R-:W-:Y:S02]  /*16d70*/  IMAD.MOV.U32 R125, RZ, RZ, R186 ;  /* 0x000000ffff7d7224 */ /* 0x000fe400078e00ba */
[----:B------:R-:W-:-:S07]  /*16d80*/  IMAD.MOV.U32 R186, RZ, RZ, R124 ;  /* 0x000000ffffba7224 */ /* 0x000fce00078e007c */
.L_x_1005:
[----:B------:R-:W-:Y:S01]  /*16d90*/  I2FP.F32.U32 R125, R125 ;  /* 0x0000007d007d7245 */ /* 0x000fe20000201000 */
[C---:B------:R-:W-:Y:S01]  /*16da0*/  IMAD.U32 R124, R126.reuse, 0x10000, RZ ;  /* 0x000100007e7c7824 */ /* 0x040fe200078e00ff */
[----:B------:R-:W-:Y:S02]  /*16db0*/  ISETP.NE.AND P3, PT, R129, 0x1, PT ;  /* 0x000000018100780c */ /* 0x000fe40003f65270 */
[----:B------:R-:W-:Y:S01]  /*16dc0*/  PRMT R126, R126, 0x7632, R126 ;  /* 0x000076327e7e7816 */ /* 0x000fe2000000007e */
[----:B------:R-:W-:Y:S01]  /*16dd0*/  FFMA.FTZ R125, R125, R184, 1.1641532182693481445e-10 ;  /* 0x2f0000007d7d7423 */ /* 0x000fe200000100b8 */
[----:B------:R-:W-:Y:S01]  /*16de0*/  FMUL.FTZ R124, R124, UR5 ;  /* 0x000000057c7c7c20 */ /* 0x000fe20008410000 */
[----:B------:R-:W-:-:S03]  /*16df0*/  MOV R128, 0x2 ;  /* 0x0000000200807802 */ /* 0x000fc60000000f00 */
        /* <DEDUP_REMOVED lines=16> */
.L_x_1009:
[----:B------:R-:W-:-:S04]  /*16f00*/  IADD3 R2, PT, PT, R2, 0x1, RZ ;  /* 0x0000000102027810 */ /* 0x000fc80007ffe0ff */
        /* <DEDUP_REMOVED lines=11> */
.L_x_1010:
        /* <DEDUP_REMOVED lines=43> */
.L_x_1008:
        /* <DEDUP_REMOVED lines=23> */
.L_x_1012:
        /* <DEDUP_REMOVED lines=12> */
.L_x_1013:
        /* <DEDUP_REMOVED lines=43> */
.L_x_1011:
        /* <DEDUP_REMOVED lines=23> */
.L_x_1015:
        /* <DEDUP_REMOVED lines=12> */
.L_x_1016:
        /* <DEDUP_REMOVED lines=43> */
.L_x_1014:
        /* <DEDUP_REMOVED lines=15> */
.L_x_992:
[----:B------:R-:W-:Y:S01]  /*17d20*/  SEL R189, RZ, 0x1000000, !P5 ;  /* 0x01000000ffbd7807 */ /* 0x000fe20006800000 */
[----:B------:R-:W-:Y:S01]  /*17d30*/  IMAD.WIDE.U32 R130, R183, 0x10, R218 ;  /* 0x00000010b7827825 */ /* 0x000fe200078e00da */
[----:B------:R-:W-:Y:S01]  /*17d40*/  SEL R187, RZ, 0x10000, !P4 ;  /* 0x00010000ffbb7807 */ /* 0x000fe20006000000 */
[----:B------:R-:W0:Y:S01]  /*17d50*/  @P0 LDC.64 R190, c[0x0][0x3a0] ;  /* 0x0000e800ffbe0b82 */ /* 0x000e220000000a00 */
[----:B------:R-:W-:Y:S01]  /*17d60*/  ISETP.NE.AND P5, PT, R181, RZ, PT ;  /* 0x000000ffb500720c */ /* 0x000fe20003fa5270 */
[----:B------:R-:W1:Y:S01]  /*17d70*/  @UP0 LDCU.64 UR40, c[0x0][0x398] ;  /* 0x00007300ff2807ac */ /* 0x000e620008000a00 */
[----:B------:R-:W-:Y:S01]  /*17d80*/  ISETP.NE.AND P4, PT, R185, RZ, PT ;  /* 0x000000ffb900720c */ /* 0x000fe20003f85270 */
[----:B------:R2:W-:Y:S01]  /*17d90*/  STG.E.128 desc[UR8][R130.64], R124 ;  /* 0x0000007c82007986 */ /* 0x0005e2000c101d08 */
[----:B------:R-:W-:Y:S01]  /*17da0*/  ISETP.NE.AND P6, PT, R133, RZ, PT ;  /* 0x000000ff8500720c */ /* 0x000fe20003fc5270 */
[----:B------:R-:W-:Y:S01]  /*17db0*/  IMAD.MOV.U32 R192, RZ, RZ, 0x10 ;  /* 0x00000010ffc07424 */ /* 0x000fe200078e00ff */
[----:B------:R-:W-:-:S02]  /*17dc0*/  SEL R181, RZ, 0x1000000, !P1 ;  /* 0x01000000ffb57807 */ /* 0x000fc40004800000 */
[----:B------:R-:W-:Y:S02]  /*17dd0*/  SEL R182, RZ, 0x10000, !P4 ;  /* 0x00010000ffb67807 */ /* 0x000fe40006000000 */
[----:B------:R-:W-:Y:S02]  /*17de0*/  SEL R133, RZ, 0x100, !P5 ;  /* 0x00000100ff857807 */ /* 0x000fe40006800000 */
[----:B------:R-:W-:Y:S02]  /*17df0*/  SEL R188, RZ, 0x100, !P3 ;  /* 0x00000100ffbc7807 */ /* 0x000fe40005800000 */
[----:B------:R-:W-:Y:S02]  /*17e00*/  LOP3.LUT R133, R133, R181, R182, 0xfe, !PT ;  /* 0x000000b585857212 */ /* 0x000fe400078efeb6 */
[----:B------:R-:W-:Y:S02]  /*17e10*/  LOP3.LUT R188, R188, R189, R187, 0xfe, !PT ;  /* 0x000000bdbcbc7212 */ /* 0x000fe400078efebb */
[----:B------:R-:W-:-:S02]  /*17e20*/  SEL R181, RZ, 0x1, !P2 ;  /* 0x00000001ffb57807 */ /* 0x000fc40005000000 */
[----:B------:R-:W-:Y:S01]  /*17e30*/  SEL R182, RZ, 0x1, !P6 ;  /* 0x00000001ffb67807 */ /* 0x000fe20007000000 */
[----:B--2---:R-:W-:Y:S01]  /*17e40*/  IMAD.WIDE.U32 R126, R183, 0x8, R216 ;  /* 0x00000008b77e7825 */ /* 0x004fe200078e00d8 */
[----:B------:R-:W-:Y:S02]  /*17e50*/  LOP3.LUT R125, R188, R181, RZ, 0xfc, !PT ;  /* 0x000000b5bc7d7212 */ /* 0x000fe400078efcff */
[----:B------:R-:W-:Y:S02]  /*17e60*/  LOP3.LUT R124, R133, R182, RZ, 0xfc, !PT ;  /* 0x000000b6857c7212 */ /* 0x000fe400078efcff */
[----:B------:R-:W-:Y:S02]  /*17e70*/  PLOP3.LUT P3, PT, PT, PT, UP0, 0x80, 0x8 ;  /* 0x000000000008781c */ /* 0x000fe40003f6f008 */
[----:B------:R-:W-:Y:S01]  /*17e80*/  IADD3 R185, PT, PT, R132, 0x180, RZ ;  /* 0x0000018084b97810 */ /* 0x000fe20007ffe0ff */
[----:B------:R2:W-:Y:S01]  /*17e90*/  STG.E.64 desc[UR8][R126.64], R124 ;  /* 0x0000007c7e007986 */ /* 0x0005e2000c101b08 */
[----:B------:R-:W-:-:S03]  /*17ea0*/  PLOP3.LUT P1, PT, PT, PT, UP0, 0x80, 0x8 ;  /* 0x000000000008781c */ /* 0x000fc60003f2f008 */
[----:B------:R-:W-:-:S04]  /*17eb0*/  IMAD.WIDE.U32 R198, R185, 0x10, R134 ;  /* 0x00000010b9c67825 */ /* 0x000fc800078e0086 */
[----:B0-----:R-:W-:-:S04]  /*17ec0*/  @P0 IMAD.WIDE.U32 R190, R185, 0x10, R190 ;  /* 0x00000010b9be0825 */ /* 0x001fc800078e00be */
[----:B-1----:R-:W-:Y:S01]  /*17ed0*/  @P3 IMAD.WIDE.U32 R192, R185, R192, UR40 ;  /* 0x00000028b9c03e25 */ /* 0x002fe2000f8e00c0 */
[----:B--2---:R-:W-:Y:S06]  /*17ee0*/  BRA.U !UP0, `(.L_x_1017) ;  /* 0x0000000108507547 */ /* 0x004fec000b800000 */
[----:B------:R-:W-:Y:S01]  /*17ef0*/  IMAD.U32 R127, R177, 0x10000, RZ ;  /* 0x00010000b17f7824 */ /* 0x000fe200078e00ff */
        /* <DEDUP_REMOVED lines=19> */
.L_x_1017:
[----:B------:R1:W5:Y:S04]  /*18030*/  @P1 LDG.E.128 R120, desc[UR8][R192.64] ;  /* 0x00000008c0781981 */ /* 0x000368000c1e1d00 */
[----:B------:R1:W5:Y:S04]  /*18040*/  @P0 LDG.E.128 R116, desc[UR8][R190.64] ;  /* 0x00000008be740981 */ /* 0x000368000c1e1d00 */
[----:B0-----:R1:W5:Y:S01]  /*18050*/  LDG.E.128 R124, desc[UR8][R198.64] ;  /* 0x00000008c67c7981 */ /* 0x001362000c1e1d00 */
[----:B------:R-:W-:Y:S05]  /*18060*/  BRA.U !UP0, `(.L_x_1018) ;  /* 0x0000004d088c7547 */ /* 0x000fea000b800000 */
        /* <DEDUP_REMOVED lines=15> */
.L_x_1020:
[----:B------:R-:W-:-:S04]  /*18160*/  IADD3 R2, PT, PT, R2, 0x1, RZ ;  /* 0x0000000102027810 */ /* 0x000fc80007ffe0ff */
        /* <DEDUP_REMOVED lines=11> */
.L_x_1021:
        /* <DEDUP_REMOVED lines=41> */
[----:B------:R-:W-:-:S07]  /*184b0*/  IMAD.MOV.U32 R130, RZ, RZ, R186 ;  /* 0x000000ffff827224 */ /* 0x000fce00078e00ba */
.L_x_1019:
[----:B------:R-:W-:Y:S01]  /*184c0*/  I2FP.F32.U32 R131, R130 ;  /* 0x0000008200837245 */ /* 0x000fe20000201000 */
[----:B-----5:R-:W-:Y:S01]  /*184d0*/  IMAD.U32 R130, R124, 0x10000, RZ ;  /* 0x000100007c827824 */ /* 0x020fe200078e00ff */
[----:B------:R-:W-:Y:S01]  /*184e0*/  ISETP.NE.AND P2, PT, R171, 0x1, PT ;  /* 0x00000001ab00780c */ /* 0x000fe20003f45270 */
[----:B------:R-:W-:Y:S01]  /*184f0*/  IMAD.MOV.U32 R173, RZ, RZ, 0x2 ;  /* 0x00000002ffad7424 */ /* 0x000fe200078e00ff */
[----:B------:R-:W-:Y:S01]  /*18500*/  LOP3.LUT R179, R179, 0xfffffff7, RZ, 0xc0, !PT ;  /* 0xfffffff7b3b37812 */ /* 0x000fe200078ec0ff */
[----:B------:R-:W-:Y:S01]  /*18510*/  FFMA.FTZ R131, R131, R184, 1.1641532182693481445e-10 ;  /* 0x2f00000083837423 */ /* 0x000fe200000100b8 */
[----:B------:R-:W-:Y:S01]  /*18520*/  FMUL.FTZ R130, R130, UR5 ;  /* 0x0000000582827c20 */ /* 0x000fe20008410000 */
[----:B------:R-:W-:-:S03]  /*18530*/  PRMT R124, R124, 0x7632, R124 ;  /* 0x000076327c7c7816 */ /* 0x000fc6000000007c */
[----:B------:R-:W-:Y:S02]  /*18540*/  FSETP.GTU.FTZ.AND P1, PT, R131, UR4, PT ;  /* 0x0000000483007c0b */ /* 0x000fe4000bf3c000 */
        /* <DEDUP_REMOVED lines=13> */
.L_x_1023:
        /* <DEDUP_REMOVED lines=12> */
.L_x_1024:
        /* <DEDUP_REMOVED lines=42> */
.L_x_1022:
[----:B------:R-:W-:Y:S01]  /*18980*/  I2FP.F32.U32 R131, R131 ;  /* 0x0000008300837245 */ /* 0x000fe20000201000 */
[----:B------:R-:W-:Y:S01]  /*18990*/  @P0 IMAD.U32 R172, R116, 0x10000, RZ ;  /* 0x0001000074ac0824 */ /* 0x000fe200078e00ff */
[----:B------:R-:W-:Y:S02]  /*189a0*/  SHF.L.U32 R130, R120, 0x10, RZ ;  /* 0x0000001078827819 */ /* 0x000fe400000006ff */
[----:B------:R-:W-:Y:S01]  /*189b0*/  ISETP.NE.AND P2, PT, R173, 0x1, PT ;  /* 0x00000001ad00780c */ /* 0x000fe20003f45270 */
[----:B------:R-:W-:Y:S02]  /*189c0*/  FFMA.FTZ R131, R131, R184, 1.1641532182693481445e-10 ;  /* 0x2f00000083837423 */ /* 0x000fe400000100b8 */
[----:B------:R-:W-:-:S03]  /*189d0*/  FMUL.FTZ R130, R130, UR5 ;  /* 0x0000000582827c20 */ /* 0x000fc60008410000 */
[----:B------:R-:W-:Y:S01]  /*189e0*/  FSETP.GTU.FTZ.AND P1, PT, R131, UR4, PT ;  /* 0x0000000483007c0b */ /* 0x000fe2000bf3c000 */
[----:B------:R-:W-:-:S03]  /*189f0*/  IMAD.MOV.U32 R131, RZ, RZ, R170 ;  /* 0x000000ffff837224 */ /* 0x000fc600078e00aa */
[----:B------:R-:W-:Y:S02]  /*18a00*/  FSEL R130, R130, RZ, !P1 ;  /* 0x000000ff82827208 */ /* 0x000fe40004800000 */
[----:B------:R-:W-:-:S03]  /*18a10*/  SEL R171, RZ, 0x1, P1 ;  /* 0x00000001ffab7807 */ /* 0x000fc60000800000 */
[----:B------:R-:W-:Y:S01]  /*18a20*/  FADD.FTZ R133, R133, R130 ;  /* 0x0000008285857221 */ /* 0x000fe20000010000 */
[----:B------:R-:W-:-:S03]  /*18a30*/  HFMA2 R130, -RZ, RZ, 0, 1.1920928955078125e-07 ;  /* 0x00000002ff827431 */ /* 0x000fc600000001ff */
[--C-:B------:R-:W-:Y:S01]  /*18a40*/  @P0 FADD.FTZ R187, R172, R133.reuse ;  /* 0x00000085acbb0221 */ /* 0x100fe20000010000 */
[----:B------:R-:W-:-:S05]  /*18a50*/  @!P0 IMAD.MOV.U32 R187, RZ, RZ, R133 ;  /* 0x000000ffffbb8224 */ /* 0x000fca00078e0085 */
[----:B-1----:R-:W-:Y:S01]  /*18a60*/  F2FP.BF16.F32.PACK_AB R191, RZ, R187 ;  /* 0x000000bbffbf723e */ /* 0x002fe200000010ff */
        /* <DEDUP_REMOVED lines=9> */
.L_x_1026:
        /* <DEDUP_REMOVED lines=12> */
.L_x_1027:
        /* <DEDUP_REMOVED lines=43> */
.L_x_1025:
[----:B------:R-:W-:Y:S01]  /*18e70*/  I2FP.F32.U32 R131, R131 ;  /* 0x0000008300837245 */ /* 0x000fe20000201000 */
[----:B------:R-:W-:Y:S01]  /*18e80*/  IMAD.U32 R124, R124, 0x10000, RZ ;  /* 0x000100007c7c7824 */ /* 0x000fe200078e00ff */
[----:B------:R-:W-:Y:S02]  /*18e90*/  ISETP.NE.AND P2, PT, R130, 0x1, PT ;  /* 0x000000018200780c */ /* 0x000fe40003f45270 */
[----:B------:R-:W-:Y:S01]  /*18ea0*/  LOP3.LUT R179, R179, 0xfffffffb, RZ, 0xc0, !PT ;  /* 0xfffffffbb3b37812 */ /* 0x000fe200078ec0ff */
[----:B------:R-:W-:Y:S01]  /*18eb0*/  FFMA.FTZ R131, R131, R184, 1.1641532182693481445e-10 ;  /* 0x2f00000083837423 */ /* 0x000fe200000100b8 */
[----:B------:R-:W-:Y:S01]  /*18ec0*/  FMUL.FTZ R124, R124, UR5 ;  /* 0x000000057c7c7c20 */ /* 0x000fe20008410000 */
[----:B------:R-:W-:-:S03]  /*18ed0*/  MOV R173, 0x2 ;  /* 0x0000000200ad7802 */ /* 0x000fc60000000f00 */
[----:B------:R-:W-:Y:S01]  /*18ee0*/  FSETP.GTU.FTZ.AND P1, PT, R131, UR4, PT ;  /* 0x0000000483007c0b */ /* 0x000fe2000bf3c000 */
[----:B------:R-:W-:-:S03]  /*18ef0*/  IMAD.MOV.U32 R131, RZ, RZ, R170 ;  /* 0x000000ffff837224 */ /* 0x000fc600078e00aa */
        /* <DEDUP_REMOVED lines=12> */
.L_x_1029:
        /* <DEDUP_REMOVED lines=12> */
.L_x_1030:
        /* <DEDUP_REMOVED lines=43> */
.L_x_1028:
        /* <DEDUP_REMOVED lines=10> */
[----:B------:R-:W-:Y:S01]  /*193d0*/  IMAD.MOV.U32 R130, RZ, RZ, 0x2 ;  /* 0x00000002ff827424 */ /* 0x000fe200078e00ff */
[----:B------:R-:W-:-:S03]  /*193e0*/  @P0 SHF.L.U32 R131, R131, 0x10, RZ ;  /* 0x0000001083830819 */ /* 0x000fc600000006ff */
        /* <DEDUP_REMOVED lines=14> */
.L_x_1032:
        /* <DEDUP_REMOVED lines=12> */
.L_x_1033:
        /* <DEDUP_REMOVED lines=43> */
.L_x_1031:
[----:B------:R-:W-:Y:S01]  /*19840*/  I2FP.F32.U32 R131, R124 ;  /* 0x0000007c00837245 */ /* 0x000fe20000201000 */
[----:B------:R-:W-:Y:S01]  /*19850*/  IMAD.U32 R124, R125, 0x10000, RZ ;  /* 0x000100007d7c7824 */ /* 0x000fe200078e00ff */
[----:B------:R-:W-:Y:S02]  /*19860*/  ISETP.NE.AND P2, PT, R130, 0x1, PT ;  /* 0x000000018200780c */ /* 0x000fe40003f45270 */
[----:B------:R-:W-:Y:S01]  /*19870*/  LOP3.LUT R179, R179, 0xfffffffd, RZ, 0xc0, !PT ;  /* 0xfffffffdb3b37812 */ /* 0x000fe200078ec0ff */
[----:B------:R-:W-:Y:S01]  /*19880*/  FFMA.FTZ R131, R131, R184, 1.1641532182693481445e-10 ;  /* 0x2f00000083837423 */ /* 0x000fe200000100b8 */
[----:B------:R-:W-:Y:S01]  /*19890*/  FMUL.FTZ R124, R124, UR5 ;  /* 0x000000057c7c7c20 */ /* 0x000fe20008410000 */
[----:B------:R-:W-:Y:S02]  /*198a0*/  PRMT R133, R125, 0x7632, R133 ;  /* 0x000076327d857816 */ /* 0x000fe40000000085 */
[----:B------:R-:W-:Y:S02]  /*198b0*/  MOV R125, R170 ;  /* 0x000000aa007d7202 */ /* 0x000fe40000000f00 */
[----:B------:R-:W-:Y:S01]  /*198c0*/  FSETP.GTU.FTZ.AND P1, PT, R131, UR4, PT ;  /* 0x0000000483007c0b */ /* 0x000fe2000bf3c000 */
[----:B------:R-:W-:-:S03]  /*198d0*/  IMAD.MOV.U32 R131, RZ, RZ, 0x2 ;  /* 0x00000002ff837424 */ /* 0x000fc600078e00ff */
        /* <DEDUP_REMOVED lines=12> */
.L_x_1035:
        /* <DEDUP_REMOVED lines=12> */
.L_x_1036:
        /* <DEDUP_REMOVED lines=43> */
.L_x_1034:
        /* <DEDUP_REMOVED lines=8> */
[----:B------:R-:W-:-:S05]  /*19d90*/  FSEL R124, R124, RZ, !P1 ;  /* 0x000000ff7c7c7208 */ /* 0x000fca0004800000 */
[----:B------:R-:W-:Y:S01]  /*19da0*/  FADD.FTZ R173, R173, R124 ;  /* 0x0000007cadad7221 */ /* 0x000fe20000010000 */
[----:B------:R-:W-:-:S03]  /*19db0*/  IMAD.MOV.U32 R124, RZ, RZ, 0x2 ;  /* 0x00000002ff7c7424 */ /* 0x000fc600078e00ff */
[----:B------:R-:W-:Y:S01]  /*19dc0*/  @P0 FADD.FTZ R130, R130, R173 ;  /* 0x000000ad82820221 */ /* 0x000fe20000010000 */
[----:B------:R-:W-:Y:S02]  /*19dd0*/  @!P0 MOV R130, R173 ;  /* 0x000000ad00828202 */ /* 0x000fe40000000f00 */
[----:B------:R-:W-:Y:S02]  /*19de0*/  SEL R173, RZ, 0x1, P1 ;  /* 0x00000001ffad7807 */ /* 0x000fe40000800000 */
        /* <DEDUP_REMOVED lines=10> */
.L_x_1038:
        /* <DEDUP_REMOVED lines=12> */
.L_x_1039:
        /* <DEDUP_REMOVED lines=43> */
.L_x_1037:
[----:B------:R-:W-:Y:S02]  /*1a200*/  ISETP.NE.AND P3, PT, R124, 0x1, PT ;  /* 0x000000017c00780c */ /* 0x000fe40003f65270 */
[----:B------:R-:W-:Y:S02]  /*1a210*/  I2FP.F32.U32 R125, R125 ;  /* 0x0000007d007d7245 */ /* 0x000fe40000201000 */
[----:B------:R-:W-:-:S03]  /*1a220*/  SHF.L.U32 R133, R133, 0x10, RZ ;  /* 0x0000001085857819 */ /* 0x000fc600000006ff */
[----:B------:R-:W-:Y:S02]  /*1a230*/  FFMA.FTZ R125, R125, R184, 1.1641532182693481445e-10 ;  /* 0x2f0000007d7d7423 */ /* 0x000fe400000100b8 */
[----:B------:R-:W-:Y:S01]  /*1a240*/  FMUL.FTZ R131, R133, UR5 ;  /* 0x0000000585837c20 */ /* 0x000fe20008410000 */
[----:B------:R-:W-:Y:S02]  /*1a250*/  IMAD.MOV.U32 R133, RZ, RZ, 0x2 ;  /* 0x00000002ff857424 */ /* 0x000fe400078e00ff */
        /* <DEDUP_REMOVED lines=13> */
.L_x_1041:
        /* <DEDUP_REMOVED lines=12> */
.L_x_1042:
        /* <DEDUP_REMOVED lines=43> */
.L_x_1040:
[----:B------:R-:W-:Y:S01]  /*1a6a0*/  I2FP.F32.U32 R125, R125 ;  /* 0x0000007d007d7245 */ /* 0x000fe20000201000 */
[----:B------:R-:W-:Y:S01]  /*1a6b0*/  HFMA2 R175, -RZ, RZ, 0, 1.1920928955078125e-07 ;  /* 0x00000002ffaf7431 */ /* 0x000fe200000001ff */
        /* <DEDUP_REMOVED lines=9> */
[----:B------:R-:W-:Y:S02]  /*1a750*/  @P0 IMAD.U32 R190, R125, 0x10000, RZ ;  /* 0x000100007dbe0824 */ /* 0x000fe400078e00ff */
[----:B------:R-:W-:Y:S02]  /*1a760*/  IMAD.MOV.U32 R125, RZ, RZ, R170 ;  /* 0x000000ffff7d7224 */ /* 0x000fe400078e00aa */
[----:B------:R-:W-:-:S04]  /*1a770*/  FADD.FTZ R131, R131, R124 ;  /* 0x0000007c83837221 */ /* 0x000fc80000010000 */
        /* <DEDUP_REMOVED lines=12> */
.L_x_1044:
        /* <DEDUP_REMOVED lines=12> */
.L_x_1045:
        /* <DEDUP_REMOVED lines=43> */
.L_x_1043:
        /* <DEDUP_REMOVED lines=20> */
.L_x_1047:
        /* <DEDUP_REMOVED lines=12> */
.L_x_1048:
        /* <DEDUP_REMOVED lines=43> */
.L_x_1046:
[----:B------:R-:W-:Y:S01]  /*1b060*/  I2FP.F32.U32 R125, R125 ;  /* 0x0000007d007d7245 */ /* 0x000fe20000201000 */
[----:B------:R-:W-:Y:S01]  /*1b070*/  IMAD.U32 R124, R122, 0x10000, RZ ;  /* 0x000100007a7c7824 */ /* 0x000fe200078e00ff */
[----:B------:R-:W-:-:S03]  /*1b080*/  @P0 SHF.L.U32 R176, R118, 0x10, RZ ;  /* 0x0000001076b00819 */ /* 0x000fc600000006ff */
[----:B------:R-:W-:Y:S01]  /*1b090*/  FFMA.FTZ R125, R125, R184, 1.1641532182693481445e-10 ;  /* 0x2f0000007d7d7423 */ /* 0x000fe200000100b8 */
[----:B------:R-:W-:-:S04]  /*1b0a0*/  FMUL.FTZ R124, R124, UR5 ;  /* 0x000000057c7c7c20 */ /* 0x000fc80008410000 */
[----:B------:R-:W-:Y:S02]  /*1b0b0*/  FSETP.GTU.FTZ.AND P3, PT, R125, UR4, PT ;  /* 0x000000047d007c0b */ /* 0x000fe4000bf7c000 */
[----:B------:R-:W-:Y:S02]  /*1b0c0*/  MOV R125, R170 ;  /* 0x000000aa007d7202 */ /* 0x000fe40000000f00 */
[----:B------:R-:W-:Y:S02]  /*1b0d0*/  FSEL R124, R124, RZ, !P3 ;  /* 0x000000ff7c7c7208 */ /* 0x000fe40005800000 */
[----:B------:R-:W-:Y:S02]  /*1b0e0*/  SEL R175, RZ, 0x1, P3 ;  /* 0x00000001ffaf7807 */ /* 0x000fe40001800000 */
[----:B------:R-:W-:Y:S01]  /*1b0f0*/  ISETP.NE.AND P3, PT, R133, 0x1, PT ;  /* 0x000000018500780c */ /* 0x000fe20003f65270 */
[----:B------:R-:W-:Y:S01]  /*1b100*/  FADD.FTZ R131, R131, R124 ;  /* 0x0000007c83837221 */ /* 0x000fe20000010000 */
[----:B------:R-:W-:-:S03]  /*1b110*/  IMAD.MOV.U32 R124, RZ, RZ, 0x2 ;  /* 0x00000002ff7c7424 */ /* 0x000fc600078e00ff */
[--C-:B------:R-:W-:Y:S01]  /*1b120*/  @P0 FADD.FTZ R189, R176, R131.reuse ;  /* 0x00000083b0bd0221 */ /* 0x100fe20000010000 */
[----:B------:R-:W-:-:S05]  /*1b130*/  @!P0 IMAD.MOV.U32 R189, RZ, RZ, R131 ;  /* 0x000000ffffbd8224 */ /* 0x000fca00078e0083 */
        /* <DEDUP_REMOVED lines=10> */
.L_x_1050:
        /* <DEDUP_REMOVED lines=12> */
.L_x_1051:
        /* <DEDUP_REMOVED lines=42> */
[----:B------:R-:W-:-:S07]  /*1b540*/  HFMA2 R124, -RZ, RZ, 0, 0 ;  /* 0x00000000ff7c7431 */ /* 0x000fce00000001ff */
.L_x_1049:
        /* <DEDUP_REMOVED lines=19> */
.L_x_1053:
        /* <DEDUP_REMOVED lines=12> */
.L_x_1054:
        /* <DEDUP_REMOVED lines=43> */
.L_x_1052:
[----:B------:R-:W-:Y:S01]  /*1b9f0*/  I2FP.F32.U32 R125, R125 ;  /* 0x0000007d007d7245 */ /* 0x000fe20000201000 */
[----:B------:R-:W-:Y:S01]  /*1ba00*/  IMAD.MOV.U32 R177, RZ, RZ, 0x2 ;  /* 0x00000002ffb17424 */ /* 0x000fe200078e00ff */
[----:B------:R-:W-:-:S03]  /*1ba10*/  PRMT R124, R122, 0x7632, R124 ;  /* 0x000076327a7c7816 */ /* 0x000fc6000000007c */
[----:B------:R-:W-:Y:S02]  /*1ba20*/  FFMA.FTZ R125, R125, R184, 1.1641532182693481445e-10 ;  /* 0x2f0000007d7d7423 */ /* 0x000fe400000100b8 */
[----:B------:R-:W-:-:S03]  /*1ba30*/  IMAD.U32 R124, R124, 0x10000, RZ ;  /* 0x000100007c7c7824 */ /* 0x000fc600078e00ff */
[----:B------:R-:W-:Y:S01]  /*1ba40*/  FSETP.GTU.FTZ.AND P4, PT, R125, UR4, PT ;  /* 0x000000047d007c0b */ /* 0x000fe2000bf9c000 */
[----:B------:R-:W-:-:S03]  /*1ba50*/  FMUL.FTZ R124, R124, UR5 ;  /* 0x000000057c7c7c20 */ /* 0x000fc60008410000 */
[----:B------:R-:W-:Y:S02]  /*1ba60*/  SEL R176, RZ, 0x1, P4 ;  /* 0x00000001ffb07807 */ /* 0x000fe40002000000 */
[----:B------:R-:W-:Y:S02]  /*1ba70*/  FSEL R131, R124, RZ, !P4 ;  /* 0x000000ff7c837208 */ /* 0x000fe40006000000 */
[----:B------:R-:W-:Y:S02]  /*1ba80*/  ISETP.NE.AND P4, PT, R133, 0x1, PT ;  /* 0x000000018500780c */ /* 0x000fe40003f85270 */
[----:B------:R-:W-:Y:S01]  /*1ba90*/  @P0 PRMT R124, R118, 0x7632, R124 ;  /* 0x00007632767c0816 */ /* 0x000fe2000000007c */
[----:B------:R-:W-:-:S04]  /*1baa0*/  FADD.FTZ R126, R126, R131 ;  /* 0x000000837e7e7221 */ /* 0x000fc80000010000 */
[----:B------:R-:W-:-:S04]  /*1bab0*/  @P0 IMAD.U32 R125, R124, 0x10000, RZ ;  /* 0x000100007c7d0824 */ /* 0x000fc800078e00ff */
        /* <DEDUP_REMOVED lines=13> */
.L_x_1056:
        /* <DEDUP_REMOVED lines=12> */
.L_x_1057:
        /* <DEDUP_REMOVED lines=43> */
.L_x_1055:
        /* <DEDUP_REMOVED lines=20> */
.L_x_1059:
        /* <DEDUP_REMOVED lines=12> */
.L_x_1060:
        /* <DEDUP_REMOVED lines=43> */
.L_x_1058:
[----:B------:R-:W-:Y:S02]  /*1c3b0*/  I2FP.F32.U32 R125, R126 ;  /* 0x0000007e007d7245 */ /* 0x000fe40000201000 */
[----:B------:R-:W-:-:S03]  /*1c3c0*/  SHF.L.U32 R124, R123, 0x10, RZ ;  /* 0x000000107b7c7819 */ /* 0x000fc600000006ff */
[----:B------:R-:W-:Y:S02]  /*1c3d0*/  FFMA.FTZ R125, R125, R184, 1.1641532182693481445e-10 ;  /* 0x2f0000007d7d7423 */ /* 0x000fe400000100b8 */
[----:B------:R-:W-:-:S03]  /*1c3e0*/  FMUL.FTZ R124, R124, UR5 ;  /* 0x000000057c7c7c20 */ /* 0x000fc60008410000 */
[----:B------:R-:W-:Y:S01]  /*1c3f0*/  FSETP.GTU.FTZ.AND P5, PT, R125, UR4, PT ;  /* 0x000000047d007c0b */ /* 0x000fe2000bfbc000 */
[----:B------:R-:W-:-:S03]  /*1c400*/  @P0 IMAD.U32 R125, R119, 0x10000, RZ ;  /* 0x00010000777d0824 */ /* 0x000fc600078e00ff */
[----:B------:R-:W-:Y:S02]  /*1c410*/  FSEL R124, R124, RZ, !P5 ;  /* 0x000000ff7c7c7208 */ /* 0x000fe40006800000 */
[----:B------:R-:W-:Y:S02]  /*1c420*/  SEL R177, RZ, 0x1, P5 ;  /* 0x00000001ffb17807 */ /* 0x000fe40002800000 */
[----:B------:R-:W-:Y:S01]  /*1c430*/  ISETP.NE.AND P5, PT, R127, 0x1, PT ;  /* 0x000000017f00780c */ /* 0x000fe20003fa5270 */
[----:B------:R-:W-:-:S04]  /*1c440*/  FADD.FTZ R124, R133, R124 ;  /* 0x0000007c857c7221 */ /* 0x000fc80000010000 */
[--C-:B------:R-:W-:Y:S01]  /*1c450*/  @P0 FADD.FTZ R133, R125, R124.reuse ;  /* 0x0000007c7d850221 */ /* 0x100fe20000010000 */
[----:B------:R-:W-:Y:S02]  /*1c460*/  @!P0 IMAD.MOV.U32 R133, RZ, RZ, R124 ;  /* 0x000000ffff858224 */ /* 0x000fe400078e007c */
[----:B------:R-:W-:Y:S02]  /*1c470*/  HFMA2 R124, -RZ, RZ, 0, 1.1920928955078125e-07 ;  /* 0x00000002ff7c7431 */ /* 0x000fe400000001ff */
[----:B------:R-:W-:Y:S01]  /*1c480*/  IMAD.MOV.U32 R125, RZ, RZ, R170 ;  /* 0x000000ffff7d7224 */ /* 0x000fe200078e00aa */
        /* <DEDUP_REMOVED lines=10> */
.L_x_1062:
        /* <DEDUP_REMOVED lines=12> */
.L_x_1063:
        /* <DEDUP_REMOVED lines=43> */
.L_x_1061:
[----:B------:R-:W-:Y:S01]  /*1c8a0*/  I2FP.F32.U32 R125, R125 ;  /* 0x0000007d007d7245 */ /* 0x000fe20000201000 */
[----:B------:R-:W-:Y:S01]  /*1c8b0*/  IMAD.U32 R131, R131, 0x10000, RZ ;  /* 0x0001000083837824 */ /* 0x000fe200078e00ff */
[----:B------:R-:W-:Y:S01]  /*1c8c0*/  ISETP.NE.AND P6, PT, R124, 0x1, PT ;  /* 0x000000017c00780c */ /* 0x000fe20003fc5270 */
[----:B------:R-:W-:Y:S01]  /*1c8d0*/  IMAD.MOV.U32 R126, RZ, RZ, R170 ;  /* 0x000000ffff7e7224 */ /* 0x000fe200078e00aa */
[----:B------:R-:W-:Y:S01]  /*1c8e0*/  MOV R193, 0x2 ;  /* 0x0000000200c17802 */ /* 0x000fe20000000f00 */
        /* <DEDUP_REMOVED lines=14> */
.L_x_1065:
[----:B------:R-:W-:-:S04]  /*1c9d0*/  IADD3 R2, PT, PT, R2, 0x1, RZ ;  /* 0x0000000102027810 */ /* 0x000fc80007ffe0ff */
        /* <DEDUP_REMOVED lines=13> */
.L_x_1066:
        /* <DEDUP_REMOVED lines=43> */
.L_x_1064:
[----:B------:R-:W-:Y:S02]  /*1cd60*/  I2FP.F32.U32 R125, R126 ;  /* 0x0000007e007d7245 */ /* 0x000fe40000201000 */
[----:B------:R-:W-:-:S03]  /*1cd70*/  PRMT R124, R123, 0x7632, R124 ;  /* 0x000076327b7c7816 */ /* 0x000fc6000000007c */
[----:B------:R-:W-:Y:S02]  /*1cd80*/  FFMA.FTZ R125, R125, R184, 1.1641532182693481445e-10 ;  /* 0x2f0000007d7d7423 */ /* 0x000fe400000100b8 */
[----:B------:R-:W-:-:S03]  /*1cd90*/  IMAD.U32 R124, R124, 0x10000, RZ ;  /* 0x000100007c7c7824 */ /* 0x000fc600078e00ff */
[----:B------:R-:W-:Y:S01]  /*1cda0*/  FSETP.GTU.FTZ.AND P6, PT, R125, UR4, PT ;  /* 0x000000047d007c0b */ /* 0x000fe2000bfdc000 */
[----:B------:R-:W-:Y:S01]  /*1cdb0*/  FMUL.FTZ R124, R124, UR5 ;  /* 0x000000057c7c7c20 */ /* 0x000fe20008410000 */
[----:B------:R-:W-:-:S04]  /*1cdc0*/  @P0 PRMT R125, R119, 0x7632, R125 ;  /* 0x00007632777d0816 */ /* 0x000fc8000000007d */
[----:B------:R-:W-:Y:S02]  /*1cdd0*/  FSEL R192, R124, RZ, !P6 ;  /* 0x000000ff7cc07208 */ /* 0x000fe40007000000 */
[----:B------:R-:W-:Y:S02]  /*1cde0*/  @P0 SHF.L.U32 R126, R125, 0x10, RZ ;  /* 0x000000107d7e0819 */ /* 0x000fe400000006ff */
[----:B------:R-:W-:Y:S01]  /*1cdf0*/  SEL R124, RZ, 0x1, P6 ;  /* 0x00000001ff7c7807 */ /* 0x000fe20003000000 */
        /* <DEDUP_REMOVED lines=10> */
.L_x_1018:
        /* <DEDUP_REMOVED lines=15> */
.L_x_1069:
[----:B------:R-:W-:-:S04]  /*1cf90*/  VIADD R2, R2, 0x1 ;  /* 0x0000000102027836 */ /* 0x000fc80000000000 */
[C---:B-1----:R-:W-:Y:S01]  /*1cfa0*/  IMAD.WIDE.U32 R190, R2.reuse, -0x2daee0ad, RZ ;  /* 0xd2511f5302be7825 */ /* 0x042fe200078e00ff */
        /* <DEDUP_REMOVED lines=10> */
.L_x_1070:
        /* <DEDUP_REMOVED lines=42> */
[----:B------:R-:W-:-:S07]  /*1d2f0*/  IMAD.MOV.U32 R130, RZ, RZ, R186 ;  /* 0x000000ffff827224 */ /* 0x000fce00078e00ba */
.L_x_1068:
[----:B------:R-:W-:Y:S01]  /*1d300*/  I2FP.F32.U32 R131, R130 ;  /* 0x0000008200837245 */ /* 0x000fe20000201000 */
[----:B-----5:R-:W-:Y:S01]  /*1d310*/  IMAD.U32 R130, R124, 0x10000, RZ ;  /* 0x000100007c827824 */ /* 0x020fe200078e00ff */
[----:B------:R-:W-:Y:S01]  /*1d320*/  ISETP.NE.AND P2, PT, R133, 0x1, PT ;  /* 0x000000018500780c */ /* 0x000fe20003f45270 */
[----:B------:R-:W-:Y:S01]  /*1d330*/  @P0 IMAD.U32 R186, R116, 0x10000, RZ ;  /* 0x0001000074ba0824 */ /* 0x000fe200078e00ff */
[----:B------:R-:W-:Y:S01]  /*1d340*/  LOP3.LUT R179, R179, 0xfffffff7, RZ, 0xc0, !PT ;  /* 0xfffffff7b3b37812 */ /* 0x000fe200078ec0ff */
[----:B------:R-:W-:Y:S01]  /*1d350*/  FFMA.FTZ R131, R131, R184, 1.1641532182693481445e-10 ;  /* 0x2f00000083837423 */ /* 0x000fe200000100b8 */
[----:B------:R-:W-:Y:S01]  /*1d360*/  FMUL.FTZ R130, R130, UR5 ;  /* 0x0000000582827c20 */ /* 0x000fe20008410000 */
[----:B------:R-:W-:Y:S02]  /*1d370*/  PRMT R124, R124, 0x7632, R124 ;  /* 0x000076327c7c7816 */ /* 0x000fe4000000007c */
[----:B------:R-:W-:Y:S02]  /*1d380*/  MOV R188, 0x2 ;  /* 0x0000000200bc7802 */ /* 0x000fe40000000f00 */
[----:B------:R-:W-:Y:S01]  /*1d390*/  FSETP.GTU.FTZ.AND P1, PT, R131, UR4, PT ;  /* 0x0000000483007c0b */ /* 0x000fe2000bf3c000 */
[----:B------:R-:W-:-:S03]  /*1d3a0*/  IMAD.MOV.U32 R131, RZ, RZ, R170 ;  /* 0x000000ffff837224 */ /* 0x000fc600078e00aa */
[----:B------:R-:W-:Y:S02]  /*1d3b0*/  FSEL R187, R130, RZ, !P1 ;  /* 0x000000ff82bb7208 */ /* 0x000fe40004800000 */
        /* <DEDUP_REMOVED lines=13> */
.L_x_1072:
[----:B------:R-:W-:-:S04]  /*1d490*/  IADD3 R2, PT, PT, R2, 0x1, RZ ;  /* 0x0000000102027810 */ /* 0x000fc80007ffe0ff */
[C---:B------:R-:W-:Y:S01]  /*1d4a0*/  ISETP.NE.AND P1, PT, R2.reuse, RZ, PT ;  /* 0x000000ff0200720c */ /* 0x040fe20003f25270 */
[----:B-1----:R-:W-:-:S12]  /*1d4b0*/  IMAD.WIDE.U32 R190, R2, -0x2daee0ad, RZ ;  /* 0xd2511f5302be7825 */ /* 0x002fd800078e00ff */
        /* <DEDUP_REMOVED lines=9> */
.L_x_1073:
        /* <DEDUP_REMOVED lines=43> */
.L_x_1071:
[----:B------:R-:W-:Y:S01]  /*1d800*/  I2FP.F32.U32 R131, R131 ;  /* 0x0000008300837245 */ /* 0x000fe20000201000 */
[----:B------:R-:W-:Y:S01]  /*1d810*/  IMAD.U32 R124, R124, 0x10000, RZ ;  /* 0x000100007c7c7824 */ /* 0x000fe200078e00ff */
[----:B------:R-:W-:Y:S01]  /*1d820*/  ISETP.NE.AND P2, PT, R188, 0x1, PT ;  /* 0x00000001bc00780c */ /* 0x000fe20003f45270 */
[----:B------:R-:W-:Y:S01]  /*1d830*/  IMAD.MOV.U32 R133, RZ, RZ, 0x2 ;  /* 0x00000002ff857424 */ /* 0x000fe200078e00ff */
[----:B------:R-:W-:Y:S01]  /*1d840*/  @P0 PRMT R130, R116, 0x7632, R130 ;  /* 0x0000763274820816 */ /* 0x000fe20000000082 */
[----:B------:R-:W-:Y:S01]  /*1d850*/  FFMA.FTZ R131, R131, R184, 1.1641532182693481445e-10 ;  /* 0x2f00000083837423 */ /* 0x000fe200000100b8 */
[----:B------:R-:W-:Y:S01]  /*1d860*/  FMUL.FTZ R124, R124, UR5 ;  /* 0x000000057c7c7c20 */ /* 0x000fe20008410000 */
[----:B------:R-:W-:-:S03]  /*1d870*/  LOP3.LUT R179, R179, 0xfffffffb, RZ, 0xc0, !PT ;  /* 0xfffffffbb3b37812 */ /* 0x000fc600078ec0ff */
[----:B------:R-:W-:Y:S02]  /*1d880*/  FSETP.GTU.FTZ.AND P1, PT, R131, UR4, PT ;  /* 0x0000000483007c0b */ /* 0x000fe4000bf3c000 */
[----:B------:R-:W-:Y:S02]  /*1d890*/  @P0 SHF.L.U32 R131, R130, 0x10, RZ ;  /* 0x0000001082830819 */ /* 0x000fe400000006ff */
[----:B------:R-:W-:Y:S01]  /*1d8a0*/  FSEL R186, R124, RZ, !P1 ;  /* 0x000000ff7cba7208 */ /* 0x000fe20004800000 */
[----:B------:R-:W-:Y:S01]  /*1d8b0*/  IMAD.MOV.U32 R124, RZ, RZ, R170 ;  /* 0x000000ffff7c7224 */ /* 0x000fe200078e00aa */
[----:B------:R-:W-:-:S03]  /*1d8c0*/  PLOP3.LUT P1, PT, P1, PT, PT, 0x8, 0x80 ;  /* 0x000000000080781c */ /* 0x000fc60000f2e170 */
[----:B------:R-:W-:-:S05]  /*1d8d0*/  @P0 FADD.FTZ R186, R186, R131 ;  /* 0x00000083baba0221 */ /* 0x000fca0000010000 */
[----:B-1----:R-:W-:-:S05]  /*1d8e0*/  F2FP.BF16.F32.PACK_AB R191, RZ, R186 ;  /* 0x000000baffbf723e */ /* 0x002fca00000010ff */
[----:B------:R-:W-:Y:S01]  /*1d8f0*/  @P1 LOP3.LUT R179, R179, 0x4, RZ, 0xfc, !PT ;  /* 0x00000004b3b31812 */ /* 0x000fe200078efcff */
        /* <DEDUP_REMOVED lines=9> */
.L_x_1075:
        /* <DEDUP_REMOVED lines=12> */
.L_x_1076:
[----:B------:R-:W-:Y:S01]  /*1da50*/  IMAD.WIDE.U32 R4, R0, -0x326172a9, RZ ;  /* 0xcd9e8d5700047825 */ /* 0x000fe200078e00ff */
[----:B------:R-:W-:Y:S02]  /*1da60*/  LOP3.LUT R130, R169, UR11, R193, 0x96, !PT ;  /* 0x0000000ba9827c12 */ /* 0x000fe4000f8e96c1 */
[----:B------:R-:W-:Y:S01]  /*1da70*/  MOV R124, R182 ;  /* 0x000000b6007c7202 */ /* 0x000fe20000000f00 */
        /* <DEDUP_REMOVED lines=40> */
.L_x_1074:
[----:B------:R-:W-:Y:S01]  /*1dd00*/  I2FP.F32.U32 R131, R124 ;  /* 0x0000007c00837245 */ /* 0x000fe20000201000 */
[----:B------:R-:W-:Y:S01]  /*1dd10*/  IMAD.MOV.U32 R188, RZ, RZ, 0x2 ;  /* 0x00000002ffbc7424 */ /* 0x000fe200078e00ff */
[----:B------:R-:W-:Y:S02]  /*1dd20*/  SHF.L.U32 R124, R125, 0x10, RZ ;  /* 0x000000107d7c7819 */ /* 0x000fe400000006ff */
[----:B------:R-:W-:Y:S01]  /*1dd30*/  ISETP.NE.AND P2, PT, R133, 0x1, PT ;  /* 0x000000018500780c */ /* 0x000fe20003f45270 */
[----:B------:R-:W-:Y:S01]  /*1dd40*/  FFMA.FTZ R131, R131, R184, 1.1641532182693481445e-10 ;  /* 0x2f00000083837423 */ /* 0x000fe200000100b8 */
[----:B------:R-:W-:Y:S01]  /*1dd50*/  LOP3.LUT R179, R179, 0xfffffffd, RZ, 0xc0, !PT ;  /* 0xfffffffdb3b37812 */ /* 0x000fe200078ec0ff */
[----:B------:R-:W-:-:S03]  /*1dd60*/  FMUL.FTZ R124, R124, UR5 ;  /* 0x000000057c7c7c20 */ /* 0x000fc60008410000 */
[----:B------:R-:W-:Y:S01]  /*1dd70*/  FSETP.GTU.FTZ.AND P1, PT, R131, UR4, PT ;  /* 0x0000000483007c0b */ /* 0x000fe2000bf3c000 */
[----:B------:R-:W-:-:S03]  /*1dd80*/  @P0 IMAD.U32 R131, R117, 0x10000, RZ ;  /* 0x0001000075830824 */ /* 0x000fc600078e00ff */
        /* <DEDUP_REMOVED lines=16> */
.L_x_1078:
        /* <DEDUP_REMOVED lines=12> */
.L_x_1079:
        /* <DEDUP_REMOVED lines=43> */
.L_x_1077:
[----:B------:R-:W-:Y:S01]  /*1e200*/  I2FP.F32.U32 R125, R125 ;  /* 0x0000007d007d7245 */ /* 0x000fe20000201000 */
[----:B------:R-:W-:Y:S01]  /*1e210*/  IMAD.U32 R131, R131, 0x10000, RZ ;  /* 0x0001000083837824 */ /* 0x000fe200078e00ff */
[----:B------:R-:W-:Y:S02]  /*1e220*/  ISETP.NE.AND P2, PT, R188, 0x1, PT ;  /* 0x00000001bc00780c */ /* 0x000fe40003f45270 */
[----:B------:R-:W-:Y:S01]  /*1e230*/  @P0 PRMT R124, R117, 0x7632, R124 ;  /* 0x00007632757c0816 */ /* 0x000fe2000000007c */
[----:B------:R-:W-:Y:S01]  /*1e240*/  FFMA.FTZ R125, R125, R184, 1.1641532182693481445e-10 ;  /* 0x2f0000007d7d7423 */ /* 0x000fe200000100b8 */
[----:B------:R-:W-:-:S04]  /*1e250*/  FMUL.FTZ R131, R131, UR5 ;  /* 0x0000000583837c20 */ /* 0x000fc80008410000 */
[----:B------:R-:W-:Y:S01]  /*1e260*/  FSETP.GTU.FTZ.AND P1, PT, R125, UR4, PT ;  /* 0x000000047d007c0b */ /* 0x000fe2000bf3c000 */
[----:B------:R-:W-:-:S03]  /*1e270*/  @P0 IMAD.U32 R125, R124, 0x10000, RZ ;  /* 0x000100007c7d0824 */ /* 0x000fc600078e00ff */
[----:B------:R-:W-:Y:S02]  /*1e280*/  FSEL R190, R131, RZ, !P1 ;  /* 0x000000ff83be7208 */ /* 0x000fe40004800000 */
[----:B------:R-:W-:Y:S02]  /*1e290*/  PLOP3.LUT P1, PT, P1, PT, PT, 0x8, 0x80 ;  /* 0x000000000080781c */ /* 0x000fe40000f2e170 */
[----:B------:R-:W-:Y:S01]  /*1e2a0*/  MOV R131, 0x2 ;  /* 0x0000000200837802 */ /* 0x000fe20000000f00 */
        /* <DEDUP_REMOVED lines=12> */
.L_x_1081:
        /* <DEDUP_REMOVED lines=12> */
.L_x_1082:
        /* <DEDUP_REMOVED lines=43> */
.L_x_1080:
        /* <DEDUP_REMOVED lines=23> */
.L_x_1084:
        /* <DEDUP_REMOVED lines=12> */
.L_x_1085:
        /* <DEDUP_REMOVED lines=43> */
.L_x_1083:
        /* <DEDUP_REMOVED lines=23> */
.L_x_1087:
        /* <DEDUP_REMOVED lines=12> */
.L_x_1088:
        /* <DEDUP_REMOVED lines=43> */
.L_x_1086:
[----:B------:R-:W-:Y:S01]  /*1f0a0*/  I2FP.F32.U32 R125, R125 ;  /* 0x0000007d007d7245 */ /* 0x000fe20000201000 */
[----:B------:R-:W-:Y:S01]  /*1f0b0*/  IMAD.U32 R124, R127, 0x10000, RZ ;  /* 0x000100007f7c7824 */ /* 0x000fe200078e00ff */
[----:B------:R-:W-:Y:S01]  /*1f0c0*/  ISETP.NE.AND P5, PT, R192, 0x1, PT ;  /* 0x00000001c000780c */ /* 0x000fe20003fa5270 */
[----:B------:R-:W-:Y:S01]  /*1f0d0*/  @P0 IMAD.U32 R126, R119, 0x10000, RZ ;  /* 0x00010000777e0824 */ /* 0x000fe200078e00ff */
[----:B------:R-:W-:Y:S01]  /*1f0e0*/  PRMT R131, R127, 0x7632, R131 ;  /* 0x000076327f837816 */ /* 0x000fe20000000083 */
[----:B------:R-:W-:Y:S01]  /*1f0f0*/  FFMA.FTZ R125, R125, R184, 1.1641532182693481445e-10 ;  /* 0x2f0000007d7d7423 */ /* 0x000fe200000100b8 */
[----:B------:R-:W-:Y:S01]  /*1f100*/  FMUL.FTZ R124, R124, UR5 ;  /* 0x000000057c7c7c20 */ /* 0x000fe20008410000 */
[----:B------:R-:W-:-:S03]  /*1f110*/  MOV R193, 0x2 ;  /* 0x0000000200c17802 */ /* 0x000fc60000000f00 */
        /* <DEDUP_REMOVED lines=15> */
.L_x_1090:
        /* <DEDUP_REMOVED lines=12> */
.L_x_1091:
        /* <DEDUP_REMOVED lines=43> */
.L_x_1089:
[----:B------:R-:W-:Y:S01]  /*1f580*/  I2FP.F32.U32 R125, R125 ;  /* 0x0000007d007d7245 */ /* 0x000fe20000201000 */
[----:B------:R-:W-:Y:S01]  /*1f590*/  IMAD.U32 R131, R131, 0x10000, RZ ;  /* 0x0001000083837824 */ /* 0x000fe200078e00ff */
[----:B------:R-:W-:Y:S02]  /*1f5a0*/  @P0 PRMT R124, R119, 0x7632, R124 ;  /* 0x00007632777c0816 */ /* 0x000fe4000000007c */
[----:B------:R-:W-:Y:S01]  /*1f5b0*/  PRMT R126, R199, 0x5410, R200 ;  /* 0x00005410c77e7816 */ /* 0x000fe200000000c8 */
[----:B------:R-:W-:Y:S01]  /*1f5c0*/  FFMA.FTZ R125, R125, R184, 1.1641532182693481445e-10 ;  /* 0x2f0000007d7d7423 */ /* 0x000fe200000100b8 */
[----:B------:R-:W-:Y:S01]  /*1f5d0*/  FMUL.FTZ R131, R131, UR5 ;  /* 0x0000000583837c20 */ /* 0x000fe20008410000 */
[----:B------:R-:W-:-:S03]  /*1f5e0*/  @P0 SHF.L.U32 R124, R124, 0x10, RZ ;  /* 0x000000107c7c0819 */ /* 0x000fc600000006ff */
[----:B------:R-:W-:Y:S02]  /*1f5f0*/  FSETP.GTU.FTZ.AND P5, PT, R125, UR4, PT ;  /* 0x000000047d007c0b */ /* 0x000fe4000bfbc000 */
[----:B------:R-:W-:Y:S02]  /*1f600*/  PRMT R125, R194, 0x5410, R197 ;  /* 0x00005410c27d7816 */ /* 0x000fe400000000c5 */
[----:B------:R-:W-:Y:S02]  /*1f610*/  FSEL R131, R131, RZ, !P5 ;  /* 0x000000ff83837208 */ /* 0x000fe40006800000 */
[----:B------:R-:W-:-:S03]  /*1f620*/  PLOP3.LUT P5, PT, P5, PT, PT, 0x8, 0x80 ;  /* 0x000000000080781c */ /* 0x000fc60002fae170 */
[----:B------:R-:W-:Y:S01]  /*1f630*/  @P0 FADD.FTZ R131, R131, R124 ;  /* 0x0000007c83830221 */ /* 0x000fe20000010000 */
[----:B------:R-:W-:-:S04]  /*1f640*/  PRMT R124, R181, 0x5410, R191 ;  /* 0x00005410b57c7816 */ /* 0x000fc800000000bf */
[----:B------:R-:W-:-:S04]  /*1f650*/  F2FP.BF16.F32.PACK_AB R127, RZ, R131 ;  /* 0x00000083ff7f723e */ /* 0x000fc800000010ff */
[----:B------:R-:W-:-:S07]  /*1f660*/  PRMT R127, R198, 0x5410, R127 ;  /* 0x00005410c67f7816 */ /* 0x000fce000000007f */
.L_x_1067:
[----:B------:R-:W-:Y:S01]  /*1f670*/  SEL R181, RZ, 0x1000000, !P5 ;  /* 0x01000000ffb57807 */ /* 0x000fe20006800000 */
[----:B------:R-:W-:Y:S01]  /*1f680*/  IMAD.WIDE.U32 R198, R185, 0x10, R218 ;  /* 0x00000010b9c67825 */ /* 0x000fe200078e00da */
[----:B------:R-:W-:Y:S01]  /*1f690*/  SEL R192, RZ, 0x10000, !P4 ;  /* 0x00010000ffc07807 */ /* 0x000fe20006000000 */
[----:B------:R-:W0:Y:S01]  /*1f6a0*/  @P0 LDC.64 R220, c[0x0][0x3a0] ;  /* 0x0000e800ffdc0b82 */ /* 0x000e220000000a00 */
[----:B------:R-:W-:Y:S01]  /*1f6b0*/  SEL R197, RZ, 0x100, !P3 ;  /* 0x00000100ffc57807 */ /* 0x000fe20005800000 */
[----:B------:R-:W1:Y:S01]  /*1f6c0*/  @UP0 LDCU.64 UR40, c[0x0][0x398] ;  /* 0x00007300ff2807ac */ /* 0x000e620008000a00 */
[C---:B------:R-:W-:Y:S01]  /*1f6d0*/  LOP3.LUT P5, RZ, R179.reuse, 0x4, RZ, 0xc0, !PT ;  /* 0x00000004b3ff7812 */ /* 0x040fe200078ac0ff */
[----:B------:R2:W-:Y:S01]  /*1f6e0*/  STG.E.128 desc[UR8][R198.64], R124 ;  /* 0x0000007cc6007986 */ /* 0x0005e2000c101d08 */
[----:B------:R-:W-:Y:S01]  /*1f6f0*/  LOP3.LUT P4, RZ, R179, 0x2, RZ, 0xc0, !PT ;  /* 0x00000002b3ff7812 */ /* 0x000fe2000788c0ff */
[----:B------:R-:W-:Y:S01]  /*1f700*/  IMAD.MOV.U32 R223, RZ, RZ, 0x10 ;  /* 0x00000010ffdf7424 */ /* 0x000fe200078e00ff */
[----:B------:R-:W-:-:S02]  /*1f710*/  LOP3.LUT R197, R197, R181, R192, 0xfe, !PT ;  /* 0x000000b5c5c57212 */ /* 0x000fc400078efec0 */
[----:B------:R-:W-:Y:S02]  /*1f720*/  SEL R194, RZ, 0x1, !P2 ;  /* 0x00000001ffc27807 */ /* 0x000fe40005000000 */
[----:B------:R-:W-:Y:S02]  /*1f730*/  LOP3.LUT P6, RZ, R179, 0x8, RZ, 0xc0, !PT ;  /* 0x00000008b3ff7812 */ /* 0x000fe400078cc0ff */
[----:B------:R-:W-:Y:S02]  /*1f740*/  SEL R191, RZ, 0x1000000, !P1 ;  /* 0x01000000ffbf7807 */ /* 0x000fe40004800000 */
[----:B------:R-:W-:Y:S02]  /*1f750*/  SEL R192, RZ, 0x10000, !P4 ;  /* 0x00010000ffc07807 */ /* 0x000fe40006000000 */
[----:B------:R-:W-:Y:S02]  /*1f760*/  SEL R181, RZ, 0x100, !P5 ;  /* 0x00000100ffb57807 */ /* 0x000fe40006800000 */
[----:B------:R-:W-:-:S02]  /*1f770*/  PLOP3.LUT P3, PT, PT, PT, UP0, 0x80, 0x8 ;  /* 0x000000000008781c */ /* 0x000fc40003f6f008 */
[----:B------:R-:W-:Y:S01]  /*1f780*/  LOP3.LUT R181, R181, R191, R192, 0xfe, !PT ;  /* 0x000000bfb5b57212 */ /* 0x000fe200078efec0 */
[----:B--2---:R-:W-:Y:S01]  /*1f790*/  IMAD.WIDE.U32 R126, R185, 0x8, R216 ;  /* 0x00000008b97e7825 */ /* 0x004fe200078e00d8 */
[----:B------:R-:W-:Y:S02]  /*1f7a0*/  LOP3.LUT R125, R197, R194, RZ, 0xfc, !PT ;  /* 0x000000c2c57d7212 */ /* 0x000fe400078efcff */
[----:B------:R-:W-:Y:S01]  /*1f7b0*/  SEL R194, RZ, 0x1, !P6 ;  /* 0x00000001ffc27807 */ /* 0x000fe20007000000 */
[----:B------:R-:W-:Y:S01]  /*1f7c0*/  VIADD R192, R132, 0x200 ;  /* 0x0000020084c07836 */ /* 0x000fe20000000000 */
[----:B------:R-:W-:Y:S02]  /*1f7d0*/  PLOP3.LUT P1, PT, PT, PT, UP0, 0x80, 0x8 ;  /* 0x000000000008781c */ /* 0x000fe40003f2f008 */
[----:B------:R-:W-:Y:S01]  /*1f7e0*/  LOP3.LUT R124, R181, R194, RZ, 0xfc, !PT ;  /* 0x000000c2b57c7212 */ /* 0x000fe200078efcff */
[----:B------:R-:W-:-:S04]  /*1f7f0*/  IMAD.WIDE.U32 R224, R192, 0x10, R134 ;  /* 0x00000010c0e07825 */ /* 0x000fc800078e0086 */
[----:B------:R2:W-:Y:S01]  /*1f800*/  STG.E.64 desc[UR8][R126.64], R124 ;  /* 0x0000007c7e007986 */ /* 0x0005e2000c101b08 */
[----:B-1----:R-:W-:-:S04]  /*1f810*/  @P3 IMAD.WIDE.U32 R222, R192, R223, UR40 ;  /* 0x00000028c0de3e25 */ /* 0x002fc8000f8e00df */
[----:B0-----:R-:W-:Y:S01]  /*1f820*/  @P0 IMAD.WIDE.U32 R220, R192, 0x10, R220 ;  /* 0x00000010c0dc0825 */ /* 0x001fe200078e00dc */
[----:B--2---:R-:W-:Y:S06]  /*1f830*/  BRA.U !UP0, `(.L_x_1092) ;  /* 0x0000000108507547 */ /* 0x004fec000b800000 */
[----:B------:R-:W-:Y:S01]  /*1f840*/  SHF.L.U32 R127, R177, 0x10, RZ ;  /* 0x00000010b17f7819 */ /* 0x000fe200000006ff */
[----:B------:R-:W0:Y:S01]  /*1f850*/  LDC.64 R124, c[0x0][0x3b8] ;  /* 0x0000ee00ff7c7b82 */ /* 0x000e220000000a00 */
[----:B------:R-:W-:Y:S02]  /*1f860*/  LOP3.LUT R126, R178, 0xffff, RZ, 0xc0, !PT ;  /* 0x0000ffffb27e7812 */ /* 0x000fe400078ec0ff */
[----:B------:R-:W-:Y:S02]  /*1f870*/  LOP3.LUT R127, R127, 0xff0000, RZ, 0xc0, !PT ;  /* 0x00ff00007f7f7812 */ /* 0x000fe400078ec0ff */
[----:B------:R-:W-:Y:S02]  /*1f880*/  PRMT R135, R176, 0x7104, RZ ;  /* 0x00007104b0877816 */ /* 0x000fe400000000ff */
[----:B------:R-:W-:Y:S02]  /*1f890*/  PRMT R126, R127, 0x4210, R126 ;  /* 0x000042107f7e7816 */ /* 0x000fe4000000007e */
[----:B------:R-:W-:-:S02]  /*1f8a0*/  LOP3.LUT R198, R174, 0xff, RZ, 0xc0, !PT ;  /* 0x000000ffaec67812 */ /* 0x000fc400078ec0ff */
[----:B------:R-:W-:Y:S02]  /*1f8b0*/  LOP3.LUT R134, R173, 0xff, RZ, 0xc0, !PT ;  /* 0x000000ffad867812 */ /* 0x000fe400078ec0ff */
[----:B------:R-:W-:Y:S01]  /*1f8c0*/  LOP3.LUT R127, R172, 0xff, RZ, 0xc0, !PT ;  /* 0x000000ffac7f7812 */ /* 0x000fe200078ec0ff */
[----:B------:R-:W-:Y:S01]  /*1f8d0*/  IMAD.WIDE.U32 R198, R198, 0x1000000, RZ ;  /* 0x01000000c6c67825 */ /* 0x000fe200078e00ff */
[----:B------:R-:W-:-:S03]  /*1f8e0*/  LOP3.LUT R194, R126, 0xff00, R135, 0xf8, !PT ;  /* 0x0000ff007ec27812 */ /* 0x000fc600078ef887 */
[----:B------:R-:W-:Y:S01]  /*1f8f0*/  IMAD.WIDE.U32 R134, R134, 0x10000, RZ ;  /* 0x0001000086867825 */ /* 0x000fe200078e00ff */
[----:B------:R-:W-:-:S03]  /*1f900*/  LOP3.LUT R181, R194, 0xff, R175, 0xf8, !PT ;  /* 0x000000ffc2b57812 */ /* 0x000fc600078ef8af */
[----:B------:R-:W-:Y:S01]  /*1f910*/  IMAD.WIDE.U32 R126, R127, 0x100, RZ ;  /* 0x000001007f7e7825 */ /* 0x000fe200078e00ff */
[----:B------:R-:W-:-:S03]  /*1f920*/  LOP3.LUT R181, R135, R181, R199, 0xfe, !PT ;  /* 0x000000b587b57212 */ /* 0x000fc600078efec7 */
[----:B0-----:R-:W-:Y:S01]  /*1f930*/  IMAD.WIDE.U32 R124, R185, 0x8, R124 ;  /* 0x00000008b97c7825 */ /* 0x001fe200078e007c */
[----:B------:R-:W-:Y:S02]  /*1f940*/  LOP3.LUT R126, R126, R198, R134, 0xfe, !PT ;  /* 0x000000c67e7e7212 */ /* 0x000fe400078efe86 */
[----:B------:R-:W-:Y:S02]  /*1f950*/  LOP3.LUT R127, R181, R127, RZ, 0xfc, !PT ;  /* 0x0000007fb57f7212 */ /* 0x000fe400078efcff */
[----:B------:R-:W-:-:S05]  /*1f960*/  LOP3.LUT R126, R126, 0xff, R171, 0xf8, !PT ;  /* 0x000000ff7e7e7812 */ /* 0x000fca00078ef8ab */
[----:B------:R0:W-:Y:S02]  /*1f970*/  STG.E.64 desc[UR8][R124.64], R126 ;  /* 0x0000007e7c007986 */ /* 0x0001e4000c101b08 */
.L_x_1092:
[----:B------:R1:W5:Y:S04]  /*1f980*/  @P1 LDG.E.128 R120, desc[UR8][R222.64] ;  /* 0x00000008de781981 */ /* 0x000368000c1e1d00 */
[----:B------:R1:W5:Y:S04]  /*1f990*/  @P0 LDG.E.128 R116, desc[UR8][R220.64] ;  /* 0x00000008dc740981 */ /* 0x000368000c1e1d00 */
[----:B0-----:R1:W5:Y:S01]  /*1f9a0*/  LDG.E.128 R124, desc[UR8][R224.64] ;  /* 0x00000008e07c7981 */ /* 0x001362000c1e1d00 */
[----:B------:R-:W-:Y:S05]  /*1f9b0*/  BRA.U !UP0, `(.L_x_1093) ;  /* 0x0000004d088c7547 */ /* 0x000fea000b800000 */
        /* <DEDUP_REMOVED lines=10> */
[--C-:B------:R-:W-:Y:S01]  /*1fa60*/  @!P1 IMAD.MOV.U32 R181, RZ, RZ, R182.reuse ;  /* 0x000000ffffb59224 */ /* 0x100fe200078e00b6 */
[----:B------:R-:W-:Y:S01]  /*1fa70*/  @P1 MOV R134, R5 ;  /* 0x0000000500861202 */ /* 0x000fe20000000f00 */
[----:B------:R-:W-:Y:S02]  /*1fa80*/  @P1 VIADD R171, R193, 0x1 ;  /* 0x00000001c1ab1836 */ /* 0x000fe40000000000 */
[----:B------:R-:W-:Y:S01]  /*1fa90*/  @P1 IMAD.MOV.U32 R181, RZ, RZ, R182 ;  /* 0x000000ffffb51224 */ /* 0x000fe200078e00b6 */
[----:B------:R-:W-:Y:S06]  /*1faa0*/  BRA `(.L_x_1094) ;  /* 0x0000000000d87947 */ /* 0x000fec0003800000 */
.L_x_1095:
        /* <DEDUP_REMOVED lines=12> */
.L_x_1096:
        /* <DEDUP_REMOVED lines=42> */
.L_x_1094:
[----:B------:R-:W-:Y:S01]  /*1fe10*/  I2FP.F32.U32 R135, R134 ;  /* 0x0000008600877245 */ /* 0x000fe20000201000 */
[----:B-----5:R-:W-:Y:S01]  /*1fe20*/  IMAD.U32 R134, R124, 0x10000, RZ ;  /* 0x000100007c867824 */ /* 0x020fe200078e00ff */
[----:B------:R-:W-:Y:S01]  /*1fe30*/  ISETP.NE.AND P2, PT, R171, 0x1, PT ;  /* 0x00000001ab00780c */ /* 0x000fe20003f45270 */
[----:B------:R-:W-:Y:S01]  /*1fe40*/  HFMA2 R172, -RZ, RZ, 0, 1.1920928955078125e-07 ;  /* 0x00000002ffac7431 */ /* 0x000fe200000001ff */
[----:B------:R-:W-:Y:S01]  /*1fe50*/  LOP3.LUT R179, R179, 0xfffffff7, RZ, 0xc0, !PT ;  /* 0xfffffff7b3b37812 */ /* 0x000fe200078ec0ff */
[----:B------:R-:W-:Y:S01]  /*1fe60*/  FFMA.FTZ R135, R135, R184, 1.1641532182693481445e-10 ;  /* 0x2f00000087877423 */ /* 0x000fe200000100b8 */
[----:B------:R-:W-:Y:S01]  /*1fe70*/  FMUL.FTZ R134, R134, UR5 ;  /* 0x0000000586867c20 */ /* 0x000fe20008410000 */
[----:B------:R-:W-:-:S03]  /*1fe80*/  PRMT R124, R124, 0x7632, R124 ;  /* 0x000076327c7c7816 */ /* 0x000fc6000000007c */
        /* <DEDUP_REMOVED lines=14> */
.L_x_1098:
        /* <DEDUP_REMOVED lines=12> */
.L_x_1099:
        /* <DEDUP_REMOVED lines=39> */
[----:B------:R-:W-:Y:S01]  /*202a0*/  LOP3.LUT R4, R4, UR34, R135, 0x96, !PT ;  /* 0x0000002204047c12 */ /* 0x000fe2000f8e9687 */
[----:B------:R-:W-:Y:S02]  /*202b0*/  IMAD.MOV.U32 R135, RZ, RZ, R181 ;  /* 0x000000ffff877224 */ /* 0x000fe400078e00b5 */
[----:B------:R-:W-:-:S07]  /*202c0*/  IMAD.MOV.U32 R181, RZ, RZ, R134 ;  /* 0x000000ffffb57224 */ /* 0x000fce00078e0086 */
.L_x_1097:
[----:B------:R-:W-:Y:S01]  /*202d0*/  I2FP.F32.U32 R135, R135 ;  /* 0x0000008700877245 */ /* 0x000fe20000201000 */
[----:B------:R-:W-:Y:S01]  /*202e0*/  IMAD.U32 R134, R120, 0x10000, RZ ;  /* 0x0001000078867824 */ /* 0x000fe200078e00ff */
[----:B------:R-:W-:Y:S01]  /*202f0*/  ISETP.NE.AND P2, PT, R172, 0x1, PT ;  /* 0x00000001ac00780c */ /* 0x000fe20003f45270 */
[----:B------:R-:W-:Y:S02]  /*20300*/  @P0 IMAD.U32 R171, R116, 0x10000, RZ ;  /* 0x0001000074ab0824 */ /* 0x000fe400078e00ff */
[----:B------:R-:W-:Y:S01]  /*20310*/  FFMA.FTZ R135, R135, R184, 1.1641532182693481445e-10 ;  /* 0x2f00000087877423 */ /* 0x000fe200000100b8 */
[----:B------:R-:W-:-:S04]  /*20320*/  FMUL.FTZ R134, R134, UR5 ;  /* 0x0000000586867c20 */ /* 0x000fc80008410000 */
[----:B------:R-:W-:-:S04]  /*20330*/  FSETP.GTU.FTZ.AND P1, PT, R135, UR4, PT ;  /* 0x0000000487007c0b */ /* 0x000fc8000bf3c000 */
[----:B------:R-:W-:Y:S01]  /*20340*/  FSEL R135, R134, RZ, !P1 ;  /* 0x000000ff86877208 */ /* 0x000fe20004800000 */
[----:B------:R-:W-:-:S04]  /*20350*/  IMAD.MOV.U32 R134, RZ, RZ, 0x2 ;  /* 0x00000002ff867424 */ /* 0x000fc800078e00ff */
[----:B------:R-:W-:Y:S01]  /*20360*/  FADD.FTZ R174, R174, R135 ;  /* 0x00000087aeae7221 */ /* 0x000fe20000010000 */
[----:B------:R-:W-:-:S03]  /*20370*/  IMAD.MOV.U32 R135, RZ, RZ, R170 ;  /* 0x000000ffff877224 */ /* 0x000fc600078e00aa */
        /* <DEDUP_REMOVED lines=13> */
.L_x_1101:
        /* <DEDUP_REMOVED lines=12> */
.L_x_1102:
        /* <DEDUP_REMOVED lines=43> */
.L_x_1100:
[----:B------:R-:W-:Y:S01]  /*207c0*/  I2FP.F32.U32 R135, R135 ;  /* 0x0000008700877245 */ /* 0x000fe20000201000 */
[----:B------:R-:W-:Y:S01]  /*207d0*/  IMAD.MOV.U32 R174, RZ, RZ, 0x2 ;  /* 0x00000002ffae7424 */ /* 0x000fe200078e00ff */
[----:B------:R-:W-:Y:S02]  /*207e0*/  ISETP.NE.AND P2, PT, R134, 0x1, PT ;  /* 0x000000018600780c */ /* 0x000fe40003f45270 */
[----:B------:R-:W-:Y:S01]  /*207f0*/  SHF.L.U32 R124, R124, 0x10, RZ ;  /* 0x000000107c7c7819 */ /* 0x000fe200000006ff */
[----:B------:R-:W-:Y:S01]  /*20800*/  FFMA.FTZ R135, R135, R184, 1.1641532182693481445e-10 ;  /* 0x2f00000087877423 */ /* 0x000fe200000100b8 */
[----:B------:R-:W-:-:S03]  /*20810*/  LOP3.LUT R179, R179, 0xfffffffb, RZ, 0xc0, !PT ;  /* 0xfffffffbb3b37812 */ /* 0x000fc600078ec0ff */
[----:B------:R-:W-:Y:S01]  /*20820*/  FMUL.FTZ R124, R124, UR5 ;  /* 0x000000057c7c7c20 */ /* 0x000fe20008410000 */
        /* <DEDUP_REMOVED lines=14> */
.L_x_1104:
        /* <DEDUP_REMOVED lines=12> */
.L_x_1105:
        /* <DEDUP_REMOVED lines=43> */
.L_x_1103:
        /* <DEDUP_REMOVED lines=11> */
[----:B------:R-:W-:Y:S02]  /*20d30*/  HFMA2 R134, -RZ, RZ, 0, 1.1920928955078125e-07 ;  /* 0x00000002ff867431 */ /* 0x000fe400000001ff */
        /* <DEDUP_REMOVED lines=14> */
.L_x_1107:
        /* <DEDUP_REMOVED lines=12> */
.L_x_1108:
        /* <DEDUP_REMOVED lines=43> */
.L_x_1106:
[----:B------:R-:W-:Y:S01]  /*21190*/  I2FP.F32.U32 R135, R124 ;  /* 0x0000007c00877245 */ /* 0x000fe20000201000 */
[----:B------:R-:W-:Y:S01]  /*211a0*/  IMAD.U32 R124, R125, 0x10000, RZ ;  /* 0x000100007d7c7824 */ /* 0x000fe200078e00ff */
[----:B------:R-:W-:Y:S02]  /*211b0*/  ISETP.NE.AND P2, PT, R134, 0x1, PT ;  /* 0x000000018600780c */ /* 0x000fe40003f45270 */
[----:B------:R-:W-:Y:S01]  /*211c0*/  LOP3.LUT R179, R179, 0xfffffffd, RZ, 0xc0, !PT ;  /* 0xfffffffdb3b37812 */ /* 0x000fe200078ec0ff */
[----:B------:R-:W-:Y:S01]  /*211d0*/  FFMA.FTZ R135, R135, R184, 1.1641532182693481445e-10 ;  /* 0x2f00000087877423 */ /* 0x000fe200000100b8 */
[----:B------:R-:W-:Y:S01]  /*211e0*/  FMUL.FTZ R124, R124, UR5 ;  /* 0x000000057c7c7c20 */ /* 0x000fe20008410000 */
[----:B------:R-:W-:Y:S01]  /*211f0*/  PRMT R176, R125, 0x7632, R176 ;  /* 0x000076327db07816 */ /* 0x000fe200000000b0 */
[----:B------:R-:W-:Y:S02]  /*21200*/  IMAD.MOV.U32 R125, RZ, RZ, R170 ;  /* 0x000000ffff7d7224 */ /* 0x000fe400078e00aa */
[----:B------:R-:W-:-:S02]  /*21210*/  FSETP.GTU.FTZ.AND P1, PT, R135, UR4, PT ;  /* 0x0000000487007c0b */ /* 0x000fc4000bf3c000 */
[----:B------:R-:W-:Y:S02]  /*21220*/  MOV R135, 0x2 ;  /* 0x0000000200877802 */ /* 0x000fe40000000f00 */
        /* <DEDUP_REMOVED lines=12> */
.L_x_1110:
        /* <DEDUP_REMOVED lines=12> */
.L_x_1111:
        /* <DEDUP_REMOVED lines=43> */
.L_x_1109:
[----:B------:R-:W-:Y:S01]  /*21660*/  I2FP.F32.U32 R125, R125 ;  /* 0x0000007d007d7245 */ /* 0x000fe20000201000 */
[----:B------:R-:W-:Y:S01]  /*21670*/  IMAD.U32 R124, R121, 0x10000, RZ ;  /* 0x00010000797c7824 */ /* 0x000fe200078e00ff */
[----:B------:R-:W-:Y:S02]  /*21680*/  ISETP.NE.AND P2, PT, R135, 0x1, PT ;  /* 0x000000018700780c */ /* 0x000fe40003f45270 */
[----:B------:R-:W-:Y:S01]  /*21690*/  @P0 SHF.L.U32 R134, R117, 0x10, RZ ;  /* 0x0000001075860819 */ /* 0x000fe200000006ff */
[----:B------:R-:W-:Y:S01]  /*216a0*/  FFMA.FTZ R125, R125, R184, 1.1641532182693481445e-10 ;  /* 0x2f0000007d7d7423 */ /* 0x000fe200000100b8 */
[----:B------:R-:W-:-:S04]  /*216b0*/  FMUL.FTZ R124, R124, UR5 ;  /* 0x000000057c7c7c20 */ /* 0x000fc80008410000 */
[----:B------:R-:W-:Y:S02]  /*216c0*/  FSETP.GTU.FTZ.AND P1, PT, R125, UR4, PT ;  /* 0x000000047d007c0b */ /* 0x000fe4000bf3c000 */
[----:B------:R-:W-:Y:S02]  /*216d0*/  MOV R125, R170 ;  /* 0x000000aa007d7202 */ /* 0x000fe40000000f00 */
[----:B------:R-:W-:-:S05]  /*216e0*/  FSEL R124, R124, RZ, !P1 ;  /* 0x000000ff7c7c7208 */ /* 0x000fca0004800000 */
[----:B------:R-:W-:Y:S01]  /*216f0*/  FADD.FTZ R173, R173, R124 ;  /* 0x0000007cadad7221 */ /* 0x000fe20000010000 */
[----:B------:R-:W-:-:S03]  /*21700*/  IMAD.MOV.U32 R124, RZ, RZ, 0x2 ;  /* 0x00000002ff7c7424 */ /* 0x000fc600078e00ff */
[--C-:B------:R-:W-:Y:S01]  /*21710*/  @P0 FADD.FTZ R191, R134, R173.reuse ;  /* 0x000000ad86bf0221 */ /* 0x100fe20000010000 */
[----:B------:R-:W-:Y:S01]  /*21720*/  @!P0 IMAD.MOV.U32 R191, RZ, RZ, R173 ;  /* 0x000000ffffbf8224 */ /* 0x000fe200078e00ad */
[----:B------:R-:W-:-:S04]  /*21730*/  SEL R173, RZ, 0x1, P1 ;  /* 0x00000001ffad7807 */ /* 0x000fc80000800000 */
        /* <DEDUP_REMOVED lines=10> */
.L_x_1113:
        /* <DEDUP_REMOVED lines=12> */
.L_x_1114:
        /* <DEDUP_REMOVED lines=43> */
.L_x_1112:
        /* <DEDUP_REMOVED lines=19> */
.L_x_1116:
        /* <DEDUP_REMOVED lines=12> */
.L_x_1117:
        /* <DEDUP_REMOVED lines=43> */
.L_x_1115:
        /* <DEDUP_REMOVED lines=26> */
.L_x_1119:
        /* <DEDUP_REMOVED lines=12> */
.L_x_1120:
        /* <DEDUP_REMOVED lines=43> */
.L_x_1118:
        /* <DEDUP_REMOVED lines=20> */
.L_x_1122:
        /* <DEDUP_REMOVED lines=12> */
.L_x_1123:
        /* <DEDUP_REMOVED lines=43> */
.L_x_1121:
[----:B------:R-:W-:Y:S02]  /*229b0*/  I2FP.F32.U32 R125, R125 ;  /* 0x0000007d007d7245 */ /* 0x000fe40000201000 */
[----:B------:R-:W-:-:S03]  /*229c0*/  SHF.L.U32 R124, R122, 0x10, RZ ;  /* 0x000000107a7c7819 */ /* 0x000fc600000006ff */
[----:B------:R-:W-:Y:S02]  /*229d0*/  FFMA.FTZ R125, R125, R184, 1.1641532182693481445e-10 ;  /* 0x2f0000007d7d7423 */ /* 0x000fe400000100b8 */
[----:B------:R-:W-:-:S03]  /*229e0*/  FMUL.FTZ R124, R124, UR5 ;  /* 0x000000057c7c7c20 */ /* 0x000fc60008410000 */
[----:B------:R-:W-:Y:S01]  /*229f0*/  FSETP.GTU.FTZ.AND P3, PT, R125, UR4, PT ;  /* 0x000000047d007c0b */ /* 0x000fe2000bf7c000 */
[----:B------:R-:W-:-:S03]  /*22a00*/  @P0 IMAD.U32 R125, R118, 0x10000, RZ ;  /* 0x00010000767d0824 */ /* 0x000fc600078e00ff */
[----:B------:R-:W-:-:S05]  /*22a10*/  FSEL R124, R124, RZ, !P3 ;  /* 0x000000ff7c7c7208 */ /* 0x000fca0005800000 */
[----:B------:R-:W-:Y:S01]  /*22a20*/  FADD.FTZ R124, R175, R124 ;  /* 0x0000007caf7c7221 */ /* 0x000fe20000010000 */
[----:B------:R-:W-:Y:S02]  /*22a30*/  SEL R175, RZ, 0x1, P3 ;  /* 0x00000001ffaf7807 */ /* 0x000fe40001800000 */
[----:B------:R-:W-:Y:S01]  /*22a40*/  ISETP.NE.AND P3, PT, R176, 0x1, PT ;  /* 0x00000001b000780c */ /* 0x000fe20003f65270 */
[--C-:B------:R-:W-:Y:S01]  /*22a50*/  @P0 FADD.FTZ R134, R125, R124.reuse ;  /* 0x0000007c7d860221 */ /* 0x100fe20000010000 */
[----:B------:R-:W-:Y:S02]  /*22a60*/  @!P0 IMAD.MOV.U32 R134, RZ, RZ, R124 ;  /* 0x000000ffff868224 */ /* 0x000fe400078e007c */
[----:B------:R-:W-:Y:S02]  /*22a70*/  HFMA2 R124, -RZ, RZ, 0, 1.1920928955078125e-07 ;  /* 0x00000002ff7c7431 */ /* 0x000fe400000001ff */
[----:B------:R-:W-:Y:S01]  /*22a80*/  IMAD.MOV.U32 R125, RZ, RZ, R170 ;  /* 0x000000ffff7d7224 */ /* 0x000fe200078e00aa */
[----:B-1----:R-:W-:-:S06]  /*22a90*/  F2FP.BF16.F32.PACK_AB R222, RZ, R134 ;  /* 0x00000086ffde723e */ /* 0x002fcc00000010ff */
        /* <DEDUP_REMOVED lines=9> */
.L_x_1125:
        /* <DEDUP_REMOVED lines=12> */
.L_x_1126:
        /* <DEDUP_REMOVED lines=43> */
.L_x_1124:
[----:B------:R-:W-:Y:S01]  /*22ea0*/  I2FP.F32.U32 R125, R125 ;  /* 0x0000007d007d7245 */ /* 0x000fe20000201000 */
[----:B------:R-:W-:Y:S01]  /*22eb0*/  IMAD.U32 R126, R126, 0x10000, RZ ;  /* 0x000100007e7e7824 */ /* 0x000fe200078e00ff */
[----:B------:R-:W-:Y:S02]  /*22ec0*/  ISETP.NE.AND P4, PT, R124, 0x1, PT ;  /* 0x000000017c00780c */ /* 0x000fe40003f85270 */
[----:B------:R-:W-:Y:S01]  /*22ed0*/  MOV R177, 0x2 ;  /* 0x0000000200b17802 */ /* 0x000fe20000000f00 */
        /* <DEDUP_REMOVED lines=15> */
.L_x_1128:
        /* <DEDUP_REMOVED lines=12> */
.L_x_1129:
        /* <DEDUP_REMOVED lines=43> */
.L_x_1127:
        /* <DEDUP_REMOVED lines=26> */
.L_x_1131:
        /* <DEDUP_REMOVED lines=12> */
.L_x_1132:
        /* <DEDUP_REMOVED lines=43> */
.L_x_1130:
[----:B------:R-:W-:Y:S01]  /*23850*/  I2FP.F32.U32 R125, R125 ;  /* 0x0000007d007d7245 */ /* 0x000fe20000201000 */
[----:B------:R-:W-:Y:S01]  /*23860*/  IMAD.U32 R124, R127, 0x10000, RZ ;  /* 0x000100007f7c7824 */ /* 0x000fe200078e00ff */
[----:B------:R-:W-:Y:S02]  /*23870*/  ISETP.NE.AND P5, PT, R197, 0x1, PT ;  /* 0x00000001c500780c */ /* 0x000fe40003fa5270 */
[----:B------:R-:W-:Y:S01]  /*23880*/  PRMT R182, R127, 0x7632, R182 ;  /* 0x000076327fb67816 */ /* 0x000fe200000000b6 */
[----:B------:R-:W-:Y:S01]  /*23890*/  FFMA.FTZ R125, R125, R184, 1.1641532182693481445e-10 ;  /* 0x2f0000007d7d7423 */ /* 0x000fe200000100b8 */
[----:B------:R-:W-:Y:S01]  /*238a0*/  FMUL.FTZ R124, R124, UR5 ;  /* 0x000000057c7c7c20 */ /* 0x000fe20008410000 */
[----:B------:R-:W-:Y:S01]  /*238b0*/  IMAD.MOV.U32 R127, RZ, RZ, 0x2 ;  /* 0x00000002ff7f7424 */ /* 0x000fe200078e00ff */
[----:B------:R-:W-:Y:S02]  /*238c0*/  MOV R126, R170 ;  /* 0x000000aa007e7202 */ /* 0x000fe40000000f00 */
        /* <DEDUP_REMOVED lines=12> */
.L_x_1134:
        /* <DEDUP_REMOVED lines=12> */
.L_x_1135:
        /* <DEDUP_REMOVED lines=39> */
[----:B------:R-:W-:Y:S01]  /*23cc0*/  MOV R170, R126 ;  /* 0x0000007e00aa7202 */ /* 0x000fe20000000f00 */
[----:B------:R-:W-:Y:S01]  /*23cd0*/  IMAD.MOV.U32 R126, RZ, RZ, R181 ;  /* 0x000000ffff7e7224 */ /* 0x000fe200078e00b5 */
[----:B------:R-:W-:Y:S01]  /*23ce0*/  LOP3.LUT R4, R4, UR34, R125, 0x96, !PT ;  /* 0x0000002204047c12 */ /* 0x000fe2000f8e967d */
[----:B------:R-:W-:-:S07]  /*23cf0*/  IMAD.MOV.U32 R181, RZ, RZ, R124 ;  /* 0x000000ffffb57224 */ /* 0x000fce00078e007c */
.L_x_1133:
[----:B------:R-:W-:Y:S01]  /*23d00*/  I2FP.F32.U32 R125, R126 ;  /* 0x0000007e007d7245 */ /* 0x000fe20000201000 */
[----:B------:R-:W-:Y:S02]  /*23d10*/  IMAD.U32 R124, R123, 0x10000, RZ ;  /* 0x000100007b7c7824 */ /* 0x000fe400078e00ff */
[----:B------:R-:W-:Y:S02]  /*23d20*/  IMAD.MOV.U32 R220, RZ, RZ, 0x2 ;  /* 0x00000002ffdc7424 */ /* 0x000fe400078e00ff */
        /* <DEDUP_REMOVED lines=21> */
.L_x_1137:
        /* <DEDUP_REMOVED lines=12> */
.L_x_1138:
        /* <DEDUP_REMOVED lines=43> */
.L_x_1136:
[----:B------:R-:W-:Y:S01]  /*241f0*/  I2FP.F32.U32 R125, R125 ;  /* 0x0000007d007d7245 */ /* 0x000fe20000201000 */
[----:B------:R-:W-:Y:S01]  /*24200*/  IMAD.MOV.U32 R126, RZ, RZ, R170 ;  /* 0x000000ffff7e7224 */ /* 0x000fe200078e00aa */
[----:B------:R-:W-:Y:S02]  /*24210*/  ISETP.NE.AND P6, PT, R220, 0x1, PT ;  /* 0x00000001dc00780c */ /* 0x000fe40003fc5270 */
[----:B------:R-:W-:Y:S01]  /*24220*/  SHF.L.U32 R124, R182, 0x10, RZ ;  /* 0x00000010b67c7819 */ /* 0x000fe200000006ff */
[----:B------:R-:W-:Y:S01]  /*24230*/  FFMA.FTZ R125, R125, R184, 1.1641532182693481445e-10 ;  /* 0x2f0000007d7d7423 */ /* 0x000fe200000100b8 */
[----:B------:R-:W-:-:S03]  /*24240*/  IMAD.MOV.U32 R182, RZ, RZ, 0x2 ;  /* 0x00000002ffb67424 */ /* 0x000fc600078e00ff */
        /* <DEDUP_REMOVED lines=13> */
.L_x_1140:
        /* <DEDUP_REMOVED lines=14> */
.L_x_1141:
        /* <DEDUP_REMOVED lines=42> */
[----:B------:R-:W-:-:S07]  /*246a0*/  LOP3.LUT R4, R4, UR34, R125, 0x96, !PT ;  /* 0x0000002204047c12 */ /* 0x000fce000f8e967d */
.L_x_1139:
[----:B------:R-:W-:Y:S02]  /*246b0*/  I2FP.F32.U32 R125, R126 ;  /* 0x0000007e007d7245 */ /* 0x000fe40000201000 */
[----:B------:R-:W-:Y:S02]  /*246c0*/  PRMT R124, R123, 0x7632, R124 ;  /* 0x000076327b7c7816 */ /* 0x000fe4000000007c */
[----:B------:R-:W-:Y:S01]  /*246d0*/  @P0 PRMT R126, R119, 0x7632, R126 ;  /* 0x00007632777e0816 */ /* 0x000fe2000000007e */
[----:B------:R-:W-:Y:S01]  /*246e0*/  FFMA.FTZ R125, R125, R184, 1.1641532182693481445e-10 ;  /* 0x2f0000007d7d7423 */ /* 0x000fe200000100b8 */
[----:B------:R-:W-:-:S04]  /*246f0*/  SHF.L.U32 R124, R124, 0x10, RZ ;  /* 0x000000107c7c7819 */ /* 0x000fc800000006ff */
[----:B------:R-:W-:Y:S01]  /*24700*/  FSETP.GTU.FTZ.AND P6, PT, R125, UR4, PT ;  /* 0x000000047d007c0b */ /* 0x000fe2000bfdc000 */
[----:B------:R-:W-:Y:S01]  /*24710*/  FMUL.FTZ R124, R124, UR5 ;  /* 0x000000057c7c7c20 */ /* 0x000fe20008410000 */
[----:B------:R-:W-:Y:S01]  /*24720*/  @P0 IMAD.U32 R125, R126, 0x10000, RZ ;  /* 0x000100007e7d0824 */ /* 0x000fe200078e00ff */
[----:B------:R-:W-:-:S03]  /*24730*/  PRMT R126, R222, 0x5410, R223 ;  /* 0x00005410de7e7816 */ /* 0x000fc600000000df */
[----:B------:R-:W-:-:S05]  /*24740*/  FSEL R124, R124, RZ, !P6 ;  /* 0x000000ff7c7c7208 */ /* 0x000fca0007000000 */
[----:B------:R-:W-:-:S04]  /*24750*/  FADD.FTZ R124, R197, R124 ;  /* 0x0000007cc57c7221 */ /* 0x000fc80000010000 */
[----:B------:R-:W-:Y:S01]  /*24760*/  @P0 FADD.FTZ R197, R124, R125 ;  /* 0x0000007d7cc50221 */ /* 0x000fe20000010000 */
[----:B------:R-:W-:Y:S01]  /*24770*/  @!P0 IMAD.MOV.U32 R197, RZ, RZ, R124 ;  /* 0x000000ffffc58224 */ /* 0x000fe200078e007c */
[----:B------:R-:W-:Y:S02]  /*24780*/  SEL R124, RZ, 0x1, P6 ;  /* 0x00000001ff7c7807 */ /* 0x000fe40003000000 */
[--C-:B------:R-:W-:Y:S02]  /*24790*/  PRMT R125, R215, 0x5410, R178.reuse ;  /* 0x00005410d77d7816 */ /* 0x100fe400000000b2 */
[----:B------:R-:W-:Y:S02]  /*247a0*/  F2FP.BF16.F32.PACK_AB R127, RZ, R197 ;  /* 0x000000c5ff7f723e */ /* 0x000fe400000010ff */
[----:B------:R-:W-:Y:S02]  /*247b0*/  PRMT R178, R124, 0x7610, R178 ;  /* 0x000076107cb27816 */ /* 0x000fe400000000b2 */
[----:B------:R-:W-:-:S02]  /*247c0*/  PRMT R124, R207, 0x5410, R198 ;  /* 0x00005410cf7c7816 */ /* 0x000fc400000000c6 */
[----:B------:R-:W-:Y:S01]  /*247d0*/  PRMT R127, R212, 0x5410, R127 ;  /* 0x00005410d47f7816 */ /* 0x000fe2000000007f */
[----:B------:R-:W-:Y:S06]  /*247e0*/  BRA `(.L_x_1142) ;  /* 0x0000002400f47947 */ /* 0x000fec0003800000 */
.L_x_1093:
[----:B------:R-:W-:Y:S01]  /*247f0*/  ISETP.NE.AND P1, PT, R193, 0x1, PT ;  /* 0x00000001c100780c */ /* 0x000fe20003f25270 */
[----:B------:R-:W-:Y:S02]  /*24800*/  HFMA2 R191, -RZ, RZ, 0, 1.1920928955078125e-07 ;  /* 0x00000002ffbf7431 */ /* 0x000fe400000001ff */
[----:B------:R-:W-:Y:S02]  /*24810*/  IMAD.MOV.U32 R134, RZ, RZ, R170 ;  /* 0x000000ffff867224 */ /* 0x000fe400078e00aa */
[----:B------:R-:W-:-:S08]  /*24820*/  IMAD.MOV.U32 R181, RZ, RZ, R182 ;  /* 0x000000ffffb57224 */ /* 0x000fd000078e00b6 */
        /* <DEDUP_REMOVED lines=11> */
.L_x_1144:
        /* <DEDUP_REMOVED lines=12> */
.L_x_1145:
        /* <DEDUP_REMOVED lines=43> */
.L_x_1143:
        /* <DEDUP_REMOVED lines=9> */
[----:B------:R-:W-:Y:S02]  /*24ce0*/  @P0 SHF.L.U32 R135, R116, 0x10, RZ ;  /* 0x0000001074870819 */ /* 0x000fe400000006ff */
        /* <DEDUP_REMOVED lines=15> */
.L_x_1147:
[----:B------:R-:W-:-:S04]  /*24de0*/  VIADD R2, R2, 0x1 ;  /* 0x0000000102027836 */ /* 0x000fc80000000000 */
[C---:B-1----:R-:W-:Y:S01]  /*24df0*/  IMAD.WIDE.U32 R222, R2.reuse, -0x2daee0ad, RZ ;  /* 0xd2511f5302de7825 */ /* 0x042fe200078e00ff */
        /* <DEDUP_REMOVED lines=10> */
.L_x_1148:
        /* <DEDUP_REMOVED lines=43> */
.L_x_1146:
[----:B------:R-:W-:Y:S01]  /*25150*/  I2FP.F32.U32 R135, R135 ;  /* 0x0000008700877245 */ /* 0x000fe20000201000 */
[----:B------:R-:W-:Y:S01]  /*25160*/  IMAD.MOV.U32 R193, RZ, RZ, 0x2 ;  /* 0x00000002ffc17424 */ /* 0x000fe200078e00ff */
[----:B------:R-:W-:Y:S02]  /*25170*/  SHF.L.U32 R124, R124, 0x10, RZ ;  /* 0x000000107c7c7819 */ /* 0x000fe400000006ff */
[----:B------:R-:W-:Y:S01]  /*25180*/  ISETP.NE.AND P2, PT, R182, 0x1, PT ;  /* 0x00000001b600780c */ /* 0x000fe20003f45270 */
[----:B------:R-:W-:Y:S01]  /*25190*/  FFMA.FTZ R135, R135, R184, 1.1641532182693481445e-10 ;  /* 0x2f00000087877423 */ /* 0x000fe200000100b8 */
[----:B------:R-:W-:Y:S01]  /*251a0*/  @P0 PRMT R134, R116, 0x7632, R134 ;  /* 0x0000763274860816 */ /* 0x000fe20000000086 */
[----:B------:R-:W-:Y:S01]  /*251b0*/  FMUL.FTZ R124, R124, UR5 ;  /* 0x000000057c7c7c20 */ /* 0x000fe20008410000 */
[----:B------:R-:W-:Y:S02]  /*251c0*/  LOP3.LUT R179, R179, 0xfffffffb, RZ, 0xc0, !PT ;  /* 0xfffffffbb3b37812 */ /* 0x000fe400078ec0ff */
[----:B------:R-:W-:Y:S01]  /*251d0*/  FSETP.GTU.FTZ.AND P1, PT, R135, UR4, PT ;  /* 0x0000000487007c0b */ /* 0x000fe2000bf3c000 */
[----:B------:R-:W-:-:S03]  /*251e0*/  @P0 IMAD.U32 R134, R134, 0x10000, RZ ;  /* 0x0001000086860824 */ /* 0x000fc600078e00ff */
[----:B------:R-:W-:Y:S02]  /*251f0*/  FSEL R199, R124, RZ, !P1 ;  /* 0x000000ff7cc77208 */ /* 0x000fe40004800000 */
[----:B------:R-:W-:Y:S02]  /*25200*/  PLOP3.LUT P1, PT, P1, PT, PT, 0x8, 0x80 ;  /* 0x000000000080781c */ /* 0x000fe40000f2e170 */
[----:B------:R-:W-:Y:S01]  /*25210*/  MOV R124, R170 ;  /* 0x000000aa007c7202 */ /* 0x000fe20000000f00 */
        /* <DEDUP_REMOVED lines=12> */
.L_x_1150:
        /* <DEDUP_REMOVED lines=12> */
.L_x_1151:
        /* <DEDUP_REMOVED lines=42> */
[----:B------:R-:W-:-:S07]  /*25640*/  LOP3.LUT R4, R4, UR34, R135, 0x96, !PT ;  /* 0x0000002204047c12 */ /* 0x000fce000f8e9687 */
.L_x_1149:
[----:B------:R-:W-:Y:S01]  /*25650*/  I2FP.F32.U32 R135, R124 ;  /* 0x0000007c00877245 */ /* 0x000fe20000201000 */
[----:B------:R-:W-:Y:S01]  /*25660*/  IMAD.U32 R124, R125, 0x10000, RZ ;  /* 0x000100007d7c7824 */ /* 0x000fe200078e00ff */
[----:B------:R-:W-:Y:S01]  /*25670*/  ISETP.NE.AND P2, PT, R193, 0x1, PT ;  /* 0x00000001c100780c */ /* 0x000fe20003f45270 */
[----:B------:R-:W-:Y:S01]  /*25680*/  @P0 IMAD.U32 R134, R117, 0x10000, RZ ;  /* 0x0001000075860824 */ /* 0x000fe200078e00ff */
[----:B------:R-:W-:Y:S01]  /*25690*/  LOP3.LUT R179, R179, 0xfffffffd, RZ, 0xc0, !PT ;  /* 0xfffffffdb3b37812 */ /* 0x000fe200078ec0ff */
        /* <DEDUP_REMOVED lines=8> */
[----:B------:R-:W-:-:S04]  /*25720*/  MOV R134, 0x2 ;  /* 0x0000000200867802 */ /* 0x000fc80000000f00 */
        /* <DEDUP_REMOVED lines=11> */
.L_x_1153:
        /* <DEDUP_REMOVED lines=12> */
.L_x_1154:
        /* <DEDUP_REMOVED lines=43> */
.L_x_1152:
        /* <DEDUP_REMOVED lines=23> */
.L_x_1156:
        /* <DEDUP_REMOVED lines=12> */
.L_x_1157:
        /* <DEDUP_REMOVED lines=43> */
.L_x_1155:
[----:B------:R-:W-:Y:S01]  /*26030*/  I2FP.F32.U32 R125, R125 ;  /* 0x0000007d007d7245 */ /* 0x000fe20000201000 */
[----:B------:R-:W-:Y:S01]  /*26040*/  IMAD.MOV.U32 R182, RZ, RZ, 0x2 ;  /* 0x00000002ffb67424 */ /* 0x000fe200078e00ff */
[C---:B------:R-:W-:Y:S02]  /*26050*/  SHF.L.U32 R124, R126.reuse, 0x10, RZ ;  /* 0x000000107e7c7819 */ /* 0x040fe400000006ff */
[----:B------:R-:W-:Y:S01]  /*26060*/  ISETP.NE.AND P3, PT, R135, 0x1, PT ;  /* 0x000000018700780c */ /* 0x000fe20003f65270 */
[----:B------:R-:W-:Y:S01]  /*26070*/  FFMA.FTZ R125, R125, R184, 1.1641532182693481445e-10 ;  /* 0x2f0000007d7d7423 */ /* 0x000fe200000100b8 */
[----:B------:R-:W-:Y:S01]  /*26080*/  PRMT R126, R126, 0x7632, R126 ;  /* 0x000076327e7e7816 */ /* 0x000fe2000000007e */
[----:B------:R-:W-:-:S03]  /*26090*/  FMUL.FTZ R124, R124, UR5 ;  /* 0x000000057c7c7c20 */ /* 0x000fc60008410000 */
[----:B------:R-:W-:Y:S01]  /*260a0*/  FSETP.GTU.FTZ.AND P2, PT, R125, UR4, PT ;  /* 0x000000047d007c0b */ /* 0x000fe2000bf5c000 */
[----:B------:R-:W-:-:S03]  /*260b0*/  @P0 IMAD.U32 R125, R118, 0x10000, RZ ;  /* 0x00010000767d0824 */ /* 0x000fc600078e00ff */
[----:B------:R-:W-:Y:S02]  /*260c0*/  FSEL R134, R124, RZ, !P2 ;  /* 0x000000ff7c867208 */ /* 0x000fe40005000000 */
[----:B------:R-:W-:-:S03]  /*260d0*/  PLOP3.LUT P2, PT, P2, PT, PT, 0x8, 0x80 ;  /* 0x000000000080781c */ /* 0x000fc6000174e170 */
[----:B------:R-:W-:Y:S01]  /*260e0*/  @P0 FADD.FTZ R134, R125, R134 ;  /* 0x000000867d860221 */ /* 0x000fe20000010000 */
[----:B------:R-:W-:-:S04]  /*260f0*/  MOV R125, R170 ;  /* 0x000000aa007d7202 */ /* 0x000fc80000000f00 */
[----:B-1----:R-:W-:Y:S01]  /*26100*/  F2FP.BF16.F32.PACK_AB R223, RZ, R134 ;  /* 0x00000086ffdf723e */ /* 0x002fe200000010ff */
        /* <DEDUP_REMOVED lines=9> */
.L_x_1159:
        /* <DEDUP_REMOVED lines=12> */
.L_x_1160:
        /* <DEDUP_REMOVED lines=43> */
.L_x_1158:
[----:B------:R-:W-:Y:S01]  /*26510*/  I2FP.F32.U32 R125, R125 ;  /* 0x0000007d007d7245 */ /* 0x000fe20000201000 */
[----:B------:R-:W-:Y:S01]  /*26520*/  IMAD.U32 R126, R126, 0x10000, RZ ;  /* 0x000100007e7e7824 */ /* 0x000fe200078e00ff */
[----:B------:R-:W-:Y:S02]  /*26530*/  ISETP.NE.AND P4, PT, R182, 0x1, PT ;  /* 0x00000001b600780c */ /* 0x000fe40003f85270 */
[----:B------:R-:W-:Y:S01]  /*26540*/  @P0 PRMT R124, R118, 0x7632, R124 ;  /* 0x00007632767c0816 */ /* 0x000fe2000000007c */
        /* <DEDUP_REMOVED lines=19> */
.L_x_1162:
        /* <DEDUP_REMOVED lines=12> */
.L_x_1163:
        /* <DEDUP_REMOVED lines=43> */
.L_x_1161:
        /* <DEDUP_REMOVED lines=23> */
.L_x_1165:
        /* <DEDUP_REMOVED lines=12> */
.L_x_1166:
        /* <DEDUP_REMOVED lines=43> */
.L_x_1164:
[----:B------:R-:W-:Y:S02]  /*26ed0*/  I2FP.F32.U32 R125, R125 ;  /* 0x0000007d007d7245 */ /* 0x000fe40000201000 */
[----:B------:R-:W-:Y:S02]  /*26ee0*/  SHF.L.U32 R197, R197, 0x10, RZ ;  /* 0x00000010c5c57819 */ /* 0x000fe400000006ff */
[----:B------:R-:W-:Y:S01]  /*26ef0*/  @P0 PRMT R124, R119, 0x7632, R124 ;  /* 0x00007632777c0816 */ /* 0x000fe2000000007c */
[----:B------:R-:W-:Y:S01]  /*26f00*/  FFMA.FTZ R125, R125, R184, 1.1641532182693481445e-10 ;  /* 0x2f0000007d7d7423 */ /* 0x000fe200000100b8 */
[----:B------:R-:W-:Y:S01]  /*26f10*/  PRMT R126, R223, 0x5410, R224 ;  /* 0x00005410df7e7816 */ /* 0x000fe200000000e0 */
[----:B------:R-:W-:Y:S02]  /*26f20*/  FMUL.FTZ R197, R197, UR5 ;  /* 0x00000005c5c57c20 */ /* 0x000fe40008410000 */
[----:B------:R-:W-:Y:S01]  /*26f30*/  @P0 IMAD.U32 R124, R124, 0x10000, RZ ;  /* 0x000100007c7c0824 */ /* 0x000fe200078e00ff */
[----:B------:R-:W-:-:S02]  /*26f40*/  FSETP.GTU.FTZ.AND P5, PT, R125, UR4, PT ;  /* 0x000000047d007c0b */ /* 0x000fc4000bfbc000 */
[----:B------:R-:W-:Y:S02]  /*26f50*/  PRMT R125, R212, 0x5410, R215 ;  /* 0x00005410d47d7816 */ /* 0x000fe400000000d7 */
[----:B------:R-:W-:Y:S02]  /*26f60*/  FSEL R197, R197, RZ, !P5 ;  /* 0x000000ffc5c57208 */ /* 0x000fe40006800000 */
[----:B------:R-:W-:-:S03]  /*26f70*/  PLOP3.LUT P5, PT, P5, PT, PT, 0x8, 0x80 ;  /* 0x000000000080781c */ /* 0x000fc60002fae170 */
[----:B------:R-:W-:Y:S01]  /*26f80*/  @P0 FADD.FTZ R197, R197, R124 ;  /* 0x0000007cc5c50221 */ /* 0x000fe20000010000 */
[----:B------:R-:W-:-:S04]  /*26f90*/  PRMT R124, R198, 0x5410, R207 ;  /* 0x00005410c67c7816 */ /* 0x000fc800000000cf */
[----:B------:R-:W-:-:S04]  /*26fa0*/  F2FP.BF16.F32.PACK_AB R127, RZ, R197 ;  /* 0x000000c5ff7f723e */ /* 0x000fc800000010ff */
[----:B------:R-:W-:-:S07]  /*26fb0*/  PRMT R127, R222, 0x5410, R127 ;  /* 0x00005410de7f7816 */ /* 0x000fce000000007f */
.L_x_1142:
[----:B------:R-:W-:Y:S01]  /*26fc0*/  FADD.FTZ R207, RZ, R202 ;  /* 0x000000caffcf7221 */ /* 0x000fe20000010000 */
[----:B------:R-:W-:Y:S01]  /*26fd0*/  SEL R184, RZ, 0x1000000, !P5 ;  /* 0x01000000ffb87807 */ /* 0x000fe20006800000 */
[----:B------:R-:W-:Y:S01]  /*26fe0*/  IMAD.WIDE.U32 R218, R192, 0x10, R218 ;  /* 0x00000010c0da7825 */ /* 0x000fe200078e00da */
[----:B------:R-:W-:-:S03]  /*26ff0*/  LOP3.LUT P6, RZ, R179, 0x4, RZ, 0xc0, !PT ;  /* 0x00000004b3ff7812 */ /* 0x000fc600078cc0ff */
[----:B------:R-:W-:Y:S01]  /*27000*/  FADD.FTZ R198, R207, R210 ;  /* 0x000000d2cfc67221 */ /* 0x000fe20000010000 */
[----:B------:R-:W-:Y:S01]  /*27010*/  LOP3.LUT P5, RZ, R179, 0x2, RZ, 0xc0, !PT ;  /* 0x00000002b3ff7812 */ /* 0x000fe200078ac0ff */
[----:B------:R-:W-:Y:S01]  /*27020*/  IMAD.WIDE.U32 R216, R192, 0x8, R216 ;  /* 0x00000008c0d87825 */ /* 0x000fe200078e00d8 */
[----:B------:R-:W-:-:S03]  /*27030*/  SEL R220, RZ, 0x10000, !P4 ;  /* 0x00010000ffdc7807 */ /* 0x000fc60006000000 */
[----:B------:R-:W-:Y:S01]  /*27040*/  FADD.FTZ R207, R198, R203 ;  /* 0x000000cbc6cf7221 */ /* 0x000fe20000010000 */
[----:B------:R-:W-:Y:S01]  /*27050*/  SEL R221, RZ, 0x100, !P3 ;  /* 0x00000100ffdd7807 */ /* 0x000fe20005800000 */
[----:B------:R0:W-:Y:S01]  /*27060*/  STG.E.128 desc[UR8][R218.64], R124 ;  /* 0x0000007cda007986 */ /* 0x0001e2000c101d08 */
[----:B------:R-:W-:Y:S01]  /*27070*/  SEL R212, RZ, 0x1000000, !P1 ;  /* 0x01000000ffd47807 */ /* 0x000fe20004800000 */
[----:B------:R-:W-:Y:S01]  /*27080*/  FADD.FTZ R207, R207, R204 ;  /* 0x000000cccfcf7221 */ /* 0x000fe20000010000 */
[----:B------:R-:W-:Y:S02]  /*27090*/  SEL R215, RZ, 0x10000, !P5 ;  /* 0x00010000ffd77807 */ /* 0x000fe40006800000 */
[----:B------:R-:W-:Y:S01]  /*270a0*/  LOP3.LUT P0, RZ, R179, 0x8, RZ, 0xc0, !PT ;  /* 0x00000008b3ff7812 */ /* 0x000fe2000780c0ff */
[----:B------:R-:W-:Y:S01]  /*270b0*/  FADD.FTZ R198, R207, R206 ;  /* 0x000000cecfc67221 */ /* 0x000fe20000010000 */
[----:B------:R-:W-:Y:S02]  /*270c0*/  LOP3.LUT R221, R221, R184, R220, 0xfe, !PT ;  /* 0x000000b8dddd7212 */ /* 0x000fe400078efedc */
[----:B------:R-:W-:Y:S01]  /*270d0*/  SEL R220, RZ, 0x1, !P2 ;  /* 0x00000001ffdc7807 */ /* 0x000fe20005000000 */
[----:B------:R-:W-:-:S03]  /*270e0*/  FADD.FTZ R207, R198, R211 ;  /* 0x000000d3c6cf7221 */ /* 0x000fc60000010000 */
[----:B------:R-:W-:Y:S01]  /*270f0*/  LOP3.LUT R221, R221, R220, RZ, 0xfc, !PT ;  /* 0x000000dcdddd7212 */ /* 0x000fe200078efcff */
        /* <DEDUP_REMOVED lines=29> */
[----:B------:R-:W-:Y:S01]  /*272d0*/  FADD.FTZ R207, R198, R193 ;  /* 0x000000c1c6cf7221 */ /* 0x000fe20000010000 */
[----:B------:R-:W-:-:S03]  /*272e0*/  SEL R198, RZ, 0x100, !P6 ;  /* 0x00000100ffc67807 */ /* 0x000fc60007000000 */
[----:B------:R-:W-:Y:S01]  /*272f0*/  FADD.FTZ R207, R207, R134 ;  /* 0x00000086cfcf7221 */ /* 0x000fe20000010000 */
[----:B------:R-:W-:Y:S02]  /*27300*/  LOP3.LUT R198, R198, R212, R215, 0xfe, !PT ;  /* 0x000000d4c6c67212 */ /* 0x000fe400078efed7 */
[----:B------:R-:W-:Y:S01]  /*27310*/  SEL R215, RZ, 0x1, !P0 ;  /* 0x00000001ffd77807 */ /* 0x000fe20004000000 */
[----:B------:R-:W-:-:S03]  /*27320*/  FADD.FTZ R184, R207, R200 ;  /* 0x000000c8cfb87221 */ /* 0x000fc60000010000 */
[----:B------:R-:W-:Y:S01]  /*27330*/  LOP3.LUT R220, R198, R215, RZ, 0xfc, !PT ;  /* 0x000000d7c6dc7212 */ /* 0x000fe200078efcff */
[----:B------:R-:W-:-:S04]  /*27340*/  FADD.FTZ R184, R184, R135 ;  /* 0x00000087b8b87221 */ /* 0x000fc80000010000 */
[----:B------:R0:W-:Y:S01]  /*27350*/  STG.E.64 desc[UR8][R216.64], R220 ;  /* 0x000000dcd8007986 */ /* 0x0001e2000c101b08 */
[----:B------:R-:W-:Y:S01]  /*27360*/  FADD.FTZ R184, R184, R197 ;  /* 0x000000c5b8b87221 */ /* 0x000fe20000010000 */
        /* <DEDUP_REMOVED lines=21> */
.L_x_1167:
[----:B01----:R-:W0:Y:S01]  /*274c0*/  SHFL.BFLY PT, R125, R184, 0x1, 0x1f ;  /* 0x0c201f00b87d7f89 */ /* 0x003e2200000e0000 */
[----:B------:R-:W-:Y:S01]  /*274d0*/  BSSY.RECONVERGENT B0, `(.L_x_1168) ;  /* 0x000006f000007945 */ /* 0x000fe20003800200 */
        /* <DEDUP_REMOVED lines=12> */
[----:B------:R-:W-:Y:S02]  /*275a0*/  FADD.FTZ R126, -R124, R203 ;  /* 0x000000cb7c7e7221 */ /* 0x000fe40000010100 */
[----:B------:R-:W-:-:S04]  /*275b0*/  FFMA.FTZ R125, R125, R125, RZ ;  /* 0x0000007d7d7d7223 */ /* 0x000fc800000100ff */
        /* <DEDUP_REMOVED lines=75> */
[----:B------:R-:W-:Y:S02]  /*27a70*/  FFMA.FTZ R125, R184, R184, R125 ;  /* 0x000000b8b87d7223 */ /* 0x000fe4000001007d */
[----:B------:R-:W0:Y:S03]  /*27a80*/  S2R R184, SR_TID.X ;  /* 0x0000000000b87919 */ /* 0x000e260000002100 */
[----:B------:R-:W1:Y:S02]  /*27a90*/  SHFL.BFLY PT, R126, R125, 0x1, 0x1f ;  /* 0x0c201f007d7e7f89 */ /* 0x000e6400000e0000 */
[----:B-1----:R-:W-:-:S05]  /*27aa0*/  FADD.FTZ R127, R125, R126 ;  /* 0x0000007e7d7f7221 */ /* 0x002fca0000010000 */
[----:B------:R-:W1:Y:S02]  /*27ab0*/  SHFL.BFLY PT, R126, R127, 0x2, 0x1f ;  /* 0x0c401f007f7e7f89 */ /* 0x000e6400000e0000 */
[----:B-1----:R-:W-:-:S05]  /*27ac0*/  FADD.FTZ R198, R127, R126 ;  /* 0x0000007e7fc67221 */ /* 0x002fca0000010000 */
[----:B------:R-:W1:Y:S02]  /*27ad0*/  SHFL.BFLY PT, R207, R198, 0x4, 0x1f ;  /* 0x0c801f00c6cf7f89 */ /* 0x000e6400000e0000 */
[----:B-1----:R-:W-:-:S05]  /*27ae0*/  FADD.FTZ R207, R198, R207 ;  /* 0x000000cfc6cf7221 */ /* 0x002fca0000010000 */
[----:B------:R-:W1:Y:S02]  /*27af0*/  SHFL.BFLY PT, R126, R207, 0x8, 0x1f ;  /* 0x0d001f00cf7e7f89 */ /* 0x000e6400000e0000 */
[----:B-1----:R-:W-:Y:S01]  /*27b00*/  FADD.FTZ R212, R207, R126 ;  /* 0x0000007ecfd47221 */ /* 0x002fe20000010000 */
[----:B0-----:R-:W-:-:S04]  /*27b10*/  LOP3.LUT P0, R126, R184, 0x1f, RZ, 0xc0, !PT ;  /* 0x0000001fb87e7812 */ /* 0x001fc8000780c0ff */
[----:B------:R-:W0:Y:S02]  /*27b20*/  SHFL.BFLY PT, R215, R212, 0x10, 0x1f ;  /* 0x0e001f00d4d77f89 */ /* 0x000e2400000e0000 */
[----:B0-----:R-:W-:-:S07]  /*27b30*/  FADD.FTZ R125, R212, R215 ;  /* 0x000000d7d47d7221 */ /* 0x001fce0000010000 */
[----:B------:R-:W-:Y:S05]  /*27b40*/  @P0 BRA `(.L_x_1169) ;  /* 0x00000000001c0947 */ /* 0x000fea0003800000 */
[----:B------:R-:W0:Y:S01]  /*27b50*/  S2UR UR5, SR_CgaCtaId ;  /* 0x00000000000579c3 */ /* 0x000e220000008800 */
[----:B------:R-:W-:Y:S01]  /*27b60*/  UMOV UR4, 0x400 ;  /* 0x0000040000047882 */ /* 0x000fe20000000000 */
[----:B------:R-:W-:-:S04]  /*27b70*/  SHF.R.U32.HI R127, RZ, 0x2, R184 ;  /* 0x00000002ff7f7819 */ /* 0x000fc800000116b8 */
[----:B------:R-:W-:Y:S01]  /*27b80*/  LOP3.LUT R127, R127, 0x18, RZ, 0xc0, !PT ;  /* 0x000000187f7f7812 */ /* 0x000fe200078ec0ff */
[----:B0-----:R-:W-:-:S04]  /*27b90*/  ULEA UR4, UR5, UR4, 0x18 ;  /* 0x0000000405047291 */ /* 0x001fc8000f8ec0ff */
[----:B------:R-:W-:-:S09]  /*27ba0*/  @UP1 UIADD3 UR4, UPT, UPT, UR4, 0x20, URZ ;  /* 0x0000002004041890 */ /* 0x000fd2000fffe0ff */
[----:B------:R0:W-:Y:S03]  /*27bb0*/  STS.64 [R127+UR4], R124 ;  /* 0x0000007c7f007988 */ /* 0x0001e60008000a04 */
.L_x_1169:
[----:B------:R-:W-:Y:S05]  /*27bc0*/  BSYNC.RECONVERGENT B0 ;  /* 0x0000000000007941 */ /* 0x000fea0003800200 */
.L_x_1168:
[----:B------:R-:W-:Y:S01]  /*27bd0*/  BAR.SYNC.DEFER_BLOCKING 0x0 ;  /* 0x0000000000007b1d */ /* 0x000fe20000010000 */
[----:B------:R-:W-:Y:S01]  /*27be0*/  ISETP.GT.U32.AND P0, PT, R126, 0x3, PT ;  /* 0x000000037e00780c */ /* 0x000fe20003f04070 */
[----:B------:R-:W-:Y:S01]  /*27bf0*/  HFMA2 R126, -RZ, RZ, 0, 0 ;  /* 0x00000000ff7e7431 */ /* 0x000fe200000001ff */
[----:B0-----:R-:W-:-:S03]  /*27c00*/  CS2R R124, SRZ ;  /* 0x00000000007c7805 */ /* 0x001fc6000001ff00 */
[----:B------:R-:W-:Y:S08]  /*27c10*/  BSSY.RECONVERGENT B0, `(.L_x_1170) ;  /* 0x000000a000007945 */ /* 0x000ff00003800200 */
[----:B------:R-:W-:Y:S05]  /*27c20*/  @P0 BRA `(.L_x_1171) ;  /* 0x0000000000200947 */ /* 0x000fea0003800000 */
[----:B------:R-:W0:Y:S01]  /*27c30*/  S2UR UR5, SR_CgaCtaId ;  /* 0x00000000000579c3 */ /* 0x000e220000008800 */
[----:B------:R-:W-:Y:S01]  /*27c40*/  UMOV UR4, 0x400 ;  /* 0x0000040000047882 */ /* 0x000fe20000000000 */
[----:B------:R-:W-:Y:S02]  /*27c50*/  IMAD.SHL.U32 R124, R184, 0x8, RZ ;  /* 0x00000008b87c7824 */ /* 0x000fe400078e00ff */
[----:B------:R-:W-:-:S03]  /*27c60*/  IMAD.MOV.U32 R126, RZ, RZ, 0x500 ;  /* 0x00000500ff7e7424 */ /* 0x000fc600078e00ff */
[----:B------:R-:W-:Y:S01]  /*27c70*/  LOP3.LUT R124, R124, 0xf8, RZ, 0xc0, !PT ;  /* 0x000000f87c7c7812 */ /* 0x000fe200078ec0ff */
[----:B0-----:R-:W-:-:S04]  /*27c80*/  ULEA UR4, UR5, UR4, 0x18 ;  /* 0x0000000405047291 */ /* 0x001fc8000f8ec0ff */
[----:B------:R-:W-:-:S09]  /*27c90*/  @UP1 UIADD3 UR4, UPT, UPT, UR4, 0x20, URZ ;  /* 0x0000002004041890 */ /* 0x000fd2000fffe0ff */
[----:B------:R-:W0:Y:S03]  /*27ca0*/  LDS.64 R124, [R124+UR4] ;  /* 0x000000047c7c7984 */ /* 0x000e260008000a00 */
.L_x_1171:
[----:B------:R-:W-:Y:S05]  /*27cb0*/  BSYNC.RECONVERGENT B0 ;  /* 0x0000000000007941 */ /* 0x000fea0003800200 */
.L_x_1170:
[----:B------:R-:W1:Y:S01]  /*27cc0*/  SHFL.DOWN PT, R127, R126, 0x2, 0x1f ;  /* 0x08401f007e7f7f89 */ /* 0x000e6200000e0000 */
[----:B------:R-:W-:Y:S01]  /*27cd0*/  ISETP.NE.AND P1, PT, R184, RZ, PT ;  /* 0x000000ffb800720c */ /* 0x000fe20003f25270 */
[----:B------:R-:W-:Y:S01]  /*27ce0*/  IMAD.U32 R223, R163, 0x10000, RZ ;  /* 0x00010000a3df7824 */ /* 0x000fe200078e00ff */
[----:B------:R-:W-:Y:S01]  /*27cf0*/  ISETP.NE.AND P0, PT, RZ, UR22, PT ;  /* 0x00000016ff007c0c */ /* 0x000fe2000bf05270 */
[----:B0-----:R-:W0:Y:S01]  /*27d00*/  SHFL.DOWN PT, R207, R124, 0x2, 0x1f ;  /* 0x08401f007ccf7f89 */ /* 0x001e2200000e0000 */
[----:B------:R-:W-:Y:S01]  /*27d10*/  SHF.L.U32 R225, R159, 0x10, RZ ;  /* 0x000000109fe17819 */ /* 0x000fe200000006ff */
[----:B------:R-:W-:Y:S01]  /*27d20*/  IMAD.U32 R222, R95, 0x10000, RZ ;  /* 0x000100005fde7824 */ /* 0x000fe200078e00ff */
[----:B------:R-:W-:Y:S01]  /*27d30*/  SHF.L.U32 R236, R152, 0x10, RZ ;  /* 0x0000001098ec7819 */ /* 0x000fe200000006ff */
[----:B------:R-:W2:Y:S01]  /*27d40*/  SHFL.DOWN PT, R198, R125, 0x2, 0x1f ;  /* 0x08401f007dc67f89 */ /* 0x000ea200000e0000 */
[----:B------:R-:W-:Y:S01]  /*27d50*/  IMAD.U32 R224, R59, 0x10000, RZ ;  /* 0x000100003be07824 */ /* 0x000fe200078e00ff */
[----:B------:R-:W-:Y:S01]  /*27d60*/  SHF.L.U32 R242, R32, 0x10, RZ ;  /* 0x0000001020f27819 */ /* 0x000fe200000006ff */
[----:B------:R-:W-:Y:S01]  /*27d70*/  IMAD.U32 R238, R148, 0x10000, RZ ;  /* 0x0001000094ee7824 */ /* 0x000fe200078e00ff */
[----:B------:R-:W-:Y:S01]  /*27d80*/  SHF.L.U32 R228, R22, 0x10, RZ ;  /* 0x0000001016e47819 */ /* 0x000fe200000006ff */
[----:B------:R-:W-:Y:S01]  /*27d90*/  IMAD.U32 R230, R150, 0x10000, RZ ;  /* 0x0001000096e67824 */ /* 0x000fe200078e00ff */
[----:B------:R-:W-:Y:S01]  /*27da0*/  UPLOP3.LUT UP1, UPT, UPT, UPT, UP1, 0x40, 0x4 ;  /* 0x000000000004789c */ /* 0x000fe20003f2e810 */
[----:B------:R-:W-:-:S02]  /*27db0*/  IMAD.U32 R240, R144, 0x10000, RZ ;  /* 0x0001000090f07824 */ /* 0x000fc400078e00ff */
[----:B------:R-:W-:Y:S02]  /*27dc0*/  IMAD.U32 R226, R35, 0x10000, RZ ;  /* 0x0001000023e27824 */ /* 0x000fe400078e00ff */
[----:B------:R-:W-:Y:S02]  /*27dd0*/  IMAD.U32 R234, R30, 0x10000, RZ ;  /* 0x000100001eea7824 */ /* 0x000fe400078e00ff */
[----:B------:R-:W-:Y:S02]  /*27de0*/  IMAD.U32 R229, RZ, RZ, UR18 ;  /* 0x00000012ffe57e24 */ /* 0x000fe4000f8e00ff */
[----:B------:R-:W-:Y:S01]  /*27df0*/  IMAD.U32 R232, R18, 0x10000, RZ ;  /* 0x0001000012e87824 */ /* 0x000fe200078e00ff */
[----:B-1----:R-:W-:Y:S01]  /*27e00*/  IADD3 R212, PT, PT, R127, R126, RZ ;  /* 0x0000007e7fd47210 */ /* 0x002fe20007ffe0ff */
[----:B------:R-:W-:Y:S01]  /*27e10*/  IMAD.U32 R244, R14, 0x10000, RZ ;  /* 0x000100000ef47824 */ /* 0x000fe200078e00ff */
[----:B------:R-:W-:Y:S02]  /*27e20*/  I2FP.F32.S32 R218, R127 ;  /* 0x0000007f00da7245 */ /* 0x000fe40000201400 */
[----:B------:R-:W-:Y:S01]  /*27e30*/  I2FP.F32.S32 R215, R212 ;  /* 0x000000d400d77245 */ /* 0x000fe20000201400 */
[----:B------:R-:W1:Y:S01]  /*27e40*/  SHFL.DOWN PT, R219, R212, 0x1, 0x1f ;  /* 0x08201f00d4db7f89 */ /* 0x000e6200000e0000 */
[----:B------:R-:W-:Y:S01]  /*27e50*/  I2FP.F32.U32 R127, R126 ;  /* 0x0000007e007f7245 */ /* 0x000fe20000201000 */
[C---:B0-----:R-:W-:Y:S01]  /*27e60*/  FMUL.FTZ R220, R207.reuse, R218 ;  /* 0x000000dacfdc7220 */ /* 0x041fe20000410000 */
[----:B------:R-:W0:Y:S01]  /*27e70*/  MUFU.RCP R216, R215 ;  /* 0x000000d700d87308 */ /* 0x000e220000001000 */
[----:B------:R-:W-:Y:S01]  /*27e80*/  FADD.FTZ R207, -R207, R124 ;  /* 0x0000007ccfcf7221 */ /* 0x000fe20000010100 */
[----:B--2---:R-:W-:Y:S01]  /*27e90*/  FADD.FTZ R125, R198, R125 ;  /* 0x0000007dc67d7221 */ /* 0x004fe20000010000 */
[----:B------:R-:W-:-:S02]  /*27ea0*/  FFMA.FTZ R217, R127, R124, R220 ;  /* 0x0000007c7fd97223 */ /* 0x000fc400000100dc */
[----:B------:R-:W-:-:S04]  /*27eb0*/  FMUL.FTZ R207, R207, R207 ;  /* 0x000000cfcfcf7220 */ /* 0x000fc80000410000 */
[----:B------:R-:W-:-:S04]  /*27ec0*/  FMUL.FTZ R207, R207, R127 ;  /* 0x0000007fcfcf7220 */ /* 0x000fc80000410000 */
[----:B------:R-:W-:Y:S01]  /*27ed0*/  FMUL.FTZ R207, R207, R218 ;  /* 0x000000dacfcf7220 */ /* 0x000fe20000410000 */
[----:B------:R-:W-:Y:S02]  /*27ee0*/  IMAD.U32 R218, R56, 0x10000, RZ ;  /* 0x0001000038da7824 */ /* 0x000fe400078e00ff */
[C---:B0-----:R-:W-:Y:S01]  /*27ef0*/  FMUL.FTZ R124, R216.reuse, R217 ;  /* 0x000000d9d87c7220 */ /* 0x041fe20000410000 */
[----:B------:R-:W-:Y:S01]  /*27f00*/  FFMA.FTZ R125, R216, R207, R125 ;  /* 0x000000cfd87d7223 */ /* 0x000fe2000001007d */
[----:B-1----:R-:W-:Y:S01]  /*27f10*/  IMAD.IADD R212, R212, 0x1, R219 ;  /* 0x00000001d4d47824 */ /* 0x002fe200078e02db */
[----:B------:R-:W-:Y:S02]  /*27f20*/  I2FP.F32.S32 R219, R219 ;  /* 0x000000db00db7245 */ /* 0x000fe40000201400 */
[----:B------:R-:W0:Y:S02]  /*27f30*/  SHFL.DOWN PT, R127, R124, 0x1, 0x1f ;  /* 0x08201f007c7f7f89 */ /* 0x000e2400000e0000 */
[----:B------:R-:W-:-:S02]  /*27f40*/  I2FP.F32.S32 R212, R212 ;  /* 0x000000d400d47245 */ /* 0x000fc40000201400 */
[----:B------:R-:W1:Y:S04]  /*27f50*/  SHFL.DOWN PT, R126, R125, 0x1, 0x1f ;  /* 0x08201f007d7e7f89 */ /* 0x000e6800000e0000 */
[----:B------:R-:W2:Y:S01]  /*27f60*/  MUFU.RCP R212, R212 ;  /* 0x000000d400d47308 */ /* 0x000ea20000001000 */
[----:B0-----:R-:W-:Y:S01]  /*27f70*/  FADD.FTZ R198, R124, -R127 ;  /* 0x8000007f7cc67221 */ /* 0x001fe20000010000 */
[----:B------:R-:W-:-:S03]  /*27f80*/  FMUL.FTZ R216, R127, R219 ;  /* 0x000000db7fd87220 */ /* 0x000fc60000410000 */
[----:B------:R-:W-:Y:S01]  /*27f90*/  FMUL.FTZ R198, R198, R198 ;  /* 0x000000c6c6c67220 */ /* 0x000fe20000410000 */
[C---:B------:R-:W-:Y:S01]  /*27fa0*/  FFMA.FTZ R127, R215.reuse, R124, R216 ;  /* 0x0000007cd77f7223 */ /* 0x040fe200000100d8 */
[----:B------:R-:W-:Y:S02]  /*27fb0*/  IMAD.U32 R216, R92, 0x10000, RZ ;  /* 0x000100005cd87824 */ /* 0x000fe400078e00ff */
[----:B------:R-:W-:Y:S01]  /*27fc0*/  FMUL.FTZ R198, R215, R198 ;  /* 0x000000c6d7c67220 */ /* 0x000fe20000410000 */
[----:B--2---:R-:W-:Y:S01]  /*27fd0*/  FMUL.FTZ R207, R212, R127 ;  /* 0x0000007fd4cf7220 */ /* 0x004fe20000410000 */
[----:B-1----:R-:W-:Y:S02]  /*27fe0*/  FADD.FTZ R127, R125, R126 ;  /* 0x0000007e7d7f7221 */ /* 0x002fe40000010000 */
[----:B------:R-:W-:Y:S01]  /*27ff0*/  FMUL.FTZ R198, R198, R219 ;  /* 0x000000dbc6c67220 */ /* 0x000fe20000410000 */
[----:B------:R-:W0:Y:S01]  /*28000*/  @!P1 LDC.64 R124, c[0x0][0x3c0] ;  /* 0x0000f000ff7c9b82 */ /* 0x000e220000000a00 */
[----:B------:R-:W1:Y:S01]  /*28010*/  SHFL.IDX PT, R221, R207, RZ, 0x1f ;  /* 0x00001fffcfdd7589 */ /* 0x000e6200000e0000 */
[----:B------:R-:W-:-:S02]  /*28020*/  IMAD.U32 R219, R57, 0x10000, RZ ;  /* 0x0001000039db7824 */ /* 0x000fc400078e00ff */
[----:B------:R-:W-:Y:S01]  /*28030*/  FFMA.FTZ R127, R212, R198, R127 ;  /* 0x000000c6d47f7223 */ /* 0x000fe2000001007f */
[----:B------:R-:W-:-:S03]  /*28040*/  SHF.L.U32 R212, R36, 0x10, RZ ;  /* 0x0000001024d47819 */ /* 0x000fc600000006ff */
[----:B------:R-:W2:Y:S02]  /*28050*/  LDC R198, c[0x0][0x448] ;  /* 0x00011200ffc67b82 */ /* 0x000ea40000000800 */
[----:B------:R-:W2:Y:S01]  /*28060*/  SHFL.IDX PT, R127, R127, RZ, 0x1f ;  /* 0x00001fff7f7f7589 */ /* 0x000ea200000e0000 */
[C---:B-1----:R-:W-:Y:S01]  /*28070*/  FMUL.FTZ R126, R221.reuse, R221 ;  /* 0x000000dddd7e7220 */ /* 0x042fe20000410000 */
[----:B------:R-:W-:-:S04]  /*28080*/  FSEL R207, R221, RZ, !P0 ;  /* 0x000000ffddcf7208 */ /* 0x000fc80004000000 */
[----:B------:R-:W-:Y:S01]  /*28090*/  FSEL R215, R126, RZ, P0 ;  /* 0x000000ff7ed77208 */ /* 0x000fe20000000000 */
[C---:B------:R-:W-:Y:S01]  /*280a0*/  FADD.FTZ R217, -R207.reuse, R210 ;  /* 0x000000d2cfd97221 */ /* 0x040fe20000010100 */
[----:B------:R-:W-:Y:S01]  /*280b0*/  FADD.FTZ R203, -R207, R203 ;  /* 0x000000cbcfcb7221 */ /* 0x000fe20000010100 */
[----:B--2---:R-:W-:Y:S01]  /*280c0*/  FFMA.FTZ R126, R127, UR23, R198 ;  /* 0x000000177f7e7c23 */ /* 0x004fe200080100c6 */
[C---:B------:R-:W-:Y:S01]  /*280d0*/  FADD.FTZ R127, -R207.reuse, R202 ;  /* 0x000000cacf7f7221 */ /* 0x040fe20000010100 */
[----:B------:R-:W-:Y:S02]  /*280e0*/  IMAD.U32 R210, R168, 0x10000, RZ ;  /* 0x00010000a8d27824 */ /* 0x000fe400078e00ff */
[C---:B------:R-:W-:Y:S01]  /*280f0*/  FADD.FTZ R211, -R207.reuse, R211 ;  /* 0x000000d3cfd37221 */ /* 0x040fe20000010100 */
[----:B------:R-:W-:Y:S01]  /*28100*/  FADD.FTZ R126, R126, R215 ;  /* 0x000000d77e7e7221 */ /* 0x000fe20000010000 */
[----:B------:R-:W-:Y:S02]  /*28110*/  IMAD.U32 R215, RZ, RZ, UR18 ;  /* 0x00000012ffd77e24 */ /* 0x000fe4000f8e00ff */
[C---:B------:R-:W-:Y:S01]  /*28120*/  FADD.FTZ R213, -R207.reuse, R213 ;  /* 0x000000d5cfd57221 */ /* 0x040fe20000010100 */
[----:B------:R-:W-:Y:S01]  /*28130*/  FADD.FTZ R137, -R207, R137 ;  /* 0x00000089cf897221 */ /* 0x000fe20000010100 */
[----:B------:R1:W2:Y:S01]  /*28140*/  MUFU.RSQ R198, R126 ;  /* 0x0000007e00c67308 */ /* 0x0002a20000001400 */
[----:B0-----:R-:W-:Y:S01]  /*28150*/  @!P1 IMAD.WIDE R124, R215, 0x4, R124 ;  /* 0x00000004d77c9825 */ /* 0x001fe200078e027c */
[----:B------:R-:W-:-:S03]  /*28160*/  SHF.L.U32 R215, R112, 0x10, RZ ;  /* 0x0000001070d77819 */ /* 0x000fc600000006ff */
[C---:B------:R-:W-:Y:S01]  /*28170*/  FADD.FTZ R209, -R207.reuse, R209 ;  /* 0x000000d1cfd17221 */ /* 0x040fe20000010100 */
[C---:B------:R-:W-:Y:S01]  /*28180*/  FADD.FTZ R205, -R207.reuse, R205 ;  /* 0x000000cdcfcd7221 */ /* 0x040fe20000010100 */
[C---:B------:R-:W-:Y:S01]  /*28190*/  FADD.FTZ R139, -R207.reuse, R139 ;  /* 0x0000008bcf8b7221 */ /* 0x040fe20000010100 */
[----:B------:R0:W-:Y:S01]  /*281a0*/  @!P1 STG.E desc[UR8][R124.64], R221 ;  /* 0x000000dd7c009986 */ /* 0x0001e2000c101908 */
[C---:B------:R-:W-:Y:S01]  /*281b0*/  FADD.FTZ R201, -R207.reuse, R201 ;  /* 0x000000c9cfc97221 */ /* 0x040fe20000010100 */
[----:B------:R-:W-:Y:S01]  /*281c0*/  FADD.FTZ R195, -R207, R195 ;  /* 0x000000c3cfc37221 */ /* 0x000fe20000010100 */
[----:B-1----:R-:W-:Y:S02]  /*281d0*/  IMAD.U32 R126, R167, 0x10000, RZ ;  /* 0x00010000a77e7824 */ /* 0x002fe400078e00ff */
[C---:B------:R-:W-:Y:S01]  /*281e0*/  FADD.FTZ R141, -R207.reuse, R141 ;  /* 0x0000008dcf8d7221 */ /* 0x040fe20000010100 */
[C---:B------:R-:W-:Y:S01]  /*281f0*/  FADD.FTZ R143, -R207.reuse, R143 ;  /* 0x0000008fcf8f7221 */ /* 0x040fe20000010100 */
[C---:B------:R-:W-:Y:S01]  /*28200*/  FADD.FTZ R129, -R207.reuse, R129 ;  /* 0x00000081cf817221 */ /* 0x040fe20000010100 */
[C---:B------:R-:W-:Y:S01]  /*28210*/  FADD.FTZ R187, -R207.reuse, R187 ;  /* 0x000000bbcfbb7221 */ /* 0x040fe20000010100 */
[C---:B------:R-:W-:Y:S01]  /*28220*/  FADD.FTZ R131, -R207.reuse, R131 ;  /* 0x00000083cf837221 */ /* 0x040fe20000010100 */
[C---:B------:R-:W-:Y:S01]  /*28230*/  FADD.FTZ R199, -R207.reuse, R199 ;  /* 0x000000c7cfc77221 */ /* 0x040fe20000010100 */
[C---:B------:R-:W-:Y:S01]  /*28240*/  FADD.FTZ R193, -R207.reuse, R193 ;  /* 0x000000c1cfc17221 */ /* 0x040fe20000010100 */
[C---:B------:R-:W-:Y:S01]  /*28250*/  FADD.FTZ R189, -R207.reuse, R189 ;  /* 0x000000bdcfbd7221 */ /* 0x040fe20000010100 */
[C---:B--2---:R-:W-:Y:S01]  /*28260*/  FMUL.FTZ R127, R198.reuse, R127 ;  /* 0x0000007fc67f7220 */ /* 0x044fe20000410000 */
[C---:B------:R-:W-:Y:S01]  /*28270*/  FMUL.FTZ R217, R198.reuse, R217 ;  /* 0x000000d9c6d97220 */ /* 0x040fe20000410000 */
[----:B0-----:R-:W-:Y:S01]  /*28280*/  FADD.FTZ R125, -R207, R204 ;  /* 0x000000cccf7d7221 */ /* 0x001fe20000010100 */
[----:B------:R-:W-:Y:S01]  /*28290*/  FMUL.FTZ R204, R198, R203 ;  /* 0x000000cbc6cc7220 */ /* 0x000fe20000410000 */
[C---:B------:R-:W-:Y:S01]  /*282a0*/  FFMA.FTZ R202, R127.reuse, R218, R215 ;  /* 0x000000da7fca7223 */ /* 0x040fe200000100d7 */
[----:B------:R-:W-:Y:S01]  /*282b0*/  FFMA.FTZ R124, R127, R212, R216 ;  /* 0x000000d47f7c7223 */ /* 0x000fe200000100d8 */
[----:B------:R-:W-:Y:S01]  /*282c0*/  SHF.L.U32 R215, R93, 0x10, RZ ;  /* 0x000000105dd77819 */ /* 0x000fe200000006ff */
[----:B------:R-:W-:-:S02]  /*282d0*/  IMAD.U32 R127, R37, 0x10000, RZ ;  /* 0x00010000257f7824 */ /* 0x000fc400078e00ff */
[----:B------:R-:W-:Y:S01]  /*282e0*/  FFMA.FTZ R210, R217, R210, R126 ;  /* 0x000000d2d9d27223 */ /* 0x000fe2000001007e */
[----:B------:R-:W-:Y:S01]  /*282f0*/  IMAD.U32 R216, R113, 0x10000, RZ ;  /* 0x0001000071d87824 */ /* 0x000fe200078e00ff */
[----:B------:R-:W-:Y:S01]  /*28300*/  SHF.L.U32 R126, R166, 0x10, RZ ;  /* 0x00000010a67e7819 */ /* 0x000fe200000006ff */
[----:B------:R-:W-:Y:S02]  /*28310*/  IMAD.U32 R212, R165, 0x10000, RZ ;  /* 0x00010000a5d47824 */ /* 0x000fe400078e00ff */
[----:B------:R-:W-:Y:S01]  /*28320*/  FMUL.FTZ R218, R198, R125 ;  /* 0x0000007dc6da7220 */ /* 0x000fe20000410000 */
[----:B------:R-:W-:Y:S01]  /*28330*/  SHF.L.U32 R221, R164, 0x10, RZ ;  /* 0x00000010a4dd7819 */ /* 0x000fe200000006ff */
[C---:B------:R-:W-:Y:S01]  /*28340*/  FFMA.FTZ R125, R204.reuse, R127, R215 ;  /* 0x0000007fcc7d7223 */ /* 0x040fe200000100d7 */
[----:B------:R-:W-:Y:S01]  /*28350*/  FFMA.FTZ R204, R204, R219, R216 ;  /* 0x000000dbcccc7223 */ /* 0x000fe200000100d8 */
[----:B------:R-:W-:Y:S01]  /*28360*/  FADD.FTZ R219, -R207, R206 ;  /* 0x000000cecfdb7221 */ /* 0x000fe20000010100 */
[----:B------:R-:W-:Y:S01]  /*28370*/  FFMA.FTZ R203, R217, R126, R212 ;  /* 0x0000007ed9cb7223 */ /* 0x000fe200000100d4 */
[----:B------:R-:W-:Y:S01]  /*28380*/  SHF.L.U32 R217, R161, 0x10, RZ ;  /* 0x00000010a1d97819 */ /* 0x000fe200000006ff */
[----:B------:R-:W-:Y:S01]  /*28390*/  FFMA.FTZ R215, R218, R221, R223 ;  /* 0x000000dddad77223 */ /* 0x000fe200000100df */
[----:B------:R-:W-:Y:S01]  /*283a0*/  IMAD.U32 R127, R162, 0x10000, RZ ;  /* 0x00010000a27f7824 */ /* 0x000fe200078e00ff */
[----:B------:R-:W-:Y:S01]  /*283b0*/  SHF.L.U32 R216, R58, 0x10, RZ ;  /* 0x000000103ad87819 */ /* 0x000fe200000006ff */
[----:B------:R-:W-:-:S02]  /*283c0*/  IMAD.U32 R126, R38, 0x10000, RZ ;  /* 0x00010000267e7824 */ /* 0x000fc400078e00ff */
[----:B------:R-:W-:Y:S01]  /*283d0*/  FMUL.FTZ R219, R198, R219 ;  /* 0x000000dbc6db7220 */ /* 0x000fe20000410000 */
[----:B------:R-:W-:Y:S02]  /*283e0*/  IMAD.U32 R212, R94, 0x10000, RZ ;  /* 0x000100005ed47824 */ /* 0x000fe400078e00ff */
[----:B------:R-:W-:Y:S01]  /*283f0*/  FMUL.FTZ R220, R198, R211 ;  /* 0x000000d3c6dc7220 */ /* 0x000fe20000410000 */
[----:B------:R-:W-:Y:S02]  /*28400*/  IMAD.U32 R221, R114, 0x10000, RZ ;  /* 0x0001000072dd7824 */ /* 0x000fe400078e00ff */
[----:B------:R-:W-:Y:S01]  /*28410*/  FFMA.FTZ R206, R218, R127, R217 ;  /* 0x0000007fdace7223 */ /* 0x000fe200000100d9 */
[----:B------:R-:W-:Y:S02]  /*28420*/  IMAD.U32 R223, R160, 0x10000, RZ ;  /* 0x00010000a0df7824 */ /* 0x000fe400078e00ff */
[C---:B------:R-:W-:Y:S01]  /*28430*/  FFMA.FTZ R218, R219.reuse, R126, R212 ;  /* 0x0000007edbda7223 */ /* 0x040fe200000100d4 */
[----:B------:R-:W-:Y:S01]  /*28440*/  FFMA.FTZ R211, R219, R216, R221 ;  /* 0x000000d8dbd37223 */ /* 0x000fe200000100dd */
[----:B------:R-:W-:Y:S01]  /*28450*/  FADD.FTZ R219, -R207, R136 ;  /* 0x00000088cfdb7221 */ /* 0x000fe20000010100 */
[----:B------:R-:W-:Y:S01]  /*28460*/  FFMA.FTZ R126, R220, R223, R225 ;  /* 0x000000dfdc7e7223 */ /* 0x000fe200000100e1 */
[----:B------:R-:W-:Y:S01]  /*28470*/  IMAD.U32 R127, R158, 0x10000, RZ ;  /* 0x000100009e7f7824 */ /* 0x000fe200078e00ff */
[----:B------:R-:W-:Y:S01]  /*28480*/  SHF.L.U32 R216, R39, 0x10, RZ ;  /* 0x0000001027d87819 */ /* 0x000fe200000006ff */
[----:B------:R-:W-:Y:S01]  /*28490*/  IMAD.U32 R217, R157, 0x10000, RZ ;  /* 0x000100009dd97824 */ /* 0x000fe200078e00ff */
[----:B------:R-:W-:Y:S01]  /*284a0*/  SHF.L.U32 R221, R115, 0x10, RZ ;  /* 0x0000001073dd7819 */ /* 0x000fe200000006ff */
[----:B------:R-:W-:Y:S01]  /*284b0*/  FADD.FTZ R223, -R207, R208 ;  /* 0x000000d0cfdf7221 */ /* 0x000fe20000010100 */
[----:B------:R-:W-:Y:S01]  /*284c0*/  FMUL.FTZ R219, R198, R219 ;  /* 0x000000dbc6db7220 */ /* 0x000fe20000410000 */
[----:B------:R-:W-:Y:S01]  /*284d0*/  FFMA.FTZ R212, R220, R127, R217 ;  /* 0x0000007fdcd47223 */ /* 0x000fe200000100d9 */
[----:B------:R-:W-:-:S02]  /*284e0*/  IMAD.U32 R136, R156, 0x10000, RZ ;  /* 0x000100009c887824 */ /* 0x000fc400078e00ff */
[----:B------:R-:W-:Y:S01]  /*284f0*/  FMUL.FTZ R223, R198, R223 ;  /* 0x000000dfc6df7220 */ /* 0x000fe20000410000 */
[----:B------:R-:W-:Y:S02]  /*28500*/  IMAD.U32 R208, R155, 0x10000, RZ ;  /* 0x000100009bd07824 */ /* 0x000fe400078e00ff */
[C---:B------:R-:W-:Y:S01]  /*28510*/  FFMA.FTZ R127, R219.reuse, R216, R222 ;  /* 0x000000d8db7f7223 */ /* 0x040fe200000100de */
[----:B------:R-:W-:Y:S01]  /*28520*/  FFMA.FTZ R219, R219, R224, R221 ;  /* 0x000000e0dbdb7223 */ /* 0x000fe200000100dd */
[----:B------:R-:W-:Y:S01]  /*28530*/  FADD.FTZ R221, -R207, R214 ;  /* 0x000000d6cfdd7221 */ /* 0x000fe20000010100 */
[----:B------:R-:W-:Y:S01]  /*28540*/  FFMA.FTZ R222, R223, R136, R208 ;  /* 0x00000088dfde7223 */ /* 0x000fe200000100d0 */
[----:B------:R-:W-:Y:S01]  /*28550*/  SHF.L.U32 R136, R154, 0x10, RZ ;  /* 0x000000109a887819 */ /* 0x000fe200000006ff */
[----:B------:R-:W-:Y:S01]  /*28560*/  IMAD.U32 R208, R153, 0x10000, RZ ;  /* 0x0001000099d07824 */ /* 0x000fe200078e00ff */
[----:B------:R-:W-:Y:S01]  /*28570*/  SHF.L.U32 R220, R88, 0x10, RZ ;  /* 0x0000001058dc7819 */ /* 0x000fe200000006ff */
[----:B------:R-:W-:-:S02]  /*28580*/  IMAD.U32 R216, R40, 0x10000, RZ ;  /* 0x0001000028d87824 */ /* 0x000fc400078e00ff */
[C---:B------:R-:W-:Y:S01]  /*28590*/  FMUL.FTZ R213, R198.reuse, R213 ;  /* 0x000000d5c6d57220 */ /* 0x040fe20000410000 */
[----:B------:R-:W-:Y:S02]  /*285a0*/  IMAD.U32 R214, R151, 0x10000, RZ ;  /* 0x0001000097d67824 */ /* 0x000fe400078e00ff */
[----:B------:R-:W-:Y:S01]  /*285b0*/  FMUL.FTZ R221, R198, R221 ;  /* 0x000000ddc6dd7220 */ /* 0x000fe20000410000 */
[----:B------:R-:W-:Y:S02]  /*285c0*/  IMAD.U32 R224, R60, 0x10000, RZ ;  /* 0x000100003ce07824 */ /* 0x000fe400078e00ff */
[----:B------:R-:W-:Y:S01]  /*285d0*/  FFMA.FTZ R223, R223, R136, R208 ;  /* 0x00000088dfdf7223 */ /* 0x000fe200000100d0 */
[----:B------:R-:W-:Y:S02]  /*285e0*/  IMAD.U32 R217, R108, 0x10000, RZ ;  /* 0x000100006cd97824 */ /* 0x000fe400078e00ff */
[----:B------:R-:W-:Y:S01]  /*285f0*/  FFMA.FTZ R235, R213, R216, R220 ;  /* 0x000000d8d5eb7223 */ /* 0x000fe200000100dc */
[----:B------:R-:W-:Y:S01]  /*28600*/  FFMA.FTZ R236, R221, R236, R214 ;  /* 0x000000ecddec7223 */ /* 0x000fe200000100d6 */
[----:B------:R-:W-:-:S02]  /*28610*/  IMAD.U32 R214, R41, 0x10000, RZ ;  /* 0x0001000029d67824 */ /* 0x000fc400078e00ff */
[----:B------:R-:W-:Y:S01]  /*28620*/  FFMA.FTZ R136, R213, R224, R217 ;  /* 0x000000e0d5887223 */ /* 0x000fe200000100d9 */
[----:B------:R-:W-:Y:S01]  /*28630*/  IMAD.U32 R216, R89, 0x10000, RZ ;  /* 0x0001000059d87824 */ /* 0x000fe200078e00ff */
[----:B------:R-:W-:Y:S01]  /*28640*/  SHF.L.U32 R220, R61, 0x10, RZ ;  /* 0x000000103ddc7819 */ /* 0x000fe200000006ff */
[C---:B------:R-:W-:Y:S01]  /*28650*/  FMUL.FTZ R137, R198.reuse, R137 ;  /* 0x00000089c6897220 */ /* 0x040fe20000410000 */
[----:B------:R-:W-:Y:S01]  /*28660*/  IMAD.U32 R213, R109, 0x10000, RZ ;  /* 0x000100006dd57824 */ /* 0x000fe200078e00ff */
[----:B------:R-:W-:Y:S01]  /*28670*/  SHF.L.U32 R224, R147, 0x10, RZ ;  /* 0x0000001093e07819 */ /* 0x000fe200000006ff */
[----:B------:R-:W-:Y:S01]  /*28680*/  FMUL.FTZ R209, R198, R209 ;  /* 0x000000d1c6d17220 */ /* 0x000fe20000410000 */
[----:B------:R-:W-:Y:S01]  /*28690*/  FFMA.FTZ R237, R137, R214, R216 ;  /* 0x000000d689ed7223 */ /* 0x000fe200000100d8 */
[----:B------:R-:W-:Y:S01]  /*286a0*/  SHF.L.U32 R208, R149, 0x10, RZ ;  /* 0x0000001095d07819 */ /* 0x000fe200000006ff */
[----:B------:R-:W-:Y:S01]  /*286b0*/  FFMA.FTZ R137, R137, R220, R213 ;  /* 0x000000dc89897223 */ /* 0x000fe200000100d5 */
[----:B------:R-:W-:Y:S01]  /*286c0*/  FADD.FTZ R213, -R207, R138 ;  /* 0x0000008acfd57221 */ /* 0x000fe20000010100 */
[----:B------:R-:W-:Y:S01]  /*286d0*/  FFMA.FTZ R238, R209, R238, R224 ;  /* 0x000000eed1ee7223 */ /* 0x000fe200000100e0 */
[----:B------:R-:W-:Y:S01]  /*286e0*/  SHF.L.U32 R216, R42, 0x10, RZ ;  /* 0x000000102ad87819 */ /* 0x000fe200000006ff */
[----:B------:R-:W-:Y:S01]  /*286f0*/  FFMA.FTZ R230, R221, R230, R208 ;  /* 0x000000e6dde67223 */ /* 0x000fe200000100d0 */
        /* <DEDUP_REMOVED lines=8> */
[----:B------:R-:W-:Y:S01]  /*28780*/  FFMA.FTZ R138, R213, R224, R217 ;  /* 0x000000e0d58a7223 */ /* 0x000fe200000100d9 */
[----:B------:R-:W-:Y:S01]  /*28790*/  FADD.FTZ R213, -R207, R140 ;  /* 0x0000008ccfd57221 */ /* 0x000fe20000010100 */
[----:B------:R-:W-:-:S02]  /*287a0*/  IMAD.U32 R140, R31, 0x10000, RZ ;  /* 0x000100001f8c7824 */ /* 0x000fc400078e00ff */
[----:B------:R-:W-:Y:S01]  /*287b0*/  FFMA.FTZ R231, R209, R208, R214 ;  /* 0x000000d0d1e77223 */ /* 0x000fe200000100d6 */
[----:B------:R-:W-:Y:S01]  /*287c0*/  SHF.L.U32 R208, R34, 0x10, RZ ;  /* 0x0000001022d07819 */ /* 0x000fe200000006ff */
[----:B------:R-:W-:Y:S02]  /*287d0*/  IMAD.U32 R214, R33, 0x10000, RZ ;  /* 0x0001000021d67824 */ /* 0x000fe400078e00ff */
[C---:B------:R-:W-:Y:S01]  /*287e0*/  FMUL.FTZ R213, R198.reuse, R213 ;  /* 0x000000d5c6d57220 */ /* 0x040fe20000410000 */
[----:B------:R-:W-:Y:S01]  /*287f0*/  SHF.L.U32 R220, R91, 0x10, RZ ;  /* 0x000000105bdc7819 */ /* 0x000fe200000006ff */
[----:B------:R-:W-:Y:S01]  /*28800*/  FFMA.FTZ R240, R205, R240, R226 ;  /* 0x000000f0cdf07223 */ /* 0x000fe200000100e2 */
[----:B------:R-:W-:Y:S02]  /*28810*/  IMAD.U32 R216, R43, 0x10000, RZ ;  /* 0x000100002bd87824 */ /* 0x000fe400078e00ff */
[----:B------:R-:W-:Y:S01]  /*28820*/  FMUL.FTZ R139, R198, R139 ;  /* 0x0000008bc68b7220 */ /* 0x000fe20000410000 */
[----:B------:R-:W-:Y:S01]  /*28830*/  FFMA.FTZ R233, R205, R208, R214 ;  /* 0x000000d0cde97223 */ /* 0x000fe200000100d6 */
[----:B------:R-:W-:-:S02]  /*28840*/  IMAD.U32 R224, R63, 0x10000, RZ ;  /* 0x000100003fe07824 */ /* 0x000fc400078e00ff */
[----:B------:R-:W-:Y:S01]  /*28850*/  FADD.FTZ R205, -R207, R196 ;  /* 0x000000c4cfcd7221 */ /* 0x000fe20000010100 */
[----:B------:R-:W-:Y:S02]  /*28860*/  IMAD.U32 R209, R111, 0x10000, RZ ;  /* 0x000100006fd17824 */ /* 0x000fe400078e00ff */
[----:B------:R-:W-:Y:S01]  /*28870*/  FFMA.FTZ R242, R213, R242, R140 ;  /* 0x000000f2d5f27223 */ /* 0x000fe2000001008c */
[----:B------:R-:W-:Y:S01]  /*28880*/  SHF.L.U32 R140, R29, 0x10, RZ ;  /* 0x000000101d8c7819 */ /* 0x000fe200000006ff */
[C---:B------:R-:W-:Y:S01]  /*28890*/  FFMA.FTZ R241, R139.reuse, R216, R220 ;  /* 0x000000d88bf17223 */ /* 0x040fe200000100dc */
[----:B------:R-:W-:Y:S01]  /*288a0*/  FFMA.FTZ R139, R139, R224, R209 ;  /* 0x000000e08b8b7223 */ /* 0x000fe200000100d1 */
[----:B------:R-:W-:Y:S01]  /*288b0*/  IMAD.U32 R208, R44, 0x10000, RZ ;  /* 0x000100002cd07824 */ /* 0x000fe200078e00ff */
[----:B------:R-:W-:Y:S01]  /*288c0*/  SHF.L.U32 R216, R64, 0x10, RZ ;  /* 0x0000001040d87819 */ /* 0x000fe200000006ff */
[----:B------:R-:W-:Y:S02]  /*288d0*/  IMAD.U32 R214, R84, 0x10000, RZ ;  /* 0x0001000054d67824 */ /* 0x000fe400078e00ff */
[----:B------:R-:W-:Y:S01]  /*288e0*/  FMUL.FTZ R205, R198, R205 ;  /* 0x000000cdc6cd7220 */ /* 0x000fe20000410000 */
[----:B------:R-:W-:-:S02]  /*288f0*/  IMAD.U32 R209, R104, 0x10000, RZ ;  /* 0x0001000068d17824 */ /* 0x000fc400078e00ff */
[----:B------:R-:W-:Y:S01]  /*28900*/  FMUL.FTZ R201, R198, R201 ;  /* 0x000000c9c6c97220 */ /* 0x000fe20000410000 */
[----:B------:R-:W-:Y:S02]  /*28910*/  IMAD.U32 R220, R26, 0x10000, RZ ;  /* 0x000100001adc7824 */ /* 0x000fe400078e00ff */
[----:B------:R-:W-:Y:S01]  /*28920*/  FFMA.FTZ R234, R213, R234, R140 ;  /* 0x000000ead5ea7223 */ /* 0x000fe2000001008c */
[----:B------:R-:W-:Y:S02]  /*28930*/  IMAD.U32 R217, R25, 0x10000, RZ ;  /* 0x0001000019d97824 */ /* 0x000fe400078e00ff */
[C---:B------:R-:W-:Y:S01]  /*28940*/  FFMA.FTZ R140, R205.reuse, R208, R214 ;  /* 0x000000d0cd8c7223 */ /* 0x040fe200000100d6 */
[----:B------:R-:W-:Y:S01]  /*28950*/  FFMA.FTZ R208, R205, R216, R209 ;  /* 0x000000d8cdd07223 */ /* 0x000fe200000100d1 */
[----:B------:R-:W-:Y:S02]  /*28960*/  IMAD.U32 R226, R24, 0x10000, RZ ;  /* 0x0001000018e27824 */ /* 0x000fe400078e00ff */
[----:B------:R-:W-:Y:S01]  /*28970*/  FFMA.FTZ R209, R201, R220, R217 ;  /* 0x000000dcc9d17223 */ /* 0x000fe200000100d9 */
[----:B------:R-:W-:-:S02]  /*28980*/  IMAD.U32 R220, R23, 0x10000, RZ ;  /* 0x0001000017dc7824 */ /* 0x000fc400078e00ff */
[----:B------:R-:W-:Y:S01]  /*28990*/  FMUL.FTZ R195, R198, R195 ;  /* 0x000000c3c6c37220 */ /* 0x000fe20000410000 */
[----:B------:R-:W-:Y:S01]  /*289a0*/  SHF.L.U32 R196, R27, 0x10, RZ ;  /* 0x000000101bc47819 */ /* 0x000fe200000006ff */
[----:B------:R-:W-:Y:S02]  /*289b0*/  IMAD.U32 R224, R28, 0x10000, RZ ;  /* 0x000100001ce07824 */ /* 0x000fe400078e00ff */
[----:B------:R-:W-:Y:S01]  /*289c0*/  FMUL.FTZ R213, R198, R141 ;  /* 0x0000008dc6d57220 */ /* 0x000fe20000410000 */
[----:B------:R-:W-:Y:S01]  /*289d0*/  FFMA.FTZ R226, R195, R226, R220 ;  /* 0x000000e2c3e27223 */ /* 0x000fe200000100dc */
[----:B------:R-:W-:Y:S01]  /*289e0*/  IMAD.U32 R214, R85, 0x10000, RZ ;  /* 0x0001000055d67824 */ /* 0x000fe200078e00ff */
[----:B------:R-:W0:Y:S01]  /*289f0*/  @!P1 LDC.64 R220, c[0x0][0x3c8] ;  /* 0x0000f200ffdc9b82 */ /* 0x000e220000000a00 */
[----:B------:R-:W-:Y:S01]  /*28a00*/  FFMA.FTZ R224, R201, R224, R196 ;  /* 0x000000e0c9e07223 */ /* 0x000fe200000100c4 */
[----:B------:R-:W-:Y:S01]  /*28a10*/  SHF.L.U32 R196, R45, 0x10, RZ ;  /* 0x000000102dc47819 */ /* 0x000fe200000006ff */
[----:B------:R-:W-:Y:S01]  /*28a20*/  IMAD.U32 R205, R21, 0x10000, RZ ;  /* 0x0001000015cd7824 */ /* 0x000fe200078e00ff */
[----:B------:R-:W-:Y:S01]  /*28a30*/  SHF.L.U32 R201, R105, 0x10, RZ ;  /* 0x0000001069c97819 */ /* 0x000fe200000006ff */
[----:B------:R-:W-:-:S02]  /*28a40*/  IMAD.U32 R216, R65, 0x10000, RZ ;  /* 0x0001000041d87824 */ /* 0x000fc400078e00ff */
[----:B------:R-:W-:Y:S01]  /*28a50*/  FMUL.FTZ R143, R198, R143 ;  /* 0x0000008fc68f7220 */ /* 0x000fe20000410000 */
[----:B------:R-:W-:Y:S01]  /*28a60*/  FFMA.FTZ R141, R213, R196, R214 ;  /* 0x000000c4d58d7223 */ /* 0x000fe200000100d6 */
[----:B------:R-:W-:Y:S01]  /*28a70*/  FFMA.FTZ R214, R195, R228, R205 ;  /* 0x000000e4c3d67223 */ /* 0x000fe200000100cd */
[----:B------:R-:W-:Y:S01]  /*28a80*/  FADD.FTZ R195, -R207, R142 ;  /* 0x0000008ecfc37221 */ /* 0x000fe20000010100 */
[----:B------:R-:W-:Y:S01]  /*28a90*/  SHF.L.U32 R142, R86, 0x10, RZ ;  /* 0x00000010568e7819 */ /* 0x000fe200000006ff */
[----:B------:R-:W-:Y:S02]  /*28aa0*/  IMAD.U32 R196, R46, 0x10000, RZ ;  /* 0x000100002ec47824 */ /* 0x000fe400078e00ff */
[----:B------:R-:W-:Y:S01]  /*28ab0*/  FFMA.FTZ R213, R213, R216, R201 ;  /* 0x000000d8d5d57223 */ /* 0x000fe200000100c9 */
[----:B------:R-:W-:Y:S01]  /*28ac0*/  FMUL.FTZ R195, R198, R195 ;  /* 0x000000c3c6c37220 */ /* 0x000fe20000410000 */
[----:B------:R-:W-:Y:S01]  /*28ad0*/  IMAD.U32 R228, R19, 0x10000, RZ ;  /* 0x0001000013e47824 */ /* 0x000fe200078e00ff */
[----:B------:R-:W-:Y:S01]  /*28ae0*/  SHF.L.U32 R217, R17, 0x10, RZ ;  /* 0x0000001011d97819 */ /* 0x000fe200000006ff */
[----:B------:R-:W-:-:S02]  /*28af0*/  IMAD.U32 R216, R66, 0x10000, RZ ;  /* 0x0001000042d87824 */ /* 0x000fc400078e00ff */
[----:B------:R-:W-:Y:S01]  /*28b00*/  FFMA.FTZ R142, R195, R196, R142 ;  /* 0x000000c4c38e7223 */ /* 0x000fe2000001008e */
[----:B------:R-:W-:Y:S01]  /*28b10*/  SHF.L.U32 R196, R20, 0x10, RZ ;  /* 0x0000001014c47819 */ /* 0x000fe200000006ff */
[----:B------:R-:W-:Y:S02]  /*28b20*/  IMAD.U32 R201, R106, 0x10000, RZ ;  /* 0x000100006ac97824 */ /* 0x000fe400078e00ff */
[----:B------:R-:W-:Y:S01]  /*28b30*/  FFMA.FTZ R217, R143, R232, R217 ;  /* 0x000000e88fd97223 */ /* 0x000fe200000100d9 */
[----:B------:R-:W-:Y:S01]  /*28b40*/  FMUL.FTZ R129, R198, R129 ;  /* 0x00000081c6817220 */ /* 0x000fe20000410000 */
[----:B------:R-:W-:Y:S02]  /*28b50*/  IMAD.U32 R232, R67, 0x10000, RZ ;  /* 0x0001000043e87824 */ /* 0x000fe400078e00ff */
[----:B------:R-:W-:Y:S01]  /*28b60*/  FFMA.FTZ R227, R143, R196, R228 ;  /* 0x000000c48fe37223 */ /* 0x000fe200000100e4 */
[----:B0-----:R-:W-:Y:S01]  /*28b70*/  @!P1 IMAD.WIDE R228, R229, 0x4, R220 ;  /* 0x00000004e5e49825 */ /* 0x001fe200078e02dc */
[----:B------:R-:W-:-:S03]  /*28b80*/  SHF.L.U32 R220, R87, 0x10, RZ ;  /* 0x0000001057dc7819 */ /* 0x000fc600000006ff */
[----:B------:R-:W-:Y:S01]  /*28b90*/  FFMA.FTZ R216, R195, R216, R201 ;  /* 0x000000d8c3d87223 */ /* 0x000fe200000100c9 */
[----:B------:R-:W-:Y:S01]  /*28ba0*/  F2FP.BF16.F32.PACK_AB R127, R222, R127 ;  /* 0x0000007fde7f723e */ /* 0x000fe200000010ff */
[----:B------:R-:W-:Y:S01]  /*28bb0*/  IMAD.U32 R196, R47, 0x10000, RZ ;  /* 0x000100002fc47824 */ /* 0x000fe200078e00ff */
[----:B------:R0:W-:Y:S01]  /*28bc0*/  @!P1 STG.E desc[UR8][R228.64], R198 ;  /* 0x000000c6e4009986 */ /* 0x0001e2000c101908 */
[----:B------:R-:W-:Y:S02]  /*28bd0*/  IMAD.U32 R195, R107, 0x10000, RZ ;  /* 0x000100006bc37824 */ /* 0x000fe400078e00ff */
[----:B------:R-:W-:Y:S01]  /*28be0*/  FMUL.FTZ R187, R198, R187 ;  /* 0x000000bbc6bb7220 */ /* 0x000fe20000410000 */
[C---:B------:R-:W-:Y:S01]  /*28bf0*/  FFMA.FTZ R143, R129.reuse, R196, R220 ;  /* 0x000000c4818f7223 */ /* 0x040fe200000100dc */
[----:B------:R-:W-:Y:S01]  /*28c00*/  SHF.L.U32 R196, R16, 0x10, RZ ;  /* 0x0000001010c47819 */ /* 0x000fe200000006ff */
[----:B------:R-:W-:Y:S01]  /*28c10*/  FFMA.FTZ R220, R129, R232, R195 ;  /* 0x000000e881dc7223 */ /* 0x000fe200000100c3 */
[----:B------:R-:W-:Y:S01]  /*28c20*/  FADD.FTZ R129, -R207, R128 ;  /* 0x00000080cf817221 */ /* 0x000fe20000010100 */
[----:B------:R-:W-:Y:S01]  /*28c30*/  IMAD.U32 R232, R15, 0x10000, RZ ;  /* 0x000100000fe87824 */ /* 0x000fe200078e00ff */
[----:B------:R-:W-:Y:S01]  /*28c40*/  SHF.L.U32 R195, R13, 0x10, RZ ;  /* 0x000000100dc37819 */ /* 0x000fe200000006ff */
[----:B------:R-:W-:-:S02]  /*28c50*/  IMAD.U32 R222, R80, 0x10000, RZ ;  /* 0x0001000050de7824 */ /* 0x000fc400078e00ff */
[----:B------:R-:W-:Y:S01]  /*28c60*/  FMUL.FTZ R221, R198, R129 ;  /* 0x00000081c6dd7220 */ /* 0x000fe20000410000 */
[----:B------:R-:W-:Y:S01]  /*28c70*/  F2FP.BF16.F32.PACK_AB R126, R126, R218 ;  /* 0x000000da7e7e723e */ /* 0x000fe200000010ff */
[----:B------:R-:W1:Y:S01]  /*28c80*/  LDC.64 R128, c[0x0][0x428] ;  /* 0x00010a00ff807b82 */ /* 0x000e620000000a00 */
[----:B------:R-:W-:Y:S01]  /*28c90*/  F2FP.BF16.F32.PACK_AB R125, R215, R125 ;  /* 0x0000007dd77d723e */ /* 0x000fe200000010ff */
[C---:B0-----:R-:W-:Y:S01]  /*28ca0*/  FFMA.FTZ R228, R221.reuse, R196, R232 ;  /* 0x000000c4dde47223 */ /* 0x041fe200000100e8 */
[----:B------:R-:W-:Y:S02]  /*28cb0*/  IMAD.U32 R196, R48, 0x10000, RZ ;  /* 0x0001000030c47824 */ /* 0x000fe400078e00ff */
[----:B------:R-:W-:Y:S01]  /*28cc0*/  FFMA.FTZ R221, R221, R244, R195 ;  /* 0x000000f4dddd7223 */ /* 0x000fe200000100c3 */
[----:B------:R-:W-:Y:S01]  /*28cd0*/  F2FP.BF16.F32.PACK_AB R124, R210, R124 ;  /* 0x0000007cd27c723e */ /* 0x000fe200000010ff */
[----:B------:R-:W-:Y:S02]  /*28ce0*/  IMAD.U32 R210, R100, 0x10000, RZ ;  /* 0x0001000064d27824 */ /* 0x000fe400078e00ff */
[----:B------:R-:W-:Y:S01]  /*28cf0*/  FFMA.FTZ R195, R187, R196, R222 ;  /* 0x000000c4bbc37223 */ /* 0x000fe200000100de */
[----:B------:R-:W-:Y:S01]  /*28d00*/  SHF.L.U32 R196, R68, 0x10, RZ ;  /* 0x0000001044c47819 */ /* 0x000fe200000006ff */
[----:B------:R-:W-:Y:S01]  /*28d10*/  FADD.FTZ R201, -R207, R186 ;  /* 0x000000bacfc97221 */ /* 0x000fe20000010100 */
[----:B------:R-:W-:Y:S01]  /*28d20*/  PRMT R215, R70, 0x7632, R215 ;  /* 0x0000763246d77816 */ /* 0x000fe200000000d7 */
[----:B------:R-:W-:Y:S01]  /*28d30*/  FMUL.FTZ R131, R198, R131 ;  /* 0x00000083c6837220 */ /* 0x000fe20000410000 */
[----:B------:R-:W-:Y:S01]  /*28d40*/  PRMT R205, R102, 0x7632, R205 ;  /* 0x0000763266cd7816 */ /* 0x000fe200000000cd */
[----:B------:R-:W-:Y:S01]  /*28d50*/  FFMA.FTZ R187, R187, R196, R210 ;  /* 0x000000c4bbbb7223 */ /* 0x000fe200000100d2 */
[----:B------:R-:W-:Y:S01]  /*28d60*/  PRMT R218, R50, 0x7632, R218 ;  /* 0x0000763232da7816 */ /* 0x000fe200000000da */
[----:B------:R-:W-:Y:S01]  /*28d70*/  IMAD.U32 R210, R12, 0x10000, RZ ;  /* 0x000100000cd27824 */ /* 0x000fe200078e00ff */
[----:B------:R-:W-:Y:S01]  /*28d80*/  PRMT R222, R82, 0x7632, R222 ;  /* 0x0000763252de7816 */ /* 0x000fe200000000de */
[----:B------:R-:W-:Y:S01]  /*28d90*/  FMUL.FTZ R201, R198, R201 ;  /* 0x000000c9c6c97220 */ /* 0x000fe20000410000 */
[----:B------:R-:W-:Y:S01]  /*28da0*/  SHF.L.U32 R196, R11, 0x10, RZ ;  /* 0x000000100bc47819 */ /* 0x000fe200000006ff */
[----:B------:R-:W-:Y:S01]  /*28db0*/  IMAD.U32 R205, R205, 0x10000, RZ ;  /* 0x00010000cdcd7824 */ /* 0x000fe200078e00ff */
[----:B------:R-:W-:Y:S01]  /*28dc0*/  SHF.L.U32 R186, R215, 0x10, RZ ;  /* 0x00000010d7ba7819 */ /* 0x000fe200000006ff */
[----:B------:R-:W-:-:S02]  /*28dd0*/  IMAD.U32 R218, R218, 0x10000, RZ ;  /* 0x00010000dada7824 */ /* 0x000fc400078e00ff */
[----:B------:R-:W-:Y:S01]  /*28de0*/  FMUL.FTZ R199, R198, R199 ;  /* 0x000000c7c6c77220 */ /* 0x000fe20000410000 */
[----:B------:R-:W-:Y:S02]  /*28df0*/  IMAD.U32 R222, R222, 0x10000, RZ ;  /* 0x00010000dede7824 */ /* 0x000fe400078e00ff */
[----:B------:R-:W-:Y:S01]  /*28e00*/  FFMA.FTZ R210, R201, R210, R196 ;  /* 0x000000d2c9d27223 */ /* 0x000fe200000100c4 */
[----:B-1----:R-:W-:-:S04]  /*28e10*/  IMAD.WIDE.U32 R244, R132, 0x10, R128 ;  /* 0x0000001084f47825 */ /* 0x002fc800078e0080 */
[C---:B------:R-:W-:Y:S01]  /*28e20*/  FMUL.FTZ R193, R198.reuse, R193 ;  /* 0x000000c1c6c17220 */ /* 0x040fe20000410000 */
[C---:B------:R-:W-:Y:S01]  /*28e30*/  FMUL.FTZ R189, R198.reuse, R189 ;  /* 0x000000bdc6bd7220 */ /* 0x040fe20000410000 */
[----:B------:R-:W-:Y:S01]  /*28e40*/  FADD.FTZ R197, -R207, R197 ;  /* 0x000000c5cfc57221 */ /* 0x000fe20000010100 */
[----:B------:R-:W-:Y:S01]  /*28e50*/  IMAD.U32 R232, R69, 0x10000, RZ ;  /* 0x0001000045e87824 */ /* 0x000fe200078e00ff */
[----:B------:R0:W-:Y:S01]  /*28e60*/  STG.E.128 desc[UR8][R244.64], R124 ;  /* 0x0000007cf4007986 */ /* 0x0001e2000c101d08 */
[C---:B------:R-:W-:Y:S01]  /*28e70*/  FADD.FTZ R133, -R207.reuse, R133 ;  /* 0x00000085cf857221 */ /* 0x040fe20000010100 */
[C---:B------:R-:W-:Y:S01]  /*28e80*/  FMUL.FTZ R197, R198.reuse, R197 ;  /* 0x000000c5c6c57220 */ /* 0x040fe20000410000 */
[C---:B------:R-:W-:Y:S01]  /*28e90*/  FADD.FTZ R191, -R207.reuse, R191 ;  /* 0x000000bfcfbf7221 */ /* 0x040fe20000010100 */
[----:B------:R-:W-:Y:S01]  /*28ea0*/  FADD.FTZ R135, -R207, R135 ;  /* 0x00000087cf877221 */ /* 0x000fe20000010100 */
[C---:B------:R-:W-:Y:S01]  /*28eb0*/  FMUL.FTZ R133, R198.reuse, R133 ;  /* 0x00000085c6857220 */ /* 0x040fe20000410000 */
[----:B------:R-:W-:Y:S01]  /*28ec0*/  F2FP.BF16.F32.PACK_AB R137, R231, R137 ;  /* 0x00000089e789723e */ /* 0x000fe200000010ff */
[C---:B------:R-:W-:Y:S01]  /*28ed0*/  FMUL.FTZ R191, R198.reuse, R191 ;  /* 0x000000bfc6bf7220 */ /* 0x040fe20000410000 */
[----:B------:R-:W-:Y:S01]  /*28ee0*/  FMUL.FTZ R135, R198, R135 ;  /* 0x00000087c6877220 */ /* 0x000fe20000410000 */
[----:B------:R-:W-:Y:S01]  /*28ef0*/  F2FP.BF16.F32.PACK_AB R136, R230, R136 ;  /* 0x00000088e688723e */ /* 0x000fe200000010ff */
[--C-:B------:R-:W-:Y:S01]  /*28f00*/  IMAD.WIDE.U32 R230, R192, 0x10, R128.reuse ;  /* 0x00000010c0e67825 */ /* 0x100fe200078e0080 */
[----:B------:R-:W-:Y:S01]  /*28f10*/  F2FP.BF16.F32.PACK_AB R142, R227, R142 ;  /* 0x0000008ee38e723e */ /* 0x000fe200000010ff */
[----:B------:R-:W-:Y:S01]  /*28f20*/  UIADD3 UR18, UPT, UPT, UR18, UR12, URZ ;  /* 0x0000000c12127290 */ /* 0x000fe2000fffe0ff */
[----:B------:R-:W-:Y:S01]  /*28f30*/  F2FP.BF16.F32.PACK_AB R141, R226, R141 ;  /* 0x0000008de28d723e */ /* 0x000fe200000010ff */
[----:B------:R-:W-:Y:S01]  /*28f40*/  IMAD.WIDE.U32 R226, R185, 0x10, R128 ;  /* 0x00000010b9e27825 */ /* 0x000fe200078e0080 */
[----:B------:R-:W-:Y:S01]  /*28f50*/  F2FP.BF16.F32.PACK_AB R139, R234, R139 ;  /* 0x0000008bea8b723e */ /* 0x000fe200000010ff */
[----:B------:R-:W-:Y:S01]  /*28f60*/  UISETP.GE.AND UP2, UPT, UR18, UR13, UPT ;  /* 0x0000000d1200728c */ /* 0x000fe2000bf46270 */
[----:B------:R-:W-:Y:S01]  /*28f70*/  F2FP.BF16.F32.PACK_AB R138, R233, R138 ;  /* 0x0000008ae98a723e */ /* 0x000fe200000010ff */
[----:B0-----:R-:W-:Y:S01]  /*28f80*/  FADD.FTZ R127, -R207, R188 ;  /* 0x000000bccf7f7221 */ /* 0x001fe20000010100 */
[----:B------:R-:W-:Y:S01]  /*28f90*/  SHF.L.U32 R125, R9, 0x10, RZ ;  /* 0x00000010097d7819 */ /* 0x000fe200000006ff */
[----:B------:R-:W-:Y:S01]  /*28fa0*/  IMAD.U32 R124, R10, 0x10000, RZ ;  /* 0x000100000a7c7824 */ /* 0x000fe200078e00ff */
[----:B------:R-:W-:Y:S01]  /*28fb0*/  PRMT R126, R71, 0x7632, R126 ;  /* 0x00007632477e7816 */ /* 0x000fe2000000007e */
[----:B------:R-:W-:Y:S01]  /*28fc0*/  FMUL.FTZ R127, R198, R127 ;  /* 0x0000007fc67f7220 */ /* 0x000fe20000410000 */
[----:B------:R-:W-:Y:S01]  /*28fd0*/  PRMT R188, R52, 0x7632, R188 ;  /* 0x0000763234bc7816 */ /* 0x000fe200000000bc */
[--C-:B------:R-:W-:Y:S01]  /*28fe0*/  FFMA.FTZ R196, R201, R124, R125.reuse ;  /* 0x0000007cc9c47223 */ /* 0x100fe2000001007d */
[----:B------:R-:W-:Y:S01]  /*28ff0*/  PRMT R125, R96, 0x7632, R125 ;  /* 0x00007632607d7816 */ /* 0x000fe2000000007d */
[C-C-:B------:R-:W-:Y:S01]  /*29000*/  FFMA.FTZ R201, R127.reuse, R186, R205.reuse ;  /* 0x000000ba7fc97223 */ /* 0x140fe200000100cd */
[----:B------:R-:W-:Y:S01]  /*29010*/  FFMA.FTZ R218, R127, R218, R222 ;  /* 0x000000da7fda7223 */ /* 0x000fe200000100de */
[----:B------:R-:W-:Y:S01]  /*29020*/  PRMT R186, R72, 0x7632, R186 ;  /* 0x0000763248ba7816 */ /* 0x000fe200000000ba */
[----:B------:R-:W-:Y:S01]  /*29030*/  IMAD.U32 R188, R188, 0x10000, RZ ;  /* 0x00010000bcbc7824 */ /* 0x000fe200078e00ff */
[----:B------:R-:W-:Y:S01]  /*29040*/  PRMT R222, R51, 0x7632, R222 ;  /* 0x0000763233de7816 */ /* 0x000fe200000000de */
[----:B------:R-:W-:Y:S01]  /*29050*/  IMAD.U32 R125, R125, 0x10000, RZ ;  /* 0x000100007d7d7824 */ /* 0x000fe200078e00ff */
[----:B------:R-:W-:Y:S01]  /*29060*/  PRMT R124, R83, 0x7632, R124 ;  /* 0x00007632537c7816 */ /* 0x000fe2000000007c */
[----:B------:R-:W-:Y:S01]  /*29070*/  IMAD.U32 R186, R186, 0x10000, RZ ;  /* 0x00010000baba7824 */ /* 0x000fe200078e00ff */
[----:B------:R-:W-:Y:S01]  /*29080*/  PRMT R205, R103, 0x7632, R205 ;  /* 0x0000763267cd7816 */ /* 0x000fe200000000cd */
[----:B------:R-:W-:Y:S01]  /*29090*/  IMAD.U32 R222, R222, 0x10000, RZ ;  /* 0x00010000dede7824 */ /* 0x000fe200078e00ff */
[----:B------:R-:W-:Y:S01]  /*290a0*/  SHF.L.U32 R126, R126, 0x10, RZ ;  /* 0x000000107e7e7819 */ /* 0x000fe200000006ff */
[----:B------:R-:W-:-:S02]  /*290b0*/  IMAD.U32 R124, R124, 0x10000, RZ ;  /* 0x000100007c7c7824 */ /* 0x000fc400078e00ff */
[----:B------:R-:W-:Y:S01]  /*290c0*/  FFMA.FTZ R186, R199, R186, R125 ;  /* 0x000000bac7ba7223 */ /* 0x000fe2000001007d */
[----:B------:R-:W-:Y:S02]  /*290d0*/  IMAD.U32 R205, R205, 0x10000, RZ ;  /* 0x00010000cdcd7824 */ /* 0x000fe400078e00ff */
[----:B------:R-:W-:Y:S01]  /*290e0*/  FADD.FTZ R125, -R207, R130 ;  /* 0x00000082cf7d7221 */ /* 0x000fe20000010100 */
[C-C-:B------:R-:W-:Y:S01]  /*290f0*/  FFMA.FTZ R222, R131.reuse, R222, R124.reuse ;  /* 0x000000de83de7223 */ /* 0x140fe2000001007c */
[----:B------:R-:W-:Y:S01]  /*29100*/  PRMT R124, R76, 0x7632, R124 ;  /* 0x000076324c7c7816 */ /* 0x000fe2000000007c */
[----:B------:R-:W-:Y:S01]  /*29110*/  FFMA.FTZ R205, R131, R126, R205 ;  /* 0x0000007e83cd7223 */ /* 0x000fe200000100cd */
[----:B------:R-:W-:Y:S01]  /*29120*/  FMUL.FTZ R125, R198, R125 ;  /* 0x0000007dc67d7220 */ /* 0x000fe20000410000 */
[----:B------:R-:W0:Y:S01]  /*29130*/  LDC.64 R130, c[0x0][0x430] ;  /* 0x00010c00ff827b82 */ /* 0x000e220000000a00 */
[----:B------:R-:W-:Y:S01]  /*29140*/  SHF.L.U32 R124, R124, 0x10, RZ ;  /* 0x000000107c7c7819 */ /* 0x000fe200000006ff */
[----:B------:R-:W-:Y:S01]  /*29150*/  IMAD.U32 R126, R81, 0x10000, RZ ;  /* 0x00010000517e7824 */ /* 0x000fe200078e00ff */
[----:B------:R-:W-:Y:S01]  /*29160*/  F2FP.BF16.F32.PACK_AB R127, R223, R219 ;  /* 0x000000dbdf7f723e */ /* 0x000fe200000010ff */
[----:B------:R-:W-:Y:S01]  /*29170*/  IMAD.U32 R219, R7, 0x10000, RZ ;  /* 0x0001000007db7824 */ /* 0x000fe200078e00ff */
[----:B------:R-:W-:Y:S01]  /*29180*/  F2FP.BF16.F32.PACK_AB R143, R228, R143 ;  /* 0x0000008fe48f723e */ /* 0x000fe200000010ff */
[----:B------:R-:W-:Y:S01]  /*29190*/  FFMA.FTZ R188, R199, R188, R124 ;  /* 0x000000bcc7bc7223 */ /* 0x000fe2000001007c */
[----:B------:R-:W-:-:S02]  /*291a0*/  SHF.L.U32 R124, R49, 0x10, RZ ;  /* 0x00000010317c7819 */ /* 0x000fc400000006ff */
[----:B------:R-:W-:Y:S02]  /*291b0*/  SHF.L.U32 R199, R101, 0x10, RZ ;  /* 0x0000001065c77819 */ /* 0x000fe400000006ff */
[----:B------:R-:W-:Y:S01]  /*291c0*/  F2FP.BF16.F32.PACK_AB R140, R224, R140 ;  /* 0x0000008ce08c723e */ /* 0x000fe200000010ff */
[----:B------:R-:W-:Y:S01]  /*291d0*/  FFMA.FTZ R215, R125, R124, R126 ;  /* 0x0000007c7dd77223 */ /* 0x000fe2000001007e */
[----:B------:R-:W-:Y:S01]  /*291e0*/  F2FP.BF16.F32.PACK_AB R124, R203, R202 ;  /* 0x000000cacb7c723e */ /* 0x000fe200000010ff */
[----:B------:R-:W-:Y:S01]  /*291f0*/  FFMA.FTZ R199, R125, R232, R199 ;  /* 0x000000e87dc77223 */ /* 0x000fe200000100c7 */
[----:B------:R-:W-:Y:S01]  /*29200*/  F2FP.BF16.F32.PACK_AB R125, R206, R204 ;  /* 0x000000ccce7d723e */ /* 0x000fe200000010ff */
[----:B------:R-:W-:Y:S01]  /*29210*/  FADD.FTZ R203, -R207, R190 ;  /* 0x000000becfcb7221 */ /* 0x000fe20000010100 */
[----:B------:R-:W-:Y:S01]  /*29220*/  PRMT R204, R101, 0x7632, R204 ;  /* 0x0000763265cc7816 */ /* 0x000fe200000000cc */
[----:B------:R-:W-:Y:S01]  /*29230*/  IMAD.U32 R190, R8, 0x10000, RZ ;  /* 0x0001000008be7824 */ /* 0x000fe200078e00ff */
[----:B------:R-:W-:Y:S01]  /*29240*/  F2FP.BF16.F32.PACK_AB R126, R212, R211 ;  /* 0x000000d3d47e723e */ /* 0x000fe200000010ff */
[----:B------:R-:W-:Y:S01]  /*29250*/  FMUL.FTZ R203, R198, R203 ;  /* 0x000000cbc6cb7220 */ /* 0x000fe20000410000 */
[----:B------:R-:W-:Y:S01]  /*29260*/  SHF.L.U32 R204, R204, 0x10, RZ ;  /* 0x00000010cccc7819 */ /* 0x000fe200000006ff */
[----:B------:R-:W-:Y:S01]  /*29270*/  IMAD.U32 R202, R6, 0x10000, RZ ;  /* 0x0001000006ca7824 */ /* 0x000fe200078e00ff */
[----:B------:R-:W-:Y:S01]  /*29280*/  PRMT R211, R78, 0x7632, R211 ;  /* 0x000076324ed37816 */ /* 0x000fe200000000d3 */
[----:B0-----:R-:W-:-:S04]  /*29290*/  IMAD.WIDE.U32 R244, R132, 0x10, R130 ;  /* 0x0000001084f47825 */ /* 0x001fc800078e0082 */
[C---:B------:R-:W-:Y:S01]  /*292a0*/  FFMA.FTZ R219, R203.reuse, R190, R219 ;  /* 0x000000becbdb7223 */ /* 0x040fe200000100db */
[----:B------:R-:W-:Y:S01]  /*292b0*/  FFMA.FTZ R202, R203, R202, R204 ;  /* 0x000000cacbca7223 */ /* 0x000fe200000100cc */
[----:B------:R-:W-:Y:S01]  /*292c0*/  PRMT R132, R53, 0x7632, R132 ;  /* 0x0000763235847816 */ /* 0x000fe20000000084 */
[----:B------:R0:W-:Y:S01]  /*292d0*/  STG.E.128 desc[UR8][R244.64], R124 ;  /* 0x0000007cf4007986 */ /* 0x0001e2000c101d08 */
[----:B------:R-:W-:Y:S02]  /*292e0*/  PRMT R190, R77, 0x7632, R190 ;  /* 0x000076324dbe7816 */ /* 0x000fe400000000be */
[----:B------:R-:W-:Y:S01]  /*292f0*/  PRMT R204, R73, 0x7632, R204 ;  /* 0x0000763249cc7816 */ /* 0x000fe200000000cc */
[----:B------:R-:W-:Y:S01]  /*29300*/  IMAD.U32 R132, R132, 0x10000, RZ ;  /* 0x0001000084847824 */ /* 0x000fe200078e00ff */
[----:B------:R-:W-:Y:S02]  /*29310*/  PRMT R212, R97, 0x7632, R212 ;  /* 0x0000763261d47816 */ /* 0x000fe400000000d4 */
[----:B------:R-:W-:Y:S01]  /*29320*/  PRMT R203, R74, 0x7632, R203 ;  /* 0x000076324acb7816 */ /* 0x000fe200000000cb */
[----:B------:R-:W-:Y:S01]  /*29330*/  IMAD.U32 R204, R204, 0x10000, RZ ;  /* 0x00010000cccc7824 */ /* 0x000fe200078e00ff */
[----:B------:R-:W-:-:S02]  /*29340*/  PRMT R206, R54, 0x7632, R206 ;  /* 0x0000763236ce7816 */ /* 0x000fc400000000ce */
[----:B------:R-:W-:Y:S02]  /*29350*/  SHF.L.U32 R190, R190, 0x10, RZ ;  /* 0x00000010bebe7819 */ /* 0x000fe400000006ff */
[----:B------:R-:W-:Y:S02]  /*29360*/  SHF.L.U32 R206, R206, 0x10, RZ ;  /* 0x00000010cece7819 */ /* 0x000fe400000006ff */
[----:B------:R-:W-:Y:S01]  /*29370*/  SHF.L.U32 R232, R51, 0x10, RZ ;  /* 0x0000001033e87819 */ /* 0x000fe200000006ff */
[----:B0-----:R-:W-:Y:S01]  /*29380*/  IMAD.U32 R124, R211, 0x10000, RZ ;  /* 0x00010000d37c7824 */ /* 0x001fe200078e00ff */
[----:B------:R-:W-:Y:S01]  /*29390*/  PRMT R211, R98, 0x7632, R211 ;  /* 0x0000763262d37816 */ /* 0x000fe200000000d3 */
[--C-:B------:R-:W-:Y:S01]  /*293a0*/  FADD.FTZ R127, -R207, R200.reuse ;  /* 0x000000c8cf7f7221 */ /* 0x100fe20000010100 */
[----:B------:R-:W-:Y:S01]  /*293b0*/  IMAD.U32 R125, R212, 0x10000, RZ ;  /* 0x00010000d47d7824 */ /* 0x000fe200078e00ff */
[----:B------:R-:W-:Y:S01]  /*293c0*/  PRMT R200, R79, 0x7632, R200 ;  /* 0x000076324fc87816 */ /* 0x000fe200000000c8 */
[----:B------:R-:W-:Y:S01]  /*293d0*/  IMAD.U32 R126, R203, 0x10000, RZ ;  /* 0x00010000cb7e7824 */ /* 0x000fe200078e00ff */
[----:B------:R-:W-:Y:S01]  /*293e0*/  SHF.L.U32 R211, R211, 0x10, RZ ;  /* 0x00000010d3d37819 */ /* 0x000fe200000006ff */
[----:B------:R-:W-:Y:S01]  /*293f0*/  FMUL.FTZ R127, R198, R127 ;  /* 0x0000007fc67f7220 */ /* 0x000fe20000410000 */
[C---:B------:R-:W-:Y:S01]  /*29400*/  FFMA.FTZ R203, R193.reuse, R132, R190 ;  /* 0x00000084c1cb7223 */ /* 0x040fe200000100be */
[----:B------:R-:W-:Y:S01]  /*29410*/  FFMA.FTZ R190, R193, R204, R125 ;  /* 0x000000ccc1be7223 */ /* 0x000fe2000001007d */
[----:B------:R-:W-:Y:S01]  /*29420*/  PRMT R132, R55, 0x7632, R132 ;  /* 0x0000763237847816 */ /* 0x000fe20000000084 */
[C---:B------:R-:W-:Y:S01]  /*29430*/  FFMA.FTZ R193, R127.reuse, R126, R211 ;  /* 0x0000007e7fc17223 */ /* 0x040fe200000100d3 */
[----:B------:R-:W-:Y:S01]  /*29440*/  FFMA.FTZ R206, R127, R206, R124 ;  /* 0x000000ce7fce7223 */ /* 0x000fe2000001007c */
[----:B------:R-:W-:Y:S01]  /*29450*/  SHF.L.U32 R126, R82, 0x10, RZ ;  /* 0x00000010527e7819 */ /* 0x000fe200000006ff */
[----:B------:R-:W-:Y:S01]  /*29460*/  IMAD.U32 R124, R50, 0x10000, RZ ;  /* 0x00010000327c7824 */ /* 0x000fe200078e00ff */
[----:B------:R-:W-:Y:S01]  /*29470*/  PRMT R204, R75, 0x7632, R204 ;  /* 0x000076324bcc7816 */ /* 0x000fe200000000cc */
[----:B------:R-:W-:Y:S01]  /*29480*/  IMAD.U32 R132, R132, 0x10000, RZ ;  /* 0x0001000084847824 */ /* 0x000fe200078e00ff */
[----:B------:R-:W-:Y:S01]  /*29490*/  PRMT R125, R99, 0x7632, R125 ;  /* 0x00007632637d7816 */ /* 0x000fe2000000007d */
[----:B------:R-:W-:Y:S01]  /*294a0*/  FFMA.FTZ R229, R189, R124, R126 ;  /* 0x0000007cbde57223 */ /* 0x000fe2000001007e */
[----:B------:R-:W-:Y:S01]  /*294b0*/  IMAD.U32 R124, R70, 0x10000, RZ ;  /* 0x00010000467c7824 */ /* 0x000fe200078e00ff */
[----:B------:R-:W-:Y:S01]  /*294c0*/  SHF.L.U32 R200, R200, 0x10, RZ ;  /* 0x00000010c8c87819 */ /* 0x000fe200000006ff */
[----:B------:R-:W-:Y:S01]  /*294d0*/  IMAD.U32 R126, R102, 0x10000, RZ ;  /* 0x00010000667e7824 */ /* 0x000fe200078e00ff */
[----:B------:R-:W-:Y:S01]  /*294e0*/  SHF.L.U32 R127, R98, 0x10, RZ ;  /* 0x00000010627f7819 */ /* 0x000fe200000006ff */
[----:B------:R-:W-:-:S02]  /*294f0*/  IMAD.U32 R204, R204, 0x10000, RZ ;  /* 0x00010000cccc7824 */ /* 0x000fc400078e00ff */
[----:B------:R-:W-:Y:S02]  /*29500*/  IMAD.U32 R125, R125, 0x10000, RZ ;  /* 0x000100007d7d7824 */ /* 0x000fe400078e00ff */
[----:B------:R-:W-:Y:S01]  /*29510*/  FFMA.FTZ R223, R189, R124, R126 ;  /* 0x0000007cbddf7223 */ /* 0x000fe2000001007e */
[----:B------:R-:W-:Y:S01]  /*29520*/  SHF.L.U32 R126, R103, 0x10, RZ ;  /* 0x00000010677e7819 */ /* 0x000fe200000006ff */
[----:B------:R-:W-:Y:S01]  /*29530*/  FFMA.FTZ R211, R197, R132, R200 ;  /* 0x00000084c5d37223 */ /* 0x000fe200000100c8 */
[----:B------:R-:W-:Y:S02]  /*29540*/  IMAD.U32 R124, R71, 0x10000, RZ ;  /* 0x00010000477c7824 */ /* 0x000fe400078e00ff */
[----:B------:R-:W-:Y:S01]  /*29550*/  FFMA.FTZ R197, R197, R204, R125 ;  /* 0x000000ccc5c57223 */ /* 0x000fe2000001007d */
[----:B------:R-:W-:Y:S01]  /*29560*/  FADD.FTZ R125, -R207, R194 ;  /* 0x000000c2cf7d7221 */ /* 0x000fe20000010100 */
[----:B------:R-:W-:Y:S02]  /*29570*/  IMAD.U32 R132, R83, 0x10000, RZ ;  /* 0x0001000053847824 */ /* 0x000fe400078e00ff */
[----:B------:R-:W-:Y:S01]  /*29580*/  FFMA.FTZ R225, R133, R124, R126 ;  /* 0x0000007c85e17223 */ /* 0x000fe2000001007e */
[----:B------:R-:W-:Y:S01]  /*29590*/  SHF.L.U32 R124, R72, 0x10, RZ ;  /* 0x00000010487c7819 */ /* 0x000fe200000006ff */
[----:B------:R-:W-:Y:S01]  /*295a0*/  FMUL.FTZ R125, R198, R125 ;  /* 0x0000007dc67d7220 */ /* 0x000fe20000410000 */
[----:B------:R-:W-:-:S02]  /*295b0*/  IMAD.U32 R126, R96, 0x10000, RZ ;  /* 0x00010000607e7824 */ /* 0x000fc400078e00ff */
[----:B------:R-:W-:Y:S01]  /*295c0*/  FFMA.FTZ R232, R133, R232, R132 ;  /* 0x000000e885e87223 */ /* 0x000fe20000010084 */
[----:B------:R-:W-:Y:S01]  /*295d0*/  IMAD.U32 R200, R52, 0x10000, RZ ;  /* 0x0001000034c87824 */ /* 0x000fe200078e00ff */
[----:B------:R-:W-:Y:S01]  /*295e0*/  F2FP.BF16.F32.PACK_AB R133, R238, R237 ;  /* 0x000000edee85723e */ /* 0x000fe200000010ff */
[----:B------:R-:W-:Y:S02]  /*295f0*/  IMAD.U32 R132, R76, 0x10000, RZ ;  /* 0x000100004c847824 */ /* 0x000fe400078e00ff */
[----:B------:R-:W-:Y:S01]  /*29600*/  FFMA.FTZ R189, R125, R124, R126 ;  /* 0x0000007c7dbd7223 */ /* 0x000fe2000001007e */
[----:B------:R-:W-:Y:S01]  /*29610*/  SHF.L.U32 R124, R77, 0x10, RZ ;  /* 0x000000104d7c7819 */ /* 0x000fe200000006ff */
[----:B------:R-:W-:Y:S02]  /*29620*/  IMAD.U32 R204, R53, 0x10000, RZ ;  /* 0x0001000035cc7824 */ /* 0x000fe400078e00ff */
[----:B------:R-:W-:Y:S01]  /*29630*/  FFMA.FTZ R200, R125, R200, R132 ;  /* 0x000000c87dc87223 */ /* 0x000fe20000010084 */
[----:B------:R-:W-:Y:S01]  /*29640*/  IMAD.U32 R126, R73, 0x10000, RZ ;  /* 0x00010000497e7824 */ /* 0x000fe200078e00ff */
[----:B------:R-:W-:Y:S01]  /*29650*/  F2FP.BF16.F32.PACK_AB R132, R236, R235 ;  /* 0x000000ebec84723e */ /* 0x000fe200000010ff */
[----:B------:R-:W-:-:S02]  /*29660*/  IMAD.U32 R125, R97, 0x10000, RZ ;  /* 0x00010000617d7824 */ /* 0x000fc400078e00ff */
[C---:B------:R-:W-:Y:S01]  /*29670*/  FFMA.FTZ R204, R191.reuse, R204, R124 ;  /* 0x000000ccbfcc7223 */ /* 0x040fe2000001007c */
[----:B------:R-:W-:Y:S01]  /*29680*/  SHF.L.U32 R124, R54, 0x10, RZ ;  /* 0x00000010367c7819 */ /* 0x000fe200000006ff */
[----:B------:R-:W-:Y:S02]  /*29690*/  IMAD.U32 R194, R74, 0x10000, RZ ;  /* 0x000100004ac27824 */ /* 0x000fe400078e00ff */
[----:B------:R-:W-:Y:S01]  /*296a0*/  FFMA.FTZ R191, R191, R126, R125 ;  /* 0x0000007ebfbf7223 */ /* 0x000fe2000001007d */
[----:B------:R-:W-:Y:S01]  /*296b0*/  FADD.FTZ R125, -R207, R134 ;  /* 0x00000086cf7d7221 */ /* 0x000fe20000010100 */
[----:B------:R-:W-:Y:S01]  /*296c0*/  IMAD.U32 R126, R78, 0x10000, RZ ;  /* 0x000100004e7e7824 */ /* 0x000fe200078e00ff */
[----:B------:R-:W-:Y:S01]  /*296d0*/  F2FP.BF16.F32.PACK_AB R134, R240, R239 ;  /* 0x000000eff086723e */ /* 0x000fe200000010ff */
[----:B------:R-:W-:Y:S02]  /*296e0*/  IMAD.U32 R212, R55, 0x10000, RZ ;  /* 0x0001000037d47824 */ /* 0x000fe400078e00ff */
[----:B------:R-:W-:Y:S01]  /*296f0*/  FMUL.FTZ R125, R198, R125 ;  /* 0x0000007dc67d7220 */ /* 0x000fe20000410000 */
[----:B------:R-:W-:Y:S01]  /*29700*/  SHF.L.U32 R198, R75, 0x10, RZ ;  /* 0x000000104bc67819 */ /* 0x000fe200000006ff */
[----:B------:R-:W-:-:S04]  /*29710*/  IMAD.WIDE.U32 R234, R183, 0x10, R130 ;  /* 0x00000010b7ea7825 */ /* 0x000fc800078e0082 */
[C---:B------:R-:W-:Y:S01]  /*29720*/  FFMA.FTZ R207, R125.reuse, R124, R126 ;  /* 0x0000007c7dcf7223 */ /* 0x040fe2000001007e */
[----:B------:R-:W-:Y:S01]  /*29730*/  FFMA.FTZ R194, R125, R194, R127 ;  /* 0x000000c27dc27223 */ /* 0x000fe2000001007f */
[----:B------:R-:W-:Y:S02]  /*29740*/  IMAD.U32 R124, R79, 0x10000, RZ ;  /* 0x000100004f7c7824 */ /* 0x000fe400078e00ff */
[----:B------:R-:W-:Y:S02]  /*29750*/  IMAD.U32 R125, R99, 0x10000, RZ ;  /* 0x00010000637d7824 */ /* 0x000fe400078e00ff */
[----:B------:R-:W-:Y:S01]  /*29760*/  FFMA.FTZ R212, R135, R212, R124 ;  /* 0x000000d487d47223 */ /* 0x000fe2000001007c */
[----:B------:R-:W-:-:S04]  /*29770*/  IMAD.WIDE.U32 R126, R180, 0x10, R128 ;  /* 0x00000010b47e7825 */ /* 0x000fc800078e0080 */
[----:B------:R-:W-:Y:S01]  /*29780*/  FFMA.FTZ R198, R135, R198, R125 ;  /* 0x000000c687c67223 */ /* 0x000fe2000001007d */
[----:B------:R-:W-:Y:S01]  /*29790*/  F2FP.BF16.F32.PACK_AB R135, R242, R241 ;  /* 0x000000f1f287723e */ /* 0x000fe200000010ff */
[----:B------:R-:W-:-:S04]  /*297a0*/  IMAD.WIDE.U32 R124, R183, 0x10, R128 ;  /* 0x00000010b77c7825 */ /* 0x000fc800078e0080 */
[----:B------:R0:W-:Y:S01]  /*297b0*/  STG.E.128 desc[UR8][R126.64], R132 ;  /* 0x000000847e007986 */ /* 0x0001e2000c101d08 */
[----:B------:R-:W-:-:S04]  /*297c0*/  IMAD.WIDE.U32 R128, R180, 0x10, R130 ;  /* 0x00000010b4807825 */ /* 0x000fc800078e0082 */
[--C-:B------:R-:W-:Y:S01]  /*297d0*/  IMAD.WIDE.U32 R236, R185, 0x10, R130.reuse ;  /* 0x00000010b9ec7825 */ /* 0x100fe200078e0082 */
[----:B------:R1:W-:Y:S03]  /*297e0*/  STG.E.128 desc[UR8][R128.64], R136 ;  /* 0x0000008880007986 */ /* 0x0003e6000c101d08 */
[----:B------:R-:W-:Y:S01]  /*297f0*/  IMAD.WIDE.U32 R238, R192, 0x10, R130 ;  /* 0x00000010c0ee7825 */ /* 0x000fe200078e0082 */
[----:B------:R2:W-:Y:S01]  /*29800*/  STG.E.128 desc[UR8][R124.64], R140 ;  /* 0x0000008c7c007986 */ /* 0x0005e2000c101d08 */
[----:B------:R-:W-:Y:S02]  /*29810*/  F2FP.BF16.F32.PACK_AB R131, R222, R232 ;  /* 0x000000e8de83723e */ /* 0x000fe400000010ff */
[----:B------:R-:W-:Y:S02]  /*29820*/  F2FP.BF16.F32.PACK_AB R130, R218, R229 ;  /* 0x000000e5da82723e */ /* 0x000fe400000010ff */
[----:B0-----:R-:W-:-:S02]  /*29830*/  F2FP.BF16.F32.PACK_AB R127, R221, R220 ;  /* 0x000000dcdd7f723e */ /* 0x001fc400000010ff */
[----:B------:R-:W-:Y:S02]  /*29840*/  F2FP.BF16.F32.PACK_AB R126, R217, R216 ;  /* 0x000000d8d97e723e */ /* 0x000fe400000010ff */
[----:B------:R-:W-:Y:S02]  /*29850*/  F2FP.BF16.F32.PACK_AB R135, R205, R225 ;  /* 0x000000e1cd87723e */ /* 0x000fe400000010ff */
[----:B-1----:R-:W-:Y:S02]  /*29860*/  F2FP.BF16.F32.PACK_AB R129, R219, R215 ;  /* 0x000000d7db81723e */ /* 0x002fe400000010ff */
[----:B------:R-:W-:Y:S02]  /*29870*/  F2FP.BF16.F32.PACK_AB R128, R210, R195 ;  /* 0x000000c3d280723e */ /* 0x000fe400000010ff */
[----:B--2---:R-:W-:Y:S02]  /*29880*/  F2FP.BF16.F32.PACK_AB R125, R214, R213 ;  /* 0x000000d5d67d723e */ /* 0x004fe400000010ff */
[----:B------:R-:W-:-:S02]  /*29890*/  F2FP.BF16.F32.PACK_AB R124, R209, R208 ;  /* 0x000000d0d17c723e */ /* 0x000fc400000010ff */
[----:B------:R-:W-:Y:S02]  /*298a0*/  F2FP.BF16.F32.PACK_AB R134, R201, R223 ;  /* 0x000000dfc986723e */ /* 0x000fe400000010ff */
[----:B------:R-:W-:Y:S01]  /*298b0*/  F2FP.BF16.F32.PACK_AB R133, R202, R199 ;  /* 0x000000c7ca85723e */ /* 0x000fe200000010ff */
[----:B------:R0:W-:Y:S01]  /*298c0*/  STG.E.128 desc[UR8][R234.64], R124 ;  /* 0x0000007cea007986 */ /* 0x0001e2000c101d08 */
[----:B------:R-:W-:Y:S02]  /*298d0*/  F2FP.BF16.F32.PACK_AB R132, R196, R187 ;  /* 0x000000bbc484723e */ /* 0x000fe400000010ff */
[----:B------:R-:W-:Y:S01]  /*298e0*/  F2FP.BF16.F32.PACK_AB R139, R211, R212 ;  /* 0x000000d4d38b723e */ /* 0x000fe200000010ff */
[----:B------:R0:W-:Y:S01]  /*298f0*/  STG.E.128 desc[UR8][R226.64], R128 ;  /* 0x00000080e2007986 */ /* 0x0001e2000c101d08 */
[----:B------:R-:W-:Y:S02]  /*29900*/  F2FP.BF16.F32.PACK_AB R138, R206, R207 ;  /* 0x000000cfce8a723e */ /* 0x000fe400000010ff */
[----:B------:R-:W-:Y:S01]  /*29910*/  F2FP.BF16.F32.PACK_AB R137, R203, R204 ;  /* 0x000000cccb89723e */ /* 0x000fe200000010ff */
[----:B------:R0:W-:Y:S01]  /*29920*/  STG.E.128 desc[UR8][R236.64], R132 ;  /* 0x00000084ec007986 */ /* 0x0001e2000c101d08 */
[----:B------:R-:W-:-:S02]  /*29930*/  F2FP.BF16.F32.PACK_AB R136, R188, R200 ;  /* 0x000000c8bc88723e */ /* 0x000fc400000010ff */
[----:B------:R-:W-:Y:S02]  /*29940*/  F2FP.BF16.F32.PACK_AB R143, R197, R198 ;  /* 0x000000c6c58f723e */ /* 0x000fe400000010ff */
[----:B------:R-:W-:Y:S01]  /*29950*/  F2FP.BF16.F32.PACK_AB R142, R193, R194 ;  /* 0x000000c2c18e723e */ /* 0x000fe200000010ff */
[----:B------:R0:W-:Y:S01]  /*29960*/  STG.E.128 desc[UR8][R230.64], R136 ;  /* 0x00000088e6007986 */ /* 0x0001e2000c101d08 */
[----:B------:R-:W-:Y:S02]  /*29970*/  F2FP.BF16.F32.PACK_AB R141, R190, R191 ;  /* 0x000000bfbe8d723e */ /* 0x000fe400000010ff */
[----:B------:R-:W-:-:S05]  /*29980*/  F2FP.BF16.F32.PACK_AB R140, R186, R189 ;  /* 0x000000bdba8c723e */ /* 0x000fca00000010ff */
[----:B------:R0:W-:Y:S01]  /*29990*/  STG.E.128 desc[UR8][R238.64], R140 ;  /* 0x0000008cee007986 */ /* 0x0001e2000c101d08 */
[----:B------:R-:W-:Y:S05]  /*299a0*/  BRA.U !UP2, `(.L_x_1172) ;  /* 0xfffffd790a7c7547 */ /* 0x000fea000b83ffff */
[----:B------:R-:W-:Y:S05]  /*299b0*/  EXIT ;  /* 0x000000000000794d */ /* 0x000fea0003800000 */
.L_x_1173:
        /* <DEDUP_REMOVED lines=12> */
.L_x_22305:


//--------------------- .text._ZN10layer_norm31ln_parallel_residual_fwd_kernelINS_13Kernel_traitsI13__nv_bfloat16S2_S2_S2_fjLj5120ELj1ELj1ELj4ELj16ENS_18Kernel_traits_baseILj5120ES2_S2_S2_S2_fjLj128EEEEELb1ELb1ELb0EEEvNS_9FwdParamsE --------------------------
	.section	.text._ZN10layer_norm31ln_parallel_residual_fwd_kernelINS_13Kernel_traitsI13__nv_bfloat16S2_S2_S2_fjLj5120ELj1ELj1ELj4ELj16ENS_18Kernel_traits_baseILj5120ES2_S2_S2_S2_fjLj128EEEEELb1ELb1ELb0EEEvNS_9FwdParamsE,"ax",@progbits
	.align	128
        .global         _ZN10layer_norm31ln_parallel_residual_fwd_kernelINS_13Kernel_traitsI13__nv_bfloat16S2_S2_S2_fjLj5120ELj1ELj1ELj4ELj16ENS_18Kernel_traits_baseILj5120ES2_S2_S2_S2_fjLj128EEEEELb1ELb1ELb0EEEvNS_9FwdParamsE
        .type           _ZN10layer_norm31ln_parallel_residual_fwd_kernelINS_13Kernel_traitsI13__nv_bfloat16S2_S2_S2_fjLj5120ELj1ELj1ELj4ELj16ENS_18Kernel_traits_baseILj5120ES2_S2_S2_S2_fjLj128EEEEELb1ELb1ELb0EEEvNS_9FwdParamsE,@function
        .size           _ZN10layer_norm31ln_parallel_residual_fwd_kernelINS_13Kernel_traitsI13__nv_bfloat16S2_S2_S2_fjLj5120ELj1ELj1ELj4ELj16ENS_18Kernel_traits_baseILj5120ES2_S2_S2_S2_fjLj128EEEEELb1ELb1ELb0EEEvNS_9FwdParamsE,(.L_x_22306 - _ZN10layer_norm31ln_parallel_residual_fwd_kernelINS_13Kernel_traitsI13__nv_bfloat16S2_S2_S2_fjLj5120ELj1ELj1ELj4ELj16ENS_18Kernel_traits_baseILj5120ES2_S2_S2_S2_fjLj128EEEEELb1ELb1ELb0EEEvNS_9FwdParamsE)
        .other          _ZN10layer_norm31ln_parallel_residual_fwd_kernelINS_13Kernel_traitsI13__nv_bfloat16S2_S2_S2_fjLj5120ELj1ELj1ELj4ELj16ENS_18Kernel_traits_baseILj5120ES2_S2_S2_S2_fjLj128EEEEELb1ELb1ELb0EEEvNS_9FwdParamsE,@"STO_CUDA_ENTRY STV_DEFAULT"
_ZN10layer_norm31ln_parallel_residual_fwd_kernelINS_13Kernel_traitsI13__nv_bfloat16S2_S2_S2_fjLj5120ELj1ELj1ELj4ELj16ENS_18Kernel_traits_baseILj5120ES2_S2_S2_S2_fjLj128EEEEELb1ELb1ELb0EEEvNS_9FwdParamsE:
.text._ZN10layer_norm31ln_parallel_residual_fwd_kernelINS_13Kernel_traitsI13__nv_bfloat16S2_S2_S2_fjLj5120ELj1ELj1ELj4ELj16ENS_18Kernel_traits_baseILj5120ES2_S2_S2_S2_fjLj128EEEEELb1ELb1ELb0EEEvNS_9FwdParamsE:
[----:B------:R-:W-:Y:S01]  /*0000*/  LDC R1, c[0x0][0x37c] ;  /* 0x0000df00ff017b82 */ /* 0x000fe20000000800 */
[----:B------:R-:W0:Y:S07]  /*0010*/  LDCU.U8 UR4, c[0x0][0x464] ;  /* 0x00008c80ff0477ac */ /* 0x000e2e0008000000 */
[----:B------:R-:W1:Y:S01]  /*0020*/  LDC R0, c[0x0][0x458] ;  /* 0x00011600ff007b82 */ /* 0x000e620000000800 */
[----:B------:R-:W2:Y:S07]  /*0030*/  LDCU.64 UR8, c[0x0][0x358] ;  /* 0x00006b00ff0877ac */ /* 0x000eae0008000a00 */
[----:B------:R-:W3:Y:S01]  /*0040*/  LDC R15, c[0x0][0x45c] ;  /* 0x00011700ff0f7b82 */ /* 0x000ee20000000800 */
[----:B------:R-:W4:Y:S07]  /*0050*/  S2R R135, SR_TID.X ;  /* 0x0000000000877919 */ /* 0x000f2e0000002100 */
[----:B------:R-:W5:Y:S01]  /*0060*/  LDC R7, c[0x0][0x388] ;  /* 0x0000e200ff077b82 */ /* 0x000f620000000800 */
[----:B0-----:R-:W-:Y:S01]  /*0070*/  ISETP.NE.AND P0, PT, RZ, UR4, PT ;  /* 0x00000004ff007c0c */ /* 0x001fe2000bf05270 */
[----:B------:R-:W0:-:S12]  /*0080*/  LDCU.64 UR4, c[0x0][0x450] ;  /* 0x00008a00ff0477ac */ /* 0x000e180008000a00 */
[----:B-1----:R-:W-:Y:S01]  /*0090*/  @P0 IMAD.MOV.U32 R4, RZ, RZ, R0 ;  /* 0x000000ffff040224 */ /* 0x002fe200078e0000 */
[----:B------:R-:W1:Y:S01]  /*00a0*/  @P0 LDC R3, c[0x0][0x460] ;  /* 0x00011800ff030b82 */ /* 0x000e620000000800 */
[----:B---3--:R-:W-:-:S06]  /*00b0*/  @P0 IMAD.MOV.U32 R5, RZ, RZ, R15 ;  /* 0x000000ffff050224 */ /* 0x008fcc00078e000f */
[----:B--2---:R-:W1:Y:S01]  /*00c0*/  @P0 LDG.E.64 R4, desc[UR8][R4.64] ;  /* 0x0000000804040981 */ /* 0x004e62000c1e1b00 */
[----:B0-----:R-:W-:Y:S01]  /*00d0*/  MOV R136, UR4 ;  /* 0x0000000400887c02 */ /* 0x001fe20008000f00 */
[----:B------:R-:W-:Y:S01]  /*00e0*/  IMAD.U32 R137, RZ, RZ, UR5 ;  /* 0x00000005ff897e24 */ /* 0x000fe2000f8e00ff */
[----:B------:R-:W0:Y:S05]  /*00f0*/  LDCU.64 UR4, c[0x0][0x438] ;  /* 0x00008700ff0477ac */ /* 0x000e2a0008000a00 */
[----:B------:R-:W2:Y:S01]  /*0100*/  @P0 LDG.E.64 R136, desc[UR8][R136.64] ;  /* 0x0000000888880981 */ /* 0x000ea2000c1e1b00 */
[----:B------:R-:W3:Y:S01]  /*0110*/  S2UR UR6, SR_CTAID.X ;  /* 0x00000000000679c3 */ /* 0x000ee20000002500 */
[----:B----4-:R-:W-:Y:S01]  /*0120*/  LOP3.LUT R2, R135, 0x60, RZ, 0xc0, !PT ;  /* 0x0000006087027812 */ /* 0x010fe200078ec0ff */
[----:B------:R-:W-:Y:S06]  /*0130*/  BSSY.RECONVERGENT B0, `(.L_x_1174) ;  /* 0x0000076000007945 */ /* 0x000fec0003800200 */
[----:B------:R-:W3:Y:S01]  /*0140*/  LDC R6, c[0x0][0x360] ;  /* 0x0000d800ff067b82 */ /* 0x000ee20000000800 */
[----:B0-----:R-:W-:-:S04]  /*0150*/  UISETP.NE.U32.AND UP0, UPT, UR4, URZ, UPT ;  /* 0x000000ff0400728c */ /* 0x001fc8000bf05070 */
[----:B------:R-:W-:Y:S01]  /*0160*/  UISETP.NE.AND.EX UP0, UPT, UR5, URZ, UPT, UP0 ;  /* 0x000000ff0500728c */ /* 0x000fe2000bf05300 */
[----:B---3--:R-:W-:Y:S01]  /*0170*/  IMAD R97, R6, UR6, R135 ;  /* 0x0000000606617c24 */ /* 0x008fe2000f8e0287 */
[----:B-1----:R-:W-:Y:S02]  /*0180*/  @P0 IADD3 R0, P1, PT, R4, R3, RZ ;  /* 0x0000000304000210 */ /* 0x002fe40007f3e0ff */
[----:B------:R-:W-:Y:S02]  /*0190*/  LOP3.LUT R3, R135, 0x1f, RZ, 0xc0, !PT ;  /* 0x0000001f87037812 */ /* 0x000fe400078ec0ff */
[----:B-----5:R-:W-:Y:S01]  /*01a0*/  SHF.R.S32.HI R4, RZ, 0x1f, R7 ;  /* 0x0000001fff047819 */ /* 0x020fe20000011407 */
[----:B------:R-:W-:Y:S01]  /*01b0*/  @P0 IMAD.X R15, RZ, RZ, R5, P1 ;  /* 0x000000ffff0f0224 */ /* 0x000fe200008e0605 */
[----:B------:R-:W-:Y:S02]  /*01c0*/  LOP3.LUT R13, R2, R3, RZ, 0xfc, !PT ;  /* 0x00000003020d7212 */ /* 0x000fe400078efcff */
[----:B------:R-:W-:Y:S01]  /*01d0*/  LEA.HI R7, R4, R7, RZ, 0x3 ;  /* 0x0000000704077211 */ /* 0x000fe200078f18ff */
[----:B--2---:R-:W-:Y:S01]  /*01e0*/  VIADD R31, R137, 0xbb67ae85 ;  /* 0xbb67ae85891f7836 */ /* 0x004fe20000000000 */
[----:B------:R-:W-:Y:S01]  /*01f0*/  LOP3.LUT R96, R13, 0x7f, RZ, 0x3c, !PT ;  /* 0x0000007f0d607812 */ /* 0x000fe200078e3cff */
[C---:B------:R-:W-:Y:S01]  /*0200*/  VIADD R32, R136.reuse, 0x3c6ef372 ;  /* 0x3c6ef37288207836 */ /* 0x040fe20000000000 */
[----:B------:R-:W-:Y:S01]  /*0210*/  SHF.R.S32.HI R7, RZ, 0x3, R7 ;  /* 0x00000003ff077819 */ /* 0x000fe20000011407 */
[C---:B------:R-:W-:Y:S01]  /*0220*/  VIADD R34, R136.reuse, 0xdaa66d2b ;  /* 0xdaa66d2b88227836 */ /* 0x040fe20000000000 */
[C---:B------:R-:W-:Y:S01]  /*0230*/  IADD3 R30, PT, PT, R136.reuse, -0x61c88647, RZ ;  /* 0x9e3779b9881e7810 */ /* 0x040fe20007ffe0ff */
[C---:B------:R-:W-:Y:S01]  /*0240*/  VIADD R35, R137.reuse, 0x32370b8f ;  /* 0x32370b8f89237836 */ /* 0x040fe20000000000 */
[C---:B------:R-:W-:Y:S01]  /*0250*/  IADD3 R33, PT, PT, R137.reuse, 0x76cf5d0a, RZ ;  /* 0x76cf5d0a89217810 */ /* 0x040fe20007ffe0ff */
[C---:B------:R-:W-:Y:S01]  /*0260*/  VIADD R77, R137.reuse, 0xed9eba14 ;  /* 0xed9eba14894d7836 */ /* 0x040fe20000000000 */
[C---:B------:R-:W-:Y:S01]  /*0270*/  IADD3 R76, PT, PT, R136.reuse, 0x78dde6e4, RZ ;  /* 0x78dde6e4884c7810 */ /* 0x040fe20007ffe0ff */
[C---:B------:R-:W-:Y:S01]  /*0280*/  VIADD R11, R136.reuse, 0x1715609d ;  /* 0x1715609d880b7836 */ /* 0x040fe20000000000 */
[C---:B------:R-:W-:Y:S01]  /*0290*/  IADD3 R12, PT, PT, R137.reuse, -0x56f99767, RZ ;  /* 0xa9066899890c7810 */ /* 0x040fe20007ffe0ff */
[C---:B------:R-:W-:Y:S01]  /*02a0*/  VIADD R10, R136.reuse, 0xb54cda56 ;  /* 0xb54cda56880a7836 */ /* 0x040fe20000000000 */
[C---:B------:R-:W-:Y:S01]  /*02b0*/  IADD3 R5, PT, PT, R136.reuse, 0x5384540f, RZ ;  /* 0x5384540f88057810 */ /* 0x040fe20007ffe0ff */
[C---:B------:R-:W-:Y:S01]  /*02c0*/  VIADD R9, R137.reuse, 0x646e171e ;  /* 0x646e171e89097836 */ /* 0x040fe20000000000 */
[C---:B------:R-:W-:Y:S01]  /*02d0*/  IADD3 R8, PT, PT, R137.reuse, -0x24c28bd8, RZ ;  /* 0xdb3d742889087810 */ /* 0x040fe20007ffe0ff */
[----:B------:R-:W-:Y:S01]  /*02e0*/  VIADD R6, R137, 0x1fd5c5a3 ;  /* 0x1fd5c5a389067836 */ /* 0x000fe20000000000 */
[----:B------:R-:W-:Y:S01]  /*02f0*/  IADD3 R96, PT, PT, R7, R96, RZ ;  /* 0x0000006007607210 */ /* 0x000fe20007ffe0ff */
[----:B------:R-:W-:Y:S01]  /*0300*/  VIADD R4, R136, 0xf1bbcdc8 ;  /* 0xf1bbcdc888047836 */ /* 0x000fe20000000000 */
[--C-:B------:R-:W-:Y:S01]  /*0310*/  SHF.R.U64 R95, R0, 0x2, R15.reuse ;  /* 0x00000002005f7819 */ /* 0x100fe2000000120f */
[----:B------:R-:W-:Y:S01]  /*0320*/  VIADD R90, R136, 0x8ff34781 ;  /* 0x8ff34781885a7836 */ /* 0x000fe20000000000 */
[----:B------:R-:W-:Y:S01]  /*0330*/  SHF.R.U32.HI R94, RZ, 0x2, R15 ;  /* 0x00000002ff5e7819 */ /* 0x000fe2000001160f */
[----:B------:R-:W-:Y:S01]  /*0340*/  VIADD R91, R137, 0x96a522ad ;  /* 0x96a522ad895b7836 */ /* 0x000fe20000000000 */
[----:B------:R-:W-:Y:S06]  /*0350*/  BRA.U !UP0, `(.L_x_1175) ;  /* 0x0000000108ac7547 */ /* 0x000fec000b800000 */
[C---:B------:R-:W-:Y:S02]  /*0360*/  ISETP.GE.U32.AND P3, PT, R96.reuse, 0x80, PT ;  /* 0x000000806000780c */ /* 0x040fe40003f66070 */
[C---:B------:R-:W-:Y:S02]  /*0370*/  ISETP.GE.U32.AND P0, PT, R96.reuse, 0x100, PT ;  /* 0x000001006000780c */ /* 0x040fe40003f06070 */
[C---:B------:R-:W-:Y:S02]  /*0380*/  ISETP.GE.U32.AND P1, PT, R96.reuse, 0x180, PT ;  /* 0x000001806000780c */ /* 0x040fe40003f26070 */
[----:B------:R-:W-:Y:S02]  /*0390*/  ISETP.GE.U32.AND P2, PT, R96, 0x200, PT ;  /* 0x000002006000780c */ /* 0x000fe40003f46070 */
[----:B------:R-:W-:-:S05]  /*03a0*/  LOP3.LUT R93, R93, 0xfffffdff, RZ, 0xc0, !PT ;  /* 0xfffffdff5d5d7812 */ /* 0x000fca00078ec0ff */
[----:B------:R-:W0:Y:S01]  /*03b0*/  @P3 LDC.64 R14, c[0x0][0x3d0] ;  /* 0x0000f400ff0e3b82 */ /* 0x000e220000000a00 */
[----:B------:R-:W-:-:S07]  /*03c0*/  @P3 LOP3.LUT R93, R93, 0x200, RZ, 0xfc, !PT ;  /* 0x000002005d5d3812 */ /* 0x000fce00078efcff */
[----:B------:R-:W1:Y:S08]  /*03d0*/  @P3 LDC.64 R16, c[0x0][0x438] ;  /* 0x00010e00ff103b82 */ /* 0x000e700000000a00 */
[----:B------:R-:W2:Y:S08]  /*03e0*/  @P0 LDC.64 R18, c[0x0][0x3d0] ;  /* 0x0000f400ff120b82 */ /* 0x000eb00000000a00 */
[----:B------:R-:W3:Y:S01]  /*03f0*/  @P0 LDC.64 R20, c[0x0][0x438] ;  /* 0x00010e00ff140b82 */ /* 0x000ee20000000a00 */
[----:B0-----:R-:W-:-:S05]  /*0400*/  @P3 IMAD.WIDE.U32 R14, R13, 0x10, R14 ;  /* 0x000000100d0e3825 */ /* 0x001fca00078e000e */
[----:B------:R0:W5:Y:S02]  /*0410*/  @P3 LDG.E.128 R72, desc[UR8][R14.64] ;  /* 0x000000080e483981 */ /* 0x000164000c1e1d00 */
[----:B------:R-:W4:Y:S01]  /*0420*/  @P1 LDC.64 R22, c[0x0][0x3d0] ;  /* 0x0000f400ff161b82 */ /* 0x000f220000000a00 */
[C---:B-1----:R-:W-:Y:S01]  /*0430*/  @P3 IMAD.WIDE.U32 R16, R13.reuse, 0x10, R16 ;  /* 0x000000100d103825 */ /* 0x042fe200078e0010 */
[----:B------:R-:W-:-:S04]  /*0440*/  @P3 LOP3.LUT R13, R13, 0x80, RZ, 0xfc, !PT ;  /* 0x000000800d0d3812 */ /* 0x000fc800078efcff */
[----:B------:R0:W5:Y:S02]  /*0450*/  @P3 LD.E.128 R68, desc[UR8][R16.64] ;  /* 0x0000000810443980 */ /* 0x000164000c101d00 */
[----:B------:R-:W1:Y:S01]  /*0460*/  @P1 LDC.64 R24, c[0x0][0x438] ;  /* 0x00010e00ff181b82 */ /* 0x000e620000000a00 */
[----:B--2---:R-:W-:-:S05]  /*0470*/  @P0 IMAD.WIDE.U32 R18, R13, 0x10, R18 ;  /* 0x000000100d120825 */ /* 0x004fca00078e0012 */
[----:B------:R0:W5:Y:S02]  /*0480*/  @P0 LDG.E.128 R64, desc[UR8][R18.64] ;  /* 0x0000000812400981 */ /* 0x000164000c1e1d00 */
[----:B------:R-:W2:Y:S01]  /*0490*/  @P2 LDC.64 R26, c[0x0][0x3d0] ;  /* 0x0000f400ff1a2b82 */ /* 0x000ea20000000a00 */
[----:B---3--:R-:W-:-:S04]  /*04a0*/  @P0 IMAD.WIDE.U32 R20, R13, 0x10, R20 ;  /* 0x000000100d140825 */ /* 0x008fc800078e0014 */
[----:B------:R-:W-:Y:S01]  /*04b0*/  @P0 VIADD R13, R13, 0x80 ;  /* 0x000000800d0d0836 */ /* 0x000fe20000000000 */
[----:B------:R0:W5:Y:S02]  /*04c0*/  @P0 LD.E.128 R60, desc[UR8][R20.64] ;  /* 0x00000008143c0980 */ /* 0x000164000c101d00 */
[----:B------:R-:W3:Y:S01]  /*04d0*/  @P2 LDC.64 R28, c[0x0][0x438] ;  /* 0x00010e00ff1c2b82 */ /* 0x000ee20000000a00 */
[----:B----4-:R-:W-:-:S05]  /*04e0*/  @P1 IMAD.WIDE.U32 R22, R13, 0x10, R22 ;  /* 0x000000100d161825 */ /* 0x010fca00078e0016 */
[----:B------:R0:W5:Y:S01]  /*04f0*/  @P1 LDG.E.128 R56, desc[UR8][R22.64] ;  /* 0x0000000816381981 */ /* 0x000162000c1e1d00 */
[----:B-1----:R-:W-:-:S04]  /*0500*/  @P1 IMAD.WIDE.U32 R24, R13, 0x10, R24 ;  /* 0x000000100d181825 */ /* 0x002fc800078e0018 */
[----:B------:R-:W-:Y:S01]  /*0510*/  @P1 VIADD R13, R13, 0x80 ;  /* 0x000000800d0d1836 */ /* 0x000fe20000000000 */
[----:B------:R0:W5:Y:S03]  /*0520*/  @P1 LD.E.128 R52, desc[UR8][R24.64] ;  /* 0x0000000818341980 */ /* 0x000166000c101d00 */
[----:B--2---:R-:W-:-:S05]  /*0530*/  @P2 IMAD.WIDE.U32 R26, R13, 0x10, R26 ;  /* 0x000000100d1a2825 */ /* 0x004fca00078e001a */
[----:B------:R0:W5:Y:S01]  /*0540*/  @P2 LDG.E.128 R48, desc[UR8][R26.64] ;  /* 0x000000081a302981 */ /* 0x000162000c1e1d00 */
[----:B---3--:R-:W-:-:S05]  /*0550*/  @P2 IMAD.WIDE.U32 R28, R13, 0x10, R28 ;  /* 0x000000100d1c2825 */ /* 0x008fca00078e001c */
[----:B------:R0:W5:Y:S01]  /*0560*/  @P2 LD.E.128 R44, desc[UR8][R28.64] ;  /* 0x000000081c2c2980 */ /* 0x000162000c101d00 */
[----:B------:R-:W-:Y:S02]  /*0570*/  ISETP.GE.U32.AND P0, PT, R96, 0x280, PT ;  /* 0x000002806000780c */ /* 0x000fe40003f06070 */
[----:B------:R-:W-:-:S11]  /*0580*/  @P2 IADD3 R13, PT, PT, R13, 0x80, RZ ;  /* 0x000000800d0d2810 */ /* 0x000fd60007ffe0ff */
        /* <DEDUP_REMOVED lines=8> */
.L_x_1175:
[C---:B------:R-:W-:Y:S02]  /*0610*/  ISETP.GE.U32.AND P4, PT, R96.reuse, 0x80, PT ;  /* 0x000000806000780c */ /* 0x040fe40003f86070 */
[C---:B------:R-:W-:Y:S02]  /*0620*/  ISETP.GE.U32.AND P0, PT, R96.reuse, 0x100, PT ;  /* 0x000001006000780c */ /* 0x040fe40003f06070 */
[C---:B------:R-:W-:Y:S02]  /*0630*/  ISETP.GE.U32.AND P1, PT, R96.reuse, 0x180, PT ;  /* 0x000001806000780c */ /* 0x040fe40003f26070 */
[C---:B------:R-:W-:Y:S02]  /*0640*/  ISETP.GE.U32.AND P2, PT, R96.reuse, 0x200, PT ;  /* 0x000002006000780c */ /* 0x040fe40003f46070 */
[----:B------:R-:W-:Y:S02]  /*0650*/  ISETP.GE.U32.AND P3, PT, R96, 0x280, PT ;  /* 0x000002806000780c */ /* 0x000fe40003f66070 */
[----:B------:R-:W-:-:S03]  /*0660*/  LOP3.LUT R93, R93, 0xfffffdff, RZ, 0xc0, !PT ;  /* 0xfffffdff5d5d7812 */ /* 0x000fc600078ec0ff */
[----:B------:R-:W0:Y:S01]  /*0670*/  @P4 LDC.64 R14, c[0x0][0x3d0] ;  /* 0x0000f400ff0e4b82 */ /* 0x000e220000000a00 */
[----:B------:R-:W-:Y:S01]  /*0680*/  HFMA2 R62, -RZ, RZ, 0, 0 ;  /* 0x00000000ff3e7431 */ /* 0x000fe200000001ff */
[----:B------:R-:W-:-:S06]  /*0690*/  @P4 LOP3.LUT R93, R93, 0x200, RZ, 0xfc, !PT ;  /* 0x000002005d5d4812 */ /* 0x000fcc00078efcff */
[----:B------:R-:W1:Y:S08]  /*06a0*/  @P0 LDC.64 R18, c[0x0][0x3d0] ;  /* 0x0000f400ff120b82 */ /* 0x000e700000000a00 */
[----:B------:R-:W2:Y:S08]  /*06b0*/  @P1 LDC.64 R20, c[0x0][0x3d0] ;  /* 0x0000f400ff141b82 */ /* 0x000eb00000000a00 */
[----:B------:R-:W3:Y:S01]  /*06c0*/  @P2 LDC.64 R22, c[0x0][0x3d0] ;  /* 0x0000f400ff162b82 */ /* 0x000ee20000000a00 */
[C---:B0-----:R-:W-:Y:S01]  /*06d0*/  @P4 IMAD.WIDE.U32 R16, R13.reuse, 0x10, R14 ;  /* 0x000000100d104825 */ /* 0x041fe200078e000e */
[----:B------:R-:W-:-:S04]  /*06e0*/  @P4 LOP3.LUT R13, R13, 0x80, RZ, 0xfc, !PT ;  /* 0x000000800d0d4812 */ /* 0x000fc800078efcff */
[----:B------:R0:W5:Y:S02]  /*06f0*/  @P4 LDG.E.128 R72, desc[UR8][R16.64] ;  /* 0x0000000810484981 */ /* 0x000164000c1e1d00 */
[----:B------:R-:W4:Y:S01]  /*0700*/  @P3 LDC.64 R24, c[0x0][0x3d0] ;  /* 0x0000f400ff183b82 */ /* 0x000f220000000a00 */
[----:B-1----:R-:W-:-:S04]  /*0710*/  @P0 IMAD.WIDE.U32 R18, R13, 0x10, R18 ;  /* 0x000000100d120825 */ /* 0x002fc800078e0012 */
[----:B------:R-:W-:Y:S01]  /*0720*/  @P0 VIADD R13, R13, 0x80 ;  /* 0x000000800d0d0836 */ /* 0x000fe20000000000 */
[----:B------:R0:W5:Y:S03]  /*0730*/  @P0 LDG.E.128 R64, desc[UR8][R18.64] ;  /* 0x0000000812400981 */ /* 0x000166000c1e1d00 */
[----:B--2---:R-:W-:-:S04]  /*0740*/  @P1 IMAD.WIDE.U32 R20, R13, 0x10, R20 ;  /* 0x000000100d141825 */ /* 0x004fc800078e0014 */
[----:B------:R-:W-:Y:S01]  /*0750*/  @P1 VIADD R13, R13, 0x80 ;  /* 0x000000800d0d1836 */ /* 0x000fe20000000000 */
[----:B------:R0:W5:Y:S03]  /*0760*/  @P1 LDG.E.128 R56, desc[UR8][R20.64] ;  /* 0x0000000814381981 */ /* 0x000166000c1e1d00 */
[C---:B---3--:R-:W-:Y:S01]  /*0770*/  @P2 IMAD.WIDE.U32 R22, R13.reuse, 0x10, R22 ;  /* 0x000000100d162825 */ /* 0x048fe200078e0016 */
[----:B------:R-:W-:-:S04]  /*0780*/  @P2 IADD3 R13, PT, PT, R13, 0x80, RZ ;  /* 0x000000800d0d2810 */ /* 0x000fc80007ffe0ff */
[----:B------:R0:W5:Y:S01]  /*0790*/  @P2 LDG.E.128 R48, desc[UR8][R22.64] ;  /* 0x0000000816302981 */ /* 0x000162000c1e1d00 */
[----:B----4-:R-:W-:-:S05]  /*07a0*/  @P3 IMAD.WIDE.U32 R14, R13, 0x10, R24 ;  /* 0x000000100d0e3825 */ /* 0x010fca00078e0018 */
[----:B------:R0:W5:Y:S01]  /*07b0*/  @P3 LDG.E.128 R40, desc[UR8][R14.64] ;  /* 0x000000080e283981 */ /* 0x000162000c1e1d00 */
[----:B------:R-:W-:Y:S01]  /*07c0*/  IMAD.MOV.U32 R46, RZ, RZ, RZ ;  /* 0x000000ffff2e7224 */ /* 0x000fe200078e00ff */
[----:B------:R-:W-:Y:S01]  /*07d0*/  CS2R R44, SRZ ;  /* 0x00000000002c7805 */ /* 0x000fe2000001ff00 */
[----:B------:R-:W-:Y:S01]  /*07e0*/  IMAD.MOV.U32 R54, RZ, RZ, RZ ;  /* 0x000000ffff367224 */ /* 0x000fe200078e00ff */
[----:B------:R-:W-:Y:S02]  /*07f0*/  CS2R R52, SRZ ;  /* 0x0000000000347805 */ /* 0x000fe4000001ff00 */
[----:B------:R-:W-:Y:S01]  /*0800*/  CS2R R60, SRZ ;  /* 0x00000000003c7805 */ /* 0x000fe2000001ff00 */
[----:B------:R-:W-:Y:S01]  /*0810*/  IMAD.MOV.U32 R70, RZ, RZ, RZ ;  /* 0x000000ffff467224 */ /* 0x000fe200078e00ff */
[----:B------:R-:W-:Y:S01]  /*0820*/  CS2R R68, SRZ ;  /* 0x0000000000447805 */ /* 0x000fe2000001ff00 */
[----:B------:R-:W-:Y:S01]  /*0830*/  @P4 IMAD.MOV.U32 R71, RZ, RZ, RZ ;  /* 0x000000ffff474224 */ /* 0x000fe200078e00ff */
[----:B------:R-:W-:-:S02]  /*0840*/  @P3 CS2R R38, SRZ ;  /* 0x0000000000263805 */ /* 0x000fc4000001ff00 */
[----:B------:R-:W-:Y:S02]  /*0850*/  @P3 CS2R R36, SRZ ;  /* 0x0000000000243805 */ /* 0x000fe4000001ff00 */
[----:B------:R-:W-:Y:S01]  /*0860*/  @P0 MOV R63, RZ ;  /* 0x000000ff003f0202 */ /* 0x000fe20000000f00 */
[----:B------:R-:W-:Y:S02]  /*0870*/  @P1 IMAD.MOV.U32 R55, RZ, RZ, RZ ;  /* 0x000000ffff371224 */ /* 0x000fe400078e00ff */
[----:B0-----:R-:W-:-:S07]  /*0880*/  @P2 IMAD.MOV.U32 R47, RZ, RZ, RZ ;  /* 0x000000ffff2f2224 */ /* 0x001fce00078e00ff */
.L_x_1176:
[----:B------:R-:W-:Y:S05]  /*0890*/  BSYNC.RECONVERGENT B0 ;  /* 0x0000000000007941 */ /* 0x000fea0003800200 */
.L_x_1174:
[----:B------:R-:W0:Y:S02]  /*08a0*/  LDCU UR4, c[0x0][0x384] ;  /* 0x00007080ff0477ac */ /* 0x000e240008000800 */
[----:B0-----:R-:W-:-:S06]  /*08b0*/  UISETP.GE.AND UP0, UPT, UR6, UR4, UPT ;  /* 0x000000040600728c */ /* 0x001fcc000bf06270 */
[----:B------:R-:W-:-:S13]  /*08c0*/  PLOP3.LUT P0, PT, PT, PT, UP0, 0x80, 0x8 ;  /* 0x000000000008781c */ /* 0x000fda0003f0f008 */
[----:B------:R-:W-:Y:S05]  /*08d0*/  @P0 EXIT ;  /* 0x000000000000094d */ /* 0x000fea0003800000 */
[----:B------:R-:W-:Y:S01]  /*08e0*/  IMAD.HI.U32 R13, R97, -0x326172a9, RZ ;  /* 0xcd9e8d57610d7827 */ /* 0x000fe200078e00ff */
[----:B------:R-:W-:Y:S01]  /*08f0*/  LOP3.LUT R89, R0, 0x3, RZ, 0xc0, !PT ;  /* 0x0000000300597812 */ /* 0x000fe200078ec0ff */
[----:B------:R-:W-:Y:S01]  /*0900*/  UPLOP3.LUT UP1, UPT, UPT, UPT, UPT, 0x40, 0x4 ;  /* 0x000000000004789c */ /* 0x000fe20003f2e870 */
[----:B-----5:R-:W-:Y:S01]  /*0910*/  PRMT R88, R47, 0x7632, R88 ;  /* 0x000076322f587816 */ /* 0x020fe20000000058 */
[----:B------:R-:W-:Y:S01]  /*0920*/  IMAD.HI.U32 R15, R95, -0x2daee0ad, RZ ;  /* 0xd2511f535f0f7827 */ /* 0x000fe200078e00ff */
[----:B------:R-:W-:Y:S01]  /*0930*/  LOP3.LUT R13, R94, R13, R136, 0x96, !PT ;  /* 0x0000000d5e0d7212 */ /* 0x000fe200078e9688 */
[----:B------:R-:W0:Y:S01]  /*0940*/  LDCU UR15, c[0x0][0x388] ;  /* 0x00007100ff0f77ac */ /* 0x000e220008000800 */
[----:B------:R-:W-:Y:S01]  /*0950*/  PRMT R87, R51, 0x7632, R87 ;  /* 0x0000763233577816 */ /* 0x000fe20000000057 */
[----:B------:R-:W-:Y:S01]  /*0960*/  IMAD R19, R95, -0x2daee0ad, RZ ;  /* 0xd2511f535f137824 */ /* 0x000fe200078e02ff */
[----:B------:R-:W-:Y:S01]  /*0970*/  LOP3.LUT R15, R15, R137, RZ, 0x3c, !PT ;  /* 0x000000890f0f7212 */ /* 0x000fe200078e3cff */
[----:B------:R-:W-:Y:S01]  /*0980*/  IMAD.HI.U32 R16, R13, -0x2daee0ad, RZ ;  /* 0xd2511f530d107827 */ /* 0x000fe200078e00ff */
[----:B------:R-:W-:Y:S01]  /*0990*/  PRMT R86, R55, 0x7632, R86 ;  /* 0x0000763237567816 */ /* 0x000fe20000000056 */
[----:B------:R-:W1:Y:S01]  /*09a0*/  LDCU.U8 UR7, c[0x0][0x410] ;  /* 0x00008200ff0777ac */ /* 0x000e620008000000 */
[----:B------:R-:W-:Y:S01]  /*09b0*/  PRMT R85, R59, 0x7632, R85 ;  /* 0x000076323b557816 */ /* 0x000fe20000000055 */
[----:B------:R-:W-:Y:S01]  /*09c0*/  IMAD R17, R97, -0x326172a9, RZ ;  /* 0xcd9e8d5761117824 */ /* 0x000fe200078e02ff */
[----:B------:R-:W-:Y:S01]  /*09d0*/  LOP3.LUT R16, R31, R19, R16, 0x96, !PT ;  /* 0x000000131f107212 */ /* 0x000fe200078e9610 */
[----:B------:R-:W-:Y:S01]  /*09e0*/  IMAD.HI.U32 R14, R15, -0x326172a9, RZ ;  /* 0xcd9e8d570f0e7827 */ /* 0x000fe200078e00ff */
[----:B------:R-:W-:Y:S01]  /*09f0*/  PRMT R84, R63, 0x7632, R84 ;  /* 0x000076323f547816 */ /* 0x000fe20000000054 */
[----:B------:R-:W2:Y:S01]  /*0a00*/  LDCU UR14, c[0x0][0x400] ;  /* 0x00008000ff0e77ac */ /* 0x000ea20008000800 */
[----:B------:R-:W-:Y:S01]  /*0a10*/  PRMT R83, R67, 0x7632, R83 ;  /* 0x0000763243537816 */ /* 0x000fe20000000053 */
[----:B------:R-:W-:Y:S01]  /*0a20*/  IMAD R18, R15, -0x326172a9, RZ ;  /* 0xcd9e8d570f127824 */ /* 0x000fe200078e02ff */
[----:B------:R-:W-:Y:S01]  /*0a30*/  LOP3.LUT R14, R30, R17, R14, 0x96, !PT ;  /* 0x000000111e0e7212 */ /* 0x000fe200078e960e */
[----:B------:R-:W-:Y:S01]  /*0a40*/  IMAD.HI.U32 R15, R16, -0x326172a9, RZ ;  /* 0xcd9e8d57100f7827 */ /* 0x000fe200078e00ff */
[----:B------:R-:W-:Y:S01]  /*0a50*/  PRMT R82, R62, 0x7632, R82 ;  /* 0x000076323e527816 */ /* 0x000fe20000000052 */
[----:B------:R-:W3:Y:S01]  /*0a60*/  LDCU.64 UR10, c[0x0][0x398] ;  /* 0x00007300ff0a77ac */ /* 0x000ee20008000a00 */
[----:B------:R-:W-:Y:S01]  /*0a70*/  PRMT R81, R66, 0x7632, R81 ;  /* 0x0000763242517816 */ /* 0x000fe20000000051 */
[----:B------:R-:W-:Y:S01]  /*0a80*/  IMAD R20, R13, -0x2daee0ad, RZ ;  /* 0xd2511f530d147824 */ /* 0x000fe200078e02ff */
[----:B------:R-:W-:Y:S01]  /*0a90*/  LOP3.LUT R15, R32, R18, R15, 0x96, !PT ;  /* 0x00000012200f7212 */ /* 0x000fe200078e960f */
[C---:B------:R-:W-:Y:S01]  /*0aa0*/  IMAD.HI.U32 R13, R14.reuse, -0x2daee0ad, RZ ;  /* 0xd2511f530e0d7827 */ /* 0x040fe200078e00ff */
[----:B------:R-:W-:Y:S01]  /*0ab0*/  PRMT R80, R61, 0x7632, R80 ;  /* 0x000076323d507816 */ /* 0x000fe20000000050 */
[----:B------:R-:W4:Y:S01]  /*0ac0*/  LDCU.64 UR12, c[0x0][0x3a0] ;  /* 0x00007400ff0c77ac */ /* 0x000f220008000a00 */
[----:B------:R-:W-:Y:S01]  /*0ad0*/  PRMT R27, R65, 0x7632, R27 ;  /* 0x00007632411b7816 */ /* 0x000fe2000000001b */
[----:B------:R-:W-:Y:S01]  /*0ae0*/  IMAD R19, R14, -0x2daee0ad, RZ ;  /* 0xd2511f530e137824 */ /* 0x000fe200078e02ff */
[----:B------:R-:W-:Y:S01]  /*0af0*/  LOP3.LUT R13, R33, R20, R13, 0x96, !PT ;  /* 0x00000014210d7212 */ /* 0x000fe200078e960d */
[----:B------:R-:W-:Y:S01]  /*0b00*/  IMAD.HI.U32 R18, R15, -0x2daee0ad, RZ ;  /* 0xd2511f530f127827 */ /* 0x000fe200078e00ff */
[----:B------:R-:W-:Y:S01]  /*0b10*/  PRMT R26, R60, 0x7632, R26 ;  /* 0x000076323c1a7816 */ /* 0x000fe2000000001a */
[----:B------:R-:W0:Y:S01]  /*0b20*/  LDCU.64 UR16, c[0x0][0x380] ;  /* 0x00007000ff1077ac */ /* 0x000e220008000a00 */
[----:B------:R-:W-:Y:S01]  /*0b30*/  PRMT R25, R64, 0x7632, R25 ;  /* 0x0000763240197816 */ /* 0x000fe20000000019 */
[----:B------:R-:W-:Y:S01]  /*0b40*/  IMAD R17, R16, -0x326172a9, RZ ;  /* 0xcd9e8d5710117824 */ /* 0x000fe200078e02ff */
[----:B------:R-:W-:Y:S01]  /*0b50*/  LOP3.LUT R18, R35, R19, R18, 0x96, !PT ;  /* 0x0000001323127212 */ /* 0x000fe200078e9612 */
[----:B------:R-:W-:Y:S01]  /*0b60*/  IMAD.HI.U32 R14, R13, -0x326172a9, RZ ;  /* 0xcd9e8d570d0e7827 */ /* 0x000fe200078e00ff */
[----:B------:R-:W-:-:S02]  /*0b70*/  PRMT R23, R71, 0x7632, R23 ;  /* 0x0000763247177816 */ /* 0x000fc40000000017 */
[----:B------:R-:W-:Y:S01]  /*0b80*/  PRMT R22, R75, 0x7632, R22 ;  /* 0x000076324b167816 */ /* 0x000fe20000000016 */
[----:B------:R-:W-:Y:S01]  /*0b90*/  IMAD R16, R13, -0x326172a9, RZ ;  /* 0xcd9e8d570d107824 */ /* 0x000fe200078e02ff */
[----:B------:R-:W-:Y:S01]  /*0ba0*/  LOP3.LUT R14, R34, R17, R14, 0x96, !PT ;  /* 0x00000011220e7212 */ /* 0x000fe200078e960e */
[----:B------:R-:W-:Y:S01]  /*0bb0*/  IMAD.HI.U32 R13, R18, -0x326172a9, RZ ;  /* 0xcd9e8d57120d7827 */ /* 0x000fe200078e00ff */
[----:B------:R-:W-:Y:S02]  /*0bc0*/  PRMT R21, R70, 0x7632, R21 ;  /* 0x0000763246157816 */ /* 0x000fe40000000015 */
[----:B------:R-:W-:Y:S01]  /*0bd0*/  PRMT R19, R69, 0x7632, R19 ;  /* 0x0000763245137816 */ /* 0x000fe20000000013 */
[----:B------:R-:W-:Y:S01]  /*0be0*/  IMAD R20, R15, -0x2daee0ad, RZ ;  /* 0xd2511f530f147824 */ /* 0x000fe200078e02ff */
[----:B------:R-:W-:Y:S01]  /*0bf0*/  LOP3.LUT R13, R76, R16, R13, 0x96, !PT ;  /* 0x000000104c0d7212 */ /* 0x000fe200078e960d */
[----:B------:R-:W-:-:S04]  /*0c00*/  IMAD.HI.U32 R15, R14, -0x2daee0ad, RZ ;  /* 0xd2511f530e0f7827 */ /* 0x000fc800078e00ff */
[----:B------:R-:W-:Y:S01]  /*0c10*/  IMAD R16, R14, -0x2daee0ad, RZ ;  /* 0xd2511f530e107824 */ /* 0x000fe200078e02ff */
[----:B------:R-:W-:Y:S01]  /*0c20*/  LOP3.LUT R15, R77, R20, R15, 0x96, !PT ;  /* 0x000000144d0f7212 */ /* 0x000fe200078e960f */
[----:B------:R-:W-:Y:S01]  /*0c30*/  IMAD.HI.U32 R17, R13, -0x2daee0ad, RZ ;  /* 0xd2511f530d117827 */ /* 0x000fe200078e00ff */
[----:B------:R-:W-:-:S03]  /*0c40*/  PRMT R20, R74, 0x7632, R20 ;  /* 0x000076324a147816 */ /* 0x000fc60000000014 */
[----:B------:R-:W-:Y:S01]  /*0c50*/  IMAD R18, R18, -0x326172a9, RZ ;  /* 0xcd9e8d5712127824 */ /* 0x000fe200078e02ff */
[--C-:B------:R-:W-:Y:S01]  /*0c60*/  LOP3.LUT R12, R12, R16, R17.reuse, 0x96, !PT ;  /* 0x000000100c0c7212 */ /* 0x100fe200078e9611 */
[----:B------:R-:W-:Y:S01]  /*0c70*/  IMAD.HI.U32 R14, R15, -0x326172a9, RZ ;  /* 0xcd9e8d570f0e7827 */ /* 0x000fe200078e00ff */
[----:B------:R-:W-:-:S03]  /*0c80*/  PRMT R17, R68, 0x7632, R17 ;  /* 0x0000763244117816 */ /* 0x000fc60000000011 */
[----:B------:R-:W-:Y:S01]  /*0c90*/  IMAD R13, R13, -0x2daee0ad, RZ ;  /* 0xd2511f530d0d7824 */ /* 0x000fe200078e02ff */
[----:B------:R-:W-:Y:S01]  /*0ca0*/  LOP3.LUT R11, R11, R18, R14, 0x96, !PT ;  /* 0x000000120b0b7212 */ /* 0x000fe200078e960e */
[----:B------:R-:W-:Y:S01]  /*0cb0*/  IMAD R14, R15, -0x326172a9, RZ ;  /* 0xcd9e8d570f0e7824 */ /* 0x000fe200078e02ff */
[----:B------:R-:W-:Y:S01]  /*0cc0*/  PRMT R18, R73, 0x7632, R18 ;  /* 0x0000763249127816 */ /* 0x000fe20000000012 */
[----:B------:R-:W-:-:S04]  /*0cd0*/  IMAD.HI.U32 R15, R12, -0x326172a9, RZ ;  /* 0xcd9e8d570c0f7827 */ /* 0x000fc800078e00ff */
[----:B------:R-:W-:Y:S01]  /*0ce0*/  IMAD.HI.U32 R16, R11, -0x2daee0ad, RZ ;  /* 0xd2511f530b107827 */ /* 0x000fe200078e00ff */
[----:B------:R-:W-:-:S03]  /*0cf0*/  LOP3.LUT R10, R10, R14, R15, 0x96, !PT ;  /* 0x0000000e0a0a7212 */ /* 0x000fc600078e960f */
[----:B------:R-:W-:Y:S02]  /*0d00*/  HFMA2 R15, -RZ, RZ, 0, 0 ;  /* 0x00000000ff0f7431 */ /* 0x000fe400000001ff */
[----:B------:R-:W-:Y:S01]  /*0d10*/  IMAD R14, R11, -0x2daee0ad, RZ ;  /* 0xd2511f530b0e7824 */ /* 0x000fe200078e02ff */
[--C-:B------:R-:W-:Y:S01]  /*0d20*/  LOP3.LUT R9, R9, R13, R16.reuse, 0x96, !PT ;  /* 0x0000000d09097212 */ /* 0x100fe200078e9610 */
[----:B------:R-:W-:Y:S01]  /*0d30*/  IMAD.HI.U32 R13, R10, -0x2daee0ad, RZ ;  /* 0xd2511f530a0d7827 */ /* 0x000fe200078e00ff */
[----:B------:R-:W-:-:S03]  /*0d40*/  PRMT R16, R72, 0x7632, R16 ;  /* 0x0000763248107816 */ /* 0x000fc60000000010 */
[----:B------:R-:W-:Y:S01]  /*0d50*/  IMAD R11, R12, -0x326172a9, RZ ;  /* 0xcd9e8d570c0b7824 */ /* 0x000fe200078e02ff */
[----:B------:R-:W-:Y:S01]  /*0d60*/  LOP3.LUT R6, R6, R14, R13, 0x96, !PT ;  /* 0x0000000e06067212 */ /* 0x000fe200078e960d */
[----:B------:R-:W-:Y:S01]  /*0d70*/  IMAD.HI.U32 R12, R9, -0x326172a9, RZ ;  /* 0xcd9e8d57090c7827 */ /* 0x000fe200078e00ff */
[C---:B------:R-:W-:Y:S02]  /*0d80*/  LOP3.LUT R14, R7.reuse, 0x7f, RZ, 0xc0, !PT ;  /* 0x0000007f070e7812 */ /* 0x040fe400078ec0ff */
[----:B------:R-:W-:Y:S01]  /*0d90*/  SHF.L.U32 R7, R7, 0x1, RZ ;  /* 0x0000000107077819 */ /* 0x000fe200000006ff */
[----:B------:R-:W-:Y:S01]  /*0da0*/  IMAD R10, R10, -0x2daee0ad, RZ ;  /* 0xd2511f530a0a7824 */ /* 0x000fe200078e02ff */
[----:B------:R-:W-:Y:S01]  /*0db0*/  VIADDMNMX R2, R14, -R2, RZ, !PT ;  /* 0x800000020e027246 */ /* 0x000fe200078001ff */
[----:B------:R-:W-:Y:S01]  /*0dc0*/  IMAD R3, R3, -0x20, R14 ;  /* 0xffffffe003037824 */ /* 0x000fe200078e020e */
[----:B------:R-:W-:Y:S02]  /*0dd0*/  LOP3.LUT R7, R7, 0xffffff00, RZ, 0xc0, !PT ;  /* 0xffffff0007077812 */ /* 0x000fe400078ec0ff */
[----:B------:R-:W-:-:S02]  /*0de0*/  VIMNMX R2, PT, PT, R2, 0x20, PT ;  /* 0x0000002002027848 */ /* 0x000fc40003fe0100 */
[----:B------:R-:W-:Y:S01]  /*0df0*/  LOP3.LUT R5, R5, R11, R12, 0x96, !PT ;  /* 0x0000000b05057212 */ /* 0x000fe200078e960c */
[----:B------:R-:W-:Y:S01]  /*0e00*/  IMAD R11, R9, -0x326172a9, RZ ;  /* 0xcd9e8d57090b7824 */ /* 0x000fe200078e02ff */
[----:B------:R-:W-:Y:S01]  /*0e10*/  VIMNMX R3, PT, PT, RZ, R3, !PT ;  /* 0x00000003ff037248 */ /* 0x000fe20007fe0100 */
[----:B------:R-:W-:Y:S02]  /*0e20*/  IMAD R2, R2, 0x8, R7 ;  /* 0x0000000802027824 */ /* 0x000fe400078e0207 */
[----:B------:R-:W-:Y:S01]  /*0e30*/  IMAD.HI.U32 R9, R6, -0x326172a9, RZ ;  /* 0xcd9e8d5706097827 */ /* 0x000fe200078e00ff */
[----:B------:R-:W-:Y:S02]  /*0e40*/  VIMNMX R92, PT, PT, R3, 0x20, PT ;  /* 0x00000020035c7848 */ /* 0x000fe40003fe0100 */
[----:B------:R-:W-:Y:S01]  /*0e50*/  I2FP.F32.U32 R2, R2 ;  /* 0x0000000200027245 */ /* 0x000fe20000201000 */
[----:B------:R-:W-:Y:S01]  /*0e60*/  IMAD.HI.U32 R13, R5, -0x2daee0ad, RZ ;  /* 0xd2511f53050d7827 */ /* 0x000fe200078e00ff */
[----:B------:R-:W-:-:S02]  /*0e70*/  LOP3.LUT R4, R4, R11, R9, 0x96, !PT ;  /* 0x0000000b04047212 */ /* 0x000fc400078e9609 */
[----:B------:R0:W0:Y:S01]  /*0e80*/  MUFU.RCP R24, R2 ;  /* 0x0000000200187308 */ /* 0x0000220000001000 */
[----:B------:R-:W-:Y:S01]  /*0e90*/  IMAD R9, R6, -0x326172a9, RZ ;  /* 0xcd9e8d5706097824 */ /* 0x000fe200078e02ff */
[----:B------:R-:W-:Y:S01]  /*0ea0*/  LOP3.LUT R8, R8, R10, R13, 0x96, !PT ;  /* 0x0000000a08087212 */ /* 0x000fe200078e960d */
[----:B------:R-:W-:Y:S02]  /*0eb0*/  IMAD R5, R5, -0x2daee0ad, RZ ;  /* 0xd2511f5305057824 */ /* 0x000fe400078e02ff */
[----:B------:R-:W-:-:S04]  /*0ec0*/  IMAD.HI.U32 R6, R4, -0x2daee0ad, RZ ;  /* 0xd2511f5304067827 */ /* 0x000fc800078e00ff */
[----:B------:R-:W-:Y:S01]  /*0ed0*/  IMAD.HI.U32 R3, R8, -0x326172a9, RZ ;  /* 0xcd9e8d5708037827 */ /* 0x000fe200078e00ff */
[----:B------:R-:W-:-:S03]  /*0ee0*/  LOP3.LUT R91, R91, R5, R6, 0x96, !PT ;  /* 0x000000055b5b7212 */ /* 0x000fc600078e9606 */
[----:B------:R-:W-:Y:S01]  /*0ef0*/  IMAD R92, R92, 0x8, R7 ;  /* 0x000000085c5c7824 */ /* 0x000fe200078e0207 */
[----:B------:R-:W-:Y:S01]  /*0f00*/  LOP3.LUT R90, R90, R9, R3, 0x96, !PT ;  /* 0x000000095a5a7212 */ /* 0x000fe200078e9603 */
[----:B------:R-:W-:Y:S02]  /*0f10*/  IMAD R14, R8, -0x326172a9, RZ ;  /* 0xcd9e8d57080e7824 */ /* 0x000fe400078e02ff */
[----:B-1234-:R-:W-:-:S07]  /*0f20*/  IMAD R134, R4, -0x2daee0ad, RZ ;  /* 0xd2511f5304867824 */ /* 0x01efce00078e02ff */
.L_x_1815:
[----:B0-----:R-:W-:Y:S01]  /*0f30*/  UIMAD UR4, UR6, UR15, URZ ;  /* 0x0000000f060472a4 */ /* 0x001fe2000f8e02ff */
[----:B------:R-:W-:Y:S01]  /*0f40*/  LOP3.LUT P0, RZ, R93, 0x200, RZ, 0xc0, !PT ;  /* 0x000002005dff7812 */ /* 0x000fe2000780c0ff */
[----:B------:R-:W-:Y:S02]  /*0f50*/  BSSY.RECONVERGENT B0, `(.L_x_1177) ;  /* 0x0000992000007945 */ /* 0x000fe40003800200 */
[----:B------:R-:W-:-:S04]  /*0f60*/  USHF.R.S32.HI UR5, URZ, 0x1f, UR4 ;  /* 0x0000001fff057899 */ /* 0x000fc80008011404 */
[----:B------:R-:W-:-:S06]  /*0f70*/  ULEA.HI UR5, UR5, UR4, URZ, 0x3 ;  /* 0x0000000405057291 */ /* 0x000fcc000f8f18ff */
[----:B-1234-:R-:W-:-:S05]  /*0f80*/  IMAD.U32 R76, RZ, RZ, UR5 ;  /* 0x00000005ff4c7e24 */ /* 0x01efca000f8e00ff */
        /* <DEDUP_REMOVED lines=21> */
[----:B------:R-:W-:Y:S01]  /*10e0*/  MOV R107, 0x2 ;  /* 0x00000002006b7802 */ /* 0x000fe20000000f00 */
[----:B------:R-:W-:Y:S02]  /*10f0*/  IMAD.MOV.U32 R13, RZ, RZ, R14 ;  /* 0x000000ffff0d7224 */ /* 0x000fe400078e000e */
[----:B------:R-:W-:-:S08]  /*1100*/  IMAD.MOV.U32 R138, RZ, RZ, R134 ;  /* 0x000000ffff8a7224 */ /* 0x000fd000078e0086 */
[----:B------:R-:W-:Y:S05]  /*1110*/  @!P2 BRA `(.L_x_1181) ;  /* 0x000000040050a947 */ /* 0x000fea0003800000 */
[----:B------:R-:W-:-:S13]  /*1120*/  ISETP.NE.AND P2, PT, R89, 0x3, PT ;  /* 0x000000035900780c */ /* 0x000fda0003f45270 */
[----:B------:R-:W-:Y:S05]  /*1130*/  @!P2 BRA `(.L_x_1182) ;  /* 0x000000000020a947 */ /* 0x000fea0003800000 */
[----:B------:R-:W-:-:S13]  /*1140*/  ISETP.NE.AND P2, PT, R89, 0x2, PT ;  /* 0x000000025900780c */ /* 0x000fda0003f45270 */
[----:B------:R-:W-:Y:S01]  /*1150*/  @!P2 MOV R107, 0x3 ;  /* 0x00000003006ba802 */ /* 0x000fe20000000f00 */
[--C-:B------:R-:W-:Y:S01]  /*1160*/  @!P2 IMAD.MOV.U32 R138, RZ, RZ, R134.reuse ;  /* 0x000000ffff8aa224 */ /* 0x100fe200078e0086 */
[----:B------:R-:W-:Y:S01]  /*1170*/  @P2 IADD3 R107, PT, PT, R89, 0x1, RZ ;  /* 0x00000001596b2810 */ /* 0x000fe20007ffe0ff */
[----:B------:R-:W-:Y:S02]  /*1180*/  @!P2 IMAD.MOV.U32 R13, RZ, RZ, R91 ;  /* 0x000000ffff0da224 */ /* 0x000fe400078e005b */
[----:B------:R-:W-:Y:S02]  /*1190*/  @P2 IMAD.MOV.U32 R138, RZ, RZ, R134 ;  /* 0x000000ffff8a2224 */ /* 0x000fe400078e0086 */
[----:B------:R-:W-:Y:S01]  /*11a0*/  @P2 IMAD.MOV.U32 R13, RZ, RZ, R90 ;  /* 0x000000ffff0d2224 */ /* 0x000fe200078e005a */
[----:B------:R-:W-:Y:S06]  /*11b0*/  BRA `(.L_x_1181) ;  /* 0x0000000400287947 */ /* 0x000fec0003800000 */
.L_x_1182:
        /* <DEDUP_REMOVED lines=13> */
.L_x_1184:
[----:B------:R-:W-:Y:S05]  /*1290*/  BSYNC.RECONVERGENT B2 ;  /* 0x0000000000027941 */ /* 0x000fea0003800200 */
.L_x_1183:
[----:B------:R-:W-:Y:S01]  /*12a0*/  IMAD.WIDE.U32 R90, R97, -0x326172a9, RZ ;  /* 0xcd9e8d57615a7825 */ /* 0x000fe200078e00ff */
[----:B------:R-:W-:-:S03]  /*12b0*/  LOP3.LUT R108, R15, R107, R137, 0x96, !PT ;  /* 0x0000006b0f6c7212 */ /* 0x000fc600078e9689 */
[----:B------:R-:W-:Y:S01]  /*12c0*/  VIADD R107, R136, 0x9e3779b9 ;  /* 0x9e3779b9886b7836 */ /* 0x000fe20000000000 */
[----:B------:R-:W-:Y:S01]  /*12d0*/  LOP3.LUT R118, R94, R91, R136, 0x96, !PT ;  /* 0x0000005b5e767212 */ /* 0x000fe200078e9688 */
[----:B------:R-:W-:-:S04]  /*12e0*/  IMAD.WIDE.U32 R108, R108, -0x326172a9, RZ ;  /* 0xcd9e8d576c6c7825 */ /* 0x000fc800078e00ff */
[----:B------:R-:W-:Y:S01]  /*12f0*/  IMAD.WIDE.U32 R118, R118, -0x2daee0ad, RZ ;  /* 0xd2511f5376767825 */ /* 0x000fe200078e00ff */
[----:B------:R-:W-:Y:S02]  /*1300*/  LOP3.LUT R107, R107, R90, R109, 0x96, !PT ;  /* 0x0000005a6b6b7212 */ /* 0x000fe400078e966d */
[C---:B------:R-:W-:Y:S01]  /*1310*/  IADD3 R109, PT, PT, R137.reuse, 0x76cf5d0a, RZ ;  /* 0x76cf5d0a896d7810 */ /* 0x040fe20007ffe0ff */
[----:B------:R-:W-:-:S05]  /*1320*/  VIADD R13, R137, 0xbb67ae85 ;  /* 0xbb67ae85890d7836 */ /* 0x000fca0000000000 */
[----:B------:R-:W-:Y:S01]  /*1330*/  LOP3.LUT R90, R13, R106, R119, 0x96, !PT ;  /* 0x0000006a0d5a7212 */ /* 0x000fe200078e9677 */
[----:B------:R-:W-:-:S04]  /*1340*/  IMAD.WIDE.U32 R106, R107, -0x2daee0ad, RZ ;  /* 0xd2511f536b6a7825 */ /* 0x000fc800078e00ff */
[----:B------:R-:W-:Y:S01]  /*1350*/  IMAD.WIDE.U32 R90, R90, -0x326172a9, RZ ;  /* 0xcd9e8d575a5a7825 */ /* 0x000fe200078e00ff */
[----:B------:R-:W-:-:S03]  /*1360*/  LOP3.LUT R109, R109, R118, R107, 0x96, !PT ;  /* 0x000000766d6d7212 */ /* 0x000fc600078e966b */
[C---:B------:R-:W-:Y:S02]  /*1370*/  VIADD R13, R136.reuse, 0x3c6ef372 ;  /* 0x3c6ef372880d7836 */ /* 0x040fe40000000000 */
[----:B------:R-:W-:-:S03]  /*1380*/  VIADD R107, R136, 0xdaa66d2b ;  /* 0xdaa66d2b886b7836 */ /* 0x000fc60000000000 */
[----:B------:R-:W-:Y:S01]  /*1390*/  LOP3.LUT R118, R13, R108, R91, 0x96, !PT ;  /* 0x0000006c0d767212 */ /* 0x000fe200078e965b */
[----:B------:R-:W-:Y:S01]  /*13a0*/  IMAD.WIDE.U32 R108, R109, -0x326172a9, RZ ;  /* 0xcd9e8d576d6c7825 */ /* 0x000fe200078e00ff */
[----:B------:R-:W-:-:S03]  /*13b0*/  IADD3 R13, PT, PT, R137, 0x32370b8f, RZ ;  /* 0x32370b8f890d7810 */ /* 0x000fc60007ffe0ff */
        /* <DEDUP_REMOVED lines=17> */
[----:B------:R-:W-:-:S03]  /*14d0*/  IADD3 R13, PT, PT, R136, -0x4ab325aa, RZ ;  /* 0xb54cda56880d7810 */ /* 0x000fc60007ffe0ff */
[----:B------:R-:W-:Y:S01]  /*14e0*/  IMAD.WIDE.U32 R90, R90, -0x326172a9, RZ ;  /* 0xcd9e8d575a5a7825 */ /* 0x000fe200078e00ff */
[----:B------:R-:W-:-:S03]  /*14f0*/  LOP3.LUT R109, R109, R118, R107, 0x96, !PT ;  /* 0x000000766d6d7212 */ /* 0x000fc600078e966b */
[----:B------:R-:W-:Y:S01]  /*1500*/  VIADD R107, R136, 0x5384540f ;  /* 0x5384540f886b7836 */ /* 0x000fe20000000000 */
[----:B------:R-:W-:Y:S01]  /*1510*/  LOP3.LUT R118, R13, R108, R91, 0x96, !PT ;  /* 0x0000006c0d767212 */ /* 0x000fe200078e965b */
[----:B------:R-:W-:-:S04]  /*1520*/  IMAD.WIDE.U32 R108, R109, -0x326172a9, RZ ;  /* 0xcd9e8d576d6c7825 */ /* 0x000fc800078e00ff */
[----:B------:R-:W-:Y:S01]  /*1530*/  IMAD.WIDE.U32 R118, R118, -0x2daee0ad, RZ ;  /* 0xd2511f5376767825 */ /* 0x000fe200078e00ff */
[----:B------:R-:W-:Y:S02]  /*1540*/  LOP3.LUT R107, R107, R90, R109, 0x96, !PT ;  /* 0x0000005a6b6b7212 */ /* 0x000fe400078e966d */
[C---:B------:R-:W-:Y:S01]  /*1550*/  IADD3 R109, PT, PT, R137.reuse, -0x24c28bd8, RZ ;  /* 0xdb3d7428896d7810 */ /* 0x040fe20007ffe0ff */
[----:B------:R-:W-:-:S05]  /*1560*/  VIADD R13, R137, 0x1fd5c5a3 ;  /* 0x1fd5c5a3890d7836 */ /* 0x000fca0000000000 */
[----:B------:R-:W-:Y:S01]  /*1570*/  LOP3.LUT R90, R13, R106, R119, 0x96, !PT ;  /* 0x0000006a0d5a7212 */ /* 0x000fe200078e9677 */
[----:B------:R-:W-:-:S04]  /*1580*/  IMAD.WIDE.U32 R106, R107, -0x2daee0ad, RZ ;  /* 0xd2511f536b6a7825 */ /* 0x000fc800078e00ff */
[----:B------:R-:W-:Y:S01]  /*1590*/  IMAD.WIDE.U32 R90, R90, -0x326172a9, RZ ;  /* 0xcd9e8d575a5a7825 */ /* 0x000fe200078e00ff */
[----:B------:R-:W-:-:S03]  /*15a0*/  LOP3.LUT R109, R109, R118, R107, 0x96, !PT ;  /* 0x000000766d6d7212 */ /* 0x000fc600078e966b */
[----:B------:R-:W-:Y:S02]  /*15b0*/  HFMA2 R107, -RZ, RZ, 0, 0 ;  /* 0x00000000ff6b7431 */ /* 0x000fe400000001ff */
[----:B------:R-:W-:-:S05]  /*15c0*/  VIADD R13, R136, 0xf1bbcdc8 ;  /* 0xf1bbcdc8880d7836 */ /* 0x000fca0000000000 */
[----:B------:R-:W-:Y:S01]  /*15d0*/  LOP3.LUT R138, R13, R108, R91, 0x96, !PT ;  /* 0x0000006c0d8a7212 */ /* 0x000fe200078e965b */
[----:B------:R-:W-:Y:S01]  /*15e0*/  IMAD.WIDE.U32 R108, R109, -0x326172a9, RZ ;  /* 0xcd9e8d576d6c7825 */ /* 0x000fe200078e00ff */
[----:B------:R-:W-:-:S03]  /*15f0*/  IADD3 R91, PT, PT, R137, -0x695add53, RZ ;  /* 0x96a522ad895b7810 */ /* 0x000fc60007ffe0ff */
[----:B------:R-:W-:Y:S02]  /*1600*/  VIADD R13, R136, 0x8ff34781 ;  /* 0x8ff34781880d7836 */ /* 0x000fe40000000000 */
[----:B------:R-:W-:-:S03]  /*1610*/  IMAD.WIDE.U32 R138, R138, -0x2daee0ad, RZ ;  /* 0xd2511f538a8a7825 */ /* 0x000fc600078e00ff */
[----:B------:R-:W-:Y:S01]  /*1620*/  LOP3.LUT R90, R13, R90, R109, 0x96, !PT ;  /* 0x0000005a0d5a7212 */ /* 0x000fe200078e966d */
[----:B------:R-:W-:Y:S01]  /*1630*/  IMAD.MOV.U32 R14, RZ, RZ, R108 ;  /* 0x000000ffff0e7224 */ /* 0x000fe200078e006c */
[----:B------:R-:W-:Y:S01]  /*1640*/  LOP3.LUT R91, R91, R106, R139, 0x96, !PT ;  /* 0x0000006a5b5b7212 */ /* 0x000fe200078e968b */
[----:B------:R-:W-:-:S07]  /*1650*/  IMAD.MOV.U32 R13, RZ, RZ, R134 ;  /* 0x000000ffff0d7224 */ /* 0x000fce00078e0086 */
.L_x_1181:
[----:B------:R-:W-:Y:S05]  /*1660*/  BSYNC.RECONVERGENT B1 ;  /* 0x0000000000017941 */ /* 0x000fea0003800200 */
.L_x_1180:
[----:B------:R-:W0:Y:S01]  /*1670*/  LDC R144, c[0x0][0x408] ;  /* 0x00010200ff907b82 */ /* 0x000e220000000800 */
[----:B------:R-:W-:Y:S01]  /*1680*/  I2FP.F32.U32 R13, R13 ;  /* 0x0000000d000d7245 */ /* 0x000fe20000201000 */
[----:B------:R-:W-:Y:S01]  /*1690*/  IMAD.MOV.U32 R128, RZ, RZ, 0x2f800000 ;  /* 0x2f800000ff807424 */ /* 0x000fe200078e00ff */
[----:B------:R-:W-:Y:S01]  /*16a0*/  ISETP.NE.AND P3, PT, R107, 0x1, PT ;  /* 0x000000016b00780c */ /* 0x000fe20003f65270 */
[C---:B-----5:R-:W-:Y:S01]  /*16b0*/  IMAD.U32 R89, R76.reuse, 0x10000, RZ ;  /* 0x000100004c597824 */ /* 0x060fe200078e00ff */
[----:B------:R-:W-:Y:S01]  /*16c0*/  LOP3.LUT R93, R93, 0xffffffef, RZ, 0xc0, !PT ;  /* 0xffffffef5d5d7812 */ /* 0x000fe200078ec0ff */
[----:B------:R-:W-:Y:S01]  /*16d0*/  FFMA.FTZ R106, R13, R128, 1.1641532182693481445e-10 ;  /* 0x2f0000000d6a7423 */ /* 0x000fe20000010080 */
[----:B------:R-:W-:Y:S01]  /*16e0*/  BSSY.RECONVERGENT B1, `(.L_x_1185) ;  /* 0x0000061000017945 */ /* 0x000fe20003800200 */
[----:B------:R-:W1:Y:S01]  /*16f0*/  LDC R143, c[0x0][0x404] ;  /* 0x00010100ff8f7b82 */ /* 0x000e620000000800 */
[----:B------:R-:W-:Y:S01]  /*1700*/  PRMT R76, R76, 0x7632, R76 ;  /* 0x000076324c4c7816 */ /* 0x000fe2000000004c */
[----:B0-----:R-:W-:Y:S01]  /*1710*/  FMUL.FTZ R89, R89, R144 ;  /* 0x0000009059597220 */ /* 0x001fe20000410000 */
[----:B-1----:R-:W-:-:S02]  /*1720*/  FSETP.GTU.FTZ.AND P2, PT, R106, R143, PT ;  /* 0x0000008f6a00720b */ /* 0x002fc40003f5c000 */
[----:B------:R-:W-:Y:S02]  /*1730*/  @P1 SHF.L.U32 R106, R28, 0x10, RZ ;  /* 0x000000101c6a1819 */ /* 0x000fe400000006ff */
[----:B------:R-:W-:Y:S01]  /*1740*/  FSEL R13, R89, RZ, !P2 ;  /* 0x000000ff590d7208 */ /* 0x000fe20005000000 */
[----:B------:R-:W-:Y:S01]  /*1750*/  IMAD.MOV.U32 R89, RZ, RZ, R14 ;  /* 0x000000ffff597224 */ /* 0x000fe200078e000e */
        /* <DEDUP_REMOVED lines=14> */
.L_x_1187:
        /* <DEDUP_REMOVED lines=13> */
.L_x_1189:
[----:B------:R-:W-:Y:S05]  /*1910*/  BSYNC.RECONVERGENT B2 ;  /* 0x0000000000027941 */ /* 0x000fea0003800200 */
.L_x_1188:
[----:B------:R-:W-:Y:S01]  /*1920*/  IMAD.WIDE.U32 R90, R97, -0x326172a9, RZ ;  /* 0xcd9e8d57615a7825 */ /* 0x000fe200078e00ff */
[----:B------:R-:W-:-:S03]  /*1930*/  LOP3.LUT R106, R15, R109, R137, 0x96, !PT ;  /* 0x0000006d0f6a7212 */ /* 0x000fc600078e9689 */
[----:B------:R-:W-:Y:S01]  /*1940*/  VIADD R89, R136, 0x9e3779b9 ;  /* 0x9e3779b988597836 */ /* 0x000fe20000000000 */
        /* <DEDUP_REMOVED lines=9> */
[----:B------:R-:W-:-:S03]  /*19e0*/  LOP3.LUT R107, R107, R118, R109, 0x96, !PT ;  /* 0x000000766b6b7212 */ /* 0x000fc600078e966d */
[----:B------:R-:W-:-:S05]  /*19f0*/  VIADD R89, R136, 0x3c6ef372 ;  /* 0x3c6ef37288597836 */ /* 0x000fca0000000000 */
[----:B------:R-:W-:Y:S01]  /*1a00*/  LOP3.LUT R89, R89, R106, R91, 0x96, !PT ;  /* 0x0000006a59597212 */ /* 0x000fe200078e965b */
[----:B------:R-:W-:Y:S01]  /*1a10*/  IMAD.WIDE.U32 R106, R107, -0x326172a9, RZ ;  /* 0xcd9e8d576b6a7825 */ /* 0x000fe200078e00ff */
[----:B------:R-:W-:-:S03]  /*1a20*/  IADD3 R91, PT, PT, R136, -0x255992d5, RZ ;  /* 0xdaa66d2b885b7810 */ /* 0x000fc60007ffe0ff */
[----:B------:R-:W-:Y:S01]  /*1a30*/  IMAD.WIDE.U32 R118, R89, -0x2daee0ad, RZ ;  /* 0xd2511f5359767825 */ /* 0x000fe200078e00ff */
[----:B------:R-:W-:-:S03]  /*1a40*/  LOP3.LUT R91, R91, R90, R107, 0x96, !PT ;  /* 0x0000005a5b5b7212 */ /* 0x000fc600078e966b */
[C---:B------:R-:W-:Y:S02]  /*1a50*/  VIADD R89, R137.reuse, 0x32370b8f ;  /* 0x32370b8f89597836 */ /* 0x040fe40000000000 */
[----:B------:R-:W-:-:S03]  /*1a60*/  VIADD R107, R137, 0xed9eba14 ;  /* 0xed9eba14896b7836 */ /* 0x000fc60000000000 */
[----:B------:R-:W-:Y:S01]  /*1a70*/  LOP3.LUT R89, R89, R108, R119, 0x96, !PT ;  /* 0x0000006c59597212 */ /* 0x000fe200078e9677 */
[----:B------:R-:W-:-:S04]  /*1a80*/  IMAD.WIDE.U32 R108, R91, -0x2daee0ad, RZ ;  /* 0xd2511f535b6c7825 */ /* 0x000fc800078e00ff */
[----:B------:R-:W-:Y:S01]  /*1a90*/  IMAD.WIDE.U32 R90, R89, -0x326172a9, RZ ;  /* 0xcd9e8d57595a7825 */ /* 0x000fe200078e00ff */
[C---:B------:R-:W-:Y:S02]  /*1aa0*/  IADD3 R89, PT, PT, R136.reuse, 0x78dde6e4, RZ ;  /* 0x78dde6e488597810 */ /* 0x040fe40007ffe0ff */
[----:B------:R-:W-:Y:S02]  /*1ab0*/  LOP3.LUT R107, R107, R118, R109, 0x96, !PT ;  /* 0x000000766b6b7212 */ /* 0x000fe400078e966d */
[----:B------:R-:W-:Y:S01]  /*1ac0*/  LOP3.LUT R89, R89, R106, R91, 0x96, !PT ;  /* 0x0000006a59597212 */ /* 0x000fe200078e965b */
[----:B------:R-:W-:Y:S02]  /*1ad0*/  VIADD R91, R136, 0x1715609d ;  /* 0x1715609d885b7836 */ /* 0x000fe40000000000 */
        /* <DEDUP_REMOVED lines=9> */
[----:B------:R-:W-:-:S05]  /*1b70*/  VIADD R89, R136, 0xb54cda56 ;  /* 0xb54cda5688597836 */ /* 0x000fca0000000000 */
[----:B------:R-:W-:Y:S01]  /*1b80*/  LOP3.LUT R89, R89, R106, R91, 0x96, !PT ;  /* 0x0000006a59597212 */ /* 0x000fe200078e965b */
[----:B------:R-:W-:-:S04]  /*1b90*/  IMAD.WIDE.U32 R106, R107, -0x326172a9, RZ ;  /* 0xcd9e8d576b6a7825 */ /* 0x000fc800078e00ff */
[----:B------:R-:W-:Y:S02]  /*1ba0*/  VIADD R91, R136, 0x5384540f ;  /* 0x5384540f885b7836 */ /* 0x000fe40000000000 */
[----:B------:R-:W-:Y:S01]  /*1bb0*/  IMAD.WIDE.U32 R118, R89, -0x2daee0ad, RZ ;  /* 0xd2511f5359767825 */ /* 0x000fe200078e00ff */
[----:B------:R-:W-:Y:S02]  /*1bc0*/  IADD3 R89, PT, PT, R137, 0x1fd5c5a3, RZ ;  /* 0x1fd5c5a389597810 */ /* 0x000fe40007ffe0ff */
[----:B------:R-:W-:Y:S01]  /*1bd0*/  LOP3.LUT R91, R91, R90, R107, 0x96, !PT ;  /* 0x0000005a5b5b7212 */ /* 0x000fe200078e966b */
[----:B------:R-:W-:Y:S01]  /*1be0*/  VIADD R107, R137, 0xdb3d7428 ;  /* 0xdb3d7428896b7836 */ /* 0x000fe20000000000 */
[----:B------:R-:W-:-:S03]  /*1bf0*/  LOP3.LUT R89, R89, R108, R119, 0x96, !PT ;  /* 0x0000006c59597212 */ /* 0x000fc600078e9677 */
[----:B------:R-:W-:-:S04]  /*1c00*/  IMAD.WIDE.U32 R108, R91, -0x2daee0ad, RZ ;  /* 0xd2511f535b6c7825 */ /* 0x000fc800078e00ff */
[----:B------:R-:W-:Y:S01]  /*1c10*/  IMAD.WIDE.U32 R90, R89, -0x326172a9, RZ ;  /* 0xcd9e8d57595a7825 */ /* 0x000fe200078e00ff */
[----:B------:R-:W-:-:S03]  /*1c20*/  LOP3.LUT R118, R107, R118, R109, 0x96, !PT ;  /* 0x000000766b767212 */ /* 0x000fc600078e966d */
[----:B------:R-:W-:Y:S02]  /*1c30*/  VIADD R89, R136, 0xf1bbcdc8 ;  /* 0xf1bbcdc888597836 */ /* 0x000fe40000000000 */
[----:B------:R-:W-:-:S03]  /*1c40*/  IMAD.WIDE.U32 R118, R118, -0x326172a9, RZ ;  /* 0xcd9e8d5776767825 */ /* 0x000fc600078e00ff */
[----:B------:R-:W-:Y:S01]  /*1c50*/  LOP3.LUT R106, R89, R106, R91, 0x96, !PT ;  /* 0x0000006a596a7212 */ /* 0x000fe200078e965b */
[----:B------:R-:W-:Y:S01]  /*1c60*/  VIADD R91, R137, 0x96a522ad ;  /* 0x96a522ad895b7836 */ /* 0x000fe20000000000 */
[----:B------:R-:W-:Y:S01]  /*1c70*/  IADD3 R89, PT, PT, R136, -0x700cb87f, RZ ;  /* 0x8ff3478188597810 */ /* 0x000fe20007ffe0ff */
[----:B------:R-:W-:Y:S02]  /*1c80*/  IMAD.MOV.U32 R14, RZ, RZ, R118 ;  /* 0x000000ffff0e7224 */ /* 0x000fe400078e0076 */
[----:B------:R-:W-:Y:S01]  /*1c90*/  IMAD.WIDE.U32 R106, R106, -0x2daee0ad, RZ ;  /* 0xd2511f536a6a7825 */ /* 0x000fe200078e00ff */
[----:B------:R-:W-:Y:S02]  /*1ca0*/  LOP3.LUT R90, R89, R90, R119, 0x96, !PT ;  /* 0x0000005a595a7212 */ /* 0x000fe400078e9677 */
[----:B------:R-:W-:Y:S01]  /*1cb0*/  MOV R89, R138 ;  /* 0x0000008a00597202 */ /* 0x000fe20000000f00 */
[----:B------:R-:W-:Y:S01]  /*1cc0*/  IMAD.MOV.U32 R138, RZ, RZ, R106 ;  /* 0x000000ffff8a7224 */ /* 0x000fe200078e006a */
[----:B------:R-:W-:Y:S01]  /*1cd0*/  LOP3.LUT R91, R91, R108, R107, 0x96, !PT ;  /* 0x0000006c5b5b7212 */ /* 0x000fe200078e966b */
[----:B------:R-:W-:-:S07]  /*1ce0*/  IMAD.MOV.U32 R106, RZ, RZ, RZ ;  /* 0x000000ffff6a7224 */ /* 0x000fce00078e00ff */
.L_x_1186:
[----:B------:R-:W-:Y:S05]  /*1cf0*/  BSYNC.RECONVERGENT B1 ;  /* 0x0000000000017941 */ /* 0x000fea0003800200 */
.L_x_1185:
[----:B------:R-:W-:Y:S01]  /*1d00*/  I2FP.F32.U32 R89, R89 ;  /* 0x0000005900597245 */ /* 0x000fe20000201000 */
[----:B------:R-:W-:Y:S01]  /*1d10*/  BSSY.RECONVERGENT B1, `(.L_x_1190) ;  /* 0x0000064000017945 */ /* 0x000fe20003800200 */
[----:B------:R-:W-:Y:S01]  /*1d20*/  SHF.L.U32 R107, R76, 0x10, RZ ;  /* 0x000000104c6b7819 */ /* 0x000fe200000006ff */
[----:B------:R-:W-:Y:S01]  /*1d30*/  IMAD.MOV.U32 R108, RZ, RZ, 0x2 ;  /* 0x00000002ff6c7424 */ /* 0x000fe200078e00ff */
[----:B------:R-:W-:Y:S01]  /*1d40*/  ISETP.NE.AND P3, PT, R106, 0x1, PT ;  /* 0x000000016a00780c */ /* 0x000fe20003f65270 */
[----:B------:R-:W-:Y:S01]  /*1d50*/  FFMA.FTZ R76, R89, R128, 1.1641532182693481445e-10 ;  /* 0x2f000000594c7423 */ /* 0x000fe20000010080 */
[----:B------:R-:W-:Y:S01]  /*1d60*/  @P1 PRMT R89, R28, 0x7632, R89 ;  /* 0x000076321c591816 */ /* 0x000fe20000000059 */
[----:B------:R-:W-:Y:S01]  /*1d70*/  FMUL.FTZ R107, R107, R144 ;  /* 0x000000906b6b7220 */ /* 0x000fe20000410000 */
[----:B------:R-:W-:Y:S02]  /*1d80*/  LOP3.LUT R93, R93, 0xfffffff7, RZ, 0xc0, !PT ;  /* 0xfffffff75d5d7812 */ /* 0x000fe400078ec0ff */
[----:B------:R-:W-:Y:S01]  /*1d90*/  FSETP.GTU.FTZ.AND P2, PT, R76, R143, PT ;  /* 0x0000008f4c00720b */ /* 0x000fe20003f5c000 */
[----:B------:R-:W-:-:S03]  /*1da0*/  @P1 IMAD.U32 R76, R89, 0x10000, RZ ;  /* 0x00010000594c1824 */ /* 0x000fc600078e00ff */
[----:B------:R-:W-:Y:S02]  /*1db0*/  FSEL R107, R107, RZ, !P2 ;  /* 0x000000ff6b6b7208 */ /* 0x000fe40005000000 */
[----:B------:R-:W-:-:S03]  /*1dc0*/  PLOP3.LUT P2, PT, P2, PT, PT, 0x8, 0x80 ;  /* 0x000000000080781c */ /* 0x000fc6000174e170 */
[----:B------:R-:W-:Y:S01]  /*1dd0*/  @P1 FADD.FTZ R107, R76, R107 ;  /* 0x0000006b4c6b1221 */ /* 0x000fe20000010000 */
[----:B------:R-:W-:-:S04]  /*1de0*/  MOV R76, R14 ;  /* 0x0000000e004c7202 */ /* 0x000fc80000000f00 */
        /* <DEDUP_REMOVED lines=11> */
.L_x_1192:
        /* <DEDUP_REMOVED lines=13> */
.L_x_1194:
[----:B------:R-:W-:Y:S05]  /*1f70*/  BSYNC.RECONVERGENT B2 ;  /* 0x0000000000027941 */ /* 0x000fea0003800200 */
.L_x_1193:
[----:B------:R-:W-:Y:S01]  /*1f80*/  IMAD.WIDE.U32 R90, R97, -0x326172a9, RZ ;  /* 0xcd9e8d57615a7825 */ /* 0x000fe200078e00ff */
[----:B------:R-:W-:Y:S02]  /*1f90*/  LOP3.LUT R108, R15, R119, R137, 0x96, !PT ;  /* 0x000000770f6c7212 */ /* 0x000fe400078e9689 */
[----:B------:R-:W-:Y:S01]  /*1fa0*/  IADD3 R89, PT, PT, R136, -0x61c88647, RZ ;  /* 0x9e3779b988597810 */ /* 0x000fe20007ffe0ff */
[----:B------:R-:W-:Y:S01]  /*1fb0*/  IMAD.MOV.U32 R76, RZ, RZ, R138 ;  /* 0x000000ffff4c7224 */ /* 0x000fe200078e008a */
        /* <DEDUP_REMOVED lines=10> */
[----:B------:R-:W-:-:S04]  /*2060*/  LOP3.LUT R109, R109, R134, R119, 0x96, !PT ;  /* 0x000000866d6d7212 */ /* 0x000fc800078e9677 */
[----:B------:R-:W-:Y:S01]  /*2070*/  LOP3.LUT R89, R89, R108, R91, 0x96, !PT ;  /* 0x0000006c59597212 */ /* 0x000fe200078e965b */
[----:B------:R-:W-:-:S04]  /*2080*/  IMAD.WIDE.U32 R108, R109, -0x326172a9, RZ ;  /* 0xcd9e8d576d6c7825 */ /* 0x000fc800078e00ff */
[----:B------:R-:W-:Y:S02]  /*2090*/  VIADD R91, R136, 0xdaa66d2b ;  /* 0xdaa66d2b885b7836 */ /* 0x000fe40000000000 */
[----:B------:R-:W-:-:S03]  /*20a0*/  IMAD.WIDE.U32 R134, R89, -0x2daee0ad, RZ ;  /* 0xd2511f5359867825 */ /* 0x000fc600078e00ff */
[----:B------:R-:W-:Y:S01]  /*20b0*/  LOP3.LUT R91, R91, R90, R109, 0x96, !PT ;  /* 0x0000005a5b5b7212 */ /* 0x000fe200078e966d */
[C---:B------:R-:W-:Y:S01]  /*20c0*/  VIADD R89, R137.reuse, 0x32370b8f ;  /* 0x32370b8f89597836 */ /* 0x040fe20000000000 */
[----:B------:R-:W-:-:S04]  /*20d0*/  IADD3 R109, PT, PT, R137, -0x126145ec, RZ ;  /* 0xed9eba14896d7810 */ /* 0x000fc80007ffe0ff */
        /* <DEDUP_REMOVED lines=9> */
[----:B------:R-:W-:Y:S02]  /*2170*/  IADD3 R89, PT, PT, R137, -0x56f99767, RZ ;  /* 0xa906689989597810 */ /* 0x000fe40007ffe0ff */
[----:B------:R-:W-:Y:S01]  /*2180*/  LOP3.LUT R91, R91, R90, R109, 0x96, !PT ;  /* 0x0000005a5b5b7212 */ /* 0x000fe200078e966d */
[----:B------:R-:W-:Y:S01]  /*2190*/  VIADD R109, R137, 0x646e171e ;  /* 0x646e171e896d7836 */ /* 0x000fe20000000000 */
[----:B------:R-:W-:-:S03]  /*21a0*/  LOP3.LUT R89, R89, R118, R135, 0x96, !PT ;  /* 0x0000007659597212 */ /* 0x000fc600078e9687 */
[----:B------:R-:W-:-:S04]  /*21b0*/  IMAD.WIDE.U32 R118, R91, -0x2daee0ad, RZ ;  /* 0xd2511f535b767825 */ /* 0x000fc800078e00ff */
[----:B------:R-:W-:Y:S01]  /*21c0*/  IMAD.WIDE.U32 R90, R89, -0x326172a9, RZ ;  /* 0xcd9e8d57595a7825 */ /* 0x000fe200078e00ff */
[----:B------:R-:W-:-:S03]  /*21d0*/  LOP3.LUT R109, R109, R134, R119, 0x96, !PT ;  /* 0x000000866d6d7212 */ /* 0x000fc600078e9677 */
[----:B------:R-:W-:-:S05]  /*21e0*/  VIADD R89, R136, 0xb54cda56 ;  /* 0xb54cda5688597836 */ /* 0x000fca0000000000 */
[----:B------:R-:W-:Y:S01]  /*21f0*/  LOP3.LUT R89, R89, R108, R91, 0x96, !PT ;  /* 0x0000006c59597212 */ /* 0x000fe200078e965b */
[----:B------:R-:W-:Y:S01]  /*2200*/  IMAD.WIDE.U32 R108, R109, -0x326172a9, RZ ;  /* 0xcd9e8d576d6c7825 */ /* 0x000fe200078e00ff */
[----:B------:R-:W-:-:S03]  /*2210*/  IADD3 R91, PT, PT, R136, 0x5384540f, RZ ;  /* 0x5384540f885b7810 */ /* 0x000fc60007ffe0ff */
[----:B------:R-:W-:Y:S01]  /*2220*/  IMAD.WIDE.U32 R134, R89, -0x2daee0ad, RZ ;  /* 0xd2511f5359867825 */ /* 0x000fe200078e00ff */
[----:B------:R-:W-:-:S03]  /*2230*/  LOP3.LUT R91, R91, R90, R109, 0x96, !PT ;  /* 0x0000005a5b5b7212 */ /* 0x000fc600078e966d */
[C---:B------:R-:W-:Y:S02]  /*2240*/  VIADD R89, R137.reuse, 0x1fd5c5a3 ;  /* 0x1fd5c5a389597836 */ /* 0x040fe40000000000 */
[----:B------:R-:W-:-:S03]  /*2250*/  VIADD R109, R137, 0xdb3d7428 ;  /* 0xdb3d7428896d7836 */ /* 0x000fc60000000000 */
[----:B------:R-:W-:Y:S01]  /*2260*/  LOP3.LUT R89, R89, R118, R135, 0x96, !PT ;  /* 0x0000007659597212 */ /* 0x000fe200078e9687 */
[----:B------:R-:W-:-:S04]  /*2270*/  IMAD.WIDE.U32 R118, R91, -0x2daee0ad, RZ ;  /* 0xd2511f535b767825 */ /* 0x000fc800078e00ff */
[----:B------:R-:W-:Y:S01]  /*2280*/  IMAD.WIDE.U32 R90, R89, -0x326172a9, RZ ;  /* 0xcd9e8d57595a7825 */ /* 0x000fe200078e00ff */
[C---:B------:R-:W-:Y:S02]  /*2290*/  IADD3 R89, PT, PT, R136.reuse, -0xe443238, RZ ;  /* 0xf1bbcdc888597810 */ /* 0x040fe40007ffe0ff */
[----:B------:R-:W-:Y:S02]  /*22a0*/  LOP3.LUT R134, R109, R134, R119, 0x96, !PT ;  /* 0x000000866d867212 */ /* 0x000fe400078e9677 */
[----:B------:R-:W-:Y:S01]  /*22b0*/  LOP3.LUT R108, R89, R108, R91, 0x96, !PT ;  /* 0x0000006c596c7212 */ /* 0x000fe200078e965b */
[----:B------:R-:W-:Y:S02]  /*22c0*/  VIADD R89, R136, 0x8ff34781 ;  /* 0x8ff3478188597836 */ /* 0x000fe40000000000 */
[----:B------:R-:W-:-:S04]  /*22d0*/  IMAD.WIDE.U32 R134, R134, -0x326172a9, RZ ;  /* 0xcd9e8d5786867825 */ /* 0x000fc800078e00ff */
[----:B------:R-:W-:Y:S01]  /*22e0*/  IMAD.WIDE.U32 R108, R108, -0x2daee0ad, RZ ;  /* 0xd2511f536c6c7825 */ /* 0x000fe200078e00ff */
[----:B------:R-:W-:Y:S02]  /*22f0*/  LOP3.LUT R90, R89, R90, R135, 0x96, !PT ;  /* 0x0000005a595a7212 */ /* 0x000fe400078e9687 */
[----:B------:R-:W-:Y:S01]  /*2300*/  MOV R14, R134 ;  /* 0x00000086000e7202 */ /* 0x000fe20000000f00 */
[----:B------:R-:W-:Y:S02]  /*2310*/  VIADD R91, R137, 0x96a522ad ;  /* 0x96a522ad895b7836 */ /* 0x000fe40000000000 */
[----:B------:R-:W-:Y:S02]  /*2320*/  IMAD.MOV.U32 R138, RZ, RZ, R108 ;  /* 0x000000ffff8a7224 */ /* 0x000fe400078e006c */
[----:B------:R-:W-:Y:S01]  /*2330*/  HFMA2 R108, -RZ, RZ, 0, 0 ;  /* 0x00000000ff6c7431 */ /* 0x000fe200000001ff */
[----:B------:R-:W-:-:S07]  /*2340*/  LOP3.LUT R91, R91, R118, R109, 0x96, !PT ;  /* 0x000000765b5b7212 */ /* 0x000fce00078e966d */
.L_x_1191:
[----:B------:R-:W-:Y:S05]  /*2350*/  BSYNC.RECONVERGENT B1 ;  /* 0x0000000000017941 */ /* 0x000fea0003800200 */
.L_x_1190:
        /* <DEDUP_REMOVED lines=8> */
[----:B------:R-:W-:Y:S01]  /*23e0*/  HFMA2 R118, -RZ, RZ, 0, 1.1920928955078125e-07 ;  /* 0x00000002ff767431 */ /* 0x000fe200000001ff */
[----:B------:R-:W-:-:S04]  /*23f0*/  FSETP.GTU.FTZ.AND P3, PT, R76, R143, PT ;  /* 0x0000008f4c00720b */ /* 0x000fc80003f7c000 */
[----:B------:R-:W-:Y:S02]  /*2400*/  FSEL R106, R109, RZ, !P3 ;  /* 0x000000ff6d6a7208 */ /* 0x000fe40005800000 */
[----:B------:R-:W-:-:S03]  /*2410*/  PLOP3.LUT P3, PT, P3, PT, PT, 0x8, 0x80 ;  /* 0x000000000080781c */ /* 0x000fc60001f6e170 */
[----:B------:R-:W-:Y:S01]  /*2420*/  @P1 FADD.FTZ R106, R89, R106 ;  /* 0x0000006a596a1221 */ /* 0x000fe20000010000 */
[----:B------:R-:W-:Y:S01]  /*2430*/  PRMT R89, R77, 0x7632, R89 ;  /* 0x000076324d597816 */ /* 0x000fe20000000059 */
[----:B------:R-:W-:-:S03]  /*2440*/  IMAD.MOV.U32 R77, RZ, RZ, R14 ;  /* 0x000000ffff4d7224 */ /* 0x000fc600078e000e */
        /* <DEDUP_REMOVED lines=11> */
.L_x_1197:
        /* <DEDUP_REMOVED lines=13> */
.L_x_1199:
[----:B------:R-:W-:Y:S05]  /*25d0*/  BSYNC.RECONVERGENT B2 ;  /* 0x0000000000027941 */ /* 0x000fea0003800200 */
.L_x_1198:
[----:B------:R-:W-:Y:S01]  /*25e0*/  IMAD.WIDE.U32 R90, R97, -0x326172a9, RZ ;  /* 0xcd9e8d57615a7825 */ /* 0x000fe200078e00ff */
[----:B------:R-:W-:-:S03]  /*25f0*/  LOP3.LUT R76, R15, R109, R137, 0x96, !PT ;  /* 0x0000006d0f4c7212 */ /* 0x000fc600078e9689 */
[----:B------:R-:W-:Y:S01]  /*2600*/  VIADD R109, R137, 0xbb67ae85 ;  /* 0xbb67ae85896d7836 */ /* 0x000fe20000000000 */
[----:B------:R-:W-:Y:S01]  /*2610*/  LOP3.LUT R118, R94, R91, R136, 0x96, !PT ;  /* 0x0000005b5e767212 */ /* 0x000fe200078e9688 */
[----:B------:R-:W-:-:S04]  /*2620*/  IMAD.WIDE.U32 R76, R76, -0x326172a9, RZ ;  /* 0xcd9e8d574c4c7825 */ /* 0x000fc800078e00ff */
[----:B------:R-:W-:Y:S02]  /*2630*/  VIADD R91, R136, 0x9e3779b9 ;  /* 0x9e3779b9885b7836 */ /* 0x000fe40000000000 */
[----:B------:R-:W-:-:S03]  /*2640*/  IMAD.WIDE.U32 R118, R118, -0x2daee0ad, RZ ;  /* 0xd2511f5376767825 */ /* 0x000fc600078e00ff */
[----:B------:R-:W-:Y:S01]  /*2650*/  LOP3.LUT R91, R91, R90, R77, 0x96, !PT ;  /* 0x0000005a5b5b7212 */ /* 0x000fe200078e964d */
[----:B------:R-:W-:Y:S01]  /*2660*/  VIADD R77, R136, 0x3c6ef372 ;  /* 0x3c6ef372884d7836 */ /* 0x000fe20000000000 */
[----:B------:R-:W-:Y:S02]  /*2670*/  LOP3.LUT R90, R109, R108, R119, 0x96, !PT ;  /* 0x0000006c6d5a7212 */ /* 0x000fe400078e9677 */
[----:B------:R-:W-:Y:S01]  /*2680*/  IADD3 R119, PT, PT, R137, 0x76cf5d0a, RZ ;  /* 0x76cf5d0a89777810 */ /* 0x000fe20007ffe0ff */
[----:B------:R-:W-:-:S04]  /*2690*/  IMAD.WIDE.U32 R108, R91, -0x2daee0ad, RZ ;  /* 0xd2511f535b6c7825 */ /* 0x000fc800078e00ff */
[----:B------:R-:W-:Y:S01]  /*26a0*/  IMAD.WIDE.U32 R90, R90, -0x326172a9, RZ ;  /* 0xcd9e8d575a5a7825 */ /* 0x000fe200078e00ff */
[----:B------:R-:W-:Y:S02]  /*26b0*/  LOP3.LUT R119, R119, R118, R109, 0x96, !PT ;  /* 0x0000007677777212 */ /* 0x000fe400078e966d */
[----:B------:R-:W-:Y:S02]  /*26c0*/  IADD3 R109, PT, PT, R137, 0x32370b8f, RZ ;  /* 0x32370b8f896d7810 */ /* 0x000fe40007ffe0ff */
[----:B------:R-:W-:Y:S01]  /*26d0*/  LOP3.LUT R118, R77, R76, R91, 0x96, !PT ;  /* 0x0000004c4d767212 */ /* 0x000fe200078e965b */
[----:B------:R-:W-:-:S04]  /*26e0*/  IMAD.WIDE.U32 R76, R119, -0x326172a9, RZ ;  /* 0xcd9e8d57774c7825 */ /* 0x000fc800078e00ff */
[----:B------:R-:W-:Y:S02]  /*26f0*/  VIADD R91, R136, 0xdaa66d2b ;  /* 0xdaa66d2b885b7836 */ /* 0x000fe40000000000 */
[----:B------:R-:W-:-:S03]  /*2700*/  IMAD.WIDE.U32 R118, R118, -0x2daee0ad, RZ ;  /* 0xd2511f5376767825 */ /* 0x000fc600078e00ff */
[----:B------:R-:W-:Y:S01]  /*2710*/  LOP3.LUT R91, R91, R90, R77, 0x96, !PT ;  /* 0x0000005a5b5b7212 */ /* 0x000fe200078e964d */
[----:B------:R-:W-:Y:S01]  /*2720*/  VIADD R77, R136, 0x78dde6e4 ;  /* 0x78dde6e4884d7836 */ /* 0x000fe20000000000 */
[----:B------:R-:W-:Y:S01]  /*2730*/  LOP3.LUT R90, R109, R108, R119, 0x96, !PT ;  /* 0x0000006c6d5a7212 */ /* 0x000fe200078e9677 */
[----:B------:R-:W-:Y:S02]  /*2740*/  VIADD R119, R137, 0xed9eba14 ;  /* 0xed9eba1489777836 */ /* 0x000fe40000000000 */
[----:B------:R-:W-:-:S04]  /*2750*/  IMAD.WIDE.U32 R108, R91, -0x2daee0ad, RZ ;  /* 0xd2511f535b6c7825 */ /* 0x000fc800078e00ff */
[----:B------:R-:W-:Y:S01]  /*2760*/  IMAD.WIDE.U32 R90, R90, -0x326172a9, RZ ;  /* 0xcd9e8d575a5a7825 */ /* 0x000fe200078e00ff */
[----:B------:R-:W-:-:S03]  /*2770*/  LOP3.LUT R119, R119, R118, R109, 0x96, !PT ;  /* 0x0000007677777212 */ /* 0x000fc600078e966d */
[----:B------:R-:W-:Y:S01]  /*2780*/  VIADD R109, R137, 0xa9066899 ;  /* 0xa9066899896d7836 */ /* 0x000fe20000000000 */
[----:B------:R-:W-:Y:S01]  /*2790*/  LOP3.LUT R118, R77, R76, R91, 0x96, !PT ;  /* 0x0000004c4d767212 */ /* 0x000fe200078e965b */
[----:B------:R-:W-:Y:S01]  /*27a0*/  IMAD.WIDE.U32 R76, R119, -0x326172a9, RZ ;  /* 0xcd9e8d57774c7825 */ /* 0x000fe200078e00ff */
[----:B------:R-:W-:-:S03]  /*27b0*/  IADD3 R91, PT, PT, R136, 0x1715609d, RZ ;  /* 0x1715609d885b7810 */ /* 0x000fc60007ffe0ff */
[----:B------:R-:W-:Y:S01]  /*27c0*/  IMAD.WIDE.U32 R118, R118, -0x2daee0ad, RZ ;  /* 0xd2511f5376767825 */ /* 0x000fe200078e00ff */
[----:B------:R-:W-:Y:S02]  /*27d0*/  LOP3.LUT R91, R91, R90, R77, 0x96, !PT ;  /* 0x0000005a5b5b7212 */ /* 0x000fe400078e964d */
[----:B------:R-:W-:Y:S02]  /*27e0*/  IADD3 R77, PT, PT, R136, -0x4ab325aa, RZ ;  /* 0xb54cda56884d7810 */ /* 0x000fe40007ffe0ff */
        /* <DEDUP_REMOVED lines=14> */
[----:B------:R-:W-:-:S03]  /*28d0*/  IADD3 R119, PT, PT, R137, -0x24c28bd8, RZ ;  /* 0xdb3d742889777810 */ /* 0x000fc60007ffe0ff */
        /* <DEDUP_REMOVED lines=8> */
[----:B------:R-:W-:Y:S01]  /*2960*/  IMAD.MOV.U32 R14, RZ, RZ, R118 ;  /* 0x000000ffff0e7224 */ /* 0x000fe200078e0076 */
[----:B------:R-:W-:Y:S01]  /*2970*/  LOP3.LUT R91, R109, R108, R77, 0x96, !PT ;  /* 0x0000006c6d5b7212 */ /* 0x000fe200078e964d */
[----:B------:R-:W-:Y:S01]  /*2980*/  IMAD.MOV.U32 R77, RZ, RZ, R138 ;  /* 0x000000ffff4d7224 */ /* 0x000fe200078e008a */
[----:B------:R-:W-:Y:S01]  /*2990*/  MOV R138, R76 ;  /* 0x0000004c008a7202 */ /* 0x000fe20000000f00 */
[----:B------:R-:W-:-:S07]  /*29a0*/  IMAD.MOV.U32 R118, RZ, RZ, RZ ;  /* 0x000000ffff767224 */ /* 0x000fce00078e00ff */
.L_x_1196:
[----:B------:R-:W-:Y:S05]  /*29b0*/  BSYNC.RECONVERGENT B1 ;  /* 0x0000000000017941 */ /* 0x000fea0003800200 */
.L_x_1195:
        /* <DEDUP_REMOVED lines=9> */
[----:B------:R-:W-:Y:S01]  /*2a50*/  @P1 SHF.L.U32 R76, R77, 0x10, RZ ;  /* 0x000000104d4c1819 */ /* 0x000fe200000006ff */
        /* <DEDUP_REMOVED lines=16> */
.L_x_1202:
        /* <DEDUP_REMOVED lines=13> */
.L_x_1204:
[----:B------:R-:W-:Y:S05]  /*2c30*/  BSYNC.RECONVERGENT B2 ;  /* 0x0000000000027941 */ /* 0x000fea0003800200 */
.L_x_1203:
        /* <DEDUP_REMOVED lines=11> */
[----:B------:R-:W-:Y:S02]  /*2cf0*/  VIADD R89, R137, 0x76cf5d0a ;  /* 0x76cf5d0a89597836 */ /* 0x000fe40000000000 */
[----:B------:R-:W-:-:S03]  /*2d00*/  IMAD.WIDE.U32 R90, R91, -0x326172a9, RZ ;  /* 0xcd9e8d575b5a7825 */ /* 0x000fc600078e00ff */
[----:B------:R-:W-:Y:S02]  /*2d10*/  LOP3.LUT R89, R89, R134, R119, 0x96, !PT ;  /* 0x0000008659597212 */ /* 0x000fe400078e9677 */
[----:B------:R-:W-:Y:S01]  /*2d20*/  LOP3.LUT R134, R77, R76, R91, 0x96, !PT ;  /* 0x0000004c4d867212 */ /* 0x000fe200078e965b */
[----:B------:R-:W-:Y:S02]  /*2d30*/  VIADD R91, R137, 0x32370b8f ;  /* 0x32370b8f895b7836 */ /* 0x000fe40000000000 */
[----:B------:R-:W-:Y:S01]  /*2d40*/  IMAD.WIDE.U32 R76, R89, -0x326172a9, RZ ;  /* 0xcd9e8d57594c7825 */ /* 0x000fe200078e00ff */
[----:B------:R-:W-:-:S03]  /*2d50*/  IADD3 R89, PT, PT, R136, -0x255992d5, RZ ;  /* 0xdaa66d2b88597810 */ /* 0x000fc60007ffe0ff */
[----:B------:R-:W-:Y:S01]  /*2d60*/  IMAD.WIDE.U32 R134, R134, -0x2daee0ad, RZ ;  /* 0xd2511f5386867825 */ /* 0x000fe200078e00ff */
[----:B------:R-:W-:Y:S02]  /*2d70*/  LOP3.LUT R89, R89, R90, R77, 0x96, !PT ;  /* 0x0000005a59597212 */ /* 0x000fe400078e964d */
[----:B------:R-:W-:Y:S02]  /*2d80*/  IADD3 R77, PT, PT, R136, 0x78dde6e4, RZ ;  /* 0x78dde6e4884d7810 */ /* 0x000fe40007ffe0ff */
[----:B------:R-:W-:Y:S01]  /*2d90*/  LOP3.LUT R91, R91, R118, R135, 0x96, !PT ;  /* 0x000000765b5b7212 */ /* 0x000fe200078e9687 */
[----:B------:R-:W-:-:S04]  /*2da0*/  IMAD.WIDE.U32 R118, R89, -0x2daee0ad, RZ ;  /* 0xd2511f5359767825 */ /* 0x000fc800078e00ff */
[----:B------:R-:W-:Y:S02]  /*2db0*/  VIADD R89, R137, 0xed9eba14 ;  /* 0xed9eba1489597836 */ /* 0x000fe40000000000 */
[----:B------:R-:W-:-:S03]  /*2dc0*/  IMAD.WIDE.U32 R90, R91, -0x326172a9, RZ ;  /* 0xcd9e8d575b5a7825 */ /* 0x000fc600078e00ff */
[----:B------:R-:W-:Y:S02]  /*2dd0*/  LOP3.LUT R89, R89, R134, R119, 0x96, !PT ;  /* 0x0000008659597212 */ /* 0x000fe400078e9677 */
[----:B------:R-:W-:Y:S01]  /*2de0*/  LOP3.LUT R134, R77, R76, R91, 0x96, !PT ;  /* 0x0000004c4d867212 */ /* 0x000fe200078e965b */
[----:B------:R-:W-:Y:S02]  /*2df0*/  VIADD R91, R137, 0xa9066899 ;  /* 0xa9066899895b7836 */ /* 0x000fe40000000000 */
[----:B------:R-:W-:-:S04]  /*2e00*/  IMAD.WIDE.U32 R76, R89, -0x326172a9, RZ ;  /* 0xcd9e8d57594c7825 */ /* 0x000fc800078e00ff */
[----:B------:R-:W-:Y:S02]  /*2e10*/  VIADD R89, R136, 0x1715609d ;  /* 0x1715609d88597836 */ /* 0x000fe40000000000 */
[----:B------:R-:W-:-:S03]  /*2e20*/  IMAD.WIDE.U32 R134, R134, -0x2daee0ad, RZ ;  /* 0xd2511f5386867825 */ /* 0x000fc600078e00ff */
[----:B------:R-:W-:Y:S01]  /*2e30*/  LOP3.LUT R89, R89, R90, R77, 0x96, !PT ;  /* 0x0000005a59597212 */ /* 0x000fe200078e964d */
[----:B------:R-:W-:Y:S01]  /*2e40*/  VIADD R77, R136, 0xb54cda56 ;  /* 0xb54cda56884d7836 */ /* 0x000fe20000000000 */
[----:B------:R-:W-:-:S03]  /*2e50*/  LOP3.LUT R91, R91, R118, R135, 0x96, !PT ;  /* 0x000000765b5b7212 */ /* 0x000fc600078e9687 */
[----:B------:R-:W-:Y:S01]  /*2e60*/  IMAD.WIDE.U32 R118, R89, -0x2daee0ad, RZ ;  /* 0xd2511f5359767825 */ /* 0x000fe200078e00ff */
[----:B------:R-:W-:-:S03]  /*2e70*/  IADD3 R89, PT, PT, R137, 0x646e171e, RZ ;  /* 0x646e171e89597810 */ /* 0x000fc60007ffe0ff */
[----:B------:R-:W-:Y:S01]  /*2e80*/  IMAD.WIDE.U32 R90, R91, -0x326172a9, RZ ;  /* 0xcd9e8d575b5a7825 */ /* 0x000fe200078e00ff */
[----:B------:R-:W-:-:S04]  /*2e90*/  LOP3.LUT R89, R89, R134, R119, 0x96, !PT ;  /* 0x0000008659597212 */ /* 0x000fc800078e9677 */
[----:B------:R-:W-:Y:S01]  /*2ea0*/  LOP3.LUT R134, R77, R76, R91, 0x96, !PT ;  /* 0x0000004c4d867212 */ /* 0x000fe200078e965b */
[----:B------:R-:W-:Y:S01]  /*2eb0*/  IMAD.WIDE.U32 R76, R89, -0x326172a9, RZ ;  /* 0xcd9e8d57594c7825 */ /* 0x000fe200078e00ff */
[----:B------:R-:W-:-:S03]  /*2ec0*/  IADD3 R91, PT, PT, R137, 0x1fd5c5a3, RZ ;  /* 0x1fd5c5a3895b7810 */ /* 0x000fc60007ffe0ff */
[----:B------:R-:W-:-:S04]  /*2ed0*/  IMAD.WIDE.U32 R134, R134, -0x2daee0ad, RZ ;  /* 0xd2511f5386867825 */ /* 0x000fc800078e00ff */
[----:B------:R-:W-:Y:S01]  /*2ee0*/  VIADD R89, R136, 0x5384540f ;  /* 0x5384540f88597836 */ /* 0x000fe20000000000 */
[----:B------:R-:W-:-:S04]  /*2ef0*/  LOP3.LUT R91, R91, R118, R135, 0x96, !PT ;  /* 0x000000765b5b7212 */ /* 0x000fc800078e9687 */
[----:B------:R-:W-:Y:S01]  /*2f00*/  LOP3.LUT R89, R89, R90, R77, 0x96, !PT ;  /* 0x0000005a59597212 */ /* 0x000fe200078e964d */
[----:B------:R-:W-:-:S04]  /*2f10*/  IMAD.WIDE.U32 R90, R91, -0x326172a9, RZ ;  /* 0xcd9e8d575b5a7825 */ /* 0x000fc800078e00ff */
[----:B------:R-:W-:Y:S02]  /*2f20*/  VIADD R77, R136, 0xf1bbcdc8 ;  /* 0xf1bbcdc8884d7836 */ /* 0x000fe40000000000 */
[----:B------:R-:W-:-:S03]  /*2f30*/  IMAD.WIDE.U32 R118, R89, -0x2daee0ad, RZ ;  /* 0xd2511f5359767825 */ /* 0x000fc600078e00ff */
[----:B------:R-:W-:Y:S01]  /*2f40*/  LOP3.LUT R77, R77, R76, R91, 0x96, !PT ;  /* 0x0000004c4d4d7212 */ /* 0x000fe200078e965b */
[C---:B------:R-:W-:Y:S02]  /*2f50*/  VIADD R89, R137.reuse, 0xdb3d7428 ;  /* 0xdb3d742889597836 */ /* 0x040fe40000000000 */
[----:B------:R-:W-:Y:S02]  /*2f60*/  VIADD R91, R137, 0x96a522ad ;  /* 0x96a522ad895b7836 */ /* 0x000fe40000000000 */
[----:B------:R-:W-:Y:S01]  /*2f70*/  IMAD.WIDE.U32 R76, R77, -0x2daee0ad, RZ ;  /* 0xd2511f534d4c7825 */ /* 0x000fe200078e00ff */
[----:B------:R-:W-:Y:S02]  /*2f80*/  LOP3.LUT R134, R89, R134, R119, 0x96, !PT ;  /* 0x0000008659867212 */ /* 0x000fe400078e9677 */
[----:B------:R-:W-:Y:S01]  /*2f90*/  IADD3 R89, PT, PT, R136, -0x700cb87f, RZ ;  /* 0x8ff3478188597810 */ /* 0x000fe20007ffe0ff */
[----:B------:R-:W-:Y:S01]  /*2fa0*/  IMAD.MOV.U32 R119, RZ, RZ, RZ ;  /* 0x000000ffff777224 */ /* 0x000fe200078e00ff */
[----:B------:R-:W-:Y:S01]  /*2fb0*/  LOP3.LUT R91, R91, R118, R77, 0x96, !PT ;  /* 0x000000765b5b7212 */ /* 0x000fe200078e964d */
[----:B------:R-:W-:Y:S01]  /*2fc0*/  IMAD.WIDE.U32 R134, R134, -0x326172a9, RZ ;  /* 0xcd9e8d5786867825 */ /* 0x000fe200078e00ff */
[----:B------:R-:W-:-:S03]  /*2fd0*/  MOV R77, R138 ;  /* 0x0000008a004d7202 */ /* 0x000fc60000000f00 */
[----:B------:R-:W-:Y:S01]  /*2fe0*/  IMAD.MOV.U32 R14, RZ, RZ, R134 ;  /* 0x000000ffff0e7224 */ /* 0x000fe200078e0086 */
[----:B------:R-:W-:Y:S01]  /*2ff0*/  LOP3.LUT R90, R89, R90, R135, 0x96, !PT ;  /* 0x0000005a595a7212 */ /* 0x000fe200078e9687 */
[----:B------:R-:W-:-:S07]  /*3000*/  IMAD.MOV.U32 R138, RZ, RZ, R76 ;  /* 0x000000ffff8a7224 */ /* 0x000fce00078e004c */
.L_x_1201:
[----:B------:R-:W-:Y:S05]  /*3010*/  BSYNC.RECONVERGENT B1 ;  /* 0x0000000000017941 */ /* 0x000fea0003800200 */
.L_x_1200:
[----:B------:R-:W-:Y:S01]  /*3020*/  I2FP.F32.U32 R77, R77 ;  /* 0x0000004d004d7245 */ /* 0x000fe20000201000 */
[----:B------:R-:W-:Y:S01]  /*3030*/  BSSY.RECONVERGENT B1, `(.L_x_1205) ;  /* 0x0000062000017945 */ /* 0x000fe20003800200 */
[----:B------:R-:W-:Y:S01]  /*3040*/  SHF.L.U32 R89, R78, 0x10, RZ ;  /* 0x000000104e597819 */ /* 0x000fe200000006ff */
[----:B------:R-:W-:Y:S01]  /*3050*/  IMAD.MOV.U32 R134, RZ, RZ, 0x2 ;  /* 0x00000002ff867424 */ /* 0x000fe200078e00ff */
[----:B------:R-:W-:Y:S01]  /*3060*/  ISETP.NE.AND P3, PT, R119, 0x1, PT ;  /* 0x000000017700780c */ /* 0x000fe20003f65270 */
[----:B------:R-:W-:Y:S01]  /*3070*/  FFMA.FTZ R76, R77, R128, 1.1641532182693481445e-10 ;  /* 0x2f0000004d4c7423 */ /* 0x000fe20000010080 */
[----:B------:R-:W-:Y:S02]  /*3080*/  @P1 IMAD.U32 R77, R30, 0x10000, RZ ;  /* 0x000100001e4d1824 */ /* 0x000fe400078e00ff */
[----:B------:R-:W-:Y:S01]  /*3090*/  FMUL.FTZ R89, R89, R144 ;  /* 0x0000009059597220 */ /* 0x000fe20000410000 */
[----:B------:R-:W-:Y:S02]  /*30a0*/  PRMT R78, R78, 0x7632, R78 ;  /* 0x000076324e4e7816 */ /* 0x000fe4000000004e */
[----:B------:R-:W-:-:S04]  /*30b0*/  FSETP.GTU.FTZ.AND P2, PT, R76, R143, PT ;  /* 0x0000008f4c00720b */ /* 0x000fc80003f5c000 */
        /* <DEDUP_REMOVED lines=14> */
.L_x_1207:
        /* <DEDUP_REMOVED lines=13> */
.L_x_1209:
[----:B------:R-:W-:Y:S05]  /*3270*/  BSYNC.RECONVERGENT B2 ;  /* 0x0000000000027941 */ /* 0x000fea0003800200 */
.L_x_1208:
[----:B------:R-:W-:Y:S01]  /*3280*/  IMAD.WIDE.U32 R90, R97, -0x326172a9, RZ ;  /* 0xcd9e8d57615a7825 */ /* 0x000fe200078e00ff */
[----:B------:R-:W-:Y:S02]  /*3290*/  LOP3.LUT R76, R15, R119, R137, 0x96, !PT ;  /* 0x000000770f4c7212 */ /* 0x000fe400078e9689 */
[----:B------:R-:W-:Y:S02]  /*32a0*/  IADD3 R89, PT, PT, R136, -0x61c88647, RZ ;  /* 0x9e3779b988597810 */ /* 0x000fe40007ffe0ff */
[----:B------:R-:W-:Y:S01]  /*32b0*/  LOP3.LUT R134, R94, R91, R136, 0x96, !PT ;  /* 0x0000005b5e867212 */ /* 0x000fe200078e9688 */
[----:B------:R-:W-:-:S04]  /*32c0*/  IMAD.WIDE.U32 R76, R76, -0x326172a9, RZ ;  /* 0xcd9e8d574c4c7825 */ /* 0x000fc800078e00ff */
[----:B------:R-:W-:Y:S01]  /*32d0*/  IMAD.WIDE.U32 R134, R134, -0x2daee0ad, RZ ;  /* 0xd2511f5386867825 */ /* 0x000fe200078e00ff */
[----:B------:R-:W-:Y:S02]  /*32e0*/  LOP3.LUT R89, R89, R90, R77, 0x96, !PT ;  /* 0x0000005a59597212 */ /* 0x000fe400078e964d */
[----:B------:R-:W-:Y:S01]  /*32f0*/  IADD3 R77, PT, PT, R136, 0x3c6ef372, RZ ;  /* 0x3c6ef372884d7810 */ /* 0x000fe20007ffe0ff */
[----:B------:R-:W-:-:S05]  /*3300*/  VIADD R91, R137, 0xbb67ae85 ;  /* 0xbb67ae85895b7836 */ /* 0x000fca0000000000 */
        /* <DEDUP_REMOVED lines=14> */
[----:B------:R-:W-:-:S03]  /*33f0*/  IADD3 R89, PT, PT, R137, -0x126145ec, RZ ;  /* 0xed9eba1489597810 */ /* 0x000fc60007ffe0ff */
[----:B------:R-:W-:Y:S01]  /*3400*/  IMAD.WIDE.U32 R90, R91, -0x326172a9, RZ ;  /* 0xcd9e8d575b5a7825 */ /* 0x000fe200078e00ff */
[----:B------:R-:W-:-:S04]  /*3410*/  LOP3.LUT R89, R89, R134, R119, 0x96, !PT ;  /* 0x0000008659597212 */ /* 0x000fc800078e9677 */
[----:B------:R-:W-:Y:S01]  /*3420*/  LOP3.LUT R134, R77, R76, R91, 0x96, !PT ;  /* 0x0000004c4d867212 */ /* 0x000fe200078e965b */
[----:B------:R-:W-:Y:S01]  /*3430*/  IMAD.WIDE.U32 R76, R89, -0x326172a9, RZ ;  /* 0xcd9e8d57594c7825 */ /* 0x000fe200078e00ff */
[----:B------:R-:W-:-:S03]  /*3440*/  IADD3 R91, PT, PT, R137, -0x56f99767, RZ ;  /* 0xa9066899895b7810 */ /* 0x000fc60007ffe0ff */
[----:B------:R-:W-:Y:S02]  /*3450*/  VIADD R89, R136, 0x1715609d ;  /* 0x1715609d88597836 */ /* 0x000fe40000000000 */
[----:B------:R-:W-:-:S03]  /*3460*/  IMAD.WIDE.U32 R134, R134, -0x2daee0ad, RZ ;  /* 0xd2511f5386867825 */ /* 0x000fc600078e00ff */
[----:B------:R-:W-:Y:S01]  /*3470*/  LOP3.LUT R89, R89, R90, R77, 0x96, !PT ;  /* 0x0000005a59597212 */ /* 0x000fe200078e964d */
[----:B------:R-:W-:Y:S01]  /*3480*/  VIADD R77, R136, 0xb54cda56 ;  /* 0xb54cda56884d7836 */ /* 0x000fe20000000000 */
[----:B------:R-:W-:-:S03]  /*3490*/  LOP3.LUT R91, R91, R118, R135, 0x96, !PT ;  /* 0x000000765b5b7212 */ /* 0x000fc600078e9687 */
[----:B------:R-:W-:-:S04]  /*34a0*/  IMAD.WIDE.U32 R118, R89, -0x2daee0ad, RZ ;  /* 0xd2511f5359767825 */ /* 0x000fc800078e00ff */
[----:B------:R-:W-:Y:S02]  /*34b0*/  VIADD R89, R137, 0x646e171e ;  /* 0x646e171e89597836 */ /* 0x000fe40000000000 */
[----:B------:R-:W-:-:S03]  /*34c0*/  IMAD.WIDE.U32 R90, R91, -0x326172a9, RZ ;  /* 0xcd9e8d575b5a7825 */ /* 0x000fc600078e00ff */
[----:B------:R-:W-:Y:S02]  /*34d0*/  LOP3.LUT R89, R89, R134, R119, 0x96, !PT ;  /* 0x0000008659597212 */ /* 0x000fe400078e9677 */
[----:B------:R-:W-:Y:S01]  /*34e0*/  LOP3.LUT R134, R77, R76, R91, 0x96, !PT ;  /* 0x0000004c4d867212 */ /* 0x000fe200078e965b */
[----:B------:R-:W-:Y:S02]  /*34f0*/  VIADD R91, R137, 0x1fd5c5a3 ;  /* 0x1fd5c5a3895b7836 */ /* 0x000fe40000000000 */
        /* <DEDUP_REMOVED lines=15> */
[----:B------:R-:W-:-:S03]  /*35f0*/  MOV R14, R134 ;  /* 0x00000086000e7202 */ /* 0x000fc60000000f00 */
[----:B------:R-:W-:Y:S01]  /*3600*/  HFMA2 R134, -RZ, RZ, 0, 0 ;  /* 0x00000000ff867431 */ /* 0x000fe200000001ff */
[----:B------:R-:W-:Y:S02]  /*3610*/  LOP3.LUT R90, R89, R90, R135, 0x96, !PT ;  /* 0x0000005a595a7212 */ /* 0x000fe400078e9687 */
[----:B------:R-:W-:Y:S01]  /*3620*/  LOP3.LUT R91, R91, R118, R77, 0x96, !PT ;  /* 0x000000765b5b7212 */ /* 0x000fe200078e964d */
[----:B------:R-:W-:Y:S02]  /*3630*/  IMAD.MOV.U32 R77, RZ, RZ, R138 ;  /* 0x000000ffff4d7224 */ /* 0x000fe400078e008a */
[----:B------:R-:W-:-:S07]  /*3640*/  IMAD.MOV.U32 R138, RZ, RZ, R76 ;  /* 0x000000ffff8a7224 */ /* 0x000fce00078e004c */
.L_x_1206:
[----:B------:R-:W-:Y:S05]  /*3650*/  BSYNC.RECONVERGENT B1 ;  /* 0x0000000000017941 */ /* 0x000fea0003800200 */
.L_x_1205:
[----:B------:R-:W-:Y:S01]  /*3660*/  I2FP.F32.U32 R77, R77 ;  /* 0x0000004d004d7245 */ /* 0x000fe20000201000 */
[----:B------:R-:W-:Y:S01]  /*3670*/  IMAD.U32 R89, R78, 0x10000, RZ ;  /* 0x000100004e597824 */ /* 0x000fe200078e00ff */
[----:B------:R-:W-:Y:S01]  /*3680*/  ISETP.NE.AND P4, PT, R134, 0x1, PT ;  /* 0x000000018600780c */ /* 0x000fe20003f85270 */
[----:B------:R-:W-:Y:S01]  /*3690*/  BSSY.RECONVERGENT B1, `(.L_x_1210) ;  /* 0x0000060000017945 */ /* 0x000fe20003800200 */
[----:B------:R-:W-:Y:S01]  /*36a0*/  @P1 PRMT R78, R30, 0x7632, R78 ;  /* 0x000076321e4e1816 */ /* 0x000fe2000000004e */
[----:B------:R-:W-:Y:S01]  /*36b0*/  FFMA.FTZ R76, R77, R128, 1.1641532182693481445e-10 ;  /* 0x2f0000004d4c7423 */ /* 0x000fe20000010080 */
[----:B------:R-:W-:Y:S01]  /*36c0*/  FMUL.FTZ R89, R89, R144 ;  /* 0x0000009059597220 */ /* 0x000fe20000410000 */
[----:B------:R-:W-:Y:S02]  /*36d0*/  MOV R135, 0x2 ;  /* 0x0000000200877802 */ /* 0x000fe40000000f00 */
[----:B------:R-:W-:Y:S01]  /*36e0*/  @P1 IMAD.U32 R77, R78, 0x10000, RZ ;  /* 0x000100004e4d1824 */ /* 0x000fe200078e00ff */
        /* <DEDUP_REMOVED lines=15> */
.L_x_1212:
        /* <DEDUP_REMOVED lines=13> */
.L_x_1214:
[----:B------:R-:W-:Y:S05]  /*38b0*/  BSYNC.RECONVERGENT B2 ;  /* 0x0000000000027941 */ /* 0x000fea0003800200 */
.L_x_1213:
[----:B------:R-:W-:Y:S01]  /*38c0*/  IMAD.WIDE.U32 R90, R97, -0x326172a9, RZ ;  /* 0xcd9e8d57615a7825 */ /* 0x000fe200078e00ff */
[----:B------:R-:W-:-:S03]  /*38d0*/  LOP3.LUT R76, R15, R135, R137, 0x96, !PT ;  /* 0x000000870f4c7212 */ /* 0x000fc600078e9689 */
[----:B------:R-:W-:Y:S01]  /*38e0*/  VIADD R89, R136, 0x9e3779b9 ;  /* 0x9e3779b988597836 */ /* 0x000fe20000000000 */
[----:B------:R-:W-:Y:S01]  /*38f0*/  LOP3.LUT R148, R94, R91, R136, 0x96, !PT ;  /* 0x0000005b5e947212 */ /* 0x000fe200078e9688 */
[----:B------:R-:W-:-:S04]  /*3900*/  IMAD.WIDE.U32 R76, R76, -0x326172a9, RZ ;  /* 0xcd9e8d574c4c7825 */ /* 0x000fc800078e00ff */
[----:B------:R-:W-:Y:S01]  /*3910*/  IMAD.WIDE.U32 R148, R148, -0x2daee0ad, RZ ;  /* 0xd2511f5394947825 */ /* 0x000fe200078e00ff */
[----:B------:R-:W-:-:S03]  /*3920*/  LOP3.LUT R89, R89, R90, R77, 0x96, !PT ;  /* 0x0000005a59597212 */ /* 0x000fc600078e964d */
[----:B------:R-:W-:Y:S02]  /*3930*/  VIADD R91, R137, 0xbb67ae85 ;  /* 0xbb67ae85895b7836 */ /* 0x000fe40000000000 */
[----:B------:R-:W-:-:S03]  /*3940*/  VIADD R77, R136, 0x3c6ef372 ;  /* 0x3c6ef372884d7836 */ /* 0x000fc60000000000 */
[----:B------:R-:W-:Y:S01]  /*3950*/  LOP3.LUT R91, R91, R134, R149, 0x96, !PT ;  /* 0x000000865b5b7212 */ /* 0x000fe200078e9695 */
[----:B------:R-:W-:Y:S01]  /*3960*/  IMAD.WIDE.U32 R134, R89, -0x2daee0ad, RZ ;  /* 0xd2511f5359867825 */ /* 0x000fe200078e00ff */
[----:B------:R-:W-:-:S03]  /*3970*/  IADD3 R89, PT, PT, R137, 0x76cf5d0a, RZ ;  /* 0x76cf5d0a89597810 */ /* 0x000fc60007ffe0ff */
[----:B------:R-:W-:Y:S01]  /*3980*/  IMAD.WIDE.U32 R90, R91, -0x326172a9, RZ ;  /* 0xcd9e8d575b5a7825 */ /* 0x000fe200078e00ff */
[----:B------:R-:W-:-:S04]  /*3990*/  LOP3.LUT R89, R89, R148, R135, 0x96, !PT ;  /* 0x0000009459597212 */ /* 0x000fc800078e9687 */
[----:B------:R-:W-:Y:S01]  /*39a0*/  LOP3.LUT R148, R77, R76, R91, 0x96, !PT ;  /* 0x0000004c4d947212 */ /* 0x000fe200078e965b */
[----:B------:R-:W-:Y:S01]  /*39b0*/  IMAD.WIDE.U32 R76, R89, -0x326172a9, RZ ;  /* 0xcd9e8d57594c7825 */ /* 0x000fe200078e00ff */
[----:B------:R-:W-:-:S03]  /*39c0*/  IADD3 R91, PT, PT, R137, 0x32370b8f, RZ ;  /* 0x32370b8f895b7810 */ /* 0x000fc60007ffe0ff */
        /* <DEDUP_REMOVED lines=24> */
[----:B------:R-:W-:-:S04]  /*3b50*/  IMAD.WIDE.U32 R148, R148, -0x2daee0ad, RZ ;  /* 0xd2511f5394947825 */ /* 0x000fc800078e00ff */
[----:B------:R-:W-:Y:S01]  /*3b60*/  VIADD R89, R136, 0x5384540f ;  /* 0x5384540f88597836 */ /* 0x000fe20000000000 */
[----:B------:R-:W-:-:S04]  /*3b70*/  LOP3.LUT R91, R91, R134, R149, 0x96, !PT ;  /* 0x000000865b5b7212 */ /* 0x000fc800078e9695 */
[----:B------:R-:W-:Y:S01]  /*3b80*/  LOP3.LUT R89, R89, R90, R77, 0x96, !PT ;  /* 0x0000005a59597212 */ /* 0x000fe200078e964d */
[----:B------:R-:W-:-:S04]  /*3b90*/  IMAD.WIDE.U32 R90, R91, -0x326172a9, RZ ;  /* 0xcd9e8d575b5a7825 */ /* 0x000fc800078e00ff */
[C---:B------:R-:W-:Y:S02]  /*3ba0*/  VIADD R77, R136.reuse, 0xf1bbcdc8 ;  /* 0xf1bbcdc8884d7836 */ /* 0x040fe40000000000 */
[----:B------:R-:W-:Y:S01]  /*3bb0*/  IMAD.WIDE.U32 R134, R89, -0x2daee0ad, RZ ;  /* 0xd2511f5359867825 */ /* 0x000fe200078e00ff */
[----:B------:R-:W-:Y:S02]  /*3bc0*/  IADD3 R89, PT, PT, R137, -0x24c28bd8, RZ ;  /* 0xdb3d742889597810 */ /* 0x000fe40007ffe0ff */
[----:B------:R-:W-:Y:S02]  /*3bd0*/  LOP3.LUT R77, R77, R76, R91, 0x96, !PT ;  /* 0x0000004c4d4d7212 */ /* 0x000fe400078e965b */
[----:B------:R-:W-:Y:S01]  /*3be0*/  LOP3.LUT R148, R89, R148, R135, 0x96, !PT ;  /* 0x0000009459947212 */ /* 0x000fe200078e9687 */
[----:B------:R-:W-:Y:S01]  /*3bf0*/  VIADD R89, R136, 0x8ff34781 ;  /* 0x8ff3478188597836 */ /* 0x000fe20000000000 */
[----:B------:R-:W-:Y:S01]  /*3c00*/  IADD3 R91, PT, PT, R137, -0x695add53, RZ ;  /* 0x96a522ad895b7810 */ /* 0x000fe20007ffe0ff */
[----:B------:R-:W-:-:S04]  /*3c10*/  IMAD.WIDE.U32 R76, R77, -0x2daee0ad, RZ ;  /* 0xd2511f534d4c7825 */ /* 0x000fc800078e00ff */
[----:B------:R-:W-:Y:S01]  /*3c20*/  IMAD.WIDE.U32 R148, R148, -0x326172a9, RZ ;  /* 0xcd9e8d5794947825 */ /* 0x000fe200078e00ff */
[----:B------:R-:W-:-:S03]  /*3c30*/  LOP3.LUT R91, R91, R134, R77, 0x96, !PT ;  /* 0x000000865b5b7212 */ /* 0x000fc600078e964d */
[----:B------:R-:W-:Y:S01]  /*3c40*/  IMAD.MOV.U32 R77, RZ, RZ, R138 ;  /* 0x000000ffff4d7224 */ /* 0x000fe200078e008a */
[----:B------:R-:W-:Y:S01]  /*3c50*/  LOP3.LUT R90, R89, R90, R149, 0x96, !PT ;  /* 0x0000005a595a7212 */ /* 0x000fe200078e9695 */
[----:B------:R-:W-:Y:S01]  /*3c60*/  IMAD.MOV.U32 R14, RZ, RZ, R148 ;  /* 0x000000ffff0e7224 */ /* 0x000fe200078e0094 */
[----:B------:R-:W-:Y:S01]  /*3c70*/  MOV R138, R76 ;  /* 0x0000004c008a7202 */ /* 0x000fe20000000f00 */
[----:B------:R-:W-:-:S07]  /*3c80*/  IMAD.MOV.U32 R135, RZ, RZ, RZ ;  /* 0x000000ffff877224 */ /* 0x000fce00078e00ff */
.L_x_1211:
[----:B------:R-:W-:Y:S05]  /*3c90*/  BSYNC.RECONVERGENT B1 ;  /* 0x0000000000017941 */ /* 0x000fea0003800200 */
.L_x_1210:
[----:B------:R-:W-:Y:S01]  /*3ca0*/  I2FP.F32.U32 R77, R77 ;  /* 0x0000004d004d7245 */ /* 0x000fe20000201000 */
[----:B------:R-:W-:Y:S01]  /*3cb0*/  IMAD.U32 R89, R79, 0x10000, RZ ;  /* 0x000100004f597824 */ /* 0x000fe200078e00ff */
[----:B------:R-:W-:Y:S01]  /*3cc0*/  ISETP.NE.AND P5, PT, R135, 0x1, PT ;  /* 0x000000018700780c */ /* 0x000fe20003fa5270 */
[----:B------:R-:W-:Y:S01]  /*3cd0*/  BSSY.RECONVERGENT B1, `(.L_x_1215) ;  /* 0x0000060000017945 */ /* 0x000fe20003800200 */
[----:B------:R-:W-:Y:S01]  /*3ce0*/  @P1 SHF.L.U32 R78, R31, 0x10, RZ ;  /* 0x000000101f4e1819 */ /* 0x000fe200000006ff */
[----:B------:R-:W-:Y:S01]  /*3cf0*/  FFMA.FTZ R76, R77, R128, 1.1641532182693481445e-10 ;  /* 0x2f0000004d4c7423 */ /* 0x000fe20000010080 */
[----:B------:R-:W-:Y:S01]  /*3d00*/  FMUL.FTZ R89, R89, R144 ;  /* 0x0000009059597220 */ /* 0x000fe20000410000 */
[----:B------:R-:W-:Y:S01]  /*3d10*/  PRMT R148, R79, 0x7632, R148 ;  /* 0x000076324f947816 */ /* 0x000fe20000000094 */
[----:B------:R-:W-:Y:S02]  /*3d20*/  IMAD.MOV.U32 R77, RZ, RZ, R14 ;  /* 0x000000ffff4d7224 */ /* 0x000fe400078e000e */
[----:B------:R-:W-:-:S04]  /*3d30*/  FSETP.GTU.FTZ.AND P4, PT, R76, R143, PT ;  /* 0x0000008f4c00720b */ /* 0x000fc80003f9c000 */
        /* <DEDUP_REMOVED lines=14> */
.L_x_1217:
        /* <DEDUP_REMOVED lines=13> */
.L_x_1219:
[----:B------:R-:W-:Y:S05]  /*3ef0*/  BSYNC.RECONVERGENT B2 ;  /* 0x0000000000027941 */ /* 0x000fea0003800200 */
.L_x_1218:
        /* <DEDUP_REMOVED lines=13> */
[----:B------:R-:W-:-:S04]  /*3fd0*/  LOP3.LUT R89, R89, R134, R91, 0x96, !PT ;  /* 0x0000008659597212 */ /* 0x000fc800078e965b */
[----:B------:R-:W-:Y:S01]  /*3fe0*/  LOP3.LUT R134, R77, R76, R79, 0x96, !PT ;  /* 0x0000004c4d867212 */ /* 0x000fe200078e964f */
[----:B------:R-:W-:Y:S01]  /*3ff0*/  IMAD.WIDE.U32 R76, R89, -0x326172a9, RZ ;  /* 0xcd9e8d57594c7825 */ /* 0x000fe200078e00ff */
[----:B------:R-:W-:-:S03]  /*4000*/  IADD3 R79, PT, PT, R136, -0x255992d5, RZ ;  /* 0xdaa66d2b884f7810 */ /* 0x000fc60007ffe0ff */
        /* <DEDUP_REMOVED lines=26> */
[----:B------:R-:W-:Y:S01]  /*41b0*/  LOP3.LUT R90, R89, R90, R135, 0x96, !PT ;  /* 0x0000005a595a7212 */ /* 0x000fe200078e9687 */
[----:B------:R-:W-:-:S03]  /*41c0*/  VIADD R89, R137, 0xdb3d7428 ;  /* 0xdb3d742889597836 */ /* 0x000fc60000000000 */
[----:B------:R-:W-:Y:S01]  /*41d0*/  LOP3.LUT R79, R79, R78, R77, 0x96, !PT ;  /* 0x0000004e4f4f7212 */ /* 0x000fe200078e964d */
[----:B------:R-:W-:-:S04]  /*41e0*/  IMAD.WIDE.U32 R90, R90, -0x326172a9, RZ ;  /* 0xcd9e8d575a5a7825 */ /* 0x000fc800078e00ff */
[----:B------:R-:W-:Y:S02]  /*41f0*/  VIADD R77, R136, 0xf1bbcdc8 ;  /* 0xf1bbcdc8884d7836 */ /* 0x000fe40000000000 */
[----:B------:R-:W-:-:S03]  /*4200*/  IMAD.WIDE.U32 R78, R79, -0x2daee0ad, RZ ;  /* 0xd2511f534f4e7825 */ /* 0x000fc600078e00ff */
[----:B------:R-:W-:Y:S01]  /*4210*/  LOP3.LUT R77, R77, R76, R91, 0x96, !PT ;  /* 0x0000004c4d4d7212 */ /* 0x000fe200078e965b */
[----:B------:R-:W-:Y:S01]  /*4220*/  VIADD R91, R137, 0x96a522ad ;  /* 0x96a522ad895b7836 */ /* 0x000fe20000000000 */
[----:B------:R-:W-:Y:S01]  /*4230*/  LOP3.LUT R134, R89, R134, R79, 0x96, !PT ;  /* 0x0000008659867212 */ /* 0x000fe200078e964f */
[----:B------:R-:W-:Y:S01]  /*4240*/  IMAD.MOV.U32 R89, RZ, RZ, RZ ;  /* 0x000000ffff597224 */ /* 0x000fe200078e00ff */
[----:B------:R-:W-:Y:S01]  /*4250*/  IADD3 R79, PT, PT, R136, -0x700cb87f, RZ ;  /* 0x8ff34781884f7810 */ /* 0x000fe20007ffe0ff */
[----:B------:R-:W-:-:S04]  /*4260*/  IMAD.WIDE.U32 R76, R77, -0x2daee0ad, RZ ;  /* 0xd2511f534d4c7825 */ /* 0x000fc800078e00ff */
[----:B------:R-:W-:Y:S01]  /*4270*/  IMAD.WIDE.U32 R134, R134, -0x326172a9, RZ ;  /* 0xcd9e8d5786867825 */ /* 0x000fe200078e00ff */
[----:B------:R-:W-:Y:S02]  /*4280*/  LOP3.LUT R91, R91, R78, R77, 0x96, !PT ;  /* 0x0000004e5b5b7212 */ /* 0x000fe400078e964d */
[----:B------:R-:W-:Y:S01]  /*4290*/  MOV R77, R138 ;  /* 0x0000008a004d7202 */ /* 0x000fe20000000f00 */
[----:B------:R-:W-:Y:S01]  /*42a0*/  IMAD.MOV.U32 R14, RZ, RZ, R134 ;  /* 0x000000ffff0e7224 */ /* 0x000fe200078e0086 */
[----:B------:R-:W-:Y:S01]  /*42b0*/  LOP3.LUT R90, R79, R90, R135, 0x96, !PT ;  /* 0x0000005a4f5a7212 */ /* 0x000fe200078e9687 */
[----:B------:R-:W-:-:S07]  /*42c0*/  IMAD.MOV.U32 R138, RZ, RZ, R76 ;  /* 0x000000ffff8a7224 */ /* 0x000fce00078e004c */
.L_x_1216:
[----:B------:R-:W-:Y:S05]  /*42d0*/  BSYNC.RECONVERGENT B1 ;  /* 0x0000000000017941 */ /* 0x000fea0003800200 */
.L_x_1215:
        /* <DEDUP_REMOVED lines=10> */
[----:B------:R-:W-:-:S03]  /*4380*/  PLOP3.LUT P5, PT, P5, PT, PT, 0x8, 0x80 ;  /* 0x000000000080781c */ /* 0x000fc60002fae170 */
[----:B------:R-:W-:Y:S01]  /*4390*/  @P1 FADD.FTZ R128, R77, R128 ;  /* 0x000000804d801221 */ /* 0x000fe20000010000 */
[----:B------:R-:W-:-:S04]  /*43a0*/  PRMT R77, R141, 0x5410, R142 ;  /* 0x000054108d4d7816 */ /* 0x000fc8000000008e */
[----:B------:R-:W-:-:S04]  /*43b0*/  F2FP.BF16.F32.PACK_AB R79, RZ, R128 ;  /* 0x00000080ff4f723e */ /* 0x000fc800000010ff */
[----:B------:R-:W-:Y:S01]  /*43c0*/  PRMT R79, R145, 0x5410, R79 ;  /* 0x00005410914f7816 */ /* 0x000fe2000000004f */
[----:B------:R-:W-:Y:S06]  /*43d0*/  BRA `(.L_x_1220) ;  /* 0x0000006000707947 */ /* 0x000fec0003800000 */
.L_x_1179:
[----:B------:R-:W-:Y:S01]  /*43e0*/  ISETP.NE.AND P2, PT, R89, 0x1, PT ;  /* 0x000000015900780c */ /* 0x000fe20003f45270 */
[----:B------:R-:W-:Y:S01]  /*43f0*/  BSSY.RECONVERGENT B1, `(.L_x_1221) ;  /* 0x0000059000017945 */ /* 0x000fe20003800200 */
[C---:B------:R-:W-:Y:S01]  /*4400*/  VIADD R143, R137.reuse, 0x1fd5c5a3 ;  /* 0x1fd5c5a3898f7836 */ /* 0x040fe20000000000 */
[----:B------:R-:W-:Y:S01]  /*4410*/  IADD3 R128, PT, PT, R137, -0x56f99767, RZ ;  /* 0xa906689989807810 */ /* 0x000fe20007ffe0ff */
[----:B------:R-:W-:Y:S01]  /*4420*/  VIADD R5, R136, 0xdaa66d2b ;  /* 0xdaa66d2b88057836 */ /* 0x000fe20000000000 */
[----:B------:R-:W-:Y:S01]  /*4430*/  MOV R6, R14 ;  /* 0x0000000e00067202 */ /* 0x000fe20000000f00 */
[----:B------:R-:W-:Y:S02]  /*4440*/  IMAD.MOV.U32 R8, RZ, RZ, 0x2 ;  /* 0x00000002ff087424 */ /* 0x000fe400078e00ff */
[----:B------:R-:W-:-:S05]  /*4450*/  IMAD.MOV.U32 R138, RZ, RZ, R134 ;  /* 0x000000ffff8a7224 */ /* 0x000fca00078e0086 */
        /* <DEDUP_REMOVED lines=11> */
.L_x_1223:
        /* <DEDUP_REMOVED lines=13> */
.L_x_1225:
[----:B------:R-:W-:Y:S05]  /*45e0*/  BSYNC.RECONVERGENT B2 ;  /* 0x0000000000027941 */ /* 0x000fea0003800200 */
.L_x_1224:
        /* <DEDUP_REMOVED lines=26> */
[----:B------:R-:W-:-:S03]  /*4790*/  LOP3.LUT R9, R9, R8, R7, 0x96, !PT ;  /* 0x0000000809097212 */ /* 0x000fc600078e9607 */
        /* <DEDUP_REMOVED lines=8> */
[----:B------:R-:W-:-:S04]  /*4820*/  LOP3.LUT R8, R11, R8, R13, 0x96, !PT ;  /* 0x000000080b087212 */ /* 0x000fc800078e960d */
[----:B------:R-:W-:Y:S01]  /*4830*/  LOP3.LUT R10, R9, R10, R7, 0x96, !PT ;  /* 0x0000000a090a7212 */ /* 0x000fe200078e9607 */
[----:B------:R-:W-:-:S04]  /*4840*/  IMAD.WIDE.U32 R8, R8, -0x326172a9, RZ ;  /* 0xcd9e8d5708087825 */ /* 0x000fc800078e00ff */
[----:B------:R-:W-:Y:S02]  /*4850*/  VIADD R7, R136, 0x5384540f ;  /* 0x5384540f88077836 */ /* 0x000fe40000000000 */
[----:B------:R-:W-:-:S03]  /*4860*/  IMAD.WIDE.U32 R10, R10, -0x2daee0ad, RZ ;  /* 0xd2511f530a0a7825 */ /* 0x000fc600078e00ff */
[----:B------:R-:W-:Y:S01]  /*4870*/  LOP3.LUT R6, R7, R6, R9, 0x96, !PT ;  /* 0x0000000607067212 */ /* 0x000fe200078e9609 */
[----:B------:R-:W-:Y:S01]  /*4880*/  VIADD R9, R137, 0xdb3d7428 ;  /* 0xdb3d742889097836 */ /* 0x000fe20000000000 */
[----:B------:R-:W-:Y:S02]  /*4890*/  LOP3.LUT R90, R143, R12, R11, 0x96, !PT ;  /* 0x0000000c8f5a7212 */ /* 0x000fe400078e960b */
[----:B------:R-:W-:Y:S01]  /*48a0*/  IADD3 R11, PT, PT, R136, -0xe443238, RZ ;  /* 0xf1bbcdc8880b7810 */ /* 0x000fe20007ffe0ff */
[----:B------:R-:W-:-:S04]  /*48b0*/  IMAD.WIDE.U32 R6, R6, -0x2daee0ad, RZ ;  /* 0xd2511f5306067825 */ /* 0x000fc800078e00ff */
[----:B------:R-:W-:Y:S01]  /*48c0*/  IMAD.WIDE.U32 R90, R90, -0x326172a9, RZ ;  /* 0xcd9e8d575a5a7825 */ /* 0x000fe200078e00ff */
[----:B------:R-:W-:-:S03]  /*48d0*/  LOP3.LUT R9, R9, R10, R7, 0x96, !PT ;  /* 0x0000000a09097212 */ /* 0x000fc600078e9607 */
[----:B------:R-:W-:Y:S01]  /*48e0*/  VIADD R7, R136, 0x8ff34781 ;  /* 0x8ff3478188077836 */ /* 0x000fe20000000000 */
[----:B------:R-:W-:Y:S01]  /*48f0*/  LOP3.LUT R138, R11, R8, R91, 0x96, !PT ;  /* 0x000000080b8a7212 */ /* 0x000fe200078e965b */
[----:B------:R-:W-:-:S04]  /*4900*/  IMAD.WIDE.U32 R8, R9, -0x326172a9, RZ ;  /* 0xcd9e8d5709087825 */ /* 0x000fc800078e00ff */
[----:B------:R-:W-:Y:S01]  /*4910*/  IMAD.WIDE.U32 R138, R138, -0x2daee0ad, RZ ;  /* 0xd2511f538a8a7825 */ /* 0x000fe200078e00ff */
[----:B------:R-:W-:Y:S02]  /*4920*/  MOV R14, R8 ;  /* 0x00000008000e7202 */ /* 0x000fe40000000f00 */
[----:B------:R-:W-:Y:S01]  /*4930*/  LOP3.LUT R90, R7, R90, R9, 0x96, !PT ;  /* 0x0000005a075a7212 */ /* 0x000fe200078e9609 */
[----:B------:R-:W-:Y:S02]  /*4940*/  VIADD R91, R137, 0x96a522ad ;  /* 0x96a522ad895b7836 */ /* 0x000fe40000000000 */
[----:B------:R-:W-:-:S03]  /*4950*/  IMAD.MOV.U32 R8, RZ, RZ, RZ ;  /* 0x000000ffff087224 */ /* 0x000fc600078e00ff */
[----:B------:R-:W-:Y:S01]  /*4960*/  LOP3.LUT R91, R91, R6, R139, 0x96, !PT ;  /* 0x000000065b5b7212 */ /* 0x000fe200078e968b */
[----:B------:R-:W-:-:S07]  /*4970*/  IMAD.MOV.U32 R6, RZ, RZ, R134 ;  /* 0x000000ffff067224 */ /* 0x000fce00078e0086 */
.L_x_1222:
[----:B------:R-:W-:Y:S05]  /*4980*/  BSYNC.RECONVERGENT B1 ;  /* 0x0000000000017941 */ /* 0x000fea0003800200 */
.L_x_1221:
        /* <DEDUP_REMOVED lines=11> */
[----:B0-----:R-:W-:-:S04]  /*4a40*/  FSETP.GTU.FTZ.AND P2, PT, R6, R145, PT ;  /* 0x000000910600720b */ /* 0x001fc80003f5c000 */
[----:B------:R-:W-:Y:S01]  /*4a50*/  PLOP3.LUT P4, PT, P2, PT, PT, 0x8, 0x80 ;  /* 0x000000000080781c */ /* 0x000fe2000178e170 */
[----:B-1----:R-:W-:Y:S01]  /*4a60*/  FMUL.FTZ R89, R7, R146 ;  /* 0x0000009207597220 */ /* 0x002fe20000410000 */
[----:B------:R-:W-:-:S04]  /*4a70*/  MOV R7, R14 ;  /* 0x0000000e00077202 */ /* 0x000fc80000000f00 */
[----:B------:R-:W-:-:S07]  /*4a80*/  FSEL R89, R89, RZ, !P2 ;  /* 0x000000ff59597208 */ /* 0x000fce0005000000 */
        /* <DEDUP_REMOVED lines=10> */
.L_x_1228:
        /* <DEDUP_REMOVED lines=13> */
.L_x_1230:
[----:B------:R-:W-:Y:S05]  /*4c00*/  BSYNC.RECONVERGENT B2 ;  /* 0x0000000000027941 */ /* 0x000fea0003800200 */
.L_x_1229:
        /* <DEDUP_REMOVED lines=53> */
[----:B------:R-:W-:Y:S01]  /*4f60*/  HFMA2 R9, -RZ, RZ, 0, 0 ;  /* 0x00000000ff097431 */ /* 0x000fe200000001ff */
[----:B------:R-:W-:Y:S02]  /*4f70*/  MOV R14, R10 ;  /* 0x0000000a000e7202 */ /* 0x000fe40000000f00 */
[----:B------:R-:W-:Y:S01]  /*4f80*/  LOP3.LUT R91, R91, R8, R7, 0x96, !PT ;  /* 0x000000085b5b7212 */ /* 0x000fe200078e9607 */
[----:B------:R-:W-:Y:S02]  /*4f90*/  IMAD.MOV.U32 R7, RZ, RZ, R138 ;  /* 0x000000ffff077224 */ /* 0x000fe400078e008a */
[----:B------:R-:W-:-:S07]  /*4fa0*/  IMAD.MOV.U32 R138, RZ, RZ, R6 ;  /* 0x000000ffff8a7224 */ /* 0x000fce00078e0006 */
.L_x_1227:
[----:B------:R-:W-:Y:S05]  /*4fb0*/  BSYNC.RECONVERGENT B1 ;  /* 0x0000000000017941 */ /* 0x000fea0003800200 */
.L_x_1226:
[----:B------:R-:W-:Y:S01]  /*4fc0*/  I2FP.F32.U32 R6, R7 ;  /* 0x0000000700067245 */ /* 0x000fe20000201000 */
[----:B------:R-:W-:Y:S01]  /*4fd0*/  IMAD.U32 R7, R32, 0x10000, RZ ;  /* 0x0001000020077824 */ /* 0x000fe200078e00ff */
[----:B------:R-:W-:Y:S01]  /*4fe0*/  ISETP.NE.AND P3, PT, R9, 0x1, PT ;  /* 0x000000010900780c */ /* 0x000fe20003f65270 */
[----:B------:R-:W-:Y:S01]  /*4ff0*/  @P1 IMAD.U32 R8, R28, 0x10000, RZ ;  /* 0x000100001c081824 */ /* 0x000fe200078e00ff */
[----:B------:R-:W-:Y:S01]  /*5000*/  BSSY.RECONVERGENT B1, `(.L_x_1231) ;  /* 0x000005d000017945 */ /* 0x000fe20003800200 */
[----:B------:R-:W-:Y:S01]  /*5010*/  FFMA.FTZ R6, R6, R147, 1.1641532182693481445e-10 ;  /* 0x2f00000006067423 */ /* 0x000fe20000010093 */
[----:B------:R-:W-:Y:S01]  /*5020*/  FMUL.FTZ R7, R7, R146 ;  /* 0x0000009207077220 */ /* 0x000fe20000410000 */
[----:B------:R-:W-:-:S03]  /*5030*/  IMAD.MOV.U32 R10, RZ, RZ, 0x2 ;  /* 0x00000002ff0a7424 */ /* 0x000fc600078e00ff */
[----:B------:R-:W-:-:S04]  /*5040*/  FSETP.GTU.FTZ.AND P2, PT, R6, R145, PT ;  /* 0x000000910600720b */ /* 0x000fc80003f5c000 */
[----:B------:R-:W-:Y:S01]  /*5050*/  FSEL R6, R7, RZ, !P2 ;  /* 0x000000ff07067208 */ /* 0x000fe20005000000 */
[----:B------:R-:W-:Y:S01]  /*5060*/  IMAD.MOV.U32 R7, RZ, RZ, R14 ;  /* 0x000000ffff077224 */ /* 0x000fe200078e000e */
[----:B------:R-:W-:-:S03]  /*5070*/  SEL R12, RZ, 0x1, P2 ;  /* 0x00000001ff0c7807 */ /* 0x000fc60001000000 */
[----:B------:R-:W-:-:S04]  /*5080*/  FADD.FTZ R89, R89, R6 ;  /* 0x0000000659597221 */ /* 0x000fc80000010000 */
[----:B------:R-:W-:Y:S01]  /*5090*/  @P1 FADD.FTZ R13, R8, R89 ;  /* 0x00000059080d1221 */ /* 0x000fe20000010000 */
[----:B------:R-:W-:-:S04]  /*50a0*/  @!P1 MOV R13, R89 ;  /* 0x00000059000d9202 */ /* 0x000fc80000000f00 */
        /* <DEDUP_REMOVED lines=10> */
.L_x_1233:
        /* <DEDUP_REMOVED lines=13> */
.L_x_1235:
[----:B------:R-:W-:Y:S05]  /*5220*/  BSYNC.RECONVERGENT B2 ;  /* 0x0000000000027941 */ /* 0x000fea0003800200 */
.L_x_1234:
        /* <DEDUP_REMOVED lines=25> */
[----:B------:R-:W-:Y:S02]  /*53c0*/  LOP3.LUT R10, R7, R6, R9, 0x96, !PT ;  /* 0x00000006070a7212 */ /* 0x000fe400078e9609 */
[----:B------:R-:W-:Y:S01]  /*53d0*/  IADD3 R9, PT, PT, R136, 0x1715609d, RZ ;  /* 0x1715609d88097810 */ /* 0x000fe20007ffe0ff */
[----:B------:R-:W-:-:S04]  /*53e0*/  IMAD.WIDE.U32 R6, R11, -0x326172a9, RZ ;  /* 0xcd9e8d570b067825 */ /* 0x000fc800078e00ff */
        /* <DEDUP_REMOVED lines=16> */
[----:B------:R-:W-:-:S04]  /*54f0*/  IMAD.WIDE.U32 R90, R90, -0x326172a9, RZ ;  /* 0xcd9e8d575a5a7825 */ /* 0x000fc800078e00ff */
[----:B------:R-:W-:Y:S01]  /*5500*/  VIADD R11, R137, 0xdb3d7428 ;  /* 0xdb3d7428890b7836 */ /* 0x000fe20000000000 */
[----:B------:R-:W-:Y:S01]  /*5510*/  LOP3.LUT R6, R7, R6, R91, 0x96, !PT ;  /* 0x0000000607067212 */ /* 0x000fe200078e965b */
[----:B------:R-:W-:-:S03]  /*5520*/  VIADD R91, R137, 0x96a522ad ;  /* 0x96a522ad895b7836 */ /* 0x000fc60000000000 */
[----:B------:R-:W-:Y:S01]  /*5530*/  LOP3.LUT R11, R11, R10, R9, 0x96, !PT ;  /* 0x0000000a0b0b7212 */ /* 0x000fe200078e9609 */
[----:B------:R-:W-:Y:S01]  /*5540*/  IMAD.WIDE.U32 R6, R6, -0x2daee0ad, RZ ;  /* 0xd2511f5306067825 */ /* 0x000fe200078e00ff */
[----:B------:R-:W-:-:S03]  /*5550*/  IADD3 R9, PT, PT, R136, -0x700cb87f, RZ ;  /* 0x8ff3478188097810 */ /* 0x000fc60007ffe0ff */
[----:B------:R-:W-:Y:S01]  /*5560*/  IMAD.WIDE.U32 R10, R11, -0x326172a9, RZ ;  /* 0xcd9e8d570b0a7825 */ /* 0x000fe200078e00ff */
[----:B------:R-:W-:Y:S02]  /*5570*/  LOP3.LUT R91, R91, R8, R7, 0x96, !PT ;  /* 0x000000085b5b7212 */ /* 0x000fe400078e9607 */
[----:B------:R-:W-:Y:S01]  /*5580*/  MOV R7, R138 ;  /* 0x0000008a00077202 */ /* 0x000fe20000000f00 */
[----:B------:R-:W-:Y:S01]  /*5590*/  IMAD.MOV.U32 R14, RZ, RZ, R10 ;  /* 0x000000ffff0e7224 */ /* 0x000fe200078e000a */
[----:B------:R-:W-:Y:S01]  /*55a0*/  LOP3.LUT R90, R9, R90, R11, 0x96, !PT ;  /* 0x0000005a095a7212 */ /* 0x000fe200078e960b */
[----:B------:R-:W-:Y:S02]  /*55b0*/  IMAD.MOV.U32 R138, RZ, RZ, R6 ;  /* 0x000000ffff8a7224 */ /* 0x000fe400078e0006 */
[----:B------:R-:W-:-:S07]  /*55c0*/  IMAD.MOV.U32 R10, RZ, RZ, RZ ;  /* 0x000000ffff0a7224 */ /* 0x000fce00078e00ff */
.L_x_1232:
[----:B------:R-:W-:Y:S05]  /*55d0*/  BSYNC.RECONVERGENT B1 ;  /* 0x0000000000017941 */ /* 0x000fea0003800200 */
.L_x_1231:
[----:B------:R-:W-:Y:S01]  /*55e0*/  I2FP.F32.U32 R6, R7 ;  /* 0x0000000700067245 */ /* 0x000fe20000201000 */
[----:B------:R-:W-:Y:S01]  /*55f0*/  BSSY.RECONVERGENT B1, `(.L_x_1236) ;  /* 0x000005d000017945 */ /* 0x000fe20003800200 */
[----:B------:R-:W-:Y:S01]  /*5600*/  ISETP.NE.AND P3, PT, R10, 0x1, PT ;  /* 0x000000010a00780c */ /* 0x000fe20003f65270 */
[----:B------:R-:W-:Y:S01]  /*5610*/  IMAD.MOV.U32 R9, RZ, RZ, 0x2 ;  /* 0x00000002ff097424 */ /* 0x000fe200078e00ff */
[----:B------:R-:W-:Y:S01]  /*5620*/  SHF.L.U32 R7, R76, 0x10, RZ ;  /* 0x000000104c077819 */ /* 0x000fe200000006ff */
[----:B------:R-:W-:Y:S01]  /*5630*/  FFMA.FTZ R6, R6, R147, 1.1641532182693481445e-10 ;  /* 0x2f00000006067423 */ /* 0x000fe20000010093 */
[----:B------:R-:W-:Y:S01]  /*5640*/  LOP3.LUT R93, R93, 0xfffffff7, RZ, 0xc0, !PT ;  /* 0xfffffff75d5d7812 */ /* 0x000fe200078ec0ff */
[----:B------:R-:W-:Y:S02]  /*5650*/  IMAD.MOV.U32 R8, RZ, RZ, R14 ;  /* 0x000000ffff087224 */ /* 0x000fe400078e000e */
[----:B------:R-:W-:Y:S01]  /*5660*/  FMUL.FTZ R7, R7, R146 ;  /* 0x0000009207077220 */ /* 0x000fe20000410000 */
[----:B------:R-:W-:-:S04]  /*5670*/  FSETP.GTU.FTZ.AND P2, PT, R6, R145, PT ;  /* 0x000000910600720b */ /* 0x000fc80003f5c000 */
        /* <DEDUP_REMOVED lines=12> */
.L_x_1238:
        /* <DEDUP_REMOVED lines=13> */
.L_x_1240:
[----:B------:R-:W-:Y:S05]  /*5810*/  BSYNC.RECONVERGENT B2 ;  /* 0x0000000000027941 */ /* 0x000fea0003800200 */
.L_x_1239:
        /* <DEDUP_REMOVED lines=58> */
.L_x_1237:
[----:B------:R-:W-:Y:S05]  /*5bc0*/  BSYNC.RECONVERGENT B1 ;  /* 0x0000000000017941 */ /* 0x000fea0003800200 */
.L_x_1236:
[----:B------:R-:W-:Y:S01]  /*5bd0*/  I2FP.F32.U32 R6, R8 ;  /* 0x0000000800067245 */ /* 0x000fe20000201000 */
[----:B------:R-:W-:Y:S01]  /*5be0*/  BSSY.RECONVERGENT B1, `(.L_x_1241) ;  /* 0x0000062000017945 */ /* 0x000fe20003800200 */
[----:B------:R-:W-:Y:S01]  /*5bf0*/  PRMT R7, R32, 0x7632, R7 ;  /* 0x0000763220077816 */ /* 0x000fe20000000007 */
[----:B------:R-:W-:Y:S01]  /*5c00*/  HFMA2 R8, -RZ, RZ, 0, 1.1920928955078125e-07 ;  /* 0x00000002ff087431 */ /* 0x000fe200000001ff */
[----:B------:R-:W-:Y:S01]  /*5c10*/  ISETP.NE.AND P3, PT, R9, 0x1, PT ;  /* 0x000000010900780c */ /* 0x000fe20003f65270 */
[----:B------:R-:W-:Y:S01]  /*5c20*/  FFMA.FTZ R6, R6, R147, 1.1641532182693481445e-10 ;  /* 0x2f00000006067423 */ /* 0x000fe20000010093 */
[----:B------:R-:W-:-:S04]  /*5c30*/  SHF.L.U32 R7, R7, 0x10, RZ ;  /* 0x0000001007077819 */ /* 0x000fc800000006ff */
[----:B------:R-:W-:Y:S01]  /*5c40*/  FSETP.GTU.FTZ.AND P2, PT, R6, R145, PT ;  /* 0x000000910600720b */ /* 0x000fe20003f5c000 */
[----:B------:R-:W-:Y:S01]  /*5c50*/  FMUL.FTZ R7, R7, R146 ;  /* 0x0000009207077220 */ /* 0x000fe20000410000 */
[----:B------:R-:W-:Y:S02]  /*5c60*/  @P1 PRMT R6, R28, 0x7632, R6 ;  /* 0x000076321c061816 */ /* 0x000fe40000000006 */
[----:B------:R-:W-:Y:S02]  /*5c70*/  SEL R11, RZ, 0x1, P2 ;  /* 0x00000001ff0b7807 */ /* 0x000fe40001000000 */
[----:B------:R-:W-:Y:S01]  /*5c80*/  FSEL R7, R7, RZ, !P2 ;  /* 0x000000ff07077208 */ /* 0x000fe20005000000 */
[----:B------:R-:W-:-:S04]  /*5c90*/  @P1 IMAD.U32 R107, R6, 0x10000, RZ ;  /* 0x00010000066b1824 */ /* 0x000fc800078e00ff */
        /* <DEDUP_REMOVED lines=14> */
.L_x_1243:
        /* <DEDUP_REMOVED lines=13> */
.L_x_1245:
[----:B------:R-:W-:Y:S05]  /*5e50*/  BSYNC.RECONVERGENT B2 ;  /* 0x0000000000027941 */ /* 0x000fea0003800200 */
.L_x_1244:
        /* <DEDUP_REMOVED lines=13> */
[----:B------:R-:W-:-:S04]  /*5f30*/  LOP3.LUT R89, R89, R108, R91, 0x96, !PT ;  /* 0x0000006c59597212 */ /* 0x000fc800078e965b */
[----:B------:R-:W-:Y:S01]  /*5f40*/  LOP3.LUT R108, R7, R6, R9, 0x96, !PT ;  /* 0x00000006076c7212 */ /* 0x000fe200078e9609 */
[----:B------:R-:W-:Y:S01]  /*5f50*/  IMAD.WIDE.U32 R6, R89, -0x326172a9, RZ ;  /* 0xcd9e8d5759067825 */ /* 0x000fe200078e00ff */
[----:B------:R-:W-:-:S03]  /*5f60*/  IADD3 R89, PT, PT, R137, -0x126145ec, RZ ;  /* 0xed9eba1489597810 */ /* 0x000fc60007ffe0ff */
[----:B------:R-:W-:Y:S01]  /*5f70*/  IMAD.WIDE.U32 R108, R108, -0x2daee0ad, RZ ;  /* 0xd2511f536c6c7825 */ /* 0x000fe200078e00ff */
[----:B------:R-:W-:-:S03]  /*5f80*/  LOP3.LUT R91, R5, R8, R7, 0x96, !PT ;  /* 0x00000008055b7212 */ /* 0x000fc600078e9607 */
[----:B------:R-:W-:Y:S02]  /*5f90*/  VIADD R9, R137, 0x32370b8f ;  /* 0x32370b8f89097836 */ /* 0x000fe40000000000 */
[----:B------:R-:W-:-:S03]  /*5fa0*/  VIADD R7, R136, 0x78dde6e4 ;  /* 0x78dde6e488077836 */ /* 0x000fc60000000000 */
[----:B------:R-:W-:Y:S01]  /*5fb0*/  LOP3.LUT R9, R9, R90, R109, 0x96, !PT ;  /* 0x0000005a09097212 */ /* 0x000fe200078e966d */
[----:B------:R-:W-:-:S04]  /*5fc0*/  IMAD.WIDE.U32 R90, R91, -0x2daee0ad, RZ ;  /* 0xd2511f535b5a7825 */ /* 0x000fc800078e00ff */
        /* <DEDUP_REMOVED lines=11> */
[----:B------:R-:W-:Y:S01]  /*6080*/  IMAD.WIDE.U32 R8, R8, -0x326172a9, RZ ;  /* 0xcd9e8d5708087825 */ /* 0x000fe200078e00ff */
[----:B------:R-:W-:-:S04]  /*6090*/  LOP3.LUT R89, R89, R108, R91, 0x96, !PT ;  /* 0x0000006c59597212 */ /* 0x000fc800078e965b */
[----:B------:R-:W-:Y:S01]  /*60a0*/  LOP3.LUT R108, R7, R6, R9, 0x96, !PT ;  /* 0x00000006076c7212 */ /* 0x000fe200078e9609 */
[----:B------:R-:W-:Y:S01]  /*60b0*/  IMAD.WIDE.U32 R6, R89, -0x326172a9, RZ ;  /* 0xcd9e8d5759067825 */ /* 0x000fe200078e00ff */
[----:B------:R-:W-:-:S03]  /*60c0*/  IADD3 R89, PT, PT, R137, -0x24c28bd8, RZ ;  /* 0xdb3d742889597810 */ /* 0x000fc60007ffe0ff */
[----:B------:R-:W-:-:S04]  /*60d0*/  IMAD.WIDE.U32 R108, R108, -0x2daee0ad, RZ ;  /* 0xd2511f536c6c7825 */ /* 0x000fc800078e00ff */
[----:B------:R-:W-:Y:S01]  /*60e0*/  VIADD R9, R136, 0x5384540f ;  /* 0x5384540f88097836 */ /* 0x000fe20000000000 */
[----:B------:R-:W-:-:S04]  /*60f0*/  LOP3.LUT R90, R143, R90, R109, 0x96, !PT ;  /* 0x0000005a8f5a7212 */ /* 0x000fc800078e966d */
[----:B------:R-:W-:Y:S01]  /*6100*/  LOP3.LUT R9, R9, R8, R7, 0x96, !PT ;  /* 0x0000000809097212 */ /* 0x000fe200078e9607 */
[----:B------:R-:W-:-:S04]  /*6110*/  IMAD.WIDE.U32 R90, R90, -0x326172a9, RZ ;  /* 0xcd9e8d575a5a7825 */ /* 0x000fc800078e00ff */
[----:B------:R-:W-:Y:S02]  /*6120*/  VIADD R7, R136, 0xf1bbcdc8 ;  /* 0xf1bbcdc888077836 */ /* 0x000fe40000000000 */
[----:B------:R-:W-:-:S03]  /*6130*/  IMAD.WIDE.U32 R8, R9, -0x2daee0ad, RZ ;  /* 0xd2511f5309087825 */ /* 0x000fc600078e00ff */
        /* <DEDUP_REMOVED lines=12> */
.L_x_1242:
[----:B------:R-:W-:Y:S05]  /*6200*/  BSYNC.RECONVERGENT B1 ;  /* 0x0000000000017941 */ /* 0x000fea0003800200 */
.L_x_1241:
[----:B------:R-:W-:Y:S01]  /*6210*/  I2FP.F32.U32 R6, R7 ;  /* 0x0000000700067245 */ /* 0x000fe20000201000 */
[----:B------:R-:W-:Y:S01]  /*6220*/  IMAD.U32 R7, R77, 0x10000, RZ ;  /* 0x000100004d077824 */ /* 0x000fe200078e00ff */
[----:B------:R-:W-:Y:S01]  /*6230*/  ISETP.NE.AND P2, PT, R8, 0x1, PT ;  /* 0x000000010800780c */ /* 0x000fe20003f45270 */
[----:B------:R-:W-:Y:S01]  /*6240*/  BSSY.RECONVERGENT B1, `(.L_x_1246) ;  /* 0x000005c000017945 */ /* 0x000fe20003800200 */
[----:B------:R-:W-:Y:S01]  /*6250*/  LOP3.LUT R93, R93, 0xfffffffb, RZ, 0xc0, !PT ;  /* 0xfffffffb5d5d7812 */ /* 0x000fe200078ec0ff */
[----:B------:R-:W-:Y:S01]  /*6260*/  FFMA.FTZ R6, R6, R147, 1.1641532182693481445e-10 ;  /* 0x2f00000006067423 */ /* 0x000fe20000010093 */
[----:B------:R-:W-:Y:S01]  /*6270*/  FMUL.FTZ R7, R7, R146 ;  /* 0x0000009207077220 */ /* 0x000fe20000410000 */
[----:B------:R-:W-:Y:S01]  /*6280*/  HFMA2 R76, -RZ, RZ, 0, 1.1920928955078125e-07 ;  /* 0x00000002ff4c7431 */ /* 0x000fe200000001ff */
[----:B------:R-:W-:Y:S02]  /*6290*/  PRMT R89, R77, 0x7632, R89 ;  /* 0x000076324d597816 */ /* 0x000fe40000000059 */
[----:B------:R-:W-:-:S04]  /*62a0*/  FSETP.GTU.FTZ.AND P3, PT, R6, R145, PT ;  /* 0x000000910600720b */ /* 0x000fc80003f7c000 */
[----:B------:R-:W-:Y:S01]  /*62b0*/  FSEL R10, R7, RZ, !P3 ;  /* 0x000000ff070a7208 */ /* 0x000fe20005800000 */
[----:B------:R-:W-:Y:S01]  /*62c0*/  IMAD.MOV.U32 R7, RZ, RZ, R14 ;  /* 0x000000ffff077224 */ /* 0x000fe200078e000e */
        /* <DEDUP_REMOVED lines=11> */
.L_x_1248:
        /* <DEDUP_REMOVED lines=13> */
.L_x_1250:
[----:B------:R-:W-:Y:S05]  /*6450*/  BSYNC.RECONVERGENT B2 ;  /* 0x0000000000027941 */ /* 0x000fea0003800200 */
.L_x_1249:
        /* <DEDUP_REMOVED lines=38> */
[----:B------:R-:W-:-:S04]  /*66c0*/  IMAD.WIDE.U32 R76, R76, -0x2daee0ad, RZ ;  /* 0xd2511f534c4c7825 */ /* 0x000fc800078e00ff */
[----:B------:R-:W-:Y:S01]  /*66d0*/  VIADD R9, R136, 0x5384540f ;  /* 0x5384540f88097836 */ /* 0x000fe20000000000 */
        /* <DEDUP_REMOVED lines=18> */
.L_x_1247:
[----:B------:R-:W-:Y:S05]  /*6800*/  BSYNC.RECONVERGENT B1 ;  /* 0x0000000000017941 */ /* 0x000fea0003800200 */
.L_x_1246:
[----:B------:R-:W-:Y:S01]  /*6810*/  I2FP.F32.U32 R6, R7 ;  /* 0x0000000700067245 */ /* 0x000fe20000201000 */
[----:B------:R-:W-:Y:S01]  /*6820*/  IMAD.U32 R7, R33, 0x10000, RZ ;  /* 0x0001000021077824 */ /* 0x000fe200078e00ff */
[----:B------:R-:W-:Y:S01]  /*6830*/  @P1 SHF.L.U32 R9, R29, 0x10, RZ ;  /* 0x000000101d091819 */ /* 0x000fe200000006ff */
[----:B------:R-:W-:Y:S01]  /*6840*/  BSSY.RECONVERGENT B1, `(.L_x_1251) ;  /* 0x000005e000017945 */ /* 0x000fe20003800200 */
[----:B------:R-:W-:Y:S02]  /*6850*/  IMAD.MOV.U32 R8, RZ, RZ, 0x2 ;  /* 0x00000002ff087424 */ /* 0x000fe400078e00ff */
[----:B------:R-:W-:Y:S01]  /*6860*/  FFMA.FTZ R6, R6, R147, 1.1641532182693481445e-10 ;  /* 0x2f00000006067423 */ /* 0x000fe20000010093 */
[----:B------:R-:W-:-:S04]  /*6870*/  FMUL.FTZ R7, R7, R146 ;  /* 0x0000009207077220 */ /* 0x000fc80000410000 */
[----:B------:R-:W-:-:S04]  /*6880*/  FSETP.GTU.FTZ.AND P2, PT, R6, R145, PT ;  /* 0x000000910600720b */ /* 0x000fc80003f5c000 */
[----:B------:R-:W-:-:S05]  /*6890*/  FSEL R7, R7, RZ, !P2 ;  /* 0x000000ff07077208 */ /* 0x000fca0005000000 */
[----:B------:R-:W-:Y:S01]  /*68a0*/  FADD.FTZ R6, R10, R7 ;  /* 0x000000070a067221 */ /* 0x000fe20000010000 */
[----:B------:R-:W-:Y:S02]  /*68b0*/  SEL R10, RZ, 0x1, P2 ;  /* 0x00000001ff0a7807 */ /* 0x000fe40001000000 */
[----:B------:R-:W-:Y:S01]  /*68c0*/  ISETP.NE.AND P2, PT, R76, 0x1, PT ;  /* 0x000000014c00780c */ /* 0x000fe20003f45270 */
[--C-:B------:R-:W-:Y:S01]  /*68d0*/  @P1 FADD.FTZ R106, R9, R6.reuse ;  /* 0x00000006096a1221 */ /* 0x100fe20000010000 */
[----:B------:R-:W-:Y:S01]  /*68e0*/  @!P1 IMAD.MOV.U32 R106, RZ, RZ, R6 ;  /* 0x000000ffff6a9224 */ /* 0x000fe200078e0006 */
[----:B------:R-:W-:-:S04]  /*68f0*/  MOV R7, R14 ;  /* 0x0000000e00077202 */ /* 0x000fc80000000f00 */
[----:B------:R-:W-:-:S06]  /*6900*/  F2FP.BF16.F32.PACK_AB R142, RZ, R106 ;  /* 0x0000006aff8e723e */ /* 0x000fcc00000010ff */
        /* <DEDUP_REMOVED lines=9> */
.L_x_1253:
        /* <DEDUP_REMOVED lines=13> */
.L_x_1255:
[----:B------:R-:W-:Y:S05]  /*6a70*/  BSYNC.RECONVERGENT B2 ;  /* 0x0000000000027941 */ /* 0x000fea0003800200 */
.L_x_1254:
        /* <DEDUP_REMOVED lines=44> */
[----:B------:R-:W-:-:S04]  /*6d40*/  IMAD.WIDE.U32 R90, R90, -0x326172a9, RZ ;  /* 0xcd9e8d575a5a7825 */ /* 0x000fc800078e00ff */
[----:B------:R-:W-:Y:S01]  /*6d50*/  VIADD R77, R137, 0xdb3d7428 ;  /* 0xdb3d7428894d7836 */ /* 0x000fe20000000000 */
[----:B------:R-:W-:Y:S01]  /*6d60*/  LOP3.LUT R7, R7, R6, R91, 0x96, !PT ;  /* 0x0000000607077212 */ /* 0x000fe200078e965b */
[----:B------:R-:W-:-:S03]  /*6d70*/  VIADD R91, R137, 0x96a522ad ;  /* 0x96a522ad895b7836 */ /* 0x000fc60000000000 */
[----:B------:R-:W-:Y:S01]  /*6d80*/  LOP3.LUT R77, R77, R76, R9, 0x96, !PT ;  /* 0x0000004c4d4d7212 */ /* 0x000fe200078e9609 */
[----:B------:R-:W-:-:S04]  /*6d90*/  IMAD.WIDE.U32 R6, R7, -0x2daee0ad, RZ ;  /* 0xd2511f5307067825 */ /* 0x000fc800078e00ff */
[----:B------:R-:W-:Y:S01]  /*6da0*/  IMAD.WIDE.U32 R76, R77, -0x326172a9, RZ ;  /* 0xcd9e8d574d4c7825 */ /* 0x000fe200078e00ff */
[----:B------:R-:W-:-:S03]  /*6db0*/  LOP3.LUT R91, R91, R8, R7, 0x96, !PT ;  /* 0x000000085b5b7212 */ /* 0x000fc600078e9607 */
[----:B------:R-:W-:Y:S02]  /*6dc0*/  HFMA2 R8, -RZ, RZ, 0, 0 ;  /* 0x00000000ff087431 */ /* 0x000fe400000001ff */
[----:B------:R-:W-:Y:S01]  /*6dd0*/  VIADD R9, R136, 0x8ff34781 ;  /* 0x8ff3478188097836 */ /* 0x000fe20000000000 */
[----:B------:R-:W-:Y:S01]  /*6de0*/  MOV R14, R76 ;  /* 0x0000004c000e7202 */ /* 0x000fe20000000f00 */
[----:B------:R-:W-:Y:S02]  /*6df0*/  IMAD.MOV.U32 R7, RZ, RZ, R138 ;  /* 0x000000ffff077224 */ /* 0x000fe400078e008a */
[----:B------:R-:W-:Y:S01]  /*6e00*/  IMAD.MOV.U32 R138, RZ, RZ, R6 ;  /* 0x000000ffff8a7224 */ /* 0x000fe200078e0006 */
[----:B------:R-:W-:-:S07]  /*6e10*/  LOP3.LUT R90, R9, R90, R77, 0x96, !PT ;  /* 0x0000005a095a7212 */ /* 0x000fce00078e964d */
.L_x_1252:
[----:B------:R-:W-:Y:S05]  /*6e20*/  BSYNC.RECONVERGENT B1 ;  /* 0x0000000000017941 */ /* 0x000fea0003800200 */
.L_x_1251:
        /* <DEDUP_REMOVED lines=22> */
.L_x_1258:
        /* <DEDUP_REMOVED lines=13> */
.L_x_1260:
[----:B------:R-:W-:Y:S05]  /*7060*/  BSYNC.RECONVERGENT B2 ;  /* 0x0000000000027941 */ /* 0x000fea0003800200 */
.L_x_1259:
        /* <DEDUP_REMOVED lines=58> */
.L_x_1257:
[----:B------:R-:W-:Y:S05]  /*7410*/  BSYNC.RECONVERGENT B1 ;  /* 0x0000000000017941 */ /* 0x000fea0003800200 */
.L_x_1256:
[----:B------:R-:W-:Y:S01]  /*7420*/  I2FP.F32.U32 R6, R7 ;  /* 0x0000000700067245 */ /* 0x000fe20000201000 */
[----:B------:R-:W-:Y:S01]  /*7430*/  BSSY.RECONVERGENT B1, `(.L_x_1261) ;  /* 0x0000062000017945 */ /* 0x000fe20003800200 */
[----:B------:R-:W-:-:S03]  /*7440*/  PRMT R7, R33, 0x7632, R7 ;  /* 0x0000763221077816 */ /* 0x000fc60000000007 */
[----:B------:R-:W-:Y:S02]  /*7450*/  FFMA.FTZ R6, R6, R147, 1.1641532182693481445e-10 ;  /* 0x2f00000006067423 */ /* 0x000fe40000010093 */
[----:B------:R-:W-:-:S03]  /*7460*/  IMAD.U32 R7, R7, 0x10000, RZ ;  /* 0x0001000007077824 */ /* 0x000fc600078e00ff */
[----:B------:R-:W-:Y:S01]  /*7470*/  FSETP.GTU.FTZ.AND P2, PT, R6, R145, PT ;  /* 0x000000910600720b */ /* 0x000fe20003f5c000 */
[----:B------:R-:W-:Y:S01]  /*7480*/  FMUL.FTZ R7, R7, R146 ;  /* 0x0000009207077220 */ /* 0x000fe20000410000 */
[----:B------:R-:W-:Y:S02]  /*7490*/  @P1 PRMT R6, R29, 0x7632, R6 ;  /* 0x000076321d061816 */ /* 0x000fe40000000006 */
[----:B------:R-:W-:Y:S02]  /*74a0*/  SEL R9, RZ, 0x1, P2 ;  /* 0x00000001ff097807 */ /* 0x000fe40001000000 */
[----:B------:R-:W-:Y:S01]  /*74b0*/  FSEL R8, R7, RZ, !P2 ;  /* 0x000000ff07087208 */ /* 0x000fe20005000000 */
[----:B------:R-:W-:Y:S01]  /*74c0*/  @P1 IMAD.U32 R6, R6, 0x10000, RZ ;  /* 0x0001000006061824 */ /* 0x000fe200078e00ff */
[----:B------:R-:W-:Y:S01]  /*74d0*/  ISETP.NE.AND P2, PT, R76, 0x1, PT ;  /* 0x000000014c00780c */ /* 0x000fe20003f45270 */
[----:B------:R-:W-:Y:S02]  /*74e0*/  IMAD.MOV.U32 R7, RZ, RZ, R14 ;  /* 0x000000ffff077224 */ /* 0x000fe400078e000e */
        /* <DEDUP_REMOVED lines=14> */
.L_x_1263:
        /* <DEDUP_REMOVED lines=13> */
.L_x_1265:
[----:B------:R-:W-:Y:S05]  /*76a0*/  BSYNC.RECONVERGENT B2 ;  /* 0x0000000000027941 */ /* 0x000fea0003800200 */
.L_x_1264:
        /* <DEDUP_REMOVED lines=58> */
.L_x_1262:
[----:B------:R-:W-:Y:S05]  /*7a50*/  BSYNC.RECONVERGENT B1 ;  /* 0x0000000000017941 */ /* 0x000fea0003800200 */
.L_x_1261:
        /* <DEDUP_REMOVED lines=21> */
.L_x_1268:
        /* <DEDUP_REMOVED lines=13> */
.L_x_1270:
[----:B------:R-:W-:Y:S05]  /*7c80*/  BSYNC.RECONVERGENT B2 ;  /* 0x0000000000027941 */ /* 0x000fea0003800200 */
.L_x_1269:
        /* <DEDUP_REMOVED lines=58> */
.L_x_1267:
[----:B------:R-:W-:Y:S05]  /*8030*/  BSYNC.RECONVERGENT B1 ;  /* 0x0000000000017941 */ /* 0x000fea0003800200 */
.L_x_1266:
        /* <DEDUP_REMOVED lines=11> */
[----:B------:R-:W-:-:S03]  /*80f0*/  IMAD.MOV.U32 R7, RZ, RZ, R14 ;  /* 0x000000ffff077224 */ /* 0x000fc600078e000e */
[--C-:B------:R-:W-:Y:S01]  /*8100*/  @P1 FADD.FTZ R108, R77, R8.reuse ;  /* 0x000000084d6c1221 */ /* 0x100fe20000010000 */
[--C-:B------:R-:W-:Y:S02]  /*8110*/  @!P1 IMAD.MOV.U32 R108, RZ, RZ, R8.reuse ;  /* 0x000000ffff6c9224 */ /* 0x100fe400078e0008 */
[----:B------:R-:W-:Y:S01]  /*8120*/  HFMA2 R77, -RZ, RZ, 0, 1.1920928955078125e-07 ;  /* 0x00000002ff4d7431 */ /* 0x000fe200000001ff */
[----:B------:R-:W-:Y:S02]  /*8130*/  PRMT R8, R6, 0x7610, R8 ;  /* 0x0000761006087816 */ /* 0x000fe40000000008 */
        /* <DEDUP_REMOVED lines=10> */
.L_x_1273:
        /* <DEDUP_REMOVED lines=13> */
.L_x_1275:
[----:B------:R-:W-:Y:S05]  /*82b0*/  BSYNC.RECONVERGENT B2 ;  /* 0x0000000000027941 */ /* 0x000fea0003800200 */
.L_x_1274:
        /* <DEDUP_REMOVED lines=58> */
.L_x_1272:
[----:B------:R-:W-:Y:S05]  /*8660*/  BSYNC.RECONVERGENT B1 ;  /* 0x0000000000017941 */ /* 0x000fea0003800200 */
.L_x_1271:
        /* <DEDUP_REMOVED lines=20> */
.L_x_1278:
        /* <DEDUP_REMOVED lines=13> */
.L_x_1280:
[----:B------:R-:W-:Y:S05]  /*8880*/  BSYNC.RECONVERGENT B2 ;  /* 0x0000000000027941 */ /* 0x000fea0003800200 */
.L_x_1279:
        /* <DEDUP_REMOVED lines=58> */
.L_x_1277:
[----:B------:R-:W-:Y:S05]  /*8c30*/  BSYNC.RECONVERGENT B1 ;  /* 0x0000000000017941 */ /* 0x000fea0003800200 */
.L_x_1276:
[----:B------:R-:W-:Y:S01]  /*8c40*/  I2FP.F32.U32 R6, R76 ;  /* 0x0000004c00067245 */ /* 0x000fe20000201000 */
[----:B------:R-:W-:Y:S01]  /*8c50*/  BSSY.RECONVERGENT B1, `(.L_x_1281) ;  /* 0x0000062000017945 */ /* 0x000fe20003800200 */
[----:B------:R-:W-:Y:S01]  /*8c60*/  PRMT R7, R34, 0x7632, R7 ;  /* 0x0000763222077816 */ /* 0x000fe20000000007 */
[----:B------:R-:W-:Y:S02]  /*8c70*/  IMAD.MOV.U32 R76, RZ, RZ, 0x2 ;  /* 0x00000002ff4c7424 */ /* 0x000fe400078e00ff */
[----:B------:R-:W-:Y:S02]  /*8c80*/  FFMA.FTZ R6, R6, R147, 1.1641532182693481445e-10 ;  /* 0x2f00000006067423 */ /* 0x000fe40000010093 */
[----:B------:R-:W-:-:S03]  /*8c90*/  IMAD.U32 R7, R7, 0x10000, RZ ;  /* 0x0001000007077824 */ /* 0x000fc600078e00ff */
[----:B------:R-:W-:Y:S01]  /*8ca0*/  FSETP.GTU.FTZ.AND P4, PT, R6, R145, PT ;  /* 0x000000910600720b */ /* 0x000fe20003f9c000 */
[----:B------:R-:W-:Y:S01]  /*8cb0*/  FMUL.FTZ R7, R7, R146 ;  /* 0x0000009207077220 */ /* 0x000fe20000410000 */
[----:B------:R-:W-:-:S04]  /*8cc0*/  @P1 PRMT R6, R30, 0x7632, R6 ;  /* 0x000076321e061816 */ /* 0x000fc80000000006 */
[----:B------:R-:W-:Y:S02]  /*8cd0*/  FSEL R89, R7, RZ, !P4 ;  /* 0x000000ff07597208 */ /* 0x000fe40006000000 */
[----:B------:R-:W-:Y:S02]  /*8ce0*/  SEL R7, RZ, 0x1, P4 ;  /* 0x00000001ff077807 */ /* 0x000fe40002000000 */
[----:B------:R-:W-:Y:S01]  /*8cf0*/  ISETP.NE.AND P4, PT, R119, 0x1, PT ;  /* 0x000000017700780c */ /* 0x000fe20003f85270 */
[----:B------:R-:W-:Y:S01]  /*8d00*/  FADD.FTZ R78, R78, R89 ;  /* 0x000000594e4e7221 */ /* 0x000fe20000010000 */
[----:B------:R-:W-:Y:S02]  /*8d10*/  @P1 SHF.L.U32 R77, R6, 0x10, RZ ;  /* 0x00000010064d1819 */ /* 0x000fe400000006ff */
[----:B------:R-:W-:-:S03]  /*8d20*/  MOV R6, R14 ;  /* 0x0000000e00067202 */ /* 0x000fc60000000f00 */
        /* <DEDUP_REMOVED lines=12> */
.L_x_1283:
        /* <DEDUP_REMOVED lines=13> */
.L_x_1285:
[----:B------:R-:W-:Y:S05]  /*8ec0*/  BSYNC.RECONVERGENT B2 ;  /* 0x0000000000027941 */ /* 0x000fea0003800200 */
.L_x_1284:
[----:B------:R-:W-:Y:S01]  /*8ed0*/  IMAD.WIDE.U32 R90, R97, -0x326172a9, RZ ;  /* 0xcd9e8d57615a7825 */ /* 0x000fe200078e00ff */
[----:B------:R-:W-:Y:S02]  /*8ee0*/  LOP3.LUT R76, R15, R135, R137, 0x96, !PT ;  /* 0x000000870f4c7212 */ /* 0x000fe400078e9689 */
[----:B------:R-:W-:Y:S01]  /*8ef0*/  IADD3 R89, PT, PT, R136, -0x61c88647, RZ ;  /* 0x9e3779b988597810 */ /* 0x000fe20007ffe0ff */
[----:B------:R-:W-:Y:S01]  /*8f00*/  VIADD R119, R137, 0xed9eba14 ;  /* 0xed9eba1489777836 */ /* 0x000fe20000000000 */
[----:B------:R-:W-:Y:S01]  /*8f10*/  LOP3.LUT R150, R94, R91, R136, 0x96, !PT ;  /* 0x0000005b5e967212 */ /* 0x000fe200078e9688 */
[----:B------:R-:W-:-:S04]  /*8f20*/  IMAD.WIDE.U32 R76, R76, -0x326172a9, RZ ;  /* 0xcd9e8d574c4c7825 */ /* 0x000fc800078e00ff */
[----:B------:R-:W-:Y:S01]  /*8f30*/  IMAD.WIDE.U32 R150, R150, -0x2daee0ad, RZ ;  /* 0xd2511f5396967825 */ /* 0x000fe200078e00ff */
[----:B------:R-:W-:Y:S02]  /*8f40*/  LOP3.LUT R89, R89, R90, R77, 0x96, !PT ;  /* 0x0000005a59597212 */ /* 0x000fe400078e964d */
[----:B------:R-:W-:Y:S01]  /*8f50*/  IADD3 R77, PT, PT, R136, 0x3c6ef372, RZ ;  /* 0x3c6ef372884d7810 */ /* 0x000fe20007ffe0ff */
[----:B------:R-:W-:Y:S02]  /*8f60*/  VIADD R91, R137, 0xbb67ae85 ;  /* 0xbb67ae85895b7836 */ /* 0x000fe40000000000 */
[----:B------:R-:W-:-:S03]  /*8f70*/  IMAD.MOV.U32 R6, RZ, RZ, R138 ;  /* 0x000000ffff067224 */ /* 0x000fc600078e008a */
[----:B------:R-:W-:Y:S01]  /*8f80*/  LOP3.LUT R91, R91, R134, R151, 0x96, !PT ;  /* 0x000000865b5b7212 */ /* 0x000fe200078e9697 */
[----:B------:R-:W-:-:S04]  /*8f90*/  IMAD.WIDE.U32 R134, R89, -0x2daee0ad, RZ ;  /* 0xd2511f5359867825 */ /* 0x000fc800078e00ff */
[----:B------:R-:W-:Y:S02]  /*8fa0*/  VIADD R89, R137, 0x76cf5d0a ;  /* 0x76cf5d0a89597836 */ /* 0x000fe40000000000 */
[----:B------:R-:W-:-:S03]  /*8fb0*/  IMAD.WIDE.U32 R90, R91, -0x326172a9, RZ ;  /* 0xcd9e8d575b5a7825 */ /* 0x000fc600078e00ff */
[----:B------:R-:W-:Y:S02]  /*8fc0*/  LOP3.LUT R89, R89, R150, R135, 0x96, !PT ;  /* 0x0000009659597212 */ /* 0x000fe400078e9687 */
[----:B------:R-:W-:-:S03]  /*8fd0*/  LOP3.LUT R150, R77, R76, R91, 0x96, !PT ;  /* 0x0000004c4d967212 */ /* 0x000fc600078e965b */
[----:B------:R-:W-:-:S04]  /*8fe0*/  IMAD.WIDE.U32 R76, R89, -0x326172a9, RZ ;  /* 0xcd9e8d57594c7825 */ /* 0x000fc800078e00ff */
[----:B------:R-:W-:Y:S01]  /*8ff0*/  IMAD.WIDE.U32 R150, R150, -0x2daee0ad, RZ ;  /* 0xd2511f5396967825 */ /* 0x000fe200078e00ff */
[----:B------:R-:W-:Y:S02]  /*9000*/  LOP3.LUT R135, R5, R90, R77, 0x96, !PT ;  /* 0x0000005a05877212 */ /* 0x000fe400078e964d */
[----:B------:R-:W-:Y:S01]  /*9010*/  IADD3 R77, PT, PT, R136, 0x78dde6e4, RZ ;  /* 0x78dde6e4884d7810 */ /* 0x000fe20007ffe0ff */
[----:B------:R-:W-:-:S05]  /*9020*/  VIADD R89, R137, 0x32370b8f ;  /* 0x32370b8f89597836 */ /* 0x000fca0000000000 */
[----:B------:R-:W-:Y:S01]  /*9030*/  LOP3.LUT R89, R89, R134, R151, 0x96, !PT ;  /* 0x0000008659597212 */ /* 0x000fe200078e9697 */
[----:B------:R-:W-:-:S04]  /*9040*/  IMAD.WIDE.U32 R134, R135, -0x2daee0ad, RZ ;  /* 0xd2511f5387867825 */ /* 0x000fc800078e00ff */
[----:B------:R-:W-:Y:S01]  /*9050*/  IMAD.WIDE.U32 R90, R89, -0x326172a9, RZ ;  /* 0xcd9e8d57595a7825 */ /* 0x000fe200078e00ff */
[----:B------:R-:W-:-:S03]  /*9060*/  LOP3.LUT R119, R119, R150, R135, 0x96, !PT ;  /* 0x0000009677777212 */ /* 0x000fc600078e9687 */
[----:B------:R-:W-:Y:S01]  /*9070*/  VIADD R89, R136, 0x1715609d ;  /* 0x1715609d88597836 */ /* 0x000fe20000000000 */
[----:B------:R-:W-:Y:S01]  /*9080*/  LOP3.LUT R150, R77, R76, R91, 0x96, !PT ;  /* 0x0000004c4d967212 */ /* 0x000fe200078e965b */
        /* <DEDUP_REMOVED lines=9> */
[----:B------:R-:W-:-:S03]  /*9120*/  LOP3.LUT R150, R77, R76, R91, 0x96, !PT ;  /* 0x0000004c4d967212 */ /* 0x000fc600078e965b */
[----:B------:R-:W-:-:S04]  /*9130*/  IMAD.WIDE.U32 R76, R89, -0x326172a9, RZ ;  /* 0xcd9e8d57594c7825 */ /* 0x000fc800078e00ff */
[----:B------:R-:W-:Y:S02]  /*9140*/  VIADD R89, R136, 0x5384540f ;  /* 0x5384540f88597836 */ /* 0x000fe40000000000 */
[----:B------:R-:W-:-:S03]  /*9150*/  IMAD.WIDE.U32 R150, R150, -0x2daee0ad, RZ ;  /* 0xd2511f5396967825 */ /* 0x000fc600078e00ff */
[----:B------:R-:W-:Y:S02]  /*9160*/  LOP3.LUT R89, R89, R90, R77, 0x96, !PT ;  /* 0x0000005a59597212 */ /* 0x000fe400078e964d */
[----:B------:R-:W-:Y:S02]  /*9170*/  LOP3.LUT R90, R143, R134, R151, 0x96, !PT ;  /* 0x000000868f5a7212 */ /* 0x000fe400078e9697 */
[----:B------:R-:W-:Y:S01]  /*9180*/  IADD3 R77, PT, PT, R136, -0xe443238, RZ ;  /* 0xf1bbcdc8884d7810 */ /* 0x000fe20007ffe0ff */
        /* <DEDUP_REMOVED lines=9> */
[----:B------:R-:W-:Y:S01]  /*9220*/  VIADD R89, R136, 0x8ff34781 ;  /* 0x8ff3478188597836 */ /* 0x000fe20000000000 */
[----:B------:R-:W-:Y:S01]  /*9230*/  MOV R14, R150 ;  /* 0x00000096000e7202 */ /* 0x000fe20000000f00 */
[----:B------:R-:W-:Y:S02]  /*9240*/  IMAD.MOV.U32 R138, RZ, RZ, R76 ;  /* 0x000000ffff8a7224 */ /* 0x000fe400078e004c */
[----:B------:R-:W-:Y:S01]  /*9250*/  HFMA2 R76, -RZ, RZ, 0, 0 ;  /* 0x00000000ff4c7431 */ /* 0x000fe200000001ff */
[----:B------:R-:W-:-:S07]  /*9260*/  LOP3.LUT R90, R89, R90, R151, 0x96, !PT ;  /* 0x0000005a595a7212 */ /* 0x000fce00078e9697 */
.L_x_1282:
[----:B------:R-:W-:Y:S05]  /*9270*/  BSYNC.RECONVERGENT B1 ;  /* 0x0000000000017941 */ /* 0x000fea0003800200 */
.L_x_1281:
        /* <DEDUP_REMOVED lines=21> */
.L_x_1288:
        /* <DEDUP_REMOVED lines=13> */
.L_x_1290:
[----:B------:R-:W-:Y:S05]  /*94a0*/  BSYNC.RECONVERGENT B2 ;  /* 0x0000000000027941 */ /* 0x000fea0003800200 */
.L_x_1289:
        /* <DEDUP_REMOVED lines=8> */
[----:B------:R-:W-:Y:S01]  /*9530*/  IADD3 R77, PT, PT, R136, 0x3c6ef372, RZ ;  /* 0x3c6ef372884d7810 */ /* 0x000fe20007ffe0ff */
[----:B------:R-:W-:Y:S01]  /*9540*/  VIADD R119, R137, 0x76cf5d0a ;  /* 0x76cf5d0a89777836 */ /* 0x000fe20000000000 */
[----:B------:R-:W-:Y:S01]  /*9550*/  LOP3.LUT R78, R91, R90, R135, 0x96, !PT ;  /* 0x0000005a5b4e7212 */ /* 0x000fe200078e9687 */
[----:B------:R-:W-:-:S04]  /*9560*/  IMAD.WIDE.U32 R90, R79, -0x2daee0ad, RZ ;  /* 0xd2511f534f5a7825 */ /* 0x000fc800078e00ff */
[----:B------:R-:W-:Y:S01]  /*9570*/  IMAD.WIDE.U32 R78, R78, -0x326172a9, RZ ;  /* 0xcd9e8d574e4e7825 */ /* 0x000fe200078e00ff */
[----:B------:R-:W-:-:S04]  /*9580*/  LOP3.LUT R119, R119, R134, R91, 0x96, !PT ;  /* 0x0000008677777212 */ /* 0x000fc800078e965b */
[----:B------:R-:W-:Y:S01]  /*9590*/  LOP3.LUT R134, R77, R76, R79, 0x96, !PT ;  /* 0x0000004c4d867212 */ /* 0x000fe200078e964f */
[----:B------:R-:W-:-:S04]  /*95a0*/  IMAD.WIDE.U32 R76, R119, -0x326172a9, RZ ;  /* 0xcd9e8d57774c7825 */ /* 0x000fc800078e00ff */
[----:B------:R-:W-:Y:S01]  /*95b0*/  IMAD.WIDE.U32 R134, R134, -0x2daee0ad, RZ ;  /* 0xd2511f5386867825 */ /* 0x000fe200078e00ff */
[----:B------:R-:W-:Y:S02]  /*95c0*/  LOP3.LUT R91, R5, R78, R77, 0x96, !PT ;  /* 0x0000004e055b7212 */ /* 0x000fe400078e964d */
[----:B------:R-:W-:Y:S01]  /*95d0*/  IADD3 R77, PT, PT, R136, 0x78dde6e4, RZ ;  /* 0x78dde6e4884d7810 */ /* 0x000fe20007ffe0ff */
[C---:B------:R-:W-:Y:S02]  /*95e0*/  VIADD R79, R137.reuse, 0x32370b8f ;  /* 0x32370b8f894f7836 */ /* 0x040fe40000000000 */
[----:B------:R-:W-:-:S03]  /*95f0*/  VIADD R119, R137, 0xed9eba14 ;  /* 0xed9eba1489777836 */ /* 0x000fc60000000000 */
[----:B------:R-:W-:Y:S01]  /*9600*/  LOP3.LUT R79, R79, R90, R135, 0x96, !PT ;  /* 0x0000005a4f4f7212 */ /* 0x000fe200078e9687 */
[----:B------:R-:W-:-:S04]  /*9610*/  IMAD.WIDE.U32 R90, R91, -0x2daee0ad, RZ ;  /* 0xd2511f535b5a7825 */ /* 0x000fc800078e00ff */
        /* <DEDUP_REMOVED lines=12> */
[----:B------:R-:W-:-:S04]  /*96e0*/  LOP3.LUT R119, R119, R134, R91, 0x96, !PT ;  /* 0x0000008677777212 */ /* 0x000fc800078e965b */
        /* <DEDUP_REMOVED lines=22> */
.L_x_1287:
[----:B------:R-:W-:Y:S05]  /*9850*/  BSYNC.RECONVERGENT B1 ;  /* 0x0000000000017941 */ /* 0x000fea0003800200 */
.L_x_1286:
[----:B------:R-:W-:Y:S01]  /*9860*/  I2FP.F32.U32 R76, R77 ;  /* 0x0000004d004c7245 */ /* 0x000fe20000201000 */
[----:B------:R-:W-:Y:S01]  /*9870*/  IMAD.U32 R77, R35, 0x10000, RZ ;  /* 0x00010000234d7824 */ /* 0x000fe200078e00ff */
[----:B------:R-:W-:Y:S01]  /*9880*/  BSSY.RECONVERGENT B1, `(.L_x_1291) ;  /* 0x0000060000017945 */ /* 0x000fe20003800200 */
[----:B------:R-:W-:Y:S02]  /*9890*/  @P1 IMAD.U32 R119, R31, 0x10000, RZ ;  /* 0x000100001f771824 */ /* 0x000fe400078e00ff */
[----:B------:R-:W-:Y:S01]  /*98a0*/  FFMA.FTZ R76, R76, R147, 1.1641532182693481445e-10 ;  /* 0x2f0000004c4c7423 */ /* 0x000fe20000010093 */
[----:B------:R-:W-:Y:S01]  /*98b0*/  FMUL.FTZ R77, R77, R146 ;  /* 0x000000924d4d7220 */ /* 0x000fe20000410000 */
[----:B------:R-:W-:-:S03]  /*98c0*/  IMAD.MOV.U32 R79, RZ, RZ, 0x2 ;  /* 0x00000002ff4f7424 */ /* 0x000fc600078e00ff */
[----:B------:R-:W-:-:S04]  /*98d0*/  FSETP.GTU.FTZ.AND P5, PT, R76, R145, PT ;  /* 0x000000914c00720b */ /* 0x000fc80003fbc000 */
[----:B------:R-:W-:Y:S02]  /*98e0*/  FSEL R77, R77, RZ, !P5 ;  /* 0x000000ff4d4d7208 */ /* 0x000fe40006800000 */
[----:B------:R-:W-:Y:S02]  /*98f0*/  SEL R76, RZ, 0x1, P5 ;  /* 0x00000001ff4c7807 */ /* 0x000fe40002800000 */
[----:B------:R-:W-:Y:S01]  /*9900*/  ISETP.NE.AND P5, PT, R78, 0x1, PT ;  /* 0x000000014e00780c */ /* 0x000fe20003fa5270 */
[----:B------:R-:W-:Y:S01]  /*9910*/  FADD.FTZ R6, R6, R77 ;  /* 0x0000004d06067221 */ /* 0x000fe20000010000 */
[----:B------:R-:W-:-:S03]  /*9920*/  IMAD.MOV.U32 R77, RZ, RZ, R14 ;  /* 0x000000ffff4d7224 */ /* 0x000fc600078e000e */
        /* <DEDUP_REMOVED lines=13> */
.L_x_1293:
        /* <DEDUP_REMOVED lines=13> */
.L_x_1295:
[----:B------:R-:W-:Y:S05]  /*9ad0*/  BSYNC.RECONVERGENT B2 ;  /* 0x0000000000027941 */ /* 0x000fea0003800200 */
.L_x_1294:
        /* <DEDUP_REMOVED lines=58> */
.L_x_1292:
[----:B------:R-:W-:Y:S05]  /*9e80*/  BSYNC.RECONVERGENT B1 ;  /* 0x0000000000017941 */ /* 0x000fea0003800200 */
.L_x_1291:
[----:B------:R-:W-:Y:S01]  /*9e90*/  I2FP.F32.U32 R76, R77 ;  /* 0x0000004d004c7245 */ /* 0x000fe20000201000 */
[----:B------:R-:W-:Y:S01]  /*9ea0*/  BSSY.RECONVERGENT B1, `(.L_x_1296) ;  /* 0x000005d000017945 */ /* 0x000fe20003800200 */
[----:B------:R-:W-:Y:S01]  /*9eb0*/  ISETP.NE.AND P6, PT, R79, 0x1, PT ;  /* 0x000000014f00780c */ /* 0x000fe20003fc5270 */
[----:B------:R-:W-:Y:S01]  /*9ec0*/  IMAD.MOV.U32 R78, RZ, RZ, R14 ;  /* 0x000000ffff4e7224 */ /* 0x000fe200078e000e */
[----:B------:R-:W-:Y:S01]  /*9ed0*/  SHF.L.U32 R77, R89, 0x10, RZ ;  /* 0x00000010594d7819 */ /* 0x000fe200000006ff */
[----:B------:R-:W-:Y:S01]  /*9ee0*/  FFMA.FTZ R76, R76, R147, 1.1641532182693481445e-10 ;  /* 0x2f0000004c4c7423 */ /* 0x000fe20000010093 */
[----:B------:R-:W-:-:S03]  /*9ef0*/  IMAD.MOV.U32 R89, RZ, RZ, 0x2 ;  /* 0x00000002ff597424 */ /* 0x000fc600078e00ff */
        /* <DEDUP_REMOVED lines=13> */
.L_x_1298:
        /* <DEDUP_REMOVED lines=15> */
.L_x_1300:
[----:B------:R-:W-:Y:S05]  /*a0c0*/  BSYNC.RECONVERGENT B2 ;  /* 0x0000000000027941 */ /* 0x000fea0003800200 */
.L_x_1299:
        /* <DEDUP_REMOVED lines=10> */
[----:B------:R-:W-:Y:S01]  /*a170*/  IMAD.WIDE.U32 R134, R89, -0x2daee0ad, RZ ;  /* 0xd2511f5359867825 */ /* 0x000fe200078e00ff */
[----:B------:R-:W-:-:S03]  /*a180*/  IADD3 R89, PT, PT, R137, 0x32370b8f, RZ ;  /* 0x32370b8f89597810 */ /* 0x000fc60007ffe0ff */
[----:B------:R-:W-:Y:S02]  /*a190*/  VIADD R79, R137, 0x76cf5d0a ;  /* 0x76cf5d0a894f7836 */ /* 0x000fe40000000000 */
[----:B------:R-:W-:-:S03]  /*a1a0*/  IMAD.WIDE.U32 R90, R91, -0x326172a9, RZ ;  /* 0xcd9e8d575b5a7825 */ /* 0x000fc600078e00ff */
[----:B------:R-:W-:Y:S02]  /*a1b0*/  LOP3.LUT R79, R79, R78, R135, 0x96, !PT ;  /* 0x0000004e4f4f7212 */ /* 0x000fe400078e9687 */
[----:B------:R-:W-:-:S03]  /*a1c0*/  LOP3.LUT R78, R77, R76, R91, 0x96, !PT ;  /* 0x0000004c4d4e7212 */ /* 0x000fc600078e965b */
        /* <DEDUP_REMOVED lines=19> */
[----:B------:R-:W-:-:S03]  /*a300*/  LOP3.LUT R77, R77, R78, R135, 0x96, !PT ;  /* 0x0000004e4d4d7212 */ /* 0x000fc600078e9687 */
        /* <DEDUP_REMOVED lines=15> */
[----:B------:R-:W-:Y:S01]  /*a400*/  IMAD.MOV.U32 R14, RZ, RZ, R78 ;  /* 0x000000ffff0e7224 */ /* 0x000fe200078e004e */
[----:B------:R-:W-:Y:S01]  /*a410*/  MOV R78, R138 ;  /* 0x0000008a004e7202 */ /* 0x000fe20000000f00 */
[----:B------:R-:W-:Y:S01]  /*a420*/  IMAD.WIDE.U32 R76, R76, -0x2daee0ad, RZ ;  /* 0xd2511f534c4c7825 */ /* 0x000fe200078e00ff */
[----:B------:R-:W-:-:S03]  /*a430*/  LOP3.LUT R90, R5, R90, R79, 0x96, !PT ;  /* 0x0000005a055a7212 */ /* 0x000fc600078e964f */
[----:B------:R-:W-:Y:S01]  /*a440*/  IMAD.MOV.U32 R138, RZ, RZ, R76 ;  /* 0x000000ffff8a7224 */ /* 0x000fe200078e004c */
[----:B------:R-:W-:Y:S01]  /*a450*/  LOP3.LUT R91, R91, R134, R77, 0x96, !PT ;  /* 0x000000865b5b7212 */ /* 0x000fe200078e964d */
[----:B------:R-:W-:-:S07]  /*a460*/  IMAD.MOV.U32 R89, RZ, RZ, RZ ;  /* 0x000000ffff597224 */ /* 0x000fce00078e00ff */
.L_x_1297:
[----:B------:R-:W-:Y:S05]  /*a470*/  BSYNC.RECONVERGENT B1 ;  /* 0x0000000000017941 */ /* 0x000fea0003800200 */
.L_x_1296:
[----:B------:R-:W-:Y:S02]  /*a480*/  I2FP.F32.U32 R76, R78 ;  /* 0x0000004e004c7245 */ /* 0x000fe40000201000 */
[----:B------:R-:W-:Y:S02]  /*a490*/  PRMT R5, R35, 0x7632, R5 ;  /* 0x0000763223057816 */ /* 0x000fe40000000005 */
[----:B------:R-:W-:Y:S01]  /*a4a0*/  PRMT R78, R148, 0x5410, R149 ;  /* 0x00005410944e7816 */ /* 0x000fe20000000095 */
[----:B------:R-:W-:Y:S01]  /*a4b0*/  FFMA.FTZ R76, R76, R147, 1.1641532182693481445e-10 ;  /* 0x2f0000004c4c7423 */ /* 0x000fe20000010093 */
[----:B------:R-:W-:-:S04]  /*a4c0*/  SHF.L.U32 R5, R5, 0x10, RZ ;  /* 0x0000001005057819 */ /* 0x000fc800000006ff */
[----:B------:R-:W-:Y:S01]  /*a4d0*/  FSETP.GTU.FTZ.AND P6, PT, R76, R145, PT ;  /* 0x000000914c00720b */ /* 0x000fe20003fdc000 */
[----:B------:R-:W-:Y:S01]  /*a4e0*/  FMUL.FTZ R5, R5, R146 ;  /* 0x0000009205057220 */ /* 0x000fe20000410000 */
[----:B------:R-:W-:-:S04]  /*a4f0*/  @P1 PRMT R76, R31, 0x7632, R76 ;  /* 0x000076321f4c1816 */ /* 0x000fc8000000004c */
[----:B------:R-:W-:Y:S01]  /*a500*/  FSEL R79, R5, RZ, !P6 ;  /* 0x000000ff054f7208 */ /* 0x000fe20007000000 */
[----:B------:R-:W-:Y:S01]  /*a510*/  @P1 IMAD.U32 R77, R76, 0x10000, RZ ;  /* 0x000100004c4d1824 */ /* 0x000fe200078e00ff */
[----:B------:R-:W-:Y:S02]  /*a520*/  SEL R5, RZ, 0x1, P6 ;  /* 0x00000001ff057807 */ /* 0x000fe40003000000 */
[----:B------:R-:W-:Y:S01]  /*a530*/  PRMT R76, R139, 0x5410, R140 ;  /* 0x000054108b4c7816 */ /* 0x000fe2000000008c */
[----:B------:R-:W-:-:S04]  /*a540*/  FADD.FTZ R150, R150, R79 ;  /* 0x0000004f96967221 */ /* 0x000fc80000010000 */
[----:B------:R-:W-:Y:S01]  /*a550*/  @P1 FADD.FTZ R128, R150, R77 ;  /* 0x0000004d96801221 */ /* 0x000fe20000010000 */
[----:B------:R-:W-:Y:S01]  /*a560*/  @!P1 IMAD.MOV.U32 R128, RZ, RZ, R150 ;  /* 0x000000ffff809224 */ /* 0x000fe200078e0096 */
[----:B------:R-:W-:-:S04]  /*a570*/  PRMT R77, R142, 0x5410, R141 ;  /* 0x000054108e4d7816 */ /* 0x000fc8000000008d */
[----:B------:R-:W-:-:S04]  /*a580*/  F2FP.BF16.F32.PACK_AB R79, RZ, R128 ;  /* 0x00000080ff4f723e */ /* 0x000fc800000010ff */
[----:B------:R-:W-:-:S07]  /*a590*/  PRMT R79, R144, 0x5410, R79 ;  /* 0x00005410904f7816 */ /* 0x000fce000000004f */
.L_x_1220:
        /* <DEDUP_REMOVED lines=23> */
[----:B0-----:R-:W-:Y:S01]  /*a710*/  SHF.L.U32 R79, R6, 0x10, RZ ;  /* 0x00000010064f7819 */ /* 0x001fe200000006ff */
        /* <DEDUP_REMOVED lines=19> */
.L_x_1301:
[----:B0-----:R-:W-:Y:S02]  /*a850*/  IMAD.MOV.U32 R134, RZ, RZ, R138 ;  /* 0x000000ffff867224 */ /* 0x001fe400078e008a */
[----:B------:R-:W-:-:S07]  /*a860*/  VIADD R135, R133, 0x80 ;  /* 0x0000008085877836 */ /* 0x000fce0000000000 */
.L_x_1178:
[----:B------:R-:W-:Y:S05]  /*a870*/  BSYNC.RECONVERGENT B0 ;  /* 0x0000000000007941 */ /* 0x000fea0003800200 */
.L_x_1177:
[----:B------:R-:W-:Y:S01]  /*a880*/  ISETP.GE.U32.AND P0, PT, R96, 0x100, PT ;  /* 0x000001006000780c */ /* 0x000fe20003f06070 */
[----:B------:R-:W-:Y:S01]  /*a890*/  BSSY.RECONVERGENT B0, `(.L_x_1302) ;  /* 0x000099d000007945 */ /* 0x000fe20003800200 */
[----:B------:R-:W-:-:S11]  /*a8a0*/  LOP3.LUT R93, R93, 0xfffffeff, RZ, 0xc0, !PT ;  /* 0xfffffeff5d5d7812 */ /* 0x000fd600078ec0ff */
[----:B------:R-:W-:Y:S01]  /*a8b0*/  @P0 LOP3.LUT R93, R93, 0x100, RZ, 0xfc, !PT ;  /* 0x000001005d5d0812 */ /* 0x000fe200078efcff */
[----:B------:R-:W-:Y:S06]  /*a8c0*/  @!P0 BRA `(.L_x_1303) ;  /* 0x0000009800648947 */ /* 0x000fec0003800000 */
[----:B------:R-:W-:Y:S01]  /*a8d0*/  ISETP.NE.U32.AND P0, PT, RZ, UR10, PT ;  /* 0x0000000aff007c0c */ /* 0x000fe2000bf05070 */
[----:B-1----:R-:W0:Y:S01]  /*a8e0*/  LDC.64 R76, c[0x0][0x390] ;  /* 0x0000e400ff4c7b82 */ /* 0x002e220000000a00 */
        /* <DEDUP_REMOVED lines=14> */
[C---:B------:R-:W-:Y:S01]  /*a9d0*/  IADD3 R129, PT, PT, R137.reuse, 0x1fd5c5a3, RZ ;  /* 0x1fd5c5a389817810 */ /* 0x040fe20007ffe0ff */
[----:B------:R-:W-:Y:S01]  /*a9e0*/  VIADD R5, R137, 0xa9066899 ;  /* 0xa906689989057836 */ /* 0x000fe20000000000 */
[----:B------:R-:W-:Y:S01]  /*a9f0*/  MOV R4, R14 ;  /* 0x0000000e00047202 */ /* 0x000fe20000000f00 */
[----:B------:R-:W-:Y:S02]  /*aa00*/  IMAD.MOV.U32 R6, RZ, RZ, 0x2 ;  /* 0x00000002ff067424 */ /* 0x000fe400078e00ff */
[----:B------:R-:W-:-:S06]  /*aa10*/  IMAD.MOV.U32 R140, RZ, RZ, R134 ;  /* 0x000000ffff8c7224 */ /* 0x000fcc00078e0086 */
        /* <DEDUP_REMOVED lines=11> */
.L_x_1307:
        /* <DEDUP_REMOVED lines=13> */
.L_x_1309:
[----:B------:R-:W-:Y:S05]  /*aba0*/  BSYNC.RECONVERGENT B2 ;  /* 0x0000000000027941 */ /* 0x000fea0003800200 */
.L_x_1308:
        /* <DEDUP_REMOVED lines=9> */
[----:B------:R-:W-:Y:S01]  /*ac40*/  IMAD.MOV.U32 R4, RZ, RZ, R134 ;  /* 0x000000ffff047224 */ /* 0x000fe200078e0086 */
        /* <DEDUP_REMOVED lines=45> */
[----:B------:R-:W-:Y:S01]  /*af20*/  IMAD.MOV.U32 R14, RZ, RZ, R8 ;  /* 0x000000ffff0e7224 */ /* 0x000fe200078e0008 */
[----:B------:R-:W-:Y:S01]  /*af30*/  LOP3.LUT R91, R91, R6, R141, 0x96, !PT ;  /* 0x000000065b5b7212 */ /* 0x000fe200078e968d */
[----:B------:R-:W-:-:S07]  /*af40*/  HFMA2 R6, -RZ, RZ, 0, 0 ;  /* 0x00000000ff067431 */ /* 0x000fce00000001ff */
.L_x_1306:
[----:B------:R-:W-:Y:S05]  /*af50*/  BSYNC.RECONVERGENT B1 ;  /* 0x0000000000017941 */ /* 0x000fea0003800200 */
.L_x_1305:
[----:B------:R-:W1:Y:S01]  /*af60*/  LDC R147, c[0x0][0x404] ;  /* 0x00010100ff937b82 */ /* 0x000e620000000800 */
[----:B------:R-:W-:Y:S01]  /*af70*/  I2FP.F32.U32 R4, R4 ;  /* 0x0000000400047245 */ /* 0x000fe20000201000 */
[----:B------:R-:W-:Y:S01]  /*af80*/  IMAD.MOV.U32 R145, RZ, RZ, 0x2f800000 ;  /* 0x2f800000ff917424 */ /* 0x000fe200078e00ff */
[----:B------:R-:W-:Y:S01]  /*af90*/  ISETP.NE.AND P3, PT, R6, 0x1, PT ;  /* 0x000000010600780c */ /* 0x000fe20003f65270 */
[----:B-----5:R-:W-:Y:S01]  /*afa0*/  IMAD.U32 R7, R76, 0x10000, RZ ;  /* 0x000100004c077824 */ /* 0x020fe200078e00ff */
[----:B------:R-:W-:Y:S01]  /*afb0*/  LOP3.LUT R93, R93, 0xffffffef, RZ, 0xc0, !PT ;  /* 0xffffffef5d5d7812 */ /* 0x000fe200078ec0ff */
[----:B------:R-:W-:Y:S01]  /*afc0*/  FFMA.FTZ R4, R4, R145, 1.1641532182693481445e-10 ;  /* 0x2f00000004047423 */ /* 0x000fe20000010091 */
[----:B------:R-:W-:Y:S01]  /*afd0*/  BSSY.RECONVERGENT B1, `(.L_x_1310) ;  /* 0x000005c000017945 */ /* 0x000fe20003800200 */
[----:B------:R-:W2:Y:S01]  /*afe0*/  LDC R146, c[0x0][0x408] ;  /* 0x00010200ff927b82 */ /* 0x000ea20000000800 */
[----:B------:R-:W-:Y:S01]  /*aff0*/  HFMA2 R8, -RZ, RZ, 0, 1.1920928955078125e-07 ;  /* 0x00000002ff087431 */ /* 0x000fe200000001ff */
[----:B------:R-:W-:-:S02]  /*b000*/  PRMT R76, R76, 0x7632, R76 ;  /* 0x000076324c4c7816 */ /* 0x000fc4000000004c */
[----:B-1----:R-:W-:-:S04]  /*b010*/  FSETP.GTU.FTZ.AND P2, PT, R4, R147, PT ;  /* 0x000000930400720b */ /* 0x002fc80003f5c000 */
[----:B------:R-:W-:Y:S01]  /*b020*/  PLOP3.LUT P4, PT, P2, PT, PT, 0x8, 0x80 ;  /* 0x000000000080781c */ /* 0x000fe2000178e170 */
[----:B--2---:R-:W-:Y:S01]  /*b030*/  FMUL.FTZ R4, R7, R146 ;  /* 0x0000009207047220 */ /* 0x004fe20000410000 */
[----:B------:R-:W-:-:S04]  /*b040*/  IMAD.MOV.U32 R7, RZ, RZ, R14 ;  /* 0x000000ffff077224 */ /* 0x000fc800078e000e */
[----:B------:R-:W-:-:S07]  /*b050*/  FSEL R4, R4, RZ, !P2 ;  /* 0x000000ff04047208 */ /* 0x000fce0005000000 */
        /* <DEDUP_REMOVED lines=10> */
.L_x_1312:
        /* <DEDUP_REMOVED lines=13> */
.L_x_1314:
[----:B------:R-:W-:Y:S05]  /*b1d0*/  BSYNC.RECONVERGENT B2 ;  /* 0x0000000000027941 */ /* 0x000fea0003800200 */
.L_x_1313:
        /* <DEDUP_REMOVED lines=59> */
.L_x_1311:
[----:B------:R-:W-:Y:S05]  /*b590*/  BSYNC.RECONVERGENT B1 ;  /* 0x0000000000017941 */ /* 0x000fea0003800200 */
.L_x_1310:
[----:B------:R-:W-:Y:S01]  /*b5a0*/  I2FP.F32.U32 R6, R7 ;  /* 0x0000000700067245 */ /* 0x000fe20000201000 */
[----:B------:R-:W-:Y:S01]  /*b5b0*/  @P1 IMAD.U32 R9, R28, 0x10000, RZ ;  /* 0x000100001c091824 */ /* 0x000fe200078e00ff */
[----:B------:R-:W-:Y:S01]  /*b5c0*/  SHF.L.U32 R7, R32, 0x10, RZ ;  /* 0x0000001020077819 */ /* 0x000fe200000006ff */
[----:B------:R-:W-:Y:S01]  /*b5d0*/  BSSY.RECONVERGENT B1, `(.L_x_1315) ;  /* 0x000005f000017945 */ /* 0x000fe20003800200 */
[----:B------:R-:W-:Y:S01]  /*b5e0*/  ISETP.NE.AND P3, PT, R8, 0x1, PT ;  /* 0x000000010800780c */ /* 0x000fe20003f65270 */
[----:B------:R-:W-:Y:S02]  /*b5f0*/  FFMA.FTZ R6, R6, R145, 1.1641532182693481445e-10 ;  /* 0x2f00000006067423 */ /* 0x000fe40000010091 */
[----:B------:R-:W-:-:S03]  /*b600*/  FMUL.FTZ R7, R7, R146 ;  /* 0x0000009207077220 */ /* 0x000fc60000410000 */
[----:B------:R-:W-:-:S04]  /*b610*/  FSETP.GTU.FTZ.AND P2, PT, R6, R147, PT ;  /* 0x000000930600720b */ /* 0x000fc80003f5c000 */
[----:B------:R-:W-:Y:S02]  /*b620*/  FSEL R7, R7, RZ, !P2 ;  /* 0x000000ff07077208 */ /* 0x000fe40005000000 */
[----:B------:R-:W-:-:S03]  /*b630*/  SEL R12, RZ, 0x1, P2 ;  /* 0x00000001ff0c7807 */ /* 0x000fc60001000000 */
[----:B------:R-:W-:Y:S01]  /*b640*/  FADD.FTZ R6, R4, R7 ;  /* 0x0000000704067221 */ /* 0x000fe20000010000 */
[----:B------:R-:W-:-:S03]  /*b650*/  IMAD.MOV.U32 R7, RZ, RZ, R14 ;  /* 0x000000ffff077224 */ /* 0x000fc600078e000e */
[--C-:B------:R-:W-:Y:S01]  /*b660*/  @P1 FADD.FTZ R4, R9, R6.reuse ;  /* 0x0000000609041221 */ /* 0x100fe20000010000 */
[----:B------:R-:W-:Y:S02]  /*b670*/  @!P1 IMAD.MOV.U32 R4, RZ, RZ, R6 ;  /* 0x000000ffff049224 */ /* 0x000fe400078e0006 */
[----:B------:R-:W-:-:S03]  /*b680*/  HFMA2 R9, -RZ, RZ, 0, 1.1920928955078125e-07 ;  /* 0x00000002ff097431 */ /* 0x000fc600000001ff */
        /* <DEDUP_REMOVED lines=10> */
.L_x_1317:
        /* <DEDUP_REMOVED lines=13> */
.L_x_1319:
[----:B------:R-:W-:Y:S05]  /*b800*/  BSYNC.RECONVERGENT B2 ;  /* 0x0000000000027941 */ /* 0x000fea0003800200 */
.L_x_1318:
        /* <DEDUP_REMOVED lines=59> */
.L_x_1316:
[----:B------:R-:W-:Y:S05]  /*bbc0*/  BSYNC.RECONVERGENT B1 ;  /* 0x0000000000017941 */ /* 0x000fea0003800200 */
.L_x_1315:
        /* <DEDUP_REMOVED lines=22> */
.L_x_1322:
        /* <DEDUP_REMOVED lines=13> */
.L_x_1324:
[----:B------:R-:W-:Y:S05]  /*be00*/  BSYNC.RECONVERGENT B2 ;  /* 0x0000000000027941 */ /* 0x000fea0003800200 */
.L_x_1323:
        /* <DEDUP_REMOVED lines=59> */
.L_x_1321:
[----:B------:R-:W-:Y:S05]  /*c1c0*/  BSYNC.RECONVERGENT B1 ;  /* 0x0000000000017941 */ /* 0x000fea0003800200 */
.L_x_1320:
        /* <DEDUP_REMOVED lines=8> */
[----:B------:R-:W-:Y:S02]  /*c250*/  @P1 PRMT R6, R28, 0x7632, R6 ;  /* 0x000076321c061816 */ /* 0x000fe40000000006 */
[----:B------:R-:W-:Y:S02]  /*c260*/  SEL R11, RZ, 0x1, P2 ;  /* 0x00000001ff0b7807 */ /* 0x000fe40001000000 */
[----:B------:R-:W-:Y:S01]  /*c270*/  FSEL R7, R7, RZ, !P2 ;  /* 0x000000ff07077208 */ /* 0x000fe20005000000 */
[----:B0-----:R-:W-:Y:S01]  /*c280*/  @P1 IMAD.U32 R105, R6, 0x10000, RZ ;  /* 0x0001000006691824 */ /* 0x001fe200078e00ff */
[----:B------:R-:W-:-:S03]  /*c290*/  ISETP.NE.AND P2, PT, R8, 0x1, PT ;  /* 0x000000010800780c */ /* 0x000fc60003f45270 */
[----:B------:R-:W-:Y:S01]  /*c2a0*/  FADD.FTZ R76, R76, R7 ;  /* 0x000000074c4c7221 */ /* 0x000fe20000010000 */
[----:B------:R-:W-:-:S03]  /*c2b0*/  IMAD.MOV.U32 R7, RZ, RZ, R14 ;  /* 0x000000ffff077224 */ /* 0x000fc600078e000e */
        /* <DEDUP_REMOVED lines=12> */
.L_x_1327:
        /* <DEDUP_REMOVED lines=13> */
.L_x_1329:
[----:B------:R-:W-:Y:S05]  /*c450*/  BSYNC.RECONVERGENT B2 ;  /* 0x0000000000027941 */ /* 0x000fea0003800200 */
.L_x_1328:
        /* <DEDUP_REMOVED lines=31> */
[----:B------:R-:W-:Y:S01]  /*c650*/  IADD3 R7, PT, PT, R136, -0x4ab325aa, RZ ;  /* 0xb54cda5688077810 */ /* 0x000fe20007ffe0ff */
[----:B------:R-:W-:Y:S01]  /*c660*/  VIADD R89, R137, 0x646e171e ;  /* 0x646e171e89597836 */ /* 0x000fe20000000000 */
        /* <DEDUP_REMOVED lines=20> */
[----:B------:R-:W-:Y:S01]  /*c7b0*/  HFMA2 R9, -RZ, RZ, 0, 0 ;  /* 0x00000000ff097431 */ /* 0x000fe200000001ff */
[----:B------:R-:W-:Y:S01]  /*c7c0*/  MOV R14, R110 ;  /* 0x0000006e000e7202 */ /* 0x000fe20000000f00 */
[----:B------:R-:W-:-:S05]  /*c7d0*/  VIADD R91, R137, 0x96a522ad ;  /* 0x96a522ad895b7836 */ /* 0x000fca0000000000 */
[----:B------:R-:W-:Y:S01]  /*c7e0*/  LOP3.LUT R91, R91, R8, R7, 0x96, !PT ;  /* 0x000000085b5b7212 */ /* 0x000fe200078e9607 */
[----:B------:R-:W-:Y:S02]  /*c7f0*/  IMAD.MOV.U32 R7, RZ, RZ, R140 ;  /* 0x000000ffff077224 */ /* 0x000fe400078e008c */
[----:B------:R-:W-:-:S07]  /*c800*/  IMAD.MOV.U32 R140, RZ, RZ, R6 ;  /* 0x000000ffff8c7224 */ /* 0x000fce00078e0006 */
.L_x_1326:
[----:B------:R-:W-:Y:S05]  /*c810*/  BSYNC.RECONVERGENT B1 ;  /* 0x0000000000017941 */ /* 0x000fea0003800200 */
.L_x_1325:
[----:B------:R-:W-:Y:S01]  /*c820*/  I2FP.F32.U32 R6, R7 ;  /* 0x0000000700067245 */ /* 0x000fe20000201000 */
[----:B------:R-:W-:Y:S01]  /*c830*/  IMAD.U32 R7, R77, 0x10000, RZ ;  /* 0x000100004d077824 */ /* 0x000fe200078e00ff */
[----:B------:R-:W-:Y:S01]  /*c840*/  LOP3.LUT R93, R93, 0xfffffffb, RZ, 0xc0, !PT ;  /* 0xfffffffb5d5d7812 */ /* 0x000fe200078ec0ff */
        /* <DEDUP_REMOVED lines=20> */
.L_x_1332:
        /* <DEDUP_REMOVED lines=13> */
.L_x_1334:
[----:B------:R-:W-:Y:S05]  /*ca60*/  BSYNC.RECONVERGENT B2 ;  /* 0x0000000000027941 */ /* 0x000fea0003800200 */
.L_x_1333:
        /* <DEDUP_REMOVED lines=59> */
.L_x_1331:
[----:B------:R-:W-:Y:S05]  /*ce20*/  BSYNC.RECONVERGENT B1 ;  /* 0x0000000000017941 */ /* 0x000fea0003800200 */
.L_x_1330:
        /* <DEDUP_REMOVED lines=11> */
[----:B------:R-:W-:Y:S01]  /*cee0*/  FADD.FTZ R10, R10, R7 ;  /* 0x000000070a0a7221 */ /* 0x000fe20000010000 */
[----:B------:R-:W-:-:S03]  /*cef0*/  MOV R7, R14 ;  /* 0x0000000e00077202 */ /* 0x000fc60000000f00 */
        /* <DEDUP_REMOVED lines=13> */
.L_x_1337:
        /* <DEDUP_REMOVED lines=13> */
.L_x_1339:
[----:B------:R-:W-:Y:S05]  /*d0a0*/  BSYNC.RECONVERGENT B2 ;  /* 0x0000000000027941 */ /* 0x000fea0003800200 */
.L_x_1338:
        /* <DEDUP_REMOVED lines=59> */
.L_x_1336:
[----:B------:R-:W-:Y:S05]  /*d460*/  BSYNC.RECONVERGENT B1 ;  /* 0x0000000000017941 */ /* 0x000fea0003800200 */
.L_x_1335:
        /* <DEDUP_REMOVED lines=22> */
.L_x_1342:
        /* <DEDUP_REMOVED lines=13> */
.L_x_1344:
[----:B------:R-:W-:Y:S05]  /*d6a0*/  BSYNC.RECONVERGENT B2 ;  /* 0x0000000000027941 */ /* 0x000fea0003800200 */
.L_x_1343:
        /* <DEDUP_REMOVED lines=59> */
.L_x_1341:
[----:B------:R-:W-:Y:S05]  /*da60*/  BSYNC.RECONVERGENT B1 ;  /* 0x0000000000017941 */ /* 0x000fea0003800200 */
.L_x_1340:
[----:B------:R-:W-:Y:S01]  /*da70*/  I2FP.F32.U32 R6, R7 ;  /* 0x0000000700067245 */ /* 0x000fe20000201000 */
[----:B------:R-:W-:Y:S01]  /*da80*/  BSSY.RECONVERGENT B1, `(.L_x_1345) ;  /* 0x0000063000017945 */ /* 0x000fe20003800200 */
[----:B------:R-:W-:Y:S01]  /*da90*/  PRMT R7, R33, 0x7632, R7 ;  /* 0x0000763221077816 */ /* 0x000fe20000000007 */
[----:B------:R-:W-:Y:S02]  /*daa0*/  HFMA2 R77, -RZ, RZ, 0, 1.1920928955078125e-07 ;  /* 0x00000002ff4d7431 */ /* 0x000fe400000001ff */
[----:B------:R-:W-:Y:S01]  /*dab0*/  FFMA.FTZ R6, R6, R145, 1.1641532182693481445e-10 ;  /* 0x2f00000006067423 */ /* 0x000fe20000010091 */
[----:B------:R-:W-:-:S04]  /*dac0*/  SHF.L.U32 R7, R7, 0x10, RZ ;  /* 0x0000001007077819 */ /* 0x000fc800000006ff */
        /* <DEDUP_REMOVED lines=21> */
.L_x_1347:
        /* <DEDUP_REMOVED lines=13> */
.L_x_1349:
[----:B------:R-:W-:Y:S05]  /*dcf0*/  BSYNC.RECONVERGENT B2 ;  /* 0x0000000000027941 */ /* 0x000fea0003800200 */
.L_x_1348:
        /* <DEDUP_REMOVED lines=59> */
.L_x_1346:
[----:B------:R-:W-:Y:S05]  /*e0b0*/  BSYNC.RECONVERGENT B1 ;  /* 0x0000000000017941 */ /* 0x000fea0003800200 */
.L_x_1345:
        /* <DEDUP_REMOVED lines=21> */
.L_x_1352:
        /* <DEDUP_REMOVED lines=13> */
.L_x_1354:
[----:B------:R-:W-:Y:S05]  /*e2e0*/  BSYNC.RECONVERGENT B2 ;  /* 0x0000000000027941 */ /* 0x000fea0003800200 */
.L_x_1353:
        /* <DEDUP_REMOVED lines=51> */
[----:B------:R-:W-:Y:S02]  /*e620*/  HFMA2 R89, -RZ, RZ, 0, 0 ;  /* 0x00000000ff597431 */ /* 0x000fe400000001ff */
[----:B------:R-:W-:Y:S01]  /*e630*/  IMAD.WIDE.U32 R120, R120, -0x326172a9, RZ ;  /* 0xcd9e8d5778787825 */ /* 0x000fe200078e00ff */
[----:B------:R-:W-:-:S03]  /*e640*/  LOP3.LUT R91, R91, R76, R7, 0x96, !PT ;  /* 0x0000004c5b5b7212 */ /* 0x000fc600078e9607 */
[----:B------:R-:W-:Y:S01]  /*e650*/  VIADD R77, R136, 0x8ff34781 ;  /* 0x8ff34781884d7836 */ /* 0x000fe20000000000 */
[----:B------:R-:W-:Y:S01]  /*e660*/  MOV R14, R120 ;  /* 0x00000078000e7202 */ /* 0x000fe20000000f00 */
[----:B------:R-:W-:Y:S02]  /*e670*/  IMAD.MOV.U32 R76, RZ, RZ, R140 ;  /* 0x000000ffff4c7224 */ /* 0x000fe400078e008c */
[----:B------:R-:W-:Y:S01]  /*e680*/  IMAD.MOV.U32 R140, RZ, RZ, R6 ;  /* 0x000000ffff8c7224 */ /* 0x000fe200078e0006 */
[----:B------:R-:W-:-:S07]  /*e690*/  LOP3.LUT R90, R77, R90, R121, 0x96, !PT ;  /* 0x0000005a4d5a7212 */ /* 0x000fce00078e9679 */
.L_x_1351:
[----:B------:R-:W-:Y:S05]  /*e6a0*/  BSYNC.RECONVERGENT B1 ;  /* 0x0000000000017941 */ /* 0x000fea0003800200 */
.L_x_1350:
        /* <DEDUP_REMOVED lines=26> */
.L_x_1357:
        /* <DEDUP_REMOVED lines=13> */
.L_x_1359:
[----:B------:R-:W-:Y:S05]  /*e920*/  BSYNC.RECONVERGENT B2 ;  /* 0x0000000000027941 */ /* 0x000fea0003800200 */
.L_x_1358:
        /* <DEDUP_REMOVED lines=59> */
.L_x_1356:
[----:B------:R-:W-:Y:S05]  /*ece0*/  BSYNC.RECONVERGENT B1 ;  /* 0x0000000000017941 */ /* 0x000fea0003800200 */
.L_x_1355:
        /* <DEDUP_REMOVED lines=20> */
.L_x_1362:
        /* <DEDUP_REMOVED lines=13> */
.L_x_1364:
[----:B------:R-:W-:Y:S05]  /*ef00*/  BSYNC.RECONVERGENT B2 ;  /* 0x0000000000027941 */ /* 0x000fea0003800200 */
.L_x_1363:
        /* <DEDUP_REMOVED lines=59> */
.L_x_1361:
[----:B------:R-:W-:Y:S05]  /*f2c0*/  BSYNC.RECONVERGENT B1 ;  /* 0x0000000000017941 */ /* 0x000fea0003800200 */
.L_x_1360:
        /* <DEDUP_REMOVED lines=27> */
.L_x_1367:
        /* <DEDUP_REMOVED lines=13> */
.L_x_1369:
[----:B------:R-:W-:Y:S05]  /*f550*/  BSYNC.RECONVERGENT B2 ;  /* 0x0000000000027941 */ /* 0x000fea0003800200 */
.L_x_1368:
[----:B------:R-:W-:Y:S01]  /*f560*/  IMAD.WIDE.U32 R90, R97, -0x326172a9, RZ ;  /* 0xcd9e8d57615a7825 */ /* 0x000fe200078e00ff */
[----:B------:R-:W-:Y:S02]  /*f570*/  LOP3.LUT R76, R15, R139, R137, 0x96, !PT ;  /* 0x0000008b0f4c7212 */ /* 0x000fe400078e9689 */
[----:B------:R-:W-:Y:S01]  /*f580*/  IADD3 R89, PT, PT, R136, -0x61c88647, RZ ;  /* 0x9e3779b988597810 */ /* 0x000fe20007ffe0ff */
[----:B------:R-:W-:Y:S01]  /*f590*/  IMAD.MOV.U32 R6, RZ, RZ, R140 ;  /* 0x000000ffff067224 */ /* 0x000fe200078e008c */
        /* <DEDUP_REMOVED lines=52> */
[----:B------:R-:W-:Y:S01]  /*f8e0*/  MOV R140, R76 ;  /* 0x0000004c008c7202 */ /* 0x000fe20000000f00 */
[----:B------:R-:W-:Y:S01]  /*f8f0*/  IMAD.MOV.U32 R76, RZ, RZ, RZ ;  /* 0x000000ffff4c7224 */ /* 0x000fe200078e00ff */
[----:B------:R-:W-:-:S07]  /*f900*/  LOP3.LUT R91, R91, R138, R77, 0x96, !PT ;  /* 0x0000008a5b5b7212 */ /* 0x000fce00078e964d */
.L_x_1366:
[----:B------:R-:W-:Y:S05]  /*f910*/  BSYNC.RECONVERGENT B1 ;  /* 0x0000000000017941 */ /* 0x000fea0003800200 */
.L_x_1365:
[----:B------:R-:W-:Y:S01]  /*f920*/  I2FP.F32.U32 R6, R6 ;  /* 0x0000000600067245 */ /* 0x000fe20000201000 */
[C---:B------:R-:W-:Y:S01]  /*f930*/  IMAD.U32 R77, R79.reuse, 0x10000, RZ ;  /* 0x000100004f4d7824 */ /* 0x040fe200078e00ff */
[----:B------:R-:W-:Y:S01]  /*f940*/  ISETP.NE.AND P5, PT, R76, 0x1, PT ;  /* 0x000000014c00780c */ /* 0x000fe20003fa5270 */
[----:B------:R-:W-:Y:S01]  /*f950*/  BSSY.RECONVERGENT B1, `(.L_x_1370) ;  /* 0x000005b000017945 */ /* 0x000fe20003800200 */
[----:B------:R-:W-:Y:S01]  /*f960*/  PRMT R89, R79, 0x7632, R89 ;  /* 0x000076324f597816 */ /* 0x000fe20000000059 */
[----:B------:R-:W-:Y:S01]  /*f970*/  FFMA.FTZ R6, R6, R145, 1.1641532182693481445e-10 ;  /* 0x2f00000006067423 */ /* 0x000fe20000010091 */
[----:B------:R-:W-:Y:S01]  /*f980*/  FMUL.FTZ R77, R77, R146 ;  /* 0x000000924d4d7220 */ /* 0x000fe20000410000 */
[----:B------:R-:W-:Y:S02]  /*f990*/  HFMA2 R79, -RZ, RZ, 0, 1.1920928955078125e-07 ;  /* 0x00000002ff4f7431 */ /* 0x000fe400000001ff */
[----:B------:R-:W-:Y:S01]  /*f9a0*/  IMAD.MOV.U32 R78, RZ, RZ, R14 ;  /* 0x000000ffff4e7224 */ /* 0x000fe200078e000e */
        /* <DEDUP_REMOVED lines=12> */
.L_x_1372:
        /* <DEDUP_REMOVED lines=13> */
.L_x_1374:
[----:B------:R-:W-:Y:S05]  /*fb40*/  BSYNC.RECONVERGENT B2 ;  /* 0x0000000000027941 */ /* 0x000fea0003800200 */
.L_x_1373:
[----:B------:R-:W-:Y:S01]  /*fb50*/  IMAD.WIDE.U32 R78, R97, -0x326172a9, RZ ;  /* 0xcd9e8d57614e7825 */ /* 0x000fe200078e00ff */
[----:B------:R-:W-:Y:S02]  /*fb60*/  LOP3.LUT R76, R15, R91, R137, 0x96, !PT ;  /* 0x0000005b0f4c7212 */ /* 0x000fe400078e9689 */
[C---:B------:R-:W-:Y:S01]  /*fb70*/  IADD3 R121, PT, PT, R137.reuse, 0x76cf5d0a, RZ ;  /* 0x76cf5d0a89797810 */ /* 0x040fe20007ffe0ff */
[----:B------:R-:W-:Y:S01]  /*fb80*/  VIADD R91, R137, 0xbb67ae85 ;  /* 0xbb67ae85895b7836 */ /* 0x000fe20000000000 */
        /* <DEDUP_REMOVED lines=55> */
.L_x_1371:
[----:B------:R-:W-:Y:S05]  /*ff00*/  BSYNC.RECONVERGENT B1 ;  /* 0x0000000000017941 */ /* 0x000fea0003800200 */
.L_x_1370:
[----:B------:R-:W-:Y:S01]  /*ff10*/  I2FP.F32.U32 R76, R78 ;  /* 0x0000004e004c7245 */ /* 0x000fe20000201000 */
[----:B------:R-:W-:Y:S01]  /*ff20*/  @P1 IMAD.U32 R121, R31, 0x10000, RZ ;  /* 0x000100001f791824 */ /* 0x000fe200078e00ff */
[----:B------:R-:W-:Y:S01]  /*ff30*/  SHF.L.U32 R77, R35, 0x10, RZ ;  /* 0x00000010234d7819 */ /* 0x000fe200000006ff */
[----:B------:R-:W-:Y:S01]  /*ff40*/  BSSY.RECONVERGENT B1, `(.L_x_1375) ;  /* 0x0000060000017945 */ /* 0x000fe20003800200 */
[----:B------:R-:W-:Y:S02]  /*ff50*/  HFMA2 R138, -RZ, RZ, 0, 1.1920928955078125e-07 ;  /* 0x00000002ff8a7431 */ /* 0x000fe400000001ff */
[----:B------:R-:W-:Y:S01]  /*ff60*/  FFMA.FTZ R76, R76, R145, 1.1641532182693481445e-10 ;  /* 0x2f0000004c4c7423 */ /* 0x000fe20000010091 */
[----:B------:R-:W-:-:S04]  /*ff70*/  FMUL.FTZ R77, R77, R146 ;  /* 0x000000924d4d7220 */ /* 0x000fc80000410000 */
[----:B------:R-:W-:-:S04]  /*ff80*/  FSETP.GTU.FTZ.AND P5, PT, R76, R147, PT ;  /* 0x000000934c00720b */ /* 0x000fc80003fbc000 */
[----:B------:R-:W-:Y:S02]  /*ff90*/  FSEL R77, R77, RZ, !P5 ;  /* 0x000000ff4d4d7208 */ /* 0x000fe40006800000 */
[----:B------:R-:W-:Y:S02]  /*ffa0*/  SEL R76, RZ, 0x1, P5 ;  /* 0x00000001ff4c7807 */ /* 0x000fe40002800000 */
[----:B------:R-:W-:Y:S01]  /*ffb0*/  ISETP.NE.AND P5, PT, R79, 0x1, PT ;  /* 0x000000014f00780c */ /* 0x000fe20003fa5270 */
[----:B------:R-:W-:Y:S01]  /*ffc0*/  FADD.FTZ R6, R6, R77 ;  /* 0x0000004d06067221 */ /* 0x000fe20000010000 */
[----:B------:R-:W-:-:S03]  /*ffd0*/  IMAD.MOV.U32 R77, RZ, RZ, R14 ;  /* 0x000000ffff4d7224 */ /* 0x000fc600078e000e */
        /* <DEDUP_REMOVED lines=13> */
.L_x_1377:
        /* <DEDUP_REMOVED lines=13> */
.L_x_1379:
[----:B------:R-:W-:Y:S05]  /*10180*/  BSYNC.RECONVERGENT B2 ;  /* 0x0000000000027941 */ /* 0x000fea0003800200 */
.L_x_1378:
        /* <DEDUP_REMOVED lines=59> */
.L_x_1376:
[----:B------:R-:W-:Y:S05]  /*10540*/  BSYNC.RECONVERGENT B1 ;  /* 0x0000000000017941 */ /* 0x000fea0003800200 */
.L_x_1375:
        /* <DEDUP_REMOVED lines=20> */
.L_x_1382:
        /* <DEDUP_REMOVED lines=15> */
.L_x_1384:
[----:B------:R-:W-:Y:S05]  /*10780*/  BSYNC.RECONVERGENT B2 ;  /* 0x0000000000027941 */ /* 0x000fea0003800200 */
.L_x_1383:
        /* <DEDUP_REMOVED lines=8> */
[C---:B------:R-:W-:Y:S01]  /*10810*/  VIADD R77, R136.reuse, 0x3c6ef372 ;  /* 0x3c6ef372884d7836 */ /* 0x040fe20000000000 */
[----:B------:R-:W-:Y:S01]  /*10820*/  LOP3.LUT R91, R91, R138, R79, 0x96, !PT ;  /* 0x0000008a5b5b7212 */ /* 0x000fe200078e964f */
[----:B------:R-:W-:Y:S01]  /*10830*/  IMAD.WIDE.U32 R138, R89, -0x2daee0ad, RZ ;  /* 0xd2511f53598a7825 */ /* 0x000fe200078e00ff */
[----:B------:R-:W-:-:S03]  /*10840*/  IADD3 R89, PT, PT, R136, -0x255992d5, RZ ;  /* 0xdaa66d2b88597810 */ /* 0x000fc60007ffe0ff */
        /* <DEDUP_REMOVED lines=30> */
[----:B------:R-:W-:Y:S01]  /*10a30*/  IADD3 R5, PT, PT, R136, -0xe443238, RZ ;  /* 0xf1bbcdc888057810 */ /* 0x000fe20007ffe0ff */
[----:B------:R-:W-:Y:S01]  /*10a40*/  VIADD R77, R137, 0xdb3d7428 ;  /* 0xdb3d7428894d7836 */ /* 0x000fe20000000000 */
[----:B------:R-:W-:Y:S01]  /*10a50*/  LOP3.LUT R90, R129, R138, R79, 0x96, !PT ;  /* 0x0000008a815a7212 */ /* 0x000fe200078e964f */
[----:B------:R-:W-:-:S04]  /*10a60*/  IMAD.WIDE.U32 R138, R89, -0x2daee0ad, RZ ;  /* 0xd2511f53598a7825 */ /* 0x000fc800078e00ff */
[----:B------:R-:W-:Y:S02]  /*10a70*/  HFMA2 R89, -RZ, RZ, 0, 0 ;  /* 0x00000000ff597431 */ /* 0x000fe400000001ff */
[----:B------:R-:W-:Y:S01]  /*10a80*/  IMAD.WIDE.U32 R90, R90, -0x326172a9, RZ ;  /* 0xcd9e8d575a5a7825 */ /* 0x000fe200078e00ff */
[----:B------:R-:W-:-:S04]  /*10a90*/  LOP3.LUT R78, R77, R78, R139, 0x96, !PT ;  /* 0x0000004e4d4e7212 */ /* 0x000fc800078e968b */
[----:B------:R-:W-:Y:S01]  /*10aa0*/  LOP3.LUT R76, R5, R76, R91, 0x96, !PT ;  /* 0x0000004c054c7212 */ /* 0x000fe200078e965b */
[----:B------:R-:W-:-:S04]  /*10ab0*/  IMAD.WIDE.U32 R78, R78, -0x326172a9, RZ ;  /* 0xcd9e8d574e4e7825 */ /* 0x000fc800078e00ff */
[----:B------:R-:W-:Y:S01]  /*10ac0*/  VIADD R5, R136, 0x8ff34781 ;  /* 0x8ff3478188057836 */ /* 0x000fe20000000000 */
[----:B------:R-:W-:Y:S01]  /*10ad0*/  MOV R14, R78 ;  /* 0x0000004e000e7202 */ /* 0x000fe20000000f00 */
[----:B------:R-:W-:-:S03]  /*10ae0*/  IMAD.WIDE.U32 R76, R76, -0x2daee0ad, RZ ;  /* 0xd2511f534c4c7825 */ /* 0x000fc600078e00ff */
[----:B------:R-:W-:Y:S01]  /*10af0*/  LOP3.LUT R90, R5, R90, R79, 0x96, !PT ;  /* 0x0000005a055a7212 */ /* 0x000fe200078e964f */
[----:B------:R-:W-:Y:S02]  /*10b00*/  VIADD R91, R137, 0x96a522ad ;  /* 0x96a522ad895b7836 */ /* 0x000fe40000000000 */
[----:B------:R-:W-:Y:S02]  /*10b10*/  IMAD.MOV.U32 R78, RZ, RZ, R140 ;  /* 0x000000ffff4e7224 */ /* 0x000fe400078e008c */
[----:B------:R-:W-:Y:S01]  /*10b20*/  IMAD.MOV.U32 R140, RZ, RZ, R76 ;  /* 0x000000ffff8c7224 */ /* 0x000fe200078e004c */
[----:B------:R-:W-:-:S07]  /*10b30*/  LOP3.LUT R91, R91, R138, R77, 0x96, !PT ;  /* 0x0000008a5b5b7212 */ /* 0x000fce00078e964d */
.L_x_1381:
[----:B------:R-:W-:Y:S05]  /*10b40*/  BSYNC.RECONVERGENT B1 ;  /* 0x0000000000017941 */ /* 0x000fea0003800200 */
.L_x_1380:
[----:B------:R-:W-:Y:S02]  /*10b50*/  I2FP.F32.U32 R76, R78 ;  /* 0x0000004e004c7245 */ /* 0x000fe40000201000 */
[----:B------:R-:W-:Y:S02]  /*10b60*/  PRMT R5, R35, 0x7632, R5 ;  /* 0x0000763223057816 */ /* 0x000fe40000000005 */
[----:B------:R-:W-:Y:S01]  /*10b70*/  @P1 PRMT R77, R31, 0x7632, R77 ;  /* 0x000076321f4d1816 */ /* 0x000fe2000000004d */
[----:B------:R-:W-:Y:S01]  /*10b80*/  FFMA.FTZ R76, R76, R145, 1.1641532182693481445e-10 ;  /* 0x2f0000004c4c7423 */ /* 0x000fe20000010091 */
[----:B------:R-:W-:Y:S01]  /*10b90*/  PRMT R78, R149, 0x5410, R148 ;  /* 0x00005410954e7816 */ /* 0x000fe20000000094 */
[----:B------:R-:W-:Y:S02]  /*10ba0*/  IMAD.U32 R5, R5, 0x10000, RZ ;  /* 0x0001000005057824 */ /* 0x000fe400078e00ff */
        /* <DEDUP_REMOVED lines=8> */
[----:B------:R-:W-:Y:S02]  /*10c30*/  @!P1 MOV R129, R150 ;  /* 0x0000009600819202 */ /* 0x000fe40000000f00 */
[----:B------:R-:W-:Y:S02]  /*10c40*/  PRMT R77, R144, 0x5410, R143 ;  /* 0x00005410904d7816 */ /* 0x000fe4000000008f */
[----:B------:R-:W-:-:S04]  /*10c50*/  F2FP.BF16.F32.PACK_AB R79, RZ, R129 ;  /* 0x00000081ff4f723e */ /* 0x000fc800000010ff */
[----:B------:R-:W-:Y:S01]  /*10c60*/  PRMT R79, R142, 0x5410, R79 ;  /* 0x000054108e4f7816 */ /* 0x000fe2000000004f */
[----:B------:R-:W-:Y:S06]  /*10c70*/  BRA `(.L_x_1385) ;  /* 0x0000003000c47947 */ /* 0x000fec0003800000 */
.L_x_1304:
        /* <DEDUP_REMOVED lines=16> */
.L_x_1388:
        /* <DEDUP_REMOVED lines=13> */
.L_x_1390:
[----:B------:R-:W-:Y:S05]  /*10e50*/  BSYNC.RECONVERGENT B2 ;  /* 0x0000000000027941 */ /* 0x000fea0003800200 */
.L_x_1389:
[----:B------:R-:W-:Y:S01]  /*10e60*/  IMAD.WIDE.U32 R90, R97, -0x326172a9, RZ ;  /* 0xcd9e8d57615a7825 */ /* 0x000fe200078e00ff */
[----:B------:R-:W-:Y:S02]  /*10e70*/  LOP3.LUT R110, R15, R105, R137, 0x96, !PT ;  /* 0x000000690f6e7212 */ /* 0x000fe400078e9689 */
[----:B------:R-:W-:Y:S01]  /*10e80*/  MOV R4, R134 ;  /* 0x0000008600047202 */ /* 0x000fe20000000f00 */
        /* <DEDUP_REMOVED lines=48> */
[----:B------:R-:W-:-:S03]  /*11190*/  IMAD.MOV.U32 R105, RZ, RZ, RZ ;  /* 0x000000ffff697224 */ /* 0x000fc600078e00ff */
[----:B------:R-:W-:Y:S01]  /*111a0*/  LOP3.LUT R89, R89, R110, R91, 0x96, !PT ;  /* 0x0000006e59597212 */ /* 0x000fe200078e965b */
[----:B------:R-:W-:Y:S01]  /*111b0*/  IMAD.WIDE.U32 R110, R111, -0x326172a9, RZ ;  /* 0xcd9e8d576f6e7825 */ /* 0x000fe200078e00ff */
[----:B------:R-:W-:-:S03]  /*111c0*/  IADD3 R91, PT, PT, R136, -0x700cb87f, RZ ;  /* 0x8ff34781885b7810 */ /* 0x000fc60007ffe0ff */
[----:B------:R-:W-:Y:S01]  /*111d0*/  IMAD.WIDE.U32 R140, R89, -0x2daee0ad, RZ ;  /* 0xd2511f53598c7825 */ /* 0x000fe200078e00ff */
[----:B------:R-:W-:-:S03]  /*111e0*/  LOP3.LUT R90, R91, R90, R111, 0x96, !PT ;  /* 0x0000005a5b5a7212 */ /* 0x000fc600078e966f */
[----:B------:R-:W-:Y:S02]  /*111f0*/  VIADD R89, R137, 0x96a522ad ;  /* 0x96a522ad89597836 */ /* 0x000fe40000000000 */
[----:B------:R-:W-:-:S03]  /*11200*/  IMAD.MOV.U32 R14, RZ, RZ, R110 ;  /* 0x000000ffff0e7224 */ /* 0x000fc600078e006e */
[----:B------:R-:W-:-:S07]  /*11210*/  LOP3.LUT R91, R89, R104, R141, 0x96, !PT ;  /* 0x00000068595b7212 */ /* 0x000fce00078e968d */
.L_x_1387:
[----:B------:R-:W-:Y:S05]  /*11220*/  BSYNC.RECONVERGENT B1 ;  /* 0x0000000000017941 */ /* 0x000fea0003800200 */
.L_x_1386:
        /* <DEDUP_REMOVED lines=11> */
[----:B0-----:R-:W-:Y:S01]  /*112e0*/  FMUL.FTZ R104, R104, R145 ;  /* 0x0000009168687220 */ /* 0x001fe20000410000 */
[----:B-1----:R-:W-:Y:S01]  /*112f0*/  FSETP.GTU.FTZ.AND P2, PT, R89, R144, PT ;  /* 0x000000905900720b */ /* 0x002fe20003f5c000 */
        /* <DEDUP_REMOVED lines=16> */
.L_x_1393:
        /* <DEDUP_REMOVED lines=13> */
.L_x_1395:
[----:B------:R-:W-:Y:S05]  /*114d0*/  BSYNC.RECONVERGENT B2 ;  /* 0x0000000000027941 */ /* 0x000fea0003800200 */
.L_x_1394:
[----:B------:R-:W-:Y:S01]  /*114e0*/  IMAD.WIDE.U32 R90, R97, -0x326172a9, RZ ;  /* 0xcd9e8d57615a7825 */ /* 0x000fe200078e00ff */
[----:B------:R-:W-:Y:S02]  /*114f0*/  LOP3.LUT R104, R15, R111, R137, 0x96, !PT ;  /* 0x0000006f0f687212 */ /* 0x000fe400078e9689 */
[----:B------:R-:W-:Y:S02]  /*11500*/  IADD3 R89, PT, PT, R136, -0x61c88647, RZ ;  /* 0x9e3779b988597810 */ /* 0x000fe40007ffe0ff */
        /* <DEDUP_REMOVED lines=45> */
[----:B------:R-:W-:Y:S02]  /*117e0*/  IADD3 R89, PT, PT, R136, -0xe443238, RZ ;  /* 0xf1bbcdc888597810 */ /* 0x000fe40007ffe0ff */
[----:B------:R-:W-:Y:S02]  /*117f0*/  LOP3.LUT R120, R105, R120, R111, 0x96, !PT ;  /* 0x0000007869787212 */ /* 0x000fe400078e966f */
[----:B------:R-:W-:Y:S01]  /*11800*/  LOP3.LUT R104, R89, R104, R91, 0x96, !PT ;  /* 0x0000006859687212 */ /* 0x000fe200078e965b */
[----:B------:R-:W-:Y:S02]  /*11810*/  VIADD R91, R137, 0x96a522ad ;  /* 0x96a522ad895b7836 */ /* 0x000fe40000000000 */
[----:B------:R-:W-:-:S04]  /*11820*/  IMAD.WIDE.U32 R120, R120, -0x326172a9, RZ ;  /* 0xcd9e8d5778787825 */ /* 0x000fc800078e00ff */
[----:B------:R-:W-:Y:S01]  /*11830*/  IMAD.WIDE.U32 R104, R104, -0x2daee0ad, RZ ;  /* 0xd2511f5368687825 */ /* 0x000fe200078e00ff */
[----:B------:R-:W-:-:S03]  /*11840*/  MOV R14, R120 ;  /* 0x00000078000e7202 */ /* 0x000fc60000000f00 */
[----:B------:R-:W-:Y:S01]  /*11850*/  VIADD R89, R136, 0x8ff34781 ;  /* 0x8ff3478188597836 */ /* 0x000fe20000000000 */
[----:B------:R-:W-:Y:S01]  /*11860*/  LOP3.LUT R91, R91, R110, R105, 0x96, !PT ;  /* 0x0000006e5b5b7212 */ /* 0x000fe200078e9669 */
[----:B------:R-:W-:-:S03]  /*11870*/  HFMA2 R110, -RZ, RZ, 0, 0 ;  /* 0x00000000ff6e7431 */ /* 0x000fc600000001ff */
[----:B------:R-:W-:Y:S01]  /*11880*/  LOP3.LUT R90, R89, R90, R121, 0x96, !PT ;  /* 0x0000005a595a7212 */ /* 0x000fe200078e9679 */
[----:B------:R-:W-:Y:S02]  /*11890*/  IMAD.MOV.U32 R89, RZ, RZ, R140 ;  /* 0x000000ffff597224 */ /* 0x000fe400078e008c */
[----:B------:R-:W-:-:S07]  /*118a0*/  IMAD.MOV.U32 R140, RZ, RZ, R104 ;  /* 0x000000ffff8c7224 */ /* 0x000fce00078e0068 */
.L_x_1392:
[----:B------:R-:W-:Y:S05]  /*118b0*/  BSYNC.RECONVERGENT B1 ;  /* 0x0000000000017941 */ /* 0x000fea0003800200 */
.L_x_1391:
        /* <DEDUP_REMOVED lines=26> */
.L_x_1398:
        /* <DEDUP_REMOVED lines=13> */
.L_x_1400:
[----:B------:R-:W-:Y:S05]  /*11b30*/  BSYNC.RECONVERGENT B2 ;  /* 0x0000000000027941 */ /* 0x000fea0003800200 */
.L_x_1399:
        /* <DEDUP_REMOVED lines=8> */
[----:B------:R-:W-:Y:S02]  /*11bc0*/  VIADD R91, R137, 0xbb67ae85 ;  /* 0xbb67ae85895b7836 */ /* 0x000fe40000000000 */
[----:B------:R-:W-:-:S03]  /*11bd0*/  IMAD.MOV.U32 R76, RZ, RZ, R140 ;  /* 0x000000ffff4c7224 */ /* 0x000fc600078e008c */
        /* <DEDUP_REMOVED lines=47> */
[----:B------:R-:W-:-:S04]  /*11ed0*/  LOP3.LUT R90, R89, R90, R139, 0x96, !PT ;  /* 0x0000005a595a7212 */ /* 0x000fc800078e968b */
[----:B------:R-:W-:Y:S01]  /*11ee0*/  LOP3.LUT R91, R91, R120, R111, 0x96, !PT ;  /* 0x000000785b5b7212 */ /* 0x000fe200078e966f */
[----:B------:R-:W-:Y:S01]  /*11ef0*/  IMAD.MOV.U32 R111, RZ, RZ, RZ ;  /* 0x000000ffff6f7224 */ /* 0x000fe200078e00ff */
[----:B------:R-:W-:-:S07]  /*11f00*/  MOV R140, R110 ;  /* 0x0000006e008c7202 */ /* 0x000fce0000000f00 */
.L_x_1397:
[----:B------:R-:W-:Y:S05]  /*11f10*/  BSYNC.RECONVERGENT B1 ;  /* 0x0000000000017941 */ /* 0x000fea0003800200 */
.L_x_1396:
[----:B------:R-:W-:Y:S01]  /*11f20*/  I2FP.F32.U32 R76, R76 ;  /* 0x0000004c004c7245 */ /* 0x000fe20000201000 */
[----:B------:R-:W-:Y:S01]  /*11f30*/  IMAD.U32 R104, R77, 0x10000, RZ ;  /* 0x000100004d687824 */ /* 0x000fe200078e00ff */
[----:B------:R-:W-:Y:S01]  /*11f40*/  LOP3.LUT R93, R93, 0xfffffffb, RZ, 0xc0, !PT ;  /* 0xfffffffb5d5d7812 */ /* 0x000fe200078ec0ff */
[----:B------:R-:W-:Y:S01]  /*11f50*/  BSSY.RECONVERGENT B1, `(.L_x_1401) ;  /* 0x0000062000017945 */ /* 0x000fe20003800200 */
[----:B------:R-:W-:Y:S02]  /*11f60*/  IMAD.MOV.U32 R120, RZ, RZ, 0x2 ;  /* 0x00000002ff787424 */ /* 0x000fe400078e00ff */
[----:B------:R-:W-:Y:S01]  /*11f70*/  FFMA.FTZ R89, R76, R129, 1.1641532182693481445e-10 ;  /* 0x2f0000004c597423 */ /* 0x000fe20000010081 */
[----:B------:R-:W-:-:S04]  /*11f80*/  FMUL.FTZ R104, R104, R145 ;  /* 0x0000009168687220 */ /* 0x000fc80000410000 */
[----:B------:R-:W-:Y:S02]  /*11f90*/  FSETP.GTU.FTZ.AND P2, PT, R89, R144, PT ;  /* 0x000000905900720b */ /* 0x000fe40003f5c000 */
[----:B------:R-:W-:Y:S02]  /*11fa0*/  @P1 SHF.L.U32 R89, R29, 0x10, RZ ;  /* 0x000000101d591819 */ /* 0x000fe400000006ff */
        /* <DEDUP_REMOVED lines=17> */
.L_x_1403:
        /* <DEDUP_REMOVED lines=13> */
.L_x_1405:
[----:B------:R-:W-:Y:S05]  /*12190*/  BSYNC.RECONVERGENT B2 ;  /* 0x0000000000027941 */ /* 0x000fea0003800200 */
.L_x_1404:
        /* <DEDUP_REMOVED lines=58> */
[----:B------:R-:W-:Y:S01]  /*12540*/  IMAD.MOV.U32 R120, RZ, RZ, RZ ;  /* 0x000000ffff787224 */ /* 0x000fe200078e00ff */
[----:B------:R-:W-:Y:S01]  /*12550*/  MOV R77, R140 ;  /* 0x0000008c004d7202 */ /* 0x000fe20000000f00 */
[----:B------:R-:W-:-:S07]  /*12560*/  IMAD.MOV.U32 R140, RZ, RZ, R76 ;  /* 0x000000ffff8c7224 */ /* 0x000fce00078e004c */
.L_x_1402:
[----:B------:R-:W-:Y:S05]  /*12570*/  BSYNC.RECONVERGENT B1 ;  /* 0x0000000000017941 */ /* 0x000fea0003800200 */
.L_x_1401:
        /* <DEDUP_REMOVED lines=26> */
.L_x_1408:
        /* <DEDUP_REMOVED lines=13> */
.L_x_1410:
[----:B------:R-:W-:Y:S05]  /*127f0*/  BSYNC.RECONVERGENT B2 ;  /* 0x0000000000027941 */ /* 0x000fea0003800200 */
.L_x_1409:
        /* <DEDUP_REMOVED lines=61> */
.L_x_1407:
[----:B------:R-:W-:Y:S05]  /*12bd0*/  BSYNC.RECONVERGENT B1 ;  /* 0x0000000000017941 */ /* 0x000fea0003800200 */
.L_x_1406:
        /* <DEDUP_REMOVED lines=8> */
[----:B------:R-:W-:Y:S02]  /*12c60*/  MOV R121, 0x2 ;  /* 0x0000000200797802 */ /* 0x000fe40000000f00 */
[----:B------:R-:W-:Y:S01]  /*12c70*/  FSETP.GTU.FTZ.AND P2, PT, R77, R144, PT ;  /* 0x000000904d00720b */ /* 0x000fe20003f5c000 */
        /* <DEDUP_REMOVED lines=14> */
.L_x_1413:
        /* <DEDUP_REMOVED lines=13> */
.L_x_1415:
[----:B------:R-:W-:Y:S05]  /*12e30*/  BSYNC.RECONVERGENT B2 ;  /* 0x0000000000027941 */ /* 0x000fea0003800200 */
.L_x_1414:
        /* <DEDUP_REMOVED lines=61> */
.L_x_1412:
[----:B------:R-:W-:Y:S05]  /*13210*/  BSYNC.RECONVERGENT B1 ;  /* 0x0000000000017941 */ /* 0x000fea0003800200 */
.L_x_1411:
[----:B------:R-:W-:Y:S01]  /*13220*/  I2FP.F32.U32 R76, R77 ;  /* 0x0000004d004c7245 */ /* 0x000fe20000201000 */
[----:B------:R-:W-:Y:S01]  /*13230*/  IMAD.U32 R78, R78, 0x10000, RZ ;  /* 0x000100004e4e7824 */ /* 0x000fe200078e00ff */
[----:B------:R-:W-:Y:S01]  /*13240*/  ISETP.NE.AND P4, PT, R121, 0x1, PT ;  /* 0x000000017900780c */ /* 0x000fe20003f85270 */
[----:B------:R-:W-:Y:S01]  /*13250*/  BSSY.RECONVERGENT B1, `(.L_x_1416) ;  /* 0x0000060000017945 */ /* 0x000fe20003800200 */
[----:B------:R-:W-:Y:S01]  /*13260*/  @P1 PRMT R89, R30, 0x7632, R89 ;  /* 0x000076321e591816 */ /* 0x000fe20000000059 */
[----:B------:R-:W-:Y:S01]  /*13270*/  FFMA.FTZ R77, R76, R129, 1.1641532182693481445e-10 ;  /* 0x2f0000004c4d7423 */ /* 0x000fe20000010081 */
[----:B------:R-:W-:Y:S01]  /*13280*/  FMUL.FTZ R78, R78, R145 ;  /* 0x000000914e4e7220 */ /* 0x000fe20000410000 */
[----:B------:R-:W-:Y:S01]  /*13290*/  IMAD.MOV.U32 R138, RZ, RZ, 0x2 ;  /* 0x00000002ff8a7424 */ /* 0x000fe200078e00ff */
[----:B------:R-:W-:Y:S02]  /*132a0*/  @P1 SHF.L.U32 R89, R89, 0x10, RZ ;  /* 0x0000001059591819 */ /* 0x000fe400000006ff */
        /* <DEDUP_REMOVED lines=15> */
.L_x_1418:
        /* <DEDUP_REMOVED lines=13> */
.L_x_1420:
[----:B------:R-:W-:Y:S05]  /*13470*/  BSYNC.RECONVERGENT B2 ;  /* 0x0000000000027941 */ /* 0x000fea0003800200 */
.L_x_1419:
        /* <DEDUP_REMOVED lines=53> */
[----:B------:R-:W-:Y:S02]  /*137d0*/  IADD3 R89, PT, PT, R136, -0x700cb87f, RZ ;  /* 0x8ff3478188597810 */ /* 0x000fe40007ffe0ff */
[----:B------:R-:W-:Y:S01]  /*137e0*/  LOP3.LUT R91, R91, R138, R77, 0x96, !PT ;  /* 0x0000008a5b5b7212 */ /* 0x000fe200078e964d */
[----:B------:R-:W-:Y:S01]  /*137f0*/  IMAD.WIDE.U32 R150, R150, -0x326172a9, RZ ;  /* 0xcd9e8d5796967825 */ /* 0x000fe200078e00ff */
[----:B------:R-:W-:-:S03]  /*13800*/  MOV R77, R140 ;  /* 0x0000008c004d7202 */ /* 0x000fc60000000f00 */
[----:B------:R-:W-:Y:S01]  /*13810*/  IMAD.MOV.U32 R14, RZ, RZ, R150 ;  /* 0x000000ffff0e7224 */ /* 0x000fe200078e0096 */
[----:B------:R-:W-:Y:S01]  /*13820*/  LOP3.LUT R90, R89, R90, R151, 0x96, !PT ;  /* 0x0000005a595a7212 */ /* 0x000fe200078e9697 */
[----:B------:R-:W-:Y:S02]  /*13830*/  IMAD.MOV.U32 R140, RZ, RZ, R76 ;  /* 0x000000ffff8c7224 */ /* 0x000fe400078e004c */
[----:B------:R-:W-:-:S07]  /*13840*/  IMAD.MOV.U32 R138, RZ, RZ, RZ ;  /* 0x000000ffff8a7224 */ /* 0x000fce00078e00ff */
.L_x_1417:
[----:B------:R-:W-:Y:S05]  /*13850*/  BSYNC.RECONVERGENT B1 ;  /* 0x0000000000017941 */ /* 0x000fea0003800200 */
.L_x_1416:
        /* <DEDUP_REMOVED lines=24> */
.L_x_1423:
        /* <DEDUP_REMOVED lines=13> */
.L_x_1425:
[----:B------:R-:W-:Y:S05]  /*13ab0*/  BSYNC.RECONVERGENT B2 ;  /* 0x0000000000027941 */ /* 0x000fea0003800200 */
.L_x_1424:
        /* <DEDUP_REMOVED lines=42> */
[----:B------:R-:W-:Y:S02]  /*13d60*/  LOP3.LUT R79, R79, R78, R77, 0x96, !PT ;  /* 0x0000004e4f4f7212 */ /* 0x000fe400078e964d */
[----:B------:R-:W-:Y:S01]  /*13d70*/  IADD3 R77, PT, PT, R136, -0xe443238, RZ ;  /* 0xf1bbcdc8884d7810 */ /* 0x000fe20007ffe0ff */
[----:B------:R-:W-:Y:S02]  /*13d80*/  VIADD R89, R137, 0x1fd5c5a3 ;  /* 0x1fd5c5a389597836 */ /* 0x000fe40000000000 */
[----:B------:R-:W-:-:S03]  /*13d90*/  IMAD.WIDE.U32 R78, R79, -0x2daee0ad, RZ ;  /* 0xd2511f534f4e7825 */ /* 0x000fc600078e00ff */
[----:B------:R-:W-:Y:S01]  /*13da0*/  LOP3.LUT R90, R89, R90, R139, 0x96, !PT ;  /* 0x0000005a595a7212 */ /* 0x000fe200078e968b */
[----:B------:R-:W-:-:S04]  /*13db0*/  VIADD R89, R137, 0xdb3d7428 ;  /* 0xdb3d742889597836 */ /* 0x000fc80000000000 */
[----:B------:R-:W-:Y:S01]  /*13dc0*/  IMAD.WIDE.U32 R90, R90, -0x326172a9, RZ ;  /* 0xcd9e8d575a5a7825 */ /* 0x000fe200078e00ff */
[----:B------:R-:W-:-:S03]  /*13dd0*/  LOP3.LUT R138, R89, R138, R79, 0x96, !PT ;  /* 0x0000008a598a7212 */ /* 0x000fc600078e964f */
[----:B------:R-:W-:Y:S02]  /*13de0*/  HFMA2 R89, -RZ, RZ, 0, 0 ;  /* 0x00000000ff597431 */ /* 0x000fe400000001ff */
[----:B------:R-:W-:Y:S01]  /*13df0*/  VIADD R79, R136, 0x8ff34781 ;  /* 0x8ff34781884f7836 */ /* 0x000fe20000000000 */
[----:B------:R-:W-:Y:S01]  /*13e00*/  LOP3.LUT R77, R77, R76, R91, 0x96, !PT ;  /* 0x0000004c4d4d7212 */ /* 0x000fe200078e965b */
[----:B------:R-:W-:Y:S02]  /*13e10*/  VIADD R91, R137, 0x96a522ad ;  /* 0x96a522ad895b7836 */ /* 0x000fe40000000000 */
[----:B------:R-:W-:-:S04]  /*13e20*/  IMAD.WIDE.U32 R138, R138, -0x326172a9, RZ ;  /* 0xcd9e8d578a8a7825 */ /* 0x000fc800078e00ff */
[----:B------:R-:W-:Y:S01]  /*13e30*/  IMAD.WIDE.U32 R76, R77, -0x2daee0ad, RZ ;  /* 0xd2511f534d4c7825 */ /* 0x000fe200078e00ff */
[----:B------:R-:W-:Y:S02]  /*13e40*/  LOP3.LUT R90, R79, R90, R139, 0x96, !PT ;  /* 0x0000005a4f5a7212 */ /* 0x000fe400078e968b */
[----:B------:R-:W-:Y:S02]  /*13e50*/  MOV R14, R138 ;  /* 0x0000008a000e7202 */ /* 0x000fe40000000f00 */
[----:B------:R-:W-:Y:S01]  /*13e60*/  LOP3.LUT R91, R91, R78, R77, 0x96, !PT ;  /* 0x0000004e5b5b7212 */ /* 0x000fe200078e964d */
[----:B------:R-:W-:Y:S02]  /*13e70*/  IMAD.MOV.U32 R77, RZ, RZ, R140 ;  /* 0x000000ffff4d7224 */ /* 0x000fe400078e008c */
[----:B------:R-:W-:-:S07]  /*13e80*/  IMAD.MOV.U32 R140, RZ, RZ, R76 ;  /* 0x000000ffff8c7224 */ /* 0x000fce00078e004c */
.L_x_1422:
[----:B------:R-:W-:Y:S05]  /*13e90*/  BSYNC.RECONVERGENT B1 ;  /* 0x0000000000017941 */ /* 0x000fea0003800200 */
.L_x_1421:
[----:B------:R-:W-:Y:S01]  /*13ea0*/  I2FP.F32.U32 R76, R77 ;  /* 0x0000004d004c7245 */ /* 0x000fe20000201000 */
[----:B------:R-:W-:Y:S01]  /*13eb0*/  IMAD.U32 R78, R149, 0x10000, RZ ;  /* 0x00010000954e7824 */ /* 0x000fe200078e00ff */
[----:B------:R-:W-:-:S03]  /*13ec0*/  @P1 PRMT R77, R31, 0x7632, R77 ;  /* 0x000076321f4d1816 */ /* 0x000fc6000000004d */
[----:B------:R-:W-:Y:S01]  /*13ed0*/  FFMA.FTZ R129, R76, R129, 1.1641532182693481445e-10 ;  /* 0x2f0000004c817423 */ /* 0x000fe20000010081 */
[----:B------:R-:W-:Y:S01]  /*13ee0*/  FMUL.FTZ R78, R78, R145 ;  /* 0x000000914e4e7220 */ /* 0x000fe20000410000 */
[----:B------:R-:W-:Y:S01]  /*13ef0*/  @P1 IMAD.U32 R76, R77, 0x10000, RZ ;  /* 0x000100004d4c1824 */ /* 0x000fe200078e00ff */
[----:B------:R-:W-:Y:S02]  /*13f00*/  PRMT R77, R143, 0x5410, R142 ;  /* 0x000054108f4d7816 */ /* 0x000fe4000000008e */
[----:B------:R-:W-:-:S04]  /*13f10*/  FSETP.GTU.FTZ.AND P5, PT, R129, R144, PT ;  /* 0x000000908100720b */ /* 0x000fc80003fbc000 */
[----:B------:R-:W-:Y:S02]  /*13f20*/  FSEL R129, R78, RZ, !P5 ;  /* 0x000000ff4e817208 */ /* 0x000fe40006800000 */
[----:B------:R-:W-:Y:S02]  /*13f30*/  PLOP3.LUT P5, PT, P5, PT, PT, 0x8, 0x80 ;  /* 0x000000000080781c */ /* 0x000fe40002fae170 */
[----:B------:R-:W-:Y:S01]  /*13f40*/  PRMT R78, R147, 0x5410, R148 ;  /* 0x00005410934e7816 */ /* 0x000fe20000000094 */
[----:B------:R-:W-:Y:S01]  /*13f50*/  @P1 FADD.FTZ R129, R76, R129 ;  /* 0x000000814c811221 */ /* 0x000fe20000010000 */
[----:B------:R-:W-:-:S04]  /*13f60*/  PRMT R76, R134, 0x5410, R141 ;  /* 0x00005410864c7816 */ /* 0x000fc8000000008d */
[----:B------:R-:W-:-:S04]  /*13f70*/  F2FP.BF16.F32.PACK_AB R79, RZ, R129 ;  /* 0x00000081ff4f723e */ /* 0x000fc800000010ff */
[----:B------:R-:W-:-:S07]  /*13f80*/  PRMT R79, R146, 0x5410, R79 ;  /* 0x00005410924f7816 */ /* 0x000fce000000004f */
.L_x_1385:
        /* <DEDUP_REMOVED lines=43> */
.L_x_1426:
[----:B------:R-:W-:Y:S02]  /*14240*/  IMAD.MOV.U32 R134, RZ, RZ, R140 ;  /* 0x000000ffff867224 */ /* 0x000fe400078e008c */
[----:B------:R-:W-:-:S07]  /*14250*/  VIADD R135, R135, 0x80 ;  /* 0x0000008087877836 */ /* 0x000fce0000000000 */
.L_x_1303:
[----:B------:R-:W-:Y:S05]  /*14260*/  BSYNC.RECONVERGENT B0 ;  /* 0x0000000000007941 */ /* 0x000fea0003800200 */
.L_x_1302:
        /* <DEDUP_REMOVED lines=37> */
.L_x_1432:
        /* <DEDUP_REMOVED lines=13> */
.L_x_1434:
[----:B------:R-:W-:Y:S05]  /*14590*/  BSYNC.RECONVERGENT B2 ;  /* 0x0000000000027941 */ /* 0x000fea0003800200 */
.L_x_1433:
        /* <DEDUP_REMOVED lines=54> */
[----:B------:R-:W-:Y:S02]  /*14900*/  HFMA2 R9, -RZ, RZ, 0, 0 ;  /* 0x00000000ff097431 */ /* 0x000fe400000001ff */
[----:B------:R-:W-:Y:S01]  /*14910*/  IMAD.MOV.U32 R14, RZ, RZ, R8 ;  /* 0x000000ffff0e7224 */ /* 0x000fe200078e0008 */
[----:B------:R-:W-:Y:S01]  /*14920*/  LOP3.LUT R91, R91, R6, R141, 0x96, !PT ;  /* 0x000000065b5b7212 */ /* 0x000fe200078e968d */
[----:B------:R-:W-:-:S07]  /*14930*/  IMAD.MOV.U32 R3, RZ, RZ, R134 ;  /* 0x000000ffff037224 */ /* 0x000fce00078e0086 */
.L_x_1431:
[----:B------:R-:W-:Y:S05]  /*14940*/  BSYNC.RECONVERGENT B1 ;  /* 0x0000000000017941 */ /* 0x000fea0003800200 */
.L_x_1430:
        /* <DEDUP_REMOVED lines=10> */
[----:B------:R-:W-:Y:S01]  /*149f0*/  PRMT R76, R76, 0x7632, R76 ;  /* 0x000076324c4c7816 */ /* 0x000fe2000000004c */
[----:B------:R-:W-:-:S02]  /*14a00*/  IMAD.MOV.U32 R7, RZ, RZ, R14 ;  /* 0x000000ffff077224 */ /* 0x000fc400078e000e */
[----:B-1----:R-:W-:Y:S01]  /*14a10*/  FMUL.FTZ R8, R8, R147 ;  /* 0x0000009308087220 */ /* 0x002fe20000410000 */
[----:B--2---:R-:W-:-:S04]  /*14a20*/  FSETP.GTU.FTZ.AND P3, PT, R3, R146, PT ;  /* 0x000000920300720b */ /* 0x004fc80003f7c000 */
        /* <DEDUP_REMOVED lines=12> */
.L_x_1437:
        /* <DEDUP_REMOVED lines=13> */
.L_x_1439:
[----:B------:R-:W-:Y:S05]  /*14bc0*/  BSYNC.RECONVERGENT B2 ;  /* 0x0000000000027941 */ /* 0x000fea0003800200 */
.L_x_1438:
        /* <DEDUP_REMOVED lines=59> */
.L_x_1436:
[----:B------:R-:W-:Y:S05]  /*14f80*/  BSYNC.RECONVERGENT B1 ;  /* 0x0000000000017941 */ /* 0x000fea0003800200 */
.L_x_1435:
[----:B------:R-:W-:Y:S01]  /*14f90*/  I2FP.F32.U32 R6, R7 ;  /* 0x0000000700067245 */ /* 0x000fe20000201000 */
[----:B------:R-:W-:Y:S01]  /*14fa0*/  BSSY.RECONVERGENT B1, `(.L_x_1440) ;  /* 0x0000061000017945 */ /* 0x000fe20003800200 */
[----:B------:R-:W-:-:S03]  /*14fb0*/  SHF.L.U32 R8, R32, 0x10, RZ ;  /* 0x0000001020087819 */ /* 0x000fc600000006ff */
[----:B------:R-:W-:Y:S02]  /*14fc0*/  FFMA.FTZ R7, R6, R145, 1.1641532182693481445e-10 ;  /* 0x2f00000006077423 */ /* 0x000fe40000010091 */
[----:B------:R-:W-:Y:S01]  /*14fd0*/  FMUL.FTZ R6, R8, R147 ;  /* 0x0000009308067220 */ /* 0x000fe20000410000 */
[----:B------:R-:W-:Y:S02]  /*14fe0*/  HFMA2 R8, -RZ, RZ, 0, 1.1920928955078125e-07 ;  /* 0x00000002ff087431 */ /* 0x000fe400000001ff */
[----:B------:R-:W-:Y:S01]  /*14ff0*/  FSETP.GTU.FTZ.AND P2, PT, R7, R146, PT ;  /* 0x000000920700720b */ /* 0x000fe20003f5c000 */
[----:B------:R-:W-:-:S03]  /*15000*/  @P1 IMAD.U32 R7, R28, 0x10000, RZ ;  /* 0x000100001c071824 */ /* 0x000fc600078e00ff */
        /* <DEDUP_REMOVED lines=17> */
.L_x_1442:
        /* <DEDUP_REMOVED lines=13> */
.L_x_1444:
[----:B------:R-:W-:Y:S05]  /*151f0*/  BSYNC.RECONVERGENT B2 ;  /* 0x0000000000027941 */ /* 0x000fea0003800200 */
.L_x_1443:
        /* <DEDUP_REMOVED lines=59> */
.L_x_1441:
[----:B------:R-:W-:Y:S05]  /*155b0*/  BSYNC.RECONVERGENT B1 ;  /* 0x0000000000017941 */ /* 0x000fea0003800200 */
.L_x_1440:
[----:B------:R-:W-:Y:S01]  /*155c0*/  I2FP.F32.U32 R6, R7 ;  /* 0x0000000700067245 */ /* 0x000fe20000201000 */
[----:B------:R-:W-:Y:S01]  /*155d0*/  BSSY.RECONVERGENT B1, `(.L_x_1445) ;  /* 0x000005e000017945 */ /* 0x000fe20003800200 */
[----:B------:R-:W-:Y:S01]  /*155e0*/  SHF.L.U32 R76, R76, 0x10, RZ ;  /* 0x000000104c4c7819 */ /* 0x000fe200000006ff */
[----:B------:R-:W-:Y:S01]  /*155f0*/  IMAD.MOV.U32 R9, RZ, RZ, 0x2 ;  /* 0x00000002ff097424 */ /* 0x000fe200078e00ff */
[----:B------:R-:W-:Y:S01]  /*15600*/  LOP3.LUT R93, R93, 0xfffffff7, RZ, 0xc0, !PT ;  /* 0xfffffff75d5d7812 */ /* 0x000fe200078ec0ff */
[----:B------:R-:W-:Y:S02]  /*15610*/  FFMA.FTZ R7, R6, R145, 1.1641532182693481445e-10 ;  /* 0x2f00000006077423 */ /* 0x000fe40000010091 */
[----:B------:R-:W-:-:S03]  /*15620*/  FMUL.FTZ R76, R76, R147 ;  /* 0x000000934c4c7220 */ /* 0x000fc60000410000 */
        /* <DEDUP_REMOVED lines=15> */
.L_x_1447:
        /* <DEDUP_REMOVED lines=13> */
.L_x_1449:
[----:B------:R-:W-:Y:S05]  /*157f0*/  BSYNC.RECONVERGENT B2 ;  /* 0x0000000000027941 */ /* 0x000fea0003800200 */
.L_x_1448:
        /* <DEDUP_REMOVED lines=59> */
.L_x_1446:
[----:B------:R-:W-:Y:S05]  /*15bb0*/  BSYNC.RECONVERGENT B1 ;  /* 0x0000000000017941 */ /* 0x000fea0003800200 */
.L_x_1445:
[----:B------:R-:W-:Y:S01]  /*15bc0*/  I2FP.F32.U32 R6, R7 ;  /* 0x0000000700067245 */ /* 0x000fe20000201000 */
[----:B------:R-:W-:Y:S01]  /*15bd0*/  BSSY.RECONVERGENT B1, `(.L_x_1450) ;  /* 0x0000063000017945 */ /* 0x000fe20003800200 */
[----:B------:R-:W-:-:S05]  /*15be0*/  PRMT R7, R32, 0x7632, R7 ;  /* 0x0000763220077816 */ /* 0x000fca0000000007 */
[----:B------:R-:W-:Y:S02]  /*15bf0*/  IMAD.U32 R8, R7, 0x10000, RZ ;  /* 0x0001000007087824 */ /* 0x000fe400078e00ff */
[----:B------:R-:W-:Y:S01]  /*15c00*/  FFMA.FTZ R7, R6, R145, 1.1641532182693481445e-10 ;  /* 0x2f00000006077423 */ /* 0x000fe20000010091 */
[----:B------:R-:W-:Y:S01]  /*15c10*/  @P1 PRMT R6, R28, 0x7632, R6 ;  /* 0x000076321c061816 */ /* 0x000fe20000000006 */
[----:B------:R-:W-:-:S03]  /*15c20*/  FMUL.FTZ R8, R8, R147 ;  /* 0x0000009308087220 */ /* 0x000fc60000410000 */
[----:B------:R-:W-:Y:S01]  /*15c30*/  FSETP.GTU.FTZ.AND P2, PT, R7, R146, PT ;  /* 0x000000920700720b */ /* 0x000fe20003f5c000 */
[----:B0-----:R-:W-:-:S03]  /*15c40*/  @P1 IMAD.U32 R103, R6, 0x10000, RZ ;  /* 0x0001000006671824 */ /* 0x001fc600078e00ff */
[----:B------:R-:W-:Y:S02]  /*15c50*/  FSEL R7, R8, RZ, !P2 ;  /* 0x000000ff08077208 */ /* 0x000fe40005000000 */
[----:B------:R-:W-:Y:S02]  /*15c60*/  SEL R11, RZ, 0x1, P2 ;  /* 0x00000001ff0b7807 */ /* 0x000fe40001000000 */
[----:B------:R-:W-:Y:S01]  /*15c70*/  ISETP.NE.AND P2, PT, R9, 0x1, PT ;  /* 0x000000010900780c */ /* 0x000fe20003f45270 */
[----:B------:R-:W-:Y:S01]  /*15c80*/  FADD.FTZ R76, R76, R7 ;  /* 0x000000074c4c7221 */ /* 0x000fe20000010000 */
[----:B------:R-:W-:-:S03]  /*15c90*/  IMAD.MOV.U32 R7, RZ, RZ, R14 ;  /* 0x000000ffff077224 */ /* 0x000fc600078e000e */
[----:B------:R-:W-:Y:S01]  /*15ca0*/  @P1 FADD.FTZ R103, R76, R103 ;  /* 0x000000674c671221 */ /* 0x000fe20000010000 */
[----:B------:R-:W-:Y:S01]  /*15cb0*/  @!P1 MOV R103, R76 ;  /* 0x0000004c00679202 */ /* 0x000fe20000000f00 */
[----:B------:R-:W-:-:S03]  /*15cc0*/  IMAD.MOV.U32 R76, RZ, RZ, 0x2 ;  /* 0x00000002ff4c7424 */ /* 0x000fc600078e00ff */
        /* <DEDUP_REMOVED lines=10> */
.L_x_1452:
        /* <DEDUP_REMOVED lines=13> */
.L_x_1454:
[----:B------:R-:W-:Y:S05]  /*15e40*/  BSYNC.RECONVERGENT B2 ;  /* 0x0000000000027941 */ /* 0x000fea0003800200 */
.L_x_1453:
[----:B------:R-:W-:Y:S01]  /*15e50*/  IMAD.WIDE.U32 R8, R97, -0x326172a9, RZ ;  /* 0xcd9e8d5761087825 */ /* 0x000fe200078e00ff */
[----:B------:R-:W-:-:S03]  /*15e60*/  LOP3.LUT R6, R15, R91, R137, 0x96, !PT ;  /* 0x0000005b0f067212 */ /* 0x000fc600078e9689 */
[----:B------:R-:W-:Y:S01]  /*15e70*/  HFMA2 R76, -RZ, RZ, 0, 0 ;  /* 0x00000000ff4c7431 */ /* 0x000fe200000001ff */
        /* <DEDUP_REMOVED lines=51> */
[----:B------:R-:W-:Y:S01]  /*161b0*/  VIADD R9, R136, 0x8ff34781 ;  /* 0x8ff3478188097836 */ /* 0x000fe20000000000 */
[----:B------:R-:W-:Y:S01]  /*161c0*/  MOV R14, R112 ;  /* 0x00000070000e7202 */ /* 0x000fe20000000f00 */
[----:B------:R-:W-:Y:S02]  /*161d0*/  IMAD.MOV.U32 R7, RZ, RZ, R140 ;  /* 0x000000ffff077224 */ /* 0x000fe400078e008c */
[----:B------:R-:W-:Y:S01]  /*161e0*/  IMAD.MOV.U32 R140, RZ, RZ, R6 ;  /* 0x000000ffff8c7224 */ /* 0x000fe200078e0006 */
[----:B------:R-:W-:-:S07]  /*161f0*/  LOP3.LUT R90, R9, R90, R113, 0x96, !PT ;  /* 0x0000005a095a7212 */ /* 0x000fce00078e9671 */
.L_x_1451:
[----:B------:R-:W-:Y:S05]  /*16200*/  BSYNC.RECONVERGENT B1 ;  /* 0x0000000000017941 */ /* 0x000fea0003800200 */
.L_x_1450:
        /* <DEDUP_REMOVED lines=23> */
.L_x_1457:
        /* <DEDUP_REMOVED lines=13> */
.L_x_1459:
[----:B------:R-:W-:Y:S05]  /*16450*/  BSYNC.RECONVERGENT B2 ;  /* 0x0000000000027941 */ /* 0x000fea0003800200 */
.L_x_1458:
        /* <DEDUP_REMOVED lines=56> */
[----:B------:R-:W-:Y:S01]  /*167e0*/  IMAD.MOV.U32 R14, RZ, RZ, R76 ;  /* 0x000000ffff0e7224 */ /* 0x000fe200078e004c */
[----:B------:R-:W-:Y:S01]  /*167f0*/  MOV R140, R6 ;  /* 0x00000006008c7202 */ /* 0x000fe20000000f00 */
[----:B------:R-:W-:-:S07]  /*16800*/  IMAD.MOV.U32 R77, RZ, RZ, RZ ;  /* 0x000000ffff4d7224 */ /* 0x000fce00078e00ff */
.L_x_1456:
[----:B------:R-:W-:Y:S05]  /*16810*/  BSYNC.RECONVERGENT B1 ;  /* 0x0000000000017941 */ /* 0x000fea0003800200 */
.L_x_1455:
        /* <DEDUP_REMOVED lines=26> */
.L_x_1462:
        /* <DEDUP_REMOVED lines=13> */
.L_x_1464:
[----:B------:R-:W-:Y:S05]  /*16a90*/  BSYNC.RECONVERGENT B2 ;  /* 0x0000000000027941 */ /* 0x000fea0003800200 */
.L_x_1463:
        /* <DEDUP_REMOVED lines=59> */
.L_x_1461:
[----:B------:R-:W-:Y:S05]  /*16e50*/  BSYNC.RECONVERGENT B1 ;  /* 0x0000000000017941 */ /* 0x000fea0003800200 */
.L_x_1460:
        /* <DEDUP_REMOVED lines=22> */
.L_x_1467:
        /* <DEDUP_REMOVED lines=13> */
.L_x_1469:
[----:B------:R-:W-:Y:S05]  /*17090*/  BSYNC.RECONVERGENT B2 ;  /* 0x0000000000027941 */ /* 0x000fea0003800200 */
.L_x_1468:
        /* <DEDUP_REMOVED lines=53> */
[----:B------:R-:W-:Y:S02]  /*173f0*/  LOP3.LUT R90, R9, R90, R77, 0x96, !PT ;  /* 0x0000005a095a7212 */ /* 0x000fe400078e964d */
[----:B------:R-:W-:Y:S01]  /*17400*/  MOV R9, R140 ;  /* 0x0000008c00097202 */ /* 0x000fe20000000f00 */
[----:B------:R-:W-:Y:S01]  /*17410*/  IMAD.MOV.U32 R14, RZ, RZ, R76 ;  /* 0x000000ffff0e7224 */ /* 0x000fe200078e004c */
[----:B------:R-:W-:Y:S01]  /*17420*/  LOP3.LUT R91, R91, R8, R7, 0x96, !PT ;  /* 0x000000085b5b7212 */ /* 0x000fe200078e9607 */
[----:B------:R-:W-:Y:S02]  /*17430*/  IMAD.MOV.U32 R140, RZ, RZ, R6 ;  /* 0x000000ffff8c7224 */ /* 0x000fe400078e0006 */
[----:B------:R-:W-:-:S07]  /*17440*/  IMAD.MOV.U32 R77, RZ, RZ, RZ ;  /* 0x000000ffff4d7224 */ /* 0x000fce00078e00ff */
.L_x_1466:
[----:B------:R-:W-:Y:S05]  /*17450*/  BSYNC.RECONVERGENT B1 ;  /* 0x0000000000017941 */ /* 0x000fea0003800200 */
.L_x_1465:
[----:B------:R-:W-:Y:S01]  /*17460*/  I2FP.F32.U32 R6, R9 ;  /* 0x0000000900067245 */ /* 0x000fe20000201000 */
[----:B------:R-:W-:Y:S01]  /*17470*/  BSSY.RECONVERGENT B1, `(.L_x_1470) ;  /* 0x0000063000017945 */ /* 0x000fe20003800200 */
[----:B------:R-:W-:-:S04]  /*17480*/  PRMT R7, R33, 0x7632, R7 ;  /* 0x0000763221077816 */ /* 0x000fc80000000007 */
[----:B------:R-:W-:Y:S01]  /*17490*/  SHF.L.U32 R8, R7, 0x10, RZ ;  /* 0x0000001007087819 */ /* 0x000fe200000006ff */
[----:B------:R-:W-:Y:S01]  /*174a0*/  FFMA.FTZ R7, R6, R145, 1.1641532182693481445e-10 ;  /* 0x2f00000006077423 */ /* 0x000fe20000010091 */
[----:B------:R-:W-:-:S03]  /*174b0*/  @P1 PRMT R6, R29, 0x7632, R6 ;  /* 0x000076321d061816 */ /* 0x000fc60000000006 */
[----:B------:R-:W-:Y:S01]  /*174c0*/  FMUL.FTZ R8, R8, R147 ;  /* 0x0000009308087220 */ /* 0x000fe20000410000 */
[----:B------:R-:W-:Y:S01]  /*174d0*/  FSETP.GTU.FTZ.AND P2, PT, R7, R146, PT ;  /* 0x000000920700720b */ /* 0x000fe20003f5c000 */
[----:B------:R-:W-:Y:S02]  /*174e0*/  @P1 IMAD.U32 R6, R6, 0x10000, RZ ;  /* 0x0001000006061824 */ /* 0x000fe400078e00ff */
[----:B------:R-:W-:Y:S01]  /*174f0*/  IMAD.MOV.U32 R7, RZ, RZ, R14 ;  /* 0x000000ffff077224 */ /* 0x000fe200078e000e */
[----:B------:R-:W-:Y:S02]  /*17500*/  FSEL R8, R8, RZ, !P2 ;  /* 0x000000ff08087208 */ /* 0x000fe40005000000 */
[----:B------:R-:W-:Y:S02]  /*17510*/  SEL R9, RZ, 0x1, P2 ;  /* 0x00000001ff097807 */ /* 0x000fe40001000000 */
[----:B------:R-:W-:Y:S01]  /*17520*/  ISETP.NE.AND P2, PT, R77, 0x1, PT ;  /* 0x000000014d00780c */ /* 0x000fe20003f45270 */
[----:B------:R-:W-:-:S04]  /*17530*/  FADD.FTZ R89, R89, R8 ;  /* 0x0000000859597221 */ /* 0x000fc80000010000 */
[----:B------:R-:W-:Y:S01]  /*17540*/  @P1 FADD.FTZ R112, R89, R6 ;  /* 0x0000000659701221 */ /* 0x000fe20000010000 */
[----:B------:R-:W-:Y:S02]  /*17550*/  @!P1 IMAD.MOV.U32 R112, RZ, RZ, R89 ;  /* 0x000000ffff709224 */ /* 0x000fe400078e0059 */
[----:B------:R-:W-:-:S03]  /*17560*/  HFMA2 R89, -RZ, RZ, 0, 1.1920928955078125e-07 ;  /* 0x00000002ff597431 */ /* 0x000fc600000001ff */
        /* <DEDUP_REMOVED lines=10> */
.L_x_1472:
        /* <DEDUP_REMOVED lines=13> */
.L_x_1474:
[----:B------:R-:W-:Y:S05]  /*176e0*/  BSYNC.RECONVERGENT B2 ;  /* 0x0000000000027941 */ /* 0x000fea0003800200 */
.L_x_1473:
        /* <DEDUP_REMOVED lines=59> */
.L_x_1471:
[----:B------:R-:W-:Y:S05]  /*17aa0*/  BSYNC.RECONVERGENT B1 ;  /* 0x0000000000017941 */ /* 0x000fea0003800200 */
.L_x_1470:
        /* <DEDUP_REMOVED lines=21> */
.L_x_1477:
        /* <DEDUP_REMOVED lines=13> */
.L_x_1479:
[----:B------:R-:W-:Y:S05]  /*17cd0*/  BSYNC.RECONVERGENT B2 ;  /* 0x0000000000027941 */ /* 0x000fea0003800200 */
.L_x_1478:
        /* <DEDUP_REMOVED lines=59> */
.L_x_1476:
[----:B------:R-:W-:Y:S05]  /*18090*/  BSYNC.RECONVERGENT B1 ;  /* 0x0000000000017941 */ /* 0x000fea0003800200 */
.L_x_1475:
        /* <DEDUP_REMOVED lines=26> */
.L_x_1482:
        /* <DEDUP_REMOVED lines=13> */
.L_x_1484:
[----:B------:R-:W-:Y:S05]  /*18310*/  BSYNC.RECONVERGENT B2 ;  /* 0x0000000000027941 */ /* 0x000fea0003800200 */
.L_x_1483:
        /* <DEDUP_REMOVED lines=59> */
.L_x_1481:
[----:B------:R-:W-:Y:S05]  /*186d0*/  BSYNC.RECONVERGENT B1 ;  /* 0x0000000000017941 */ /* 0x000fea0003800200 */
.L_x_1480:
        /* <DEDUP_REMOVED lines=20> */
.L_x_1487:
        /* <DEDUP_REMOVED lines=13> */
.L_x_1489:
[----:B------:R-:W-:Y:S05]  /*188f0*/  BSYNC.RECONVERGENT B2 ;  /* 0x0000000000027941 */ /* 0x000fea0003800200 */
.L_x_1488:
        /* <DEDUP_REMOVED lines=59> */
.L_x_1486:
[----:B------:R-:W-:Y:S05]  /*18cb0*/  BSYNC.RECONVERGENT B1 ;  /* 0x0000000000017941 */ /* 0x000fea0003800200 */
.L_x_1485:
[----:B------:R-:W-:Y:S01]  /*18cc0*/  PRMT R7, R34, 0x7632, R7 ;  /* 0x0000763222077816 */ /* 0x000fe20000000007 */
[----:B------:R-:W-:Y:S01]  /*18cd0*/  BSSY.RECONVERGENT B1, `(.L_x_1490) ;  /* 0x0000063000017945 */ /* 0x000fe20003800200 */
[----:B------:R-:W-:Y:S01]  /*18ce0*/  I2FP.F32.U32 R6, R76 ;  /* 0x0000004c00067245 */ /* 0x000fe20000201000 */
[----:B------:R-:W-:Y:S02]  /*18cf0*/  IMAD.MOV.U32 R138, RZ, RZ, 0x2 ;  /* 0x00000002ff8a7424 */ /* 0x000fe400078e00ff */
[----:B------:R-:W-:Y:S02]  /*18d00*/  IMAD.U32 R76, R7, 0x10000, RZ ;  /* 0x00010000074c7824 */ /* 0x000fe400078e00ff */
[----:B------:R-:W-:Y:S01]  /*18d10*/  FFMA.FTZ R7, R6, R145, 1.1641532182693481445e-10 ;  /* 0x2f00000006077423 */ /* 0x000fe20000010091 */
[----:B------:R-:W-:Y:S01]  /*18d20*/  @P1 PRMT R6, R30, 0x7632, R6 ;  /* 0x000076321e061816 */ /* 0x000fe20000000006 */
[----:B------:R-:W-:-:S03]  /*18d30*/  FMUL.FTZ R76, R76, R147 ;  /* 0x000000934c4c7220 */ /* 0x000fc60000410000 */
[----:B------:R-:W-:Y:S02]  /*18d40*/  FSETP.GTU.FTZ.AND P4, PT, R7, R146, PT ;  /* 0x000000920700720b */ /* 0x000fe40003f9c000 */
[----:B------:R-:W-:Y:S02]  /*18d50*/  @P1 SHF.L.U32 R77, R6, 0x10, RZ ;  /* 0x00000010064d1819 */ /* 0x000fe400000006ff */
[----:B------:R-:W-:Y:S02]  /*18d60*/  FSEL R89, R76, RZ, !P4 ;  /* 0x000000ff4c597208 */ /* 0x000fe40006000000 */
[----:B------:R-:W-:Y:S02]  /*18d70*/  SEL R7, RZ, 0x1, P4 ;  /* 0x00000001ff077807 */ /* 0x000fe40002000000 */
[----:B------:R-:W-:Y:S01]  /*18d80*/  ISETP.NE.AND P4, PT, R123, 0x1, PT ;  /* 0x000000017b00780c */ /* 0x000fe20003f85270 */
[----:B------:R-:W-:Y:S01]  /*18d90*/  FADD.FTZ R78, R78, R89 ;  /* 0x000000594e4e7221 */ /* 0x000fe20000010000 */
[----:B------:R-:W-:-:S03]  /*18da0*/  MOV R6, R14 ;  /* 0x0000000e00067202 */ /* 0x000fc60000000f00 */
[----:B------:R-:W-:Y:S01]  /*18db0*/  @P1 FADD.FTZ R122, R78, R77 ;  /* 0x0000004d4e7a1221 */ /* 0x000fe20000010000 */
        /* <DEDUP_REMOVED lines=11> */
.L_x_1492:
        /* <DEDUP_REMOVED lines=13> */
.L_x_1494:
[----:B------:R-:W-:Y:S05]  /*18f40*/  BSYNC.RECONVERGENT B2 ;  /* 0x0000000000027941 */ /* 0x000fea0003800200 */
.L_x_1493:
        /* <DEDUP_REMOVED lines=58> */
[----:B------:R-:W-:-:S07]  /*192f0*/  MOV R140, R76 ;  /* 0x0000004c008c7202 */ /* 0x000fce0000000f00 */
.L_x_1491:
[----:B------:R-:W-:Y:S05]  /*19300*/  BSYNC.RECONVERGENT B1 ;  /* 0x0000000000017941 */ /* 0x000fea0003800200 */
.L_x_1490:
        /* <DEDUP_REMOVED lines=21> */
.L_x_1497:
        /* <DEDUP_REMOVED lines=13> */
.L_x_1499:
[----:B------:R-:W-:Y:S05]  /*19530*/  BSYNC.RECONVERGENT B2 ;  /* 0x0000000000027941 */ /* 0x000fea0003800200 */
.L_x_1498:
        /* <DEDUP_REMOVED lines=59> */
.L_x_1496:
[----:B------:R-:W-:Y:S05]  /*198f0*/  BSYNC.RECONVERGENT B1 ;  /* 0x0000000000017941 */ /* 0x000fea0003800200 */
.L_x_1495:
        /* <DEDUP_REMOVED lines=26> */
.L_x_1502:
        /* <DEDUP_REMOVED lines=13> */
.L_x_1504:
[----:B------:R-:W-:Y:S05]  /*19b70*/  BSYNC.RECONVERGENT B2 ;  /* 0x0000000000027941 */ /* 0x000fea0003800200 */
.L_x_1503:
        /* <DEDUP_REMOVED lines=59> */
.L_x_1501:
[----:B------:R-:W-:Y:S05]  /*19f30*/  BSYNC.RECONVERGENT B1 ;  /* 0x0000000000017941 */ /* 0x000fea0003800200 */
.L_x_1500:
        /* <DEDUP_REMOVED lines=20> */
.L_x_1507:
        /* <DEDUP_REMOVED lines=15> */
.L_x_1509:
[----:B------:R-:W-:Y:S05]  /*1a170*/  BSYNC.RECONVERGENT B2 ;  /* 0x0000000000027941 */ /* 0x000fea0003800200 */
.L_x_1508:
        /* <DEDUP_REMOVED lines=59> */
.L_x_1506:
[----:B------:R-:W-:Y:S05]  /*1a530*/  BSYNC.RECONVERGENT B1 ;  /* 0x0000000000017941 */ /* 0x000fea0003800200 */
.L_x_1505:
[----:B------:R-:W-:Y:S02]  /*1a540*/  I2FP.F32.U32 R76, R79 ;  /* 0x0000004f004c7245 */ /* 0x000fe40000201000 */
[----:B------:R-:W-:-:S03]  /*1a550*/  PRMT R5, R35, 0x7632, R5 ;  /* 0x0000763223057816 */ /* 0x000fc60000000005 */
[----:B------:R-:W-:Y:S01]  /*1a560*/  FFMA.FTZ R145, R76, R145, 1.1641532182693481445e-10 ;  /* 0x2f0000004c917423 */ /* 0x000fe20000010091 */
[----:B------:R-:W-:Y:S01]  /*1a570*/  PRMT R76, R134, 0x5410, R141 ;  /* 0x00005410864c7816 */ /* 0x000fe2000000008d */
[----:B------:R-:W-:Y:S01]  /*1a580*/  IMAD.U32 R78, R5, 0x10000, RZ ;  /* 0x00010000054e7824 */ /* 0x000fe200078e00ff */
[----:B------:R-:W-:Y:S02]  /*1a590*/  @P1 PRMT R5, R31, 0x7632, R5 ;  /* 0x000076321f051816 */ /* 0x000fe40000000005 */
[----:B------:R-:W-:Y:S01]  /*1a5a0*/  FSETP.GTU.FTZ.AND P6, PT, R145, R146, PT ;  /* 0x000000929100720b */ /* 0x000fe20003fdc000 */
[----:B------:R-:W-:Y:S02]  /*1a5b0*/  FMUL.FTZ R78, R78, R147 ;  /* 0x000000934e4e7220 */ /* 0x000fe40000410000 */
[----:B------:R-:W-:-:S03]  /*1a5c0*/  @P1 IMAD.U32 R5, R5, 0x10000, RZ ;  /* 0x0001000005051824 */ /* 0x000fc600078e00ff */
[----:B------:R-:W-:Y:S02]  /*1a5d0*/  FSEL R77, R78, RZ, !P6 ;  /* 0x000000ff4e4d7208 */ /* 0x000fe40007000000 */
[----:B------:R-:W-:-:S03]  /*1a5e0*/  PRMT R78, R149, 0x5410, R148 ;  /* 0x00005410954e7816 */ /* 0x000fc60000000094 */
[----:B------:R-:W-:Y:S01]  /*1a5f0*/  FADD.FTZ R150, R150, R77 ;  /* 0x0000004d96967221 */ /* 0x000fe20000010000 */
[----:B------:R-:W-:-:S03]  /*1a600*/  PRMT R77, R144, 0x5410, R143 ;  /* 0x00005410904d7816 */ /* 0x000fc6000000008f */
[----:B------:R-:W-:Y:S01]  /*1a610*/  @P1 FADD.FTZ R130, R150, R5 ;  /* 0x0000000596821221 */ /* 0x000fe20000010000 */
[----:B------:R-:W-:Y:S02]  /*1a620*/  @!P1 MOV R130, R150 ;  /* 0x0000009600829202 */ /* 0x000fe40000000f00 */
[----:B------:R-:W-:Y:S02]  /*1a630*/  SEL R5, RZ, 0x1, P6 ;  /* 0x00000001ff057807 */ /* 0x000fe40003000000 */
[----:B------:R-:W-:-:S04]  /*1a640*/  F2FP.BF16.F32.PACK_AB R79, RZ, R130 ;  /* 0x00000082ff4f723e */ /* 0x000fc800000010ff */
[----:B------:R-:W-:Y:S01]  /*1a650*/  PRMT R79, R142, 0x5410, R79 ;  /* 0x000054108e4f7816 */ /* 0x000fe2000000004f */
[----:B------:R-:W-:Y:S06]  /*1a660*/  BRA `(.L_x_1510) ;  /* 0x0000003000c47947 */ /* 0x000fec0003800000 */
.L_x_1429:
        /* <DEDUP_REMOVED lines=16> */
.L_x_1513:
        /* <DEDUP_REMOVED lines=13> */
.L_x_1515:
[----:B------:R-:W-:Y:S05]  /*1a840*/  BSYNC.RECONVERGENT B2 ;  /* 0x0000000000027941 */ /* 0x000fea0003800200 */
.L_x_1514:
[----:B------:R-:W-:Y:S01]  /*1a850*/  IMAD.WIDE.U32 R90, R97, -0x326172a9, RZ ;  /* 0xcd9e8d57615a7825 */ /* 0x000fe200078e00ff */
[----:B------:R-:W-:Y:S02]  /*1a860*/  LOP3.LUT R112, R15, R103, R137, 0x96, !PT ;  /* 0x000000670f707212 */ /* 0x000fe400078e9689 */
[----:B------:R-:W-:Y:S01]  /*1a870*/  IADD3 R89, PT, PT, R137, -0x4498517b, RZ ;  /* 0xbb67ae8589597810 */ /* 0x000fe20007ffe0ff */
[----:B------:R-:W-:Y:S01]  /*1a880*/  VIADD R3, R136, 0x9e3779b9 ;  /* 0x9e3779b988037836 */ /* 0x000fe20000000000 */
        /* <DEDUP_REMOVED lines=21> */
[----:B------:R-:W-:Y:S02]  /*1a9e0*/  LOP3.LUT R89, R89, R122, R103, 0x96, !PT ;  /* 0x0000007a59597212 */ /* 0x000fe400078e9667 */
[----:B------:R-:W-:-:S03]  /*1a9f0*/  LOP3.LUT R3, R3, R112, R91, 0x96, !PT ;  /* 0x0000007003037212 */ /* 0x000fc600078e965b */
[----:B------:R-:W-:-:S04]  /*1aa00*/  IMAD.WIDE.U32 R112, R89, -0x326172a9, RZ ;  /* 0xcd9e8d5759707825 */ /* 0x000fc800078e00ff */
[----:B------:R-:W-:-:S04]  /*1aa10*/  IMAD.WIDE.U32 R122, R3, -0x2daee0ad, RZ ;  /* 0xd2511f53037a7825 */ /* 0x000fc800078e00ff */
[----:B------:R-:W-:Y:S02]  /*1aa20*/  VIADD R89, R136, 0x1715609d ;  /* 0x1715609d88597836 */ /* 0x000fe40000000000 */
[----:B------:R-:W-:-:S03]  /*1aa30*/  VIADD R3, R137, 0xa9066899 ;  /* 0xa906689989037836 */ /* 0x000fc60000000000 */
[----:B------:R-:W-:Y:S02]  /*1aa40*/  LOP3.LUT R89, R89, R90, R113, 0x96, !PT ;  /* 0x0000005a59597212 */ /* 0x000fe400078e9671 */
[----:B------:R-:W-:-:S03]  /*1aa50*/  LOP3.LUT R3, R3, R102, R123, 0x96, !PT ;  /* 0x0000006603037212 */ /* 0x000fc600078e967b */
[----:B------:R-:W-:Y:S01]  /*1aa60*/  IMAD.WIDE.U32 R102, R89, -0x2daee0ad, RZ ;  /* 0xd2511f5359667825 */ /* 0x000fe200078e00ff */
[----:B------:R-:W-:-:S03]  /*1aa70*/  IADD3 R89, PT, PT, R137, 0x646e171e, RZ ;  /* 0x646e171e89597810 */ /* 0x000fc60007ffe0ff */
        /* <DEDUP_REMOVED lines=14> */
[----:B------:R-:W-:Y:S01]  /*1ab60*/  LOP3.LUT R89, R89, R122, R103, 0x96, !PT ;  /* 0x0000007a59597212 */ /* 0x000fe200078e9667 */
[----:B------:R-:W-:Y:S01]  /*1ab70*/  IMAD.MOV.U32 R103, RZ, RZ, RZ ;  /* 0x000000ffff677224 */ /* 0x000fe200078e00ff */
[----:B------:R-:W-:Y:S01]  /*1ab80*/  LOP3.LUT R3, R3, R112, R91, 0x96, !PT ;  /* 0x0000007003037212 */ /* 0x000fe200078e965b */
[----:B------:R-:W-:Y:S02]  /*1ab90*/  VIADD R91, R137, 0x96a522ad ;  /* 0x96a522ad895b7836 */ /* 0x000fe40000000000 */
[----:B------:R-:W-:Y:S01]  /*1aba0*/  IMAD.WIDE.U32 R112, R89, -0x326172a9, RZ ;  /* 0xcd9e8d5759707825 */ /* 0x000fe200078e00ff */
[----:B------:R-:W-:-:S03]  /*1abb0*/  IADD3 R89, PT, PT, R136, -0x700cb87f, RZ ;  /* 0x8ff3478188597810 */ /* 0x000fc60007ffe0ff */
[----:B------:R-:W-:Y:S01]  /*1abc0*/  IMAD.WIDE.U32 R140, R3, -0x2daee0ad, RZ ;  /* 0xd2511f53038c7825 */ /* 0x000fe200078e00ff */
[----:B------:R-:W-:Y:S02]  /*1abd0*/  LOP3.LUT R90, R89, R90, R113, 0x96, !PT ;  /* 0x0000005a595a7212 */ /* 0x000fe400078e9671 */
[----:B------:R-:W-:Y:S01]  /*1abe0*/  MOV R3, R134 ;  /* 0x0000008600037202 */ /* 0x000fe20000000f00 */
[----:B------:R-:W-:Y:S01]  /*1abf0*/  IMAD.MOV.U32 R14, RZ, RZ, R112 ;  /* 0x000000ffff0e7224 */ /* 0x000fe200078e0070 */
[----:B------:R-:W-:-:S07]  /*1ac00*/  LOP3.LUT R91, R91, R102, R141, 0x96, !PT ;  /* 0x000000665b5b7212 */ /* 0x000fce00078e968d */
.L_x_1512:
[----:B------:R-:W-:Y:S05]  /*1ac10*/  BSYNC.RECONVERGENT B1 ;  /* 0x0000000000017941 */ /* 0x000fea0003800200 */
.L_x_1511:
[----:B------:R-:W0:Y:S01]  /*1ac20*/  LDC R145, c[0x0][0x408] ;  /* 0x00010200ff917b82 */ /* 0x000e220000000800 */
[----:B------:R-:W-:Y:S01]  /*1ac30*/  I2FP.F32.U32 R3, R3 ;  /* 0x0000000300037245 */ /* 0x000fe20000201000 */
[----:B------:R-:W-:Y:S01]  /*1ac40*/  IMAD.MOV.U32 R130, RZ, RZ, 0x2f800000 ;  /* 0x2f800000ff827424 */ /* 0x000fe200078e00ff */
[----:B-----5:R-:W-:Y:S01]  /*1ac50*/  SHF.L.U32 R102, R76, 0x10, RZ ;  /* 0x000000104c667819 */ /* 0x020fe200000006ff */
[----:B------:R-:W-:Y:S01]  /*1ac60*/  @P1 IMAD.U32 R112, R28, 0x10000, RZ ;  /* 0x000100001c701824 */ /* 0x000fe200078e00ff */
[----:B------:R-:W-:Y:S01]  /*1ac70*/  ISETP.NE.AND P2, PT, R103, 0x1, PT ;  /* 0x000000016700780c */ /* 0x000fe20003f45270 */
[----:B------:R-:W-:Y:S01]  /*1ac80*/  FFMA.FTZ R3, R3, R130, 1.1641532182693481445e-10 ;  /* 0x2f00000003037423 */ /* 0x000fe20000010082 */
[----:B------:R-:W-:Y:S01]  /*1ac90*/  LOP3.LUT R93, R93, 0xffffffef, RZ, 0xc0, !PT ;  /* 0xffffffef5d5d7812 */ /* 0x000fe200078ec0ff */
[----:B------:R-:W1:Y:S01]  /*1aca0*/  LDC R144, c[0x0][0x404] ;  /* 0x00010100ff907b82 */ /* 0x000e620000000800 */
[----:B------:R-:W-:Y:S01]  /*1acb0*/  BSSY.RECONVERGENT B1, `(.L_x_1516) ;  /* 0x000005f000017945 */ /* 0x000fe20003800200 */
[----:B------:R-:W-:-:S02]  /*1acc0*/  PRMT R76, R76, 0x7632, R76 ;  /* 0x000076324c4c7816 */ /* 0x000fc4000000004c */
[----:B------:R-:W-:Y:S01]  /*1acd0*/  MOV R89, R14 ;  /* 0x0000000e00597202 */ /* 0x000fe20000000f00 */
[----:B0-----:R-:W-:Y:S01]  /*1ace0*/  FMUL.FTZ R102, R102, R145 ;  /* 0x0000009166667220 */ /* 0x001fe20000410000 */
[----:B-1----:R-:W-:-:S04]  /*1acf0*/  FSETP.GTU.FTZ.AND P3, PT, R3, R144, PT ;  /* 0x000000900300720b */ /* 0x002fc80003f7c000 */
        /* <DEDUP_REMOVED lines=15> */
.L_x_1518:
        /* <DEDUP_REMOVED lines=13> */
.L_x_1520:
[----:B------:R-:W-:Y:S05]  /*1aec0*/  BSYNC.RECONVERGENT B2 ;  /* 0x0000000000027941 */ /* 0x000fea0003800200 */
.L_x_1519:
        /* <DEDUP_REMOVED lines=61> */
.L_x_1517:
[----:B------:R-:W-:Y:S05]  /*1b2a0*/  BSYNC.RECONVERGENT B1 ;  /* 0x0000000000017941 */ /* 0x000fea0003800200 */
.L_x_1516:
        /* <DEDUP_REMOVED lines=8> */
[----:B------:R-:W-:Y:S02]  /*1b330*/  MOV R122, 0x2 ;  /* 0x00000002007a7802 */ /* 0x000fe40000000f00 */
[----:B------:R-:W-:-:S04]  /*1b340*/  FSETP.GTU.FTZ.AND P2, PT, R89, R144, PT ;  /* 0x000000905900720b */ /* 0x000fc80003f5c000 */
[----:B------:R-:W-:Y:S01]  /*1b350*/  FSEL R103, R76, RZ, !P2 ;  /* 0x000000ff4c677208 */ /* 0x000fe20005000000 */
[----:B------:R-:W-:Y:S01]  /*1b360*/  IMAD.MOV.U32 R76, RZ, RZ, R14 ;  /* 0x000000ffff4c7224 */ /* 0x000fe200078e000e */
        /* <DEDUP_REMOVED lines=14> */
.L_x_1523:
        /* <DEDUP_REMOVED lines=13> */
.L_x_1525:
[----:B------:R-:W-:Y:S05]  /*1b520*/  BSYNC.RECONVERGENT B2 ;  /* 0x0000000000027941 */ /* 0x000fea0003800200 */
.L_x_1524:
        /* <DEDUP_REMOVED lines=61> */
.L_x_1522:
[----:B------:R-:W-:Y:S05]  /*1b900*/  BSYNC.RECONVERGENT B1 ;  /* 0x0000000000017941 */ /* 0x000fea0003800200 */
.L_x_1521:
[----:B------:R-:W-:Y:S01]  /*1b910*/  I2FP.F32.U32 R89, R76 ;  /* 0x0000004c00597245 */ /* 0x000fe20000201000 */
[----:B------:R-:W-:Y:S01]  /*1b920*/  IMAD.U32 R76, R77, 0x10000, RZ ;  /* 0x000100004d4c7824 */ /* 0x000fe200078e00ff */
[----:B------:R-:W-:Y:S01]  /*1b930*/  @P1 SHF.L.U32 R113, R29, 0x10, RZ ;  /* 0x000000101d711819 */ /* 0x000fe200000006ff */
[----:B------:R-:W-:Y:S01]  /*1b940*/  BSSY.RECONVERGENT B1, `(.L_x_1526) ;  /* 0x0000062000017945 */ /* 0x000fe20003800200 */
[----:B------:R-:W-:Y:S01]  /*1b950*/  LOP3.LUT R93, R93, 0xfffffffb, RZ, 0xc0, !PT ;  /* 0xfffffffb5d5d7812 */ /* 0x000fe200078ec0ff */
        /* <DEDUP_REMOVED lines=21> */
.L_x_1528:
        /* <DEDUP_REMOVED lines=13> */
.L_x_1530:
[----:B------:R-:W-:Y:S05]  /*1bb80*/  BSYNC.RECONVERGENT B2 ;  /* 0x0000000000027941 */ /* 0x000fea0003800200 */
.L_x_1529:
        /* <DEDUP_REMOVED lines=61> */
.L_x_1527:
[----:B------:R-:W-:Y:S05]  /*1bf60*/  BSYNC.RECONVERGENT B1 ;  /* 0x0000000000017941 */ /* 0x000fea0003800200 */
.L_x_1526:
        /* <DEDUP_REMOVED lines=26> */
.L_x_1533:
        /* <DEDUP_REMOVED lines=13> */
.L_x_1535:
[----:B------:R-:W-:Y:S05]  /*1c1e0*/  BSYNC.RECONVERGENT B2 ;  /* 0x0000000000027941 */ /* 0x000fea0003800200 */
.L_x_1534:
        /* <DEDUP_REMOVED lines=61> */
.L_x_1532:
[----:B------:R-:W-:Y:S05]  /*1c5c0*/  BSYNC.RECONVERGENT B1 ;  /* 0x0000000000017941 */ /* 0x000fea0003800200 */
.L_x_1531:
[----:B------:R-:W-:Y:S01]  /*1c5d0*/  I2FP.F32.U32 R77, R77 ;  /* 0x0000004d004d7245 */ /* 0x000fe20000201000 */
[----:B------:R-:W-:Y:S01]  /*1c5e0*/  IMAD.U32 R76, R78, 0x10000, RZ ;  /* 0x000100004e4c7824 */ /* 0x000fe200078e00ff */
[----:B------:R-:W-:Y:S01]  /*1c5f0*/  ISETP.NE.AND P3, PT, R89, 0x1, PT ;  /* 0x000000015900780c */ /* 0x000fe20003f65270 */
[----:B------:R-:W-:Y:S01]  /*1c600*/  @P1 IMAD.U32 R122, R30, 0x10000, RZ ;  /* 0x000100001e7a1824 */ /* 0x000fe200078e00ff */
[----:B------:R-:W-:Y:S01]  /*1c610*/  BSSY.RECONVERGENT B1, `(.L_x_1536) ;  /* 0x000005f000017945 */ /* 0x000fe20003800200 */
[----:B------:R-:W-:Y:S01]  /*1c620*/  FFMA.FTZ R77, R77, R130, 1.1641532182693481445e-10 ;  /* 0x2f0000004d4d7423 */ /* 0x000fe20000010082 */
[----:B------:R-:W-:Y:S01]  /*1c630*/  FMUL.FTZ R76, R76, R145 ;  /* 0x000000914c4c7220 */ /* 0x000fe20000410000 */
[----:B------:R-:W-:Y:S02]  /*1c640*/  PRMT R78, R78, 0x7632, R78 ;  /* 0x000076324e4e7816 */ /* 0x000fe4000000004e */
        /* <DEDUP_REMOVED lines=16> */
.L_x_1538:
        /* <DEDUP_REMOVED lines=13> */
.L_x_1540:
[----:B------:R-:W-:Y:S05]  /*1c820*/  BSYNC.RECONVERGENT B2 ;  /* 0x0000000000027941 */ /* 0x000fea0003800200 */
.L_x_1539:
        /* <DEDUP_REMOVED lines=61> */
.L_x_1537:
[----:B------:R-:W-:Y:S05]  /*1cc00*/  BSYNC.RECONVERGENT B1 ;  /* 0x0000000000017941 */ /* 0x000fea0003800200 */
.L_x_1536:
        /* <DEDUP_REMOVED lines=24> */
.L_x_1543:
        /* <DEDUP_REMOVED lines=13> */
.L_x_1545:
[----:B------:R-:W-:Y:S05]  /*1ce60*/  BSYNC.RECONVERGENT B2 ;  /* 0x0000000000027941 */ /* 0x000fea0003800200 */
.L_x_1544:
        /* <DEDUP_REMOVED lines=61> */
.L_x_1542:
[----:B------:R-:W-:Y:S05]  /*1d240*/  BSYNC.RECONVERGENT B1 ;  /* 0x0000000000017941 */ /* 0x000fea0003800200 */
.L_x_1541:
[----:B------:R-:W-:Y:S01]  /*1d250*/  I2FP.F32.U32 R77, R77 ;  /* 0x0000004d004d7245 */ /* 0x000fe20000201000 */
[----:B------:R-:W-:Y:S01]  /*1d260*/  @P1 IMAD.U32 R78, R31, 0x10000, RZ ;  /* 0x000100001f4e1824 */ /* 0x000fe200078e00ff */
[----:B------:R-:W-:Y:S01]  /*1d270*/  SHF.L.U32 R76, R79, 0x10, RZ ;  /* 0x000000104f4c7819 */ /* 0x000fe200000006ff */
[----:B------:R-:W-:Y:S01]  /*1d280*/  BSSY.RECONVERGENT B1, `(.L_x_1546) ;  /* 0x0000060000017945 */ /* 0x000fe20003800200 */
[----:B------:R-:W-:Y:S01]  /*1d290*/  ISETP.NE.AND P5, PT, R138, 0x1, PT ;  /* 0x000000018a00780c */ /* 0x000fe20003fa5270 */
[----:B------:R-:W-:Y:S01]  /*1d2a0*/  FFMA.FTZ R77, R77, R130, 1.1641532182693481445e-10 ;  /* 0x2f0000004d4d7423 */ /* 0x000fe20000010082 */
[----:B------:R-:W-:Y:S01]  /*1d2b0*/  PRMT R149, R79, 0x7632, R149 ;  /* 0x000076324f957816 */ /* 0x000fe20000000095 */
[----:B------:R-:W-:Y:S01]  /*1d2c0*/  FMUL.FTZ R76, R76, R145 ;  /* 0x000000914c4c7220 */ /* 0x000fe20000410000 */
[----:B------:R-:W-:Y:S02]  /*1d2d0*/  IMAD.MOV.U32 R89, RZ, RZ, 0x2 ;  /* 0x00000002ff597424 */ /* 0x000fe400078e00ff */
        /* <DEDUP_REMOVED lines=15> */
.L_x_1548:
        /* <DEDUP_REMOVED lines=13> */
.L_x_1550:
[----:B------:R-:W-:Y:S05]  /*1d4a0*/  BSYNC.RECONVERGENT B2 ;  /* 0x0000000000027941 */ /* 0x000fea0003800200 */
.L_x_1549:
        /* <DEDUP_REMOVED lines=61> */
.L_x_1547:
[----:B------:R-:W-:Y:S05]  /*1d880*/  BSYNC.RECONVERGENT B1 ;  /* 0x0000000000017941 */ /* 0x000fea0003800200 */
.L_x_1546:
        /* <DEDUP_REMOVED lines=8> */
[----:B------:R-:W-:Y:S02]  /*1d910*/  PRMT R77, R143, 0x5410, R142 ;  /* 0x000054108f4d7816 */ /* 0x000fe4000000008e */
[----:B------:R-:W-:Y:S02]  /*1d920*/  FSEL R130, R76, RZ, !P5 ;  /* 0x000000ff4c827208 */ /* 0x000fe40006800000 */
[----:B------:R-:W-:-:S02]  /*1d930*/  PLOP3.LUT P5, PT, P5, PT, PT, 0x8, 0x80 ;  /* 0x000000000080781c */ /* 0x000fc40002fae170 */
[----:B------:R-:W-:Y:S01]  /*1d940*/  PRMT R76, R134, 0x5410, R141 ;  /* 0x00005410864c7816 */ /* 0x000fe2000000008d */
[----:B------:R-:W-:-:S05]  /*1d950*/  @P1 FADD.FTZ R130, R79, R130 ;  /* 0x000000824f821221 */ /* 0x000fca0000010000 */
[----:B------:R-:W-:-:S04]  /*1d960*/  F2FP.BF16.F32.PACK_AB R79, RZ, R130 ;  /* 0x00000082ff4f723e */ /* 0x000fc800000010ff */
[----:B------:R-:W-:-:S07]  /*1d970*/  PRMT R79, R146, 0x5410, R79 ;  /* 0x00005410924f7816 */ /* 0x000fce000000004f */
.L_x_1510:
        /* <DEDUP_REMOVED lines=43> */
.L_x_1551:
[----:B------:R-:W-:Y:S02]  /*1dc30*/  IMAD.MOV.U32 R134, RZ, RZ, R140 ;  /* 0x000000ffff867224 */ /* 0x000fe400078e008c */
[----:B------:R-:W-:-:S07]  /*1dc40*/  VIADD R135, R135, 0x80 ;  /* 0x0000008087877836 */ /* 0x000fce0000000000 */
.L_x_1428:
[----:B------:R-:W-:Y:S05]  /*1dc50*/  BSYNC.RECONVERGENT B0 ;  /* 0x0000000000007941 */ /* 0x000fea0003800200 */
.L_x_1427:
        /* <DEDUP_REMOVED lines=37> */
.L_x_1557:
        /* <DEDUP_REMOVED lines=13> */
.L_x_1559:
[----:B------:R-:W-:Y:S05]  /*1df80*/  BSYNC.RECONVERGENT B2 ;  /* 0x0000000000027941 */ /* 0x000fea0003800200 */
.L_x_1558:
        /* <DEDUP_REMOVED lines=55> */
[----:B------:R-:W-:Y:S02]  /*1e300*/  IMAD.MOV.U32 R14, RZ, RZ, R8 ;  /* 0x000000ffff0e7224 */ /* 0x000fe400078e0008 */
[----:B------:R-:W-:Y:S01]  /*1e310*/  HFMA2 R8, -RZ, RZ, 0, 0 ;  /* 0x00000000ff087431 */ /* 0x000fe200000001ff */
[----:B------:R-:W-:-:S07]  /*1e320*/  LOP3.LUT R91, R91, R6, R141, 0x96, !PT ;  /* 0x000000065b5b7212 */ /* 0x000fce00078e968d */
.L_x_1556:
[----:B------:R-:W-:Y:S05]  /*1e330*/  BSYNC.RECONVERGENT B1 ;  /* 0x0000000000017941 */ /* 0x000fea0003800200 */
.L_x_1555:
[----:B------:R-:W1:Y:S01]  /*1e340*/  LDC R147, c[0x0][0x408] ;  /* 0x00010200ff937b82 */ /* 0x000e620000000800 */
[----:B------:R-:W-:Y:S01]  /*1e350*/  I2FP.F32.U32 R2, R2 ;  /* 0x0000000200027245 */ /* 0x000fe20000201000 */
[----:B------:R-:W-:Y:S01]  /*1e360*/  IMAD.MOV.U32 R145, RZ, RZ, 0x2f800000 ;  /* 0x2f800000ff917424 */ /* 0x000fe200078e00ff */
[----:B------:R-:W-:Y:S01]  /*1e370*/  LOP3.LUT R93, R93, 0xffffffef, RZ, 0xc0, !PT ;  /* 0xffffffef5d5d7812 */ /* 0x000fe200078ec0ff */
[----:B-----5:R-:W-:Y:S01]  /*1e380*/  IMAD.U32 R6, R76, 0x10000, RZ ;  /* 0x000100004c067824 */ /* 0x020fe200078e00ff */
[----:B------:R-:W-:Y:S01]  /*1e390*/  BSSY.RECONVERGENT B1, `(.L_x_1560) ;  /* 0x000005e000017945 */ /* 0x000fe20003800200 */
[----:B------:R-:W-:Y:S01]  /*1e3a0*/  FFMA.FTZ R7, R2, R145, 1.1641532182693481445e-10 ;  /* 0x2f00000002077423 */ /* 0x000fe20000010091 */
[----:B------:R-:W-:Y:S01]  /*1e3b0*/  PRMT R76, R76, 0x7632, R76 ;  /* 0x000076324c4c7816 */ /* 0x000fe2000000004c */
[----:B------:R-:W2:Y:S01]  /*1e3c0*/  LDC R146, c[0x0][0x404] ;  /* 0x00010100ff927b82 */ /* 0x000ea20000000800 */
[----:B------:R-:W-:Y:S01]  /*1e3d0*/  MOV R10, 0x2 ;  /* 0x00000002000a7802 */ /* 0x000fe20000000f00 */
[----:B-1----:R-:W-:Y:S01]  /*1e3e0*/  FMUL.FTZ R2, R6, R147 ;  /* 0x0000009306027220 */ /* 0x002fe20000410000 */
[----:B--2---:R-:W-:Y:S01]  /*1e3f0*/  FSETP.GTU.FTZ.AND P2, PT, R7, R146, PT ;  /* 0x000000920700720b */ /* 0x004fe20003f5c000 */
        /* <DEDUP_REMOVED lines=14> */
.L_x_1562:
        /* <DEDUP_REMOVED lines=13> */
.L_x_1564:
[----:B------:R-:W-:Y:S05]  /*1e5b0*/  BSYNC.RECONVERGENT B2 ;  /* 0x0000000000027941 */ /* 0x000fea0003800200 */
.L_x_1563:
        /* <DEDUP_REMOVED lines=59> */
.L_x_1561:
[----:B------:R-:W-:Y:S05]  /*1e970*/  BSYNC.RECONVERGENT B1 ;  /* 0x0000000000017941 */ /* 0x000fea0003800200 */
.L_x_1560:
        /* <DEDUP_REMOVED lines=25> */
.L_x_1567:
        /* <DEDUP_REMOVED lines=13> */
.L_x_1569:
[----:B------:R-:W-:Y:S05]  /*1ebe0*/  BSYNC.RECONVERGENT B2 ;  /* 0x0000000000027941 */ /* 0x000fea0003800200 */
.L_x_1568:
        /* <DEDUP_REMOVED lines=59> */
.L_x_1566:
[----:B------:R-:W-:Y:S05]  /*1efa0*/  BSYNC.RECONVERGENT B1 ;  /* 0x0000000000017941 */ /* 0x000fea0003800200 */
.L_x_1565:
        /* <DEDUP_REMOVED lines=22> */
.L_x_1572:
        /* <DEDUP_REMOVED lines=13> */
.L_x_1574:
[----:B------:R-:W-:Y:S05]  /*1f1e0*/  BSYNC.RECONVERGENT B2 ;  /* 0x0000000000027941 */ /* 0x000fea0003800200 */
.L_x_1573:
        /* <DEDUP_REMOVED lines=59> */
.L_x_1571:
[----:B------:R-:W-:Y:S05]  /*1f5a0*/  BSYNC.RECONVERGENT B1 ;  /* 0x0000000000017941 */ /* 0x000fea0003800200 */
.L_x_1570:
[----:B------:R-:W-:Y:S01]  /*1f5b0*/  PRMT R7, R32, 0x7632, R7 ;  /* 0x0000763220077816 */ /* 0x000fe20000000007 */
[----:B------:R-:W-:Y:S01]  /*1f5c0*/  BSSY.RECONVERGENT B1, `(.L_x_1575) ;  /* 0x0000063000017945 */ /* 0x000fe20003800200 */
[----:B------:R-:W-:-:S03]  /*1f5d0*/  I2FP.F32.U32 R6, R8 ;  /* 0x0000000800067245 */ /* 0x000fc60000201000 */
        /* <DEDUP_REMOVED lines=24> */
.L_x_1577:
        /* <DEDUP_REMOVED lines=13> */
.L_x_1579:
[----:B------:R-:W-:Y:S05]  /*1f830*/  BSYNC.RECONVERGENT B2 ;  /* 0x0000000000027941 */ /* 0x000fea0003800200 */
.L_x_1578:
        /* <DEDUP_REMOVED lines=59> */
.L_x_1576:
[----:B------:R-:W-:Y:S05]  /*1fbf0*/  BSYNC.RECONVERGENT B1 ;  /* 0x0000000000017941 */ /* 0x000fea0003800200 */
.L_x_1575:
        /* <DEDUP_REMOVED lines=23> */
.L_x_1582:
        /* <DEDUP_REMOVED lines=13> */
.L_x_1584:
[----:B------:R-:W-:Y:S05]  /*1fe40*/  BSYNC.RECONVERGENT B2 ;  /* 0x0000000000027941 */ /* 0x000fea0003800200 */
.L_x_1583:
        /* <DEDUP_REMOVED lines=59> */
.L_x_1581:
[----:B------:R-:W-:Y:S05]  /*20200*/  BSYNC.RECONVERGENT B1 ;  /* 0x0000000000017941 */ /* 0x000fea0003800200 */
.L_x_1580:
        /* <DEDUP_REMOVED lines=26> */
.L_x_1587:
        /* <DEDUP_REMOVED lines=13> */
.L_x_1589:
[----:B------:R-:W-:Y:S05]  /*20480*/  BSYNC.RECONVERGENT B2 ;  /* 0x0000000000027941 */ /* 0x000fea0003800200 */
.L_x_1588:
        /* <DEDUP_REMOVED lines=59> */
.L_x_1586:
[----:B------:R-:W-:Y:S05]  /*20840*/  BSYNC.RECONVERGENT B1 ;  /* 0x0000000000017941 */ /* 0x000fea0003800200 */
.L_x_1585:
        /* <DEDUP_REMOVED lines=22> */
.L_x_1592:
        /* <DEDUP_REMOVED lines=13> */
.L_x_1594:
[----:B------:R-:W-:Y:S05]  /*20a80*/  BSYNC.RECONVERGENT B2 ;  /* 0x0000000000027941 */ /* 0x000fea0003800200 */
.L_x_1593:
        /* <DEDUP_REMOVED lines=59> */
.L_x_1591:
[----:B------:R-:W-:Y:S05]  /*20e40*/  BSYNC.RECONVERGENT B1 ;  /* 0x0000000000017941 */ /* 0x000fea0003800200 */
.L_x_1590:
        /* <DEDUP_REMOVED lines=27> */
.L_x_1597:
        /* <DEDUP_REMOVED lines=13> */
.L_x_1599:
[----:B------:R-:W-:Y:S05]  /*210d0*/  BSYNC.RECONVERGENT B2 ;  /* 0x0000000000027941 */ /* 0x000fea0003800200 */
.L_x_1598:
        /* <DEDUP_REMOVED lines=59> */
.L_x_1596:
[----:B------:R-:W-:Y:S05]  /*21490*/  BSYNC.RECONVERGENT B1 ;  /* 0x0000000000017941 */ /* 0x000fea0003800200 */
.L_x_1595:
        /* <DEDUP_REMOVED lines=21> */
.L_x_1602:
        /* <DEDUP_REMOVED lines=13> */
.L_x_1604:
[----:B------:R-:W-:Y:S05]  /*216c0*/  BSYNC.RECONVERGENT B2 ;  /* 0x0000000000027941 */ /* 0x000fea0003800200 */
.L_x_1603:
        /* <DEDUP_REMOVED lines=59> */
.L_x_1601:
[----:B------:R-:W-:Y:S05]  /*21a80*/  BSYNC.RECONVERGENT B1 ;  /* 0x0000000000017941 */ /* 0x000fea0003800200 */
.L_x_1600:
        /* <DEDUP_REMOVED lines=26> */
.L_x_1607:
        /* <DEDUP_REMOVED lines=13> */
.L_x_1609:
[----:B------:R-:W-:Y:S05]  /*21d00*/  BSYNC.RECONVERGENT B2 ;  /* 0x0000000000027941 */ /* 0x000fea0003800200 */
.L_x_1608:
        /* <DEDUP_REMOVED lines=59> */
.L_x_1606:
[----:B------:R-:W-:Y:S05]  /*220c0*/  BSYNC.RECONVERGENT B1 ;  /* 0x0000000000017941 */ /* 0x000fea0003800200 */
.L_x_1605:
        /* <DEDUP_REMOVED lines=20> */
.L_x_1612:
        /* <DEDUP_REMOVED lines=13> */
.L_x_1614:
[----:B------:R-:W-:Y:S05]  /*222e0*/  BSYNC.RECONVERGENT B2 ;  /* 0x0000000000027941 */ /* 0x000fea0003800200 */
.L_x_1613:
        /* <DEDUP_REMOVED lines=59> */
.L_x_1611:
[----:B------:R-:W-:Y:S05]  /*226a0*/  BSYNC.RECONVERGENT B1 ;  /* 0x0000000000017941 */ /* 0x000fea0003800200 */
.L_x_1610:
        /* <DEDUP_REMOVED lines=27> */
.L_x_1617:
        /* <DEDUP_REMOVED lines=13> */
.L_x_1619:
[----:B------:R-:W-:Y:S05]  /*22930*/  BSYNC.RECONVERGENT B2 ;  /* 0x0000000000027941 */ /* 0x000fea0003800200 */
.L_x_1618:
        /* <DEDUP_REMOVED lines=59> */
.L_x_1616:
[----:B------:R-:W-:Y:S05]  /*22cf0*/  BSYNC.RECONVERGENT B1 ;  /* 0x0000000000017941 */ /* 0x000fea0003800200 */
.L_x_1615:
        /* <DEDUP_REMOVED lines=21> */
.L_x_1622:
        /* <DEDUP_REMOVED lines=13> */
.L_x_1624:
[----:B------:R-:W-:Y:S05]  /*22f20*/  BSYNC.RECONVERGENT B2 ;  /* 0x0000000000027941 */ /* 0x000fea0003800200 */
.L_x_1623:
        /* <DEDUP_REMOVED lines=59> */
.L_x_1621:
[----:B------:R-:W-:Y:S05]  /*232e0*/  BSYNC.RECONVERGENT B1 ;  /* 0x0000000000017941 */ /* 0x000fea0003800200 */
.L_x_1620:
        /* <DEDUP_REMOVED lines=26> */
.L_x_1627:
        /* <DEDUP_REMOVED lines=13> */
.L_x_1629:
[----:B------:R-:W-:Y:S05]  /*23560*/  BSYNC.RECONVERGENT B2 ;  /* 0x0000000000027941 */ /* 0x000fea0003800200 */
.L_x_1628:
        /* <DEDUP_REMOVED lines=59> */
.L_x_1626:
[----:B------:R-:W-:Y:S05]  /*23920*/  BSYNC.RECONVERGENT B1 ;  /* 0x0000000000017941 */ /* 0x000fea0003800200 */
.L_x_1625:
        /* <DEDUP_REMOVED lines=20> */
.L_x_1632:
        /* <DEDUP_REMOVED lines=15> */
.L_x_1634:
[----:B------:R-:W-:Y:S05]  /*23b60*/  BSYNC.RECONVERGENT B2 ;  /* 0x0000000000027941 */ /* 0x000fea0003800200 */
.L_x_1633:
        /* <DEDUP_REMOVED lines=59> */
.L_x_1631:
[----:B------:R-:W-:Y:S05]  /*23f20*/  BSYNC.RECONVERGENT B1 ;  /* 0x0000000000017941 */ /* 0x000fea0003800200 */
.L_x_1630:
        /* <DEDUP_REMOVED lines=19> */
.L_x_1554:
        /* <DEDUP_REMOVED lines=16> */
.L_x_1638:
        /* <DEDUP_REMOVED lines=13> */
.L_x_1640:
[----:B------:R-:W-:Y:S05]  /*24230*/  BSYNC.RECONVERGENT B2 ;  /* 0x0000000000027941 */ /* 0x000fea0003800200 */
.L_x_1639:
        /* <DEDUP_REMOVED lines=60> */
.L_x_1637:
[----:B------:R-:W-:Y:S05]  /*24600*/  BSYNC.RECONVERGENT B1 ;  /* 0x0000000000017941 */ /* 0x000fea0003800200 */
.L_x_1636:
[----:B------:R-:W0:Y:S01]  /*24610*/  LDC R145, c[0x0][0x408] ;  /* 0x00010200ff917b82 */ /* 0x000e220000000800 */
[----:B------:R-:W-:Y:S01]  /*24620*/  I2FP.F32.U32 R2, R2 ;  /* 0x0000000200027245 */ /* 0x000fe20000201000 */
[----:B------:R-:W-:Y:S01]  /*24630*/  IMAD.MOV.U32 R131, RZ, RZ, 0x2f800000 ;  /* 0x2f800000ff837424 */ /* 0x000fe200078e00ff */
[----:B-----5:R-:W-:Y:S01]  /*24640*/  SHF.L.U32 R100, R76, 0x10, RZ ;  /* 0x000000104c647819 */ /* 0x020fe200000006ff */
[----:B------:R-:W-:Y:S01]  /*24650*/  BSSY.RECONVERGENT B1, `(.L_x_1641) ;  /* 0x0000064000017945 */ /* 0x000fe20003800200 */
[----:B------:R-:W-:Y:S01]  /*24660*/  LOP3.LUT R93, R93, 0xffffffef, RZ, 0xc0, !PT ;  /* 0xffffffef5d5d7812 */ /* 0x000fe200078ec0ff */
[----:B------:R-:W-:Y:S01]  /*24670*/  FFMA.FTZ R89, R2, R131, 1.1641532182693481445e-10 ;  /* 0x2f00000002597423 */ /* 0x000fe20000010083 */
[----:B------:R-:W-:Y:S01]  /*24680*/  PRMT R76, R76, 0x7632, R76 ;  /* 0x000076324c4c7816 */ /* 0x000fe2000000004c */
[----:B------:R-:W1:Y:S01]  /*24690*/  LDC R144, c[0x0][0x404] ;  /* 0x00010100ff907b82 */ /* 0x000e620000000800 */
[----:B------:R-:W-:Y:S02]  /*246a0*/  IMAD.MOV.U32 R114, RZ, RZ, 0x2 ;  /* 0x00000002ff727424 */ /* 0x000fe400078e00ff */
[----:B0-----:R-:W-:Y:S01]  /*246b0*/  FMUL.FTZ R100, R100, R145 ;  /* 0x0000009164647220 */ /* 0x001fe20000410000 */
[----:B-1----:R-:W-:Y:S01]  /*246c0*/  FSETP.GTU.FTZ.AND P2, PT, R89, R144, PT ;  /* 0x000000905900720b */ /* 0x002fe20003f5c000 */
[----:B------:R-:W-:-:S03]  /*246d0*/  @P1 IMAD.U32 R89, R28, 0x10000, RZ ;  /* 0x000100001c591824 */ /* 0x000fc600078e00ff */
        /* <DEDUP_REMOVED lines=16> */
.L_x_1643:
        /* <DEDUP_REMOVED lines=13> */
.L_x_1645:
[----:B------:R-:W-:Y:S05]  /*248b0*/  BSYNC.RECONVERGENT B2 ;  /* 0x0000000000027941 */ /* 0x000fea0003800200 */
.L_x_1644:
        /* <DEDUP_REMOVED lines=61> */
.L_x_1642:
[----:B------:R-:W-:Y:S05]  /*24c90*/  BSYNC.RECONVERGENT B1 ;  /* 0x0000000000017941 */ /* 0x000fea0003800200 */
.L_x_1641:
        /* <DEDUP_REMOVED lines=26> */
.L_x_1648:
        /* <DEDUP_REMOVED lines=13> */
.L_x_1650:
[----:B------:R-:W-:Y:S05]  /*24f10*/  BSYNC.RECONVERGENT B2 ;  /* 0x0000000000027941 */ /* 0x000fea0003800200 */
.L_x_1649:
        /* <DEDUP_REMOVED lines=61> */
.L_x_1647:
[----:B------:R-:W-:Y:S05]  /*252f0*/  BSYNC.RECONVERGENT B1 ;  /* 0x0000000000017941 */ /* 0x000fea0003800200 */
.L_x_1646:
        /* <DEDUP_REMOVED lines=26> */
.L_x_1653:
        /* <DEDUP_REMOVED lines=13> */
.L_x_1655:
[----:B------:R-:W-:Y:S05]  /*25570*/  BSYNC.RECONVERGENT B2 ;  /* 0x0000000000027941 */ /* 0x000fea0003800200 */
.L_x_1654:
        /* <DEDUP_REMOVED lines=58> */
[----:B------:R-:W-:Y:S01]  /*25920*/  HFMA2 R115, -RZ, RZ, 0, 0 ;  /* 0x00000000ff737431 */ /* 0x000fe200000001ff */
[----:B------:R-:W-:Y:S01]  /*25930*/  MOV R77, R140 ;  /* 0x0000008c004d7202 */ /* 0x000fe20000000f00 */
[----:B------:R-:W-:-:S07]  /*25940*/  IMAD.MOV.U32 R140, RZ, RZ, R76 ;  /* 0x000000ffff8c7224 */ /* 0x000fce00078e004c */
.L_x_1652:
[----:B------:R-:W-:Y:S05]  /*25950*/  BSYNC.RECONVERGENT B1 ;  /* 0x0000000000017941 */ /* 0x000fea0003800200 */
.L_x_1651:
[----:B------:R-:W-:Y:S01]  /*25960*/  I2FP.F32.U32 R76, R77 ;  /* 0x0000004d004c7245 */ /* 0x000fe20000201000 */
[----:B------:R-:W-:Y:S01]  /*25970*/  IMAD.U32 R114, R89, 0x10000, RZ ;  /* 0x0001000059727824 */ /* 0x000fe200078e00ff */
[----:B------:R-:W-:Y:S01]  /*25980*/  @P1 PRMT R89, R29, 0x7632, R89 ;  /* 0x000076321d591816 */ /* 0x000fe20000000059 */
[----:B------:R-:W-:Y:S01]  /*25990*/  BSSY.RECONVERGENT B1, `(.L_x_1656) ;  /* 0x0000062000017945 */ /* 0x000fe20003800200 */
[----:B------:R-:W-:Y:S01]  /*259a0*/  LOP3.LUT R93, R93, 0xfffffffd, RZ, 0xc0, !PT ;  /* 0xfffffffd5d5d7812 */ /* 0x000fe200078ec0ff */
[----:B------:R-:W-:Y:S01]  /*259b0*/  FFMA.FTZ R77, R76, R131, 1.1641532182693481445e-10 ;  /* 0x2f0000004c4d7423 */ /* 0x000fe20000010083 */
[----:B------:R-:W-:Y:S01]  /*259c0*/  FMUL.FTZ R114, R114, R145 ;  /* 0x0000009172727220 */ /* 0x000fe20000410000 */
[----:B------:R-:W-:-:S03]  /*259d0*/  @P1 SHF.L.U32 R89, R89, 0x10, RZ ;  /* 0x0000001059591819 */ /* 0x000fc600000006ff */
[----:B------:R-:W-:Y:S02]  /*259e0*/  FSETP.GTU.FTZ.AND P2, PT, R77, R144, PT ;  /* 0x000000904d00720b */ /* 0x000fe40003f5c000 */
        /* <DEDUP_REMOVED lines=14> */
[----:B------:R-:W-:Y:S01]  /*25ad0*/  @P2 VIADD R89, R115, 0x1 ;  /* 0x0000000173592836 */ /* 0x000fe20000000000 */
[----:B------:R-:W-:Y:S01]  /*25ae0*/  @P2 MOV R77, R90 ;  /* 0x0000005a004d2202 */ /* 0x000fe20000000f00 */
[----:B------:R-:W-:Y:S06]  /*25af0*/  BRA `(.L_x_1657) ;  /* 0x00000004002c7947 */ /* 0x000fec0003800000 */
.L_x_1658:
        /* <DEDUP_REMOVED lines=8> */
[----:B------:R-:W-:Y:S02]  /*25b80*/  @!P2 IADD3 R14, PT, PT, R15, 0x1, RZ ;  /* 0x000000010f0ea810 */ /* 0x000fe40007ffe0ff */
[----:B------:R-:W-:Y:S02]  /*25b90*/  @!P2 MOV R94, RZ ;  /* 0x000000ff005ea202 */ /* 0x000fe40000000f00 */
[----:B------:R-:W-:-:S13]  /*25ba0*/  ISETP.NE.AND P3, PT, R97, RZ, !P2 ;  /* 0x000000ff6100720c */ /* 0x000fda0005765270 */
[----:B------:R-:W-:-:S04]  /*25bb0*/  @P3 IMAD.MOV R14, RZ, RZ, R15 ;  /* 0x000000ffff0e3224 */ /* 0x000fc800078e020f */
[----:B------:R-:W-:-:S07]  /*25bc0*/  @!P2 IMAD.MOV.U32 R15, RZ, RZ, R14 ;  /* 0x000000ffff0fa224 */ /* 0x000fce00078e000e */
.L_x_1660:
[----:B------:R-:W-:Y:S05]  /*25bd0*/  BSYNC.RECONVERGENT B2 ;  /* 0x0000000000027941 */ /* 0x000fea0003800200 */
.L_x_1659:
[----:B------:R-:W-:Y:S01]  /*25be0*/  IMAD.WIDE.U32 R90, R97, -0x326172a9, RZ ;  /* 0xcd9e8d57615a7825 */ /* 0x000fe200078e00ff */
[----:B------:R-:W-:Y:S02]  /*25bf0*/  LOP3.LUT R76, R15, R125, R137, 0x96, !PT ;  /* 0x0000007d0f4c7212 */ /* 0x000fe400078e9689 */
[----:B------:R-:W-:Y:S02]  /*25c00*/  IADD3 R89, PT, PT, R136, -0x61c88647, RZ ;  /* 0x9e3779b988597810 */ /* 0x000fe40007ffe0ff */
        /* <DEDUP_REMOVED lines=36> */
[----:B------:R-:W-:Y:S02]  /*25e50*/  VIADD R91, R137, 0x1fd5c5a3 ;  /* 0x1fd5c5a3895b7836 */ /* 0x000fe40000000000 */
[----:B------:R-:W-:Y:S01]  /*25e60*/  IMAD.WIDE.U32 R76, R89, -0x326172a9, RZ ;  /* 0xcd9e8d57594c7825 */ /* 0x000fe200078e00ff */
[----:B------:R-:W-:-:S03]  /*25e70*/  IADD3 R89, PT, PT, R136, 0x5384540f, RZ ;  /* 0x5384540f88597810 */ /* 0x000fc60007ffe0ff */
        /* <DEDUP_REMOVED lines=10> */
[----:B------:R-:W-:Y:S02]  /*25f20*/  VIADD R91, R137, 0x96a522ad ;  /* 0x96a522ad895b7836 */ /* 0x000fe40000000000 */
[----:B------:R-:W-:-:S04]  /*25f30*/  IMAD.WIDE.U32 R138, R138, -0x326172a9, RZ ;  /* 0xcd9e8d578a8a7825 */ /* 0x000fc800078e00ff */
[----:B------:R-:W-:Y:S01]  /*25f40*/  IMAD.WIDE.U32 R76, R77, -0x2daee0ad, RZ ;  /* 0xd2511f534d4c7825 */ /* 0x000fe200078e00ff */
[----:B------:R-:W-:Y:S02]  /*25f50*/  LOP3.LUT R90, R89, R90, R139, 0x96, !PT ;  /* 0x0000005a595a7212 */ /* 0x000fe400078e968b */
[----:B------:R-:W-:Y:S01]  /*25f60*/  MOV R14, R138 ;  /* 0x0000008a000e7202 */ /* 0x000fe20000000f00 */
[----:B------:R-:W-:Y:S01]  /*25f70*/  IMAD.MOV.U32 R89, RZ, RZ, RZ ;  /* 0x000000ffff597224 */ /* 0x000fe200078e00ff */
[----:B------:R-:W-:Y:S01]  /*25f80*/  LOP3.LUT R91, R91, R124, R77, 0x96, !PT ;  /* 0x0000007c5b5b7212 */ /* 0x000fe200078e964d */
[----:B------:R-:W-:Y:S01]  /*25f90*/  IMAD.MOV.U32 R77, RZ, RZ, R140 ;  /* 0x000000ffff4d7224 */ /* 0x000fe200078e008c */
[----:B------:R-:W-:-:S07]  /*25fa0*/  MOV R140, R76 ;  /* 0x0000004c008c7202 */ /* 0x000fce0000000f00 */
.L_x_1657:
[----:B------:R-:W-:Y:S05]  /*25fb0*/  BSYNC.RECONVERGENT B1 ;  /* 0x0000000000017941 */ /* 0x000fea0003800200 */
.L_x_1656:
[----:B------:R-:W-:Y:S01]  /*25fc0*/  I2FP.F32.U32 R76, R77 ;  /* 0x0000004d004c7245 */ /* 0x000fe20000201000 */
[----:B------:R-:W-:Y:S01]  /*25fd0*/  BSSY.RECONVERGENT B1, `(.L_x_1661) ;  /* 0x0000062000017945 */ /* 0x000fe20003800200 */
[----:B------:R-:W-:Y:S01]  /*25fe0*/  SHF.L.U32 R124, R78, 0x10, RZ ;  /* 0x000000104e7c7819 */ /* 0x000fe200000006ff */
[----:B------:R-:W-:Y:S01]  /*25ff0*/  HFMA2 R125, -RZ, RZ, 0, 1.1920928955078125e-07 ;  /* 0x00000002ff7d7431 */ /* 0x000fe200000001ff */
[----:B------:R-:W-:Y:S01]  /*26000*/  ISETP.NE.AND P3, PT, R89, 0x1, PT ;  /* 0x000000015900780c */ /* 0x000fe20003f65270 */
[----:B------:R-:W-:Y:S01]  /*26010*/  FFMA.FTZ R77, R76, R131, 1.1641532182693481445e-10 ;  /* 0x2f0000004c4d7423 */ /* 0x000fe20000010083 */
[----:B------:R-:W-:Y:S02]  /*26020*/  @P1 IMAD.U32 R76, R30, 0x10000, RZ ;  /* 0x000100001e4c1824 */ /* 0x000fe400078e00ff */
[----:B------:R-:W-:Y:S01]  /*26030*/  FMUL.FTZ R124, R124, R145 ;  /* 0x000000917c7c7220 */ /* 0x000fe20000410000 */
[----:B------:R-:W-:Y:S02]  /*26040*/  PRMT R78, R78, 0x7632, R78 ;  /* 0x000076324e4e7816 */ /* 0x000fe4000000004e */
        /* <DEDUP_REMOVED lines=12> */
[----:B------:R-:W-:Y:S01]  /*26110*/  @P3 IADD3 R125, PT, PT, R89, 0x1, RZ ;  /* 0x00000001597d3810 */ /* 0x000fe20007ffe0ff */
[----:B------:R-:W-:Y:S01]  /*26120*/  @P3 IMAD.MOV.U32 R77, RZ, RZ, R90 ;  /* 0x000000ffff4d3224 */ /* 0x000fe200078e005a */
[----:B------:R-:W-:Y:S06]  /*26130*/  BRA `(.L_x_1662) ;  /* 0x00000004002c7947 */ /* 0x000fec0003800000 */
.L_x_1663:
[----:B------:R-:W-:Y:S01]  /*26140*/  IADD3 R95, PT, PT, R95, 0x1, RZ ;  /* 0x000000015f5f7810 */ /* 0x000fe20007ffe0ff */
[----:B------:R-:W-:Y:S03]  /*26150*/  BSSY.RECONVERGENT B2, `(.L_x_1664) ;  /* 0x000000c000027945 */ /* 0x000fe60003800200 */
[C---:B------:R-:W-:Y:S01]  /*26160*/  ISETP.NE.AND P3, PT, R95.reuse, RZ, PT ;  /* 0x000000ff5f00720c */ /* 0x040fe20003f65270 */
[----:B------:R-:W-:-:S12]  /*26170*/  IMAD.WIDE.U32 R124, R95, -0x2daee0ad, RZ ;  /* 0xd2511f535f7c7825 */ /* 0x000fd800078e00ff */
[----:B------:R-:W-:Y:S05]  /*26180*/  @P3 BRA `(.L_x_1665) ;  /* 0x0000000000203947 */ /* 0x000fea0003800000 */
[----:B------:R-:W-:-:S05]  /*26190*/  VIADD R94, R94, 0x1 ;  /* 0x000000015e5e7836 */ /* 0x000fca0000000000 */
[----:B------:R-:W-:-:S13]  /*261a0*/  ISETP.NE.AND P3, PT, R94, RZ, PT ;  /* 0x000000ff5e00720c */ /* 0x000fda0003f65270 */
[----:B------:R-:W-:Y:S01]  /*261b0*/  @!P3 IADD3 R97, PT, PT, R97, 0x1, RZ ;  /* 0x000000016161b810 */ /* 0x000fe20007ffe0ff */
[----:B------:R-:W-:Y:S02]  /*261c0*/  @!P3 VIADD R14, R15, 0x1 ;  /* 0x000000010f0eb836 */ /* 0x000fe40000000000 */
[----:B------:R-:W-:Y:S01]  /*261d0*/  @!P3 IMAD.MOV.U32 R94, RZ, RZ, RZ ;  /* 0x000000ffff5eb224 */ /* 0x000fe200078e00ff */
[----:B------:R-:W-:-:S13]  /*261e0*/  ISETP.NE.AND P4, PT, R97, RZ, !P3 ;  /* 0x000000ff6100720c */ /* 0x000fda0005f85270 */
[----:B------:R-:W-:-:S04]  /*261f0*/  @P4 IADD3 R14, PT, PT, R15, RZ, RZ ;  /* 0x000000ff0f0e4210 */ /* 0x000fc80007ffe0ff */
[----:B------:R-:W-:-:S07]  /*26200*/  @!P3 MOV R15, R14 ;  /* 0x0000000e000fb202 */ /* 0x000fce0000000f00 */
.L_x_1665:
[----:B------:R-:W-:Y:S05]  /*26210*/  BSYNC.RECONVERGENT B2 ;  /* 0x0000000000027941 */ /* 0x000fea0003800200 */
.L_x_1664:
        /* <DEDUP_REMOVED lines=27> */
[----:B------:R-:W-:Y:S01]  /*263d0*/  IADD3 R91, PT, PT, R137, -0x56f99767, RZ ;  /* 0xa9066899895b7810 */ /* 0x000fe20007ffe0ff */
        /* <DEDUP_REMOVED lines=11> */
[----:B------:R-:W-:Y:S01]  /*26490*/  IADD3 R91, PT, PT, R137, 0x1fd5c5a3, RZ ;  /* 0x1fd5c5a3895b7810 */ /* 0x000fe20007ffe0ff */
[----:B------:R-:W-:-:S04]  /*264a0*/  IMAD.WIDE.U32 R76, R89, -0x326172a9, RZ ;  /* 0xcd9e8d57594c7825 */ /* 0x000fc800078e00ff */
[----:B------:R-:W-:-:S04]  /*264b0*/  IMAD.WIDE.U32 R138, R138, -0x2daee0ad, RZ ;  /* 0xd2511f538a8a7825 */ /* 0x000fc800078e00ff */
[----:B------:R-:W-:Y:S01]  /*264c0*/  VIADD R89, R136, 0x5384540f ;  /* 0x5384540f88597836 */ /* 0x000fe20000000000 */
[----:B------:R-:W-:-:S04]  /*264d0*/  LOP3.LUT R91, R91, R124, R139, 0x96, !PT ;  /* 0x0000007c5b5b7212 */ /* 0x000fc800078e968b */
[----:B------:R-:W-:Y:S01]  /*264e0*/  LOP3.LUT R89, R89, R90, R77, 0x96, !PT ;  /* 0x0000005a59597212 */ /* 0x000fe200078e964d */
[----:B------:R-:W-:Y:S01]  /*264f0*/  IMAD.WIDE.U32 R90, R91, -0x326172a9, RZ ;  /* 0xcd9e8d575b5a7825 */ /* 0x000fe200078e00ff */
[----:B------:R-:W-:-:S03]  /*26500*/  IADD3 R77, PT, PT, R136, -0xe443238, RZ ;  /* 0xf1bbcdc8884d7810 */ /* 0x000fc60007ffe0ff */
[----:B------:R-:W-:Y:S01]  /*26510*/  IMAD.WIDE.U32 R124, R89, -0x2daee0ad, RZ ;  /* 0xd2511f53597c7825 */ /* 0x000fe200078e00ff */
[----:B------:R-:W-:Y:S02]  /*26520*/  LOP3.LUT R77, R77, R76, R91, 0x96, !PT ;  /* 0x0000004c4d4d7212 */ /* 0x000fe400078e965b */
[C---:B------:R-:W-:Y:S01]  /*26530*/  IADD3 R91, PT, PT, R137.reuse, -0x695add53, RZ ;  /* 0x96a522ad895b7810 */ /* 0x040fe20007ffe0ff */
[----:B------:R-:W-:Y:S02]  /*26540*/  VIADD R89, R137, 0xdb3d7428 ;  /* 0xdb3d742889597836 */ /* 0x000fe40000000000 */
[----:B------:R-:W-:-:S03]  /*26550*/  IMAD.WIDE.U32 R76, R77, -0x2daee0ad, RZ ;  /* 0xd2511f534d4c7825 */ /* 0x000fc600078e00ff */
[----:B------:R-:W-:Y:S01]  /*26560*/  LOP3.LUT R138, R89, R138, R125, 0x96, !PT ;  /* 0x0000008a598a7212 */ /* 0x000fe200078e967d */
[----:B------:R-:W-:Y:S01]  /*26570*/  VIADD R89, R136, 0x8ff34781 ;  /* 0x8ff3478188597836 */ /* 0x000fe20000000000 */
[----:B------:R-:W-:Y:S01]  /*26580*/  LOP3.LUT R91, R91, R124, R77, 0x96, !PT ;  /* 0x0000007c5b5b7212 */ /* 0x000fe200078e964d */
[----:B------:R-:W-:Y:S01]  /*26590*/  HFMA2 R125, -RZ, RZ, 0, 0 ;  /* 0x00000000ff7d7431 */ /* 0x000fe200000001ff */
[----:B------:R-:W-:Y:S01]  /*265a0*/  MOV R77, R140 ;  /* 0x0000008c004d7202 */ /* 0x000fe20000000f00 */
[----:B------:R-:W-:-:S04]  /*265b0*/  IMAD.WIDE.U32 R138, R138, -0x326172a9, RZ ;  /* 0xcd9e8d578a8a7825 */ /* 0x000fc800078e00ff */
[----:B------:R-:W-:Y:S01]  /*265c0*/  IMAD.MOV.U32 R14, RZ, RZ, R138 ;  /* 0x000000ffff0e7224 */ /* 0x000fe200078e008a */
[----:B------:R-:W-:Y:S01]  /*265d0*/  LOP3.LUT R90, R89, R90, R139, 0x96, !PT ;  /* 0x0000005a595a7212 */ /* 0x000fe200078e968b */
[----:B------:R-:W-:-:S07]  /*265e0*/  IMAD.MOV.U32 R140, RZ, RZ, R76 ;  /* 0x000000ffff8c7224 */ /* 0x000fce00078e004c */
.L_x_1662:
[----:B------:R-:W-:Y:S05]  /*265f0*/  BSYNC.RECONVERGENT B1 ;  /* 0x0000000000017941 */ /* 0x000fea0003800200 */
.L_x_1661:
        /* <DEDUP_REMOVED lines=24> */
.L_x_1668:
        /* <DEDUP_REMOVED lines=13> */
.L_x_1670:
[----:B------:R-:W-:Y:S05]  /*26850*/  BSYNC.RECONVERGENT B2 ;  /* 0x0000000000027941 */ /* 0x000fea0003800200 */
.L_x_1669:
        /* <DEDUP_REMOVED lines=56> */
[----:B------:R-:W-:Y:S02]  /*26be0*/  MOV R14, R150 ;  /* 0x00000096000e7202 */ /* 0x000fe40000000f00 */
[----:B------:R-:W-:Y:S01]  /*26bf0*/  LOP3.LUT R91, R91, R138, R77, 0x96, !PT ;  /* 0x0000008a5b5b7212 */ /* 0x000fe200078e964d */
[----:B------:R-:W-:Y:S01]  /*26c00*/  IMAD.MOV.U32 R77, RZ, RZ, R140 ;  /* 0x000000ffff4d7224 */ /* 0x000fe200078e008c */
[----:B------:R-:W-:Y:S01]  /*26c10*/  MOV R140, R76 ;  /* 0x0000004c008c7202 */ /* 0x000fe20000000f00 */
[----:B------:R-:W-:-:S07]  /*26c20*/  IMAD.MOV.U32 R138, RZ, RZ, RZ ;  /* 0x000000ffff8a7224 */ /* 0x000fce00078e00ff */
.L_x_1667:
[----:B------:R-:W-:Y:S05]  /*26c30*/  BSYNC.RECONVERGENT B1 ;  /* 0x0000000000017941 */ /* 0x000fea0003800200 */
.L_x_1666:
        /* <DEDUP_REMOVED lines=24> */
.L_x_1673:
        /* <DEDUP_REMOVED lines=13> */
.L_x_1675:
[----:B------:R-:W-:Y:S05]  /*26e90*/  BSYNC.RECONVERGENT B2 ;  /* 0x0000000000027941 */ /* 0x000fea0003800200 */
.L_x_1674:
        /* <DEDUP_REMOVED lines=53> */
[----:B------:R-:W-:Y:S02]  /*271f0*/  HFMA2 R89, -RZ, RZ, 0, 0 ;  /* 0x00000000ff597431 */ /* 0x000fe400000001ff */
[----:B------:R-:W-:Y:S01]  /*27200*/  IMAD.WIDE.U32 R138, R138, -0x326172a9, RZ ;  /* 0xcd9e8d578a8a7825 */ /* 0x000fe200078e00ff */
[----:B------:R-:W-:Y:S02]  /*27210*/  LOP3.LUT R91, R91, R78, R77, 0x96, !PT ;  /* 0x0000004e5b5b7212 */ /* 0x000fe400078e964d */
[----:B------:R-:W-:Y:S01]  /*27220*/  MOV R77, R140 ;  /* 0x0000008c004d7202 */ /* 0x000fe20000000f00 */
[----:B------:R-:W-:Y:S02]  /*27230*/  VIADD R79, R136, 0x8ff34781 ;  /* 0x8ff34781884f7836 */ /* 0x000fe40000000000 */
[----:B------:R-:W-:Y:S02]  /*27240*/  IMAD.MOV.U32 R14, RZ, RZ, R138 ;  /* 0x000000ffff0e7224 */ /* 0x000fe400078e008a */
[----:B------:R-:W-:Y:S01]  /*27250*/  IMAD.MOV.U32 R140, RZ, RZ, R76 ;  /* 0x000000ffff8c7224 */ /* 0x000fe200078e004c */
[----:B------:R-:W-:-:S07]  /*27260*/  LOP3.LUT R90, R79, R90, R139, 0x96, !PT ;  /* 0x0000005a4f5a7212 */ /* 0x000fce00078e968b */
.L_x_1672:
[----:B------:R-:W-:Y:S05]  /*27270*/  BSYNC.RECONVERGENT B1 ;  /* 0x0000000000017941 */ /* 0x000fea0003800200 */
.L_x_1671:
[----:B------:R-:W-:Y:S01]  /*27280*/  I2FP.F32.U32 R76, R77 ;  /* 0x0000004d004c7245 */ /* 0x000fe20000201000 */
[----:B------:R-:W-:Y:S01]  /*27290*/  IMAD.U32 R78, R149, 0x10000, RZ ;  /* 0x00010000954e7824 */ /* 0x000fe200078e00ff */
[----:B------:R-:W-:-:S03]  /*272a0*/  @P1 PRMT R77, R31, 0x7632, R77 ;  /* 0x000076321f4d1816 */ /* 0x000fc6000000004d */
[----:B------:R-:W-:Y:S01]  /*272b0*/  FFMA.FTZ R131, R76, R131, 1.1641532182693481445e-10 ;  /* 0x2f0000004c837423 */ /* 0x000fe20000010083 */
[----:B------:R-:W-:Y:S01]  /*272c0*/  FMUL.FTZ R78, R78, R145 ;  /* 0x000000914e4e7220 */ /* 0x000fe20000410000 */
[----:B------:R-:W-:Y:S02]  /*272d0*/  @P1 SHF.L.U32 R76, R77, 0x10, RZ ;  /* 0x000000104d4c1819 */ /* 0x000fe400000006ff */
        /* <DEDUP_REMOVED lines=9> */
.L_x_1635:
        /* <DEDUP_REMOVED lines=43> */
.L_x_1676:
[----:B------:R-:W-:Y:S01]  /*27620*/  MOV R134, R140 ;  /* 0x0000008c00867202 */ /* 0x000fe20000000f00 */
[----:B------:R-:W-:-:S07]  /*27630*/  VIADD R135, R135, 0x80 ;  /* 0x0000008087877836 */ /* 0x000fce0000000000 */
.L_x_1553:
[----:B------:R-:W-:Y:S05]  /*27640*/  BSYNC.RECONVERGENT B0 ;  /* 0x0000000000007941 */ /* 0x000fea0003800200 */
.L_x_1552:
        /* <DEDUP_REMOVED lines=19> */
[----:B------:R-:W-:Y:S01]  /*27780*/  HFMA2 R9, -RZ, RZ, 0, 1.1920928955078125e-07 ;  /* 0x00000002ff097431 */ /* 0x000fe200000001ff */
[C---:B------:R-:W-:Y:S01]  /*27790*/  IADD3 R143, PT, PT, R137.reuse, 0x1fd5c5a3, RZ ;  /* 0x1fd5c5a3898f7810 */ /* 0x040fe20007ffe0ff */
[----:B------:R-:W-:Y:S01]  /*277a0*/  VIADD R132, R137, 0xa9066899 ;  /* 0xa906689989847836 */ /* 0x000fe20000000000 */
[----:B------:R-:W-:Y:S01]  /*277b0*/  MOV R5, R134 ;  /* 0x0000008600057202 */ /* 0x000fe20000000f00 */
        /* <DEDUP_REMOVED lines=8> */
[----:B------:R-:W-:Y:S01]  /*27840*/  @P3 IADD3 R9, PT, PT, R89, 0x1, RZ ;  /* 0x0000000159093810 */ /* 0x000fe20007ffe0ff */
[----:B------:R-:W-:Y:S01]  /*27850*/  @P3 IMAD.MOV.U32 R5, RZ, RZ, R134 ;  /* 0x000000ffff053224 */ /* 0x000fe200078e0086 */
[----:B------:R-:W-:Y:S01]  /*27860*/  @P3 MOV R0, R90 ;  /* 0x0000005a00003202 */ /* 0x000fe20000000f00 */
[----:B------:R-:W-:Y:S06]  /*27870*/  BRA `(.L_x_1681) ;  /* 0x0000000400247947 */ /* 0x000fec0003800000 */
.L_x_1682:
        /* <DEDUP_REMOVED lines=13> */
.L_x_1684:
[----:B------:R-:W-:Y:S05]  /*27950*/  BSYNC.RECONVERGENT B2 ;  /* 0x0000000000027941 */ /* 0x000fea0003800200 */
.L_x_1683:
[----:B------:R-:W-:Y:S01]  /*27960*/  IMAD.WIDE.U32 R8, R97, -0x326172a9, RZ ;  /* 0xcd9e8d5761087825 */ /* 0x000fe200078e00ff */
[----:B------:R-:W-:Y:S02]  /*27970*/  LOP3.LUT R6, R15, R91, R137, 0x96, !PT ;  /* 0x0000005b0f067212 */ /* 0x000fe400078e9689 */
[----:B------:R-:W-:Y:S02]  /*27980*/  IADD3 R5, PT, PT, R136, -0x61c88647, RZ ;  /* 0x9e3779b988057810 */ /* 0x000fe40007ffe0ff */
[----:B------:R-:W-:Y:S01]  /*27990*/  LOP3.LUT R10, R94, R9, R136, 0x96, !PT ;  /* 0x000000095e0a7212 */ /* 0x000fe200078e9688 */
[----:B------:R-:W-:Y:S01]  /*279a0*/  IMAD.WIDE.U32 R6, R6, -0x326172a9, RZ ;  /* 0xcd9e8d5706067825 */ /* 0x000fe200078e00ff */
[----:B------:R-:W-:-:S03]  /*279b0*/  MOV R0, R134 ;  /* 0x0000008600007202 */ /* 0x000fc60000000f00 */
        /* <DEDUP_REMOVED lines=43> */
[----:B------:R-:W-:Y:S01]  /*27c70*/  IMAD.MOV.U32 R9, RZ, RZ, RZ ;  /* 0x000000ffff097224 */ /* 0x000fe200078e00ff */
[----:B------:R-:W-:Y:S01]  /*27c80*/  LOP3.LUT R6, R5, R6, R91, 0x96, !PT ;  /* 0x0000000605067212 */ /* 0x000fe200078e965b */
[----:B------:R-:W-:Y:S01]  /*27c90*/  IMAD.WIDE.U32 R10, R10, -0x326172a9, RZ ;  /* 0xcd9e8d570a0a7825 */ /* 0x000fe200078e00ff */
[----:B------:R-:W-:-:S03]  /*27ca0*/  IADD3 R5, PT, PT, R136, -0x700cb87f, RZ ;  /* 0x8ff3478188057810 */ /* 0x000fc60007ffe0ff */
[----:B------:R-:W-:Y:S01]  /*27cb0*/  IMAD.WIDE.U32 R6, R6, -0x2daee0ad, RZ ;  /* 0xd2511f5306067825 */ /* 0x000fe200078e00ff */
[----:B------:R-:W-:Y:S02]  /*27cc0*/  LOP3.LUT R90, R5, R90, R11, 0x96, !PT ;  /* 0x0000005a055a7212 */ /* 0x000fe400078e960b */
[----:B------:R-:W-:Y:S01]  /*27cd0*/  MOV R14, R10 ;  /* 0x0000000a000e7202 */ /* 0x000fe20000000f00 */
[----:B------:R-:W-:Y:S02]  /*27ce0*/  VIADD R91, R137, 0x96a522ad ;  /* 0x96a522ad895b7836 */ /* 0x000fe40000000000 */
[----:B------:R-:W-:-:S03]  /*27cf0*/  IMAD.MOV.U32 R5, RZ, RZ, R6 ;  /* 0x000000ffff057224 */ /* 0x000fc600078e0006 */
[----:B------:R-:W-:-:S07]  /*27d00*/  LOP3.LUT R91, R91, R8, R7, 0x96, !PT ;  /* 0x000000085b5b7212 */ /* 0x000fce00078e9607 */
.L_x_1681:
[----:B------:R-:W-:Y:S05]  /*27d10*/  BSYNC.RECONVERGENT B1 ;  /* 0x0000000000017941 */ /* 0x000fea0003800200 */
.L_x_1680:
[----:B------:R-:W1:Y:S01]  /*27d20*/  LDC R147, c[0x0][0x408] ;  /* 0x00010200ff937b82 */ /* 0x000e620000000800 */
[----:B------:R-:W-:Y:S01]  /*27d30*/  I2FP.F32.U32 R0, R0 ;  /* 0x0000000000007245 */ /* 0x000fe20000201000 */
[----:B------:R-:W-:Y:S02]  /*27d40*/  HFMA2 R145, -RZ, RZ, 0.1171875, 0 ;  /* 0x2f800000ff917431 */ /* 0x000fe400000001ff */
[C---:B-----5:R-:W-:Y:S01]  /*27d50*/  IMAD.U32 R6, R76.reuse, 0x10000, RZ ;  /* 0x000100004c067824 */ /* 0x060fe200078e00ff */
[----:B------:R-:W-:Y:S01]  /*27d60*/  LOP3.LUT R93, R93, 0xffffffdf, RZ, 0xc0, !PT ;  /* 0xffffffdf5d5d7812 */ /* 0x000fe200078ec0ff */
[----:B------:R-:W-:Y:S01]  /*27d70*/  BSSY.RECONVERGENT B1, `(.L_x_1685) ;  /* 0x000005e000017945 */ /* 0x000fe20003800200 */
[----:B------:R-:W-:Y:S01]  /*27d80*/  PRMT R76, R76, 0x7632, R76 ;  /* 0x000076324c4c7816 */ /* 0x000fe2000000004c */
[----:B------:R-:W-:Y:S01]  /*27d90*/  FFMA.FTZ R7, R0, R145, 1.1641532182693481445e-10 ;  /* 0x2f00000000077423 */ /* 0x000fe20000010091 */
[----:B------:R-:W2:Y:S01]  /*27da0*/  LDC R146, c[0x0][0x404] ;  /* 0x00010100ff927b82 */ /* 0x000ea20000000800 */
[----:B------:R-:W-:Y:S01]  /*27db0*/  MOV R10, 0x2 ;  /* 0x00000002000a7802 */ /* 0x000fe20000000f00 */
[----:B------:R-:W-:-:S02]  /*27dc0*/  IMAD.MOV.U32 R8, RZ, RZ, R14 ;  /* 0x000000ffff087224 */ /* 0x000fc400078e000e */
[----:B-1----:R-:W-:Y:S01]  /*27dd0*/  FMUL.FTZ R0, R6, R147 ;  /* 0x0000009306007220 */ /* 0x002fe20000410000 */
[----:B--2---:R-:W-:-:S04]  /*27de0*/  FSETP.GTU.FTZ.AND P3, PT, R7, R146, PT ;  /* 0x000000920700720b */ /* 0x004fc80003f7c000 */
        /* <DEDUP_REMOVED lines=13> */
.L_x_1687:
        /* <DEDUP_REMOVED lines=13> */
.L_x_1689:
[----:B------:R-:W-:Y:S05]  /*27f90*/  BSYNC.RECONVERGENT B2 ;  /* 0x0000000000027941 */ /* 0x000fea0003800200 */
.L_x_1688:
        /* <DEDUP_REMOVED lines=54> */
[----:B------:R-:W-:Y:S01]  /*28300*/  IMAD.MOV.U32 R14, RZ, RZ, R10 ;  /* 0x000000ffff0e7224 */ /* 0x000fe200078e000a */
[----:B------:R-:W-:Y:S01]  /*28310*/  LOP3.LUT R91, R91, R8, R7, 0x96, !PT ;  /* 0x000000085b5b7212 */ /* 0x000fe200078e9607 */
[----:B------:R-:W-:Y:S01]  /*28320*/  HFMA2 R10, -RZ, RZ, 0, 0 ;  /* 0x00000000ff0a7431 */ /* 0x000fe200000001ff */
[----:B------:R-:W-:Y:S01]  /*28330*/  MOV R8, R5 ;  /* 0x0000000500087202 */ /* 0x000fe20000000f00 */
[----:B------:R-:W-:-:S07]  /*28340*/  IMAD.MOV.U32 R5, RZ, RZ, R6 ;  /* 0x000000ffff057224 */ /* 0x000fce00078e0006 */
.L_x_1686:
[----:B------:R-:W-:Y:S05]  /*28350*/  BSYNC.RECONVERGENT B1 ;  /* 0x0000000000017941 */ /* 0x000fea0003800200 */
.L_x_1685:
[----:B------:R-:W-:Y:S01]  /*28360*/  I2FP.F32.U32 R6, R8 ;  /* 0x0000000800067245 */ /* 0x000fe20000201000 */
[----:B------:R-:W-:Y:S01]  /*28370*/  IMAD.U32 R8, R32, 0x10000, RZ ;  /* 0x0001000020087824 */ /* 0x000fe200078e00ff */
[----:B------:R-:W-:Y:S01]  /*28380*/  @P2 SHF.L.U32 R9, R28, 0x10, RZ ;  /* 0x000000101c092819 */ /* 0x000fe200000006ff */
[----:B------:R-:W-:Y:S02]  /*28390*/  BSSY.RECONVERGENT B1, `(.L_x_1690) ;  /* 0x000005f000017945 */ /* 0x000fe40003800200 */
        /* <DEDUP_REMOVED lines=9> */
[----:B------:R-:W-:Y:S01]  /*28430*/  @!P2 IMAD.MOV.U32 R0, RZ, RZ, R6 ;  /* 0x000000ffff00a224 */ /* 0x000fe200078e0006 */
[----:B------:R-:W-:-:S04]  /*28440*/  MOV R9, 0x2 ;  /* 0x0000000200097802 */ /* 0x000fc80000000f00 */
[----:B------:R-:W-:Y:S02]  /*28450*/  F2FP.BF16.F32.PACK_AB R141, RZ, R0 ;  /* 0x00000000ff8d723e */ /* 0x000fe400000010ff */
        /* <DEDUP_REMOVED lines=9> */
.L_x_1692:
        /* <DEDUP_REMOVED lines=13> */
.L_x_1694:
[----:B------:R-:W-:Y:S05]  /*285c0*/  BSYNC.RECONVERGENT B2 ;  /* 0x0000000000027941 */ /* 0x000fea0003800200 */
.L_x_1693:
        /* <DEDUP_REMOVED lines=54> */
[----:B------:R-:W-:Y:S02]  /*28930*/  HFMA2 R9, -RZ, RZ, 0, 0 ;  /* 0x00000000ff097431 */ /* 0x000fe400000001ff */
[----:B------:R-:W-:Y:S01]  /*28940*/  IMAD.MOV.U32 R14, RZ, RZ, R10 ;  /* 0x000000ffff0e7224 */ /* 0x000fe200078e000a */
[----:B------:R-:W-:Y:S02]  /*28950*/  LOP3.LUT R91, R91, R8, R7, 0x96, !PT ;  /* 0x000000085b5b7212 */ /* 0x000fe400078e9607 */
[----:B------:R-:W-:Y:S01]  /*28960*/  MOV R7, R5 ;  /* 0x0000000500077202 */ /* 0x000fe20000000f00 */
[----:B------:R-:W-:-:S07]  /*28970*/  IMAD.MOV.U32 R5, RZ, RZ, R6 ;  /* 0x000000ffff057224 */ /* 0x000fce00078e0006 */
.L_x_1691:
[----:B------:R-:W-:Y:S05]  /*28980*/  BSYNC.RECONVERGENT B1 ;  /* 0x0000000000017941 */ /* 0x000fea0003800200 */
.L_x_1690:
[----:B------:R-:W-:Y:S01]  /*28990*/  I2FP.F32.U32 R6, R7 ;  /* 0x0000000700067245 */ /* 0x000fe20000201000 */
[----:B------:R-:W-:Y:S01]  /*289a0*/  IMAD.U32 R76, R76, 0x10000, RZ ;  /* 0x000100004c4c7824 */ /* 0x000fe200078e00ff */
[----:B------:R-:W-:Y:S01]  /*289b0*/  LOP3.LUT R93, R93, 0xffffffef, RZ, 0xc0, !PT ;  /* 0xffffffef5d5d7812 */ /* 0x000fe200078ec0ff */
[----:B------:R-:W-:Y:S01]  /*289c0*/  BSSY.RECONVERGENT B1, `(.L_x_1695) ;  /* 0x000005c000017945 */ /* 0x000fe20003800200 */
[----:B------:R-:W-:Y:S01]  /*289d0*/  MOV R10, 0x2 ;  /* 0x00000002000a7802 */ /* 0x000fe20000000f00 */
        /* <DEDUP_REMOVED lines=17> */
.L_x_1697:
        /* <DEDUP_REMOVED lines=13> */
.L_x_1699:
[----:B------:R-:W-:Y:S05]  /*28bc0*/  BSYNC.RECONVERGENT B2 ;  /* 0x0000000000027941 */ /* 0x000fea0003800200 */
.L_x_1698:
        /* <DEDUP_REMOVED lines=59> */
.L_x_1696:
[----:B------:R-:W-:Y:S05]  /*28f80*/  BSYNC.RECONVERGENT B1 ;  /* 0x0000000000017941 */ /* 0x000fea0003800200 */
.L_x_1695:
[----:B------:R-:W-:Y:S01]  /*28f90*/  PRMT R7, R32, 0x7632, R7 ;  /* 0x0000763220077816 */ /* 0x000fe20000000007 */
[----:B------:R-:W-:Y:S01]  /*28fa0*/  BSSY.RECONVERGENT B1, `(.L_x_1700) ;  /* 0x0000063000017945 */ /* 0x000fe20003800200 */
[----:B------:R-:W-:-:S03]  /*28fb0*/  I2FP.F32.U32 R6, R8 ;  /* 0x0000000800067245 */ /* 0x000fc60000201000 */
[----:B------:R-:W-:Y:S02]  /*28fc0*/  IMAD.U32 R8, R7, 0x10000, RZ ;  /* 0x0001000007087824 */ /* 0x000fe400078e00ff */
[----:B------:R-:W-:Y:S01]  /*28fd0*/  FFMA.FTZ R7, R6, R145, 1.1641532182693481445e-10 ;  /* 0x2f00000006077423 */ /* 0x000fe20000010091 */
[----:B------:R-:W-:Y:S01]  /*28fe0*/  @P2 PRMT R6, R28, 0x7632, R6 ;  /* 0x000076321c062816 */ /* 0x000fe20000000006 */
[----:B------:R-:W-:-:S03]  /*28ff0*/  FMUL.FTZ R8, R8, R147 ;  /* 0x0000009308087220 */ /* 0x000fc60000410000 */
[----:B------:R-:W-:Y:S02]  /*29000*/  FSETP.GTU.FTZ.AND P3, PT, R7, R146, PT ;  /* 0x000000920700720b */ /* 0x000fe40003f7c000 */
[----:B0-----:R-:W-:Y:S02]  /*29010*/  @P2 SHF.L.U32 R99, R6, 0x10, RZ ;  /* 0x0000001006632819 */ /* 0x001fe400000006ff */
[----:B------:R-:W-:Y:S02]  /*29020*/  FSEL R7, R8, RZ, !P3 ;  /* 0x000000ff08077208 */ /* 0x000fe40005800000 */
[----:B------:R-:W-:Y:S02]  /*29030*/  SEL R11, RZ, 0x1, P3 ;  /* 0x00000001ff0b7807 */ /* 0x000fe40001800000 */
[----:B------:R-:W-:Y:S01]  /*29040*/  ISETP.NE.AND P3, PT, R10, 0x1, PT ;  /* 0x000000010a00780c */ /* 0x000fe20003f65270 */
[----:B------:R-:W-:Y:S01]  /*29050*/  FADD.FTZ R76, R76, R7 ;  /* 0x000000074c4c7221 */ /* 0x000fe20000010000 */
[----:B------:R-:W-:-:S03]  /*29060*/  IMAD.MOV.U32 R7, RZ, RZ, R14 ;  /* 0x000000ffff077224 */ /* 0x000fc600078e000e */
[----:B------:R-:W-:Y:S01]  /*29070*/  @P2 FADD.FTZ R99, R76, R99 ;  /* 0x000000634c632221 */ /* 0x000fe20000010000 */
        /* <DEDUP_REMOVED lines=12> */
.L_x_1702:
        /* <DEDUP_REMOVED lines=13> */
.L_x_1704:
[----:B------:R-:W-:Y:S05]  /*29210*/  BSYNC.RECONVERGENT B2 ;  /* 0x0000000000027941 */ /* 0x000fea0003800200 */
.L_x_1703:
        /* <DEDUP_REMOVED lines=56> */
[----:B------:R-:W-:Y:S02]  /*295a0*/  LOP3.LUT R91, R91, R8, R7, 0x96, !PT ;  /* 0x000000085b5b7212 */ /* 0x000fe400078e9607 */
[----:B------:R-:W-:Y:S01]  /*295b0*/  MOV R7, R5 ;  /* 0x0000000500077202 */ /* 0x000fe20000000f00 */
[----:B------:R-:W-:-:S07]  /*295c0*/  IMAD.MOV.U32 R5, RZ, RZ, R6 ;  /* 0x000000ffff057224 */ /* 0x000fce00078e0006 */
.L_x_1701:
[----:B------:R-:W-:Y:S05]  /*295d0*/  BSYNC.RECONVERGENT B1 ;  /* 0x0000000000017941 */ /* 0x000fea0003800200 */
.L_x_1700:
[----:B------:R-:W-:Y:S01]  /*295e0*/  I2FP.F32.U32 R6, R7 ;  /* 0x0000000700067245 */ /* 0x000fe20000201000 */
[----:B------:R-:W-:Y:S01]  /*295f0*/  IMAD.U32 R8, R77, 0x10000, RZ ;  /* 0x000100004d087824 */ /* 0x000fe200078e00ff */
[----:B------:R-:W-:Y:S01]  /*29600*/  LOP3.LUT R93, R93, 0xfffffff7, RZ, 0xc0, !PT ;  /* 0xfffffff75d5d7812 */ /* 0x000fe200078ec0ff */
[----:B------:R-:W-:Y:S01]  /*29610*/  BSSY.RECONVERGENT B1, `(.L_x_1705) ;  /* 0x000005d000017945 */ /* 0x000fe20003800200 */
[----:B------:R-:W-:Y:S01]  /*29620*/  PRMT R89, R77, 0x7632, R89 ;  /* 0x000076324d597816 */ /* 0x000fe20000000059 */
[----:B------:R-:W-:Y:S01]  /*29630*/  FFMA.FTZ R7, R6, R145, 1.1641532182693481445e-10 ;  /* 0x2f00000006077423 */ /* 0x000fe20000010091 */
[----:B------:R-:W-:Y:S01]  /*29640*/  FMUL.FTZ R8, R8, R147 ;  /* 0x0000009308087220 */ /* 0x000fe20000410000 */
[----:B------:R-:W-:Y:S01]  /*29650*/  MOV R77, 0x2 ;  /* 0x00000002004d7802 */ /* 0x000fe20000000f00 */
        /* <DEDUP_REMOVED lines=15> */
.L_x_1707:
        /* <DEDUP_REMOVED lines=13> */
.L_x_1709:
[----:B------:R-:W-:Y:S05]  /*29820*/  BSYNC.RECONVERGENT B2 ;  /* 0x0000000000027941 */ /* 0x000fea0003800200 */
.L_x_1708:
        /* <DEDUP_REMOVED lines=54> */
[----:B------:R-:W-:Y:S01]  /*29b90*/  HFMA2 R77, -RZ, RZ, 0, 0 ;  /* 0x00000000ff4d7431 */ /* 0x000fe200000001ff */
[----:B------:R-:W-:Y:S01]  /*29ba0*/  MOV R9, R5 ;  /* 0x0000000500097202 */ /* 0x000fe20000000f00 */
[----:B------:R-:W-:Y:S01]  /*29bb0*/  IMAD.MOV.U32 R14, RZ, RZ, R76 ;  /* 0x000000ffff0e7224 */ /* 0x000fe200078e004c */
[----:B------:R-:W-:Y:S01]  /*29bc0*/  LOP3.LUT R91, R91, R8, R7, 0x96, !PT ;  /* 0x000000085b5b7212 */ /* 0x000fe200078e9607 */
[----:B------:R-:W-:-:S07]  /*29bd0*/  IMAD.MOV.U32 R5, RZ, RZ, R6 ;  /* 0x000000ffff057224 */ /* 0x000fce00078e0006 */
.L_x_1706:
[----:B------:R-:W-:Y:S05]  /*29be0*/  BSYNC.RECONVERGENT B1 ;  /* 0x0000000000017941 */ /* 0x000fea0003800200 */
.L_x_1705:
[----:B------:R-:W-:Y:S01]  /*29bf0*/  I2FP.F32.U32 R6, R9 ;  /* 0x0000000900067245 */ /* 0x000fe20000201000 */
[----:B------:R-:W-:Y:S01]  /*29c00*/  IMAD.U32 R8, R33, 0x10000, RZ ;  /* 0x0001000021087824 */ /* 0x000fe200078e00ff */
[----:B------:R-:W-:Y:S01]  /*29c10*/  @P2 SHF.L.U32 R9, R29, 0x10, RZ ;  /* 0x000000101d092819 */ /* 0x000fe200000006ff */
[----:B------:R-:W-:Y:S01]  /*29c20*/  BSSY.RECONVERGENT B1, `(.L_x_1710) ;  /* 0x0000060000017945 */ /* 0x000fe20003800200 */
[----:B------:R-:W-:Y:S01]  /*29c30*/  MOV R76, 0x2 ;  /* 0x00000002004c7802 */ /* 0x000fe20000000f00 */
        /* <DEDUP_REMOVED lines=21> */
.L_x_1712:
        /* <DEDUP_REMOVED lines=13> */
.L_x_1714:
[----:B------:R-:W-:Y:S05]  /*29e60*/  BSYNC.RECONVERGENT B2 ;  /* 0x0000000000027941 */ /* 0x000fea0003800200 */
.L_x_1713:
        /* <DEDUP_REMOVED lines=59> */
.L_x_1711:
[----:B------:R-:W-:Y:S05]  /*2a220*/  BSYNC.RECONVERGENT B1 ;  /* 0x0000000000017941 */ /* 0x000fea0003800200 */
.L_x_1710:
        /* <DEDUP_REMOVED lines=22> */
.L_x_1717:
        /* <DEDUP_REMOVED lines=13> */
.L_x_1719:
[----:B------:R-:W-:Y:S05]  /*2a460*/  BSYNC.RECONVERGENT B2 ;  /* 0x0000000000027941 */ /* 0x000fea0003800200 */
.L_x_1718:
        /* <DEDUP_REMOVED lines=59> */
.L_x_1716:
[----:B------:R-:W-:Y:S05]  /*2a820*/  BSYNC.RECONVERGENT B1 ;  /* 0x0000000000017941 */ /* 0x000fea0003800200 */
.L_x_1715:
        /* <DEDUP_REMOVED lines=8> */
[----:B------:R-:W-:Y:S01]  /*2a8b0*/  IMAD.MOV.U32 R7, RZ, RZ, R14 ;  /* 0x000000ffff077224 */ /* 0x000fe200078e000e */
[----:B------:R-:W-:Y:S02]  /*2a8c0*/  @P2 SHF.L.U32 R6, R6, 0x10, RZ ;  /* 0x0000001006062819 */ /* 0x000fe400000006ff */
[----:B------:R-:W-:Y:S02]  /*2a8d0*/  FSEL R8, R8, RZ, !P3 ;  /* 0x000000ff08087208 */ /* 0x000fe40005800000 */
[----:B------:R-:W-:Y:S02]  /*2a8e0*/  SEL R9, RZ, 0x1, P3 ;  /* 0x00000001ff097807 */ /* 0x000fe40001800000 */
[----:B------:R-:W-:Y:S01]  /*2a8f0*/  ISETP.NE.AND P3, PT, R77, 0x1, PT ;  /* 0x000000014d00780c */ /* 0x000fe20003f65270 */
[----:B------:R-:W-:-:S04]  /*2a900*/  FADD.FTZ R89, R89, R8 ;  /* 0x0000000859597221 */ /* 0x000fc80000010000 */
        /* <DEDUP_REMOVED lines=13> */
.L_x_1722:
        /* <DEDUP_REMOVED lines=13> */
.L_x_1724:
[----:B------:R-:W-:Y:S05]  /*2aab0*/  BSYNC.RECONVERGENT B2 ;  /* 0x0000000000027941 */ /* 0x000fea0003800200 */
.L_x_1723:
        /* <DEDUP_REMOVED lines=48> */
[----:B------:R-:W-:Y:S02]  /*2adc0*/  HFMA2 R89, -RZ, RZ, 0, 0 ;  /* 0x00000000ff597431 */ /* 0x000fe400000001ff */
        /* <DEDUP_REMOVED lines=10> */
.L_x_1721:
[----:B------:R-:W-:Y:S05]  /*2ae70*/  BSYNC.RECONVERGENT B1 ;  /* 0x0000000000017941 */ /* 0x000fea0003800200 */
.L_x_1720:
[----:B------:R-:W-:Y:S01]  /*2ae80*/  I2FP.F32.U32 R6, R7 ;  /* 0x0000000700067245 */ /* 0x000fe20000201000 */
[C---:B------:R-:W-:Y:S01]  /*2ae90*/  IMAD.U32 R8, R78.reuse, 0x10000, RZ ;  /* 0x000100004e087824 */ /* 0x040fe200078e00ff */
        /* <DEDUP_REMOVED lines=21> */
.L_x_1727:
        /* <DEDUP_REMOVED lines=13> */
.L_x_1729:
[----:B------:R-:W-:Y:S05]  /*2b0c0*/  BSYNC.RECONVERGENT B2 ;  /* 0x0000000000027941 */ /* 0x000fea0003800200 */
.L_x_1728:
        /* <DEDUP_REMOVED lines=54> */
[----:B------:R-:W-:Y:S02]  /*2b430*/  HFMA2 R77, -RZ, RZ, 0, 0 ;  /* 0x00000000ff4d7431 */ /* 0x000fe400000001ff */
[----:B------:R-:W-:Y:S01]  /*2b440*/  IMAD.MOV.U32 R14, RZ, RZ, R126 ;  /* 0x000000ffff0e7224 */ /* 0x000fe200078e007e */
[----:B------:R-:W-:Y:S02]  /*2b450*/  LOP3.LUT R91, R91, R76, R7, 0x96, !PT ;  /* 0x0000004c5b5b7212 */ /* 0x000fe400078e9607 */
[----:B------:R-:W-:Y:S01]  /*2b460*/  MOV R76, R5 ;  /* 0x00000005004c7202 */ /* 0x000fe20000000f00 */
[----:B------:R-:W-:-:S07]  /*2b470*/  IMAD.MOV.U32 R5, RZ, RZ, R6 ;  /* 0x000000ffff057224 */ /* 0x000fce00078e0006 */
.L_x_1726:
[----:B------:R-:W-:Y:S05]  /*2b480*/  BSYNC.RECONVERGENT B1 ;  /* 0x0000000000017941 */ /* 0x000fea0003800200 */
.L_x_1725:
        /* <DEDUP_REMOVED lines=26> */
.L_x_1732:
        /* <DEDUP_REMOVED lines=13> */
.L_x_1734:
[----:B------:R-:W-:Y:S05]  /*2b700*/  BSYNC.RECONVERGENT B2 ;  /* 0x0000000000027941 */ /* 0x000fea0003800200 */
.L_x_1733:
        /* <DEDUP_REMOVED lines=59> */
.L_x_1731:
[----:B------:R-:W-:Y:S05]  /*2bac0*/  BSYNC.RECONVERGENT B1 ;  /* 0x0000000000017941 */ /* 0x000fea0003800200 */
.L_x_1730:
[----:B------:R-:W-:Y:S01]  /*2bad0*/  I2FP.F32.U32 R6, R7 ;  /* 0x0000000700067245 */ /* 0x000fe20000201000 */
[----:B------:R-:W-:Y:S01]  /*2bae0*/  IMAD.U32 R78, R78, 0x10000, RZ ;  /* 0x000100004e4e7824 */ /* 0x000fe200078e00ff */
[----:B------:R-:W-:Y:S01]  /*2baf0*/  ISETP.NE.AND P4, PT, R89, 0x1, PT ;  /* 0x000000015900780c */ /* 0x000fe20003f85270 */
[----:B------:R-:W-:Y:S01]  /*2bb00*/  BSSY.RECONVERGENT B1, `(.L_x_1735) ;  /* 0x000005a000017945 */ /* 0x000fe20003800200 */
[----:B------:R-:W-:Y:S01]  /*2bb10*/  MOV R127, 0x2 ;  /* 0x00000002007f7802 */ /* 0x000fe20000000f00 */
        /* <DEDUP_REMOVED lines=15> */
.L_x_1737:
        /* <DEDUP_REMOVED lines=13> */
.L_x_1739:
[----:B------:R-:W-:Y:S05]  /*2bce0*/  BSYNC.RECONVERGENT B2 ;  /* 0x0000000000027941 */ /* 0x000fea0003800200 */
.L_x_1738:
        /* <DEDUP_REMOVED lines=59> */
.L_x_1736:
[----:B------:R-:W-:Y:S05]  /*2c0a0*/  BSYNC.RECONVERGENT B1 ;  /* 0x0000000000017941 */ /* 0x000fea0003800200 */
.L_x_1735:
[----:B------:R-:W-:Y:S01]  /*2c0b0*/  PRMT R7, R34, 0x7632, R7 ;  /* 0x0000763222077816 */ /* 0x000fe20000000007 */
[----:B------:R-:W-:Y:S01]  /*2c0c0*/  BSSY.RECONVERGENT B1, `(.L_x_1740) ;  /* 0x0000063000017945 */ /* 0x000fe20003800200 */
[----:B------:R-:W-:Y:S02]  /*2c0d0*/  I2FP.F32.U32 R6, R76 ;  /* 0x0000004c00067245 */ /* 0x000fe40000201000 */
[----:B------:R-:W-:Y:S01]  /*2c0e0*/  MOV R138, 0x2 ;  /* 0x00000002008a7802 */ /* 0x000fe20000000f00 */
[----:B------:R-:W-:Y:S02]  /*2c0f0*/  IMAD.U32 R76, R7, 0x10000, RZ ;  /* 0x00010000074c7824 */ /* 0x000fe400078e00ff */
[----:B------:R-:W-:Y:S01]  /*2c100*/  FFMA.FTZ R7, R6, R145, 1.1641532182693481445e-10 ;  /* 0x2f00000006077423 */ /* 0x000fe20000010091 */
[----:B------:R-:W-:Y:S01]  /*2c110*/  @P2 PRMT R6, R30, 0x7632, R6 ;  /* 0x000076321e062816 */ /* 0x000fe20000000006 */
[----:B------:R-:W-:-:S03]  /*2c120*/  FMUL.FTZ R76, R76, R147 ;  /* 0x000000934c4c7220 */ /* 0x000fc60000410000 */
[----:B------:R-:W-:Y:S02]  /*2c130*/  FSETP.GTU.FTZ.AND P4, PT, R7, R146, PT ;  /* 0x000000920700720b */ /* 0x000fe40003f9c000 */
[----:B------:R-:W-:Y:S01]  /*2c140*/  @P2 SHF.L.U32 R77, R6, 0x10, RZ ;  /* 0x00000010064d2819 */ /* 0x000fe200000006ff */
[----:B------:R-:W-:Y:S01]  /*2c150*/  IMAD.MOV.U32 R6, RZ, RZ, R14 ;  /* 0x000000ffff067224 */ /* 0x000fe200078e000e */
[----:B------:R-:W-:Y:S02]  /*2c160*/  FSEL R89, R76, RZ, !P4 ;  /* 0x000000ff4c597208 */ /* 0x000fe40006000000 */
[----:B------:R-:W-:Y:S02]  /*2c170*/  SEL R7, RZ, 0x1, P4 ;  /* 0x00000001ff077807 */ /* 0x000fe40002000000 */
[----:B------:R-:W-:Y:S01]  /*2c180*/  ISETP.NE.AND P4, PT, R127, 0x1, PT ;  /* 0x000000017f00780c */ /* 0x000fe20003f85270 */
[----:B------:R-:W-:-:S04]  /*2c190*/  FADD.FTZ R78, R78, R89 ;  /* 0x000000594e4e7221 */ /* 0x000fc80000010000 */
[----:B------:R-:W-:Y:S01]  /*2c1a0*/  @P2 FADD.FTZ R126, R78, R77 ;  /* 0x0000004d4e7e2221 */ /* 0x000fe20000010000 */
[----:B------:R-:W-:-:S05]  /*2c1b0*/  @!P2 IMAD.MOV.U32 R126, RZ, RZ, R78 ;  /* 0x000000ffff7ea224 */ /* 0x000fca00078e004e */
        /* <DEDUP_REMOVED lines=10> */
.L_x_1742:
        /* <DEDUP_REMOVED lines=13> */
.L_x_1744:
[----:B------:R-:W-:Y:S05]  /*2c330*/  BSYNC.RECONVERGENT B2 ;  /* 0x0000000000027941 */ /* 0x000fea0003800200 */
.L_x_1743:
        /* <DEDUP_REMOVED lines=52> */
[----:B------:R-:W-:Y:S01]  /*2c680*/  IMAD.WIDE.U32 R150, R150, -0x326172a9, RZ ;  /* 0xcd9e8d5796967825 */ /* 0x000fe200078e00ff */
[----:B------:R-:W-:-:S03]  /*2c690*/  LOP3.LUT R91, R91, R138, R77, 0x96, !PT ;  /* 0x0000008a5b5b7212 */ /* 0x000fc600078e964d */
[----:B------:R-:W-:Y:S02]  /*2c6a0*/  HFMA2 R138, -RZ, RZ, 0, 0 ;  /* 0x00000000ff8a7431 */ /* 0x000fe400000001ff */
[----:B------:R-:W-:Y:S02]  /*2c6b0*/  VIADD R89, R136, 0x8ff34781 ;  /* 0x8ff3478188597836 */ /* 0x000fe40000000000 */
[----:B------:R-:W-:Y:S02]  /*2c6c0*/  IMAD.MOV.U32 R14, RZ, RZ, R150 ;  /* 0x000000ffff0e7224 */ /* 0x000fe400078e0096 */
[----:B------:R-:W-:Y:S01]  /*2c6d0*/  IMAD.MOV.U32 R5, RZ, RZ, R76 ;  /* 0x000000ffff057224 */ /* 0x000fe200078e004c */
[----:B------:R-:W-:-:S07]  /*2c6e0*/  LOP3.LUT R90, R89, R90, R151, 0x96, !PT ;  /* 0x0000005a595a7212 */ /* 0x000fce00078e9697 */
.L_x_1741:
[----:B------:R-:W-:Y:S05]  /*2c6f0*/  BSYNC.RECONVERGENT B1 ;  /* 0x0000000000017941 */ /* 0x000fea0003800200 */
.L_x_1740:
[----:B------:R-:W-:Y:S01]  /*2c700*/  I2FP.F32.U32 R6, R6 ;  /* 0x0000000600067245 */ /* 0x000fe20000201000 */
[C---:B------:R-:W-:Y:S01]  /*2c710*/  IMAD.U32 R76, R79.reuse, 0x10000, RZ ;  /* 0x000100004f4c7824 */ /* 0x040fe200078e00ff */
[----:B------:R-:W-:Y:S01]  /*2c720*/  ISETP.NE.AND P5, PT, R138, 0x1, PT ;  /* 0x000000018a00780c */ /* 0x000fe20003fa5270 */
        /* <DEDUP_REMOVED lines=18> */
.L_x_1747:
        /* <DEDUP_REMOVED lines=13> */
.L_x_1749:
[----:B------:R-:W-:Y:S05]  /*2c920*/  BSYNC.RECONVERGENT B2 ;  /* 0x0000000000027941 */ /* 0x000fea0003800200 */
.L_x_1748:
[----:B------:R-:W-:Y:S01]  /*2c930*/  IMAD.WIDE.U32 R78, R97, -0x326172a9, RZ ;  /* 0xcd9e8d57614e7825 */ /* 0x000fe200078e00ff */
[----:B------:R-:W-:Y:S02]  /*2c940*/  LOP3.LUT R76, R15, R91, R137, 0x96, !PT ;  /* 0x0000005b0f4c7212 */ /* 0x000fe400078e9689 */
[C---:B------:R-:W-:Y:S01]  /*2c950*/  IADD3 R91, PT, PT, R137.reuse, -0x4498517b, RZ ;  /* 0xbb67ae85895b7810 */ /* 0x040fe20007ffe0ff */
        /* <DEDUP_REMOVED lines=56> */
.L_x_1746:
[----:B------:R-:W-:Y:S05]  /*2cce0*/  BSYNC.RECONVERGENT B1 ;  /* 0x0000000000017941 */ /* 0x000fea0003800200 */
.L_x_1745:
        /* <DEDUP_REMOVED lines=26> */
.L_x_1752:
        /* <DEDUP_REMOVED lines=13> */
.L_x_1754:
[----:B------:R-:W-:Y:S05]  /*2cf60*/  BSYNC.RECONVERGENT B2 ;  /* 0x0000000000027941 */ /* 0x000fea0003800200 */
.L_x_1753:
        /* <DEDUP_REMOVED lines=59> */
.L_x_1751:
[----:B------:R-:W-:Y:S05]  /*2d320*/  BSYNC.RECONVERGENT B1 ;  /* 0x0000000000017941 */ /* 0x000fea0003800200 */
.L_x_1750:
        /* <DEDUP_REMOVED lines=20> */
.L_x_1757:
        /* <DEDUP_REMOVED lines=12> */
[----:B------:R-:W-:Y:S02]  /*2d530*/  @P0 IADD3 R76, PT, PT, R15, RZ, RZ ;  /* 0x000000ff0f4c0210 */ /* 0x000fe40007ffe0ff */
[----:B------:R-:W-:Y:S02]  /*2d540*/  ISETP.NE.AND P0, PT, R14, RZ, PT ;  /* 0x000000ff0e00720c */ /* 0x000fe40003f05270 */
[----:B------:R-:W-:-:S11]  /*2d550*/  @!P6 MOV R15, R76 ;  /* 0x0000004c000fe202 */ /* 0x000fd60000000f00 */
.L_x_1759:
[----:B------:R-:W-:Y:S05]  /*2d560*/  BSYNC.RECONVERGENT B2 ;  /* 0x0000000000027941 */ /* 0x000fea0003800200 */
.L_x_1758:
        /* <DEDUP_REMOVED lines=34> */
[----:B------:R-:W-:Y:S02]  /*2d790*/  IADD3 R79, PT, PT, R137, 0x646e171e, RZ ;  /* 0x646e171e894f7810 */ /* 0x000fe40007ffe0ff */
[----:B------:R-:W-:Y:S01]  /*2d7a0*/  IADD3 R89, PT, PT, R136, 0x5384540f, RZ ;  /* 0x5384540f88597810 */ /* 0x000fe20007ffe0ff */
[----:B------:R-:W-:Y:S01]  /*2d7b0*/  IMAD.WIDE.U32 R90, R90, -0x326172a9, RZ ;  /* 0xcd9e8d575a5a7825 */ /* 0x000fe200078e00ff */
[----:B------:R-:W-:-:S04]  /*2d7c0*/  LOP3.LUT R79, R79, R78, R139, 0x96, !PT ;  /* 0x0000004e4f4f7212 */ /* 0x000fc800078e968b */
        /* <DEDUP_REMOVED lines=21> */
.L_x_1756:
[----:B------:R-:W-:Y:S05]  /*2d920*/  BSYNC.RECONVERGENT B1 ;  /* 0x0000000000017941 */ /* 0x000fea0003800200 */
.L_x_1755:
[----:B------:R-:W-:Y:S02]  /*2d930*/  I2FP.F32.U32 R76, R79 ;  /* 0x0000004f004c7245 */ /* 0x000fe40000201000 */
[----:B------:R-:W-:-:S03]  /*2d940*/  PRMT R77, R35, 0x7632, R77 ;  /* 0x00007632234d7816 */ /* 0x000fc6000000004d */
[----:B------:R-:W-:Y:S01]  /*2d950*/  FFMA.FTZ R145, R76, R145, 1.1641532182693481445e-10 ;  /* 0x2f0000004c917423 */ /* 0x000fe20000010091 */
[----:B------:R-:W-:Y:S01]  /*2d960*/  @P2 PRMT R76, R31, 0x7632, R76 ;  /* 0x000076321f4c2816 */ /* 0x000fe2000000004c */
[----:B------:R-:W-:-:S03]  /*2d970*/  IMAD.U32 R78, R77, 0x10000, RZ ;  /* 0x000100004d4e7824 */ /* 0x000fc600078e00ff */
[----:B------:R-:W-:Y:S01]  /*2d980*/  FSETP.GTU.FTZ.AND P6, PT, R145, R146, PT ;  /* 0x000000929100720b */ /* 0x000fe20003fdc000 */
[----:B------:R-:W-:Y:S01]  /*2d990*/  FMUL.FTZ R78, R78, R147 ;  /* 0x000000934e4e7220 */ /* 0x000fe20000410000 */
[----:B------:R-:W-:Y:S02]  /*2d9a0*/  @P2 SHF.L.U32 R77, R76, 0x10, RZ ;  /* 0x000000104c4d2819 */ /* 0x000fe400000006ff */
[----:B------:R-:W-:Y:S02]  /*2d9b0*/  SEL R76, RZ, 0x1, P6 ;  /* 0x00000001ff4c7807 */ /* 0x000fe40003000000 */
[----:B------:R-:W-:Y:S02]  /*2d9c0*/  FSEL R79, R78, RZ, !P6 ;  /* 0x000000ff4e4f7208 */ /* 0x000fe40007000000 */
[----:B------:R-:W-:-:S03]  /*2d9d0*/  PRMT R78, R149, 0x5410, R148 ;  /* 0x00005410954e7816 */ /* 0x000fc60000000094 */
[----:B------:R-:W-:-:S04]  /*2d9e0*/  FADD.FTZ R150, R150, R79 ;  /* 0x0000004f96967221 */ /* 0x000fc80000010000 */
[----:B------:R-:W-:Y:S01]  /*2d9f0*/  @P2 FADD.FTZ R132, R150, R77 ;  /* 0x0000004d96842221 */ /* 0x000fe20000010000 */
[----:B------:R-:W-:Y:S01]  /*2da00*/  @!P2 IMAD.MOV.U32 R132, RZ, RZ, R150 ;  /* 0x000000ffff84a224 */ /* 0x000fe200078e0096 */
[----:B------:R-:W-:Y:S02]  /*2da10*/  PRMT R77, R144, 0x5410, R134 ;  /* 0x00005410904d7816 */ /* 0x000fe40000000086 */
[----:B------:R-:W-:Y:S02]  /*2da20*/  MOV R134, R5 ;  /* 0x0000000500867202 */ /* 0x000fe40000000f00 */
[----:B------:R-:W-:Y:S02]  /*2da30*/  F2FP.BF16.F32.PACK_AB R79, RZ, R132 ;  /* 0x00000084ff4f723e */ /* 0x000fe400000010ff */
[----:B------:R-:W-:Y:S02]  /*2da40*/  PRMT R5, R76, 0x7610, R5 ;  /* 0x000076104c057816 */ /* 0x000fe40000000005 */
[----:B------:R-:W-:-:S02]  /*2da50*/  PRMT R76, R141, 0x5410, R140 ;  /* 0x000054108d4c7816 */ /* 0x000fc4000000008c */
[----:B------:R-:W-:Y:S01]  /*2da60*/  PRMT R79, R142, 0x5410, R79 ;  /* 0x000054108e4f7816 */ /* 0x000fe2000000004f */
[----:B------:R-:W-:Y:S06]  /*2da70*/  BRA `(.L_x_1760) ;  /* 0x0000003000d07947 */ /* 0x000fec0003800000 */
.L_x_1679:
        /* <DEDUP_REMOVED lines=9> */
[----:B------:R-:W-:Y:S01]  /*2db10*/  @!P3 MOV R98, 0x3 ;  /* 0x000000030062b802 */ /* 0x000fe20000000f00 */
[----:B------:R-:W-:Y:S01]  /*2db20*/  @!P3 IMAD.MOV.U32 R142, RZ, RZ, R134 ;  /* 0x000000ffff8eb224 */ /* 0x000fe200078e0086 */
[----:B------:R-:W-:Y:S01]  /*2db30*/  @!P3 MOV R0, R91 ;  /* 0x0000005b0000b202 */ /* 0x000fe20000000f00 */
[----:B------:R-:W-:Y:S01]  /*2db40*/  @P3 VIADD R98, R89, 0x1 ;  /* 0x0000000159623836 */ /* 0x000fe20000000000 */
[----:B------:R-:W-:Y:S01]  /*2db50*/  @P3 MOV R142, R134 ;  /* 0x00000086008e3202 */ /* 0x000fe20000000f00 */
[----:B------:R-:W-:Y:S01]  /*2db60*/  @P3 IMAD.MOV.U32 R0, RZ, RZ, R90 ;  /* 0x000000ffff003224 */ /* 0x000fe200078e005a */
[----:B------:R-:W-:Y:S06]  /*2db70*/  BRA `(.L_x_1762) ;  /* 0x0000000400287947 */ /* 0x000fec0003800000 */
.L_x_1763:
        /* <DEDUP_REMOVED lines=13> */
.L_x_1765:
[----:B------:R-:W-:Y:S05]  /*2dc50*/  BSYNC.RECONVERGENT B2 ;  /* 0x0000000000027941 */ /* 0x000fea0003800200 */
.L_x_1764:
        /* <DEDUP_REMOVED lines=31> */
[----:B------:R-:W-:Y:S02]  /*2de50*/  IADD3 R89, PT, PT, R137, -0x56f99767, RZ ;  /* 0xa906689989597810 */ /* 0x000fe40007ffe0ff */
[----:B------:R-:W-:Y:S01]  /*2de60*/  LOP3.LUT R91, R91, R90, R117, 0x96, !PT ;  /* 0x0000005a5b5b7212 */ /* 0x000fe200078e9675 */
[----:B------:R-:W-:Y:S01]  /*2de70*/  VIADD R117, R137, 0x646e171e ;  /* 0x646e171e89757836 */ /* 0x000fe20000000000 */
[----:B------:R-:W-:-:S03]  /*2de80*/  LOP3.LUT R89, R89, R98, R127, 0x96, !PT ;  /* 0x0000006259597212 */ /* 0x000fc600078e967f */
        /* <DEDUP_REMOVED lines=8> */
[----:B------:R-:W-:Y:S02]  /*2df10*/  IADD3 R89, PT, PT, R137, 0x1fd5c5a3, RZ ;  /* 0x1fd5c5a389597810 */ /* 0x000fe40007ffe0ff */
        /* <DEDUP_REMOVED lines=11> */
[----:B------:R-:W-:Y:S02]  /*2dfd0*/  IADD3 R89, PT, PT, R137, -0x695add53, RZ ;  /* 0x96a522ad89597810 */ /* 0x000fe40007ffe0ff */
[----:B------:R-:W-:Y:S01]  /*2dfe0*/  LOP3.LUT R90, R91, R90, R117, 0x96, !PT ;  /* 0x0000005a5b5a7212 */ /* 0x000fe200078e9675 */
[----:B------:R-:W-:Y:S01]  /*2dff0*/  IMAD.MOV.U32 R14, RZ, RZ, R116 ;  /* 0x000000ffff0e7224 */ /* 0x000fe200078e0074 */
[----:B------:R-:W-:Y:S01]  /*2e000*/  LOP3.LUT R91, R89, R98, R143, 0x96, !PT ;  /* 0x00000062595b7212 */ /* 0x000fe200078e968f */
[----:B------:R-:W-:-:S07]  /*2e010*/  IMAD.MOV.U32 R98, RZ, RZ, RZ ;  /* 0x000000ffff627224 */ /* 0x000fce00078e00ff */
.L_x_1762:
[----:B------:R-:W-:Y:S05]  /*2e020*/  BSYNC.RECONVERGENT B1 ;  /* 0x0000000000017941 */ /* 0x000fea0003800200 */
.L_x_1761:
[----:B------:R-:W0:Y:S01]  /*2e030*/  LDC R146, c[0x0][0x408] ;  /* 0x00010200ff927b82 */ /* 0x000e220000000800 */
[----:B------:R-:W-:Y:S01]  /*2e040*/  I2FP.F32.U32 R89, R0 ;  /* 0x0000000000597245 */ /* 0x000fe20000201000 */
[----:B------:R-:W-:Y:S02]  /*2e050*/  HFMA2 R132, -RZ, RZ, 0.1171875, 0 ;  /* 0x2f800000ff847431 */ /* 0x000fe400000001ff */
[----:B-----5:R-:W-:Y:S01]  /*2e060*/  IMAD.U32 R99, R76, 0x10000, RZ ;  /* 0x000100004c637824 */ /* 0x020fe200078e00ff */
[----:B------:R-:W-:Y:S01]  /*2e070*/  @P2 SHF.L.U32 R117, R28, 0x10, RZ ;  /* 0x000000101c752819 */ /* 0x000fe200000006ff */
[----:B------:R-:W-:Y:S01]  /*2e080*/  BSSY.RECONVERGENT B1, `(.L_x_1766) ;  /* 0x0000063000017945 */ /* 0x000fe20003800200 */
[----:B------:R-:W-:Y:S01]  /*2e090*/  LOP3.LUT R93, R93, 0xffffffdf, RZ, 0xc0, !PT ;  /* 0xffffffdf5d5d7812 */ /* 0x000fe200078ec0ff */
[----:B------:R-:W-:Y:S01]  /*2e0a0*/  FFMA.FTZ R89, R89, R132, 1.1641532182693481445e-10 ;  /* 0x2f00000059597423 */ /* 0x000fe20000010084 */
[----:B------:R-:W1:Y:S01]  /*2e0b0*/  LDC R134, c[0x0][0x404] ;  /* 0x00010100ff867b82 */ /* 0x000e620000000800 */
[----:B------:R-:W-:Y:S01]  /*2e0c0*/  PRMT R76, R76, 0x7632, R76 ;  /* 0x000076324c4c7816 */ /* 0x000fe2000000004c */
[----:B------:R-:W-:-:S02]  /*2e0d0*/  IMAD.MOV.U32 R116, RZ, RZ, 0x2 ;  /* 0x00000002ff747424 */ /* 0x000fc400078e00ff */
[----:B0-----:R-:W-:Y:S01]  /*2e0e0*/  FMUL.FTZ R99, R99, R146 ;  /* 0x0000009263637220 */ /* 0x001fe20000410000 */
[----:B-1----:R-:W-:Y:S02]  /*2e0f0*/  FSETP.GTU.FTZ.AND P3, PT, R89, R134, PT ;  /* 0x000000865900720b */ /* 0x002fe40003f7c000 */
        /* <DEDUP_REMOVED lines=16> */
.L_x_1768:
        /* <DEDUP_REMOVED lines=13> */
.L_x_1770:
[----:B------:R-:W-:Y:S05]  /*2e2d0*/  BSYNC.RECONVERGENT B2 ;  /* 0x0000000000027941 */ /* 0x000fea0003800200 */
.L_x_1769:
[----:B------:R-:W-:Y:S01]  /*2e2e0*/  IMAD.WIDE.U32 R90, R97, -0x326172a9, RZ ;  /* 0xcd9e8d57615a7825 */ /* 0x000fe200078e00ff */
[----:B------:R-:W-:Y:S02]  /*2e2f0*/  LOP3.LUT R98, R15, R117, R137, 0x96, !PT ;  /* 0x000000750f627212 */ /* 0x000fe400078e9689 */
[----:B------:R-:W-:Y:S02]  /*2e300*/  IADD3 R89, PT, PT, R136, -0x61c88647, RZ ;  /* 0x9e3779b988597810 */ /* 0x000fe40007ffe0ff */
        /* <DEDUP_REMOVED lines=50> */
[----:B------:R-:W-:Y:S02]  /*2e630*/  IADD3 R89, PT, PT, R136, -0x700cb87f, RZ ;  /* 0x8ff3478188597810 */ /* 0x000fe40007ffe0ff */
[----:B------:R-:W-:Y:S01]  /*2e640*/  MOV R14, R126 ;  /* 0x0000007e000e7202 */ /* 0x000fe20000000f00 */
[----:B------:R-:W-:Y:S01]  /*2e650*/  IMAD.WIDE.U32 R98, R98, -0x2daee0ad, RZ ;  /* 0xd2511f5362627825 */ /* 0x000fe200078e00ff */
[----:B------:R-:W-:-:S03]  /*2e660*/  LOP3.LUT R90, R89, R90, R127, 0x96, !PT ;  /* 0x0000005a595a7212 */ /* 0x000fc600078e967f */
[----:B------:R-:W-:Y:S01]  /*2e670*/  IMAD.MOV.U32 R89, RZ, RZ, R142 ;  /* 0x000000ffff597224 */ /* 0x000fe200078e008e */
[----:B------:R-:W-:Y:S01]  /*2e680*/  LOP3.LUT R91, R91, R116, R99, 0x96, !PT ;  /* 0x000000745b5b7212 */ /* 0x000fe200078e9663 */
[----:B------:R-:W-:Y:S01]  /*2e690*/  IMAD.MOV.U32 R116, RZ, RZ, RZ ;  /* 0x000000ffff747224 */ /* 0x000fe200078e00ff */
[----:B------:R-:W-:-:S07]  /*2e6a0*/  MOV R142, R98 ;  /* 0x00000062008e7202 */ /* 0x000fce0000000f00 */
.L_x_1767:
[----:B------:R-:W-:Y:S05]  /*2e6b0*/  BSYNC.RECONVERGENT B1 ;  /* 0x0000000000017941 */ /* 0x000fea0003800200 */
.L_x_1766:
[----:B------:R-:W-:Y:S01]  /*2e6c0*/  I2FP.F32.U32 R89, R89 ;  /* 0x0000005900597245 */ /* 0x000fe20000201000 */
[----:B------:R-:W-:Y:S01]  /*2e6d0*/  BSSY.RECONVERGENT B1, `(.L_x_1771) ;  /* 0x0000064000017945 */ /* 0x000fe20003800200 */
[----:B------:R-:W-:Y:S01]  /*2e6e0*/  SHF.L.U32 R99, R76, 0x10, RZ ;  /* 0x000000104c637819 */ /* 0x000fe200000006ff */
[----:B------:R-:W-:Y:S01]  /*2e6f0*/  HFMA2 R126, -RZ, RZ, 0, 1.1920928955078125e-07 ;  /* 0x00000002ff7e7431 */ /* 0x000fe200000001ff */
[----:B------:R-:W-:Y:S01]  /*2e700*/  @P2 PRMT R76, R28, 0x7632, R76 ;  /* 0x000076321c4c2816 */ /* 0x000fe2000000004c */
[----:B------:R-:W-:Y:S01]  /*2e710*/  FFMA.FTZ R89, R89, R132, 1.1641532182693481445e-10 ;  /* 0x2f00000059597423 */ /* 0x000fe20000010084 */
[----:B------:R-:W-:Y:S01]  /*2e720*/  LOP3.LUT R93, R93, 0xffffffef, RZ, 0xc0, !PT ;  /* 0xffffffef5d5d7812 */ /* 0x000fe200078ec0ff */
[----:B------:R-:W-:Y:S02]  /*2e730*/  FMUL.FTZ R99, R99, R146 ;  /* 0x0000009263637220 */ /* 0x000fe40000410000 */
[----:B------:R-:W-:Y:S01]  /*2e740*/  @P2 IMAD.U32 R76, R76, 0x10000, RZ ;  /* 0x000100004c4c2824 */ /* 0x000fe200078e00ff */
        /* <DEDUP_REMOVED lines=17> */
.L_x_1773:
        /* <DEDUP_REMOVED lines=13> */
.L_x_1775:
[----:B------:R-:W-:Y:S05]  /*2e930*/  BSYNC.RECONVERGENT B2 ;  /* 0x0000000000027941 */ /* 0x000fea0003800200 */
.L_x_1774:
        /* <DEDUP_REMOVED lines=59> */
[----:B------:R-:W-:Y:S02]  /*2ecf0*/  HFMA2 R126, -RZ, RZ, 0, 0 ;  /* 0x00000000ff7e7431 */ /* 0x000fe400000001ff */
[----:B------:R-:W-:-:S07]  /*2ed00*/  IMAD.MOV.U32 R142, RZ, RZ, R116 ;  /* 0x000000ffff8e7224 */ /* 0x000fce00078e0074 */
.L_x_1772:
[----:B------:R-:W-:Y:S05]  /*2ed10*/  BSYNC.RECONVERGENT B1 ;  /* 0x0000000000017941 */ /* 0x000fea0003800200 */
.L_x_1771:
        /* <DEDUP_REMOVED lines=8> */
[----:B------:R-:W-:Y:S02]  /*2eda0*/  PRMT R89, R77, 0x7632, R89 ;  /* 0x000076324d597816 */ /* 0x000fe40000000059 */
[----:B------:R-:W-:Y:S02]  /*2edb0*/  FSEL R98, R117, RZ, !P3 ;  /* 0x000000ff75627208 */ /* 0x000fe40005800000 */
[----:B------:R-:W-:Y:S02]  /*2edc0*/  PLOP3.LUT P4, PT, P3, PT, PT, 0x8, 0x80 ;  /* 0x000000000080781c */ /* 0x000fe40001f8e170 */
[----:B------:R-:W-:Y:S01]  /*2edd0*/  ISETP.NE.AND P3, PT, R126, 0x1, PT ;  /* 0x000000017e00780c */ /* 0x000fe20003f65270 */
[----:B------:R-:W-:Y:S01]  /*2ede0*/  @P2 FADD.FTZ R98, R127, R98 ;  /* 0x000000627f622221 */ /* 0x000fe20000010000 */
[----:B------:R-:W-:Y:S01]  /*2edf0*/  IMAD.MOV.U32 R127, RZ, RZ, 0x2 ;  /* 0x00000002ff7f7424 */ /* 0x000fe200078e00ff */
[----:B------:R-:W-:-:S03]  /*2ee00*/  MOV R77, R14 ;  /* 0x0000000e004d7202 */ /* 0x000fc60000000f00 */
        /* <DEDUP_REMOVED lines=11> */
.L_x_1778:
        /* <DEDUP_REMOVED lines=13> */
.L_x_1780:
[----:B------:R-:W-:Y:S05]  /*2ef90*/  BSYNC.RECONVERGENT B2 ;  /* 0x0000000000027941 */ /* 0x000fea0003800200 */
.L_x_1779:
        /* <DEDUP_REMOVED lines=56> */
[----:B------:R-:W-:Y:S01]  /*2f320*/  MOV R14, R126 ;  /* 0x0000007e000e7202 */ /* 0x000fe20000000f00 */
[----:B------:R-:W-:Y:S01]  /*2f330*/  IMAD.MOV.U32 R127, RZ, RZ, RZ ;  /* 0x000000ffff7f7224 */ /* 0x000fe200078e00ff */
[----:B------:R-:W-:Y:S01]  /*2f340*/  LOP3.LUT R91, R117, R116, R77, 0x96, !PT ;  /* 0x00000074755b7212 */ /* 0x000fe200078e964d */
[----:B------:R-:W-:Y:S01]  /*2f350*/  IMAD.MOV.U32 R77, RZ, RZ, R142 ;  /* 0x000000ffff4d7224 */ /* 0x000fe200078e008e */
[----:B------:R-:W-:-:S07]  /*2f360*/  MOV R142, R76 ;  /* 0x0000004c008e7202 */ /* 0x000fce0000000f00 */
.L_x_1777:
[----:B------:R-:W-:Y:S05]  /*2f370*/  BSYNC.RECONVERGENT B1 ;  /* 0x0000000000017941 */ /* 0x000fea0003800200 */
.L_x_1776:
        /* <DEDUP_REMOVED lines=26> */
.L_x_1783:
        /* <DEDUP_REMOVED lines=13> */
.L_x_1785:
[----:B------:R-:W-:Y:S05]  /*2f5f0*/  BSYNC.RECONVERGENT B2 ;  /* 0x0000000000027941 */ /* 0x000fea0003800200 */
.L_x_1784:
        /* <DEDUP_REMOVED lines=61> */
.L_x_1782:
[----:B------:R-:W-:Y:S05]  /*2f9d0*/  BSYNC.RECONVERGENT B1 ;  /* 0x0000000000017941 */ /* 0x000fea0003800200 */
.L_x_1781:
[----:B------:R-:W-:Y:S01]  /*2f9e0*/  I2FP.F32.U32 R77, R77 ;  /* 0x0000004d004d7245 */ /* 0x000fe20000201000 */
[----:B------:R-:W-:Y:S01]  /*2f9f0*/  IMAD.U32 R89, R78, 0x10000, RZ ;  /* 0x000100004e597824 */ /* 0x000fe200078e00ff */
[----:B------:R-:W-:Y:S01]  /*2fa00*/  @P2 SHF.L.U32 R76, R30, 0x10, RZ ;  /* 0x000000101e4c2819 */ /* 0x000fe200000006ff */
[----:B------:R-:W-:Y:S01]  /*2fa10*/  BSSY.RECONVERGENT B1, `(.L_x_1786) ;  /* 0x0000062000017945 */ /* 0x000fe20003800200 */
[----:B------:R-:W-:Y:S01]  /*2fa20*/  LOP3.LUT R93, R93, 0xfffffffd, RZ, 0xc0, !PT ;  /* 0xfffffffd5d5d7812 */ /* 0x000fe200078ec0ff */
[----:B------:R-:W-:Y:S01]  /*2fa30*/  FFMA.FTZ R77, R77, R132, 1.1641532182693481445e-10 ;  /* 0x2f0000004d4d7423 */ /* 0x000fe20000010084 */
[----:B------:R-:W-:Y:S01]  /*2fa40*/  FMUL.FTZ R89, R89, R146 ;  /* 0x0000009259597220 */ /* 0x000fe20000410000 */
[----:B------:R-:W-:Y:S01]  /*2fa50*/  PRMT R78, R78, 0x7632, R78 ;  /* 0x000076324e4e7816 */ /* 0x000fe2000000004e */
[----:B------:R-:W-:Y:S02]  /*2fa60*/  IMAD.MOV.U32 R138, RZ, RZ, 0x2 ;  /* 0x00000002ff8a7424 */ /* 0x000fe400078e00ff */
        /* <DEDUP_REMOVED lines=17> */
.L_x_1788:
        /* <DEDUP_REMOVED lines=13> */
.L_x_1790:
[----:B------:R-:W-:Y:S05]  /*2fc50*/  BSYNC.RECONVERGENT B2 ;  /* 0x0000000000027941 */ /* 0x000fea0003800200 */
.L_x_1789:
        /* <DEDUP_REMOVED lines=55> */
[----:B------:R-:W-:Y:S02]  /*2ffd0*/  MOV R14, R138 ;  /* 0x0000008a000e7202 */ /* 0x000fe40000000f00 */
[----:B------:R-:W-:Y:S01]  /*2ffe0*/  LOP3.LUT R90, R89, R90, R139, 0x96, !PT ;  /* 0x0000005a595a7212 */ /* 0x000fe200078e968b */
[----:B------:R-:W-:Y:S01]  /*2fff0*/  IMAD.MOV.U32 R138, RZ, RZ, RZ ;  /* 0x000000ffff8a7224 */ /* 0x000fe200078e00ff */
[----:B------:R-:W-:Y:S01]  /*30000*/  LOP3.LUT R91, R91, R126, R77, 0x96, !PT ;  /* 0x0000007e5b5b7212 */ /* 0x000fe200078e964d */
[----:B------:R-:W-:Y:S01]  /*30010*/  IMAD.MOV.U32 R77, RZ, RZ, R142 ;  /* 0x000000ffff4d7224 */ /* 0x000fe200078e008e */
[----:B------:R-:W-:-:S07]  /*30020*/  MOV R142, R76 ;  /* 0x0000004c008e7202 */ /* 0x000fce0000000f00 */
.L_x_1787:
[----:B------:R-:W-:Y:S05]  /*30030*/  BSYNC.RECONVERGENT B1 ;  /* 0x0000000000017941 */ /* 0x000fea0003800200 */
.L_x_1786:
[----:B------:R-:W-:Y:S01]  /*30040*/  I2FP.F32.U32 R77, R77 ;  /* 0x0000004d004d7245 */ /* 0x000fe20000201000 */
[----:B------:R-:W-:Y:S01]  /*30050*/  BSSY.RECONVERGENT B1, `(.L_x_1791) ;  /* 0x0000062000017945 */ /* 0x000fe20003800200 */
[----:B------:R-:W-:Y:S01]  /*30060*/  SHF.L.U32 R89, R78, 0x10, RZ ;  /* 0x000000104e597819 */ /* 0x000fe200000006ff */
[----:B------:R-:W-:Y:S01]  /*30070*/  HFMA2 R78, -RZ, RZ, 0, 1.1920928955078125e-07 ;  /* 0x00000002ff4e7431 */ /* 0x000fe200000001ff */
[----:B------:R-:W-:Y:S01]  /*30080*/  ISETP.NE.AND P4, PT, R138, 0x1, PT ;  /* 0x000000018a00780c */ /* 0x000fe20003f85270 */
[----:B------:R-:W-:Y:S01]  /*30090*/  FFMA.FTZ R77, R77, R132, 1.1641532182693481445e-10 ;  /* 0x2f0000004d4d7423 */ /* 0x000fe20000010084 */
[----:B------:R-:W-:Y:S01]  /*300a0*/  @P2 PRMT R76, R30, 0x7632, R76 ;  /* 0x000076321e4c2816 */ /* 0x000fe2000000004c */
[----:B------:R-:W-:-:S03]  /*300b0*/  FMUL.FTZ R89, R89, R146 ;  /* 0x0000009259597220 */ /* 0x000fc60000410000 */
[----:B------:R-:W-:Y:S01]  /*300c0*/  FSETP.GTU.FTZ.AND P3, PT, R77, R134, PT ;  /* 0x000000864d00720b */ /* 0x000fe20003f7c000 */
        /* <DEDUP_REMOVED lines=15> */
.L_x_1793:
        /* <DEDUP_REMOVED lines=13> */
.L_x_1795:
[----:B------:R-:W-:Y:S05]  /*30290*/  BSYNC.RECONVERGENT B2 ;  /* 0x0000000000027941 */ /* 0x000fea0003800200 */
.L_x_1794:
        /* <DEDUP_REMOVED lines=55> */
[----:B------:R-:W-:Y:S02]  /*30610*/  LOP3.LUT R91, R91, R138, R77, 0x96, !PT ;  /* 0x0000008a5b5b7212 */ /* 0x000fe400078e964d */
[----:B------:R-:W-:Y:S01]  /*30620*/  MOV R77, R142 ;  /* 0x0000008e004d7202 */ /* 0x000fe20000000f00 */
[----:B------:R-:W-:-:S04]  /*30630*/  IMAD.WIDE.U32 R150, R150, -0x326172a9, RZ ;  /* 0xcd9e8d5796967825 */ /* 0x000fc800078e00ff */
[----:B------:R-:W-:Y:S01]  /*30640*/  IMAD.MOV.U32 R14, RZ, RZ, R150 ;  /* 0x000000ffff0e7224 */ /* 0x000fe200078e0096 */
[----:B------:R-:W-:Y:S01]  /*30650*/  LOP3.LUT R90, R89, R90, R151, 0x96, !PT ;  /* 0x0000005a595a7212 */ /* 0x000fe200078e9697 */
[----:B------:R-:W-:-:S07]  /*30660*/  IMAD.MOV.U32 R142, RZ, RZ, R76 ;  /* 0x000000ffff8e7224 */ /* 0x000fce00078e004c */
.L_x_1792:
[----:B------:R-:W-:Y:S05]  /*30670*/  BSYNC.RECONVERGENT B1 ;  /* 0x0000000000017941 */ /* 0x000fea0003800200 */
.L_x_1791:
        /* <DEDUP_REMOVED lines=8> */
[----:B------:R-:W-:Y:S02]  /*30700*/  FSETP.GTU.FTZ.AND P4, PT, R77, R134, PT ;  /* 0x000000864d00720b */ /* 0x000fe40003f9c000 */
[----:B------:R-:W-:Y:S02]  /*30710*/  MOV R77, R14 ;  /* 0x0000000e004d7202 */ /* 0x000fe40000000f00 */
        /* <DEDUP_REMOVED lines=14> */
.L_x_1798:
        /* <DEDUP_REMOVED lines=13> */
.L_x_1800:
[----:B------:R-:W-:Y:S05]  /*308d0*/  BSYNC.RECONVERGENT B2 ;  /* 0x0000000000027941 */ /* 0x000fea0003800200 */
.L_x_1799:
        /* <DEDUP_REMOVED lines=44> */
[----:B------:R-:W-:Y:S02]  /*30ba0*/  VIADD R77, R136, 0xf1bbcdc8 ;  /* 0xf1bbcdc8884d7836 */ /* 0x000fe40000000000 */
[----:B------:R-:W-:Y:S01]  /*30bb0*/  IMAD.WIDE.U32 R78, R79, -0x2daee0ad, RZ ;  /* 0xd2511f534f4e7825 */ /* 0x000fe200078e00ff */
[----:B------:R-:W-:Y:S02]  /*30bc0*/  LOP3.LUT R90, R89, R90, R139, 0x96, !PT ;  /* 0x0000005a595a7212 */ /* 0x000fe400078e968b */
[----:B------:R-:W-:-:S03]  /*30bd0*/  IADD3 R89, PT, PT, R137, -0x24c28bd8, RZ ;  /* 0xdb3d742889597810 */ /* 0x000fc60007ffe0ff */
[----:B------:R-:W-:Y:S01]  /*30be0*/  IMAD.WIDE.U32 R90, R90, -0x326172a9, RZ ;  /* 0xcd9e8d575a5a7825 */ /* 0x000fe200078e00ff */
[----:B------:R-:W-:Y:S02]  /*30bf0*/  LOP3.LUT R138, R89, R138, R79, 0x96, !PT ;  /* 0x0000008a598a7212 */ /* 0x000fe400078e964f */
[----:B------:R-:W-:Y:S01]  /*30c00*/  IADD3 R79, PT, PT, R136, -0x700cb87f, RZ ;  /* 0x8ff34781884f7810 */ /* 0x000fe20007ffe0ff */
[----:B------:R-:W-:Y:S01]  /*30c10*/  IMAD.MOV.U32 R89, RZ, RZ, RZ ;  /* 0x000000ffff597224 */ /* 0x000fe200078e00ff */
        /* <DEDUP_REMOVED lines=8> */
[----:B------:R-:W-:-:S07]  /*30ca0*/  MOV R142, R76 ;  /* 0x0000004c008e7202 */ /* 0x000fce0000000f00 */
.L_x_1797:
[----:B------:R-:W-:Y:S05]  /*30cb0*/  BSYNC.RECONVERGENT B1 ;  /* 0x0000000000017941 */ /* 0x000fea0003800200 */
.L_x_1796:
        /* <DEDUP_REMOVED lines=8> */
[----:B------:R-:W-:Y:S02]  /*30d40*/  MOV R134, R142 ;  /* 0x0000008e00867202 */ /* 0x000fe40000000f00 */
[----:B------:R-:W-:Y:S02]  /*30d50*/  FSEL R132, R149, RZ, !P5 ;  /* 0x000000ff95847208 */ /* 0x000fe40006800000 */
[----:B------:R-:W-:Y:S02]  /*30d60*/  PLOP3.LUT P5, PT, P5, PT, PT, 0x8, 0x80 ;  /* 0x000000000080781c */ /* 0x000fe40002fae170 */
[----:B------:R-:W-:Y:S01]  /*30d70*/  PRMT R77, R144, 0x5410, R143 ;  /* 0x00005410904d7816 */ /* 0x000fe2000000008f */
[----:B------:R-:W-:Y:S01]  /*30d80*/  @P2 FADD.FTZ R132, R79, R132 ;  /* 0x000000844f842221 */ /* 0x000fe20000010000 */
[----:B------:R-:W-:-:S04]  /*30d90*/  PRMT R76, R140, 0x5410, R141 ;  /* 0x000054108c4c7816 */ /* 0x000fc8000000008d */
[----:B------:R-:W-:-:S04]  /*30da0*/  F2FP.BF16.F32.PACK_AB R79, RZ, R132 ;  /* 0x00000084ff4f723e */ /* 0x000fc800000010ff */
[----:B------:R-:W-:-:S07]  /*30db0*/  PRMT R79, R145, 0x5410, R79 ;  /* 0x00005410914f7816 */ /* 0x000fce000000004f */
.L_x_1760:
        /* <DEDUP_REMOVED lines=8> */
[C---:B------:R-:W-:Y:S02]  /*30e40*/  LOP3.LUT P2, RZ, R93.reuse, 0x20, RZ, 0xc0, !PT ;  /* 0x000000205dff7812 */ /* 0x040fe4000784c0ff */
[----:B------:R-:W-:Y:S02]  /*30e50*/  LOP3.LUT P3, RZ, R93, 0x2, RZ, 0xc0, !PT ;  /* 0x000000025dff7812 */ /* 0x000fe4000786c0ff */
[----:B------:R-:W-:Y:S02]  /*30e60*/  SEL R144, RZ, 0x1000000, !P4 ;  /* 0x01000000ff907807 */ /* 0x000fe40006000000 */
[----:B------:R-:W-:Y:S02]  /*30e70*/  SEL R143, RZ, 0x10000, !P5 ;  /* 0x00010000ff8f7807 */ /* 0x000fe40006800000 */
[----:B------:R-:W-:Y:S02]  /*30e80*/  SEL R142, RZ, 0x100, !P6 ;  /* 0x00000100ff8e7807 */ /* 0x000fe40007000000 */
        /* <DEDUP_REMOVED lines=31> */
.L_x_1678:
[----:B------:R-:W-:Y:S05]  /*31080*/  BSYNC.RECONVERGENT B0 ;  /* 0x0000000000007941 */ /* 0x000fea0003800200 */
.L_x_1677:
[----:B0123--:R-:W-:Y:S01]  /*31090*/  FADD.FTZ R76, RZ, R13 ;  /* 0x0000000dff4c7221 */ /* 0x00ffe20000010000 */
[C---:B------:R-:W-:Y:S01]  /*310a0*/  ISETP.GE.U32.AND P1, PT, R96.reuse, 0x80, PT ;  /* 0x000000806000780c */ /* 0x040fe20003f26070 */
[----:B------:R-:W-:Y:S01]  /*310b0*/  BSSY.RECONVERGENT B0, `(.L_x_1801) ;  /* 0x00000a0000007945 */ /* 0x000fe20003800200 */
[C---:B------:R-:W-:Y:S01]  /*310c0*/  ISETP.GT.U32.AND P2, PT, R96.reuse, 0xff, PT ;  /* 0x000000ff6000780c */ /* 0x040fe20003f44070 */
[----:B------:R-:W-:Y:S01]  /*310d0*/  FADD.FTZ R77, R107, R76 ;  /* 0x0000004c6b4d7221 */ /* 0x000fe20000010000 */
[C---:B------:R-:W-:Y:S01]  /*310e0*/  ISETP.GT.U32.AND P3, PT, R96.reuse, 0x17f, PT ;  /* 0x0000017f6000780c */ /* 0x040fe20003f64070 */
[----:B------:R-:W-:Y:S01]  /*310f0*/  HFMA2 R141, -RZ, RZ, 0, 0 ;  /* 0x00000000ff8d7431 */ /* 0x000fe200000001ff */
[----:B------:R-:W-:Y:S01]  /*31100*/  ISETP.GT.U32.AND P4, PT, R96, 0x1ff, PT ;  /* 0x000001ff6000780c */ /* 0x000fe20003f84070 */
[----:B------:R-:W-:Y:S01]  /*31110*/  FADD.FTZ R76, R106, R77 ;  /* 0x0000004d6a4c7221 */ /* 0x000fe20000010000 */
[----:B------:R-:W-:-:S03]  /*31120*/  ISETP.GT.U32.AND P5, PT, R96, 0x27f, PT ;  /* 0x0000027f6000780c */ /* 0x000fc60003fa4070 */
        /* <DEDUP_REMOVED lines=128> */
[----:B------:R-:W-:Y:S02]  /*31930*/  FFMA.FTZ R78, R135, R135, R78 ;  /* 0x00000087874e7223 */ /* 0x000fe4000001004e */
[----:B------:R-:W0:Y:S02]  /*31940*/  S2R R135, SR_TID.X ;  /* 0x0000000000877919 */ /* 0x000e240000002100 */
[----:B------:R-:W-:-:S05]  /*31950*/  @P5 FFMA.FTZ R77, R79, R79, R78 ;  /* 0x0000004f4f4d5223 */ /* 0x000fca000001004e */
[----:B------:R-:W1:Y:S02]  /*31960*/  SHFL.BFLY PT, R78, R77, 0x1, 0x1f ;  /* 0x0c201f004d4e7f89 */ /* 0x000e6400000e0000 */
[----:B-1----:R-:W-:Y:S01]  /*31970*/  FADD.FTZ R78, R77, R78 ;  /* 0x0000004e4d4e7221 */ /* 0x002fe20000010000 */
[C---:B0-----:R-:W-:Y:S02]  /*31980*/  LOP3.LUT P3, RZ, R135.reuse, 0x1f, RZ, 0xc0, !PT ;  /* 0x0000001f87ff7812 */ /* 0x041fe4000786c0ff */
[----:B------:R-:W-:Y:S02]  /*31990*/  LOP3.LUT R142, R135, 0x1f, RZ, 0xc0, !PT ;  /* 0x0000001f878e7812 */ /* 0x000fe400078ec0ff */
[----:B------:R-:W0:Y:S02]  /*319a0*/  SHFL.BFLY PT, R79, R78, 0x2, 0x1f ;  /* 0x0c401f004e4f7f89 */ /* 0x000e2400000e0000 */
[----:B------:R-:W-:Y:S01]  /*319b0*/  ISETP.GT.U32.AND P2, PT, R142, 0x3, PT ;  /* 0x000000038e00780c */ /* 0x000fe20003f44070 */
        /* <DEDUP_REMOVED lines=15> */
.L_x_1802:
[----:B------:R-:W-:Y:S05]  /*31ab0*/  BSYNC.RECONVERGENT B0 ;  /* 0x0000000000007941 */ /* 0x000fea0003800200 */
.L_x_1801:
[----:B------:R-:W-:Y:S01]  /*31ac0*/  BAR.SYNC.DEFER_BLOCKING 0x0 ;  /* 0x0000000000007b1d */ /* 0x000fe20000010000 */
[----:B0-----:R-:W-:-:S05]  /*31ad0*/  CS2R R76, SRZ ;  /* 0x00000000004c7805 */ /* 0x001fca000001ff00 */
[----:B------:R-:W-:Y:S04]  /*31ae0*/  BSSY.RECONVERGENT B0, `(.L_x_1803) ;  /* 0x000000a000007945 */ /* 0x000fe80003800200 */
[----:B------:R-:W-:Y:S05]  /*31af0*/  @P2 BRA `(.L_x_1804) ;  /* 0x0000000000202947 */ /* 0x000fea0003800000 */
[----:B------:R-:W0:Y:S01]  /*31b00*/  S2UR UR5, SR_CgaCtaId ;  /* 0x00000000000579c3 */ /* 0x000e220000008800 */
[----:B------:R-:W-:Y:S01]  /*31b10*/  UMOV UR4, 0x400 ;  /* 0x0000040000047882 */ /* 0x000fe20000000000 */
[----:B------:R-:W-:Y:S01]  /*31b20*/  IMAD.SHL.U32 R76, R135, 0x8, RZ ;  /* 0x00000008874c7824 */ /* 0x000fe200078e00ff */
[----:B------:R-:W-:-:S04]  /*31b30*/  MOV R141, R92 ;  /* 0x0000005c008d7202 */ /* 0x000fc80000000f00 */
[----:B------:R-:W-:Y:S01]  /*31b40*/  LOP3.LUT R76, R76, 0xf8, RZ, 0xc0, !PT ;  /* 0x000000f84c4c7812 */ /* 0x000fe200078ec0ff */
[----:B0-----:R-:W-:-:S04]  /*31b50*/  ULEA UR4, UR5, UR4, 0x18 ;  /* 0x0000000405047291 */ /* 0x001fc8000f8ec0ff */
[----:B------:R-:W-:-:S09]  /*31b60*/  @UP1 UIADD3 UR4, UPT, UPT, UR4, 0x20, URZ ;  /* 0x0000002004041890 */ /* 0x000fd2000fffe0ff */
[----:B------:R-:W0:Y:S03]  /*31b70*/  LDS.64 R76, [R76+UR4] ;  /* 0x000000044c4c7984 */ /* 0x000e260008000a00 */
.L_x_1804:
[----:B------:R-:W-:Y:S05]  /*31b80*/  BSYNC.RECONVERGENT B0 ;  /* 0x0000000000007941 */ /* 0x000fea0003800200 */
.L_x_1803:
        /* <DEDUP_REMOVED lines=24> */
[----:B------:R-:W-:Y:S02]  /*31d10*/  FFMA.FTZ R76, R140, R76, R79 ;  /* 0x0000004c8c4c7223 */ /* 0x000fe4000001004f */
[----:B------:R-:W2:Y:S03]  /*31d20*/  LDC R140, c[0x0][0x448] ;  /* 0x00011200ff8c7b82 */ /* 0x000ea60000000800 */
[----:B------:R-:W3:Y:S01]  /*31d30*/  SHFL.DOWN PT, R77, R76, 0x1, 0x1f ;  /* 0x08201f004c4d7f89 */ /* 0x000ee200000e0000 */
[----:B0-----:R-:W-:-:S04]  /*31d40*/  FMUL.FTZ R79, R146, R144 ;  /* 0x00000090924f7220 */ /* 0x001fc80000410000 */
[----:B------:R-:W-:Y:S01]  /*31d50*/  FFMA.FTZ R138, R78, R145, R79 ;  /* 0x000000914e8a7223 */ /* 0x000fe2000001004f */
[----:B------:R-:W-:-:S03]  /*31d60*/  FADD.FTZ R145, R145, -R146 ;  /* 0x8000009291917221 */ /* 0x000fc60000010000 */
[----:B-1----:R-:W-:Y:S01]  /*31d70*/  FMUL.FTZ R138, R141, R138 ;  /* 0x0000008a8d8a7220 */ /* 0x002fe20000410000 */
[----:B------:R-:W-:-:S04]  /*31d80*/  FMUL.FTZ R145, R145, R145 ;  /* 0x0000009191917220 */ /* 0x000fc80000410000 */
[----:B------:R-:W0:Y:S01]  /*31d90*/  SHFL.IDX PT, R143, R138, RZ, 0x1f ;  /* 0x00001fff8a8f7589 */ /* 0x000e2200000e0000 */
[----:B------:R-:W-:Y:S01]  /*31da0*/  FMUL.FTZ R145, R78, R145 ;  /* 0x000000914e917220 */ /* 0x000fe20000410000 */
[----:B---3--:R-:W-:-:S03]  /*31db0*/  FADD.FTZ R78, R76, R77 ;  /* 0x0000004d4c4e7221 */ /* 0x008fc60000010000 */
[----:B------:R-:W-:-:S04]  /*31dc0*/  FMUL.FTZ R145, R145, R144 ;  /* 0x0000009091917220 */ /* 0x000fc80000410000 */
[----:B------:R-:W-:-:S06]  /*31dd0*/  FFMA.FTZ R145, R141, R145, R78 ;  /* 0x000000918d917223 */ /* 0x000fcc000001004e */
[----:B------:R-:W2:Y:S01]  /*31de0*/  SHFL.IDX PT, R145, R145, RZ, 0x1f ;  /* 0x00001fff91917589 */ /* 0x000ea200000e0000 */
[C---:B0-----:R-:W-:Y:S01]  /*31df0*/  FMUL.FTZ R76, R143.reuse, R143 ;  /* 0x0000008f8f4c7220 */ /* 0x041fe20000410000 */
[----:B------:R-:W-:-:S04]  /*31e00*/  FSEL R141, R143, RZ, !P2 ;  /* 0x000000ff8f8d7208 */ /* 0x000fc80005000000 */
[----:B------:R-:W-:Y:S02]  /*31e10*/  FSEL R139, R76, RZ, P2 ;  /* 0x000000ff4c8b7208 */ /* 0x000fe40001000000 */
[----:B------:R-:W-:Y:S01]  /*31e20*/  ISETP.NE.AND P2, PT, R135, RZ, PT ;  /* 0x000000ff8700720c */ /* 0x000fe20003f45270 */
[----:B--2---:R-:W-:Y:S01]  /*31e30*/  FFMA.FTZ R138, R145, UR14, R140 ;  /* 0x0000000e918a7c23 */ /* 0x004fe2000801008c */
[----:B------:R-:W-:-:S03]  /*31e40*/  MOV R145, UR6 ;  /* 0x0000000600917c02 */ /* 0x000fc60008000f00 */
        /* <DEDUP_REMOVED lines=12> */
[----:B------:R-:W-:Y:S01]  /*31f10*/  FADD.FTZ R143, R106, -R141 ;  /* 0x8000008d6a8f7221 */ /* 0x000fe20000010000 */
[----:B------:R-:W-:Y:S02]  /*31f20*/  IMAD.U32 R79, R72, 0x10000, RZ ;  /* 0x00010000484f7824 */ /* 0x000fe400078e00ff */
[C---:B------:R-:W-:Y:S01]  /*31f30*/  FMUL.FTZ R76, R140.reuse, R77 ;  /* 0x0000004d8c4c7220 */ /* 0x040fe20000410000 */
[----:B------:R-:W-:Y:S01]  /*31f40*/  SHF.L.U32 R138, R69, 0x10, RZ ;  /* 0x00000010458a7819 */ /* 0x000fe200000006ff */
[----:B------:R-:W-:Y:S02]  /*31f50*/  IMAD.U32 R78, R73, 0x10000, RZ ;  /* 0x00010000494e7824 */ /* 0x000fe400078e00ff */
[----:B------:R-:W-:Y:S01]  /*31f60*/  FMUL.FTZ R77, R140, R143 ;  /* 0x0000008f8c4d7220 */ /* 0x000fe20000410000 */
[----:B------:R-:W-:Y:S01]  /*31f70*/  FFMA.FTZ R76, R76, R79, R139 ;  /* 0x0000004f4c4c7223 */ /* 0x000fe2000001008b */
[--C-:B------:R-:W-:Y:S01]  /*31f80*/  FADD.FTZ R79, R108, -R141.reuse ;  /* 0x8000008d6c4f7221 */ /* 0x100fe20000010000 */
[--C-:B------:R-:W-:Y:S01]  /*31f90*/  FADD.FTZ R139, R119, -R141.reuse ;  /* 0x8000008d778b7221 */ /* 0x100fe20000010000 */
[----:B------:R-:W-:Y:S01]  /*31fa0*/  FFMA.FTZ R77, R77, R78, R138 ;  /* 0x0000004e4d4d7223 */ /* 0x000fe2000001008a */
[----:B------:R-:W-:Y:S01]  /*31fb0*/  SHF.L.U32 R138, R70, 0x10, RZ ;  /* 0x00000010468a7819 */ /* 0x000fe200000006ff */
[----:B------:R-:W-:Y:S01]  /*31fc0*/  FADD.FTZ R145, R128, -R141 ;  /* 0x8000008d80917221 */ /* 0x000fe20000010000 */
[----:B------:R-:W-:-:S02]  /*31fd0*/  IMAD.U32 R78, R74, 0x10000, RZ ;  /* 0x000100004a4e7824 */ /* 0x000fc400078e00ff */
[C---:B------:R-:W-:Y:S01]  /*31fe0*/  FMUL.FTZ R79, R140.reuse, R79 ;  /* 0x0000004f8c4f7220 */ /* 0x040fe20000410000 */
[C---:B------:R-:W-:Y:S01]  /*31ff0*/  FMUL.FTZ R142, R140.reuse, R139 ;  /* 0x0000008b8c8e7220 */ /* 0x040fe20000410000 */
[----:B------:R-:W-:Y:S01]  /*32000*/  FMUL.FTZ R144, R140, R145 ;  /* 0x000000918c907220 */ /* 0x000fe20000410000 */
[----:B------:R-:W-:Y:S01]  /*32010*/  SHF.L.U32 R147, R71, 0x10, RZ ;  /* 0x0000001047937819 */ /* 0x000fe200000006ff */
[----:B------:R-:W-:Y:S01]  /*32020*/  FFMA.FTZ R145, R79, R78, R138 ;  /* 0x0000004e4f917223 */ /* 0x000fe2000001008a */
[----:B------:R-:W-:Y:S01]  /*32030*/  IMAD.U32 R143, R75, 0x10000, RZ ;  /* 0x000100004b8f7824 */ /* 0x000fe200078e00ff */
[----:B------:R-:W0:Y:S01]  /*32040*/  LDC.64 R138, c[0x0][0x428] ;  /* 0x00010a00ff8a7b82 */ /* 0x000e220000000a00 */
[----:B------:R-:W-:Y:S01]  /*32050*/  SHF.L.U32 R153, R23, 0x10, RZ ;  /* 0x0000001017997819 */ /* 0x000fe200000006ff */
[----:B------:R-:W-:Y:S02]  /*32060*/  IMAD.U32 R151, R22, 0x10000, RZ ;  /* 0x0001000016977824 */ /* 0x000fe400078e00ff */
[----:B------:R-:W-:Y:S01]  /*32070*/  FFMA.FTZ R149, R142, R143, R147 ;  /* 0x0000008f8e957223 */ /* 0x000fe20000010093 */
[--C-:B------:R-:W-:Y:S01]  /*32080*/  FADD.FTZ R143, R109, -R141.reuse ;  /* 0x8000008d6d8f7221 */ /* 0x100fe20000010000 */
[--C-:B------:R-:W-:Y:S01]  /*32090*/  FADD.FTZ R79, R107, -R141.reuse ;  /* 0x8000008d6b4f7221 */ /* 0x100fe20000010000 */
[----:B------:R-:W-:Y:S01]  /*320a0*/  FADD.FTZ R147, R118, -R141 ;  /* 0x8000008d76937221 */ /* 0x000fe20000010000 */
[----:B------:R-:W-:Y:S01]  /*320b0*/  FFMA.FTZ R152, R144, R151, R153 ;  /* 0x0000009790987223 */ /* 0x000fe20000010099 */
[----:B------:R-:W-:Y:S01]  /*320c0*/  SHF.L.U32 R144, R18, 0x10, RZ ;  /* 0x0000001012907819 */ /* 0x000fe200000006ff */
[----:B------:R-:W-:Y:S01]  /*320d0*/  IMAD.U32 R146, R19, 0x10000, RZ ;  /* 0x0001000013927824 */ /* 0x000fe200078e00ff */
[----:B------:R-:W-:Y:S01]  /*320e0*/  SHF.L.U32 R148, R20, 0x10, RZ ;  /* 0x0000001014947819 */ /* 0x000fe200000006ff */
[----:B------:R-:W-:Y:S01]  /*320f0*/  FMUL.FTZ R143, R140, R143 ;  /* 0x0000008f8c8f7220 */ /* 0x000fe20000410000 */
[----:B------:R-:W-:Y:S01]  /*32100*/  SHF.L.U32 R142, R17, 0x10, RZ ;  /* 0x00000010118e7819 */ /* 0x000fe200000006ff */
[----:B------:R-:W-:-:S02]  /*32110*/  IMAD.U32 R78, R16, 0x10000, RZ ;  /* 0x00010000104e7824 */ /* 0x000fc400078e00ff */
[C---:B------:R-:W-:Y:S01]  /*32120*/  FMUL.FTZ R147, R140.reuse, R147 ;  /* 0x000000938c937220 */ /* 0x040fe20000410000 */
[----:B------:R-:W-:Y:S02]  /*32130*/  IMAD.U32 R150, R21, 0x10000, RZ ;  /* 0x0001000015967824 */ /* 0x000fe400078e00ff */
[----:B------:R-:W-:Y:S01]  /*32140*/  FMUL.FTZ R79, R140, R79 ;  /* 0x0000004f8c4f7220 */ /* 0x000fe20000410000 */
[----:B------:R-:W-:Y:S01]  /*32150*/  FFMA.FTZ R144, R143, R144, R146 ;  /* 0x000000908f907223 */ /* 0x000fe20000010092 */
[----:B------:R-:W-:Y:S02]  /*32160*/  FFMA.FTZ R148, R147, R148, R150 ;  /* 0x0000009493947223 */ /* 0x000fe40000010096 */
[----:B------:R-:W-:Y:S01]  /*32170*/  FFMA.FTZ R143, R79, R78, R142 ;  /* 0x0000004e4f8f7223 */ /* 0x000fe2000001008e */
[----:B------:R-:W-:Y:S02]  /*32180*/  F2FP.BF16.F32.PACK_AB R79, R152, R149 ;  /* 0x00000095984f723e */ /* 0x000fe400000010ff */
[----:B------:R-:W-:Y:S01]  /*32190*/  F2FP.BF16.F32.PACK_AB R77, R144, R77 ;  /* 0x0000004d904d723e */ /* 0x000fe200000010ff */
[----:B0-----:R-:W-:Y:S01]  /*321a0*/  IMAD.WIDE.U32 R138, R133, 0x10, R138 ;  /* 0x00000010858a7825 */ /* 0x001fe200078e008a */
[----:B------:R-:W-:-:S02]  /*321b0*/  F2FP.BF16.F32.PACK_AB R78, R148, R145 ;  /* 0x00000091944e723e */ /* 0x000fc400000010ff */
[----:B------:R-:W-:Y:S01]  /*321c0*/  F2FP.BF16.F32.PACK_AB R76, R143, R76 ;  /* 0x0000004c8f4c723e */ /* 0x000fe200000010ff */
[----:B------:R-:W-:-:S04]  /*321d0*/  VIADD R133, R133, 0x80 ;  /* 0x0000008085857836 */ /* 0x000fc80000000000 */
[----:B------:R1:W-:Y:S03]  /*321e0*/  STG.E.128 desc[UR8][R138.64], R76 ;  /* 0x0000004c8a007986 */ /* 0x0003e6000c101d08 */
.L_x_1806:
[----:B------:R-:W-:Y:S05]  /*321f0*/  BSYNC.RECONVERGENT B0 ;  /* 0x0000000000007941 */ /* 0x000fea0003800200 */
.L_x_1805:
[----:B------:R-:W-:Y:S01]  /*32200*/  LOP3.LUT P1, RZ, R93, 0x100, RZ, 0xc0, !PT ;  /* 0x000001005dff7812 */ /* 0x000fe2000782c0ff */
[----:B------:R-:W-:-:S12]  /*32210*/  BSSY.RECONVERGENT B0, `(.L_x_1807) ;  /* 0x0000032000007945 */ /* 0x000fd80003800200 */
[----:B------:R-:W-:Y:S05]  /*32220*/  @!P1 BRA `(.L_x_1808) ;  /* 0x0000000000c09947 */ /* 0x000fea0003800000 */
[--C-:B01----:R-:W-:Y:S01]  /*32230*/  FADD.FTZ R77, R4, -R141.reuse ;  /* 0x8000008d044d7221 */ /* 0x103fe20000010000 */
        /* <DEDUP_REMOVED lines=9> */
[----:B------:R-:W-:Y:S01]  /*322d0*/  FADD.FTZ R139, R121, -R141 ;  /* 0x8000008d798b7221 */ /* 0x000fe20000010000 */
[----:B------:R-:W-:Y:S01]  /*322e0*/  FFMA.FTZ R77, R77, R78, R138 ;  /* 0x0000004e4d4d7223 */ /* 0x000fe2000001008a */
[----:B------:R-:W-:Y:S01]  /*322f0*/  SHF.L.U32 R78, R66, 0x10, RZ ;  /* 0x00000010424e7819 */ /* 0x000fe200000006ff */
[----:B------:R-:W-:-:S02]  /*32300*/  IMAD.U32 R138, R62, 0x10000, RZ ;  /* 0x000100003e8a7824 */ /* 0x000fc400078e00ff */
[----:B------:R-:W-:Y:S01]  /*32310*/  FADD.FTZ R145, R129, -R141 ;  /* 0x8000008d81917221 */ /* 0x000fe20000010000 */
[C---:B------:R-:W-:Y:S01]  /*32320*/  FMUL.FTZ R79, R140.reuse, R79 ;  /* 0x0000004f8c4f7220 */ /* 0x040fe20000410000 */
[C---:B------:R-:W-:Y:S01]  /*32330*/  FMUL.FTZ R142, R140.reuse, R139 ;  /* 0x0000008b8c8e7220 */ /* 0x040fe20000410000 */
[----:B------:R-:W-:Y:S01]  /*32340*/  SHF.L.U32 R143, R67, 0x10, RZ ;  /* 0x00000010438f7819 */ /* 0x000fe200000006ff */
[----:B------:R-:W-:Y:S01]  /*32350*/  FMUL.FTZ R144, R140, R145 ;  /* 0x000000918c907220 */ /* 0x000fe20000410000 */
        /* <DEDUP_REMOVED lines=16> */
[----:B------:R-:W-:Y:S01]  /*32460*/  FMUL.FTZ R147, R140, R147 ;  /* 0x000000938c937220 */ /* 0x000fe20000410000 */
        /* <DEDUP_REMOVED lines=9> */
[----:B------:R-:W-:Y:S02]  /*32500*/  F2FP.BF16.F32.PACK_AB R76, R143, R76 ;  /* 0x0000004c8f4c723e */ /* 0x000fe400000010ff */
[----:B------:R-:W-:-:S03]  /*32510*/  IADD3 R133, PT, PT, R133, 0x80, RZ ;  /* 0x0000008085857810 */ /* 0x000fc60007ffe0ff */
[----:B------:R2:W-:Y:S04]  /*32520*/  STG.E.128 desc[UR8][R138.64], R76 ;  /* 0x0000004c8a007986 */ /* 0x0005e8000c101d08 */
.L_x_1808:
[----:B------:R-:W-:Y:S05]  /*32530*/  BSYNC.RECONVERGENT B0 ;  /* 0x0000000000007941 */ /* 0x000fea0003800200 */
.L_x_1807:
[----:B------:R-:W-:Y:S01]  /*32540*/  LOP3.LUT P1, RZ, R93, 0x80, RZ, 0xc0, !PT ;  /* 0x000000805dff7812 */ /* 0x000fe2000782c0ff */
[----:B------:R-:W-:-:S12]  /*32550*/  BSSY.RECONVERGENT B0, `(.L_x_1809) ;  /* 0x0000038000007945 */ /* 0x000fd80003800200 */
[----:B------:R-:W-:Y:S05]  /*32560*/  @!P1 BRA `(.L_x_1810) ;  /* 0x0000000000d89947 */ /* 0x000fea0003800000 */
[--C-:B012---:R-:W-:Y:S01]  /*32570*/  FADD.FTZ R77, R3, -R141.reuse ;  /* 0x8000008d034d7221 */ /* 0x107fe20000010000 */
[----:B------:R-:W-:Y:S01]  /*32580*/  SHF.L.U32 R139, R52, 0x10, RZ ;  /* 0x00000010348b7819 */ /* 0x000fe200000006ff */
[----:B------:R-:W-:Y:S01]  /*32590*/  IMAD.U32 R79, R56, 0x10000, RZ ;  /* 0x00010000384f7824 */ /* 0x000fe200078e00ff */
[----:B------:R-:W-:Y:S01]  /*325a0*/  SHF.L.U32 R138, R53, 0x10, RZ ;  /* 0x00000010358a7819 */ /* 0x000fe200000006ff */
[----:B------:R-:W-:Y:S01]  /*325b0*/  FMUL.FTZ R76, R140, R77 ;  /* 0x0000004d8c4c7220 */ /* 0x000fe20000410000 */
[----:B------:R-:W-:Y:S01]  /*325c0*/  FADD.FTZ R77, R102, -R141 ;  /* 0x8000008d664d7221 */ /* 0x000fe20000010000 */
[----:B------:R-:W-:Y:S01]  /*325d0*/  SHF.L.U32 R148, R55, 0x10, RZ ;  /* 0x0000001037947819 */ /* 0x000fe200000006ff */
[----:B------:R-:W-:Y:S02]  /*325e0*/  IMAD.U32 R78, R57, 0x10000, RZ ;  /* 0x00010000394e7824 */ /* 0x000fe400078e00ff */
[----:B------:R-:W-:Y:S01]  /*325f0*/  FFMA.FTZ R76, R76, R79, R139 ;  /* 0x0000004f4c4c7223 */ /* 0x000fe2000001008b */
[----:B------:R-:W-:Y:S01]  /*32600*/  FADD.FTZ R139, R123, -R141 ;  /* 0x8000008d7b8b7221 */ /* 0x000fe20000010000 */
[----:B------:R-:W-:-:S02]  /*32610*/  IMAD.U32 R146, R59, 0x10000, RZ ;  /* 0x000100003b927824 */ /* 0x000fc400078e00ff */
[----:B------:R-:W-:Y:S01]  /*32620*/  FMUL.FTZ R77, R140, R77 ;  /* 0x0000004d8c4d7220 */ /* 0x000fe20000410000 */
[----:B------:R-:W-:Y:S01]  /*32630*/  PRMT R142, R58, 0x7632, R142 ;  /* 0x000076323a8e7816 */ /* 0x000fe2000000008e */
[----:B------:R-:W-:Y:S01]  /*32640*/  FMUL.FTZ R139, R140, R139 ;  /* 0x0000008b8c8b7220 */ /* 0x000fe20000410000 */
[----:B------:R-:W-:Y:S01]  /*32650*/  PRMT R144, R54, 0x7632, R144 ;  /* 0x0000763236907816 */ /* 0x000fe20000000090 */
[----:B------:R-:W-:Y:S01]  /*32660*/  FFMA.FTZ R77, R77, R78, R138 ;  /* 0x0000004e4d4d7223 */ /* 0x000fe2000001008a */
[--C-:B------:R-:W-:Y:S01]  /*32670*/  FADD.FTZ R79, R122, -R141.reuse ;  /* 0x8000008d7a4f7221 */ /* 0x100fe20000010000 */
[----:B------:R-:W-:Y:S01]  /*32680*/  FFMA.FTZ R147, R139, R146, R148 ;  /* 0x000000928b937223 */ /* 0x000fe20000010094 */
[----:B------:R-:W-:Y:S01]  /*32690*/  FADD.FTZ R143, R130, -R141 ;  /* 0x8000008d828f7221 */ /* 0x000fe20000010000 */
[----:B------:R-:W0:Y:S01]  /*326a0*/  LDC.64 R138, c[0x0][0x428] ;  /* 0x00010a00ff8a7b82 */ /* 0x000e220000000a00 */
[----:B------:R-:W-:Y:S01]  /*326b0*/  SHF.L.U32 R152, R86, 0x10, RZ ;  /* 0x0000001056987819 */ /* 0x000fe200000006ff */
[----:B------:R-:W-:Y:S01]  /*326c0*/  IMAD.U32 R150, R85, 0x10000, RZ ;  /* 0x0001000055967824 */ /* 0x000fe200078e00ff */
[----:B------:R-:W-:Y:S01]  /*326d0*/  SHF.L.U32 R144, R144, 0x10, RZ ;  /* 0x0000001090907819 */ /* 0x000fe200000006ff */
[----:B------:R-:W-:-:S02]  /*326e0*/  IMAD.U32 R142, R142, 0x10000, RZ ;  /* 0x000100008e8e7824 */ /* 0x000fc400078e00ff */
[C---:B------:R-:W-:Y:S01]  /*326f0*/  FMUL.FTZ R79, R140.reuse, R79 ;  /* 0x0000004f8c4f7220 */ /* 0x040fe20000410000 */
[----:B------:R-:W-:Y:S01]  /*32700*/  FMUL.FTZ R143, R140, R143 ;  /* 0x0000008f8c8f7220 */ /* 0x000fe20000410000 */
[----:B------:R-:W-:Y:S01]  /*32710*/  PRMT R146, R57, 0x7632, R146 ;  /* 0x0000763239927816 */ /* 0x000fe20000000092 */
[--C-:B------:R-:W-:Y:S01]  /*32720*/  FADD.FTZ R145, R113, -R141.reuse ;  /* 0x8000008d71917221 */ /* 0x100fe20000010000 */
        /* <DEDUP_REMOVED lines=8> */
[----:B------:R-:W-:Y:S01]  /*327b0*/  SHF.L.U32 R146, R146, 0x10, RZ ;  /* 0x0000001092927819 */ /* 0x000fe200000006ff */
[----:B------:R-:W-:Y:S01]  /*327c0*/  FMUL.FTZ R143, R140, R143 ;  /* 0x0000008f8c8f7220 */ /* 0x000fe20000410000 */
[----:B------:R-:W-:Y:S01]  /*327d0*/  SHF.L.U32 R142, R142, 0x10, RZ ;  /* 0x000000108e8e7819 */ /* 0x000fe200000006ff */
[----:B------:R-:W-:Y:S01]  /*327e0*/  IMAD.U32 R150, R58, 0x10000, RZ ;  /* 0x000100003a967824 */ /* 0x000fe200078e00ff */
[----:B------:R-:W-:Y:S01]  /*327f0*/  SHF.L.U32 R152, R54, 0x10, RZ ;  /* 0x0000001036987819 */ /* 0x000fe200000006ff */
[----:B------:R-:W-:-:S02]  /*32800*/  IMAD.U32 R144, R144, 0x10000, RZ ;  /* 0x0001000090907824 */ /* 0x000fc400078e00ff */
[C---:B------:R-:W-:Y:S01]  /*32810*/  FMUL.FTZ R145, R140.reuse, R145 ;  /* 0x000000918c917220 */ /* 0x040fe20000410000 */
[----:B------:R-:W-:Y:S01]  /*32820*/  FMUL.FTZ R79, R140, R79 ;  /* 0x0000004f8c4f7220 */ /* 0x000fe20000410000 */
[----:B------:R-:W-:Y:S01]  /*32830*/  FFMA.FTZ R146, R143, R146, R148 ;  /* 0x000000928f927223 */ /* 0x000fe20000010094 */
[----:B0-----:R-:W-:-:S04]  /*32840*/  IMAD.WIDE.U32 R138, R133, 0x10, R138 ;  /* 0x00000010858a7825 */ /* 0x001fc800078e008a */
[----:B------:R-:W-:Y:S01]  /*32850*/  FFMA.FTZ R145, R145, R150, R152 ;  /* 0x0000009691917223 */ /* 0x000fe20000010098 */
[----:B------:R-:W-:Y:S01]  /*32860*/  FFMA.FTZ R143, R79, R142, R144 ;  /* 0x0000008e4f8f7223 */ /* 0x000fe20000010090 */
[----:B------:R-:W-:Y:S01]  /*32870*/  F2FP.BF16.F32.PACK_AB R79, R154, R147 ;  /* 0x000000939a4f723e */ /* 0x000fe200000010ff */
[----:B------:R-:W-:Y:S01]  /*32880*/  VIADD R133, R133, 0x80 ;  /* 0x0000008085857836 */ /* 0x000fe20000000000 */
[----:B------:R-:W-:Y:S02]  /*32890*/  F2FP.BF16.F32.PACK_AB R77, R146, R77 ;  /* 0x0000004d924d723e */ /* 0x000fe400000010ff */
[----:B------:R-:W-:Y:S02]  /*328a0*/  F2FP.BF16.F32.PACK_AB R78, R78, R145 ;  /* 0x000000914e4e723e */ /* 0x000fe400000010ff */
[----:B------:R-:W-:-:S05]  /*328b0*/  F2FP.BF16.F32.PACK_AB R76, R143, R76 ;  /* 0x0000004c8f4c723e */ /* 0x000fca00000010ff */
[----:B------:R3:W-:Y:S02]  /*328c0*/  STG.E.128 desc[UR8][R138.64], R76 ;  /* 0x0000004c8a007986 */ /* 0x0007e4000c101d08 */
.L_x_1810:
[----:B------:R-:W-:Y:S05]  /*328d0*/  BSYNC.RECONVERGENT B0 ;  /* 0x0000000000007941 */ /* 0x000fea0003800200 */
.L_x_1809:
[----:B------:R-:W-:Y:S01]  /*328e0*/  LOP3.LUT P1, RZ, R93, 0x40, RZ, 0xc0, !PT ;  /* 0x000000405dff7812 */ /* 0x000fe2000782c0ff */
[----:B------:R-:W-:-:S12]  /*328f0*/  BSSY.RECONVERGENT B0, `(.L_x_1811) ;  /* 0x0000038000007945 */ /* 0x000fd80003800200 */
[----:B------:R-:W-:Y:S05]  /*32900*/  @!P1 BRA `(.L_x_1812) ;  /* 0x0000000000d89947 */ /* 0x000fea0003800000 */
[--C-:B0123--:R-:W-:Y:S01]  /*32910*/  FADD.FTZ R77, R2, -R141.reuse ;  /* 0x8000008d024d7221 */ /* 0x10ffe20000010000 */
[----:B------:R-:W-:Y:S01]  /*32920*/  SHF.L.U32 R79, R48, 0x10, RZ ;  /* 0x00000010304f7819 */ /* 0x000fe200000006ff */
[----:B------:R-:W-:Y:S01]  /*32930*/  IMAD.U32 R139, R44, 0x10000, RZ ;  /* 0x000100002c8b7824 */ /* 0x000fe200078e00ff */
[----:B------:R-:W-:Y:S01]  /*32940*/  SHF.L.U32 R78, R49, 0x10, RZ ;  /* 0x00000010314e7819 */ /* 0x000fe200000006ff */
[----:B------:R-:W-:Y:S01]  /*32950*/  FMUL.FTZ R76, R140, R77 ;  /* 0x0000004d8c4c7220 */ /* 0x000fe20000410000 */
[----:B------:R-:W-:Y:S01]  /*32960*/  FADD.FTZ R77, R100, -R141 ;  /* 0x8000008d644d7221 */ /* 0x000fe20000010000 */
[----:B------:R-:W-:Y:S01]  /*32970*/  IMAD.U32 R138, R45, 0x10000, RZ ;  /* 0x000100002d8a7824 */ /* 0x000fe200078e00ff */
[----:B------:R-:W-:Y:S01]  /*32980*/  SHF.L.U32 R146, R51, 0x10, RZ ;  /* 0x0000001033927819 */ /* 0x000fe200000006ff */
        /* <DEDUP_REMOVED lines=40> */
[----:B------:R-:W-:Y:S02]  /*32c10*/  F2FP.BF16.F32.PACK_AB R79, R154, R147 ;  /* 0x000000939a4f723e */ /* 0x000fe400000010ff */
[----:B------:R-:W-:Y:S02]  /*32c20*/  F2FP.BF16.F32.PACK_AB R77, R146, R77 ;  /* 0x0000004d924d723e */ /* 0x000fe400000010ff */
[----:B------:R-:W-:Y:S02]  /*32c30*/  F2FP.BF16.F32.PACK_AB R78, R78, R145 ;  /* 0x000000914e4e723e */ /* 0x000fe400000010ff */
[----:B------:R-:W-:Y:S02]  /*32c40*/  F2FP.BF16.F32.PACK_AB R76, R143, R76 ;  /* 0x0000004c8f4c723e */ /* 0x000fe400000010ff */
[----:B------:R-:W-:-:S03]  /*32c50*/  IADD3 R133, PT, PT, R133, 0x80, RZ ;  /* 0x0000008085857810 */ /* 0x000fc60007ffe0ff */
[----:B------:R4:W-:Y:S04]  /*32c60*/  STG.E.128 desc[UR8][R138.64], R76 ;  /* 0x0000004c8a007986 */ /* 0x0009e8000c101d08 */
.L_x_1812:
[----:B------:R-:W-:Y:S05]  /*32c70*/  BSYNC.RECONVERGENT B0 ;  /* 0x0000000000007941 */ /* 0x000fea0003800200 */
.L_x_1811:
[----:B------:R-:W-:Y:S04]  /*32c80*/  BSSY.RECONVERGENT B0, `(.L_x_1813) ;  /* 0x0000039000007945 */ /* 0x000fe80003800200 */
[----:B------:R-:W-:Y:S05]  /*32c90*/  @!P0 BRA `(.L_x_1814) ;  /* 0x0000000000dc8947 */ /* 0x000fea0003800000 */
[--C-:B01234-:R-:W-:Y:S01]  /*32ca0*/  FADD.FTZ R77, R0, -R141.reuse ;  /* 0x8000008d004d7221 */ /* 0x11ffe20000010000 */
[----:B------:R-:W-:Y:S01]  /*32cb0*/  SHF.L.U32 R76, R36, 0x10, RZ ;  /* 0x00000010244c7819 */ /* 0x000fe200000006ff */
[----:B------:R-:W-:Y:S02]  /*32cc0*/  IMAD.U32 R142, R40, 0x10000, RZ ;  /* 0x00010000288e7824 */ /* 0x000fe400078e00ff */
[--C-:B------:R-:W-:Y:S01]  /*32cd0*/  FADD.FTZ R139, R98, -R141.reuse ;  /* 0x8000008d628b7221 */ /* 0x100fe20000010000 */
[----:B------:R-:W-:Y:S01]  /*32ce0*/  FMUL.FTZ R77, R140, R77 ;  /* 0x0000004d8c4d7220 */ /* 0x000fe20000410000 */
[--C-:B------:R-:W-:Y:S01]  /*32cf0*/  FADD.FTZ R145, R117, -R141.reuse ;  /* 0x8000008d75917221 */ /* 0x100fe20000010000 */
[--C-:B------:R-:W-:Y:S01]  /*32d00*/  FADD.FTZ R79, R99, -R141.reuse ;  /* 0x8000008d634f7221 */ /* 0x100fe20000010000 */
[--C-:B------:R-:W-:Y:S01]  /*32d10*/  FADD.FTZ R143, R116, -R141.reuse ;  /* 0x8000008d748f7221 */ /* 0x100fe20000010000 */
[----:B------:R-:W-:Y:S01]  /*32d20*/  FFMA.FTZ R142, R77, R142, R76 ;  /* 0x0000008e4d8e7223 */ /* 0x000fe2000001004c */
[--C-:B------:R-:W-:Y:S01]  /*32d30*/  FADD.FTZ R147, R126, -R141.reuse ;  /* 0x8000008d7e937221 */ /* 0x100fe20000010000 */
[----:B------:R-:W0:Y:S01]  /*32d40*/  LDC.64 R76, c[0x0][0x428] ;  /* 0x00010a00ff4c7b82 */ /* 0x000e220000000a00 */
[--C-:B------:R-:W-:Y:S01]  /*32d50*/  FADD.FTZ R149, R127, -R141.reuse ;  /* 0x8000008d7f957221 */ /* 0x100fe20000010000 */
[----:B------:R-:W-:Y:S01]  /*32d60*/  FADD.FTZ R151, R132, -R141 ;  /* 0x8000008d84977221 */ /* 0x000fe20000010000 */
[----:B------:R-:W-:Y:S01]  /*32d70*/  SHF.L.U32 R146, R37, 0x10, RZ ;  /* 0x0000001025927819 */ /* 0x000fe200000006ff */
[----:B------:R-:W-:Y:S01]  /*32d80*/  IMAD.U32 R144, R41, 0x10000, RZ ;  /* 0x0001000029907824 */ /* 0x000fe200078e00ff */
[----:B------:R-:W-:Y:S01]  /*32d90*/  SHF.L.U32 R150, R38, 0x10, RZ ;  /* 0x0000001026967819 */ /* 0x000fe200000006ff */
[----:B------:R-:W-:Y:S01]  /*32da0*/  FMUL.FTZ R141, R140, R139 ;  /* 0x0000008b8c8d7220 */ /* 0x000fe20000410000 */
[----:B------:R-:W-:-:S02]  /*32db0*/  IMAD.U32 R148, R42, 0x10000, RZ ;  /* 0x000100002a947824 */ /* 0x000fc400078e00ff */
[C---:B------:R-:W-:Y:S01]  /*32dc0*/  FMUL.FTZ R145, R140.reuse, R145 ;  /* 0x000000918c917220 */ /* 0x040fe20000410000 */
[C---:B------:R-:W-:Y:S01]  /*32dd0*/  FMUL.FTZ R78, R140.reuse, R79 ;  /* 0x0000004f8c4e7220 */ /* 0x040fe20000410000 */
[C---:B------:R-:W-:Y:S01]  /*32de0*/  FMUL.FTZ R79, R140.reuse, R143 ;  /* 0x0000008f8c4f7220 */ /* 0x040fe20000410000 */
[C---:B------:R-:W-:Y:S01]  /*32df0*/  FMUL.FTZ R138, R140.reuse, R147 ;  /* 0x000000938c8a7220 */ /* 0x040fe20000410000 */
[C---:B------:R-:W-:Y:S01]  /*32e00*/  FMUL.FTZ R151, R140.reuse, R151 ;  /* 0x000000978c977220 */ /* 0x040fe20000410000 */
[----:B------:R-:W-:Y:S01]  /*32e10*/  FMUL.FTZ R139, R140, R149 ;  /* 0x000000958c8b7220 */ /* 0x000fe20000410000 */
[----:B------:R-:W-:Y:S01]  /*32e20*/  FFMA.FTZ R140, R141, R144, R146 ;  /* 0x000000908d8c7223 */ /* 0x000fe20000010092 */
[----:B------:R-:W-:Y:S01]  /*32e30*/  FFMA.FTZ R141, R145, R148, R150 ;  /* 0x00000094918d7223 */ /* 0x000fe20000010096 */
[----:B------:R-:W-:Y:S01]  /*32e40*/  PRMT R147, R42, 0x7632, R147 ;  /* 0x000076322a937816 */ /* 0x000fe20000000093 */
[----:B------:R-:W-:Y:S01]  /*32e50*/  IMAD.U32 R148, R43, 0x10000, RZ ;  /* 0x000100002b947824 */ /* 0x000fe200078e00ff */
[----:B------:R-:W-:Y:S01]  /*32e60*/  PRMT R149, R38, 0x7632, R149 ;  /* 0x0000763226957816 */ /* 0x000fe20000000095 */
[----:B------:R-:W-:Y:S01]  /*32e70*/  IMAD.U32 R150, R39, 0x10000, RZ ;  /* 0x0001000027967824 */ /* 0x000fe200078e00ff */
[----:B------:R-:W-:-:S02]  /*32e80*/  PRMT R152, R43, 0x7632, R152 ;  /* 0x000076322b987816 */ /* 0x000fc40000000098 */
[----:B------:R-:W-:Y:S01]  /*32e90*/  PRMT R154, R39, 0x7632, R154 ;  /* 0x00007632279a7816 */ /* 0x000fe2000000009a */
[----:B------:R-:W-:Y:S01]  /*32ea0*/  FFMA.FTZ R150, R139, R148, R150 ;  /* 0x000000948b967223 */ /* 0x000fe20000010096 */
[----:B------:R-:W-:Y:S01]  /*32eb0*/  PRMT R143, R40, 0x7632, R143 ;  /* 0x00007632288f7816 */ /* 0x000fe2000000008f */
[----:B------:R-:W-:Y:S01]  /*32ec0*/  IMAD.U32 R152, R152, 0x10000, RZ ;  /* 0x0001000098987824 */ /* 0x000fe200078e00ff */
        /* <DEDUP_REMOVED lines=9> */
[----:B------:R-:W-:Y:S01]  /*32f60*/  FFMA.FTZ R148, R138, R147, R149 ;  /* 0x000000938a947223 */ /* 0x000fe20000010095 */
[----:B------:R-:W-:Y:S01]  /*32f70*/  SHF.L.U32 R145, R145, 0x10, RZ ;  /* 0x0000001091917819 */ /* 0x000fe200000006ff */
[----:B------:R-:W-:Y:S01]  /*32f80*/  FFMA.FTZ R151, R151, R152, R154 ;  /* 0x0000009897977223 */ /* 0x000fe2000001009a */
[----:B------:R-:W-:Y:S01]  /*32f90*/  FFMA.FTZ R147, R79, R144, R146 ;  /* 0x000000904f937223 */ /* 0x000fe20000010092 */
[----:B0-----:R-:W-:-:S04]  /*32fa0*/  IMAD.WIDE.U32 R138, R133, 0x10, R76 ;  /* 0x00000010858a7825 */ /* 0x001fc800078e004c */
[----:B------:R-:W-:Y:S01]  /*32fb0*/  FFMA.FTZ R143, R78, R143, R145 ;  /* 0x0000008f4e8f7223 */ /* 0x000fe20000010091 */
[----:B------:R-:W-:Y:S02]  /*32fc0*/  F2FP.BF16.F32.PACK_AB R79, R151, R150 ;  /* 0x00000096974f723e */ /* 0x000fe400000010ff */
[----:B------:R-:W-:Y:S02]  /*32fd0*/  F2FP.BF16.F32.PACK_AB R78, R148, R141 ;  /* 0x0000008d944e723e */ /* 0x000fe400000010ff */
[----:B------:R-:W-:Y:S02]  /*32fe0*/  F2FP.BF16.F32.PACK_AB R77, R147, R140 ;  /* 0x0000008c934d723e */ /* 0x000fe400000010ff */
[----:B------:R-:W-:-:S05]  /*32ff0*/  F2FP.BF16.F32.PACK_AB R76, R143, R142 ;  /* 0x0000008e8f4c723e */ /* 0x000fca00000010ff */
[----:B------:R0:W-:Y:S02]  /*33000*/  STG.E.128 desc[UR8][R138.64], R76 ;  /* 0x0000004c8a007986 */ /* 0x0001e4000c101d08 */
.L_x_1814:
[----:B------:R-:W-:Y:S05]  /*33010*/  BSYNC.RECONVERGENT B0 ;  /* 0x0000000000007941 */ /* 0x000fea0003800200 */
.L_x_1813:
[----:B------:R-:W-:Y:S02]  /*33020*/  UIADD3 UR6, UPT, UPT, UR6, UR16, URZ ;  /* 0x0000001006067290 */ /* 0x000fe4000fffe0ff */
[----:B------:R-:W-:Y:S02]  /*33030*/  UPLOP3.LUT UP1, UPT, UPT, UPT, UP1, 0x40, 0x4 ;  /* 0x000000000004789c */ /* 0x000fe40003f2e810 */
[----:B------:R-:W-:-:S09]  /*33040*/  UISETP.GE.AND UP0, UPT, UR6, UR17, UPT ;  /* 0x000000110600728c */ /* 0x000fd2000bf06270 */
[----:B------:R-:W-:Y:S05]  /*33050*/  BRA.U !UP0, `(.L_x_1815) ;  /* 0xfffffcdd08b47547 */ /* 0x000fea000b83ffff */
[----:B------:R-:W-:Y:S05]  /*33060*/  EXIT ;  /* 0x000000000000794d */ /* 0x000fea0003800000 */
.L_x_1816:
        /* <DEDUP_REMOVED lines=9> */
.L_x_22306:


//--------------------- .text._ZN10layer_norm31ln_parallel_residual_fwd_kernelINS_13Kernel_traitsI13__nv_bfloat16S2_S2_S2_fjLj5120ELj1ELj1ELj4ELj16ENS_18Kernel_traits_baseILj5120ES2_S2_S2_S2_fjLj128EEEEELb1ELb1ELb1EEEvNS_9FwdParamsE --------------------------
	.section	.text._ZN10layer_norm31ln_parallel_residual_fwd_kernelINS_13Kernel_traitsI13__nv_bfloat16S2_S2_S2_fjLj5120ELj1ELj1ELj4ELj16ENS_18Kernel_traits_baseILj5120ES2_S2_S2_S2_fjLj128EEEEELb1ELb1ELb1EEEvNS_9FwdParamsE,"ax",@progbits
	.align	128
        .global         _ZN10layer_norm31ln_parallel_residual_fwd_kernelINS_13Kernel_traitsI13__nv_bfloat16S2_S2_S2_fjLj5120ELj1ELj1ELj4ELj16ENS_18Kernel_traits_baseILj5120ES2_S2_S2_S2_fjLj128EEEEELb1ELb1ELb1EEEvNS_9FwdParamsE
        .type           _ZN10layer_norm31ln_parallel_residual_fwd_kernelINS_13Kernel_traitsI13__nv_bfloat16S2_S2_S2_fjLj5120ELj1ELj1ELj4ELj16ENS_18Kernel_traits_baseILj5120ES2_S2_S2_S2_fjLj128EEEEELb1ELb1ELb1EEEvNS_9FwdParamsE,@function
        .size           _ZN10layer_norm31ln_parallel_residual_fwd_kernelINS_13Kernel_traitsI13__nv_bfloat16S2_S2_S2_fjLj5120ELj1ELj1ELj4ELj16ENS_18Kernel_traits_baseILj5120ES2_S2_S2_S2_fjLj128EEEEELb1ELb1ELb1EEEvNS_9FwdParamsE,(.L_x_22307 - _ZN10layer_norm31ln_parallel_residual_fwd_kernelINS_13Kernel_traitsI13__nv_bfloat16S2_S2_S2_fjLj5120ELj1ELj1ELj4ELj16ENS_18Kernel_traits_baseILj5120ES2_S2_S2_S2_fjLj128EEEEELb1ELb1ELb1EEEvNS_9FwdParamsE)
        .other          _ZN10layer_norm31ln_parallel_residual_fwd_kernelINS_13Kernel_traitsI13__nv_bfloat16S2_S2_S2_fjLj5120ELj1ELj1ELj4ELj16ENS_18Kernel_traits_baseILj5120ES2_S2_S2_S2_fjLj128EEEEELb1ELb1ELb1EEEvNS_9FwdParamsE,@"STO_CUDA_ENTRY STV_DEFAULT"
_ZN10layer_norm31ln_parallel_residual_fwd_kernelINS_13Kernel_traitsI13__nv_bfloat16S2_S2_S2_fjLj5120ELj1ELj1ELj4ELj16ENS_18Kernel_traits_baseILj5120ES2_S2_S2_S2_fjLj128EEEEELb1ELb1ELb1EEEvNS_9FwdParamsE:
.text._ZN10layer_norm31ln_parallel_residual_fwd_kernelINS_13Kernel_traitsI13__nv_bfloat16S2_S2_S2_fjLj5120ELj1ELj1ELj4ELj16ENS_18Kernel_traits_baseILj5120ES2_S2_S2_S2_fjLj128EEEEELb1ELb1ELb1EEEvNS_9FwdParamsE:
[----:B------:R-:W-:Y:S01]  /*0000*/  LDC R1, c[0x0][0x37c] ;  /* 0x0000df00ff017b82 */ /* 0x000fe20000000800 */
[----:B------:R-:W0:Y:S01]  /*0010*/  LDCU.64 UR4, c[0x0][0x438] ;  /* 0x00008700ff0477ac */ /* 0x000e220008000a00 */
[----:B------:R-:W1:Y:S06]  /*0020*/  S2R R113, SR_TID.X ;  /* 0x0000000000717919 */ /* 0x000e6c0000002100 */
[----:B------:R-:W1:Y:S01]  /*0030*/  LDC.64 R8, c[0x0][0x3d0] ;  /* 0x0000f400ff087b82 */ /* 0x000e620000000a00 */
[----:B------:R-:W2:Y:S01]  /*0040*/  LDCU.64 UR8, c[0x0][0x358] ;  /* 0x00006b00ff0877ac */ /* 0x000ea20008000a00 */
[----:B0-----:R-:W-:Y:S01]  /*0050*/  ISETP.NE.U32.AND P0, PT, RZ, UR4, PT ;  /* 0x00000004ff007c0c */ /* 0x001fe2000bf05070 */
[----:B------:R-:W0:Y:S03]  /*0060*/  LDCU.U8 UR4, c[0x0][0x464] ;  /* 0x00008c80ff0477ac */ /* 0x000e260008000000 */
[----:B------:R-:W-:-:S13]  /*0070*/  ISETP.NE.AND.EX P0, PT, RZ, UR5, PT, P0 ;  /* 0x00000005ff007c0c */ /* 0x000fda000bf05300 */
[C-C-:B-1----:R-:W-:Y:S01]  /*0080*/  @P0 IMAD.WIDE.U32 R6, R113.reuse, 0x10, R8.reuse ;  /* 0x0000001071060825 */ /* 0x142fe200078e0008 */
[----:B------:R-:W1:Y:S04]  /*0090*/  LDC R112, c[0x0][0x458] ;  /* 0x00011600ff707b82 */ /* 0x000e680000000800 */
[----:B--2---:R-:W5:Y:S04]  /*00a0*/  @P0 LDG.E.128 R24, desc[UR8][R6.64] ;  /* 0x0000000806180981 */ /* 0x004f68000c1e1d00 */
[----:B------:R-:W5:Y:S01]  /*00b0*/  @P0 LDG.E.128 R28, desc[UR8][R6.64+0x800] ;  /* 0x00080008061c0981 */ /* 0x000f62000c1e1d00 */
[----:B------:R-:W2:Y:S03]  /*00c0*/  LDC R13, c[0x0][0x45c] ;  /* 0x00011700ff0d7b82 */ /* 0x000ea60000000800 */
[----:B------:R-:W5:Y:S04]  /*00d0*/  @P0 LDG.E.128 R32, desc[UR8][R6.64+0x1000] ;  /* 0x0010000806200981 */ /* 0x000f68000c1e1d00 */
[----:B------:R-:W5:Y:S01]  /*00e0*/  @P0 LDG.E.128 R36, desc[UR8][R6.64+0x1800] ;  /* 0x0018000806240981 */ /* 0x000f62000c1e1d00 */
[----:B------:R-:W3:Y:S03]  /*00f0*/  @P0 LDC.64 R10, c[0x0][0x438] ;  /* 0x00010e00ff0a0b82 */ /* 0x000ee60000000a00 */
[----:B------:R3:W5:Y:S01]  /*0100*/  @P0 LDG.E.128 R40, desc[UR8][R6.64+0x2000] ;  /* 0x0020000806280981 */ /* 0x000762000c1e1d00 */
[----:B------:R-:W4:Y:S01]  /*0110*/  LDCU.64 UR10, c[0x0][0x450] ;  /* 0x00008a00ff0a77ac */ /* 0x000f220008000a00 */
[----:B0-----:R-:W-:Y:S01]  /*0120*/  ISETP.NE.AND P1, PT, RZ, UR4, PT ;  /* 0x00000004ff007c0c */ /* 0x001fe2000bf25270 */
[----:B------:R-:W-:-:S02]  /*0130*/  @!P0 IMAD.WIDE.U32 R8, R113, 0x10, R8 ;  /* 0x0000001071088825 */ /* 0x000fc400078e0008 */
[----:B------:R-:W0:Y:S01]  /*0140*/  S2UR UR18, SR_CTAID.X ;  /* 0x00000000001279c3 */ /* 0x000e220000002500 */
[----:B------:R-:W0:Y:S09]  /*0150*/  LDCU UR4, c[0x0][0x384] ;  /* 0x00007080ff0477ac */ /* 0x000e320008000800 */
[----:B-1----:R-:W-:Y:S01]  /*0160*/  @P1 IMAD.MOV.U32 R4, RZ, RZ, R112 ;  /* 0x000000ffff041224 */ /* 0x002fe200078e0070 */
[----:B--2---:R-:W-:Y:S01]  /*0170*/  @P1 MOV R5, R13 ;  /* 0x0000000d00051202 */ /* 0x004fe20000000f00 */
[----:B----4-:R-:W-:-:S02]  /*0180*/  IMAD.U32 R2, RZ, RZ, UR10 ;  /* 0x0000000aff027e24 */ /* 0x010fc4000f8e00ff */
[----:B------:R-:W-:-:S03]  /*0190*/  IMAD.U32 R3, RZ, RZ, UR11 ;  /* 0x0000000bff037e24 */ /* 0x000fc6000f8e00ff */
[----:B------:R-:W5:Y:S01]  /*01a0*/  @P1 LDG.E.64 R4, desc[UR8][R4.64] ;  /* 0x0000000804041981 */ /* 0x000f62000c1e1b00 */
[----:B---3--:R-:W-:Y:S02]  /*01b0*/  @P0 IMAD.WIDE.U32 R6, R113, 0x10, R10 ;  /* 0x0000001071060825 */ /* 0x008fe400078e000a */
[----:B------:R-:W1:Y:S01]  /*01c0*/  @P1 LDC R11, c[0x0][0x460] ;  /* 0x00011800ff0b1b82 */ /* 0x000e620000000800 */
[----:B------:R-:W5:Y:S04]  /*01d0*/  @P1 LDG.E.64 R2, desc[UR8][R2.64] ;  /* 0x0000000802021981 */ /* 0x000f68000c1e1b00 */
[----:B------:R2:W5:Y:S04]  /*01e0*/  @P0 LDG.E.128 R60, desc[UR8][R6.64] ;  /* 0x00000008063c0981 */ /* 0x000568000c1e1d00 */
[----:B------:R2:W5:Y:S04]  /*01f0*/  @P0 LDG.E.128 R56, desc[UR8][R6.64+0x800] ;  /* 0x0008000806380981 */ /* 0x000568000c1e1d00 */
[----:B------:R2:W5:Y:S04]  /*0200*/  @P0 LDG.E.128 R52, desc[UR8][R6.64+0x1000] ;  /* 0x0010000806340981 */ /* 0x000568000c1e1d00 */
[----:B------:R2:W5:Y:S04]  /*0210*/  @P0 LDG.E.128 R48, desc[UR8][R6.64+0x1800] ;  /* 0x0018000806300981 */ /* 0x000568000c1e1d00 */
[----:B------:R2:W5:Y:S04]  /*0220*/  @P0 LDG.E.128 R44, desc[UR8][R6.64+0x2000] ;  /* 0x00200008062c0981 */ /* 0x000568000c1e1d00 */
[----:B------:R2:W5:Y:S04]  /*0230*/  @!P0 LDG.E.128 R24, desc[UR8][R8.64] ;  /* 0x0000000808188981 */ /* 0x000568000c1e1d00 */
[----:B------:R2:W5:Y:S04]  /*0240*/  @!P0 LDG.E.128 R28, desc[UR8][R8.64+0x800] ;  /* 0x00080008081c8981 */ /* 0x000568000c1e1d00 */
[----:B------:R2:W5:Y:S04]  /*0250*/  @!P0 LDG.E.128 R32, desc[UR8][R8.64+0x1000] ;  /* 0x0010000808208981 */ /* 0x000568000c1e1d00 */
[----:B------:R2:W5:Y:S04]  /*0260*/  @!P0 LDG.E.128 R36, desc[UR8][R8.64+0x1800] ;  /* 0x0018000808248981 */ /* 0x000568000c1e1d00 */
[----:B------:R2:W5:Y:S01]  /*0270*/  @!P0 LDG.E.128 R40, desc[UR8][R8.64+0x2000] ;  /* 0x0020000808288981 */ /* 0x000562000c1e1d00 */
[----:B0-----:R-:W-:-:S06]  /*0280*/  UISETP.GE.AND UP0, UPT, UR18, UR4, UPT ;  /* 0x000000041200728c */ /* 0x001fcc000bf06270 */
[----:B------:R-:W-:-:S13]  /*0290*/  PLOP3.LUT P2, PT, PT, PT, UP0, 0x80, 0x8 ;  /* 0x000000000008781c */ /* 0x000fda0003f4f008 */
[----:B-12---:R-:W-:Y:S05]  /*02a0*/  @P2 EXIT ;  /* 0x000000000000294d */ /* 0x006fea0003800000 */
[----:B------:R-:W0:Y:S01]  /*02b0*/  LDC R0, c[0x0][0x360] ;  /* 0x0000d800ff007b82 */ /* 0x000e220000000800 */
[----:B-----5:R-:W-:Y:S02]  /*02c0*/  @P1 IADD3 R112, P2, PT, R4, R11, RZ ;  /* 0x0000000b04701210 */ /* 0x020fe40007f5e0ff */
[----:B------:R-:W-:Y:S02]  /*02d0*/  @!P0 CS2R R62, SRZ ;  /* 0x00000000003e8805 */ /* 0x000fe4000001ff00 */
[----:B------:R-:W-:Y:S02]  /*02e0*/  @P1 R2UR UR10, R2 ;  /* 0x00000000020a12ca */ /* 0x000fe400000e0000 */
[----:B------:R-:W-:Y:S02]  /*02f0*/  @!P0 CS2R R60, SRZ ;  /* 0x00000000003c8805 */ /* 0x000fe4000001ff00 */
[----:B------:R-:W-:Y:S01]  /*0300*/  @P1 R2UR UR11, R3 ;  /* 0x00000000030b12ca */ /* 0x000fe200000e0000 */
[----:B------:R-:W-:Y:S01]  /*0310*/  @P1 IMAD.X R13, RZ, RZ, R5, P2 ;  /* 0x000000ffff0d1224 */ /* 0x000fe200010e0605 */
[----:B------:R-:W-:-:S02]  /*0320*/  @!P0 CS2R R58, SRZ ;  /* 0x00000000003a8805 */ /* 0x000fc4000001ff00 */
[----:B------:R-:W-:Y:S01]  /*0330*/  @!P0 CS2R R56, SRZ ;  /* 0x0000000000388805 */ /* 0x000fe2000001ff00 */
[----:B------:R-:W-:Y:S01]  /*0340*/  IMAD.MOV.U32 R95, RZ, RZ, RZ ;  /* 0x000000ffff5f7224 */ /* 0x000fe200078e00ff */
[----:B------:R-:W-:Y:S02]  /*0350*/  PRMT R94, R27, 0x7632, R94 ;  /* 0x000076321b5e7816 */ /* 0x000fe4000000005e */
[----:B------:R-:W-:Y:S02]  /*0360*/  @!P0 CS2R R54, SRZ ;  /* 0x0000000000368805 */ /* 0x000fe4000001ff00 */
[--C-:B------:R-:W-:Y:S02]  /*0370*/  SHF.R.U64 R100, R112, 0x2, R13.reuse ;  /* 0x0000000270647819 */ /* 0x100fe4000000120d */
[----:B------:R-:W-:Y:S02]  /*0380*/  @!P0 CS2R R52, SRZ ;  /* 0x0000000000348805 */ /* 0x000fe4000001ff00 */
[----:B------:R-:W-:-:S02]  /*0390*/  SHF.R.U32.HI R98, RZ, 0x2, R13 ;  /* 0x00000002ff627819 */ /* 0x000fc4000001160d */
[----:B------:R-:W-:Y:S01]  /*03a0*/  @!P0 CS2R R50, SRZ ;  /* 0x0000000000328805 */ /* 0x000fe2000001ff00 */
[----:B------:R-:W-:Y:S01]  /*03b0*/  UIADD3 UR4, UPT, UPT, UR10, -0x61c88647, URZ ;  /* 0x9e3779b90a047890 */ /* 0x000fe2000fffe0ff */
[----:B------:R-:W-:Y:S01]  /*03c0*/  IMAD R7, R100, -0x2daee0ad, RZ ;  /* 0xd2511f5364077824 */ /* 0x000fe200078e02ff */
[----:B------:R-:W-:Y:S01]  /*03d0*/  UIADD3 UR5, UPT, UPT, UR11, -0x4498517b, URZ ;  /* 0xbb67ae850b057890 */ /* 0x000fe2000fffe0ff */
[----:B------:R-:W-:Y:S01]  /*03e0*/  LOP3.LUT R112, R112, 0x3, RZ, 0xc0, !PT ;  /* 0x0000000370707812 */ /* 0x000fe200078ec0ff */
[----:B------:R-:W-:Y:S01]  /*03f0*/  UIADD3 UR6, UPT, UPT, UR10, 0x3c6ef372, URZ ;  /* 0x3c6ef3720a067890 */ /* 0x000fe2000fffe0ff */
[----:B------:R-:W-:Y:S01]  /*0400*/  PRMT R93, R26, 0x7632, R93 ;  /* 0x000076321a5d7816 */ /* 0x000fe2000000005d */
[----:B------:R-:W-:Y:S01]  /*0410*/  UIADD3 UR7, UPT, UPT, UR11, 0x76cf5d0a, URZ ;  /* 0x76cf5d0a0b077890 */ /* 0x000fe2000fffe0ff */
[----:B------:R-:W-:Y:S01]  /*0420*/  PRMT R92, R25, 0x7632, R92 ;  /* 0x00007632195c7816 */ /* 0x000fe2000000005c */
[----:B0-----:R-:W-:Y:S01]  /*0430*/  IMAD R99, R0, UR18, R113 ;  /* 0x0000001200637c24 */ /* 0x001fe2000f8e0271 */
[----:B------:R-:W-:Y:S01]  /*0440*/  UIADD3 UR12, UPT, UPT, UR10, 0x78dde6e4, URZ ;  /* 0x78dde6e40a0c7890 */ /* 0x000fe2000fffe0ff */
[----:B------:R-:W-:Y:S01]  /*0450*/  IMAD.HI.U32 R0, R100, -0x2daee0ad, RZ ;  /* 0xd2511f5364007827 */ /* 0x000fe200078e00ff */
[----:B------:R-:W-:Y:S01]  /*0460*/  UIADD3 UR24, UPT, UPT, UR10, 0x1715609d, URZ ;  /* 0x1715609d0a187890 */ /* 0x000fe2000fffe0ff */
[----:B------:R-:W-:Y:S01]  /*0470*/  PRMT R23, R24, 0x7632, R23 ;  /* 0x0000763218177816 */ /* 0x000fe20000000017 */
[----:B------:R-:W-:Y:S01]  /*0480*/  UIADD3 UR25, UPT, UPT, UR10, -0xe443238, URZ ;  /* 0xf1bbcdc80a197890 */ /* 0x000fe2000fffe0ff */
[----:B------:R-:W-:Y:S01]  /*0490*/  IMAD.HI.U32 R3, R99, -0x326172a9, RZ ;  /* 0xcd9e8d5763037827 */ /* 0x000fe200078e00ff */
[----:B------:R-:W-:Y:S01]  /*04a0*/  LOP3.LUT R0, R0, UR11, RZ, 0x3c, !PT ;  /* 0x0000000b00007c12 */ /* 0x000fe2000f8e3cff */
[----:B------:R-:W-:Y:S01]  /*04b0*/  UIADD3 UR26, UPT, UPT, UR11, -0x695add53, URZ ;  /* 0x96a522ad0b1a7890 */ /* 0x000fe2000fffe0ff */
[----:B------:R-:W-:Y:S01]  /*04c0*/  PRMT R22, R31, 0x7632, R22 ;  /* 0x000076321f167816 */ /* 0x000fe20000000016 */
[----:B------:R-:W-:Y:S01]  /*04d0*/  IMAD R5, R99, -0x326172a9, RZ ;  /* 0xcd9e8d5763057824 */ /* 0x000fe200078e02ff */
[----:B------:R-:W-:Y:S01]  /*04e0*/  LOP3.LUT R3, R98, UR10, R3, 0x96, !PT ;  /* 0x0000000a62037c12 */ /* 0x000fe2000f8e9603 */
[----:B------:R-:W-:Y:S01]  /*04f0*/  IMAD.HI.U32 R2, R0, -0x326172a9, RZ ;  /* 0xcd9e8d5700027827 */ /* 0x000fe200078e00ff */
[----:B------:R-:W-:-:S02]  /*0500*/  PRMT R21, R30, 0x7632, R21 ;  /* 0x000076321e157816 */ /* 0x000fc40000000015 */
[----:B------:R-:W-:Y:S02]  /*0510*/  @!P0 CS2R R48, SRZ ;  /* 0x0000000000308805 */ /* 0x000fe4000001ff00 */
[----:B------:R-:W-:Y:S01]  /*0520*/  PRMT R20, R29, 0x7632, R20 ;  /* 0x000076321d147816 */ /* 0x000fe20000000014 */
[----:B------:R-:W-:Y:S01]  /*0530*/  IMAD.HI.U32 R4, R3, -0x2daee0ad, RZ ;  /* 0xd2511f5303047827 */ /* 0x000fe200078e00ff */
[----:B------:R-:W-:Y:S02]  /*0540*/  LOP3.LUT R2, R5, UR4, R2, 0x96, !PT ;  /* 0x0000000405027c12 */ /* 0x000fe4000f8e9602 */
[----:B------:R-:W-:Y:S02]  /*0550*/  @!P0 CS2R R46, SRZ ;  /* 0x00000000002e8805 */ /* 0x000fe4000001ff00 */
[----:B------:R-:W-:Y:S01]  /*0560*/  PRMT R19, R28, 0x7632, R19 ;  /* 0x000076321c137816 */ /* 0x000fe20000000013 */
[----:B------:R-:W-:Y:S01]  /*0570*/  IMAD R6, R3, -0x2daee0ad, RZ ;  /* 0xd2511f5303067824 */ /* 0x000fe200078e02ff */
[----:B------:R-:W-:Y:S01]  /*0580*/  LOP3.LUT R4, R7, UR5, R4, 0x96, !PT ;  /* 0x0000000507047c12 */ /* 0x000fe2000f8e9604 */
[----:B------:R-:W-:Y:S01]  /*0590*/  IMAD R3, R0, -0x326172a9, RZ ;  /* 0xcd9e8d5700037824 */ /* 0x000fe200078e02ff */
[----:B------:R-:W0:Y:S01]  /*05a0*/  LDCU.64 UR4, c[0x0][0x398] ;  /* 0x00007300ff0477ac */ /* 0x000e220008000a00 */
[----:B------:R-:W-:Y:S01]  /*05b0*/  IMAD.HI.U32 R5, R2, -0x2daee0ad, RZ ;  /* 0xd2511f5302057827 */ /* 0x000fe200078e00ff */
[----:B------:R-:W-:-:S02]  /*05c0*/  PRMT R18, R32, 0x7632, R18 ;  /* 0x0000763220127816 */ /* 0x000fc40000000012 */
[----:B------:R-:W-:Y:S02]  /*05d0*/  @!P0 CS2R R44, SRZ ;  /* 0x00000000002c8805 */ /* 0x000fe4000001ff00 */
[----:B------:R-:W-:Y:S01]  /*05e0*/  PRMT R17, R63, 0x7632, R17 ;  /* 0x000076323f117816 */ /* 0x000fe20000000011 */
[----:B------:R-:W-:Y:S01]  /*05f0*/  IMAD.HI.U32 R0, R4, -0x326172a9, RZ ;  /* 0xcd9e8d5704007827 */ /* 0x000fe200078e00ff */
[----:B------:R-:W-:Y:S01]  /*0600*/  LOP3.LUT R5, R6, UR7, R5, 0x96, !PT ;  /* 0x0000000706057c12 */ /* 0x000fe2000f8e9605 */
[----:B------:R-:W-:Y:S01]  /*0610*/  UIADD3 UR7, UPT, UPT, UR10, -0x255992d5, URZ ;  /* 0xdaa66d2b0a077890 */ /* 0x000fe2000fffe0ff */
[----:B------:R-:W-:Y:S01]  /*0620*/  PRMT R16, R62, 0x7632, R16 ;  /* 0x000076323e107816 */ /* 0x000fe20000000010 */
[----:B------:R-:W-:Y:S01]  /*0630*/  IMAD R7, R2, -0x2daee0ad, RZ ;  /* 0xd2511f5302077824 */ /* 0x000fe200078e02ff */
[----:B------:R-:W-:Y:S01]  /*0640*/  LOP3.LUT R0, R3, UR6, R0, 0x96, !PT ;  /* 0x0000000603007c12 */ /* 0x000fe2000f8e9600 */
[----:B------:R-:W-:Y:S01]  /*0650*/  UIADD3 UR6, UPT, UPT, UR11, 0x32370b8f, URZ ;  /* 0x32370b8f0b067890 */ /* 0x000fe2000fffe0ff */
[----:B------:R-:W-:Y:S01]  /*0660*/  IMAD R4, R4, -0x326172a9, RZ ;  /* 0xcd9e8d5704047824 */ /* 0x000fe200078e02ff */
[----:B------:R-:W-:Y:S01]  /*0670*/  PRMT R15, R61, 0x7632, R15 ;  /* 0x000076323d0f7816 */ /* 0x000fe2000000000f */
[----:B------:R-:W-:Y:S01]  /*0680*/  IMAD.HI.U32 R3, R5, -0x326172a9, RZ ;  /* 0xcd9e8d5705037827 */ /* 0x000fe200078e00ff */
[----:B------:R-:W-:Y:S01]  /*0690*/  PRMT R14, R60, 0x7632, R14 ;  /* 0x000076323c0e7816 */ /* 0x000fe2000000000e */
[----:B------:R-:W-:Y:S01]  /*06a0*/  UPLOP3.LUT UP1, UPT, UPT, UPT, UPT, 0x40, 0x4 ;  /* 0x000000000004789c */ /* 0x000fe20003f2e870 */
[----:B------:R-:W-:Y:S01]  /*06b0*/  PRMT R13, R59, 0x7632, R13 ;  /* 0x000076323b0d7816 */ /* 0x000fe2000000000d */
[----:B------:R-:W-:Y:S01]  /*06c0*/  IMAD.HI.U32 R2, R0, -0x2daee0ad, RZ ;  /* 0xd2511f5300027827 */ /* 0x000fe200078e00ff */
[----:B------:R-:W-:Y:S01]  /*06d0*/  LOP3.LUT R3, R4, UR7, R3, 0x96, !PT ;  /* 0x0000000704037c12 */ /* 0x000fe2000f8e9603 */
[----:B------:R-:W-:Y:S01]  /*06e0*/  UIADD3 UR7, UPT, UPT, UR11, -0x126145ec, URZ ;  /* 0xed9eba140b077890 */ /* 0x000fe2000fffe0ff */
[----:B------:R-:W-:Y:S01]  /*06f0*/  PRMT R12, R58, 0x7632, R12 ;  /* 0x000076323a0c7816 */ /* 0x000fe2000000000c */
[----:B------:R-:W-:Y:S01]  /*0700*/  IMAD R5, R5, -0x326172a9, RZ ;  /* 0xcd9e8d5705057824 */ /* 0x000fe200078e02ff */
[----:B------:R-:W-:Y:S01]  /*0710*/  LOP3.LUT R2, R7, UR6, R2, 0x96, !PT ;  /* 0x0000000607027c12 */ /* 0x000fe2000f8e9602 */
[----:B------:R-:W-:Y:S01]  /*0720*/  IMAD R7, R0, -0x2daee0ad, RZ ;  /* 0xd2511f5300077824 */ /* 0x000fe200078e02ff */
[----:B0-----:R-:W-:Y:S01]  /*0730*/  UISETP.NE.U32.AND UP0, UPT, UR4, URZ, UPT ;  /* 0x000000ff0400728c */ /* 0x001fe2000bf05070 */
[----:B------:R-:W-:Y:S01]  /*0740*/  IMAD.HI.U32 R4, R3, -0x2daee0ad, RZ ;  /* 0xd2511f5303047827 */ /* 0x000fe200078e00ff */
[----:B------:R-:W-:Y:S01]  /*0750*/  UIADD3 UR4, UPT, UPT, UR11, -0x56f99767, URZ ;  /* 0xa90668990b047890 */ /* 0x000fe2000fffe0ff */
[----:B------:R-:W-:Y:S01]  /*0760*/  PRMT R11, R57, 0x7632, R11 ;  /* 0x00007632390b7816 */ /* 0x000fe2000000000b */
[----:B------:R-:W-:Y:S01]  /*0770*/  UISETP.NE.AND.EX UP0, UPT, UR5, URZ, UPT, UP0 ;  /* 0x000000ff0500728c */ /* 0x000fe2000bf05300 */
[----:B------:R-:W-:Y:S01]  /*0780*/  IMAD.HI.U32 R0, R2, -0x326172a9, RZ ;  /* 0xcd9e8d5702007827 */ /* 0x000fe200078e00ff */
[----:B------:R-:W-:Y:S01]  /*0790*/  LOP3.LUT R4, R7, UR7, R4, 0x96, !PT ;  /* 0x0000000707047c12 */ /* 0x000fe2000f8e9604 */
[----:B------:R-:W-:Y:S01]  /*07a0*/  UIADD3 UR5, UPT, UPT, UR10, -0x4ab325aa, URZ ;  /* 0xb54cda560a057890 */ /* 0x000fe2000fffe0ff */
[----:B------:R-:W-:Y:S01]  /*07b0*/  PRMT R9, R56, 0x7632, R9 ;  /* 0x0000763238097816 */ /* 0x000fe20000000009 */
[----:B------:R-:W-:Y:S01]  /*07c0*/  IMAD R6, R3, -0x2daee0ad, RZ ;  /* 0xd2511f5303067824 */ /* 0x000fe200078e02ff */
[----:B------:R-:W-:Y:S01]  /*07d0*/  LOP3.LUT R0, R5, UR12, R0, 0x96, !PT ;  /* 0x0000000c05007c12 */ /* 0x000fe2000f8e9600 */
[----:B------:R-:W-:Y:S01]  /*07e0*/  IMAD R5, R2, -0x326172a9, RZ ;  /* 0xcd9e8d5702057824 */ /* 0x000fe200078e02ff */
[----:B------:R-:W0:Y:S01]  /*07f0*/  LDCU UR6, c[0x0][0x404] ;  /* 0x00008080ff0677ac */ /* 0x000e220008000800 */
[----:B------:R-:W-:Y:S01]  /*0800*/  IMAD.HI.U32 R2, R4, -0x326172a9, RZ ;  /* 0xcd9e8d5704027827 */ /* 0x000fe200078e00ff */
[----:B------:R-:W1:Y:S03]  /*0810*/  LDCU UR7, c[0x0][0x408] ;  /* 0x00008100ff0777ac */ /* 0x000e660008000800 */
[C---:B------:R-:W-:Y:S01]  /*0820*/  IMAD.HI.U32 R3, R0.reuse, -0x2daee0ad, RZ ;  /* 0xd2511f5300037827 */ /* 0x040fe200078e00ff */
[----:B------:R-:W-:Y:S01]  /*0830*/  LOP3.LUT R2, R5, UR24, R2, 0x96, !PT ;  /* 0x0000001805027c12 */ /* 0x000fe2000f8e9602 */
[----:B------:R-:W2:Y:S02]  /*0840*/  LDCU UR19, c[0x0][0x388] ;  /* 0x00007100ff1377ac */ /* 0x000ea40008000800 */
[----:B------:R-:W-:Y:S01]  /*0850*/  IMAD R7, R0, -0x2daee0ad, RZ ;  /* 0xd2511f5300077824 */ /* 0x000fe200078e02ff */
[----:B------:R-:W-:Y:S01]  /*0860*/  LOP3.LUT R3, R6, UR4, R3, 0x96, !PT ;  /* 0x0000000406037c12 */ /* 0x000fe2000f8e9603 */
[----:B------:R-:W-:Y:S01]  /*0870*/  IMAD.HI.U32 R6, R2, -0x2daee0ad, RZ ;  /* 0xd2511f5302067827 */ /* 0x000fe200078e00ff */
[----:B------:R-:W-:Y:S01]  /*0880*/  UIADD3 UR4, UPT, UPT, UR11, 0x646e171e, URZ ;  /* 0x646e171e0b047890 */ /* 0x000fe2000fffe0ff */
[----:B------:R-:W3:Y:S02]  /*0890*/  LDCU.U8 UR22, c[0x0][0x410] ;  /* 0x00008200ff1677ac */ /* 0x000ee40008000000 */
[----:B------:R-:W-:-:S02]  /*08a0*/  IMAD R5, R4, -0x326172a9, RZ ;  /* 0xcd9e8d5704057824 */ /* 0x000fc400078e02ff */
[----:B------:R-:W-:Y:S01]  /*08b0*/  IMAD.HI.U32 R0, R3, -0x326172a9, RZ ;  /* 0xcd9e8d5703007827 */ /* 0x000fe200078e00ff */
[----:B------:R-:W-:Y:S01]  /*08c0*/  LOP3.LUT R6, R7, UR4, R6, 0x96, !PT ;  /* 0x0000000407067c12 */ /* 0x000fe2000f8e9606 */
[----:B------:R-:W-:Y:S02]  /*08d0*/  UIADD3 UR4, UPT, UPT, UR10, 0x5384540f, URZ ;  /* 0x5384540f0a047890 */ /* 0x000fe4000fffe0ff */
[----:B------:R-:W-:Y:S01]  /*08e0*/  IMAD R4, R3, -0x326172a9, RZ ;  /* 0xcd9e8d5703047824 */ /* 0x000fe200078e02ff */
[----:B------:R-:W-:Y:S01]  /*08f0*/  LOP3.LUT R0, R5, UR5, R0, 0x96, !PT ;  /* 0x0000000505007c12 */ /* 0x000fe2000f8e9600 */
[----:B------:R-:W-:Y:S01]  /*0900*/  UIADD3 UR5, UPT, UPT, UR11, 0x1fd5c5a3, URZ ;  /* 0x1fd5c5a30b057890 */ /* 0x000fe2000fffe0ff */
[----:B------:R-:W-:Y:S01]  /*0910*/  IMAD R5, R2, -0x2daee0ad, RZ ;  /* 0xd2511f5302057824 */ /* 0x000fe200078e02ff */
[----:B------:R-:W4:Y:S01]  /*0920*/  LDCU UR23, c[0x0][0x400] ;  /* 0x00008000ff1777ac */ /* 0x000f220008000800 */
[----:B------:R-:W-:Y:S01]  /*0930*/  IMAD.HI.U32 R3, R6, -0x326172a9, RZ ;  /* 0xcd9e8d5706037827 */ /* 0x000fe200078e00ff */
[----:B------:R-:W0:Y:S03]  /*0940*/  LDCU.64 UR16, c[0x0][0x398] ;  /* 0x00007300ff1077ac */ /* 0x000e260008000a00 */
[----:B------:R-:W-:Y:S01]  /*0950*/  IMAD.HI.U32 R2, R0, -0x2daee0ad, RZ ;  /* 0xd2511f5300027827 */ /* 0x000fe200078e00ff */
[----:B------:R-:W-:Y:S01]  /*0960*/  LOP3.LUT R3, R4, UR4, R3, 0x96, !PT ;  /* 0x0000000404037c12 */ /* 0x000fe2000f8e9603 */
[----:B------:R-:W-:-:S02]  /*0970*/  UIADD3 UR4, UPT, UPT, UR11, -0x24c28bd8, URZ ;  /* 0xdb3d74280b047890 */ /* 0x000fc4000fffe0ff */
[----:B------:R-:W-:Y:S01]  /*0980*/  IMAD R7, R0, -0x2daee0ad, RZ ;  /* 0xd2511f5300077824 */ /* 0x000fe200078e02ff */
[----:B------:R-:W-:Y:S01]  /*0990*/  LOP3.LUT R2, R5, UR5, R2, 0x96, !PT ;  /* 0x0000000505027c12 */ /* 0x000fe2000f8e9602 */
[----:B------:R-:W-:Y:S01]  /*09a0*/  IMAD.HI.U32 R4, R3, -0x2daee0ad, RZ ;  /* 0xd2511f5303047827 */ /* 0x000fe200078e00ff */
[----:B------:R-:W0:Y:S03]  /*09b0*/  LDCU.64 UR14, c[0x0][0x3a0] ;  /* 0x00007400ff0e77ac */ /* 0x000e260008000a00 */
[----:B------:R-:W-:Y:S01]  /*09c0*/  IMAD R5, R6, -0x326172a9, RZ ;  /* 0xcd9e8d5706057824 */ /* 0x000fe200078e02ff */
[----:B------:R-:W-:Y:S01]  /*09d0*/  LOP3.LUT R4, R7, UR4, R4, 0x96, !PT ;  /* 0x0000000407047c12 */ /* 0x000fe2000f8e9604 */
[C---:B------:R-:W-:Y:S01]  /*09e0*/  IMAD.HI.U32 R0, R2.reuse, -0x326172a9, RZ ;  /* 0xcd9e8d5702007827 */ /* 0x040fe200078e00ff */
[----:B------:R-:W-:Y:S01]  /*09f0*/  UIADD3 UR4, UPT, UPT, UR10, -0x700cb87f, URZ ;  /* 0x8ff347810a047890 */ /* 0x000fe2000fffe0ff */
[----:B------:R-:W0:Y:S02]  /*0a00*/  LDCU.64 UR12, c[0x0][0x380] ;  /* 0x00007000ff0c77ac */ /* 0x000e240008000a00 */
[----:B------:R-:W-:Y:S01]  /*0a10*/  IMAD R3, R3, -0x2daee0ad, RZ ;  /* 0xd2511f5303037824 */ /* 0x000fe200078e02ff */
[----:B------:R-:W-:Y:S01]  /*0a20*/  LOP3.LUT R0, R5, UR25, R0, 0x96, !PT ;  /* 0x0000001905007c12 */ /* 0x000fe2000f8e9600 */
[----:B------:R-:W-:-:S02]  /*0a30*/  IMAD R2, R2, -0x326172a9, RZ ;  /* 0xcd9e8d5702027824 */ /* 0x000fc400078e02ff */
[----:B------:R-:W-:-:S04]  /*0a40*/  IMAD.HI.U32 R97, R4, -0x326172a9, RZ ;  /* 0xcd9e8d5704617827 */ /* 0x000fc800078e00ff */
[----:B------:R-:W-:Y:S01]  /*0a50*/  IMAD.HI.U32 R96, R0, -0x2daee0ad, RZ ;  /* 0xd2511f5300607827 */ /* 0x000fe200078e00ff */
[----:B------:R-:W-:-:S03]  /*0a60*/  LOP3.LUT R97, R2, UR4, R97, 0x96, !PT ;  /* 0x0000000402617c12 */ /* 0x000fc6000f8e9661 */
[----:B------:R-:W-:Y:S01]  /*0a70*/  IMAD R10, R4, -0x326172a9, RZ ;  /* 0xcd9e8d57040a7824 */ /* 0x000fe200078e02ff */
[----:B------:R-:W-:Y:S01]  /*0a80*/  LOP3.LUT R96, R3, UR26, R96, 0x96, !PT ;  /* 0x0000001a03607c12 */ /* 0x000fe2000f8e9660 */
[----:B-1234-:R-:W-:-:S07]  /*0a90*/  IMAD R101, R0, -0x2daee0ad, RZ ;  /* 0xd2511f5300657824 */ /* 0x01efce00078e02ff */
.L_x_2196:
[----:B0-----:R-:W-:Y:S01]  /*0aa0*/  ISETP.NE.U32.AND P0, PT, RZ, UR14, PT ;  /* 0x0000000eff007c0c */ /* 0x001fe2000bf05070 */
[----:B------:R-:W-:Y:S01]  /*0ab0*/  UIMAD UR4, UR18, UR19, URZ ;  /* 0x00000013120472a4 */ /* 0x000fe2000f8e02ff */
[----:B------:R-:W0:Y:S01]  /*0ac0*/  LDC.64 R132, c[0x0][0x390] ;  /* 0x0000e400ff847b82 */ /* 0x000e220000000a00 */
[----:B-1----:R-:W1:Y:S01]  /*0ad0*/  @UP0 LDCU.64 UR20, c[0x0][0x398] ;  /* 0x00007300ff1407ac */ /* 0x002e620008000a00 */
[----:B------:R-:W-:Y:S02]  /*0ae0*/  ISETP.NE.AND.EX P0, PT, RZ, UR15, PT, P0 ;  /* 0x0000000fff007c0c */ /* 0x000fe4000bf05300 */
[----:B------:R-:W-:Y:S01]  /*0af0*/  PLOP3.LUT P1, PT, PT, PT, UP0, 0x80, 0x8 ;  /* 0x000000000008781c */ /* 0x000fe20003f2f008 */
[----:B------:R-:W-:Y:S01]  /*0b00*/  USHF.R.S32.HI UR5, URZ, 0x1f, UR4 ;  /* 0x0000001fff057899 */ /* 0x000fe20008011404 */
[----:B------:R-:W-:-:S03]  /*0b10*/  PLOP3.LUT P2, PT, PT, PT, UP0, 0x80, 0x8 ;  /* 0x000000000008781c */ /* 0x000fc60003f4f008 */
[----:B------:R-:W-:-:S06]  /*0b20*/  ULEA.HI UR5, UR5, UR4, URZ, 0x3 ;  /* 0x0000000405057291 */ /* 0x000fcc000f8f18ff */
[----:B------:R-:W2:Y:S01]  /*0b30*/  @P0 LDC.64 R80, c[0x0][0x3a0] ;  /* 0x0000e800ff500b82 */ /* 0x000ea20000000a00 */
[----:B------:R-:W-:Y:S01]  /*0b40*/  IMAD.U32 R76, RZ, RZ, UR5 ;  /* 0x00000005ff4c7e24 */ /* 0x000fe2000f8e00ff */
[----:B-1----:R-:W-:Y:S01]  /*0b50*/  MOV R78, UR20 ;  /* 0x00000014004e7c02 */ /* 0x002fe20008000f00 */
[----:B------:R-:W-:-:S03]  /*0b60*/  IMAD.U32 R79, RZ, RZ, UR21 ;  /* 0x00000015ff4f7e24 */ /* 0x000fc6000f8e00ff */
[----:B------:R-:W-:-:S05]  /*0b70*/  LEA.HI.SX32 R76, R76, R113, 0x1d ;  /* 0x000000714c4c7211 */ /* 0x000fca00078feaff */
[----:B0-----:R-:W-:-:S06]  /*0b80*/  IMAD.WIDE.U32 R72, R76, 0x10, R132 ;  /* 0x000000104c487825 */ /* 0x001fcc00078e0084 */
[----:B------:R-:W5:Y:S01]  /*0b90*/  LDG.E.128 R72, desc[UR8][R72.64] ;  /* 0x0000000848487981 */ /* 0x000f62000c1e1d00 */
[----:B--2---:R-:W-:-:S05]  /*0ba0*/  @P0 IMAD.WIDE.U32 R80, R76, 0x10, R80 ;  /* 0x000000104c500825 */ /* 0x004fca00078e0050 */
[----:B------:R-:W2:Y:S01]  /*0bb0*/  @P0 LDG.E.128 R64, desc[UR8][R80.64] ;  /* 0x0000000850400981 */ /* 0x000ea2000c1e1d00 */
[----:B------:R-:W-:Y:S01]  /*0bc0*/  UISETP.NE.U32.AND UP0, UPT, UR16, URZ, UPT ;  /* 0x000000ff1000728c */ /* 0x000fe2000bf05070 */
[----:B------:R-:W-:-:S03]  /*0bd0*/  @P1 IMAD.WIDE.U32 R78, R76, 0x10, R78 ;  /* 0x000000104c4e1825 */ /* 0x000fc600078e004e */
[----:B------:R-:W-:Y:S01]  /*0be0*/  UISETP.NE.AND.EX UP0, UPT, UR17, URZ, UPT, UP0 ;  /* 0x000000ff1100728c */ /* 0x000fe2000bf05300 */
[----:B------:R-:W-:Y:S01]  /*0bf0*/  IMAD.MOV.U32 R88, RZ, RZ, 0x2f800000 ;  /* 0x2f800000ff587424 */ /* 0x000fe200078e00ff */
[----:B------:R2:W5:Y:S01]  /*0c00*/  @P2 LDG.E.128 R68, desc[UR8][R78.64] ;  /* 0x000000084e442981 */ /* 0x000562000c1e1d00 */
[----:B------:R-:W-:Y:S02]  /*0c10*/  UIADD3 UR20, UPT, UPT, UR11, -0x56f99767, URZ ;  /* 0xa90668990b147890 */ /* 0x000fe4000fffe0ff */
[----:B------:R-:W-:Y:S02]  /*0c20*/  UIADD3 UR21, UPT, UPT, UR11, 0x32370b8f, URZ ;  /* 0x32370b8f0b157890 */ /* 0x000fe4000fffe0ff */
[----:B------:R-:W-:Y:S02]  /*0c30*/  UIADD3 UR27, UPT, UPT, UR10, -0x4ab325aa, URZ ;  /* 0xb54cda560a1b7890 */ /* 0x000fe4000fffe0ff */
[----:B------:R-:W-:Y:S02]  /*0c40*/  UIADD3 UR28, UPT, UPT, UR10, 0x5384540f, URZ ;  /* 0x5384540f0a1c7890 */ /* 0x000fe4000fffe0ff */
[----:B------:R-:W-:-:S02]  /*0c50*/  UIADD3 UR29, UPT, UPT, UR11, -0x126145ec, URZ ;  /* 0xed9eba140b1d7890 */ /* 0x000fc4000fffe0ff */
[----:B------:R-:W-:Y:S02]  /*0c60*/  UIADD3 UR30, UPT, UPT, UR11, -0x4498517b, URZ ;  /* 0xbb67ae850b1e7890 */ /* 0x000fe4000fffe0ff */
[----:B------:R-:W-:Y:S02]  /*0c70*/  UIADD3 UR31, UPT, UPT, UR10, -0x255992d5, URZ ;  /* 0xdaa66d2b0a1f7890 */ /* 0x000fe4000fffe0ff */
[----:B------:R-:W-:Y:S02]  /*0c80*/  UIADD3 UR32, UPT, UPT, UR10, -0x700cb87f, URZ ;  /* 0x8ff347810a207890 */ /* 0x000fe4000fffe0ff */
[----:B------:R-:W-:Y:S02]  /*0c90*/  UIADD3 UR33, UPT, UPT, UR11, -0x24c28bd8, URZ ;  /* 0xdb3d74280b217890 */ /* 0x000fe4000fffe0ff */
[----:B------:R-:W-:Y:S02]  /*0ca0*/  UIADD3 UR34, UPT, UPT, UR10, 0x78dde6e4, URZ ;  /* 0x78dde6e40a227890 */ /* 0x000fe4000fffe0ff */
[----:B------:R-:W-:-:S02]  /*0cb0*/  UIADD3 UR35, UPT, UPT, UR11, 0x646e171e, URZ ;  /* 0x646e171e0b237890 */ /* 0x000fc4000fffe0ff */
[----:B------:R-:W-:Y:S02]  /*0cc0*/  UIADD3 UR36, UPT, UPT, UR10, -0x61c88647, URZ ;  /* 0x9e3779b90a247890 */ /* 0x000fe4000fffe0ff */
[----:B------:R-:W-:Y:S02]  /*0cd0*/  UIADD3 UR37, UPT, UPT, UR10, 0x3c6ef372, URZ ;  /* 0x3c6ef3720a257890 */ /* 0x000fe4000fffe0ff */
[----:B------:R-:W-:Y:S02]  /*0ce0*/  UIADD3 UR38, UPT, UPT, UR11, 0x1fd5c5a3, URZ ;  /* 0x1fd5c5a30b267890 */ /* 0x000fe4000fffe0ff */
        /* <DEDUP_REMOVED lines=18> */
.L_x_1819:
        /* <DEDUP_REMOVED lines=12> */
.L_x_1820:
        /* <DEDUP_REMOVED lines=42> */
.L_x_1818:
[----:B------:R-:W-:Y:S01]  /*1170*/  I2FP.F32.U32 R77, R77 ;  /* 0x0000004d004d7245 */ /* 0x000fe20000201000 */
[----:B-----5:R-:W-:Y:S01]  /*1180*/  IMAD.U32 R78, R72, 0x10000, RZ ;  /* 0x00010000484e7824 */ /* 0x020fe200078e00ff */
[----:B------:R-:W-:Y:S01]  /*1190*/  UMOV UR5, UR7 ;  /* 0x0000000700057c82 */ /* 0x000fe20008000000 */
[----:B------:R-:W-:Y:S01]  /*11a0*/  UMOV UR4, UR6 ;  /* 0x0000000600047c82 */ /* 0x000fe20008000000 */
[----:B------:R-:W-:Y:S01]  /*11b0*/  ISETP.NE.AND P2, PT, R79, 0x1, PT ;  /* 0x000000014f00780c */ /* 0x000fe20003f45270 */
[----:B------:R-:W-:Y:S01]  /*11c0*/  FFMA.FTZ R77, R77, R88, 1.1641532182693481445e-10 ;  /* 0x2f0000004d4d7423 */ /* 0x000fe20000010058 */
[----:B------:R-:W-:Y:S01]  /*11d0*/  FMUL.FTZ R78, R78, UR5 ;  /* 0x000000054e4e7c20 */ /* 0x000fe20008410000 */
[----:B------:R-:W-:Y:S01]  /*11e0*/  @P0 IMAD.U32 R80, R64, 0x10000, RZ ;  /* 0x0001000040500824 */ /* 0x000fe200078e00ff */
[----:B------:R-:W-:Y:S02]  /*11f0*/  PRMT R72, R72, 0x7632, R72 ;  /* 0x0000763248487816 */ /* 0x000fe40000000048 */
[----:B------:R-:W-:-:S04]  /*1200*/  FSETP.GTU.FTZ.AND P1, PT, R77, UR4, PT ;  /* 0x000000044d007c0b */ /* 0x000fc8000bf3c000 */
[----:B------:R-:W-:Y:S01]  /*1210*/  FSEL R77, R78, RZ, !P1 ;  /* 0x000000ff4e4d7208 */ /* 0x000fe20004800000 */
[----:B------:R-:W-:Y:S01]  /*1220*/  IMAD.MOV.U32 R78, RZ, RZ, R10 ;  /* 0x000000ffff4e7224 */ /* 0x000fe200078e000a */
        /* <DEDUP_REMOVED lines=14> */
.L_x_1822:
        /* <DEDUP_REMOVED lines=12> */
.L_x_1823:
        /* <DEDUP_REMOVED lines=41> */
[----:B------:R-:W-:Y:S02]  /*1660*/  HFMA2 R80, -RZ, RZ, 0, 0 ;  /* 0x00000000ff507431 */ /* 0x000fe400000001ff */
[----:B------:R-:W-:-:S07]  /*1670*/  IMAD.MOV.U32 R10, RZ, RZ, R84 ;  /* 0x000000ffff0a7224 */ /* 0x000fce00078e0054 */
.L_x_1821:
[----:B------:R-:W-:Y:S01]  /*1680*/  I2FP.F32.U32 R79, R78 ;  /* 0x0000004e004f7245 */ /* 0x000fe20000201000 */
[----:B------:R-:W-:Y:S01]  /*1690*/  IMAD.U32 R72, R72, 0x10000, RZ ;  /* 0x0001000048487824 */ /* 0x000fe200078e00ff */
[----:B------:R-:W-:Y:S01]  /*16a0*/  @P0 PRMT R78, R64, 0x7632, R78 ;  /* 0x00007632404e0816 */ /* 0x000fe2000000004e */
[----:B------:R-:W-:Y:S01]  /*16b0*/  IMAD.MOV.U32 R81, RZ, RZ, 0x2 ;  /* 0x00000002ff517424 */ /* 0x000fe200078e00ff */
[----:B------:R-:W-:Y:S01]  /*16c0*/  ISETP.NE.AND P2, PT, R80, 0x1, PT ;  /* 0x000000015000780c */ /* 0x000fe20003f45270 */
[----:B------:R-:W-:Y:S01]  /*16d0*/  FFMA.FTZ R79, R79, R88, 1.1641532182693481445e-10 ;  /* 0x2f0000004f4f7423 */ /* 0x000fe20000010058 */
[----:B------:R-:W-:-:S04]  /*16e0*/  FMUL.FTZ R72, R72, UR5 ;  /* 0x0000000548487c20 */ /* 0x000fc80008410000 */
        /* <DEDUP_REMOVED lines=17> */
.L_x_1825:
        /* <DEDUP_REMOVED lines=12> */
.L_x_1826:
        /* <DEDUP_REMOVED lines=43> */
.L_x_1824:
[----:B------:R-:W-:Y:S01]  /*1b70*/  I2FP.F32.U32 R79, R79 ;  /* 0x0000004f004f7245 */ /* 0x000fe20000201000 */
[----:B------:R-:W-:Y:S01]  /*1b80*/  @P0 IMAD.U32 R84, R65, 0x10000, RZ ;  /* 0x0001000041540824 */ /* 0x000fe200078e00ff */
[----:B------:R-:W-:Y:S02]  /*1b90*/  SHF.L.U32 R80, R73, 0x10, RZ ;  /* 0x0000001049507819 */ /* 0x000fe400000006ff */
[----:B------:R-:W-:Y:S01]  /*1ba0*/  ISETP.NE.AND P2, PT, R81, 0x1, PT ;  /* 0x000000015100780c */ /* 0x000fe20003f45270 */
[----:B------:R-:W-:Y:S01]  /*1bb0*/  FFMA.FTZ R79, R79, R88, 1.1641532182693481445e-10 ;  /* 0x2f0000004f4f7423 */ /* 0x000fe20000010058 */
[----:B------:R-:W-:Y:S01]  /*1bc0*/  PRMT R73, R73, 0x7632, R73 ;  /* 0x0000763249497816 */ /* 0x000fe20000000049 */
[----:B------:R-:W-:-:S03]  /*1bd0*/  FMUL.FTZ R80, R80, UR5 ;  /* 0x0000000550507c20 */ /* 0x000fc60008410000 */
[----:B------:R-:W-:-:S04]  /*1be0*/  FSETP.GTU.FTZ.AND P1, PT, R79, UR4, PT ;  /* 0x000000044f007c0b */ /* 0x000fc8000bf3c000 */
[----:B------:R-:W-:Y:S01]  /*1bf0*/  FSEL R79, R80, RZ, !P1 ;  /* 0x000000ff504f7208 */ /* 0x000fe20004800000 */
[----:B------:R-:W-:Y:S01]  /*1c00*/  IMAD.MOV.U32 R80, RZ, RZ, R10 ;  /* 0x000000ffff507224 */ /* 0x000fe200078e000a */
        /* <DEDUP_REMOVED lines=14> */
.L_x_1828:
        /* <DEDUP_REMOVED lines=12> */
.L_x_1829:
        /* <DEDUP_REMOVED lines=41> */
[----:B------:R-:W-:Y:S02]  /*2040*/  IMAD.MOV.U32 R10, RZ, RZ, R86 ;  /* 0x000000ffff0a7224 */ /* 0x000fe400078e0056 */
[----:B------:R-:W-:-:S07]  /*2050*/  IMAD.MOV.U32 R84, RZ, RZ, RZ ;  /* 0x000000ffff547224 */ /* 0x000fce00078e00ff */
.L_x_1827:
        /* <DEDUP_REMOVED lines=8> */
[----:B------:R-:W-:-:S04]  /*20e0*/  FSETP.GTU.FTZ.AND P1, PT, R81, UR4, PT ;  /* 0x0000000451007c0b */ /* 0x000fc8000bf3c000 */
        /* <DEDUP_REMOVED lines=14> */
.L_x_1831:
        /* <DEDUP_REMOVED lines=12> */
.L_x_1832:
        /* <DEDUP_REMOVED lines=43> */
.L_x_1830:
[----:B------:R-:W-:Y:S01]  /*2540*/  I2FP.F32.U32 R85, R80 ;  /* 0x0000005000557245 */ /* 0x000fe20000201000 */
[----:B------:R-:W-:Y:S01]  /*2550*/  IMAD.U32 R80, R74, 0x10000, RZ ;  /* 0x000100004a507824 */ /* 0x000fe200078e00ff */
        /* <DEDUP_REMOVED lines=21> */
.L_x_1834:
        /* <DEDUP_REMOVED lines=12> */
.L_x_1835:
        /* <DEDUP_REMOVED lines=43> */
.L_x_1833:
        /* <DEDUP_REMOVED lines=23> */
.L_x_1837:
        /* <DEDUP_REMOVED lines=12> */
.L_x_1838:
        /* <DEDUP_REMOVED lines=43> */
.L_x_1836:
[----:B------:R-:W-:Y:S01]  /*2f00*/  I2FP.F32.U32 R85, R85 ;  /* 0x0000005500557245 */ /* 0x000fe20000201000 */
[----:B------:R-:W-:Y:S01]  /*2f10*/  @P0 IMAD.U32 R90, R67, 0x10000, RZ ;  /* 0x00010000435a0824 */ /* 0x000fe200078e00ff */
[----:B------:R-:W-:Y:S01]  /*2f20*/  SHF.L.U32 R87, R75, 0x10, RZ ;  /* 0x000000104b577819 */ /* 0x000fe200000006ff */
[----:B------:R-:W-:Y:S01]  /*2f30*/  IMAD.MOV.U32 R116, RZ, RZ, 0x2 ;  /* 0x00000002ff747424 */ /* 0x000fe200078e00ff */
[----:B------:R-:W-:Y:S01]  /*2f40*/  ISETP.NE.AND P5, PT, R91, 0x1, PT ;  /* 0x000000015b00780c */ /* 0x000fe20003fa5270 */
[----:B------:R-:W-:Y:S01]  /*2f50*/  FFMA.FTZ R85, R85, R88, 1.1641532182693481445e-10 ;  /* 0x2f00000055557423 */ /* 0x000fe20000010058 */
[----:B------:R-:W-:Y:S02]  /*2f60*/  IMAD.MOV.U32 R89, RZ, RZ, R10 ;  /* 0x000000ffff597224 */ /* 0x000fe400078e000a */
[----:B------:R-:W-:Y:S02]  /*2f70*/  FMUL.FTZ R87, R87, UR5 ;  /* 0x0000000557577c20 */ /* 0x000fe40008410000 */
[----:B------:R-:W-:-:S02]  /*2f80*/  FSETP.GTU.FTZ.AND P4, PT, R85, UR4, PT ;  /* 0x0000000455007c0b */ /* 0x000fc4000bf9c000 */
[----:B------:R-:W-:Y:S02]  /*2f90*/  PRMT R85, R75, 0x7632, R85 ;  /* 0x000076324b557816 */ /* 0x000fe40000000055 */
        /* <DEDUP_REMOVED lines=13> */
.L_x_1840:
        /* <DEDUP_REMOVED lines=12> */
.L_x_1841:
        /* <DEDUP_REMOVED lines=43> */
.L_x_1839:
        /* <DEDUP_REMOVED lines=16> */
.L_x_1817:
[----:B------:R-:W-:Y:S01]  /*34e0*/  ISETP.NE.AND P1, PT, R112, 0x1, PT ;  /* 0x000000017000780c */ /* 0x000fe20003f25270 */
[----:B------:R-:W-:Y:S02]  /*34f0*/  IMAD.MOV.U32 R4, RZ, RZ, 0x2 ;  /* 0x00000002ff047424 */ /* 0x000fe400078e00ff */
        /* <DEDUP_REMOVED lines=13> */
.L_x_1844:
        /* <DEDUP_REMOVED lines=12> */
.L_x_1845:
        /* <DEDUP_REMOVED lines=42> */
.L_x_1843:
[----:B------:R-:W-:Y:S01]  /*3930*/  I2FP.F32.U32 R3, R0 ;  /* 0x0000000000037245 */ /* 0x000fe20000201000 */
[----:B------:R-:W-:Y:S01]  /*3940*/  UMOV UR4, UR6 ;  /* 0x0000000600047c82 */ /* 0x000fe20008000000 */
[----:B------:R-:W-:Y:S01]  /*3950*/  ISETP.NE.AND P2, PT, R4, 0x1, PT ;  /* 0x000000010400780c */ /* 0x000fe20003f45270 */
[----:B------:R-:W-:Y:S01]  /*3960*/  UMOV UR5, UR7 ;  /* 0x0000000700057c82 */ /* 0x000fe20008000000 */
[----:B-----5:R-:W-:Y:S01]  /*3970*/  SHF.L.U32 R0, R72, 0x10, RZ ;  /* 0x0000001048007819 */ /* 0x020fe200000006ff */
[----:B------:R-:W-:Y:S01]  /*3980*/  FFMA.FTZ R3, R3, R88, 1.1641532182693481445e-10 ;  /* 0x2f00000003037423 */ /* 0x000fe20000010058 */
[----:B------:R-:W-:Y:S02]  /*3990*/  IMAD.MOV.U32 R5, RZ, RZ, 0x2 ;  /* 0x00000002ff057424 */ /* 0x000fe400078e00ff */
[----:B------:R-:W-:Y:S02]  /*39a0*/  IMAD.MOV.U32 R2, RZ, RZ, R10 ;  /* 0x000000ffff027224 */ /* 0x000fe400078e000a */
[----:B------:R-:W-:Y:S01]  /*39b0*/  FMUL.FTZ R8, R0, UR5 ;  /* 0x0000000500087c20 */ /* 0x000fe20008410000 */
[----:B------:R-:W-:-:S02]  /*39c0*/  FSETP.GTU.FTZ.AND P1, PT, R3, UR4, PT ;  /* 0x0000000403007c0b */ /* 0x000fc4000bf3c000 */
[----:B------:R-:W-:Y:S02]  /*39d0*/  PRMT R0, R72, 0x7632, R0 ;  /* 0x0000763248007816 */ /* 0x000fe40000000000 */
        /* <DEDUP_REMOVED lines=12> */
.L_x_1847:
        /* <DEDUP_REMOVED lines=12> */
.L_x_1848:
        /* <DEDUP_REMOVED lines=43> */
.L_x_1846:
[----:B------:R-:W-:Y:S01]  /*3e10*/  I2FP.F32.U32 R3, R2 ;  /* 0x0000000200037245 */ /* 0x000fe20000201000 */
[----:B------:R-:W-:Y:S01]  /*3e20*/  IMAD.U32 R2, R68, 0x10000, RZ ;  /* 0x0001000044027824 */ /* 0x000fe200078e00ff */
[----:B------:R-:W-:Y:S01]  /*3e30*/  ISETP.NE.AND P2, PT, R5, 0x1, PT ;  /* 0x000000010500780c */ /* 0x000fe20003f45270 */
[----:B------:R-:W-:Y:S02]  /*3e40*/  @P0 IMAD.U32 R77, R64, 0x10000, RZ ;  /* 0x00010000404d0824 */ /* 0x000fe400078e00ff */
[----:B------:R-:W-:Y:S01]  /*3e50*/  FFMA.FTZ R3, R3, R88, 1.1641532182693481445e-10 ;  /* 0x2f00000003037423 */ /* 0x000fe20000010058 */
[----:B------:R-:W-:Y:S01]  /*3e60*/  FMUL.FTZ R2, R2, UR5 ;  /* 0x0000000502027c20 */ /* 0x000fe20008410000 */
[----:B------:R-:W-:-:S03]  /*3e70*/  IMAD.MOV.U32 R4, RZ, RZ, 0x2 ;  /* 0x00000002ff047424 */ /* 0x000fc600078e00ff */
[----:B------:R-:W-:-:S04]  /*3e80*/  FSETP.GTU.FTZ.AND P1, PT, R3, UR4, PT ;  /* 0x0000000403007c0b */ /* 0x000fc8000bf3c000 */
[----:B------:R-:W-:-:S05]  /*3e90*/  FSEL R3, R2, RZ, !P1 ;  /* 0x000000ff02037208 */ /* 0x000fca0004800000 */
[----:B------:R-:W-:Y:S01]  /*3ea0*/  FADD.FTZ R2, R8, R3 ;  /* 0x0000000308027221 */ /* 0x000fe20000010000 */
[----:B------:R-:W-:-:S03]  /*3eb0*/  SEL R8, RZ, 0x1, P1 ;  /* 0x00000001ff087807 */ /* 0x000fc60000800000 */
        /* <DEDUP_REMOVED lines=13> */
.L_x_1850:
        /* <DEDUP_REMOVED lines=12> */
.L_x_1851:
        /* <DEDUP_REMOVED lines=43> */
.L_x_1849:
        /* <DEDUP_REMOVED lines=20> */
.L_x_1853:
        /* <DEDUP_REMOVED lines=12> */
.L_x_1854:
        /* <DEDUP_REMOVED lines=43> */
.L_x_1852:
[----:B------:R-:W-:Y:S01]  /*47b0*/  I2FP.F32.U32 R3, R2 ;  /* 0x0000000200037245 */ /* 0x000fe20000201000 */
[----:B------:R-:W-:Y:S01]  /*47c0*/  IMAD.MOV.U32 R4, RZ, RZ, 0x2 ;  /* 0x00000002ff047424 */ /* 0x000fe200078e00ff */
[----:B------:R-:W-:Y:S02]  /*47d0*/  PRMT R0, R68, 0x7632, R0 ;  /* 0x0000763244007816 */ /* 0x000fe40000000000 */
[----:B------:R-:W-:Y:S01]  /*47e0*/  ISETP.NE.AND P2, PT, R5, 0x1, PT ;  /* 0x000000010500780c */ /* 0x000fe20003f45270 */
[----:B------:R-:W-:Y:S01]  /*47f0*/  FFMA.FTZ R3, R3, R88, 1.1641532182693481445e-10 ;  /* 0x2f00000003037423 */ /* 0x000fe20000010058 */
[----:B------:R-:W-:-:S04]  /*4800*/  SHF.L.U32 R0, R0, 0x10, RZ ;  /* 0x0000001000007819 */ /* 0x000fc800000006ff */
[----:B------:R-:W-:Y:S01]  /*4810*/  FSETP.GTU.FTZ.AND P1, PT, R3, UR4, PT ;  /* 0x0000000403007c0b */ /* 0x000fe2000bf3c000 */
[----:B------:R-:W-:Y:S01]  /*4820*/  FMUL.FTZ R0, R0, UR5 ;  /* 0x0000000500007c20 */ /* 0x000fe20008410000 */
[----:B------:R-:W-:Y:S02]  /*4830*/  @P0 IMAD.U32 R3, R78, 0x10000, RZ ;  /* 0x000100004e030824 */ /* 0x000fe400078e00ff */
        /* <DEDUP_REMOVED lines=16> */
.L_x_1856:
        /* <DEDUP_REMOVED lines=12> */
.L_x_1857:
        /* <DEDUP_REMOVED lines=43> */
.L_x_1855:
[----:B------:R-:W-:Y:S01]  /*4cb0*/  I2FP.F32.U32 R3, R0 ;  /* 0x0000000000037245 */ /* 0x000fe20000201000 */
[----:B------:R-:W-:Y:S01]  /*4cc0*/  IMAD.MOV.U32 R5, RZ, RZ, 0x2 ;  /* 0x00000002ff057424 */ /* 0x000fe200078e00ff */
[----:B------:R-:W-:Y:S01]  /*4cd0*/  ISETP.NE.AND P2, PT, R4, 0x1, PT ;  /* 0x000000010400780c */ /* 0x000fe20003f45270 */
[----:B------:R-:W-:Y:S01]  /*4ce0*/  IMAD.MOV.U32 R2, RZ, RZ, R10 ;  /* 0x000000ffff027224 */ /* 0x000fe200078e000a */
[----:B------:R-:W-:Y:S01]  /*4cf0*/  SHF.L.U32 R0, R73, 0x10, RZ ;  /* 0x0000001049007819 */ /* 0x000fe200000006ff */
[----:B------:R-:W-:-:S04]  /*4d00*/  FFMA.FTZ R3, R3, R88, 1.1641532182693481445e-10 ;  /* 0x2f00000003037423 */ /* 0x000fc80000010058 */
[----:B------:R-:W-:Y:S01]  /*4d10*/  FMUL.FTZ R6, R0, UR5 ;  /* 0x0000000500067c20 */ /* 0x000fe20008410000 */
[----:B------:R-:W-:Y:S02]  /*4d20*/  FSETP.GTU.FTZ.AND P1, PT, R3, UR4, PT ;  /* 0x0000000403007c0b */ /* 0x000fe4000bf3c000 */
        /* <DEDUP_REMOVED lines=13> */
.L_x_1859:
        /* <DEDUP_REMOVED lines=12> */
.L_x_1860:
        /* <DEDUP_REMOVED lines=43> */
.L_x_1858:
        /* <DEDUP_REMOVED lines=24> */
.L_x_1862:
        /* <DEDUP_REMOVED lines=12> */
.L_x_1863:
        /* <DEDUP_REMOVED lines=43> */
.L_x_1861:
[----:B------:R-:W-:Y:S01]  /*5660*/  ISETP.NE.AND P3, PT, R4, 0x1, PT ;  /* 0x000000010400780c */ /* 0x000fe20003f65270 */
[----:B------:R-:W-:Y:S01]  /*5670*/  IMAD.U32 R0, R0, 0x10000, RZ ;  /* 0x0001000000007824 */ /* 0x000fe200078e00ff */
[----:B------:R-:W-:Y:S01]  /*5680*/  I2FP.F32.U32 R3, R2 ;  /* 0x0000000200037245 */ /* 0x000fe20000201000 */
[----:B------:R-:W-:Y:S01]  /*5690*/  IMAD.MOV.U32 R80, RZ, RZ, 0x2 ;  /* 0x00000002ff507424 */ /* 0x000fe200078e00ff */
[----:B------:R-:W-:Y:S01]  /*56a0*/  MOV R2, R10 ;  /* 0x0000000a00027202 */ /* 0x000fe20000000f00 */
[----:B------:R-:W-:Y:S02]  /*56b0*/  FMUL.FTZ R0, R0, UR5 ;  /* 0x0000000500007c20 */ /* 0x000fe40008410000 */
[----:B------:R-:W-:-:S05]  /*56c0*/  FFMA.FTZ R3, R3, R88, 1.1641532182693481445e-10 ;  /* 0x2f00000003037423 */ /* 0x000fca0000010058 */
[----:B------:R-:W-:-:S04]  /*56d0*/  FSETP.GTU.FTZ.AND P2, PT, R3, UR4, PT ;  /* 0x0000000403007c0b */ /* 0x000fc8000bf5c000 */
        /* <DEDUP_REMOVED lines=11> */
.L_x_1865:
        /* <DEDUP_REMOVED lines=12> */
.L_x_1866:
        /* <DEDUP_REMOVED lines=43> */
.L_x_1864:
[----:B------:R-:W-:Y:S01]  /*5b00*/  I2FP.F32.U32 R3, R2 ;  /* 0x0000000200037245 */ /* 0x000fe20000201000 */
[----:B------:R-:W-:Y:S01]  /*5b10*/  IMAD.MOV.U32 R84, RZ, RZ, 0x2 ;  /* 0x00000002ff547424 */ /* 0x000fe200078e00ff */
[----:B------:R-:W-:Y:S02]  /*5b20*/  PRMT R0, R69, 0x7632, R0 ;  /* 0x0000763245007816 */ /* 0x000fe40000000000 */
[----:B------:R-:W-:Y:S01]  /*5b30*/  @P0 PRMT R2, R65, 0x7632, R2 ;  /* 0x0000763241020816 */ /* 0x000fe20000000002 */
[----:B------:R-:W-:Y:S01]  /*5b40*/  FFMA.FTZ R3, R3, R88, 1.1641532182693481445e-10 ;  /* 0x2f00000003037423 */ /* 0x000fe20000010058 */
[----:B------:R-:W-:Y:S02]  /*5b50*/  SHF.L.U32 R0, R0, 0x10, RZ ;  /* 0x0000001000007819 */ /* 0x000fe400000006ff */
[----:B------:R-:W-:Y:S01]  /*5b60*/  ISETP.NE.AND P3, PT, R80, 0x1, PT ;  /* 0x000000015000780c */ /* 0x000fe20003f65270 */
[----:B------:R-:W-:Y:S01]  /*5b70*/  @P0 IMAD.U32 R81, R2, 0x10000, RZ ;  /* 0x0001000002510824 */ /* 0x000fe200078e00ff */
[----:B------:R-:W-:Y:S01]  /*5b80*/  FSETP.GTU.FTZ.AND P2, PT, R3, UR4, PT ;  /* 0x0000000403007c0b */ /* 0x000fe2000bf5c000 */
[----:B------:R-:W-:-:S03]  /*5b90*/  FMUL.FTZ R0, R0, UR5 ;  /* 0x0000000500007c20 */ /* 0x000fc60008410000 */
        /* <DEDUP_REMOVED lines=16> */
.L_x_1868:
        /* <DEDUP_REMOVED lines=12> */
.L_x_1869:
        /* <DEDUP_REMOVED lines=43> */
.L_x_1867:
[----:B------:R-:W-:Y:S01]  /*6010*/  I2FP.F32.U32 R3, R0 ;  /* 0x0000000000037245 */ /* 0x000fe20000201000 */
[----:B------:R-:W-:Y:S01]  /*6020*/  IMAD.MOV.U32 R86, RZ, RZ, 0x2 ;  /* 0x00000002ff567424 */ /* 0x000fe200078e00ff */
[----:B------:R-:W-:Y:S01]  /*6030*/  ISETP.NE.AND P3, PT, R84, 0x1, PT ;  /* 0x000000015400780c */ /* 0x000fe20003f65270 */
[----:B------:R-:W-:Y:S01]  /*6040*/  IMAD.MOV.U32 R2, RZ, RZ, R10 ;  /* 0x000000ffff027224 */ /* 0x000fe200078e000a */
[----:B------:R-:W-:Y:S01]  /*6050*/  SHF.L.U32 R0, R74, 0x10, RZ ;  /* 0x000000104a007819 */ /* 0x000fe200000006ff */
[----:B------:R-:W-:-:S04]  /*6060*/  FFMA.FTZ R3, R3, R88, 1.1641532182693481445e-10 ;  /* 0x2f00000003037423 */ /* 0x000fc80000010058 */
[----:B------:R-:W-:Y:S01]  /*6070*/  FMUL.FTZ R0, R0, UR5 ;  /* 0x0000000500007c20 */ /* 0x000fe20008410000 */
[----:B------:R-:W-:-:S04]  /*6080*/  FSETP.GTU.FTZ.AND P2, PT, R3, UR4, PT ;  /* 0x0000000403007c0b */ /* 0x000fc8000bf5c000 */
[----:B------:R-:W-:Y:S02]  /*6090*/  FSEL R4, R0, RZ, !P2 ;  /* 0x000000ff00047208 */ /* 0x000fe40005000000 */
[----:B------:R-:W-:Y:S02]  /*60a0*/  PLOP3.LUT P2, PT, P2, PT, PT, 0x8, 0x80 ;  /* 0x000000000080781c */ /* 0x000fe4000174e170 */
[----:B------:R-:W-:Y:S01]  /*60b0*/  PRMT R0, R74, 0x7632, R0 ;  /* 0x000076324a007816 */ /* 0x000fe20000000000 */
[----:B------:R-:W-:Y:S10]  /*60c0*/  @!P3 BRA `(.L_x_1870) ;  /* 0x0000000000fcb947 */ /* 0x000ff40003800000 */
        /* <DEDUP_REMOVED lines=8> */
.L_x_1871:
        /* <DEDUP_REMOVED lines=12> */
.L_x_1872:
        /* <DEDUP_REMOVED lines=43> */
.L_x_1870:
[----:B------:R-:W-:Y:S01]  /*64c0*/  I2FP.F32.U32 R3, R2 ;  /* 0x0000000200037245 */ /* 0x000fe20000201000 */
[----:B------:R-:W-:Y:S02]  /*64d0*/  IMAD.U32 R2, R70, 0x10000, RZ ;  /* 0x0001000046027824 */ /* 0x000fe400078e00ff */
[----:B------:R-:W-:Y:S02]  /*64e0*/  @P0 IMAD.U32 R85, R66, 0x10000, RZ ;  /* 0x0001000042550824 */ /* 0x000fe400078e00ff */
[----:B------:R-:W-:Y:S01]  /*64f0*/  FFMA.FTZ R3, R3, R88, 1.1641532182693481445e-10 ;  /* 0x2f00000003037423 */ /* 0x000fe20000010058 */
[----:B------:R-:W-:Y:S01]  /*6500*/  FMUL.FTZ R2, R2, UR5 ;  /* 0x0000000502027c20 */ /* 0x000fe20008410000 */
[----:B------:R-:W-:-:S03]  /*6510*/  IMAD.MOV.U32 R84, RZ, RZ, 0x2 ;  /* 0x00000002ff547424 */ /* 0x000fc600078e00ff */
[----:B------:R-:W-:-:S04]  /*6520*/  FSETP.GTU.FTZ.AND P3, PT, R3, UR4, PT ;  /* 0x0000000403007c0b */ /* 0x000fc8000bf7c000 */
        /* <DEDUP_REMOVED lines=17> */
.L_x_1874:
        /* <DEDUP_REMOVED lines=12> */
.L_x_1875:
        /* <DEDUP_REMOVED lines=43> */
.L_x_1873:
        /* <DEDUP_REMOVED lines=19> */
.L_x_1877:
        /* <DEDUP_REMOVED lines=12> */
.L_x_1878:
        /* <DEDUP_REMOVED lines=43> */
.L_x_1876:
[----:B------:R-:W-:Y:S02]  /*6e50*/  I2FP.F32.U32 R3, R2 ;  /* 0x0000000200037245 */ /* 0x000fe40000201000 */
        /* <DEDUP_REMOVED lines=25> */
.L_x_1880:
        /* <DEDUP_REMOVED lines=12> */
.L_x_1881:
[----:B------:R-:W-:Y:S01]  /*70b0*/  IMAD.WIDE.U32 R96, R99, -0x326172a9, RZ ;  /* 0xcd9e8d5763607825 */ /* 0x000fe200078e00ff */
[----:B------:R-:W-:-:S03]  /*70c0*/  LOP3.LUT R106, R95, UR11, R91, 0x96, !PT ;  /* 0x0000000b5f6a7c12 */ /* 0x000fc6000f8e965b */
[----:B------:R-:W-:Y:S01]  /*70d0*/  IMAD.MOV.U32 R0, RZ, RZ, R102 ;  /* 0x000000ffff007224 */ /* 0x000fe200078e0066 */
        /* <DEDUP_REMOVED lines=40> */
.L_x_1879:
[----:B------:R-:W-:Y:S01]  /*7360*/  I2FP.F32.U32 R85, R0 ;  /* 0x0000000000557245 */ /* 0x000fe20000201000 */
[----:B------:R-:W-:Y:S01]  /*7370*/  IMAD.MOV.U32 R89, RZ, RZ, 0x2 ;  /* 0x00000002ff597424 */ /* 0x000fe200078e00ff */
[----:B------:R-:W-:Y:S01]  /*7380*/  ISETP.NE.AND P5, PT, R87, 0x1, PT ;  /* 0x000000015700780c */ /* 0x000fe20003fa5270 */
[----:B------:R-:W-:Y:S01]  /*7390*/  IMAD.MOV.U32 R2, RZ, RZ, R10 ;  /* 0x000000ffff027224 */ /* 0x000fe200078e000a */
[----:B------:R-:W-:Y:S01]  /*73a0*/  SHF.L.U32 R0, R75, 0x10, RZ ;  /* 0x000000104b007819 */ /* 0x000fe200000006ff */
[----:B------:R-:W-:Y:S01]  /*73b0*/  FFMA.FTZ R85, R85, R88, 1.1641532182693481445e-10 ;  /* 0x2f00000055557423 */ /* 0x000fe20000010058 */
[----:B------:R-:W-:-:S03]  /*73c0*/  PRMT R75, R75, 0x7632, R75 ;  /* 0x000076324b4b7816 */ /* 0x000fc6000000004b */
        /* <DEDUP_REMOVED lines=13> */
.L_x_1883:
        /* <DEDUP_REMOVED lines=12> */
.L_x_1884:
        /* <DEDUP_REMOVED lines=42> */
[----:B------:R-:W-:-:S07]  /*7800*/  MOV R102, R104 ;  /* 0x0000006800667202 */ /* 0x000fce0000000f00 */
.L_x_1882:
[----:B------:R-:W-:Y:S01]  /*7810*/  I2FP.F32.U32 R85, R2 ;  /* 0x0000000200557245 */ /* 0x000fe20000201000 */
[----:B------:R-:W-:Y:S02]  /*7820*/  IMAD.U32 R2, R71, 0x10000, RZ ;  /* 0x0001000047027824 */ /* 0x000fe400078e00ff */
[----:B------:R-:W-:Y:S02]  /*7830*/  @P0 IMAD.U32 R87, R67, 0x10000, RZ ;  /* 0x0001000043570824 */ /* 0x000fe400078e00ff */
[----:B------:R-:W-:Y:S01]  /*7840*/  FFMA.FTZ R85, R85, R88, 1.1641532182693481445e-10 ;  /* 0x2f00000055557423 */ /* 0x000fe20000010058 */
[----:B------:R-:W-:Y:S01]  /*7850*/  FMUL.FTZ R2, R2, UR5 ;  /* 0x0000000502027c20 */ /* 0x000fe20008410000 */
[----:B------:R-:W-:-:S03]  /*7860*/  IMAD.MOV.U32 R90, RZ, RZ, 0x2 ;  /* 0x00000002ff5a7424 */ /* 0x000fc600078e00ff */
[----:B------:R-:W-:-:S04]  /*7870*/  FSETP.GTU.FTZ.AND P5, PT, R85, UR4, PT ;  /* 0x0000000455007c0b */ /* 0x000fc8000bfbc000 */
        /* <DEDUP_REMOVED lines=17> */
.L_x_1886:
        /* <DEDUP_REMOVED lines=12> */
.L_x_1887:
        /* <DEDUP_REMOVED lines=43> */
.L_x_1885:
        /* <DEDUP_REMOVED lines=19> */
.L_x_1889:
        /* <DEDUP_REMOVED lines=14> */
.L_x_1890:
        /* <DEDUP_REMOVED lines=43> */
.L_x_1888:
[----:B------:R-:W-:Y:S02]  /*81c0*/  I2FP.F32.U32 R75, R91 ;  /* 0x0000005b004b7245 */ /* 0x000fe40000201000 */
[----:B------:R-:W-:Y:S02]  /*81d0*/  PRMT R89, R71, 0x7632, R89 ;  /* 0x0000763247597816 */ /* 0x000fe40000000059 */
[----:B------:R-:W-:Y:S01]  /*81e0*/  PRMT R74, R74, 0x5410, R84 ;  /* 0x000054104a4a7816 */ /* 0x000fe20000000054 */
[----:B------:R-:W-:Y:S01]  /*81f0*/  FFMA.FTZ R75, R75, R88, 1.1641532182693481445e-10 ;  /* 0x2f0000004b4b7423 */ /* 0x000fe20000010058 */
[----:B------:R-:W-:Y:S02]  /*8200*/  SHF.L.U32 R89, R89, 0x10, RZ ;  /* 0x0000001059597819 */ /* 0x000fe400000006ff */
[----:B------:R-:W-:Y:S02]  /*8210*/  PRMT R73, R73, 0x5410, R83 ;  /* 0x0000541049497816 */ /* 0x000fe40000000053 */
[----:B------:R-:W-:Y:S01]  /*8220*/  FSETP.GTU.FTZ.AND P6, PT, R75, UR4, PT ;  /* 0x000000044b007c0b */ /* 0x000fe2000bfdc000 */
[----:B------:R-:W-:Y:S01]  /*8230*/  FMUL.FTZ R89, R89, UR5 ;  /* 0x0000000559597c20 */ /* 0x000fe20008410000 */
[----:B------:R-:W-:-:S02]  /*8240*/  PRMT R72, R72, 0x5410, R82 ;  /* 0x0000541048487816 */ /* 0x000fc40000000052 */
[----:B------:R-:W-:Y:S02]  /*8250*/  SEL R75, RZ, 0x1, P6 ;  /* 0x00000001ff4b7807 */ /* 0x000fe40003000000 */
[----:B------:R-:W-:Y:S02]  /*8260*/  FSEL R91, R89, RZ, !P6 ;  /* 0x000000ff595b7208 */ /* 0x000fe40007000000 */
[----:B------:R-:W-:-:S03]  /*8270*/  @P0 PRMT R89, R67, 0x7632, R89 ;  /* 0x0000763243590816 */ /* 0x000fc60000000059 */
[----:B------:R-:W-:Y:S02]  /*8280*/  FADD.FTZ R0, R0, R91 ;  /* 0x0000005b00007221 */ /* 0x000fe40000010000 */
[----:B------:R-:W-:-:S04]  /*8290*/  @P0 IMAD.U32 R89, R89, 0x10000, RZ ;  /* 0x0001000059590824 */ /* 0x000fc800078e00ff */
[----:B------:R-:W-:Y:S01]  /*82a0*/  @P0 FADD.FTZ R89, R0, R89 ;  /* 0x0000005900590221 */ /* 0x000fe20000010000 */
[--C-:B------:R-:W-:Y:S01]  /*82b0*/  @!P0 IMAD.MOV.U32 R89, RZ, RZ, R0.reuse ;  /* 0x000000ffff598224 */ /* 0x100fe200078e0000 */
[----:B------:R-:W-:-:S04]  /*82c0*/  PRMT R0, R75, 0x7610, R0 ;  /* 0x000076104b007816 */ /* 0x000fc80000000000 */
[----:B------:R-:W-:-:S04]  /*82d0*/  F2FP.BF16.F32.PACK_AB R75, RZ, R89 ;  /* 0x00000059ff4b723e */ /* 0x000fc800000010ff */
[----:B------:R-:W-:-:S07]  /*82e0*/  PRMT R75, R85, 0x5410, R75 ;  /* 0x00005410554b7816 */ /* 0x000fce000000004b */
.L_x_1842:
[----:B------:R-:W0:Y:S01]  /*82f0*/  LDC.64 R82, c[0x0][0x3a8] ;  /* 0x0000ea00ff527b82 */ /* 0x000e220000000a00 */
[----:B------:R-:W-:Y:S01]  /*8300*/  ISETP.NE.AND P6, PT, R103, RZ, PT ;  /* 0x000000ff6700720c */ /* 0x000fe20003fc5270 */
[----:B------:R-:W-:Y:S01]  /*8310*/  UISETP.NE.U32.AND UP0, UPT, UR16, URZ, UPT ;  /* 0x000000ff1000728c */ /* 0x000fe2000bf05070 */
[----:B------:R-:W-:Y:S01]  /*8320*/  SEL R103, RZ, 0x1000000, !P5 ;  /* 0x01000000ff677807 */ /* 0x000fe20006800000 */
[----:B------:R-:W-:Y:S01]  /*8330*/  HFMA2 R109, -RZ, RZ, 0, 9.5367431640625e-07 ;  /* 0x00000010ff6d7431 */ /* 0x000fe200000001ff */
[----:B------:R-:W-:Y:S01]  /*8340*/  SEL R104, RZ, 0x10000, !P4 ;  /* 0x00010000ff687807 */ /* 0x000fe20006000000 */
        /* <DEDUP_REMOVED lines=16> */
[----:B------:R-:W-:Y:S01]  /*8450*/  LOP3.LUT R110, R90, R91, RZ, 0xfc, !PT ;  /* 0x0000005b5a6e7212 */ /* 0x000fe200078efcff */
[----:B------:R0:W-:Y:S01]  /*8460*/  STG.E.128 desc[UR8][R112.64], R72 ;  /* 0x0000004870007986 */ /* 0x0001e2000c101d08 */
[----:B------:R-:W-:Y:S01]  /*8470*/  PLOP3.LUT P1, PT, PT, PT, UP0, 0x80, 0x8 ;  /* 0x000000000008781c */ /* 0x000fe20003f2f008 */
[----:B-1----:R-:W-:Y:S01]  /*8480*/  IMAD.WIDE.U32 R114, R76, 0x8, R84 ;  /* 0x000000084c727825 */ /* 0x002fe200078e0054 */
[----:B------:R-:W-:-:S03]  /*8490*/  PLOP3.LUT P2, PT, PT, PT, UP0, 0x80, 0x8 ;  /* 0x000000000008781c */ /* 0x000fc60003f4f008 */
[----:B------:R-:W-:Y:S01]  /*84a0*/  VIADD R90, R76, 0x80 ;  /* 0x000000804c5a7836 */ /* 0x000fe20000000000 */
[----:B------:R0:W-:Y:S03]  /*84b0*/  STG.E.64 desc[UR8][R114.64], R110 ;  /* 0x0000006e72007986 */ /* 0x0001e6000c101b08 */
[----:B------:R-:W-:-:S04]  /*84c0*/  IMAD.WIDE.U32 R104, R90, 0x10, R132 ;  /* 0x000000105a687825 */ /* 0x000fc800078e0084 */
[----:B--2---:R-:W-:-:S04]  /*84d0*/  @P0 IMAD.WIDE.U32 R106, R90, 0x10, R106 ;  /* 0x000000105a6a0825 */ /* 0x004fc800078e006a */
[----:B---3--:R-:W-:Y:S01]  /*84e0*/  @P1 IMAD.WIDE.U32 R108, R90, R109, UR40 ;  /* 0x000000285a6c1e25 */ /* 0x008fe2000f8e006d */
[----:B------:R-:W-:Y:S06]  /*84f0*/  BRA.U !UP0, `(.L_x_1891) ;  /* 0x0000000108507547 */ /* 0x000fec000b800000 */
        /* <DEDUP_REMOVED lines=20> */
.L_x_1891:
[----:B------:R2:W5:Y:S04]  /*8640*/  @P2 LDG.E.128 R68, desc[UR8][R108.64] ;  /* 0x000000086c442981 */ /* 0x000568000c1e1d00 */
[----:B------:R2:W5:Y:S04]  /*8650*/  @P0 LDG.E.128 R64, desc[UR8][R106.64] ;  /* 0x000000086a400981 */ /* 0x000568000c1e1d00 */
[----:B01----:R2:W5:Y:S01]  /*8660*/  LDG.E.128 R72, desc[UR8][R104.64] ;  /* 0x0000000868487981 */ /* 0x003562000c1e1d00 */
[----:B------:R-:W-:Y:S05]  /*8670*/  BRA.U !UP0, `(.L_x_1892) ;  /* 0x0000004d088c7547 */ /* 0x000fea000b800000 */
[----:B------:R-:W-:Y:S01]  /*8680*/  ISETP.NE.AND P1, PT, R116, 0x1, PT ;  /* 0x000000017400780c */ /* 0x000fe20003f25270 */
[----:B------:R-:W-:Y:S01]  /*8690*/  IMAD.MOV.U32 R4, RZ, RZ, 0x2 ;  /* 0x00000002ff047424 */ /* 0x000fe200078e00ff */
[----:B--2---:R-:W-:Y:S01]  /*86a0*/  MOV R109, R102 ;  /* 0x00000066006d7202 */ /* 0x004fe20000000f00 */
[----:B------:R-:W-:-:S10]  /*86b0*/  IMAD.MOV.U32 R0, RZ, RZ, R10 ;  /* 0x000000ffff007224 */ /* 0x000fd400078e000a */
        /* <DEDUP_REMOVED lines=11> */
.L_x_1894:
        /* <DEDUP_REMOVED lines=12> */
.L_x_1895:
        /* <DEDUP_REMOVED lines=43> */
.L_x_1893:
[----:B------:R-:W-:Y:S01]  /*8ae0*/  I2FP.F32.U32 R3, R0 ;  /* 0x0000000000037245 */ /* 0x000fe20000201000 */
[----:B-----5:R-:W-:Y:S01]  /*8af0*/  IMAD.U32 R0, R72, 0x10000, RZ ;  /* 0x0001000048007824 */ /* 0x020fe200078e00ff */
[----:B------:R-:W-:Y:S01]  /*8b00*/  ISETP.NE.AND P2, PT, R4, 0x1, PT ;  /* 0x000000010400780c */ /* 0x000fe20003f45270 */
[----:B------:R-:W-:Y:S01]  /*8b10*/  IMAD.MOV.U32 R5, RZ, RZ, 0x2 ;  /* 0x00000002ff057424 */ /* 0x000fe200078e00ff */
[----:B------:R-:W-:Y:S01]  /*8b20*/  PRMT R72, R72, 0x7632, R72 ;  /* 0x0000763248487816 */ /* 0x000fe20000000048 */
[----:B------:R-:W-:Y:S01]  /*8b30*/  FFMA.FTZ R3, R3, R88, 1.1641532182693481445e-10 ;  /* 0x2f00000003037423 */ /* 0x000fe20000010058 */
[----:B------:R-:W-:Y:S01]  /*8b40*/  FMUL.FTZ R0, R0, UR5 ;  /* 0x0000000500007c20 */ /* 0x000fe20008410000 */
[----:B------:R-:W-:-:S03]  /*8b50*/  MOV R2, R10 ;  /* 0x0000000a00027202 */ /* 0x000fc60000000f00 */
        /* <DEDUP_REMOVED lines=13> */
.L_x_1897:
        /* <DEDUP_REMOVED lines=12> */
.L_x_1898:
        /* <DEDUP_REMOVED lines=43> */
.L_x_1896:
[----:B------:R-:W-:Y:S01]  /*8fa0*/  I2FP.F32.U32 R3, R2 ;  /* 0x0000000200037245 */ /* 0x000fe20000201000 */
[----:B------:R-:W-:Y:S01]  /*8fb0*/  @P0 IMAD.U32 R91, R64, 0x10000, RZ ;  /* 0x00010000405b0824 */ /* 0x000fe200078e00ff */
[----:B------:R-:W-:Y:S01]  /*8fc0*/  SHF.L.U32 R2, R68, 0x10, RZ ;  /* 0x0000001044027819 */ /* 0x000fe200000006ff */
[----:B------:R-:W-:Y:S01]  /*8fd0*/  IMAD.MOV.U32 R4, RZ, RZ, 0x2 ;  /* 0x00000002ff047424 */ /* 0x000fe200078e00ff */
[----:B------:R-:W-:Y:S01]  /*8fe0*/  ISETP.NE.AND P2, PT, R5, 0x1, PT ;  /* 0x000000010500780c */ /* 0x000fe20003f45270 */
[----:B------:R-:W-:Y:S02]  /*8ff0*/  FFMA.FTZ R3, R3, R88, 1.1641532182693481445e-10 ;  /* 0x2f00000003037423 */ /* 0x000fe40000010058 */
[----:B------:R-:W-:-:S03]  /*9000*/  FMUL.FTZ R2, R2, UR5 ;  /* 0x0000000502027c20 */ /* 0x000fc60008410000 */
[----:B------:R-:W-:-:S04]  /*9010*/  FSETP.GTU.FTZ.AND P1, PT, R3, UR4, PT ;  /* 0x0000000403007c0b */ /* 0x000fc8000bf3c000 */
[----:B------:R-:W-:Y:S02]  /*9020*/  FSEL R3, R2, RZ, !P1 ;  /* 0x000000ff02037208 */ /* 0x000fe40004800000 */
[----:B------:R-:W-:-:S03]  /*9030*/  SEL R8, RZ, 0x1, P1 ;  /* 0x00000001ff087807 */ /* 0x000fc60000800000 */
[----:B------:R-:W-:-:S04]  /*9040*/  FADD.FTZ R0, R0, R3 ;  /* 0x0000000300007221 */ /* 0x000fc80000010000 */
[--C-:B------:R-:W-:Y:S01]  /*9050*/  @P0 FADD.FTZ R91, R91, R0.reuse ;  /* 0x000000005b5b0221 */ /* 0x100fe20000010000 */
        /* <DEDUP_REMOVED lines=12> */
.L_x_1900:
        /* <DEDUP_REMOVED lines=12> */
.L_x_1901:
        /* <DEDUP_REMOVED lines=43> */
.L_x_1899:
        /* <DEDUP_REMOVED lines=20> */
.L_x_1903:
        /* <DEDUP_REMOVED lines=12> */
.L_x_1904:
        /* <DEDUP_REMOVED lines=43> */
.L_x_1902:
[----:B------:R-:W-:Y:S01]  /*9940*/  I2FP.F32.U32 R3, R2 ;  /* 0x0000000200037245 */ /* 0x000fe20000201000 */
[----:B------:R-:W-:Y:S01]  /*9950*/  IMAD.MOV.U32 R4, RZ, RZ, 0x2 ;  /* 0x00000002ff047424 */ /* 0x000fe200078e00ff */
        /* <DEDUP_REMOVED lines=24> */
.L_x_1906:
        /* <DEDUP_REMOVED lines=12> */
.L_x_1907:
        /* <DEDUP_REMOVED lines=43> */
.L_x_1905:
[----:B------:R-:W-:Y:S01]  /*9e50*/  I2FP.F32.U32 R3, R0 ;  /* 0x0000000000037245 */ /* 0x000fe20000201000 */
[C---:B------:R-:W-:Y:S01]  /*9e60*/  IMAD.U32 R0, R73.reuse, 0x10000, RZ ;  /* 0x0001000049007824 */ /* 0x040fe200078e00ff */
        /* <DEDUP_REMOVED lines=19> */
.L_x_1909:
        /* <DEDUP_REMOVED lines=12> */
.L_x_1910:
        /* <DEDUP_REMOVED lines=43> */
.L_x_1908:
[----:B------:R-:W-:Y:S01]  /*a310*/  I2FP.F32.U32 R3, R2 ;  /* 0x0000000200037245 */ /* 0x000fe20000201000 */
[----:B------:R-:W-:Y:S01]  /*a320*/  @P0 IMAD.U32 R5, R65, 0x10000, RZ ;  /* 0x0001000041050824 */ /* 0x000fe200078e00ff */
[----:B------:R-:W-:Y:S02]  /*a330*/  SHF.L.U32 R2, R69, 0x10, RZ ;  /* 0x0000001045027819 */ /* 0x000fe400000006ff */
[----:B------:R-:W-:Y:S01]  /*a340*/  ISETP.NE.AND P2, PT, R104, 0x1, PT ;  /* 0x000000016800780c */ /* 0x000fe20003f45270 */
[----:B------:R-:W-:Y:S02]  /*a350*/  FFMA.FTZ R3, R3, R88, 1.1641532182693481445e-10 ;  /* 0x2f00000003037423 */ /* 0x000fe40000010058 */
[----:B------:R-:W-:-:S03]  /*a360*/  FMUL.FTZ R2, R2, UR5 ;  /* 0x0000000502027c20 */ /* 0x000fc60008410000 */
[----:B------:R-:W-:-:S04]  /*a370*/  FSETP.GTU.FTZ.AND P1, PT, R3, UR4, PT ;  /* 0x0000000403007c0b */ /* 0x000fc8000bf3c000 */
[----:B------:R-:W-:Y:S01]  /*a380*/  FSEL R3, R2, RZ, !P1 ;  /* 0x000000ff02037208 */ /* 0x000fe20004800000 */
[----:B------:R-:W-:Y:S01]  /*a390*/  IMAD.MOV.U32 R2, RZ, RZ, 0x2 ;  /* 0x00000002ff027424 */ /* 0x000fe200078e00ff */
[----:B------:R-:W-:-:S03]  /*a3a0*/  SEL R6, RZ, 0x1, P1 ;  /* 0x00000001ff067807 */ /* 0x000fc60000800000 */
[----:B------:R-:W-:Y:S01]  /*a3b0*/  FADD.FTZ R0, R0, R3 ;  /* 0x0000000300007221 */ /* 0x000fe20000010000 */
[----:B------:R-:W-:-:S03]  /*a3c0*/  MOV R3, R10 ;  /* 0x0000000a00037202 */ /* 0x000fc60000000f00 */
[--C-:B------:R-:W-:Y:S01]  /*a3d0*/  @P0 FADD.FTZ R102, R5, R0.reuse ;  /* 0x0000000005660221 */ /* 0x100fe20000010000 */
        /* <DEDUP_REMOVED lines=11> */
.L_x_1912:
        /* <DEDUP_REMOVED lines=12> */
.L_x_1913:
        /* <DEDUP_REMOVED lines=43> */
.L_x_1911:
[----:B------:R-:W-:Y:S01]  /*a800*/  ISETP.NE.AND P3, PT, R2, 0x1, PT ;  /* 0x000000010200780c */ /* 0x000fe20003f65270 */
[----:B------:R-:W-:Y:S01]  /*a810*/  IMAD.MOV.U32 R104, RZ, RZ, 0x2 ;  /* 0x00000002ff687424 */ /* 0x000fe200078e00ff */
[----:B------:R-:W-:Y:S02]  /*a820*/  I2FP.F32.U32 R3, R3 ;  /* 0x0000000300037245 */ /* 0x000fe40000201000 */
[----:B------:R-:W-:-:S03]  /*a830*/  SHF.L.U32 R73, R73, 0x10, RZ ;  /* 0x0000001049497819 */ /* 0x000fc600000006ff */
[----:B------:R-:W-:Y:S02]  /*a840*/  FFMA.FTZ R3, R3, R88, 1.1641532182693481445e-10 ;  /* 0x2f00000003037423 */ /* 0x000fe40000010058 */
[----:B------:R-:W-:-:S03]  /*a850*/  FMUL.FTZ R73, R73, UR5 ;  /* 0x0000000549497c20 */ /* 0x000fc60008410000 */
        /* <DEDUP_REMOVED lines=13> */
.L_x_1915:
        /* <DEDUP_REMOVED lines=12> */
.L_x_1916:
        /* <DEDUP_REMOVED lines=43> */
.L_x_1914:
        /* <DEDUP_REMOVED lines=26> */
.L_x_1918:
        /* <DEDUP_REMOVED lines=12> */
.L_x_1919:
        /* <DEDUP_REMOVED lines=43> */
.L_x_1917:
[----:B------:R-:W-:Y:S01]  /*b1b0*/  I2FP.F32.U32 R3, R3 ;  /* 0x0000000300037245 */ /* 0x000fe20000201000 */
[----:B------:R-:W-:Y:S01]  /*b1c0*/  IMAD.U32 R2, R74, 0x10000, RZ ;  /* 0x000100004a027824 */ /* 0x000fe200078e00ff */
[----:B------:R-:W-:Y:S01]  /*b1d0*/  ISETP.NE.AND P3, PT, R106, 0x1, PT ;  /* 0x000000016a00780c */ /* 0x000fe20003f65270 */
[----:B------:R-:W-:Y:S01]  /*b1e0*/  IMAD.MOV.U32 R108, RZ, RZ, 0x2 ;  /* 0x00000002ff6c7424 */ /* 0x000fe200078e00ff */
[----:B------:R-:W-:Y:S01]  /*b1f0*/  PRMT R74, R74, 0x7632, R74 ;  /* 0x000076324a4a7816 */ /* 0x000fe2000000004a */
        /* <DEDUP_REMOVED lines=15> */
.L_x_1921:
        /* <DEDUP_REMOVED lines=12> */
.L_x_1922:
        /* <DEDUP_REMOVED lines=43> */
.L_x_1920:
[----:B------:R-:W-:Y:S01]  /*b660*/  I2FP.F32.U32 R3, R3 ;  /* 0x0000000300037245 */ /* 0x000fe20000201000 */
[----:B------:R-:W-:Y:S01]  /*b670*/  @P0 IMAD.U32 R107, R66, 0x10000, RZ ;  /* 0x00010000426b0824 */ /* 0x000fe200078e00ff */
[----:B------:R-:W-:-:S03]  /*b680*/  SHF.L.U32 R2, R70, 0x10, RZ ;  /* 0x0000001046027819 */ /* 0x000fc600000006ff */
[----:B------:R-:W-:Y:S02]  /*b690*/  FFMA.FTZ R3, R3, R88, 1.1641532182693481445e-10 ;  /* 0x2f00000003037423 */ /* 0x000fe40000010058 */
[----:B------:R-:W-:-:S03]  /*b6a0*/  FMUL.FTZ R2, R2, UR5 ;  /* 0x0000000502027c20 */ /* 0x000fc60008410000 */
[----:B------:R-:W-:-:S04]  /*b6b0*/  FSETP.GTU.FTZ.AND P3, PT, R3, UR4, PT ;  /* 0x0000000403007c0b */ /* 0x000fc8000bf7c000 */
[----:B------:R-:W-:-:S05]  /*b6c0*/  FSEL R3, R2, RZ, !P3 ;  /* 0x000000ff02037208 */ /* 0x000fca0005800000 */
[----:B------:R-:W-:Y:S01]  /*b6d0*/  FADD.FTZ R2, R4, R3 ;  /* 0x0000000304027221 */ /* 0x000fe20000010000 */
[----:B------:R-:W-:Y:S02]  /*b6e0*/  SEL R4, RZ, 0x1, P3 ;  /* 0x00000001ff047807 */ /* 0x000fe40001800000 */
[----:B------:R-:W-:Y:S01]  /*b6f0*/  ISETP.NE.AND P3, PT, R108, 0x1, PT ;  /* 0x000000016c00780c */ /* 0x000fe20003f65270 */
[--C-:B------:R-:W-:Y:S01]  /*b700*/  @P0 FADD.FTZ R104, R107, R2.reuse ;  /* 0x000000026b680221 */ /* 0x100fe20000010000 */
[----:B------:R-:W-:Y:S01]  /*b710*/  @!P0 IMAD.MOV.U32 R104, RZ, RZ, R2 ;  /* 0x000000ffff688224 */ /* 0x000fe200078e0002 */
[----:B------:R-:W-:Y:S01]  /*b720*/  MOV R3, R10 ;  /* 0x0000000a00037202 */ /* 0x000fe20000000f00 */
[----:B------:R-:W-:-:S03]  /*b730*/  IMAD.MOV.U32 R2, RZ, RZ, 0x2 ;  /* 0x00000002ff027424 */ /* 0x000fc600078e00ff */
[----:B------:R-:W-:-:S06]  /*b740*/  F2FP.BF16.F32.PACK_AB R118, RZ, R104 ;  /* 0x00000068ff76723e */ /* 0x000fcc00000010ff */
        /* <DEDUP_REMOVED lines=9> */
.L_x_1924:
        /* <DEDUP_REMOVED lines=12> */
.L_x_1925:
        /* <DEDUP_REMOVED lines=43> */
.L_x_1923:
[----:B------:R-:W-:Y:S01]  /*bb50*/  I2FP.F32.U32 R3, R3 ;  /* 0x0000000300037245 */ /* 0x000fe20000201000 */
[----:B------:R-:W-:Y:S01]  /*bb60*/  IMAD.MOV.U32 R106, RZ, RZ, 0x2 ;  /* 0x00000002ff6a7424 */ /* 0x000fe200078e00ff */
[----:B------:R-:W-:Y:S02]  /*bb70*/  ISETP.NE.AND P4, PT, R2, 0x1, PT ;  /* 0x000000010200780c */ /* 0x000fe40003f85270 */
[----:B------:R-:W-:Y:S01]  /*bb80*/  SHF.L.U32 R74, R74, 0x10, RZ ;  /* 0x000000104a4a7819 */ /* 0x000fe200000006ff */
[----:B------:R-:W-:-:S04]  /*bb90*/  FFMA.FTZ R3, R3, R88, 1.1641532182693481445e-10 ;  /* 0x2f00000003037423 */ /* 0x000fc80000010058 */
        /* <DEDUP_REMOVED lines=14> */
.L_x_1927:
        /* <DEDUP_REMOVED lines=12> */
.L_x_1928:
        /* <DEDUP_REMOVED lines=43> */
.L_x_1926:
[----:B------:R-:W-:Y:S02]  /*bff0*/  I2FP.F32.U32 R3, R3 ;  /* 0x0000000300037245 */ /* 0x000fe40000201000 */
        /* <DEDUP_REMOVED lines=10> */
[----:B------:R-:W-:Y:S02]  /*c0a0*/  @P0 IMAD.U32 R107, R2, 0x10000, RZ ;  /* 0x00010000026b0824 */ /* 0x000fe400078e00ff */
[----:B------:R-:W-:Y:S02]  /*c0b0*/  IMAD.MOV.U32 R2, RZ, RZ, R10 ;  /* 0x000000ffff027224 */ /* 0x000fe400078e000a */
        /* <DEDUP_REMOVED lines=13> */
.L_x_1930:
        /* <DEDUP_REMOVED lines=12> */
.L_x_1931:
        /* <DEDUP_REMOVED lines=43> */
.L_x_1929:
        /* <DEDUP_REMOVED lines=20> */
.L_x_1933:
        /* <DEDUP_REMOVED lines=12> */
.L_x_1934:
        /* <DEDUP_REMOVED lines=43> */
.L_x_1932:
[----:B------:R-:W-:Y:S01]  /*c9b0*/  I2FP.F32.U32 R75, R75 ;  /* 0x0000004b004b7245 */ /* 0x000fe20000201000 */
[----:B------:R-:W-:Y:S01]  /*c9c0*/  @P0 IMAD.U32 R113, R67, 0x10000, RZ ;  /* 0x0001000043710824 */ /* 0x000fe200078e00ff */
[----:B------:R-:W-:-:S03]  /*c9d0*/  SHF.L.U32 R74, R71, 0x10, RZ ;  /* 0x00000010474a7819 */ /* 0x000fc600000006ff */
[----:B------:R-:W-:Y:S02]  /*c9e0*/  FFMA.FTZ R75, R75, R88, 1.1641532182693481445e-10 ;  /* 0x2f0000004b4b7423 */ /* 0x000fe40000010058 */
[----:B------:R-:W-:-:S03]  /*c9f0*/  FMUL.FTZ R74, R74, UR5 ;  /* 0x000000054a4a7c20 */ /* 0x000fc60008410000 */
[----:B------:R-:W-:-:S04]  /*ca00*/  FSETP.GTU.FTZ.AND P5, PT, R75, UR4, PT ;  /* 0x000000044b007c0b */ /* 0x000fc8000bfbc000 */
[----:B------:R-:W-:Y:S02]  /*ca10*/  FSEL R75, R74, RZ, !P5 ;  /* 0x000000ff4a4b7208 */ /* 0x000fe40006800000 */
[----:B------:R-:W-:Y:S02]  /*ca20*/  SEL R74, RZ, 0x1, P5 ;  /* 0x00000001ff4a7807 */ /* 0x000fe40002800000 */
[----:B------:R-:W-:Y:S01]  /*ca30*/  ISETP.NE.AND P5, PT, R112, 0x1, PT ;  /* 0x000000017000780c */ /* 0x000fe20003fa5270 */
[----:B------:R-:W-:Y:S01]  /*ca40*/  FADD.FTZ R2, R2, R75 ;  /* 0x0000004b02027221 */ /* 0x000fe20000010000 */
[----:B------:R-:W-:-:S03]  /*ca50*/  MOV R75, R10 ;  /* 0x0000000a004b7202 */ /* 0x000fc60000000f00 */
[--C-:B------:R-:W-:Y:S01]  /*ca60*/  @P0 FADD.FTZ R106, R113, R2.reuse ;  /* 0x00000002716a0221 */ /* 0x100fe20000010000 */
[--C-:B------:R-:W-:Y:S01]  /*ca70*/  @!P0 IMAD.MOV.U32 R106, RZ, RZ, R2.reuse ;  /* 0x000000ffff6a8224 */ /* 0x100fe200078e0002 */
[----:B------:R-:W-:Y:S01]  /*ca80*/  PRMT R2, R74, 0x7610, R2 ;  /* 0x000076104a027816 */ /* 0x000fe20000000002 */
[----:B------:R-:W-:-:S03]  /*ca90*/  IMAD.MOV.U32 R113, RZ, RZ, 0x2 ;  /* 0x00000002ff717424 */ /* 0x000fc600078e00ff */
        /* <DEDUP_REMOVED lines=10> */
.L_x_1936:
        /* <DEDUP_REMOVED lines=12> */
.L_x_1937:
        /* <DEDUP_REMOVED lines=43> */
.L_x_1935:
        /* <DEDUP_REMOVED lines=19> */
.L_x_1939:
[----:B------:R-:W-:-:S04]  /*cfe0*/  VIADD R100, R100, 0x1 ;  /* 0x0000000164647836 */ /* 0x000fc80000000000 */
[C---:B------:R-:W-:Y:S01]  /*cff0*/  IMAD.WIDE.U32 R96, R100.reuse, -0x2daee0ad, RZ ;  /* 0xd2511f5364607825 */ /* 0x040fe200078e00ff */
[----:B------:R-:W-:-:S13]  /*d000*/  ISETP.NE.AND P6, PT, R100, RZ, PT ;  /* 0x000000ff6400720c */ /* 0x000fda0003fc5270 */
[----:B------:R-:W-:Y:S05]  /*d010*/  @P6 BRA `(.L_x_1940) ;  /* 0x0000000000286947 */ /* 0x000fea0003800000 */
[----:B------:R-:W-:Y:S02]  /*d020*/  IADD3 R98, PT, PT, R98, 0x1, RZ ;  /* 0x0000000162627810 */ /* 0x000fe40007ffe0ff */
[----:B------:R-:W-:Y:S02]  /*d030*/  P2R R10, PR, RZ, 0x1 ;  /* 0x00000001ff0a7803 */ /* 0x000fe40000000000 */
[----:B------:R-:W-:-:S13]  /*d040*/  ISETP.NE.AND P6, PT, R98, RZ, PT ;  /* 0x000000ff6200720c */ /* 0x000fda0003fc5270 */
[----:B------:R-:W-:Y:S01]  /*d050*/  @!P6 VIADD R99, R99, 0x1 ;  /* 0x000000016363e836 */ /* 0x000fe20000000000 */
[----:B------:R-:W-:Y:S01]  /*d060*/  @!P6 MOV R98, RZ ;  /* 0x000000ff0062e202 */ /* 0x000fe20000000f00 */
[----:B------:R-:W-:-:S03]  /*d070*/  @!P6 VIADD R74, R95, 0x1 ;  /* 0x000000015f4ae836 */ /* 0x000fc60000000000 */
[----:B------:R-:W-:-:S13]  /*d080*/  ISETP.NE.AND P0, PT, R99, RZ, !P6 ;  /* 0x000000ff6300720c */ /* 0x000fda0007705270 */
[----:B------:R-:W-:Y:S01]  /*d090*/  @P0 IMAD.MOV R74, RZ, RZ, R95 ;  /* 0x000000ffff4a0224 */ /* 0x000fe200078e025f */
[----:B------:R-:W-:-:S03]  /*d0a0*/  ISETP.NE.AND P0, PT, R10, RZ, PT ;  /* 0x000000ff0a00720c */ /* 0x000fc60003f05270 */
[----:B------:R-:W-:-:S10]  /*d0b0*/  @!P6 IMAD.MOV.U32 R95, RZ, RZ, R74 ;  /* 0x000000ffff5fe224 */ /* 0x000fd400078e004a */
.L_x_1940:
        /* <DEDUP_REMOVED lines=43> */
.L_x_1938:
[----:B------:R-:W-:Y:S02]  /*d370*/  I2FP.F32.U32 R75, R112 ;  /* 0x00000070004b7245 */ /* 0x000fe40000201000 */
[----:B------:R-:W-:Y:S02]  /*d380*/  PRMT R74, R71, 0x7632, R74 ;  /* 0x00007632474a7816 */ /* 0x000fe4000000004a */
[----:B------:R-:W-:Y:S01]  /*d390*/  PRMT R73, R0, 0x5410, R73 ;  /* 0x0000541000497816 */ /* 0x000fe20000000049 */
[----:B------:R-:W-:Y:S01]  /*d3a0*/  FFMA.FTZ R75, R75, R88, 1.1641532182693481445e-10 ;  /* 0x2f0000004b4b7423 */ /* 0x000fe20000010058 */
[----:B------:R-:W-:Y:S01]  /*d3b0*/  PRMT R72, R111, 0x5410, R72 ;  /* 0x000054106f487816 */ /* 0x000fe20000000048 */
[----:B------:R-:W-:-:S03]  /*d3c0*/  IMAD.U32 R74, R74, 0x10000, RZ ;  /* 0x000100004a4a7824 */ /* 0x000fc600078e00ff */
[----:B------:R-:W-:Y:S01]  /*d3d0*/  FSETP.GTU.FTZ.AND P6, PT, R75, UR4, PT ;  /* 0x000000044b007c0b */ /* 0x000fe2000bfdc000 */
[----:B------:R-:W-:-:S03]  /*d3e0*/  FMUL.FTZ R74, R74, UR5 ;  /* 0x000000054a4a7c20 */ /* 0x000fc60008410000 */
[----:B------:R-:W-:Y:S02]  /*d3f0*/  SEL R75, RZ, 0x1, P6 ;  /* 0x00000001ff4b7807 */ /* 0x000fe40003000000 */
[----:B------:R-:W-:Y:S02]  /*d400*/  FSEL R115, R74, RZ, !P6 ;  /* 0x000000ff4a737208 */ /* 0x000fe40007000000 */
[----:B------:R-:W-:Y:S02]  /*d410*/  @P0 PRMT R74, R67, 0x7632, R74 ;  /* 0x00007632434a0816 */ /* 0x000fe4000000004a */
[----:B------:R-:W-:-:S03]  /*d420*/  PRMT R0, R75, 0x7610, R0 ;  /* 0x000076104b007816 */ /* 0x000fc60000000000 */
[----:B------:R-:W-:Y:S02]  /*d430*/  @P0 IMAD.U32 R113, R74, 0x10000, RZ ;  /* 0x000100004a710824 */ /* 0x000fe400078e00ff */
[----:B------:R-:W-:-:S04]  /*d440*/  FADD.FTZ R74, R108, R115 ;  /* 0x000000736c4a7221 */ /* 0x000fc80000010000 */
[----:B------:R-:W-:Y:S01]  /*d450*/  @P0 FADD.FTZ R108, R74, R113 ;  /* 0x000000714a6c0221 */ /* 0x000fe20000010000 */
[----:B------:R-:W-:Y:S02]  /*d460*/  @!P0 MOV R108, R74 ;  /* 0x0000004a006c8202 */ /* 0x000fe40000000f00 */
[----:B------:R-:W-:Y:S02]  /*d470*/  PRMT R74, R118, 0x5410, R119 ;  /* 0x00005410764a7816 */ /* 0x000fe40000000077 */
[----:B------:R-:W-:-:S04]  /*d480*/  F2FP.BF16.F32.PACK_AB R112, RZ, R108 ;  /* 0x0000006cff70723e */ /* 0x000fc800000010ff */
[----:B------:R-:W-:Y:S01]  /*d490*/  PRMT R75, R117, 0x5410, R112 ;  /* 0x00005410754b7816 */ /* 0x000fe20000000070 */
[----:B------:R-:W-:Y:S06]  /*d4a0*/  BRA `(.L_x_1941) ;  /* 0x0000002400e87947 */ /* 0x000fec0003800000 */
.L_x_1892:
[----:B------:R-:W-:Y:S01]  /*d4b0*/  ISETP.NE.AND P1, PT, R116, 0x1, PT ;  /* 0x000000017400780c */ /* 0x000fe20003f25270 */
[----:B------:R-:W-:Y:S02]  /*d4c0*/  IMAD.MOV.U32 R103, RZ, RZ, 0x2 ;  /* 0x00000002ff677424 */ /* 0x000fe400078e00ff */
[----:B------:R-:W-:Y:S02]  /*d4d0*/  IMAD.MOV.U32 R91, RZ, RZ, R10 ;  /* 0x000000ffff5b7224 */ /* 0x000fe400078e000a */
[----:B--2---:R-:W-:-:S08]  /*d4e0*/  IMAD.MOV.U32 R109, RZ, RZ, R102 ;  /* 0x000000ffff6d7224 */ /* 0x004fd000078e0066 */
        /* <DEDUP_REMOVED lines=11> */
.L_x_1943:
        /* <DEDUP_REMOVED lines=12> */
.L_x_1944:
        /* <DEDUP_REMOVED lines=43> */
.L_x_1942:
[----:B------:R-:W-:Y:S01]  /*d910*/  I2FP.F32.U32 R91, R91 ;  /* 0x0000005b005b7245 */ /* 0x000fe20000201000 */
[----:B-----5:R-:W-:Y:S01]  /*d920*/  IMAD.U32 R101, R72, 0x10000, RZ ;  /* 0x0001000048657824 */ /* 0x020fe200078e00ff */
[----:B------:R-:W-:Y:S01]  /*d930*/  ISETP.NE.AND P2, PT, R103, 0x1, PT ;  /* 0x000000016700780c */ /* 0x000fe20003f45270 */
[----:B------:R-:W-:Y:S01]  /*d940*/  @P0 IMAD.U32 R102, R64, 0x10000, RZ ;  /* 0x0001000040660824 */ /* 0x000fe200078e00ff */
[----:B------:R-:W-:Y:S01]  /*d950*/  PRMT R72, R72, 0x7632, R72 ;  /* 0x0000763248487816 */ /* 0x000fe20000000048 */
[----:B------:R-:W-:Y:S01]  /*d960*/  FFMA.FTZ R91, R91, R88, 1.1641532182693481445e-10 ;  /* 0x2f0000005b5b7423 */ /* 0x000fe20000010058 */
[----:B------:R-:W-:Y:S01]  /*d970*/  FMUL.FTZ R101, R101, UR5 ;  /* 0x0000000565657c20 */ /* 0x000fe20008410000 */
[----:B------:R-:W-:-:S03]  /*d980*/  IMAD.MOV.U32 R104, RZ, RZ, 0x2 ;  /* 0x00000002ff687424 */ /* 0x000fc600078e00ff */
[----:B------:R-:W-:-:S04]  /*d990*/  FSETP.GTU.FTZ.AND P1, PT, R91, UR4, PT ;  /* 0x000000045b007c0b */ /* 0x000fc8000bf3c000 */
        /* <DEDUP_REMOVED lines=15> */
.L_x_1946:
        /* <DEDUP_REMOVED lines=12> */
.L_x_1947:
        /* <DEDUP_REMOVED lines=43> */
.L_x_1945:
        /* <DEDUP_REMOVED lines=24> */
.L_x_1949:
        /* <DEDUP_REMOVED lines=12> */
.L_x_1950:
        /* <DEDUP_REMOVED lines=43> */
.L_x_1948:
[----:B------:R-:W-:Y:S01]  /*e2f0*/  I2FP.F32.U32 R105, R72 ;  /* 0x0000004800697245 */ /* 0x000fe20000201000 */
[C---:B------:R-:W-:Y:S01]  /*e300*/  IMAD.U32 R72, R73.reuse, 0x10000, RZ ;  /* 0x0001000049487824 */ /* 0x040fe200078e00ff */
[----:B------:R-:W-:Y:S01]  /*e310*/  ISETP.NE.AND P2, PT, R106, 0x1, PT ;  /* 0x000000016a00780c */ /* 0x000fe20003f45270 */
[----:B------:R-:W-:Y:S01]  /*e320*/  IMAD.MOV.U32 R104, RZ, RZ, 0x2 ;  /* 0x00000002ff687424 */ /* 0x000fe200078e00ff */
[----:B------:R-:W-:Y:S01]  /*e330*/  PRMT R108, R73, 0x7632, R108 ;  /* 0x00007632496c7816 */ /* 0x000fe2000000006c */
[----:B------:R-:W-:Y:S01]  /*e340*/  FFMA.FTZ R105, R105, R88, 1.1641532182693481445e-10 ;  /* 0x2f00000069697423 */ /* 0x000fe20000010058 */
[----:B------:R-:W-:Y:S01]  /*e350*/  FMUL.FTZ R72, R72, UR5 ;  /* 0x0000000548487c20 */ /* 0x000fe20008410000 */
[----:B------:R-:W-:-:S03]  /*e360*/  IMAD.MOV.U32 R73, RZ, RZ, R10 ;  /* 0x000000ffff497224 */ /* 0x000fc600078e000a */
[----:B------:R-:W-:Y:S02]  /*e370*/  FSETP.GTU.FTZ.AND P1, PT, R105, UR4, PT ;  /* 0x0000000469007c0b */ /* 0x000fe4000bf3c000 */
[----:B------:R-:W-:Y:S02]  /*e380*/  @P0 SHF.L.U32 R105, R65, 0x10, RZ ;  /* 0x0000001041690819 */ /* 0x000fe400000006ff */
[----:B------:R-:W-:Y:S02]  /*e390*/  FSEL R102, R72, RZ, !P1 ;  /* 0x000000ff48667208 */ /* 0x000fe40004800000 */
        /* <DEDUP_REMOVED lines=13> */
.L_x_1952:
        /* <DEDUP_REMOVED lines=12> */
.L_x_1953:
        /* <DEDUP_REMOVED lines=43> */
.L_x_1951:
        /* <DEDUP_REMOVED lines=23> */
.L_x_1955:
        /* <DEDUP_REMOVED lines=12> */
.L_x_1956:
        /* <DEDUP_REMOVED lines=43> */
.L_x_1954:
[----:B------:R-:W-:Y:S01]  /*ecc0*/  I2FP.F32.U32 R73, R73 ;  /* 0x0000004900497245 */ /* 0x000fe20000201000 */
[----:B------:R-:W-:Y:S01]  /*ecd0*/  IMAD.U32 R72, R74, 0x10000, RZ ;  /* 0x000100004a487824 */ /* 0x000fe200078e00ff */
        /* <DEDUP_REMOVED lines=21> */
.L_x_1958:
        /* <DEDUP_REMOVED lines=12> */
.L_x_1959:
        /* <DEDUP_REMOVED lines=43> */
.L_x_1957:
        /* <DEDUP_REMOVED lines=23> */
.L_x_1961:
        /* <DEDUP_REMOVED lines=12> */
.L_x_1962:
        /* <DEDUP_REMOVED lines=43> */
.L_x_1960:
        /* <DEDUP_REMOVED lines=23> */
.L_x_1964:
        /* <DEDUP_REMOVED lines=12> */
.L_x_1965:
        /* <DEDUP_REMOVED lines=43> */
.L_x_1963:
        /* <DEDUP_REMOVED lines=15> */
.L_x_1941:
[----:B------:R-:W-:Y:S01]  /*fc50*/  SEL R114, RZ, 0x1000000, !P5 ;  /* 0x01000000ff727807 */ /* 0x000fe20006800000 */
[----:B------:R-:W-:Y:S01]  /*fc60*/  IMAD.WIDE.U32 R112, R90, 0x10, R82 ;  /* 0x000000105a707825 */ /* 0x000fe200078e0052 */
[----:B------:R-:W-:Y:S01]  /*fc70*/  SEL R115, RZ, 0x10000, !P4 ;  /* 0x00010000ff737807 */ /* 0x000fe20006000000 */
[----:B------:R-:W0:Y:S01]  /*fc80*/  @UP0 LDCU.64 UR40, c[0x0][0x398] ;  /* 0x00007300ff2807ac */ /* 0x000e220008000a00 */
[----:B------:R-:W-:Y:S01]  /*fc90*/  ISETP.NE.AND P5, PT, R110, RZ, PT ;  /* 0x000000ff6e00720c */ /* 0x000fe20003fa5270 */
[----:B------:R-:W-:Y:S01]  /*fca0*/  IMAD.MOV.U32 R119, RZ, RZ, 0x10 ;  /* 0x00000010ff777424 */ /* 0x000fe200078e00ff */
[----:B------:R-:W-:Y:S01]  /*fcb0*/  ISETP.NE.AND P4, PT, R116, RZ, PT ;  /* 0x000000ff7400720c */ /* 0x000fe20003f85270 */
[----:B------:R1:W-:Y:S01]  /*fcc0*/  STG.E.128 desc[UR8][R112.64], R72 ;  /* 0x0000004870007986 */ /* 0x0003e2000c101d08 */
[----:B------:R-:W-:Y:S01]  /*fcd0*/  ISETP.NE.AND P6, PT, R101, RZ, PT ;  /* 0x000000ff6500720c */ /* 0x000fe20003fc5270 */
[----:B------:R-:W2:Y:S01]  /*fce0*/  @P0 LDC.64 R116, c[0x0][0x3a0] ;  /* 0x0000e800ff740b82 */ /* 0x000ea20000000a00 */
        /* <DEDUP_REMOVED lines=8> */
[----:B-1----:R-:W-:Y:S01]  /*fd70*/  IMAD.WIDE.U32 R74, R90, 0x8, R84 ;  /* 0x000000085a4a7825 */ /* 0x002fe200078e0054 */
[----:B------:R-:W-:Y:S02]  /*fd80*/  LOP3.LUT R73, R118, R111, RZ, 0xfc, !PT ;  /* 0x0000006f76497212 */ /* 0x000fe400078efcff */
[----:B------:R-:W-:Y:S02]  /*fd90*/  LOP3.LUT R72, R101, R114, RZ, 0xfc, !PT ;  /* 0x0000007265487212 */ /* 0x000fe400078efcff */
[----:B------:R-:W-:Y:S02]  /*fda0*/  PLOP3.LUT P3, PT, PT, PT, UP0, 0x80, 0x8 ;  /* 0x000000000008781c */ /* 0x000fe40003f6f008 */
[----:B------:R-:W-:Y:S01]  /*fdb0*/  IADD3 R110, PT, PT, R76, 0x100, RZ ;  /* 0x000001004c6e7810 */ /* 0x000fe20007ffe0ff */
[----:B------:R1:W-:Y:S01]  /*fdc0*/  STG.E.64 desc[UR8][R74.64], R72 ;  /* 0x000000484a007986 */ /* 0x0003e2000c101b08 */
[----:B------:R-:W-:-:S03]  /*fdd0*/  PLOP3.LUT P1, PT, PT, PT, UP0, 0x80, 0x8 ;  /* 0x000000000008781c */ /* 0x000fc60003f2f008 */
[----:B------:R-:W-:-:S04]  /*fde0*/  IMAD.WIDE.U32 R120, R110, 0x10, R132 ;  /* 0x000000106e787825 */ /* 0x000fc800078e0084 */
[----:B--2---:R-:W-:-:S04]  /*fdf0*/  @P0 IMAD.WIDE.U32 R116, R110, 0x10, R116 ;  /* 0x000000106e740825 */ /* 0x004fc800078e0074 */
[----:B0-----:R-:W-:Y:S01]  /*fe00*/  @P3 IMAD.WIDE.U32 R118, R110, R119, UR40 ;  /* 0x000000286e763e25 */ /* 0x001fe2000f8e0077 */
[----:B-1----:R-:W-:Y:S06]  /*fe10*/  BRA.U !UP0, `(.L_x_1966) ;  /* 0x0000000108507547 */ /* 0x002fec000b800000 */
        /* <DEDUP_REMOVED lines=20> */
.L_x_1966:
        /* <DEDUP_REMOVED lines=19> */
.L_x_1969:
        /* <DEDUP_REMOVED lines=12> */
.L_x_1970:
        /* <DEDUP_REMOVED lines=43> */
.L_x_1968:
[----:B------:R-:W-:Y:S01]  /*10400*/  I2FP.F32.U32 R3, R0 ;  /* 0x0000000000037245 */ /* 0x000fe20000201000 */
[----:B-----5:R-:W-:Y:S01]  /*10410*/  IMAD.U32 R0, R72, 0x10000, RZ ;  /* 0x0001000048007824 */ /* 0x020fe200078e00ff */
[----:B------:R-:W-:Y:S01]  /*10420*/  ISETP.NE.AND P2, PT, R2, 0x1, PT ;  /* 0x000000010200780c */ /* 0x000fe20003f45270 */
[----:B------:R-:W-:Y:S01]  /*10430*/  HFMA2 R4, -RZ, RZ, 0, 1.1920928955078125e-07 ;  /* 0x00000002ff047431 */ /* 0x000fe200000001ff */
[----:B------:R-:W-:Y:S01]  /*10440*/  PRMT R72, R72, 0x7632, R72 ;  /* 0x0000763248487816 */ /* 0x000fe20000000048 */
[----:B------:R-:W-:Y:S01]  /*10450*/  FFMA.FTZ R3, R3, R88, 1.1641532182693481445e-10 ;  /* 0x2f00000003037423 */ /* 0x000fe20000010058 */
[----:B------:R-:W-:-:S04]  /*10460*/  FMUL.FTZ R0, R0, UR5 ;  /* 0x0000000500007c20 */ /* 0x000fc80008410000 */
[----:B------:R-:W-:Y:S01]  /*10470*/  FSETP.GTU.FTZ.AND P1, PT, R3, UR4, PT ;  /* 0x0000000403007c0b */ /* 0x000fe2000bf3c000 */
[----:B------:R-:W-:-:S03]  /*10480*/  IMAD.MOV.U32 R3, RZ, RZ, R10 ;  /* 0x000000ffff037224 */ /* 0x000fc600078e000a */
[----:B------:R-:W-:Y:S02]  /*10490*/  PLOP3.LUT P3, PT, P1, PT, PT, 0x8, 0x80 ;  /* 0x000000000080781c */ /* 0x000fe40000f6e170 */
[----:B------:R-:W-:Y:S02]  /*104a0*/  FSEL R0, R0, RZ, !P1 ;  /* 0x000000ff00007208 */ /* 0x000fe40004800000 */
[----:B-1----:R-:W-:Y:S01]  /*104b0*/  P2R R120, PR, RZ, 0x8 ;  /* 0x00000008ff787803 */ /* 0x002fe20000000000 */
        /* <DEDUP_REMOVED lines=9> */
.L_x_1972:
        /* <DEDUP_REMOVED lines=12> */
.L_x_1973:
        /* <DEDUP_REMOVED lines=43> */
.L_x_1971:
[----:B------:R-:W-:Y:S01]  /*108c0*/  I2FP.F32.U32 R3, R3 ;  /* 0x0000000300037245 */ /* 0x000fe20000201000 */
[----:B------:R-:W-:Y:S01]  /*108d0*/  IMAD.U32 R2, R68, 0x10000, RZ ;  /* 0x0001000044027824 */ /* 0x000fe200078e00ff */
[----:B------:R-:W-:Y:S01]  /*108e0*/  ISETP.NE.AND P2, PT, R4, 0x1, PT ;  /* 0x000000010400780c */ /* 0x000fe20003f45270 */
[----:B------:R-:W-:Y:S02]  /*108f0*/  @P0 IMAD.U32 R109, R64, 0x10000, RZ ;  /* 0x00010000406d0824 */ /* 0x000fe400078e00ff */
[----:B------:R-:W-:Y:S01]  /*10900*/  FFMA.FTZ R3, R3, R88, 1.1641532182693481445e-10 ;  /* 0x2f00000003037423 */ /* 0x000fe20000010058 */
[----:B------:R-:W-:-:S04]  /*10910*/  FMUL.FTZ R2, R2, UR5 ;  /* 0x0000000502027c20 */ /* 0x000fc80008410000 */
[----:B------:R-:W-:-:S04]  /*10920*/  FSETP.GTU.FTZ.AND P1, PT, R3, UR4, PT ;  /* 0x0000000403007c0b */ /* 0x000fc8000bf3c000 */
[----:B------:R-:W-:Y:S02]  /*10930*/  FSEL R3, R2, RZ, !P1 ;  /* 0x000000ff02037208 */ /* 0x000fe40004800000 */
[----:B------:R-:W-:Y:S02]  /*10940*/  SEL R8, RZ, 0x1, P1 ;  /* 0x00000001ff087807 */ /* 0x000fe40000800000 */
[----:B------:R-:W-:Y:S01]  /*10950*/  MOV R2, 0x2 ;  /* 0x0000000200027802 */ /* 0x000fe20000000f00 */
[----:B------:R-:W-:-:S04]  /*10960*/  FADD.FTZ R0, R0, R3 ;  /* 0x0000000300007221 */ /* 0x000fc80000010000 */
        /* <DEDUP_REMOVED lines=13> */
.L_x_1975:
        /* <DEDUP_REMOVED lines=12> */
.L_x_1976:
        /* <DEDUP_REMOVED lines=43> */
.L_x_1974:
[----:B------:R-:W-:Y:S01]  /*10db0*/  I2FP.F32.U32 R3, R0 ;  /* 0x0000000000037245 */ /* 0x000fe20000201000 */
[----:B------:R-:W-:Y:S01]  /*10dc0*/  IMAD.U32 R72, R72, 0x10000, RZ ;  /* 0x0001000048487824 */ /* 0x000fe200078e00ff */
[----:B------:R-:W-:Y:S01]  /*10dd0*/  ISETP.NE.AND P2, PT, R2, 0x1, PT ;  /* 0x000000010200780c */ /* 0x000fe20003f45270 */
[----:B------:R-:W-:Y:S02]  /*10de0*/  IMAD.MOV.U32 R4, RZ, RZ, 0x2 ;  /* 0x00000002ff047424 */ /* 0x000fe400078e00ff */
        /* <DEDUP_REMOVED lines=16> */
.L_x_1978:
        /* <DEDUP_REMOVED lines=12> */
.L_x_1979:
        /* <DEDUP_REMOVED lines=43> */
.L_x_1977:
        /* <DEDUP_REMOVED lines=26> */
.L_x_1981:
        /* <DEDUP_REMOVED lines=12> */
.L_x_1982:
        /* <DEDUP_REMOVED lines=43> */
.L_x_1980:
[----:B------:R-:W-:Y:S01]  /*11770*/  I2FP.F32.U32 R3, R0 ;  /* 0x0000000000037245 */ /* 0x000fe20000201000 */
[----:B------:R-:W-:Y:S01]  /*11780*/  IMAD.U32 R0, R73, 0x10000, RZ ;  /* 0x0001000049007824 */ /* 0x000fe200078e00ff */
[----:B------:R-:W-:Y:S01]  /*11790*/  ISETP.NE.AND P2, PT, R2, 0x1, PT ;  /* 0x000000010200780c */ /* 0x000fe20003f45270 */
[----:B------:R-:W-:Y:S02]  /*117a0*/  HFMA2 R4, -RZ, RZ, 0, 1.1920928955078125e-07 ;  /* 0x00000002ff047431 */ /* 0x000fe400000001ff */
[----:B------:R-:W-:Y:S01]  /*117b0*/  FFMA.FTZ R3, R3, R88, 1.1641532182693481445e-10 ;  /* 0x2f00000003037423 */ /* 0x000fe20000010058 */
[----:B------:R-:W-:Y:S01]  /*117c0*/  FMUL.FTZ R6, R0, UR5 ;  /* 0x0000000500067c20 */ /* 0x000fe20008410000 */
[----:B------:R-:W-:-:S03]  /*117d0*/  PRMT R0, R73, 0x7632, R0 ;  /* 0x0000763249007816 */ /* 0x000fc60000000000 */
        /* <DEDUP_REMOVED lines=14> */
.L_x_1984:
        /* <DEDUP_REMOVED lines=12> */
.L_x_1985:
        /* <DEDUP_REMOVED lines=43> */
.L_x_1983:
        /* <DEDUP_REMOVED lines=8> */
[----:B------:R-:W-:-:S03]  /*11cb0*/  MOV R2, 0x2 ;  /* 0x0000000200027802 */ /* 0x000fc60000000f00 */
[----:B------:R-:W-:Y:S01]  /*11cc0*/  FADD.FTZ R6, R6, R3 ;  /* 0x0000000306067221 */ /* 0x000fe20000010000 */
[----:B------:R-:W-:-:S03]  /*11cd0*/  IMAD.MOV.U32 R3, RZ, RZ, R10 ;  /* 0x000000ffff037224 */ /* 0x000fc600078e000a */
        /* <DEDUP_REMOVED lines=13> */
.L_x_1987:
        /* <DEDUP_REMOVED lines=12> */
.L_x_1988:
        /* <DEDUP_REMOVED lines=41> */
[----:B------:R-:W-:Y:S02]  /*12100*/  IMAD.MOV.U32 R101, RZ, RZ, R2 ;  /* 0x000000ffff657224 */ /* 0x000fe400078e0002 */
[----:B------:R-:W-:-:S07]  /*12110*/  HFMA2 R2, -RZ, RZ, 0, 0 ;  /* 0x00000000ff027431 */ /* 0x000fce00000001ff */
.L_x_1986:
[----:B------:R-:W-:Y:S01]  /*12120*/  ISETP.NE.AND P3, PT, R2, 0x1, PT ;  /* 0x000000010200780c */ /* 0x000fe20003f65270 */
[----:B------:R-:W-:Y:S01]  /*12130*/  IMAD.U32 R0, R0, 0x10000, RZ ;  /* 0x0001000000007824 */ /* 0x000fe200078e00ff */
[----:B------:R-:W-:Y:S01]  /*12140*/  I2FP.F32.U32 R3, R3 ;  /* 0x0000000300037245 */ /* 0x000fe20000201000 */
[----:B------:R-:W-:Y:S02]  /*12150*/  IMAD.MOV.U32 R4, RZ, RZ, 0x2 ;  /* 0x00000002ff047424 */ /* 0x000fe400078e00ff */
        /* <DEDUP_REMOVED lines=15> */
.L_x_1990:
        /* <DEDUP_REMOVED lines=12> */
.L_x_1991:
        /* <DEDUP_REMOVED lines=43> */
.L_x_1989:
        /* <DEDUP_REMOVED lines=8> */
[----:B------:R-:W-:-:S04]  /*12640*/  @P0 PRMT R3, R65, 0x7632, R3 ;  /* 0x0000763241030816 */ /* 0x000fc80000000003 */
[----:B------:R-:W-:Y:S02]  /*12650*/  FSEL R5, R2, RZ, !P2 ;  /* 0x000000ff02057208 */ /* 0x000fe40005000000 */
[----:B------:R-:W-:-:S03]  /*12660*/  @P0 SHF.L.U32 R3, R3, 0x10, RZ ;  /* 0x0000001003030819 */ /* 0x000fc600000006ff */
[----:B------:R-:W-:Y:S01]  /*12670*/  FADD.FTZ R0, R0, R5 ;  /* 0x0000000500007221 */ /* 0x000fe20000010000 */
[----:B------:R-:W-:-:S03]  /*12680*/  SEL R5, RZ, 0x1, P2 ;  /* 0x00000001ff057807 */ /* 0x000fc60001000000 */
        /* <DEDUP_REMOVED lines=13> */
.L_x_1993:
        /* <DEDUP_REMOVED lines=12> */
.L_x_1994:
        /* <DEDUP_REMOVED lines=43> */
.L_x_1992:
        /* <DEDUP_REMOVED lines=20> */
.L_x_1996:
        /* <DEDUP_REMOVED lines=12> */
.L_x_1997:
        /* <DEDUP_REMOVED lines=43> */
.L_x_1995:
[----:B------:R-:W-:Y:S01]  /*12f80*/  I2FP.F32.U32 R3, R3 ;  /* 0x0000000300037245 */ /* 0x000fe20000201000 */
[----:B------:R-:W-:Y:S02]  /*12f90*/  IMAD.U32 R2, R70, 0x10000, RZ ;  /* 0x0001000046027824 */ /* 0x000fe400078e00ff */
[----:B------:R-:W-:Y:S02]  /*12fa0*/  @P0 IMAD.U32 R115, R66, 0x10000, RZ ;  /* 0x0001000042730824 */ /* 0x000fe400078e00ff */
[----:B------:R-:W-:Y:S01]  /*12fb0*/  FFMA.FTZ R3, R3, R88, 1.1641532182693481445e-10 ;  /* 0x2f00000003037423 */ /* 0x000fe20000010058 */
[----:B------:R-:W-:-:S04]  /*12fc0*/  FMUL.FTZ R2, R2, UR5 ;  /* 0x0000000502027c20 */ /* 0x000fc80008410000 */
[----:B------:R-:W-:-:S04]  /*12fd0*/  FSETP.GTU.FTZ.AND P3, PT, R3, UR4, PT ;  /* 0x0000000403007c0b */ /* 0x000fc8000bf7c000 */
[----:B------:R-:W-:-:S05]  /*12fe0*/  FSEL R3, R2, RZ, !P3 ;  /* 0x000000ff02037208 */ /* 0x000fca0005800000 */
[----:B------:R-:W-:Y:S01]  /*12ff0*/  FADD.FTZ R2, R4, R3 ;  /* 0x0000000304027221 */ /* 0x000fe20000010000 */
[----:B------:R-:W-:Y:S01]  /*13000*/  SEL R4, RZ, 0x1, P3 ;  /* 0x00000001ff047807 */ /* 0x000fe20001800000 */
[----:B------:R-:W-:Y:S01]  /*13010*/  IMAD.MOV.U32 R3, RZ, RZ, R10 ;  /* 0x000000ffff037224 */ /* 0x000fe200078e000a */
[----:B------:R-:W-:Y:S01]  /*13020*/  ISETP.NE.AND P3, PT, R73, 0x1, PT ;  /* 0x000000014900780c */ /* 0x000fe20003f65270 */
[--C-:B------:R-:W-:Y:S01]  /*13030*/  @P0 FADD.FTZ R115, R115, R2.reuse ;  /* 0x0000000273730221 */ /* 0x100fe20000010000 */
[----:B------:R-:W-:Y:S01]  /*13040*/  @!P0 IMAD.MOV.U32 R115, RZ, RZ, R2 ;  /* 0x000000ffff738224 */ /* 0x000fe200078e0002 */
[----:B------:R-:W-:-:S04]  /*13050*/  MOV R2, 0x2 ;  /* 0x0000000200027802 */ /* 0x000fc80000000f00 */
        /* <DEDUP_REMOVED lines=10> */
.L_x_1999:
        /* <DEDUP_REMOVED lines=12> */
.L_x_2000:
        /* <DEDUP_REMOVED lines=43> */
.L_x_1998:
        /* <DEDUP_REMOVED lines=19> */
.L_x_2002:
        /* <DEDUP_REMOVED lines=12> */
.L_x_2003:
        /* <DEDUP_REMOVED lines=43> */
.L_x_2001:
        /* <DEDUP_REMOVED lines=12> */
[----:B------:R-:W-:Y:S01]  /*139d0*/  @P0 SHF.L.U32 R73, R2, 0x10, RZ ;  /* 0x0000001002490819 */ /* 0x000fe200000006ff */
[----:B------:R-:W-:-:S04]  /*139e0*/  IMAD.MOV.U32 R2, RZ, RZ, R10 ;  /* 0x000000ffff027224 */ /* 0x000fc800078e000a */
[----:B------:R-:W-:Y:S01]  /*139f0*/  @P0 FADD.FTZ R118, R74, R73 ;  /* 0x000000494a760221 */ /* 0x000fe20000010000 */
[----:B------:R-:W-:-:S05]  /*13a00*/  @!P0 IMAD.MOV.U32 R118, RZ, RZ, R74 ;  /* 0x000000ffff768224 */ /* 0x000fca00078e004a */
        /* <DEDUP_REMOVED lines=10> */
.L_x_2005:
        /* <DEDUP_REMOVED lines=12> */
.L_x_2006:
        /* <DEDUP_REMOVED lines=43> */
.L_x_2004:
[----:B------:R-:W-:Y:S01]  /*13e20*/  I2FP.F32.U32 R73, R2 ;  /* 0x0000000200497245 */ /* 0x000fe20000201000 */
[C---:B------:R-:W-:Y:S01]  /*13e30*/  IMAD.U32 R2, R75.reuse, 0x10000, RZ ;  /* 0x000100004b027824 */ /* 0x040fe200078e00ff */
[----:B------:R-:W-:Y:S01]  /*13e40*/  ISETP.NE.AND P5, PT, R112, 0x1, PT ;  /* 0x000000017000780c */ /* 0x000fe20003fa5270 */
[----:B------:R-:W-:Y:S01]  /*13e50*/  IMAD.MOV.U32 R74, RZ, RZ, R10 ;  /* 0x000000ffff4a7224 */ /* 0x000fe200078e000a */
[----:B------:R-:W-:Y:S01]  /*13e60*/  PRMT R119, R75, 0x7632, R119 ;  /* 0x000076324b777816 */ /* 0x000fe20000000077 */
[----:B------:R-:W-:Y:S01]  /*13e70*/  FFMA.FTZ R73, R73, R88, 1.1641532182693481445e-10 ;  /* 0x2f00000049497423 */ /* 0x000fe20000010058 */
[----:B------:R-:W-:Y:S01]  /*13e80*/  FMUL.FTZ R2, R2, UR5 ;  /* 0x0000000502027c20 */ /* 0x000fe20008410000 */
[----:B------:R-:W-:-:S03]  /*13e90*/  HFMA2 R75, -RZ, RZ, 0, 1.1920928955078125e-07 ;  /* 0x00000002ff4b7431 */ /* 0x000fc600000001ff */
        /* <DEDUP_REMOVED lines=12> */
.L_x_2008:
        /* <DEDUP_REMOVED lines=12> */
.L_x_2009:
        /* <DEDUP_REMOVED lines=43> */
.L_x_2007:
[----:B------:R-:W-:Y:S01]  /*142d0*/  I2FP.F32.U32 R73, R74 ;  /* 0x0000004a00497245 */ /* 0x000fe20000201000 */
[----:B------:R-:W-:Y:S01]  /*142e0*/  @P0 IMAD.U32 R117, R67, 0x10000, RZ ;  /* 0x0001000043750824 */ /* 0x000fe200078e00ff */
[----:B------:R-:W-:Y:S02]  /*142f0*/  SHF.L.U32 R72, R71, 0x10, RZ ;  /* 0x0000001047487819 */ /* 0x000fe400000006ff */
[----:B------:R-:W-:Y:S01]  /*14300*/  MOV R112, 0x2 ;  /* 0x0000000200707802 */ /* 0x000fe20000000f00 */
[----:B------:R-:W-:Y:S02]  /*14310*/  FFMA.FTZ R73, R73, R88, 1.1641532182693481445e-10 ;  /* 0x2f00000049497423 */ /* 0x000fe40000010058 */
[----:B------:R-:W-:-:S03]  /*14320*/  FMUL.FTZ R72, R72, UR5 ;  /* 0x0000000548487c20 */ /* 0x000fc60008410000 */
[----:B------:R-:W-:-:S04]  /*14330*/  FSETP.GTU.FTZ.AND P5, PT, R73, UR4, PT ;  /* 0x0000000449007c0b */ /* 0x000fc8000bfbc000 */
        /* <DEDUP_REMOVED lines=18> */
.L_x_2011:
        /* <DEDUP_REMOVED lines=12> */
.L_x_2012:
        /* <DEDUP_REMOVED lines=43> */
.L_x_2010:
        /* <DEDUP_REMOVED lines=19> */
.L_x_2014:
        /* <DEDUP_REMOVED lines=14> */
.L_x_2015:
        /* <DEDUP_REMOVED lines=43> */
.L_x_2013:
        /* <DEDUP_REMOVED lines=20> */
.L_x_1967:
        /* <DEDUP_REMOVED lines=15> */
.L_x_2018:
        /* <DEDUP_REMOVED lines=12> */
.L_x_2019:
        /* <DEDUP_REMOVED lines=43> */
.L_x_2017:
[----:B------:R-:W-:Y:S01]  /*15230*/  I2FP.F32.U32 R109, R111 ;  /* 0x0000006f006d7245 */ /* 0x000fe20000201000 */
[----:B-----5:R-:W-:Y:S01]  /*15240*/  IMAD.U32 R111, R72, 0x10000, RZ ;  /* 0x00010000486f7824 */ /* 0x020fe200078e00ff */
[----:B------:R-:W-:Y:S01]  /*15250*/  ISETP.NE.AND P2, PT, R113, 0x1, PT ;  /* 0x000000017100780c */ /* 0x000fe20003f45270 */
[----:B------:R-:W-:Y:S01]  /*15260*/  @P0 IMAD.U32 R112, R64, 0x10000, RZ ;  /* 0x0001000040700824 */ /* 0x000fe200078e00ff */
[----:B------:R-:W-:Y:S01]  /*15270*/  PRMT R72, R72, 0x7632, R72 ;  /* 0x0000763248487816 */ /* 0x000fe20000000048 */
[----:B------:R-:W-:Y:S01]  /*15280*/  FFMA.FTZ R109, R109, R88, 1.1641532182693481445e-10 ;  /* 0x2f0000006d6d7423 */ /* 0x000fe20000010058 */
[----:B------:R-:W-:Y:S01]  /*15290*/  FMUL.FTZ R111, R111, UR5 ;  /* 0x000000056f6f7c20 */ /* 0x000fe20008410000 */
[----:B------:R-:W-:-:S03]  /*152a0*/  MOV R115, 0x2 ;  /* 0x0000000200737802 */ /* 0x000fc60000000f00 */
[----:B------:R-:W-:-:S04]  /*152b0*/  FSETP.GTU.FTZ.AND P1, PT, R109, UR4, PT ;  /* 0x000000046d007c0b */ /* 0x000fc8000bf3c000 */
[----:B------:R-:W-:Y:S01]  /*152c0*/  FSEL R109, R111, RZ, !P1 ;  /* 0x000000ff6f6d7208 */ /* 0x000fe20004800000 */
[----:B------:R-:W-:Y:S01]  /*152d0*/  IMAD.MOV.U32 R111, RZ, RZ, R10 ;  /* 0x000000ffff6f7224 */ /* 0x000fe200078e000a */
[----:B------:R-:W-:-:S03]  /*152e0*/  PLOP3.LUT P1, PT, P1, PT, PT, 0x8, 0x80 ;  /* 0x000000000080781c */ /* 0x000fc60000f2e170 */
[----:B------:R-:W-:Y:S01]  /*152f0*/  @P0 FADD.FTZ R109, R112, R109 ;  /* 0x0000006d706d0221 */ /* 0x000fe20000010000 */
[----:B-1----:R-:W-:-:S04]  /*15300*/  P2R R120, PR, RZ, 0x2 ;  /* 0x00000002ff787803 */ /* 0x002fc80000000000 */
        /* <DEDUP_REMOVED lines=10> */
.L_x_2021:
        /* <DEDUP_REMOVED lines=12> */
.L_x_2022:
        /* <DEDUP_REMOVED lines=43> */
.L_x_2020:
[----:B------:R-:W-:Y:S01]  /*15720*/  I2FP.F32.U32 R111, R111 ;  /* 0x0000006f006f7245 */ /* 0x000fe20000201000 */
[----:B------:R-:W-:Y:S01]  /*15730*/  IMAD.U32 R72, R72, 0x10000, RZ ;  /* 0x0001000048487824 */ /* 0x000fe200078e00ff */
[----:B------:R-:W-:Y:S01]  /*15740*/  ISETP.NE.AND P2, PT, R115, 0x1, PT ;  /* 0x000000017300780c */ /* 0x000fe20003f45270 */
[----:B------:R-:W-:Y:S01]  /*15750*/  IMAD.MOV.U32 R113, RZ, RZ, 0x2 ;  /* 0x00000002ff717424 */ /* 0x000fe200078e00ff */
[----:B------:R-:W-:Y:S01]  /*15760*/  @P0 PRMT R112, R64, 0x7632, R112 ;  /* 0x0000763240700816 */ /* 0x000fe20000000070 */
[----:B------:R-:W-:Y:S01]  /*15770*/  FFMA.FTZ R111, R111, R88, 1.1641532182693481445e-10 ;  /* 0x2f0000006f6f7423 */ /* 0x000fe20000010058 */
[----:B------:R-:W-:-:S04]  /*15780*/  FMUL.FTZ R72, R72, UR5 ;  /* 0x0000000548487c20 */ /* 0x000fc80008410000 */
[----:B------:R-:W-:Y:S02]  /*15790*/  FSETP.GTU.FTZ.AND P1, PT, R111, UR4, PT ;  /* 0x000000046f007c0b */ /* 0x000fe4000bf3c000 */
[----:B------:R-:W-:Y:S02]  /*157a0*/  @P0 SHF.L.U32 R111, R112, 0x10, RZ ;  /* 0x00000010706f0819 */ /* 0x000fe400000006ff */
        /* <DEDUP_REMOVED lines=15> */
.L_x_2024:
        /* <DEDUP_REMOVED lines=12> */
.L_x_2025:
        /* <DEDUP_REMOVED lines=43> */
.L_x_2023:
[----:B------:R-:W-:Y:S01]  /*15c10*/  I2FP.F32.U32 R111, R72 ;  /* 0x00000048006f7245 */ /* 0x000fe20000201000 */
[----:B------:R-:W-:Y:S01]  /*15c20*/  @P0 IMAD.U32 R112, R65, 0x10000, RZ ;  /* 0x0001000041700824 */ /* 0x000fe200078e00ff */
[----:B------:R-:W-:Y:S02]  /*15c30*/  SHF.L.U32 R72, R73, 0x10, RZ ;  /* 0x0000001049487819 */ /* 0x000fe400000006ff */
[----:B------:R-:W-:Y:S01]  /*15c40*/  ISETP.NE.AND P2, PT, R113, 0x1, PT ;  /* 0x000000017100780c */ /* 0x000fe20003f45270 */
[----:B------:R-:W-:Y:S01]  /*15c50*/  FFMA.FTZ R111, R111, R88, 1.1641532182693481445e-10 ;  /* 0x2f0000006f6f7423 */ /* 0x000fe20000010058 */
[----:B------:R-:W-:Y:S01]  /*15c60*/  PRMT R115, R73, 0x7632, R115 ;  /* 0x0000763249737816 */ /* 0x000fe20000000073 */
[----:B------:R-:W-:Y:S01]  /*15c70*/  FMUL.FTZ R72, R72, UR5 ;  /* 0x0000000548487c20 */ /* 0x000fe20008410000 */
[----:B------:R-:W-:Y:S02]  /*15c80*/  MOV R73, R10 ;  /* 0x0000000a00497202 */ /* 0x000fe40000000f00 */
        /* <DEDUP_REMOVED lines=16> */
.L_x_2027:
        /* <DEDUP_REMOVED lines=12> */
.L_x_2028:
        /* <DEDUP_REMOVED lines=43> */
.L_x_2026:
        /* <DEDUP_REMOVED lines=23> */
.L_x_2030:
        /* <DEDUP_REMOVED lines=12> */
.L_x_2031:
        /* <DEDUP_REMOVED lines=43> */
.L_x_2029:
[----:B------:R-:W-:Y:S01]  /*165e0*/  I2FP.F32.U32 R73, R73 ;  /* 0x0000004900497245 */ /* 0x000fe20000201000 */
[----:B------:R-:W-:Y:S01]  /*165f0*/  IMAD.U32 R72, R74, 0x10000, RZ ;  /* 0x000100004a487824 */ /* 0x000fe200078e00ff */
[----:B------:R-:W-:Y:S02]  /*16600*/  ISETP.NE.AND P3, PT, R113, 0x1, PT ;  /* 0x000000017100780c */ /* 0x000fe40003f65270 */
        /* <DEDUP_REMOVED lines=20> */
.L_x_2033:
        /* <DEDUP_REMOVED lines=12> */
.L_x_2034:
        /* <DEDUP_REMOVED lines=43> */
.L_x_2032:
        /* <DEDUP_REMOVED lines=23> */
.L_x_2036:
        /* <DEDUP_REMOVED lines=12> */
.L_x_2037:
        /* <DEDUP_REMOVED lines=43> */
.L_x_2035:
        /* <DEDUP_REMOVED lines=23> */
.L_x_2039:
        /* <DEDUP_REMOVED lines=12> */
.L_x_2040:
        /* <DEDUP_REMOVED lines=43> */
.L_x_2038:
        /* <DEDUP_REMOVED lines=15> */
.L_x_2016:
        /* <DEDUP_REMOVED lines=8> */
[----:B------:R-:W-:Y:S02]  /*175f0*/  ISETP.NE.AND P6, PT, R120, RZ, PT ;  /* 0x000000ff7800720c */ /* 0x000fe40003fc5270 */
[----:B------:R-:W-:-:S02]  /*17600*/  SEL R122, RZ, 0x1000000, !P1 ;  /* 0x01000000ff7a7807 */ /* 0x000fc40004800000 */
[----:B------:R-:W-:Y:S02]  /*17610*/  SEL R121, RZ, 0x10000, !P4 ;  /* 0x00010000ff797807 */ /* 0x000fe40006000000 */
[----:B------:R-:W-:Y:S02]  /*17620*/  SEL R120, RZ, 0x100, !P5 ;  /* 0x00000100ff787807 */ /* 0x000fe40006800000 */
[----:B------:R-:W-:Y:S02]  /*17630*/  SEL R127, RZ, 0x100, !P3 ;  /* 0x00000100ff7f7807 */ /* 0x000fe40005800000 */
[----:B------:R-:W-:Y:S01]  /*17640*/  LOP3.LUT R120, R120, R122, R121, 0xfe, !PT ;  /* 0x0000007a78787212 */ /* 0x000fe200078efe79 */
[----:B------:R-:W-:Y:S01]  /*17650*/  VIADD R121, R76, 0x180 ;  /* 0x000001804c797836 */ /* 0x000fe20000000000 */
[----:B------:R-:W-:Y:S01]  /*17660*/  LOP3.LUT R127, R127, R128, R126, 0xfe, !PT ;  /* 0x000000807f7f7212 */ /* 0x000fe200078efe7e */
[----:B------:R-:W-:Y:S01]  /*17670*/  IMAD.MOV.U32 R126, RZ, RZ, 0x10 ;  /* 0x00000010ff7e7424 */ /* 0x000fe200078e00ff */
[----:B------:R-:W-:Y:S01]  /*17680*/  SEL R122, RZ, 0x1, !P2 ;  /* 0x00000001ff7a7807 */ /* 0x000fe20005000000 */
[----:B------:R-:W-:Y:S01]  /*17690*/  IMAD.WIDE.U32 R128, R121, 0x10, R132 ;  /* 0x0000001079807825 */ /* 0x000fe200078e0084 */
[----:B------:R-:W-:-:S02]  /*176a0*/  SEL R123, RZ, 0x1, !P6 ;  /* 0x00000001ff7b7807 */ /* 0x000fc40007000000 */
[----:B--2---:R-:W-:Y:S01]  /*176b0*/  LOP3.LUT R73, R127, R122, RZ, 0xfc, !PT ;  /* 0x0000007a7f497212 */ /* 0x004fe200078efcff */
[----:B------:R-:W-:Y:S01]  /*176c0*/  IMAD.WIDE.U32 R74, R110, 0x8, R84 ;  /* 0x000000086e4a7825 */ /* 0x000fe200078e0054 */
[----:B------:R-:W-:Y:S02]  /*176d0*/  LOP3.LUT R72, R120, R123, RZ, 0xfc, !PT ;  /* 0x0000007b78487212 */ /* 0x000fe400078efcff */
[----:B------:R-:W-:Y:S01]  /*176e0*/  PLOP3.LUT P3, PT, PT, PT, UP0, 0x80, 0x8 ;  /* 0x000000000008781c */ /* 0x000fe20003f6f008 */
[C---:B0-----:R-:W-:Y:S01]  /*176f0*/  @P0 IMAD.WIDE.U32 R124, R121.reuse, 0x10, R124 ;  /* 0x00000010797c0825 */ /* 0x041fe200078e007c */
[----:B------:R-:W-:Y:S01]  /*17700*/  PLOP3.LUT P1, PT, PT, PT, UP0, 0x80, 0x8 ;  /* 0x000000000008781c */ /* 0x000fe20003f2f008 */
[----:B------:R0:W-:Y:S10]  /*17710*/  STG.E.64 desc[UR8][R74.64], R72 ;  /* 0x000000484a007986 */ /* 0x0001f4000c101b08 */
[----:B-1----:R-:W-:Y:S01]  /*17720*/  @P3 IMAD.WIDE.U32 R126, R121, R126, UR40 ;  /* 0x00000028797e3e25 */ /* 0x002fe2000f8e007e */
[----:B------:R-:W-:Y:S06]  /*17730*/  BRA.U !UP0, `(.L_x_2041) ;  /* 0x0000000108507547 */ /* 0x000fec000b800000 */
        /* <DEDUP_REMOVED lines=20> */
.L_x_2041:
        /* <DEDUP_REMOVED lines=19> */
.L_x_2044:
        /* <DEDUP_REMOVED lines=12> */
.L_x_2045:
        /* <DEDUP_REMOVED lines=43> */
.L_x_2043:
[----:B------:R-:W-:Y:S01]  /*17d20*/  I2FP.F32.U32 R3, R0 ;  /* 0x0000000000037245 */ /* 0x000fe20000201000 */
[----:B------:R-:W-:Y:S01]  /*17d30*/  IMAD.MOV.U32 R4, RZ, RZ, 0x2 ;  /* 0x00000002ff047424 */ /* 0x000fe200078e00ff */
[----:B------:R-:W-:Y:S02]  /*17d40*/  ISETP.NE.AND P2, PT, R2, 0x1, PT ;  /* 0x000000010200780c */ /* 0x000fe40003f45270 */
[C---:B-----5:R-:W-:Y:S01]  /*17d50*/  SHF.L.U32 R0, R72.reuse, 0x10, RZ ;  /* 0x0000001048007819 */ /* 0x060fe200000006ff */
[----:B------:R-:W-:Y:S01]  /*17d60*/  FFMA.FTZ R3, R3, R88, 1.1641532182693481445e-10 ;  /* 0x2f00000003037423 */ /* 0x000fe20000010058 */
[----:B------:R-:W-:-:S03]  /*17d70*/  PRMT R72, R72, 0x7632, R72 ;  /* 0x0000763248487816 */ /* 0x000fc60000000048 */
[----:B------:R-:W-:Y:S01]  /*17d80*/  FMUL.FTZ R0, R0, UR5 ;  /* 0x0000000500007c20 */ /* 0x000fe20008410000 */
        /* <DEDUP_REMOVED lines=14> */
.L_x_2047:
        /* <DEDUP_REMOVED lines=12> */
.L_x_2048:
        /* <DEDUP_REMOVED lines=43> */
.L_x_2046:
        /* <DEDUP_REMOVED lines=8> */
[----:B------:R-:W-:Y:S01]  /*18260*/  HFMA2 R2, -RZ, RZ, 0, 1.1920928955078125e-07 ;  /* 0x00000002ff027431 */ /* 0x000fe200000001ff */
[----:B------:R-:W-:-:S03]  /*18270*/  SEL R8, RZ, 0x1, P1 ;  /* 0x00000001ff087807 */ /* 0x000fc60000800000 */
        /* <DEDUP_REMOVED lines=14> */
.L_x_2050:
        /* <DEDUP_REMOVED lines=12> */
.L_x_2051:
        /* <DEDUP_REMOVED lines=43> */
.L_x_2049:
        /* <DEDUP_REMOVED lines=20> */
.L_x_2053:
        /* <DEDUP_REMOVED lines=12> */
.L_x_2054:
        /* <DEDUP_REMOVED lines=43> */
.L_x_2052:
        /* <DEDUP_REMOVED lines=26> */
.L_x_2056:
        /* <DEDUP_REMOVED lines=12> */
.L_x_2057:
        /* <DEDUP_REMOVED lines=43> */
.L_x_2055:
[----:B------:R-:W-:Y:S01]  /*19090*/  I2FP.F32.U32 R3, R0 ;  /* 0x0000000000037245 */ /* 0x000fe20000201000 */
[----:B------:R-:W-:Y:S01]  /*190a0*/  IMAD.U32 R0, R73, 0x10000, RZ ;  /* 0x0001000049007824 */ /* 0x000fe200078e00ff */
[----:B------:R-:W-:Y:S01]  /*190b0*/  ISETP.NE.AND P2, PT, R2, 0x1, PT ;  /* 0x000000010200780c */ /* 0x000fe20003f45270 */
[----:B------:R-:W-:Y:S02]  /*190c0*/  IMAD.MOV.U32 R4, RZ, RZ, 0x2 ;  /* 0x00000002ff047424 */ /* 0x000fe400078e00ff */
[----:B------:R-:W-:Y:S01]  /*190d0*/  FFMA.FTZ R3, R3, R88, 1.1641532182693481445e-10 ;  /* 0x2f00000003037423 */ /* 0x000fe20000010058 */
[----:B------:R-:W-:Y:S01]  /*190e0*/  FMUL.FTZ R6, R0, UR5 ;  /* 0x0000000500067c20 */ /* 0x000fe20008410000 */
[----:B------:R-:W-:-:S03]  /*190f0*/  PRMT R0, R73, 0x7632, R0 ;  /* 0x0000763249007816 */ /* 0x000fc60000000000 */
        /* <DEDUP_REMOVED lines=14> */
.L_x_2059:
        /* <DEDUP_REMOVED lines=12> */
.L_x_2060:
        /* <DEDUP_REMOVED lines=43> */
.L_x_2058:
        /* <DEDUP_REMOVED lines=24> */
.L_x_2062:
        /* <DEDUP_REMOVED lines=12> */
.L_x_2063:
        /* <DEDUP_REMOVED lines=43> */
.L_x_2061:
        /* <DEDUP_REMOVED lines=19> */
.L_x_2065:
        /* <DEDUP_REMOVED lines=12> */
.L_x_2066:
        /* <DEDUP_REMOVED lines=43> */
.L_x_2064:
        /* <DEDUP_REMOVED lines=8> */
[----:B------:R-:W-:-:S04]  /*19f60*/  @P0 PRMT R3, R65, 0x7632, R3 ;  /* 0x0000763241030816 */ /* 0x000fc80000000003 */
[----:B------:R-:W-:Y:S01]  /*19f70*/  FSEL R5, R2, RZ, !P2 ;  /* 0x000000ff02057208 */ /* 0x000fe20005000000 */
[----:B------:R-:W-:-:S04]  /*19f80*/  @P0 IMAD.U32 R3, R3, 0x10000, RZ ;  /* 0x0001000003030824 */ /* 0x000fc800078e00ff */
        /* <DEDUP_REMOVED lines=15> */
.L_x_2068:
        /* <DEDUP_REMOVED lines=12> */
.L_x_2069:
        /* <DEDUP_REMOVED lines=43> */
.L_x_2067:
[----:B------:R-:W-:Y:S01]  /*1a3f0*/  I2FP.F32.U32 R3, R3 ;  /* 0x0000000300037245 */ /* 0x000fe20000201000 */
[----:B------:R-:W-:Y:S01]  /*1a400*/  IMAD.U32 R2, R74, 0x10000, RZ ;  /* 0x000100004a027824 */ /* 0x000fe200078e00ff */
        /* <DEDUP_REMOVED lines=18> */
.L_x_2071:
        /* <DEDUP_REMOVED lines=12> */
.L_x_2072:
        /* <DEDUP_REMOVED lines=43> */
.L_x_2070:
[----:B------:R-:W-:Y:S01]  /*1a8a0*/  I2FP.F32.U32 R3, R3 ;  /* 0x0000000300037245 */ /* 0x000fe20000201000 */
[----:B------:R-:W-:Y:S01]  /*1a8b0*/  IMAD.U32 R2, R70, 0x10000, RZ ;  /* 0x0001000046027824 */ /* 0x000fe200078e00ff */
[----:B------:R-:W-:-:S03]  /*1a8c0*/  @P0 SHF.L.U32 R73, R66, 0x10, RZ ;  /* 0x0000001042490819 */ /* 0x000fc600000006ff */
[----:B------:R-:W-:Y:S01]  /*1a8d0*/  FFMA.FTZ R3, R3, R88, 1.1641532182693481445e-10 ;  /* 0x2f00000003037423 */ /* 0x000fe20000010058 */
[----:B------:R-:W-:-:S04]  /*1a8e0*/  FMUL.FTZ R2, R2, UR5 ;  /* 0x0000000502027c20 */ /* 0x000fc80008410000 */
        /* <DEDUP_REMOVED lines=19> */
.L_x_2074:
        /* <DEDUP_REMOVED lines=12> */
.L_x_2075:
        /* <DEDUP_REMOVED lines=43> */
.L_x_2073:
        /* <DEDUP_REMOVED lines=19> */
.L_x_2077:
        /* <DEDUP_REMOVED lines=12> */
.L_x_2078:
        /* <DEDUP_REMOVED lines=43> */
.L_x_2076:
        /* <DEDUP_REMOVED lines=26> */
.L_x_2080:
        /* <DEDUP_REMOVED lines=12> */
.L_x_2081:
        /* <DEDUP_REMOVED lines=43> */
.L_x_2079:
        /* <DEDUP_REMOVED lines=20> */
.L_x_2083:
        /* <DEDUP_REMOVED lines=12> */
.L_x_2084:
        /* <DEDUP_REMOVED lines=43> */
.L_x_2082:
        /* <DEDUP_REMOVED lines=25> */
.L_x_2086:
        /* <DEDUP_REMOVED lines=12> */
.L_x_2087:
        /* <DEDUP_REMOVED lines=43> */
.L_x_2085:
        /* <DEDUP_REMOVED lines=19> */
.L_x_2089:
        /* <DEDUP_REMOVED lines=14> */
.L_x_2090:
        /* <DEDUP_REMOVED lines=43> */
.L_x_2088:
        /* <DEDUP_REMOVED lines=20> */
.L_x_2042:
[----:B------:R-:W-:Y:S01]  /*1c6f0*/  ISETP.NE.AND P1, PT, R130, 0x1, PT ;  /* 0x000000018200780c */ /* 0x000fe20003f25270 */
[----:B------:R-:W-:Y:S01]  /*1c700*/  IMAD.MOV.U32 R122, RZ, RZ, 0x2 ;  /* 0x00000002ff7a7424 */ /* 0x000fe200078e00ff */
[----:B------:R-:W-:Y:S01]  /*1c710*/  MOV R112, R10 ;  /* 0x0000000a00707202 */ /* 0x000fe20000000f00 */
[----:B--2---:R-:W-:-:S10]  /*1c720*/  IMAD.MOV.U32 R129, RZ, RZ, R101 ;  /* 0x000000ffff817224 */ /* 0x004fd400078e0065 */
        /* <DEDUP_REMOVED lines=11> */
.L_x_2093:
        /* <DEDUP_REMOVED lines=12> */
.L_x_2094:
        /* <DEDUP_REMOVED lines=39> */
[----:B------:R-:W-:Y:S01]  /*1cb10*/  LOP3.LUT R97, R124, UR32, R123, 0x96, !PT ;  /* 0x000000207c617c12 */ /* 0x000fe2000f8e967b */
[----:B------:R-:W-:Y:S01]  /*1cb20*/  IMAD.MOV.U32 R129, RZ, RZ, R112 ;  /* 0x000000ffff817224 */ /* 0x000fe200078e0070 */
[----:B------:R-:W-:Y:S01]  /*1cb30*/  LOP3.LUT R96, R96, UR26, R113, 0x96, !PT ;  /* 0x0000001a60607c12 */ /* 0x000fe2000f8e9671 */
[----:B------:R-:W-:-:S07]  /*1cb40*/  IMAD.MOV.U32 R112, RZ, RZ, R101 ;  /* 0x000000ffff707224 */ /* 0x000fce00078e0065 */
.L_x_2092:
[----:B------:R-:W-:Y:S01]  /*1cb50*/  I2FP.F32.U32 R101, R112 ;  /* 0x0000007000657245 */ /* 0x000fe20000201000 */
[----:B-----5:R-:W-:Y:S01]  /*1cb60*/  IMAD.U32 R112, R72, 0x10000, RZ ;  /* 0x0001000048707824 */ /* 0x020fe200078e00ff */
[----:B------:R-:W-:Y:S01]  /*1cb70*/  ISETP.NE.AND P2, PT, R122, 0x1, PT ;  /* 0x000000017a00780c */ /* 0x000fe20003f45270 */
[----:B------:R-:W-:Y:S01]  /*1cb80*/  IMAD.MOV.U32 R113, RZ, RZ, R10 ;  /* 0x000000ffff717224 */ /* 0x000fe200078e000a */
        /* <DEDUP_REMOVED lines=20> */
.L_x_2096:
        /* <DEDUP_REMOVED lines=12> */
.L_x_2097:
        /* <DEDUP_REMOVED lines=43> */
.L_x_2095:
[----:B------:R-:W-:Y:S01]  /*1d040*/  I2FP.F32.U32 R113, R113 ;  /* 0x0000007100717245 */ /* 0x000fe20000201000 */
[----:B------:R-:W-:Y:S01]  /*1d050*/  IMAD.U32 R72, R72, 0x10000, RZ ;  /* 0x0001000048487824 */ /* 0x000fe200078e00ff */
[----:B------:R-:W-:Y:S02]  /*1d060*/  ISETP.NE.AND P2, PT, R124, 0x1, PT ;  /* 0x000000017c00780c */ /* 0x000fe40003f45270 */
[----:B------:R-:W-:Y:S01]  /*1d070*/  @P0 PRMT R112, R64, 0x7632, R112 ;  /* 0x0000763240700816 */ /* 0x000fe20000000070 */
[----:B------:R-:W-:Y:S01]  /*1d080*/  FFMA.FTZ R113, R113, R88, 1.1641532182693481445e-10 ;  /* 0x2f00000071717423 */ /* 0x000fe20000010058 */
[----:B------:R-:W-:Y:S02]  /*1d090*/  FMUL.FTZ R72, R72, UR5 ;  /* 0x0000000548487c20 */ /* 0x000fe40008410000 */
[----:B------:R-:W-:Y:S02]  /*1d0a0*/  @P0 SHF.L.U32 R112, R112, 0x10, RZ ;  /* 0x0000001070700819 */ /* 0x000fe400000006ff */
[----:B------:R-:W-:-:S04]  /*1d0b0*/  FSETP.GTU.FTZ.AND P1, PT, R113, UR4, PT ;  /* 0x0000000471007c0b */ /* 0x000fc8000bf3c000 */
[----:B------:R-:W-:Y:S01]  /*1d0c0*/  FSEL R123, R72, RZ, !P1 ;  /* 0x000000ff487b7208 */ /* 0x000fe20004800000 */
[----:B------:R-:W-:Y:S01]  /*1d0d0*/  IMAD.MOV.U32 R72, RZ, RZ, R10 ;  /* 0x000000ffff487224 */ /* 0x000fe200078e000a */
[----:B------:R-:W-:-:S03]  /*1d0e0*/  PLOP3.LUT P1, PT, P1, PT, PT, 0x8, 0x80 ;  /* 0x000000000080781c */ /* 0x000fc60000f2e170 */
[----:B------:R-:W-:Y:S01]  /*1d0f0*/  @P0 FADD.FTZ R123, R123, R112 ;  /* 0x000000707b7b0221 */ /* 0x000fe20000010000 */
[----:B------:R-:W-:Y:S01]  /*1d100*/  IMAD.MOV.U32 R112, RZ, RZ, 0x2 ;  /* 0x00000002ff707424 */ /* 0x000fe200078e00ff */
[----:B------:R-:W-:-:S03]  /*1d110*/  P2R R130, PR, RZ, 0x2 ;  /* 0x00000002ff827803 */ /* 0x000fc60000000000 */
        /* <DEDUP_REMOVED lines=10> */
.L_x_2099:
        /* <DEDUP_REMOVED lines=12> */
.L_x_2100:
        /* <DEDUP_REMOVED lines=43> */
.L_x_2098:
[----:B------:R-:W-:Y:S02]  /*1d530*/  I2FP.F32.U32 R113, R72 ;  /* 0x0000004800717245 */ /* 0x000fe40000201000 */
[----:B------:R-:W-:Y:S02]  /*1d540*/  SHF.L.U32 R72, R73, 0x10, RZ ;  /* 0x0000001049487819 */ /* 0x000fe400000006ff */
[----:B------:R-:W-:Y:S01]  /*1d550*/  ISETP.NE.AND P2, PT, R112, 0x1, PT ;  /* 0x000000017000780c */ /* 0x000fe20003f45270 */
[----:B------:R-:W-:Y:S01]  /*1d560*/  FFMA.FTZ R113, R113, R88, 1.1641532182693481445e-10 ;  /* 0x2f00000071717423 */ /* 0x000fe20000010058 */
[----:B------:R-:W-:Y:S01]  /*1d570*/  PRMT R126, R73, 0x7632, R126 ;  /* 0x00007632497e7816 */ /* 0x000fe2000000007e */
[----:B------:R-:W-:Y:S01]  /*1d580*/  FMUL.FTZ R72, R72, UR5 ;  /* 0x0000000548487c20 */ /* 0x000fe20008410000 */
[----:B------:R-:W-:Y:S02]  /*1d590*/  MOV R73, R10 ;  /* 0x0000000a00497202 */ /* 0x000fe40000000f00 */
[----:B------:R-:W-:Y:S01]  /*1d5a0*/  FSETP.GTU.FTZ.AND P1, PT, R113, UR4, PT ;  /* 0x0000000471007c0b */ /* 0x000fe2000bf3c000 */
[----:B------:R-:W-:-:S03]  /*1d5b0*/  @P0 IMAD.U32 R113, R65, 0x10000, RZ ;  /* 0x0001000041710824 */ /* 0x000fc600078e00ff */
        /* <DEDUP_REMOVED lines=15> */
.L_x_2102:
        /* <DEDUP_REMOVED lines=12> */
.L_x_2103:
        /* <DEDUP_REMOVED lines=43> */
.L_x_2101:
[----:B------:R-:W-:Y:S01]  /*1da20*/  I2FP.F32.U32 R73, R73 ;  /* 0x0000004900497245 */ /* 0x000fe20000201000 */
[----:B------:R-:W-:Y:S01]  /*1da30*/  IMAD.U32 R126, R126, 0x10000, RZ ;  /* 0x000100007e7e7824 */ /* 0x000fe200078e00ff */
[----:B------:R-:W-:Y:S02]  /*1da40*/  ISETP.NE.AND P2, PT, R113, 0x1, PT ;  /* 0x000000017100780c */ /* 0x000fe40003f45270 */
[----:B------:R-:W-:Y:S01]  /*1da50*/  @P0 PRMT R72, R65, 0x7632, R72 ;  /* 0x0000763241480816 */ /* 0x000fe20000000048 */
[----:B------:R-:W-:Y:S01]  /*1da60*/  FFMA.FTZ R73, R73, R88, 1.1641532182693481445e-10 ;  /* 0x2f00000049497423 */ /* 0x000fe20000010058 */
[----:B------:R-:W-:Y:S01]  /*1da70*/  FMUL.FTZ R126, R126, UR5 ;  /* 0x000000057e7e7c20 */ /* 0x000fe20008410000 */
[----:B------:R-:W-:Y:S02]  /*1da80*/  MOV R112, 0x2 ;  /* 0x0000000200707802 */ /* 0x000fe40000000f00 */
        /* <DEDUP_REMOVED lines=16> */
.L_x_2105:
        /* <DEDUP_REMOVED lines=12> */
.L_x_2106:
        /* <DEDUP_REMOVED lines=43> */
.L_x_2104:
        /* <DEDUP_REMOVED lines=23> */
.L_x_2108:
        /* <DEDUP_REMOVED lines=12> */
.L_x_2109:
        /* <DEDUP_REMOVED lines=43> */
.L_x_2107:
[----:B------:R-:W-:Y:S02]  /*1e3e0*/  I2FP.F32.U32 R73, R73 ;  /* 0x0000004900497245 */ /* 0x000fe40000201000 */
[----:B------:R-:W-:Y:S02]  /*1e3f0*/  SHF.L.U32 R74, R74, 0x10, RZ ;  /* 0x000000104a4a7819 */ /* 0x000fe400000006ff */
[----:B------:R-:W-:Y:S01]  /*1e400*/  ISETP.NE.AND P4, PT, R113, 0x1, PT ;  /* 0x000000017100780c */ /* 0x000fe20003f85270 */
[----:B------:R-:W-:Y:S01]  /*1e410*/  FFMA.FTZ R73, R73, R88, 1.1641532182693481445e-10 ;  /* 0x2f00000049497423 */ /* 0x000fe20000010058 */
[----:B------:R-:W-:Y:S01]  /*1e420*/  @P0 PRMT R72, R66, 0x7632, R72 ;  /* 0x0000763242480816 */ /* 0x000fe20000000048 */
[----:B------:R-:W-:-:S03]  /*1e430*/  FMUL.FTZ R74, R74, UR5 ;  /* 0x000000054a4a7c20 */ /* 0x000fc60008410000 */
[----:B------:R-:W-:Y:S01]  /*1e440*/  FSETP.GTU.FTZ.AND P3, PT, R73, UR4, PT ;  /* 0x0000000449007c0b */ /* 0x000fe2000bf7c000 */
[----:B------:R-:W-:Y:S01]  /*1e450*/  @P0 IMAD.U32 R72, R72, 0x10000, RZ ;  /* 0x0001000048480824 */ /* 0x000fe200078e00ff */
        /* <DEDUP_REMOVED lines=15> */
.L_x_2111:
        /* <DEDUP_REMOVED lines=12> */
.L_x_2112:
        /* <DEDUP_REMOVED lines=43> */
.L_x_2110:
        /* <DEDUP_REMOVED lines=23> */
.L_x_2114:
        /* <DEDUP_REMOVED lines=12> */
.L_x_2115:
        /* <DEDUP_REMOVED lines=43> */
.L_x_2113:
        /* <DEDUP_REMOVED lines=15> */
.L_x_2091:
[----:B------:R-:W-:Y:S01]  /*1ee90*/  ISETP.NE.AND P6, PT, R101, RZ, PT ;  /* 0x000000ff6500720c */ /* 0x000fe20003fc5270 */
[----:B------:R-:W0:Y:S01]  /*1eea0*/  @UP0 LDCU.64 UR40, c[0x0][0x398] ;  /* 0x00007300ff2807ac */ /* 0x000e220008000a00 */
[----:B------:R-:W-:Y:S02]  /*1eeb0*/  SEL R101, RZ, 0x1000000, !P5 ;  /* 0x01000000ff657807 */ /* 0x000fe40006800000 */
[----:B------:R-:W-:Y:S02]  /*1eec0*/  SEL R112, RZ, 0x10000, !P4 ;  /* 0x00010000ff707807 */ /* 0x000fe40006000000 */
[----:B------:R-:W-:Y:S02]  /*1eed0*/  SEL R137, RZ, 0x100, !P3 ;  /* 0x00000100ff897807 */ /* 0x000fe40005800000 */
[----:B------:R-:W-:Y:S02]  /*1eee0*/  ISETP.NE.AND P5, PT, R130, RZ, PT ;  /* 0x000000ff8200720c */ /* 0x000fe40003fa5270 */
[----:B------:R-:W-:-:S02]  /*1eef0*/  ISETP.NE.AND P4, PT, R134, RZ, PT ;  /* 0x000000ff8600720c */ /* 0x000fc40003f85270 */
[----:B------:R-:W-:Y:S01]  /*1ef00*/  LOP3.LUT R137, R137, R101, R112, 0xfe, !PT ;  /* 0x0000006589897212 */ /* 0x000fe200078efe70 */
[----:B------:R-:W-:Y:S01]  /*1ef10*/  IMAD.WIDE.U32 R112, R121, 0x10, R82 ;  /* 0x0000001079707825 */ /* 0x000fe200078e0052 */
[----:B------:R-:W-:Y:S01]  /*1ef20*/  SEL R136, RZ, 0x1, !P2 ;  /* 0x00000001ff887807 */ /* 0x000fe20005000000 */
[----:B------:R-:W1:Y:S01]  /*1ef30*/  @P0 LDC.64 R134, c[0x0][0x3a0] ;  /* 0x0000e800ff860b82 */ /* 0x000e620000000a00 */
[----:B------:R-:W-:Y:S02]  /*1ef40*/  SEL R131, RZ, 0x1000000, !P1 ;  /* 0x01000000ff837807 */ /* 0x000fe40004800000 */
[----:B------:R-:W-:Y:S01]  /*1ef50*/  SEL R130, RZ, 0x10000, !P4 ;  /* 0x00010000ff827807 */ /* 0x000fe20006000000 */
[----:B------:R2:W-:Y:S01]  /*1ef60*/  STG.E.128 desc[UR8][R112.64], R72 ;  /* 0x0000004870007986 */ /* 0x0005e2000c101d08 */
[----:B------:R-:W-:Y:S02]  /*1ef70*/  SEL R101, RZ, 0x100, !P5 ;  /* 0x00000100ff657807 */ /* 0x000fe40006800000 */
[----:B------:R-:W-:-:S02]  /*1ef80*/  PLOP3.LUT P3, PT, PT, PT, UP0, 0x80, 0x8 ;  /* 0x000000000008781c */ /* 0x000fc40003f6f008 */
[----:B------:R-:W-:Y:S01]  /*1ef90*/  LOP3.LUT R101, R101, R131, R130, 0xfe, !PT ;  /* 0x0000008365657212 */ /* 0x000fe200078efe82 */
[----:B------:R-:W-:Y:S01]  /*1efa0*/  VIADD R130, R76, 0x200 ;  /* 0x000002004c827836 */ /* 0x000fe20000000000 */
[----:B------:R-:W-:-:S03]  /*1efb0*/  PLOP3.LUT P1, PT, PT, PT, UP0, 0x80, 0x8 ;  /* 0x000000000008781c */ /* 0x000fc60003f2f008 */
[----:B------:R-:W-:Y:S01]  /*1efc0*/  IMAD.WIDE.U32 R138, R130, 0x10, R132 ;  /* 0x00000010828a7825 */ /* 0x000fe200078e0084 */
[----:B--2---:R-:W-:-:S03]  /*1efd0*/  LOP3.LUT R73, R137, R136, RZ, 0xfc, !PT ;  /* 0x0000008889497212 */ /* 0x004fc600078efcff */
[----:B------:R-:W-:Y:S01]  /*1efe0*/  IMAD.WIDE.U32 R74, R121, 0x8, R84 ;  /* 0x00000008794a7825 */ /* 0x000fe200078e0054 */
[----:B------:R-:W-:-:S03]  /*1eff0*/  SEL R136, RZ, 0x1, !P6 ;  /* 0x00000001ff887807 */ /* 0x000fc60007000000 */
[----:B------:R-:W-:Y:S01]  /*1f000*/  IMAD.MOV.U32 R137, RZ, RZ, 0x10 ;  /* 0x00000010ff897424 */ /* 0x000fe200078e00ff */
[----:B------:R-:W-:Y:S01]  /*1f010*/  LOP3.LUT R72, R101, R136, RZ, 0xfc, !PT ;  /* 0x0000008865487212 */ /* 0x000fe200078efcff */
[----:B-1----:R-:W-:-:S04]  /*1f020*/  @P0 IMAD.WIDE.U32 R134, R130, 0x10, R134 ;  /* 0x0000001082860825 */ /* 0x002fc800078e0086 */
[----:B------:R1:W-:Y:S01]  /*1f030*/  STG.E.64 desc[UR8][R74.64], R72 ;  /* 0x000000484a007986 */ /* 0x0003e2000c101b08 */
[----:B0-----:R-:W-:Y:S01]  /*1f040*/  @P3 IMAD.WIDE.U32 R136, R130, R137, UR40 ;  /* 0x0000002882883e25 */ /* 0x001fe2000f8e0089 */
[----:B------:R-:W-:Y:S06]  /*1f050*/  BRA.U !UP0, `(.L_x_2116) ;  /* 0x0000000108507547 */ /* 0x000fec000b800000 */
[----:B-1----:R-:W-:Y:S01]  /*1f060*/  SHF.L.U32 R75, R2, 0x10, RZ ;  /* 0x00000010024b7819 */ /* 0x002fe200000006ff */
        /* <DEDUP_REMOVED lines=19> */
.L_x_2116:
[----:B------:R2:W5:Y:S04]  /*1f1a0*/  @P1 LDG.E.128 R68, desc[UR8][R136.64] ;  /* 0x0000000888441981 */ /* 0x000568000c1e1d00 */
[----:B------:R2:W5:Y:S04]  /*1f1b0*/  @P0 LDG.E.128 R64, desc[UR8][R134.64] ;  /* 0x0000000886400981 */ /* 0x000568000c1e1d00 */
[----:B01----:R2:W5:Y:S01]  /*1f1c0*/  LDG.E.128 R72, desc[UR8][R138.64] ;  /* 0x000000088a487981 */ /* 0x003562000c1e1d00 */
        /* <DEDUP_REMOVED lines=16> */
.L_x_2119:
        /* <DEDUP_REMOVED lines=12> */
.L_x_2120:
        /* <DEDUP_REMOVED lines=43> */
.L_x_2118:
        /* <DEDUP_REMOVED lines=11> */
[----:B--2---:R-:W-:Y:S01]  /*1f6f0*/  P2R R138, PR, RZ, 0x8 ;  /* 0x00000008ff8a7803 */ /* 0x004fe20000000000 */
        /* <DEDUP_REMOVED lines=9> */
.L_x_2122:
        /* <DEDUP_REMOVED lines=12> */
.L_x_2123:
        /* <DEDUP_REMOVED lines=43> */
.L_x_2121:
        /* <DEDUP_REMOVED lines=24> */
.L_x_2125:
        /* <DEDUP_REMOVED lines=12> */
.L_x_2126:
        /* <DEDUP_REMOVED lines=43> */
.L_x_2124:
        /* <DEDUP_REMOVED lines=20> */
.L_x_2128:
        /* <DEDUP_REMOVED lines=12> */
.L_x_2129:
        /* <DEDUP_REMOVED lines=43> */
.L_x_2127:
        /* <DEDUP_REMOVED lines=26> */
.L_x_2131:
        /* <DEDUP_REMOVED lines=12> */
.L_x_2132:
        /* <DEDUP_REMOVED lines=43> */
.L_x_2130:
        /* <DEDUP_REMOVED lines=21> */
.L_x_2134:
        /* <DEDUP_REMOVED lines=12> */
.L_x_2135:
        /* <DEDUP_REMOVED lines=43> */
.L_x_2133:
        /* <DEDUP_REMOVED lines=24> */
.L_x_2137:
        /* <DEDUP_REMOVED lines=12> */
.L_x_2138:
        /* <DEDUP_REMOVED lines=43> */
.L_x_2136:
        /* <DEDUP_REMOVED lines=19> */
.L_x_2140:
        /* <DEDUP_REMOVED lines=12> */
.L_x_2141:
        /* <DEDUP_REMOVED lines=43> */
.L_x_2139:
        /* <DEDUP_REMOVED lines=26> */
.L_x_2143:
        /* <DEDUP_REMOVED lines=12> */
.L_x_2144:
        /* <DEDUP_REMOVED lines=43> */
.L_x_2142:
        /* <DEDUP_REMOVED lines=20> */
.L_x_2146:
        /* <DEDUP_REMOVED lines=12> */
.L_x_2147:
        /* <DEDUP_REMOVED lines=43> */
.L_x_2145:
        /* <DEDUP_REMOVED lines=24> */
.L_x_2149:
        /* <DEDUP_REMOVED lines=12> */
.L_x_2150:
        /* <DEDUP_REMOVED lines=43> */
.L_x_2148:
        /* <DEDUP_REMOVED lines=19> */
.L_x_2152:
        /* <DEDUP_REMOVED lines=12> */
.L_x_2153:
        /* <DEDUP_REMOVED lines=43> */
.L_x_2151:
        /* <DEDUP_REMOVED lines=26> */
.L_x_2155:
        /* <DEDUP_REMOVED lines=12> */
.L_x_2156:
        /* <DEDUP_REMOVED lines=43> */
.L_x_2154:
        /* <DEDUP_REMOVED lines=20> */
.L_x_2158:
        /* <DEDUP_REMOVED lines=12> */
.L_x_2159:
        /* <DEDUP_REMOVED lines=43> */
.L_x_2157:
[----:B------:R-:W-:Y:S01]  /*23510*/  I2FP.F32.U32 R73, R74 ;  /* 0x0000004a00497245 */ /* 0x000fe20000201000 */
[----:B------:R-:W-:Y:S01]  /*23520*/  @P0 IMAD.U32 R135, R67, 0x10000, RZ ;  /* 0x0001000043870824 */ /* 0x000fe200078e00ff */
[----:B------:R-:W-:Y:S01]  /*23530*/  SHF.L.U32 R72, R71, 0x10, RZ ;  /* 0x0000001047487819 */ /* 0x000fe200000006ff */
[----:B------:R-:W-:Y:S02]  /*23540*/  HFMA2 R113, -RZ, RZ, 0, 1.1920928955078125e-07 ;  /* 0x00000002ff717431 */ /* 0x000fe400000001ff */
        /* <DEDUP_REMOVED lines=21> */
.L_x_2161:
        /* <DEDUP_REMOVED lines=12> */
.L_x_2162:
        /* <DEDUP_REMOVED lines=43> */
.L_x_2160:
        /* <DEDUP_REMOVED lines=19> */
.L_x_2164:
        /* <DEDUP_REMOVED lines=14> */
.L_x_2165:
        /* <DEDUP_REMOVED lines=43> */
.L_x_2163:
[----:B------:R-:W-:Y:S02]  /*23ed0*/  I2FP.F32.U32 R73, R74 ;  /* 0x0000004a00497245 */ /* 0x000fe40000201000 */
[----:B------:R-:W-:Y:S02]  /*23ee0*/  PRMT R72, R71, 0x7632, R72 ;  /* 0x0000763247487816 */ /* 0x000fe40000000048 */
[----:B------:R-:W-:Y:S01]  /*23ef0*/  @P0 PRMT R74, R67, 0x7632, R74 ;  /* 0x00007632434a0816 */ /* 0x000fe2000000004a */
[----:B------:R-:W-:Y:S02]  /*23f00*/  FFMA.FTZ R73, R73, R88, 1.1641532182693481445e-10 ;  /* 0x2f00000049497423 */ /* 0x000fe40000010058 */
[----:B------:R-:W-:-:S03]  /*23f10*/  IMAD.U32 R72, R72, 0x10000, RZ ;  /* 0x0001000048487824 */ /* 0x000fc600078e00ff */
[----:B------:R-:W-:Y:S01]  /*23f20*/  FSETP.GTU.FTZ.AND P6, PT, R73, UR4, PT ;  /* 0x0000000449007c0b */ /* 0x000fe2000bfdc000 */
[----:B------:R-:W-:Y:S01]  /*23f30*/  FMUL.FTZ R72, R72, UR5 ;  /* 0x0000000548487c20 */ /* 0x000fe20008410000 */
[----:B------:R-:W-:Y:S02]  /*23f40*/  @P0 SHF.L.U32 R73, R74, 0x10, RZ ;  /* 0x000000104a490819 */ /* 0x000fe400000006ff */
[----:B------:R-:W-:Y:S02]  /*23f50*/  PRMT R74, R145, 0x5410, R144 ;  /* 0x00005410914a7816 */ /* 0x000fe40000000090 */
[----:B------:R-:W-:Y:S02]  /*23f60*/  FSEL R75, R72, RZ, !P6 ;  /* 0x000000ff484b7208 */ /* 0x000fe40007000000 */
        /* <DEDUP_REMOVED lines=8> */
[----:B------:R-:W-:Y:S01]  /*23ff0*/  PRMT R75, R142, 0x5410, R75 ;  /* 0x000054108e4b7816 */ /* 0x000fe2000000004b */
[----:B------:R-:W-:Y:S06]  /*24000*/  BRA `(.L_x_2166) ;  /* 0x0000002400e87947 */ /* 0x000fec0003800000 */
.L_x_2117:
        /* <DEDUP_REMOVED lines=15> */
.L_x_2168:
[----:B------:R-:W-:-:S04]  /*24100*/  VIADD R100, R100, 0x1 ;  /* 0x0000000164647836 */ /* 0x000fc80000000000 */
[C---:B--2---:R-:W-:Y:S01]  /*24110*/  IMAD.WIDE.U32 R134, R100.reuse, -0x2daee0ad, RZ ;  /* 0xd2511f5364867825 */ /* 0x044fe200078e00ff */
        /* <DEDUP_REMOVED lines=10> */
.L_x_2169:
        /* <DEDUP_REMOVED lines=43> */
.L_x_2167:
        /* <DEDUP_REMOVED lines=12> */
[----:B------:R-:W-:Y:S01]  /*24530*/  @P0 FADD.FTZ R129, R132, R129 ;  /* 0x0000008184810221 */ /* 0x000fe20000010000 */
[----:B--2---:R-:W-:-:S04]  /*24540*/  P2R R138, PR, RZ, 0x2 ;  /* 0x00000002ff8a7803 */ /* 0x004fc80000000000 */
        /* <DEDUP_REMOVED lines=10> */
.L_x_2171:
        /* <DEDUP_REMOVED lines=12> */
.L_x_2172:
        /* <DEDUP_REMOVED lines=43> */
.L_x_2170:
        /* <DEDUP_REMOVED lines=24> */
.L_x_2174:
        /* <DEDUP_REMOVED lines=12> */
.L_x_2175:
        /* <DEDUP_REMOVED lines=43> */
.L_x_2173:
        /* <DEDUP_REMOVED lines=24> */
.L_x_2177:
        /* <DEDUP_REMOVED lines=12> */
.L_x_2178:
        /* <DEDUP_REMOVED lines=43> */
.L_x_2176:
        /* <DEDUP_REMOVED lines=23> */
.L_x_2180:
        /* <DEDUP_REMOVED lines=12> */
.L_x_2181:
        /* <DEDUP_REMOVED lines=43> */
.L_x_2179:
        /* <DEDUP_REMOVED lines=23> */
.L_x_2183:
        /* <DEDUP_REMOVED lines=12> */
.L_x_2184:
        /* <DEDUP_REMOVED lines=43> */
.L_x_2182:
        /* <DEDUP_REMOVED lines=23> */
.L_x_2186:
        /* <DEDUP_REMOVED lines=12> */
.L_x_2187:
        /* <DEDUP_REMOVED lines=43> */
.L_x_2185:
        /* <DEDUP_REMOVED lines=23> */
.L_x_2189:
        /* <DEDUP_REMOVED lines=12> */
.L_x_2190:
        /* <DEDUP_REMOVED lines=43> */
.L_x_2188:
        /* <DEDUP_REMOVED lines=15> */
.L_x_2166:
[----:B------:R-:W-:Y:S01]  /*267b0*/  ISETP.NE.AND P6, PT, R137, RZ, PT ;  /* 0x000000ff8900720c */ /* 0x000fe20003fc5270 */
[----:B------:R-:W-:Y:S01]  /*267c0*/  FADD.FTZ R137, RZ, R77 ;  /* 0x0000004dff897221 */ /* 0x000fe20000010000 */
[----:B------:R-:W-:Y:S01]  /*267d0*/  ISETP.NE.AND P0, PT, R138, RZ, PT ;  /* 0x000000ff8a00720c */ /* 0x000fe20003f05270 */
[----:B------:R-:W-:Y:S01]  /*267e0*/  IMAD.WIDE.U32 R82, R130, 0x10, R82 ;  /* 0x0000001082527825 */ /* 0x000fe200078e0052 */
[----:B------:R-:W-:-:S03]  /*267f0*/  SEL R113, RZ, 0x1000000, !P5 ;  /* 0x01000000ff717807 */ /* 0x000fc60006800000 */
[----:B------:R-:W-:Y:S01]  /*26800*/  FADD.FTZ R138, R137, R78 ;  /* 0x0000004e898a7221 */ /* 0x000fe20000010000 */
[----:B------:R-:W-:Y:S01]  /*26810*/  ISETP.NE.AND P5, PT, R140, RZ, PT ;  /* 0x000000ff8c00720c */ /* 0x000fe20003fa5270 */
        /* <DEDUP_REMOVED lines=8> */
[----:B------:R-:W-:Y:S01]  /*268a0*/  LOP3.LUT R142, R142, R113, R141, 0xfe, !PT ;  /* 0x000000718e8e7212 */ /* 0x000fe200078efe8d */
[----:B------:R-:W-:Y:S01]  /*268b0*/  FADD.FTZ R137, R137, R80 ;  /* 0x0000005089897221 */ /* 0x000fe20000010000 */
[----:B------:R-:W-:-:S03]  /*268c0*/  SEL R141, RZ, 0x1, !P2 ;  /* 0x00000001ff8d7807 */ /* 0x000fc60005000000 */
        /* <DEDUP_REMOVED lines=35> */
[----:B------:R-:W-:Y:S01]  /*26b00*/  FADD.FTZ R140, R113, R136 ;  /* 0x00000088718c7221 */ /* 0x000fe20000010000 */
[----:B------:R-:W-:Y:S02]  /*26b10*/  LOP3.LUT R139, R142, R141, RZ, 0xfc, !PT ;  /* 0x0000008d8e8b7212 */ /* 0x000fe400078efcff */
        /* <DEDUP_REMOVED lines=25> */
.L_x_2191:
[----:B01----:R-:W0:Y:S01]  /*26cb0*/  SHFL.BFLY PT, R72, R113, 0x1, 0x1f ;  /* 0x0c201f0071487f89 */ /* 0x003e2200000e0000 */
[----:B------:R-:W-:Y:S01]  /*26cc0*/  BSSY.RECONVERGENT B0, `(.L_x_2192) ;  /* 0x000006f000007945 */ /* 0x000fe20003800200 */
[----:B0-----:R-:W-:Y:S02]  /*26cd0*/  FADD.FTZ R74, R113, R72 ;  /* 0x00000048714a7221 */ /* 0x001fe40000010000 */
        /* <DEDUP_REMOVED lines=109> */
.L_x_2193:
[----:B------:R-:W-:Y:S05]  /*273b0*/  BSYNC.RECONVERGENT B0 ;  /* 0x0000000000007941 */ /* 0x000fea0003800200 */
.L_x_2192:
[----:B------:R-:W-:Y:S01]  /*273c0*/  BAR.SYNC.DEFER_BLOCKING 0x0 ;  /* 0x0000000000007b1d */ /* 0x000fe20000010000 */
[----:B------:R-:W-:Y:S01]  /*273d0*/  ISETP.GT.U32.AND P0, PT, R74, 0x3, PT ;  /* 0x000000034a00780c */ /* 0x000fe20003f04070 */
[----:B------:R-:W-:Y:S01]  /*273e0*/  IMAD.MOV.U32 R74, RZ, RZ, RZ ;  /* 0x000000ffff4a7224 */ /* 0x000fe200078e00ff */
[----:B0-----:R-:W-:-:S03]  /*273f0*/  CS2R R72, SRZ ;  /* 0x0000000000487805 */ /* 0x001fc6000001ff00 */
[----:B------:R-:W-:Y:S08]  /*27400*/  BSSY.RECONVERGENT B0, `(.L_x_2194) ;  /* 0x000000a000007945 */ /* 0x000ff00003800200 */
[----:B------:R-:W-:Y:S05]  /*27410*/  @P0 BRA `(.L_x_2195) ;  /* 0x0000000000200947 */ /* 0x000fea0003800000 */
[----:B------:R-:W0:Y:S01]  /*27420*/  S2UR UR5, SR_CgaCtaId ;  /* 0x00000000000579c3 */ /* 0x000e220000008800 */
[----:B------:R-:W-:Y:S01]  /*27430*/  UMOV UR4, 0x400 ;  /* 0x0000040000047882 */ /* 0x000fe20000000000 */
[----:B------:R-:W-:Y:S01]  /*27440*/  SHF.L.U32 R72, R113, 0x3, RZ ;  /* 0x0000000371487819 */ /* 0x000fe200000006ff */
[----:B------:R-:W-:-:S03]  /*27450*/  IMAD.MOV.U32 R74, RZ, RZ, 0x500 ;  /* 0x00000500ff4a7424 */ /* 0x000fc600078e00ff */
[----:B------:R-:W-:Y:S01]  /*27460*/  LOP3.LUT R72, R72, 0xf8, RZ, 0xc0, !PT ;  /* 0x000000f848487812 */ /* 0x000fe200078ec0ff */
[----:B0-----:R-:W-:-:S04]  /*27470*/  ULEA UR4, UR5, UR4, 0x18 ;  /* 0x0000000405047291 */ /* 0x001fc8000f8ec0ff */
[----:B------:R-:W-:-:S09]  /*27480*/  @UP1 UIADD3 UR4, UPT, UPT, UR4, 0x20, URZ ;  /* 0x0000002004041890 */ /* 0x000fd2000fffe0ff */
[----:B------:R-:W0:Y:S03]  /*27490*/  LDS.64 R72, [R72+UR4] ;  /* 0x0000000448487984 */ /* 0x000e260008000a00 */
.L_x_2195:
[----:B------:R-:W-:Y:S05]  /*274a0*/  BSYNC.RECONVERGENT B0 ;  /* 0x0000000000007941 */ /* 0x000fea0003800200 */
.L_x_2194:
[----:B------:R-:W1:Y:S01]  /*274b0*/  SHFL.DOWN PT, R75, R74, 0x2, 0x1f ;  /* 0x08401f004a4b7f89 */ /* 0x000e6200000e0000 */
[----:B------:R-:W-:Y:S01]  /*274c0*/  I2FP.F32.U32 R138, R74 ;  /* 0x0000004a008a7245 */ /* 0x000fe20000201000 */
[----:B------:R-:W-:Y:S01]  /*274d0*/  IMAD.U32 R165, R26, 0x10000, RZ ;  /* 0x000100001aa57824 */ /* 0x000fe200078e00ff */
[----:B------:R-:W-:Y:S01]  /*274e0*/  ISETP.NE.AND P1, PT, R113, RZ, PT ;  /* 0x000000ff7100720c */ /* 0x000fe20003f25270 */
[----:B0-----:R-:W0:Y:S01]  /*274f0*/  SHFL.DOWN PT, R83, R72, 0x2, 0x1f ;  /* 0x08401f0048537f89 */ /* 0x001e2200000e0000 */
[----:B------:R-:W-:Y:S01]  /*27500*/  ISETP.NE.AND P0, PT, RZ, UR22, PT ;  /* 0x00000016ff007c0c */ /* 0x000fe2000bf05270 */
[----:B------:R-:W-:Y:S01]  /*27510*/  UPLOP3.LUT UP1, UPT, UPT, UPT, UP1, 0x40, 0x4 ;  /* 0x000000000004789c */ /* 0x000fe20003f2e810 */
[----:B------:R-:W-:Y:S01]  /*27520*/  SHF.L.U32 R163, R15, 0x10, RZ ;  /* 0x000000100fa37819 */ /* 0x000fe200000006ff */
[----:B------:R-:W2:Y:S01]  /*27530*/  SHFL.DOWN PT, R82, R73, 0x2, 0x1f ;  /* 0x08401f0049527f89 */ /* 0x000ea200000e0000 */
[----:B------:R-:W-:Y:S02]  /*27540*/  PRMT R142, R42, 0x7632, R142 ;  /* 0x000076322a8e7816 */ /* 0x000fe4000000008e */
[----:B------:R-:W-:-:S02]  /*27550*/  PRMT R146, R43, 0x7632, R146 ;  /* 0x000076322b927816 */ /* 0x000fc40000000092 */
[C---:B------:R-:W-:Y:S01]  /*27560*/  PRMT R148, R47.reuse, 0x7632, R148 ;  /* 0x000076322f947816 */ /* 0x040fe20000000094 */
[----:B------:R-:W-:Y:S01]  /*27570*/  IMAD.U32 R142, R142, 0x10000, RZ ;  /* 0x000100008e8e7824 */ /* 0x000fe200078e00ff */
[----:B------:R-:W-:Y:S02]  /*27580*/  SHF.L.U32 R144, R47, 0x10, RZ ;  /* 0x000000102f907819 */ /* 0x000fe400000006ff */
[----:B------:R-:W-:Y:S01]  /*27590*/  SHF.L.U32 R146, R146, 0x10, RZ ;  /* 0x0000001092927819 */ /* 0x000fe200000006ff */
[----:B------:R-:W-:Y:S02]  /*275a0*/  IMAD.U32 R148, R148, 0x10000, RZ ;  /* 0x0001000094947824 */ /* 0x000fe400078e00ff */
[----:B-1----:R-:W-:Y:S01]  /*275b0*/  IMAD.IADD R84, R75, 0x1, R74 ;  /* 0x000000014b547824 */ /* 0x002fe200078e024a */
[----:B------:R-:W-:Y:S01]  /*275c0*/  I2FP.F32.S32 R140, R75 ;  /* 0x0000004b008c7245 */ /* 0x000fe20000201400 */
[----:B0-----:R-:W-:-:S03]  /*275d0*/  FADD.FTZ R75, -R83, R72 ;  /* 0x00000048534b7221 */ /* 0x001fc60000010100 */
[----:B------:R-:W-:Y:S01]  /*275e0*/  I2FP.F32.S32 R85, R84 ;  /* 0x0000005400557245 */ /* 0x000fe20000201400 */
[----:B------:R-:W0:Y:S01]  /*275f0*/  SHFL.DOWN PT, R139, R84, 0x1, 0x1f ;  /* 0x08201f00548b7f89 */ /* 0x000e2200000e0000 */
[----:B------:R-:W-:Y:S01]  /*27600*/  FMUL.FTZ R83, R83, R140 ;  /* 0x0000008c53537220 */ /* 0x000fe20000410000 */
[----:B------:R-:W-:Y:S01]  /*27610*/  FMUL.FTZ R75, R75, R75 ;  /* 0x0000004b4b4b7220 */ /* 0x000fe20000410000 */
[----:B------:R-:W1:Y:S01]  /*27620*/  MUFU.RCP R137, R85 ;  /* 0x0000005500897308 */ /* 0x000e620000001000 */
[----:B--2---:R-:W-:Y:S01]  /*27630*/  FADD.FTZ R82, R82, R73 ;  /* 0x0000004952527221 */ /* 0x004fe20000010000 */
[----:B------:R-:W-:Y:S01]  /*27640*/  FFMA.FTZ R72, R138, R72, R83 ;  /* 0x000000488a487223 */ /* 0x000fe20000010053 */
[----:B------:R-:W-:-:S04]  /*27650*/  FMUL.FTZ R75, R75, R138 ;  /* 0x0000008a4b4b7220 */ /* 0x000fc80000410000 */
[----:B------:R-:W-:Y:S01]  /*27660*/  FMUL.FTZ R75, R75, R140 ;  /* 0x0000008c4b4b7220 */ /* 0x000fe20000410000 */
[----:B-1----:R-:W-:-:S03]  /*27670*/  FMUL.FTZ R72, R137, R72 ;  /* 0x0000004889487220 */ /* 0x002fc60000410000 */
[----:B------:R-:W-:Y:S01]  /*27680*/  FFMA.FTZ R75, R137, R75, R82 ;  /* 0x0000004b894b7223 */ /* 0x000fe20000010052 */
[-C--:B0-----:R-:W-:Y:S01]  /*27690*/  IADD3 R84, PT, PT, R84, R139.reuse, RZ ;  /* 0x0000008b54547210 */ /* 0x081fe20007ffe0ff */
[----:B------:R-:W0:Y:S01]  /*276a0*/  SHFL.DOWN PT, R73, R72, 0x1, 0x1f ;  /* 0x08201f0048497f89 */ /* 0x000e2200000e0000 */
[----:B------:R-:W-:Y:S02]  /*276b0*/  I2FP.F32.S32 R139, R139 ;  /* 0x0000008b008b7245 */ /* 0x000fe40000201400 */
[----:B------:R-:W-:Y:S01]  /*276c0*/  I2FP.F32.S32 R84, R84 ;  /* 0x0000005400547245 */ /* 0x000fe20000201400 */
[----:B------:R-:W1:Y:S05]  /*276d0*/  SHFL.DOWN PT, R74, R75, 0x1, 0x1f ;  /* 0x08201f004b4a7f89 */ /* 0x000e6a00000e0000 */
[----:B------:R-:W2:Y:S01]  /*276e0*/  MUFU.RCP R84, R84 ;  /* 0x0000005400547308 */ /* 0x000ea20000001000 */
[----:B0-----:R-:W-:Y:S01]  /*276f0*/  FADD.FTZ R82, R72, -R73 ;  /* 0x8000004948527221 */ /* 0x001fe20000010000 */
[----:B------:R-:W-:-:S03]  /*27700*/  FMUL.FTZ R138, R73, R139 ;  /* 0x0000008b498a7220 */ /* 0x000fc60000410000 */
[----:B------:R-:W-:Y:S01]  /*27710*/  FMUL.FTZ R82, R82, R82 ;  /* 0x0000005252527220 */ /* 0x000fe20000410000 */
[----:B------:R-:W-:Y:S01]  /*27720*/  FFMA.FTZ R83, R85, R72, R138 ;  /* 0x0000004855537223 */ /* 0x000fe2000001008a */
[----:B-1----:R-:W-:Y:S02]  /*27730*/  FADD.FTZ R73, R75, R74 ;  /* 0x0000004a4b497221 */ /* 0x002fe40000010000 */
[----:B------:R-:W-:Y:S01]  /*27740*/  FMUL.FTZ R82, R85, R82 ;  /* 0x0000005255527220 */ /* 0x000fe20000410000 */
[----:B--2---:R-:W-:-:S03]  /*27750*/  FMUL.FTZ R83, R84, R83 ;  /* 0x0000005354537220 */ /* 0x004fc60000410000 */
[----:B------:R-:W-:Y:S01]  /*27760*/  FMUL.FTZ R82, R82, R139 ;  /* 0x0000008b52527220 */ /* 0x000fe20000410000 */
[----:B------:R-:W-:Y:S01]  /*27770*/  IMAD.U32 R139, RZ, RZ, UR18 ;  /* 0x00000012ff8b7e24 */ /* 0x000fe2000f8e00ff */
[----:B------:R0:W1:Y:S02]  /*27780*/  SHFL.IDX PT, R75, R83, RZ, 0x1f ;  /* 0x00001fff534b7589 */ /* 0x00006400000e0000 */
[----:B------:R-:W-:Y:S02]  /*27790*/  FFMA.FTZ R84, R84, R82, R73 ;  /* 0x0000005254547223 */ /* 0x000fe40000010049 */
[----:B------:R-:W2:Y:S03]  /*277a0*/  LDC R82, c[0x0][0x448] ;  /* 0x00011200ff527b82 */ /* 0x000ea60000000800 */
[----:B------:R-:W2:Y:S01]  /*277b0*/  SHFL.IDX PT, R137, R84, RZ, 0x1f ;  /* 0x00001fff54897589 */ /* 0x000ea200000e0000 */
[----:B0-----:R-:W-:-:S04]  /*277c0*/  SHF.L.U32 R83, R60, 0x10, RZ ;  /* 0x000000103c537819 */ /* 0x001fc800000006ff */
[----:B------:R-:W0:Y:S01]  /*277d0*/  @!P1 LDC.64 R72, c[0x0][0x3c0] ;  /* 0x0000f000ff489b82 */ /* 0x000e220000000a00 */
[----:B-1----:R-:W-:-:S05]  /*277e0*/  FMUL.FTZ R74, R75, R75 ;  /* 0x0000004b4b4a7220 */ /* 0x002fca0000410000 */
[----:B------:R-:W-:Y:S01]  /*277f0*/  FSEL R85, R74, RZ, P0 ;  /* 0x000000ff4a557208 */ /* 0x000fe20000000000 */
[----:B--2---:R-:W-:Y:S01]  /*27800*/  FFMA.FTZ R82, R137, UR23, R82 ;  /* 0x0000001789527c23 */ /* 0x004fe20008010052 */
[----:B------:R-:W-:-:S03]  /*27810*/  FSEL R74, R75, RZ, !P0 ;  /* 0x000000ff4b4a7208 */ /* 0x000fc60004000000 */
[----:B------:R-:W-:Y:S01]  /*27820*/  FADD.FTZ R138, R82, R85 ;  /* 0x00000055528a7221 */ /* 0x000fe20000010000 */
[----:B------:R-:W-:Y:S02]  /*27830*/  IMAD.U32 R82, R24, 0x10000, RZ ;  /* 0x0001000018527824 */ /* 0x000fe400078e00ff */
[C---:B------:R-:W-:Y:S01]  /*27840*/  FADD.FTZ R77, -R74.reuse, R77 ;  /* 0x0000004d4a4d7221 */ /* 0x040fe20000010100 */
[C---:B------:R-:W-:Y:S01]  /*27850*/  FADD.FTZ R85, -R74.reuse, R106 ;  /* 0x0000006a4a557221 */ /* 0x040fe20000010100 */
[----:B------:R-:W1:Y:S01]  /*27860*/  MUFU.RSQ R84, R138 ;  /* 0x0000008a00547308 */ /* 0x000e620000001400 */
[----:B------:R-:W-:Y:S01]  /*27870*/  FADD.FTZ R78, -R74, R78 ;  /* 0x0000004e4a4e7221 */ /* 0x000fe20000010100 */
[----:B0-----:R-:W-:-:S04]  /*27880*/  @!P1 IMAD.WIDE R72, R139, 0x4, R72 ;  /* 0x000000048b489825 */ /* 0x001fc800078e0248 */
        /* <DEDUP_REMOVED lines=15> */
[----:B-1----:R-:W-:Y:S01]  /*27980*/  FMUL.FTZ R106, R84, R77 ;  /* 0x0000004d546a7220 */ /* 0x002fe20000410000 */
        /* <DEDUP_REMOVED lines=22> */
[----:B------:R-:W-:Y:S01]  /*27af0*/  FFMA.FTZ R82, R106, R82, R83 ;  /* 0x000000526a527223 */ /* 0x000fe20000010053 */
[----:B------:R-:W-:-:S02]  /*27b00*/  IMAD.U32 R74, R23, 0x10000, RZ ;  /* 0x00010000174a7824 */ /* 0x000fc400078e00ff */
[----:B------:R-:W-:Y:S01]  /*27b10*/  FMUL.FTZ R77, R84, R78 ;  /* 0x0000004e544d7220 */ /* 0x000fe20000410000 */
[----:B------:R-:W-:Y:S02]  /*27b20*/  IMAD.U32 R88, R14, 0x10000, RZ ;  /* 0x000100000e587824 */ /* 0x000fe400078e00ff */
[----:B------:R-:W-:Y:S01]  /*27b30*/  FMUL.FTZ R78, R84, R81 ;  /* 0x00000051544e7220 */ /* 0x000fe20000410000 */
[----:B------:R-:W-:Y:S02]  /*27b40*/  IMAD.U32 R83, R92, 0x10000, RZ ;  /* 0x000100005c537824 */ /* 0x000fe400078e00ff */
[----:B------:R-:W-:Y:S01]  /*27b50*/  FMUL.FTZ R80, R84, R80 ;  /* 0x0000005054507220 */ /* 0x000fe20000410000 */
[----:B------:R-:W-:Y:S01]  /*27b60*/  IMAD.U32 R114, R62, 0x10000, RZ ;  /* 0x000100003e727824 */ /* 0x000fe200078e00ff */
[----:B------:R-:W-:Y:S01]  /*27b70*/  SHF.L.U32 R106, R25, 0x10, RZ ;  /* 0x00000010196a7819 */ /* 0x000fe200000006ff */
[----:B------:R-:W-:Y:S02]  /*27b80*/  IMAD.U32 R108, R61, 0x10000, RZ ;  /* 0x000100003d6c7824 */ /* 0x000fe400078e00ff */
[----:B------:R-:W-:Y:S01]  /*27b90*/  FMUL.FTZ R79, R84, R79 ;  /* 0x0000004f544f7220 */ /* 0x000fe20000410000 */
[----:B------:R-:W-:Y:S01]  /*27ba0*/  FFMA.FTZ R77, R77, R74, R88 ;  /* 0x0000004a4d4d7223 */ /* 0x000fe20000010058 */
[----:B------:R0:W-:Y:S01]  /*27bb0*/  @!P1 STG.E desc[UR8][R72.64], R75 ;  /* 0x0000004b48009986 */ /* 0x0001e2000c101908 */
[----:B------:R-:W-:Y:S01]  /*27bc0*/  FFMA.FTZ R78, R78, R83, R163 ;  /* 0x000000534e4e7223 */ /* 0x000fe200000100a3 */
[----:B------:R-:W-:Y:S01]  /*27bd0*/  FFMA.FTZ R88, R80, R165, R114 ;  /* 0x000000a550587223 */ /* 0x000fe20000010072 */
[----:B------:R-:W-:Y:S01]  /*27be0*/  SHF.L.U32 R74, R63, 0x10, RZ ;  /* 0x000000103f4a7819 */ /* 0x000fe200000006ff */
[----:B------:R-:W-:-:S02]  /*27bf0*/  IMAD.U32 R81, R94, 0x10000, RZ ;  /* 0x000100005e517824 */ /* 0x000fc400078e00ff */
[C---:B------:R-:W-:Y:S01]  /*27c00*/  FMUL.FTZ R87, R84.reuse, R87 ;  /* 0x0000005754577220 */ /* 0x040fe20000410000 */
[----:B------:R-:W-:Y:S02]  /*27c10*/  IMAD.U32 R83, R17, 0x10000, RZ ;  /* 0x0001000011537824 */ /* 0x000fe400078e00ff */
[----:B------:R-:W-:Y:S01]  /*27c20*/  FMUL.FTZ R114, R84, R89 ;  /* 0x0000005954727220 */ /* 0x000fe20000410000 */
[----:B------:R-:W-:Y:S01]  /*27c30*/  FFMA.FTZ R79, R79, R106, R108 ;  /* 0x0000006a4f4f7223 */ /* 0x000fe2000001006c */
[----:B------:R-:W-:Y:S01]  /*27c40*/  SHF.L.U32 R80, R28, 0x10, RZ ;  /* 0x000000101c507819 */ /* 0x000fe200000006ff */
[----:B------:R-:W-:Y:S02]  /*27c50*/  IMAD.U32 R106, R56, 0x10000, RZ ;  /* 0x00010000386a7824 */ /* 0x000fe400078e00ff */
[----:B------:R-:W-:Y:S01]  /*27c60*/  FMUL.FTZ R91, R84, R91 ;  /* 0x0000005b545b7220 */ /* 0x000fe20000410000 */
[----:B0-----:R-:W-:Y:S02]  /*27c70*/  IMAD.U32 R72, R27, 0x10000, RZ ;  /* 0x000100001b487824 */ /* 0x001fe400078e00ff */
[----:B------:R-:W-:Y:S01]  /*27c80*/  FFMA.FTZ R114, R114, R81, R83 ;  /* 0x0000005172727223 */ /* 0x000fe20000010053 */
[----:B------:R-:W-:-:S02]  /*27c90*/  IMAD.U32 R81, R29, 0x10000, RZ ;  /* 0x000100001d517824 */ /* 0x000fc400078e00ff */
[----:B------:R-:W-:Y:S01]  /*27ca0*/  FMUL.FTZ R102, R84, R102 ;  /* 0x0000006654667220 */ /* 0x000fe20000410000 */
[----:B------:R-:W-:Y:S01]  /*27cb0*/  FFMA.FTZ R163, R87, R72, R74 ;  /* 0x0000004857a37223 */ /* 0x000fe2000001004a */
[----:B------:R-:W-:Y:S01]  /*27cc0*/  IMAD.U32 R87, R57, 0x10000, RZ ;  /* 0x0001000039577824 */ /* 0x000fe200078e00ff */
[----:B------:R-:W-:Y:S01]  /*27cd0*/  SHF.L.U32 R72, R20, 0x10, RZ ;  /* 0x0000001014487819 */ /* 0x000fe200000006ff */
[----:B------:R-:W-:Y:S02]  /*27ce0*/  IMAD.U32 R74, R11, 0x10000, RZ ;  /* 0x000100000b4a7824 */ /* 0x000fe400078e00ff */
[----:B------:R-:W-:Y:S01]  /*27cf0*/  FMUL.FTZ R105, R84, R105 ;  /* 0x0000006954697220 */ /* 0x000fe20000410000 */
[----:B------:R-:W-:Y:S01]  /*27d00*/  FFMA.FTZ R83, R91, R80, R106 ;  /* 0x000000505b537223 */ /* 0x000fe2000001006a */
[----:B------:R-:W-:Y:S01]  /*27d10*/  SHF.L.U32 R106, R58, 0x10, RZ ;  /* 0x000000103a6a7819 */ /* 0x000fe200000006ff */
[----:B------:R-:W-:Y:S02]  /*27d20*/  IMAD.U32 R80, R30, 0x10000, RZ ;  /* 0x000100001e507824 */ /* 0x000fe400078e00ff */
[----:B------:R-:W-:Y:S01]  /*27d30*/  FMUL.FTZ R91, R84, R104 ;  /* 0x00000068545b7220 */ /* 0x000fe20000410000 */
[----:B------:R-:W-:Y:S01]  /*27d40*/  FFMA.FTZ R108, R102, R81, R87 ;  /* 0x00000051666c7223 */ /* 0x000fe20000010057 */
[----:B------:R-:W-:Y:S01]  /*27d50*/  FFMA.FTZ R87, R105, R72, R74 ;  /* 0x0000004869577223 */ /* 0x000fe2000001004a */
[----:B------:R-:W-:-:S02]  /*27d60*/  IMAD.U32 R120, R21, 0x10000, RZ ;  /* 0x0001000015787824 */ /* 0x000fc400078e00ff */
[----:B------:R-:W-:Y:S01]  /*27d70*/  FMUL.FTZ R107, R84, R107 ;  /* 0x0000006b546b7220 */ /* 0x000fe20000410000 */
[----:B------:R-:W-:Y:S01]  /*27d80*/  IMAD.U32 R72, R12, 0x10000, RZ ;  /* 0x000100000c487824 */ /* 0x000fe200078e00ff */
[----:B------:R-:W-:Y:S01]  /*27d90*/  SHF.L.U32 R73, R93, 0x10, RZ ;  /* 0x000000105d497819 */ /* 0x000fe200000006ff */
[----:B------:R-:W-:Y:S02]  /*27da0*/  IMAD.U32 R75, R16, 0x10000, RZ ;  /* 0x00010000104b7824 */ /* 0x000fe400078e00ff */
[C---:B------:R-:W-:Y:S01]  /*27db0*/  FMUL.FTZ R86, R84.reuse, R86 ;  /* 0x0000005654567220 */ /* 0x040fe20000410000 */
[----:B------:R-:W-:Y:S01]  /*27dc0*/  FFMA.FTZ R91, R91, R80, R106 ;  /* 0x000000505b5b7223 */ /* 0x000fe2000001006a */
[----:B------:R-:W-:Y:S01]  /*27dd0*/  SHF.L.U32 R74, R31, 0x10, RZ ;  /* 0x000000101f4a7819 */ /* 0x000fe200000006ff */
[----:B------:R-:W-:Y:S02]  /*27de0*/  IMAD.U32 R80, R59, 0x10000, RZ ;  /* 0x000100003b507824 */ /* 0x000fe400078e00ff */
[----:B------:R-:W-:Y:S01]  /*27df0*/  FMUL.FTZ R85, R84, R85 ;  /* 0x0000005554557220 */ /* 0x000fe20000410000 */
[----:B------:R-:W-:-:S02]  /*27e00*/  IMAD.U32 R102, R32, 0x10000, RZ ;  /* 0x0001000020667824 */ /* 0x000fc400078e00ff */
[----:B------:R-:W-:Y:S01]  /*27e10*/  FMUL.FTZ R139, R84, R139 ;  /* 0x0000008b548b7220 */ /* 0x000fe20000410000 */
[C---:B------:R-:W-:Y:S02]  /*27e20*/  IMAD.U32 R104, R52.reuse, 0x10000, RZ ;  /* 0x0001000034687824 */ /* 0x040fe400078e00ff */
[--C-:B------:R-:W-:Y:S01]  /*27e30*/  FFMA.FTZ R120, R107, R120, R72.reuse ;  /* 0x000000786b787223 */ /* 0x100fe20000010048 */
[----:B------:R-:W-:Y:S01]  /*27e40*/  PRMT R72, R52, 0x7632, R72 ;  /* 0x0000763234487816 */ /* 0x000fe20000000048 */
[----:B------:R-:W-:Y:S01]  /*27e50*/  FFMA.FTZ R89, R86, R73, R75 ;  /* 0x0000004956597223 */ /* 0x000fe2000001004b */
[C---:B------:R-:W-:Y:S01]  /*27e60*/  FMUL.FTZ R124, R84.reuse, R137 ;  /* 0x00000089547c7220 */ /* 0x040fe20000410000 */
[----:B------:R-:W-:Y:S01]  /*27e70*/  SHF.L.U32 R75, R9, 0x10, RZ ;  /* 0x00000010094b7819 */ /* 0x000fe200000006ff */
[----:B------:R-:W-:Y:S01]  /*27e80*/  FFMA.FTZ R137, R85, R74, R80 ;  /* 0x0000004a55897223 */ /* 0x000fe20000010050 */
[----:B------:R-:W-:Y:S02]  /*27e90*/  IMAD.U32 R73, R19, 0x10000, RZ ;  /* 0x0001000013497824 */ /* 0x000fe400078e00ff */
[----:B------:R-:W-:Y:S01]  /*27ea0*/  FMUL.FTZ R86, R84, R103 ;  /* 0x0000006754567220 */ /* 0x000fe20000410000 */
[----:B------:R-:W-:Y:S01]  /*27eb0*/  FFMA.FTZ R85, R139, R102, R104 ;  /* 0x000000668b557223 */ /* 0x000fe20000010068 */
[----:B------:R-:W-:Y:S01]  /*27ec0*/  SHF.L.U32 R116, R18, 0x10, RZ ;  /* 0x0000001012747819 */ /* 0x000fe200000006ff */
[C---:B------:R-:W-:Y:S01]  /*27ed0*/  IMAD.U32 R118, R33.reuse, 0x10000, RZ ;  /* 0x0001000021767824 */ /* 0x040fe200078e00ff */
[----:B------:R-:W-:Y:S01]  /*27ee0*/  PRMT R80, R33, 0x7632, R80 ;  /* 0x0000763221507816 */ /* 0x000fe20000000050 */
[C---:B------:R-:W-:Y:S01]  /*27ef0*/  IMAD.U32 R74, R53.reuse, 0x10000, RZ ;  /* 0x00010000354a7824 */ /* 0x040fe200078e00ff */
[----:B------:R-:W-:Y:S01]  /*27f00*/  PRMT R102, R53, 0x7632, R102 ;  /* 0x0000763235667816 */ /* 0x000fe20000000066 */
[----:B------:R-:W-:-:S02]  /*27f10*/  IMAD.U32 R72, R72, 0x10000, RZ ;  /* 0x0001000048487824 */ /* 0x000fc400078e00ff */
[C---:B------:R-:W-:Y:S01]  /*27f20*/  FMUL.FTZ R109, R84.reuse, R109 ;  /* 0x0000006d546d7220 */ /* 0x040fe20000410000 */
[----:B------:R-:W-:Y:S01]  /*27f30*/  FMUL.FTZ R111, R84, R111 ;  /* 0x0000006f546f7220 */ /* 0x000fe20000410000 */
[----:B------:R-:W-:Y:S01]  /*27f40*/  FFMA.FTZ R86, R86, R73, R75 ;  /* 0x0000004956567223 */ /* 0x000fe2000001004b */
[----:B------:R-:W-:Y:S01]  /*27f50*/  SHF.L.U32 R75, R13, 0x10, RZ ;  /* 0x000000100d4b7819 */ /* 0x000fe200000006ff */
[----:B------:R-:W-:Y:S01]  /*27f60*/  IMAD.U32 R73, R22, 0x10000, RZ ;  /* 0x0001000016497824 */ /* 0x000fe200078e00ff */
[----:B------:R-:W-:Y:S01]  /*27f70*/  SHF.L.U32 R80, R80, 0x10, RZ ;  /* 0x0000001050507819 */ /* 0x000fe200000006ff */
[----:B------:R-:W-:Y:S02]  /*27f80*/  IMAD.U32 R102, R102, 0x10000, RZ ;  /* 0x0001000066667824 */ /* 0x000fe400078e00ff */
[----:B------:R-:W-:Y:S01]  /*27f90*/  FMUL.FTZ R141, R84, R141 ;  /* 0x0000008d548d7220 */ /* 0x000fe20000410000 */
[----:B------:R-:W-:Y:S01]  /*27fa0*/  FFMA.FTZ R116, R109, R116, R72 ;  /* 0x000000746d747223 */ /* 0x000fe20000010048 */
[----:B------:R-:W-:Y:S01]  /*27fb0*/  FFMA.FTZ R118, R111, R118, R74 ;  /* 0x000000766f767223 */ /* 0x000fe2000001004a */
[----:B------:R-:W-:Y:S01]  /*27fc0*/  PRMT R72, R34, 0x7632, R72 ;  /* 0x0000763222487816 */ /* 0x000fe20000000048 */
[----:B------:R-:W-:Y:S01]  /*27fd0*/  FMUL.FTZ R122, R84, R115 ;  /* 0x00000073547a7220 */ /* 0x000fe20000410000 */
[----:B------:R-:W-:Y:S01]  /*27fe0*/  PRMT R74, R54, 0x7632, R74 ;  /* 0x00007632364a7816 */ /* 0x000fe2000000004a */
[----:B------:R-:W-:Y:S01]  /*27ff0*/  FFMA.FTZ R124, R124, R73, R75 ;  /* 0x000000497c7c7223 */ /* 0x000fe2000001004b */
[----:B------:R-:W-:Y:S01]  /*28000*/  FFMA.FTZ R115, R141, R80, R102 ;  /* 0x000000508d737223 */ /* 0x000fe20000010066 */
[----:B------:R-:W-:Y:S01]  /*28010*/  SHF.L.U32 R73, R34, 0x10, RZ ;  /* 0x0000001022497819 */ /* 0x000fe200000006ff */
[----:B------:R-:W-:Y:S01]  /*28020*/  IMAD.U32 R75, R54, 0x10000, RZ ;  /* 0x00010000364b7824 */ /* 0x000fe200078e00ff */
[----:B------:R-:W-:Y:S01]  /*28030*/  SHF.L.U32 R102, R55, 0x10, RZ ;  /* 0x0000001037667819 */ /* 0x000fe200000006ff */
[C---:B------:R-:W-:Y:S01]  /*28040*/  IMAD.U32 R80, R35.reuse, 0x10000, RZ ;  /* 0x0001000023507824 */ /* 0x040fe200078e00ff */
[----:B------:R-:W-:Y:S01]  /*28050*/  SHF.L.U32 R72, R72, 0x10, RZ ;  /* 0x0000001048487819 */ /* 0x000fe200000006ff */
[----:B------:R-:W-:Y:S01]  /*28060*/  IMAD.U32 R74, R74, 0x10000, RZ ;  /* 0x000100004a4a7824 */ /* 0x000fe200078e00ff */
[----:B------:R-:W-:Y:S01]  /*28070*/  PRMT R134, R35, 0x7632, R134 ;  /* 0x0000763223867816 */ /* 0x000fe20000000086 */
[C---:B------:R-:W-:Y:S01]  /*28080*/  FMUL.FTZ R139, R84.reuse, R143 ;  /* 0x0000008f548b7220 */ /* 0x040fe20000410000 */
[----:B------:R-:W-:Y:S01]  /*28090*/  PRMT R104, R55, 0x7632, R104 ;  /* 0x0000763237687816 */ /* 0x000fe20000000068 */
[----:B------:R-:W-:Y:S01]  /*280a0*/  FMUL.FTZ R117, R84, R117 ;  /* 0x0000007554757220 */ /* 0x000fe20000410000 */
[----:B------:R-:W-:Y:S01]  /*280b0*/  FFMA.FTZ R122, R122, R73, R75 ;  /* 0x000000497a7a7223 */ /* 0x000fe2000001004b */
[----:B------:R-:W-:Y:S01]  /*280c0*/  FFMA.FTZ R139, R139, R72, R74 ;  /* 0x000000488b8b7223 */ /* 0x000fe2000001004a */
[----:B------:R-:W-:Y:S01]  /*280d0*/  SHF.L.U32 R104, R104, 0x10, RZ ;  /* 0x0000001068687819 */ /* 0x000fe200000006ff */
[----:B------:R-:W-:Y:S01]  /*280e0*/  FFMA.FTZ R141, R117, R80, R102 ;  /* 0x00000050758d7223 */ /* 0x000fe20000010066 */
[----:B------:R-:W-:-:S02]  /*280f0*/  IMAD.U32 R106, R36, 0x10000, RZ ;  /* 0x00010000246a7824 */ /* 0x000fc400078e00ff */
[----:B------:R-:W-:Y:S01]  /*28100*/  FMUL.FTZ R119, R84, R119 ;  /* 0x0000007754777220 */ /* 0x000fe20000410000 */
[----:B------:R-:W-:Y:S02]  /*28110*/  IMAD.U32 R126, R48, 0x10000, RZ ;  /* 0x00010000307e7824 */ /* 0x000fe400078e00ff */
[----:B------:R-:W-:Y:S01]  /*28120*/  FMUL.FTZ R109, R84, R145 ;  /* 0x00000091546d7220 */ /* 0x000fe20000410000 */
[----:B------:R-:W-:Y:S01]  /*28130*/  IMAD.U32 R134, R134, 0x10000, RZ ;  /* 0x0001000086867824 */ /* 0x000fe200078e00ff */
[C---:B------:R-:W-:Y:S01]  /*28140*/  PRMT R74, R37.reuse, 0x7632, R74 ;  /* 0x00007632254a7816 */ /* 0x040fe2000000004a */
[----:B------:R-:W-:Y:S01]  /*28150*/  IMAD.U32 R73, R37, 0x10000, RZ ;  /* 0x0001000025497824 */ /* 0x000fe200078e00ff */
[C---:B------:R-:W-:Y:S01]  /*28160*/  PRMT R80, R49.reuse, 0x7632, R80 ;  /* 0x0000763231507816 */ /* 0x040fe20000000050 */
[----:B------:R-:W-:Y:S02]  /*28170*/  IMAD.U32 R75, R49, 0x10000, RZ ;  /* 0x00010000314b7824 */ /* 0x000fe400078e00ff */
[----:B------:R-:W-:Y:S01]  /*28180*/  FMUL.FTZ R128, R84, R147 ;  /* 0x0000009354807220 */ /* 0x000fe20000410000 */
[----:B------:R-:W-:Y:S01]  /*28190*/  FFMA.FTZ R134, R119, R134, R104 ;  /* 0x0000008677867223 */ /* 0x000fe20000010068 */
[--C-:B------:R-:W-:Y:S01]  /*281a0*/  FFMA.FTZ R109, R109, R106, R126.reuse ;  /* 0x0000006a6d6d7223 */ /* 0x100fe2000001007e */
[----:B------:R-:W-:Y:S01]  /*281b0*/  PRMT R126, R36, 0x7632, R126 ;  /* 0x00007632247e7816 */ /* 0x000fe2000000007e */
[----:B------:R-:W-:Y:S01]  /*281c0*/  FFMA.FTZ R128, R128, R73, R75 ;  /* 0x0000004980807223 */ /* 0x000fe2000001004b */
[----:B------:R-:W-:Y:S01]  /*281d0*/  PRMT R72, R48, 0x7632, R72 ;  /* 0x0000763230487816 */ /* 0x000fe20000000048 */
[----:B------:R-:W-:-:S02]  /*281e0*/  IMAD.U32 R74, R74, 0x10000, RZ ;  /* 0x000100004a4a7824 */ /* 0x000fc400078e00ff */
[----:B------:R-:W-:Y:S01]  /*281f0*/  FMUL.FTZ R119, R84, R125 ;  /* 0x0000007d54777220 */ /* 0x000fe20000410000 */
[----:B------:R-:W-:Y:S01]  /*28200*/  IMAD.U32 R80, R80, 0x10000, RZ ;  /* 0x0001000050507824 */ /* 0x000fe200078e00ff */
[----:B------:R-:W-:Y:S01]  /*28210*/  PRMT R75, R39, 0x7632, R75 ;  /* 0x00007632274b7816 */ /* 0x000fe2000000004b */
[----:B------:R-:W-:Y:S01]  /*28220*/  IMAD.U32 R126, R126, 0x10000, RZ ;  /* 0x000100007e7e7824 */ /* 0x000fe200078e00ff */
[----:B------:R-:W-:Y:S01]  /*28230*/  PRMT R81, R51, 0x7632, R81 ;  /* 0x0000763233517816 */ /* 0x000fe20000000051 */
[----:B------:R-:W-:Y:S01]  /*28240*/  FFMA.FTZ R119, R119, R74, R80 ;  /* 0x0000004a77777223 */ /* 0x000fe20000010050 */
[----:B------:R-:W-:Y:S01]  /*28250*/  SHF.L.U32 R72, R72, 0x10, RZ ;  /* 0x0000001048487819 */ /* 0x000fe200000006ff */
[----:B------:R-:W-:Y:S01]  /*28260*/  FMUL.FTZ R123, R84, R123 ;  /* 0x0000007b547b7220 */ /* 0x000fe20000410000 */
[----:B------:R-:W-:Y:S01]  /*28270*/  SHF.L.U32 R75, R75, 0x10, RZ ;  /* 0x000000104b4b7819 */ /* 0x000fe200000006ff */
[----:B------:R-:W-:Y:S01]  /*28280*/  IMAD.U32 R81, R81, 0x10000, RZ ;  /* 0x0001000051517824 */ /* 0x000fe200078e00ff */
[----:B------:R-:W-:Y:S01]  /*28290*/  SHF.L.U32 R102, R38, 0x10, RZ ;  /* 0x0000001026667819 */ /* 0x000fe200000006ff */
[----:B------:R-:W-:Y:S01]  /*282a0*/  FMUL.FTZ R138, R84, R153 ;  /* 0x00000099548a7220 */ /* 0x000fe20000410000 */
[----:B------:R-:W-:Y:S01]  /*282b0*/  PRMT R136, R38, 0x7632, R136 ;  /* 0x0000763226887816 */ /* 0x000fe20000000088 */
[C---:B------:R-:W-:Y:S01]  /*282c0*/  IMAD.U32 R104, R50.reuse, 0x10000, RZ ;  /* 0x0001000032687824 */ /* 0x040fe200078e00ff */
        /* <DEDUP_REMOVED lines=8> */
[----:B------:R-:W-:Y:S01]  /*28350*/  IMAD.U32 R74, R74, 0x10000, RZ ;  /* 0x000100004a4a7824 */ /* 0x000fe200078e00ff */
[----:B------:R-:W-:Y:S01]  /*28360*/  PRMT R75, R40, 0x7632, R75 ;  /* 0x00007632284b7816 */ /* 0x000fe2000000004b */
[----:B------:R-:W-:Y:S02]  /*28370*/  IMAD.U32 R102, R51, 0x10000, RZ ;  /* 0x0001000033667824 */ /* 0x000fe400078e00ff */
[----:B------:R-:W-:Y:S01]  /*28380*/  FMUL.FTZ R125, R84, R151 ;  /* 0x00000097547d7220 */ /* 0x000fe20000410000 */
[----:B------:R-:W-:Y:S01]  /*28390*/  PRMT R81, R44, 0x7632, R81 ;  /* 0x000076322c517816 */ /* 0x000fe20000000051 */
[----:B------:R-:W0:Y:S01]  /*283a0*/  @!P1 LDC.64 R72, c[0x0][0x3c8] ;  /* 0x0000f200ff489b82 */ /* 0x000e220000000a00 */
[----:B------:R-:W-:Y:S01]  /*283b0*/  FFMA.FTZ R136, R127, R136, R74 ;  /* 0x000000887f887223 */ /* 0x000fe2000001004a */
[----:B------:R-:W-:Y:S01]  /*283c0*/  FFMA.FTZ R125, R125, R80, R102 ;  /* 0x000000507d7d7223 */ /* 0x000fe20000010066 */
[----:B------:R-:W-:Y:S01]  /*283d0*/  SHF.L.U32 R74, R41, 0x10, RZ ;  /* 0x00000010294a7819 */ /* 0x000fe200000006ff */
[----:B------:R-:W-:Y:S01]  /*283e0*/  IMAD.U32 R75, R75, 0x10000, RZ ;  /* 0x000100004b4b7824 */ /* 0x000fe200078e00ff */
[----:B------:R-:W-:Y:S01]  /*283f0*/  SHF.L.U32 R81, R81, 0x10, RZ ;  /* 0x0000001051517819 */ /* 0x000fe200000006ff */
[----:B------:R-:W-:-:S02]  /*28400*/  IMAD.U32 R80, R45, 0x10000, RZ ;  /* 0x000100002d507824 */ /* 0x000fc400078e00ff */
[C---:B------:R-:W-:Y:S01]  /*28410*/  FMUL.FTZ R132, R84.reuse, R155 ;  /* 0x0000009b54847220 */ /* 0x040fe20000410000 */
[----:B------:R-:W-:Y:S01]  /*28420*/  FMUL.FTZ R127, R84, R157 ;  /* 0x0000009d547f7220 */ /* 0x000fe20000410000 */
[----:B------:R-:W-:Y:S01]  /*28430*/  SHF.L.U32 R106, R44, 0x10, RZ ;  /* 0x000000102c6a7819 */ /* 0x000fe200000006ff */
[----:B------:R-:W-:Y:S02]  /*28440*/  IMAD.U32 R104, R40, 0x10000, RZ ;  /* 0x0001000028687824 */ /* 0x000fe400078e00ff */
[----:B------:R-:W-:Y:S01]  /*28450*/  FFMA.FTZ R132, R132, R75, R81 ;  /* 0x0000004b84847223 */ /* 0x000fe20000010051 */
[----:B------:R-:W-:Y:S01]  /*28460*/  FFMA.FTZ R127, R127, R74, R80 ;  /* 0x0000004a7f7f7223 */ /* 0x000fe20000010050 */
[C---:B------:R-:W-:Y:S01]  /*28470*/  FMUL.FTZ R117, R84.reuse, R129 ;  /* 0x0000008154757220 */ /* 0x040fe20000410000 */
[----:B------:R-:W1:Y:S01]  /*28480*/  LDC.64 R74, c[0x0][0x428] ;  /* 0x00010a00ff4a7b82 */ /* 0x000e620000000a00 */
[----:B------:R-:W-:Y:S01]  /*28490*/  IMAD.U32 R107, RZ, RZ, UR18 ;  /* 0x00000012ff6b7e24 */ /* 0x000fe2000f8e00ff */
[----:B------:R-:W-:Y:S01]  /*284a0*/  PRMT R103, R41, 0x7632, R103 ;  /* 0x0000763229677816 */ /* 0x000fe20000000067 */
[----:B------:R-:W-:Y:S01]  /*284b0*/  FFMA.FTZ R117, R117, R104, R106 ;  /* 0x0000006875757223 */ /* 0x000fe2000001006a */
[----:B------:R-:W-:Y:S01]  /*284c0*/  PRMT R105, R45, 0x7632, R105 ;  /* 0x000076322d697816 */ /* 0x000fe20000000069 */
[----:B------:R-:W-:Y:S01]  /*284d0*/  FMUL.FTZ R140, R84, R159 ;  /* 0x0000009f548c7220 */ /* 0x000fe20000410000 */
[----:B------:R-:W-:Y:S01]  /*284e0*/  PRMT R104, R46, 0x7632, R104 ;  /* 0x000076322e687816 */ /* 0x000fe20000000068 */
[----:B------:R-:W-:-:S02]  /*284f0*/  IMAD.U32 R103, R103, 0x10000, RZ ;  /* 0x0001000067677824 */ /* 0x000fc400078e00ff */
[C---:B------:R-:W-:Y:S01]  /*28500*/  FMUL.FTZ R129, R84.reuse, R133 ;  /* 0x0000008554817220 */ /* 0x040fe20000410000 */
[----:B------:R-:W-:Y:S02]  /*28510*/  IMAD.U32 R105, R105, 0x10000, RZ ;  /* 0x0001000069697824 */ /* 0x000fe400078e00ff */
[----:B------:R-:W-:Y:S01]  /*28520*/  FMUL.FTZ R131, R84, R131 ;  /* 0x0000008354837220 */ /* 0x000fe20000410000 */
[----:B0-----:R-:W-:Y:S01]  /*28530*/  @!P1 IMAD.WIDE R80, R107, 0x4, R72 ;  /* 0x000000046b509825 */ /* 0x001fe200078e0248 */
[----:B------:R-:W-:-:S03]  /*28540*/  SHF.L.U32 R72, R42, 0x10, RZ ;  /* 0x000000102a487819 */ /* 0x000fc600000006ff */
[C---:B------:R-:W-:Y:S01]  /*28550*/  FMUL.FTZ R135, R84.reuse, R135 ;  /* 0x0000008754877220 */ /* 0x040fe20000410000 */
[----:B------:R-:W-:Y:S01]  /*28560*/  FMUL.FTZ R161, R84, R161 ;  /* 0x000000a154a17220 */ /* 0x000fe20000410000 */
[----:B------:R-:W-:Y:S02]  /*28570*/  IMAD.U32 R102, R46, 0x10000, RZ ;  /* 0x000100002e667824 */ /* 0x000fe400078e00ff */
[----:B------:R-:W-:Y:S01]  /*28580*/  FFMA.FTZ R140, R140, R103, R105 ;  /* 0x000000678c8c7223 */ /* 0x000fe20000010069 */
[----:B------:R-:W-:Y:S02]  /*28590*/  IMAD.U32 R106, R43, 0x10000, RZ ;  /* 0x000100002b6a7824 */ /* 0x000fe400078e00ff */
[----:B------:R-:W-:Y:S01]  /*285a0*/  FFMA.FTZ R146, R161, R146, R148 ;  /* 0x00000092a1927223 */ /* 0x000fe20000010094 */
[----:B------:R-:W-:Y:S02]  /*285b0*/  IMAD.U32 R104, R104, 0x10000, RZ ;  /* 0x0001000068687824 */ /* 0x000fe400078e00ff */
[----:B------:R-:W-:Y:S01]  /*285c0*/  FFMA.FTZ R129, R129, R72, R102 ;  /* 0x0000004881817223 */ /* 0x000fe20000010066 */
[----:B------:R-:W-:Y:S01]  /*285d0*/  FFMA.FTZ R135, R135, R106, R144 ;  /* 0x0000006a87877223 */ /* 0x000fe20000010090 */
[----:B------:R-:W-:Y:S01]  /*285e0*/  F2FP.BF16.F32.PACK_AB R73, R78, R79 ;  /* 0x0000004f4e49723e */ /* 0x000fe200000010ff */
[----:B------:R-:W-:Y:S01]  /*285f0*/  FFMA.FTZ R142, R131, R142, R104 ;  /* 0x0000008e838e7223 */ /* 0x000fe20000010068 */
[--C-:B-1----:R-:W-:Y:S01]  /*28600*/  IMAD.WIDE.U32 R102, R76, 0x10, R74.reuse ;  /* 0x000000104c667825 */ /* 0x102fe200078e004a */
[----:B------:R-:W-:Y:S01]  /*28610*/  F2FP.BF16.F32.PACK_AB R72, R77, R82 ;  /* 0x000000524d48723e */ /* 0x000fe200000010ff */
[----:B------:R0:W-:Y:S01]  /*28620*/  @!P1 STG.E desc[UR8][R80.64], R84 ;  /* 0x0000005450009986 */ /* 0x0001e2000c101908 */
[----:B------:R-:W-:Y:S01]  /*28630*/  F2FP.BF16.F32.PACK_AB R79, R124, R137 ;  /* 0x000000897c4f723e */ /* 0x000fe200000010ff */
[--C-:B------:R-:W-:Y:S01]  /*28640*/  IMAD.WIDE.U32 R104, R90, 0x10, R74.reuse ;  /* 0x000000105a687825 */ /* 0x100fe200078e004a */
[----:B------:R-:W-:Y:S01]  /*28650*/  F2FP.BF16.F32.PACK_AB R78, R120, R91 ;  /* 0x0000005b784e723e */ /* 0x000fe200000010ff */
[----:B------:R-:W-:Y:S01]  /*28660*/  UIADD3 UR18, UPT, UPT, UR18, UR12, URZ ;  /* 0x0000000c12127290 */ /* 0x000fe2000fffe0ff */
[----:B------:R-:W-:Y:S01]  /*28670*/  F2FP.BF16.F32.PACK_AB R77, R87, R108 ;  /* 0x0000006c574d723e */ /* 0x000fe200000010ff */
[--C-:B------:R-:W-:Y:S01]  /*28680*/  IMAD.WIDE.U32 R110, R110, 0x10, R74.reuse ;  /* 0x000000106e6e7825 */ /* 0x100fe200078e004a */
[----:B------:R-:W-:Y:S01]  /*28690*/  F2FP.BF16.F32.PACK_AB R76, R86, R83 ;  /* 0x00000053564c723e */ /* 0x000fe200000010ff */
[----:B------:R-:W-:Y:S01]  /*286a0*/  UISETP.GE.AND UP2, UPT, UR18, UR13, UPT ;  /* 0x0000000d1200728c */ /* 0x000fe2000bf46270 */
[----:B------:R-:W-:Y:S01]  /*286b0*/  F2FP.BF16.F32.PACK_AB R83, R134, R141 ;  /* 0x0000008d8653723e */ /* 0x000fe200000010ff */
[----:B------:R-:W-:Y:S01]  /*286c0*/  IMAD.WIDE.U32 R106, R121, 0x10, R74 ;  /* 0x00000010796a7825 */ /* 0x000fe200078e004a */
[----:B------:R-:W-:-:S02]  /*286d0*/  F2FP.BF16.F32.PACK_AB R82, R139, R122 ;  /* 0x0000007a8b52723e */ /* 0x000fc400000010ff */
[----:B0-----:R-:W-:Y:S01]  /*286e0*/  F2FP.BF16.F32.PACK_AB R81, R115, R118 ;  /* 0x000000767351723e */ /* 0x001fe200000010ff */
[----:B------:R-:W-:Y:S01]  /*286f0*/  IMAD.WIDE.U32 R130, R130, 0x10, R74 ;  /* 0x0000001082827825 */ /* 0x000fe200078e004a */
[----:B------:R-:W-:Y:S02]  /*28700*/  F2FP.BF16.F32.PACK_AB R75, R114, R163 ;  /* 0x000000a3724b723e */ /* 0x000fe400000010ff */
[----:B------:R-:W-:Y:S02]  /*28710*/  F2FP.BF16.F32.PACK_AB R74, R89, R88 ;  /* 0x00000058594a723e */ /* 0x000fe400000010ff */
[----:B------:R-:W-:Y:S02]  /*28720*/  F2FP.BF16.F32.PACK_AB R80, R116, R85 ;  /* 0x000000557450723e */ /* 0x000fe400000010ff */
[----:B------:R-:W-:Y:S01]  /*28730*/  F2FP.BF16.F32.PACK_AB R87, R138, R125 ;  /* 0x0000007d8a57723e */ /* 0x000fe200000010ff */
[----:B------:R1:W-:Y:S01]  /*28740*/  STG.E.128 desc[UR8][R102.64], R72 ;  /* 0x0000004866007986 */ /* 0x0003e2000c101d08 */
[----:B------:R-:W-:-:S02]  /*28750*/  F2FP.BF16.F32.PACK_AB R86, R136, R123 ;  /* 0x0000007b8856723e */ /* 0x000fc400000010ff */
        /* <DEDUP_REMOVED lines=8> */
[----:B------:R-:W-:-:S05]  /*287e0*/  F2FP.BF16.F32.PACK_AB R88, R132, R117 ;  /* 0x000000758458723e */ /* 0x000fca00000010ff */
[----:B------:R1:W-:Y:S01]  /*287f0*/  STG.E.128 desc[UR8][R130.64], R88 ;  /* 0x0000005882007986 */ /* 0x0003e2000c101d08 */
[----:B------:R-:W-:Y:S05]  /*28800*/  BRA.U !UP2, `(.L_x_2196) ;  /* 0xfffffd810aa47547 */ /* 0x000fea000b83ffff */
[----:B------:R-:W-:Y:S05]  /*28810*/  EXIT ;  /* 0x000000000000794d */ /* 0x000fea0003800000 */
.L_x_2197:
        /* <DEDUP_REMOVED lines=14> */
.L_x_22307:


//--------------------- .text._ZN10layer_norm31ln_parallel_residual_fwd_kernelINS_13Kernel_traitsI6__halfS2_S2_S2_fjLj5120ELj1ELj1ELj4ELj16ENS_18Kernel_traits_baseILj5120ES2_S2_S2_S2_fjLj128EEEEELb0ELb0ELb0EEEvNS_9FwdParamsE --------------------------
	.section	.text._ZN10layer_norm31ln_parallel_residual_fwd_kernelINS_13Kernel_traitsI6__halfS2_S2_S2_fjLj5120ELj1ELj1ELj4ELj16ENS_18Kernel_traits_baseILj5120ES2_S2_S2_S2_fjLj128EEEEELb0ELb0ELb0EEEvNS_9FwdParamsE,"ax",@progbits
	.align	128
        .global         _ZN10layer_norm31ln_parallel_residual_fwd_kernelINS_13Kernel_traitsI6__halfS2_S2_S2_fjLj5120ELj1ELj1ELj4ELj16ENS_18Kernel_traits_baseILj5120ES2_S2_S2_S2_fjLj128EEEEELb0ELb0ELb0EEEvNS_9FwdParamsE
        .type           _ZN10layer_norm31ln_parallel_residual_fwd_kernelINS_13Kernel_traitsI6__halfS2_S2_S2_fjLj5120ELj1ELj1ELj4ELj16ENS_18Kernel_traits_baseILj5120ES2_S2_S2_S2_fjLj128EEEEELb0ELb0ELb0EEEvNS_9FwdParamsE,@function
        .size           _ZN10layer_norm31ln_parallel_residual_fwd_kernelINS_13Kernel_traitsI6__halfS2_S2_S2_fjLj5120ELj1ELj1ELj4ELj16ENS_18Kernel_traits_baseILj5120ES2_S2_S2_S2_fjLj128EEEEELb0ELb0ELb0EEEvNS_9FwdParamsE,(.L_x_22308 - _ZN10layer_norm31ln_parallel_residual_fwd_kernelINS_13Kernel_traitsI6__halfS2_S2_S2_fjLj5120ELj1ELj1ELj4ELj16ENS_18Kernel_traits_baseILj5120ES2_S2_S2_S2_fjLj128EEEEELb0ELb0ELb0EEEvNS_9FwdParamsE)
        .other          _ZN10layer_norm31ln_parallel_residual_fwd_kernelINS_13Kernel_traitsI6__halfS2_S2_S2_fjLj5120ELj1ELj1ELj4ELj16ENS_18Kernel_traits_baseILj5120ES2_S2_S2_S2_fjLj128EEEEELb0ELb0ELb0EEEvNS_9FwdParamsE,@"STO_CUDA_ENTRY STV_DEFAULT"
_ZN10layer_norm31ln_parallel_residual_fwd_kernelINS_13Kernel_traitsI6__halfS2_S2_S2_fjLj5120ELj1ELj1ELj4ELj16ENS_18Kernel_traits_baseILj5120ES2_S2_S2_S2_fjLj128EEEEELb0ELb0ELb0EEEvNS_9FwdParamsE:
.text._ZN10layer_norm31ln_parallel_residual_fwd_kernelINS_13Kernel_traitsI6__halfS2_S2_S2_fjLj5120ELj1ELj1ELj4ELj16ENS_18Kernel_traits_baseILj5120ES2_S2_S2_S2_fjLj128EEEEELb0ELb0ELb0EEEvNS_9FwdParamsE:
[----:B------:R-:W-:Y:S01]  /*0000*/  LDC R1, c[0x0][0x37c] ;  /* 0x0000df00ff017b82 */ /* 0x000fe20000000800 */
[----:B------:R-:W0:Y:S07]  /*0010*/  S2R R6, SR_TID.X ;  /* 0x0000000000067919 */ /* 0x000e2e0000002100 */
[----:B------:R-:W1:Y:S01]  /*0020*/  LDC R7, c[0x0][0x388] ;  /* 0x0000e200ff077b82 */ /* 0x000e620000000800 */
[----:B------:R-:W2:Y:S01]  /*0030*/  LDCU.64 UR4, c[0x0][0x438] ;  /* 0x00008700ff0477ac */ /* 0x000ea20008000a00 */
[----:B------:R-:W-:Y:S01]  /*0040*/  BSSY.RECONVERGENT B0, `(.L_x_2198) ;  /* 0x0000143000007945 */ /* 0x000fe20003800200 */
[----:B------:R-:W3:Y:S05]  /*0050*/  LDCU.64 UR8, c[0x0][0x358] ;  /* 0x00006b00ff0877ac */ /* 0x000eea0008000a00 */
[----:B------:R-:W4:Y:S01]  /*0060*/  S2UR UR6, SR_CTAID.X ;  /* 0x00000000000679c3 */ /* 0x000f220000002500 */
[----:B--2---:R-:W-:-:S04]  /*0070*/  UISETP.NE.U32.AND UP0, UPT, UR4, URZ, UPT ;  /* 0x000000ff0400728c */ /* 0x004fc8000bf05070 */
[----:B------:R-:W-:Y:S01]  /*0080*/  UISETP.NE.AND.EX UP0, UPT, UR5, URZ, UPT, UP0 ;  /* 0x000000ff0500728c */ /* 0x000fe2000bf05300 */
[----:B-1----:R-:W-:-:S04]  /*0090*/  SHF.R.S32.HI R0, RZ, 0x1f, R7 ;  /* 0x0000001fff007819 */ /* 0x002fc80000011407 */
        /* <DEDUP_REMOVED lines=14> */
[----:B------:R-:W-:Y:S02]  /*0180*/  MOV R7, R5 ;  /* 0x0000000500077202 */ /* 0x000fe40000000f00 */
[C---:B------:R-:W-:Y:S01]  /*0190*/  ISETP.GE.U32.AND P2, PT, R4.reuse, 0x180, PT ;  /* 0x000001800400780c */ /* 0x040fe20003f46070 */
[----:B------:R-:W1:Y:S01]  /*01a0*/  LDC.64 R14, c[0x0][0x3d8] ;  /* 0x0000f600ff0e7b82 */ /* 0x000e620000000a00 */
[----:B------:R-:W-:-:S05]  /*01b0*/  ISETP.GE.U32.AND P3, PT, R4, 0x200, PT ;  /* 0x000002000400780c */ /* 0x000fca0003f66070 */
[----:B------:R-:W-:Y:S02]  /*01c0*/  @P0 LOP3.LUT R7, R5, 0x80, RZ, 0xfc, !PT ;  /* 0x0000008005070812 */ /* 0x000fe400078efcff */
[----:B------:R-:W2:Y:S08]  /*01d0*/  LDC.64 R8, c[0x0][0x3d0] ;  /* 0x0000f400ff087b82 */ /* 0x000eb00000000a00 */
[----:B------:R-:W3:Y:S01]  /*01e0*/  LDC.64 R10, c[0x0][0x3d8] ;  /* 0x0000f600ff0a7b82 */ /* 0x000ee20000000a00 */
[----:B0-----:R-:W-:-:S05]  /*01f0*/  @P1 IMAD.WIDE.U32 R12, R7, 0x10, R12 ;  /* 0x00000010070c1825 */ /* 0x001fca00078e000c */
[----:B------:R-:W5:Y:S01]  /*0200*/  @P1 LDG.E.128 R24, desc[UR8][R12.64] ;  /* 0x000000080c181981 */ /* 0x000f62000c1e1d00 */
[C---:B-1----:R-:W-:Y:S01]  /*0210*/  @P1 IMAD.WIDE.U32 R14, R7.reuse, 0x10, R14 ;  /* 0x00000010070e1825 */ /* 0x042fe200078e000e */
[----:B------:R-:W0:Y:S01]  /*0220*/  LDC.64 R48, c[0x0][0x3d0] ;  /* 0x0000f400ff307b82 */ /* 0x000e220000000a00 */
[----:B------:R-:W-:-:S03]  /*0230*/  @P1 IADD3 R7, PT, PT, R7, 0x80, RZ ;  /* 0x0000008007071810 */ /* 0x000fc60007ffe0ff */
[----:B------:R-:W5:Y:S01]  /*0240*/  @P1 LDG.E.128 R28, desc[UR8][R14.64] ;  /* 0x000000080e1c1981 */ /* 0x000f62000c1e1d00 */
[----:B--2---:R-:W-:-:S03]  /*0250*/  @P0 IMAD.WIDE.U32 R8, R5, 0x10, R8 ;  /* 0x0000001005080825 */ /* 0x004fc600078e0008 */
[----:B------:R-:W1:Y:S02]  /*0260*/  LDC.64 R52, c[0x0][0x3d8] ;  /* 0x0000f600ff347b82 */ /* 0x000e640000000a00 */
[----:B------:R-:W5:Y:S01]  /*0270*/  @P0 LDG.E.128 R16, desc[UR8][R8.64] ;  /* 0x0000000808100981 */ /* 0x000f62000c1e1d00 */
[----:B---3--:R-:W-:-:S05]  /*0280*/  @P0 IMAD.WIDE.U32 R10, R5, 0x10, R10 ;  /* 0x00000010050a0825 */ /* 0x008fca00078e000a */
[----:B------:R-:W2:Y:S01]  /*0290*/  LDC.64 R64, c[0x0][0x3d0] ;  /* 0x0000f400ff407b82 */ /* 0x000ea20000000a00 */
[----:B------:R-:W5:Y:S07]  /*02a0*/  @P0 LDG.E.128 R20, desc[UR8][R10.64] ;  /* 0x000000080a140981 */ /* 0x000f6e000c1e1d00 */
[----:B------:R-:W3:Y:S01]  /*02b0*/  LDC.64 R66, c[0x0][0x3d8] ;  /* 0x0000f600ff427b82 */ /* 0x000ee20000000a00 */
[----:B------:R-:W-:Y:S01]  /*02c0*/  ISETP.GE.U32.AND P4, PT, R4, 0x280, PT ;  /* 0x000002800400780c */ /* 0x000fe20003f86070 */
[----:B0-----:R-:W-:-:S04]  /*02d0*/  @P2 IMAD.WIDE.U32 R56, R7, 0x10, R48 ;  /* 0x0000001007382825 */ /* 0x001fc800078e0030 */
[C---:B-1----:R-:W-:Y:S01]  /*02e0*/  @P2 IMAD.WIDE.U32 R60, R7.reuse, 0x10, R52 ;  /* 0x00000010073c2825 */ /* 0x042fe200078e0034 */
[----:B------:R-:W-:-:S03]  /*02f0*/  @P2 IADD3 R7, PT, PT, R7, 0x80, RZ ;  /* 0x0000008007072810 */ /* 0x000fc60007ffe0ff */
[----:B------:R-:W-:Y:S01]  /*0300*/  HFMA2 R50, -RZ, RZ, 0, 0 ;  /* 0x00000000ff327431 */ /* 0x000fe200000001ff */
[----:B------:R0:W5:Y:S01]  /*0310*/  @P2 LDG.E.128 R32, desc[UR8][R56.64] ;  /* 0x0000000838202981 */ /* 0x000162000c1e1d00 */
[----:B------:R-:W-:Y:S01]  /*0320*/  HFMA2 R58, -RZ, RZ, 0, 0 ;  /* 0x00000000ff3a7431 */ /* 0x000fe200000001ff */
[----:B------:R-:W-:Y:S02]  /*0330*/  CS2R R48, SRZ ;  /* 0x0000000000307805 */ /* 0x000fe4000001ff00 */
[----:B------:R-:W-:Y:S01]  /*0340*/  MOV R54, RZ ;  /* 0x000000ff00367202 */ /* 0x000fe20000000f00 */
[----:B------:R1:W5:Y:S01]  /*0350*/  @P2 LDG.E.128 R36, desc[UR8][R60.64] ;  /* 0x000000083c242981 */ /* 0x000362000c1e1d00 */
[----:B--2---:R-:W-:Y:S01]  /*0360*/  @P3 IMAD.WIDE.U32 R64, R7, 0x10, R64 ;  /* 0x0000001007403825 */ /* 0x004fe200078e0040 */
[----:B------:R-:W-:Y:S02]  /*0370*/  CS2R R52, SRZ ;  /* 0x0000000000347805 */ /* 0x000fe4000001ff00 */
[----:B------:R-:W-:-:S02]  /*0380*/  MOV R62, RZ ;  /* 0x000000ff003e7202 */ /* 0x000fc40000000f00 */
[----:B------:R-:W-:Y:S02]  /*0390*/  CS2R R70, SRZ ;  /* 0x0000000000467805 */ /* 0x000fe4000001ff00 */
[----:B------:R-:W-:Y:S01]  /*03a0*/  CS2R R68, SRZ ;  /* 0x0000000000447805 */ /* 0x000fe2000001ff00 */
[----:B------:R2:W5:Y:S01]  /*03b0*/  @P3 LDG.E.128 R40, desc[UR8][R64.64] ;  /* 0x0000000840283981 */ /* 0x000562000c1e1d00 */
[----:B---3--:R-:W-:Y:S01]  /*03c0*/  @P3 IMAD.WIDE.U32 R66, R7, 0x10, R66 ;  /* 0x0000001007423825 */ /* 0x008fe200078e0042 */
[----:B0-----:R-:W-:Y:S02]  /*03d0*/  CS2R R56, SRZ ;  /* 0x0000000000387805 */ /* 0x001fe4000001ff00 */
[----:B-1----:R-:W-:Y:S02]  /*03e0*/  CS2R R60, SRZ ;  /* 0x00000000003c7805 */ /* 0x002fe4000001ff00 */
[----:B------:R-:W-:Y:S02]  /*03f0*/  CS2R R74, SRZ ;  /* 0x00000000004a7805 */ /* 0x000fe4000001ff00 */
[----:B------:R-:W-:Y:S01]  /*0400*/  CS2R R72, SRZ ;  /* 0x0000000000487805 */ /* 0x000fe2000001ff00 */
[----:B------:R0:W5:Y:S01]  /*0410*/  @P3 LDG.E.128 R44, desc[UR8][R66.64] ;  /* 0x00000008422c3981 */ /* 0x000162000c1e1d00 */
[----:B------:R-:W-:-:S02]  /*0420*/  CS2R R78, SRZ ;  /* 0x00000000004e7805 */ /* 0x000fc4000001ff00 */
[----:B--2---:R-:W-:Y:S02]  /*0430*/  CS2R R64, SRZ ;  /* 0x0000000000407805 */ /* 0x004fe4000001ff00 */
[----:B------:R-:W-:Y:S02]  /*0440*/  CS2R R76, SRZ ;  /* 0x00000000004c7805 */ /* 0x000fe4000001ff00 */
[----:B------:R-:W-:Y:S02]  /*0450*/  @P0 MOV R63, RZ ;  /* 0x000000ff003f0202 */ /* 0x000fe40000000f00 */
[----:B------:R-:W-:Y:S02]  /*0460*/  @P1 MOV R59, RZ ;  /* 0x000000ff003b1202 */ /* 0x000fe40000000f00 */
[----:B------:R-:W-:Y:S02]  /*0470*/  @P2 MOV R55, RZ ;  /* 0x000000ff00372202 */ /* 0x000fe40000000f00 */
[----:B0-----:R-:W-:-:S02]  /*0480*/  CS2R R66, SRZ ;  /* 0x0000000000427805 */ /* 0x001fc4000001ff00 */
[----:B------:R-:W-:Y:S02]  /*0490*/  @P3 MOV R51, RZ ;  /* 0x000000ff00333202 */ /* 0x000fe40000000f00 */
[----:B------:R-:W-:Y:S01]  /*04a0*/  @P3 IADD3 R7, PT, PT, R7, 0x80, RZ ;  /* 0x0000008007073810 */ /* 0x000fe20007ffe0ff */
[----:B------:R-:W-:Y:S06]  /*04b0*/  @!P4 BRA `(.L_x_2201) ;  /* 0x0000000c00ecc947 */ /* 0x000fec0003800000 */
        /* <DEDUP_REMOVED lines=9> */
[----:B------:R-:W-:Y:S02]  /*0550*/  CS2R R48, SRZ ;  /* 0x0000000000307805 */ /* 0x000fe4000001ff00 */
[----:B------:R-:W-:Y:S02]  /*0560*/  MOV R54, RZ ;  /* 0x000000ff00367202 */ /* 0x000fe40000000f00 */
[----:B------:R-:W-:-:S02]  /*0570*/  CS2R R52, SRZ ;  /* 0x0000000000347805 */ /* 0x000fc4000001ff00 */
[----:B------:R-:W-:Y:S02]  /*0580*/  MOV R58, RZ ;  /* 0x000000ff003a7202 */ /* 0x000fe40000000f00 */
[----:B------:R-:W-:Y:S02]  /*0590*/  CS2R R56, SRZ ;  /* 0x0000000000387805 */ /* 0x000fe4000001ff00 */
[----:B------:R-:W-:Y:S02]  /*05a0*/  MOV R62, RZ ;  /* 0x000000ff003e7202 */ /* 0x000fe40000000f00 */
        /* <DEDUP_REMOVED lines=10> */
[----:B------:R-:W-:Y:S01]  /*0650*/  CS2R R76, SRZ ;  /* 0x00000000004c7805 */ /* 0x000fe2000001ff00 */
[----:B------:R-:W-:Y:S06]  /*0660*/  BRA `(.L_x_2201) ;  /* 0x0000000c00807947 */ /* 0x000fec0003800000 */
.L_x_2200:
        /* <DEDUP_REMOVED lines=10> */
[----:B0-----:R-:W-:-:S07]  /*0710*/  @P0 IMAD.WIDE.U32 R48, R5, 0x10, R10 ;  /* 0x0000001005300825 */ /* 0x001fce00078e000a */
[----:B------:R-:W0:Y:S01]  /*0720*/  @P1 LDC.64 R60, c[0x0][0x440] ;  /* 0x00011000ff3c1b82 */ /* 0x000e220000000a00 */
[----:B-1----:R-:W-:-:S07]  /*0730*/  @P0 IMAD.WIDE.U32 R52, R5, 0x10, R12 ;  /* 0x0000001005340825 */ /* 0x002fce00078e000c */
[----:B------:R-:W1:Y:S01]  /*0740*/  LDC.64 R80, c[0x0][0x3d0] ;  /* 0x0000f400ff507b82 */ /* 0x000e620000000a00 */
[----:B--2---:R-:W-:-:S07]  /*0750*/  @P1 IMAD.WIDE.U32 R10, R7, 0x10, R14 ;  /* 0x00000010070a1825 */ /* 0x004fce00078e000e */
[----:B------:R-:W2:Y:S01]  /*0760*/  LDC.64 R82, c[0x0][0x3d8] ;  /* 0x0000f600ff527b82 */ /* 0x000ea20000000a00 */
[C---:B---3--:R-:W-:Y:S01]  /*0770*/  @P1 IMAD.WIDE.U32 R12, R7.reuse, 0x10, R56 ;  /* 0x00000010070c1825 */ /* 0x048fe200078e0038 */
[----:B------:R-:W5:Y:S04]  /*0780*/  @P1 LDG.E.128 R24, desc[UR8][R10.64] ;  /* 0x000000080a181981 */ /* 0x000f68000c1e1d00 */
[----:B------:R-:W5:Y:S02]  /*0790*/  @P1 LDG.E.128 R28, desc[UR8][R12.64] ;  /* 0x000000080c1c1981 */ /* 0x000f64000c1e1d00 */
[----:B------:R-:W3:Y:S01]  /*07a0*/  @P2 LDC.64 R84, c[0x0][0x440] ;  /* 0x00011000ff542b82 */ /* 0x000ee20000000a00 */
[C---:B0-----:R-:W-:Y:S01]  /*07b0*/  @P1 IMAD.WIDE.U32 R14, R7.reuse, 0x10, R60 ;  /* 0x00000010070e1825 */ /* 0x041fe200078e003c */
[----:B------:R-:W-:-:S06]  /*07c0*/  @P1 IADD3 R7, PT, PT, R7, 0x80, RZ ;  /* 0x0000008007071810 */ /* 0x000fcc0007ffe0ff */
[----:B------:R-:W0:Y:S08]  /*07d0*/  LDC.64 R86, c[0x0][0x3d0] ;  /* 0x0000f400ff567b82 */ /* 0x000e300000000a00 */
[----:B------:R-:W4:Y:S08]  /*07e0*/  @P0 LDC.64 R8, c[0x0][0x440] ;  /* 0x00011000ff080b82 */ /* 0x000f300000000a00 */
[----:B------:R-:W0:Y:S08]  /*07f0*/  LDC.64 R88, c[0x0][0x3d8] ;  /* 0x0000f600ff587b82 */ /* 0x000e300000000a00 */
[----:B------:R-:W0:Y:S01]  /*0800*/  @P3 LDC.64 R90, c[0x0][0x440] ;  /* 0x00011000ff5a3b82 */ /* 0x000e220000000a00 */
[C---:B-1----:R-:W-:Y:S01]  /*0810*/  @P2 IMAD.WIDE.U32 R80, R7.reuse, 0x10, R80 ;  /* 0x0000001007502825 */ /* 0x042fe200078e0050 */
[----:B------:R-:W5:Y:S03]  /*0820*/  @P1 LD.E.128 R72, desc[UR8][R14.64] ;  /* 0x000000080e481980 */ /* 0x000f66000c101d00 */
[C---:B--2---:R-:W-:Y:S01]  /*0830*/  @P2 IMAD.WIDE.U32 R82, R7.reuse, 0x10, R82 ;  /* 0x0000001007522825 */ /* 0x044fe200078e0052 */
[----:B------:R-:W5:Y:S03]  /*0840*/  @P2 LDG.E.128 R32, desc[UR8][R80.64] ;  /* 0x0000000850202981 */ /* 0x000f66000c1e1d00 */
[C---:B---3--:R-:W-:Y:S01]  /*0850*/  @P2 IMAD.WIDE.U32 R84, R7.reuse, 0x10, R84 ;  /* 0x0000001007542825 */ /* 0x048fe200078e0054 */
[----:B------:R-:W-:Y:S01]  /*0860*/  @P2 IADD3 R7, PT, PT, R7, 0x80, RZ ;  /* 0x0000008007072810 */ /* 0x000fe20007ffe0ff */
[----:B------:R-:W5:Y:S02]  /*0870*/  @P2 LDG.E.128 R36, desc[UR8][R82.64] ;  /* 0x0000000852242981 */ /* 0x000f64000c1e1d00 */
[----:B----4-:R-:W-:-:S02]  /*0880*/  @P0 IMAD.WIDE.U32 R8, R5, 0x10, R8 ;  /* 0x0000001005080825 */ /* 0x010fc400078e0008 */
[----:B------:R-:W5:Y:S02]  /*0890*/  @P2 LD.E.128 R68, desc[UR8][R84.64] ;  /* 0x0000000854442980 */ /* 0x000f64000c101d00 */
[C---:B0-----:R-:W-:Y:S02]  /*08a0*/  @P3 IMAD.WIDE.U32 R86, R7.reuse, 0x10, R86 ;  /* 0x0000001007563825 */ /* 0x041fe400078e0056 */
[----:B------:R-:W5:Y:S02]  /*08b0*/  @P0 LD.E.128 R76, desc[UR8][R8.64] ;  /* 0x00000008084c0980 */ /* 0x000f64000c101d00 */
[C---:B------:R-:W-:Y:S02]  /*08c0*/  @P3 IMAD.WIDE.U32 R88, R7.reuse, 0x10, R88 ;  /* 0x0000001007583825 */ /* 0x040fe400078e0058 */
[----:B------:R-:W5:Y:S02]  /*08d0*/  @P3 LDG.E.128 R40, desc[UR8][R86.64] ;  /* 0x0000000856283981 */ /* 0x000f64000c1e1d00 */
[----:B------:R-:W-:-:S02]  /*08e0*/  @P3 IMAD.WIDE.U32 R90, R7, 0x10, R90 ;  /* 0x00000010075a3825 */ /* 0x000fc400078e005a */
[----:B------:R-:W5:Y:S04]  /*08f0*/  @P3 LDG.E.128 R44, desc[UR8][R88.64] ;  /* 0x00000008582c3981 */ /* 0x000f68000c1e1d00 */
[----:B------:R-:W5:Y:S01]  /*0900*/  @P3 LD.E.128 R64, desc[UR8][R90.64] ;  /* 0x000000085a403980 */ /* 0x000f62000c101d00 */
[----:B------:R-:W-:Y:S01]  /*0910*/  ISETP.GE.U32.AND P4, PT, R4, 0x280, PT ;  /* 0x000002800400780c */ /* 0x000fe20003f86070 */
[----:B------:R-:W-:Y:S02]  /*0920*/  HFMA2 R50, -RZ, RZ, 0, 0 ;  /* 0x00000000ff327431 */ /* 0x000fe400000001ff */
[----:B------:R-:W-:Y:S01]  /*0930*/  HFMA2 R58, -RZ, RZ, 0, 0 ;  /* 0x00000000ff3a7431 */ /* 0x000fe200000001ff */
[----:B------:R0:W5:Y:S01]  /*0940*/  @P0 LDG.E.128 R16, desc[UR8][R48.64] ;  /* 0x0000000830100981 */ /* 0x000162000c1e1d00 */
[----:B------:R-:W-:-:S02]  /*0950*/  MOV R54, RZ ;  /* 0x000000ff00367202 */ /* 0x000fc40000000f00 */
[----:B------:R-:W-:Y:S02]  /*0960*/  CS2R R56, SRZ ;  /* 0x0000000000387805 */ /* 0x000fe4000001ff00 */
[----:B------:R-:W-:Y:S01]  /*0970*/  MOV R62, RZ ;  /* 0x000000ff003e7202 */ /* 0x000fe20000000f00 */
[----:B------:R1:W5:Y:S01]  /*0980*/  @P0 LDG.E.128 R20, desc[UR8][R52.64] ;  /* 0x0000000834140981 */ /* 0x000362000c1e1d00 */
[----:B------:R-:W-:Y:S02]  /*0990*/  CS2R R60, SRZ ;  /* 0x00000000003c7805 */ /* 0x000fe4000001ff00 */
[----:B------:R-:W-:Y:S02]  /*09a0*/  @P0 MOV R63, RZ ;  /* 0x000000ff003f0202 */ /* 0x000fe40000000f00 */
[----:B------:R-:W-:Y:S02]  /*09b0*/  @P1 MOV R59, RZ ;  /* 0x000000ff003b1202 */ /* 0x000fe40000000f00 */
[----:B0-----:R-:W-:-:S02]  /*09c0*/  CS2R R48, SRZ ;  /* 0x0000000000307805 */ /* 0x001fc4000001ff00 */
[----:B------:R-:W-:Y:S02]  /*09d0*/  @P2 MOV R55, RZ ;  /* 0x000000ff00372202 */ /* 0x000fe40000000f00 */
[----:B------:R-:W-:Y:S02]  /*09e0*/  @P3 MOV R51, RZ ;  /* 0x000000ff00333202 */ /* 0x000fe40000000f00 */
[----:B-1----:R-:W-:Y:S02]  /*09f0*/  CS2R R52, SRZ ;  /* 0x0000000000347805 */ /* 0x002fe4000001ff00 */
[----:B------:R-:W-:Y:S01]  /*0a00*/  @P3 IADD3 R7, PT, PT, R7, 0x80, RZ ;  /* 0x0000008007073810 */ /* 0x000fe20007ffe0ff */
[----:B------:R-:W-:Y:S06]  /*0a10*/  @!P4 BRA `(.L_x_2201) ;  /* 0x000000080094c947 */ /* 0x000fec0003800000 */
        /* <DEDUP_REMOVED lines=18> */
[----:B------:R-:W-:Y:S01]  /*0b40*/  CS2R R60, SRZ ;  /* 0x00000000003c7805 */ /* 0x000fe2000001ff00 */
[----:B------:R-:W-:Y:S06]  /*0b50*/  BRA `(.L_x_2201) ;  /* 0x0000000800447947 */ /* 0x000fec0003800000 */
.L_x_2199:
        /* <DEDUP_REMOVED lines=9> */
[----:B------:R-:W-:Y:S01]  /*0bf0*/  MOV R7, R5 ;  /* 0x0000000500077202 */ /* 0x000fe20000000f00 */
[----:B------:R-:W1:Y:S04]  /*0c00*/  LDC.64 R12, c[0x0][0x3d8] ;  /* 0x0000f600ff0c7b82 */ /* 0x000e680000000a00 */
[----:B------:R-:W-:-:S04]  /*0c10*/  @P0 LOP3.LUT R7, R5, 0x80, RZ, 0xfc, !PT ;  /* 0x0000008005070812 */ /* 0x000fc800078efcff */
[----:B------:R-:W2:Y:S08]  /*0c20*/  @P0 LDC.64 R14, c[0x0][0x440] ;  /* 0x00011000ff0e0b82 */ /* 0x000eb00000000a00 */
        /* <DEDUP_REMOVED lines=8> */
[----:B------:R0:W5:Y:S02]  /*0cb0*/  @P0 LD.E.128 R76, desc[UR8][R86.64] ;  /* 0x00000008564c0980 */ /* 0x000164000c101d00 */
[----:B------:R-:W2:Y:S08]  /*0cc0*/  @P1 LDC.64 R92, c[0x0][0x440] ;  /* 0x00011000ff5c1b82 */ /* 0x000eb00000000a00 */
[----:B------:R-:W0:Y:S08]  /*0cd0*/  LDC.64 R94, c[0x0][0x3d0] ;  /* 0x0000f400ff5e7b82 */ /* 0x000e300000000a00 */
[----:B------:R-:W0:Y:S08]  /*0ce0*/  LDC.64 R98, c[0x0][0x3d8] ;  /* 0x0000f600ff627b82 */ /* 0x000e300000000a00 */
[----:B------:R-:W0:Y:S08]  /*0cf0*/  @P2 LDC.64 R96, c[0x0][0x438] ;  /* 0x00010e00ff602b82 */ /* 0x000e300000000a00 */
[----:B------:R-:W0:Y:S08]  /*0d00*/  @P2 LDC.64 R100, c[0x0][0x440] ;  /* 0x00011000ff642b82 */ /* 0x000e300000000a00 */
[----:B------:R-:W0:Y:S08]  /*0d10*/  @P0 LDC.64 R8, c[0x0][0x438] ;  /* 0x00010e00ff080b82 */ /* 0x000e300000000a00 */
[----:B------:R-:W0:Y:S08]  /*0d20*/  LDC.64 R102, c[0x0][0x3d0] ;  /* 0x0000f400ff667b82 */ /* 0x000e300000000a00 */
[----:B------:R-:W0:Y:S08]  /*0d30*/  @P3 LDC.64 R104, c[0x0][0x438] ;  /* 0x00010e00ff683b82 */ /* 0x000e300000000a00 */
[----:B------:R-:W0:Y:S08]  /*0d40*/  LDC.64 R106, c[0x0][0x3d8] ;  /* 0x0000f600ff6a7b82 */ /* 0x000e300000000a00 */
[----:B------:R-:W0:Y:S01]  /*0d50*/  @P3 LDC.64 R108, c[0x0][0x440] ;  /* 0x00011000ff6c3b82 */ /* 0x000e220000000a00 */
[----:B---3--:R-:W-:-:S04]  /*0d60*/  @P1 IMAD.WIDE.U32 R10, R7, 0x10, R80 ;  /* 0x00000010070a1825 */ /* 0x008fc800078e0050 */
[C---:B----4-:R-:W-:Y:S01]  /*0d70*/  @P1 IMAD.WIDE.U32 R12, R7.reuse, 0x10, R88 ;  /* 0x00000010070c1825 */ /* 0x050fe200078e0058 */
[----:B------:R3:W5:Y:S03]  /*0d80*/  @P1 LDG.E.128 R24, desc[UR8][R10.64] ;  /* 0x000000080a181981 */ /* 0x000766000c1e1d00 */
[C---:B-1----:R-:W-:Y:S01]  /*0d90*/  @P1 IMAD.WIDE.U32 R14, R7.reuse, 0x10, R90 ;  /* 0x00000010070e1825 */ /* 0x042fe200078e005a */
[----:B------:R3:W5:Y:S03]  /*0da0*/  @P1 LD.E.128 R56, desc[UR8][R12.64] ;  /* 0x000000080c381980 */ /* 0x000766000c101d00 */
[C---:B--2---:R-:W-:Y:S01]  /*0db0*/  @P1 IMAD.WIDE.U32 R80, R7.reuse, 0x10, R92 ;  /* 0x0000001007501825 */ /* 0x044fe200078e005c */
[----:B------:R-:W-:Y:S01]  /*0dc0*/  @P1 IADD3 R7, PT, PT, R7, 0x80, RZ ;  /* 0x0000008007071810 */ /* 0x000fe20007ffe0ff */
[----:B------:R3:W5:Y:S02]  /*0dd0*/  @P1 LDG.E.128 R28, desc[UR8][R14.64] ;  /* 0x000000080e1c1981 */ /* 0x000764000c1e1d00 */
[----:B0-----:R-:W-:-:S02]  /*0de0*/  @P0 IMAD.WIDE.U32 R8, R5, 0x10, R8 ;  /* 0x0000001005080825 */ /* 0x001fc400078e0008 */
[----:B------:R3:W5:Y:S02]  /*0df0*/  @P1 LD.E.128 R72, desc[UR8][R80.64] ;  /* 0x0000000850481980 */ /* 0x000764000c101d00 */
[C---:B------:R-:W-:Y:S02]  /*0e00*/  @P2 IMAD.WIDE.U32 R94, R7.reuse, 0x10, R94 ;  /* 0x00000010075e2825 */ /* 0x040fe400078e005e */
[----:B------:R3:W5:Y:S02]  /*0e10*/  @P0 LD.E.128 R60, desc[UR8][R8.64] ;  /* 0x00000008083c0980 */ /* 0x000764000c101d00 */
[C---:B------:R-:W-:Y:S02]  /*0e20*/  @P2 IMAD.WIDE.U32 R96, R7.reuse, 0x10, R96 ;  /* 0x0000001007602825 */ /* 0x040fe400078e0060 */
[----:B------:R3:W5:Y:S02]  /*0e30*/  @P2 LDG.E.128 R32, desc[UR8][R94.64] ;  /* 0x000000085e202981 */ /* 0x000764000c1e1d00 */
[----:B------:R-:W-:-:S02]  /*0e40*/  @P2 IMAD.WIDE.U32 R98, R7, 0x10, R98 ;  /* 0x0000001007622825 */ /* 0x000fc400078e0062 */
[----:B------:R3:W5:Y:S02]  /*0e50*/  @P2 LD.E.128 R52, desc[UR8][R96.64] ;  /* 0x0000000860342980 */ /* 0x000764000c101d00 */
        /* <DEDUP_REMOVED lines=12> */
[----:B------:R-:W-:-:S02]  /*0f20*/  ISETP.GE.U32.AND P1, PT, R4, 0x280, PT ;  /* 0x000002800400780c */ /* 0x000fc40003f26070 */
[----:B------:R-:W-:-:S11]  /*0f30*/  @P3 IADD3 R7, PT, PT, R7, 0x80, RZ ;  /* 0x0000008007073810 */ /* 0x000fd60007ffe0ff */
[----:B---3--:R-:W-:Y:S05]  /*0f40*/  @!P1 BRA `(.L_x_2201) ;  /* 0x0000000400489947 */ /* 0x008fea0003800000 */
[----:B------:R-:W0:Y:S08]  /*0f50*/  LDC.64 R80, c[0x0][0x3d0] ;  /* 0x0000f400ff507b82 */ /* 0x000e300000000a00 */
[----:B------:R-:W1:Y:S08]  /*0f60*/  LDC.64 R88, c[0x0][0x438] ;  /* 0x00010e00ff587b82 */ /* 0x000e700000000a00 */
[----:B------:R-:W2:Y:S08]  /*0f70*/  LDC.64 R84, c[0x0][0x3d8] ;  /* 0x0000f600ff547b82 */ /* 0x000eb00000000a00 */
[----:B------:R-:W3:Y:S01]  /*0f80*/  LDC.64 R92, c[0x0][0x440] ;  /* 0x00011000ff5c7b82 */ /* 0x000ee20000000a00 */
[----:B0-----:R-:W-:-:S06]  /*0f90*/  IMAD.WIDE.U32 R80, R7, 0x10, R80 ;  /* 0x0000001007507825 */ /* 0x001fcc00078e0050 */
[----:B------:R-:W5:Y:S01]  /*0fa0*/  LDG.E.128 R80, desc[UR8][R80.64] ;  /* 0x0000000850507981 */ /* 0x000f62000c1e1d00 */
[----:B-1----:R-:W-:-:S06]  /*0fb0*/  IMAD.WIDE.U32 R88, R7, 0x10, R88 ;  /* 0x0000001007587825 */ /* 0x002fcc00078e0058 */
[----:B------:R-:W5:Y:S01]  /*0fc0*/  LD.E.128 R88, desc[UR8][R88.64] ;  /* 0x0000000858587980 */ /* 0x000f62000c101d00 */
[----:B--2---:R-:W-:-:S06]  /*0fd0*/  IMAD.WIDE.U32 R84, R7, 0x10, R84 ;  /* 0x0000001007547825 */ /* 0x004fcc00078e0054 */
[----:B------:R-:W5:Y:S01]  /*0fe0*/  LDG.E.128 R84, desc[UR8][R84.64] ;  /* 0x0000000854547981 */ /* 0x000f62000c1e1d00 */
[----:B---3--:R-:W-:-:S06]  /*0ff0*/  IMAD.WIDE.U32 R92, R7, 0x10, R92 ;  /* 0x00000010075c7825 */ /* 0x008fcc00078e005c */
[----:B------:R-:W5:Y:S01]  /*1000*/  LD.E.128 R92, desc[UR8][R92.64] ;  /* 0x000000085c5c7980 */ /* 0x000f62000c101d00 */
[----:B------:R-:W-:Y:S05]  /*1010*/  BRA `(.L_x_2201) ;  /* 0x0000000400147947 */ /* 0x000fea0003800000 */
.L_x_2202:
[C---:B------:R-:W-:Y:S01]  /*1020*/  ISETP.GE.U32.AND P1, PT, R4.reuse, 0x100, PT ;  /* 0x000001000400780c */ /* 0x040fe20003f26070 */
[----:B------:R-:W0:Y:S01]  /*1030*/  LDC.64 R8, c[0x0][0x3d0] ;  /* 0x0000f400ff087b82 */ /* 0x000e220000000a00 */
[C---:B------:R-:W-:Y:S02]  /*1040*/  ISETP.GE.U32.AND P2, PT, R4.reuse, 0x180, PT ;  /* 0x000001800400780c */ /* 0x040fe40003f46070 */
[C---:B------:R-:W-:Y:S02]  /*1050*/  ISETP.GE.U32.AND P3, PT, R4.reuse, 0x200, PT ;  /* 0x000002000400780c */ /* 0x040fe40003f66070 */
[C---:B------:R-:W-:Y:S02]  /*1060*/  ISETP.GE.U32.AND P0, PT, R4.reuse, 0x80, PT ;  /* 0x000000800400780c */ /* 0x040fe40003f06070 */
[----:B------:R-:W-:Y:S01]  /*1070*/  MOV R7, R5 ;  /* 0x0000000500077202 */ /* 0x000fe20000000f00 */
[----:B------:R-:W1:Y:S01]  /*1080*/  LDC.64 R12, c[0x0][0x3d8] ;  /* 0x0000f600ff0c7b82 */ /* 0x000e620000000a00 */
[----:B------:R-:W-:-:S07]  /*1090*/  ISETP.GE.U32.AND P4, PT, R4, 0x280, PT ;  /* 0x000002800400780c */ /* 0x000fce0003f86070 */
[----:B------:R-:W2:Y:S02]  /*10a0*/  @P1 LDC.64 R10, c[0x0][0x438] ;  /* 0x00010e00ff0a1b82 */ /* 0x000ea40000000a00 */
[----:B------:R-:W-:-:S06]  /*10b0*/  @P0 LOP3.LUT R7, R5, 0x80, RZ, 0xfc, !PT ;  /* 0x0000008005070812 */ /* 0x000fcc00078efcff */
[----:B------:R-:W3:Y:S01]  /*10c0*/  LDC.64 R64, c[0x0][0x3d0] ;  /* 0x0000f400ff407b82 */ /* 0x000ee20000000a00 */
[----:B0-----:R-:W-:-:S05]  /*10d0*/  @P1 IMAD.WIDE.U32 R8, R7, 0x10, R8 ;  /* 0x0000001007081825 */ /* 0x001fca00078e0008 */
[----:B------:R-:W5:Y:S02]  /*10e0*/  @P1 LDG.E.128 R24, desc[UR8][R8.64] ;  /* 0x0000000808181981 */ /* 0x000f64000c1e1d00 */
[----:B------:R-:W0:Y:S01]  /*10f0*/  @P2 LDC.64 R76, c[0x0][0x438] ;  /* 0x00010e00ff4c2b82 */ /* 0x000e220000000a00 */
[----:B-1----:R-:W-:-:S05]  /*1100*/  @P1 IMAD.WIDE.U32 R12, R7, 0x10, R12 ;  /* 0x00000010070c1825 */ /* 0x002fca00078e000c */
[----:B------:R-:W5:Y:S02]  /*1110*/  @P1 LDG.E.128 R28, desc[UR8][R12.64] ;  /* 0x000000080c1c1981 */ /* 0x000f64000c1e1d00 */
[----:B------:R-:W1:Y:S01]  /*1120*/  LDC.64 R96, c[0x0][0x3d8] ;  /* 0x0000f600ff607b82 */ /* 0x000e620000000a00 */
[C---:B--2---:R-:W-:Y:S01]  /*1130*/  @P1 IMAD.WIDE.U32 R10, R7.reuse, 0x10, R10 ;  /* 0x00000010070a1825 */ /* 0x044fe200078e000a */
[----:B------:R-:W-:-:S04]  /*1140*/  @P1 IADD3 R7, PT, PT, R7, 0x80, RZ ;  /* 0x0000008007071810 */ /* 0x000fc80007ffe0ff */
[----:B------:R-:W5:Y:S02]  /*1150*/  @P1 LD.E.128 R56, desc[UR8][R10.64] ;  /* 0x000000080a381980 */ /* 0x000f64000c101d00 */
[----:B------:R-:W2:Y:S01]  /*1160*/  LDC.64 R104, c[0x0][0x3d0] ;  /* 0x0000f400ff687b82 */ /* 0x000ea20000000a00 */
[----:B---3--:R-:W-:-:S05]  /*1170*/  @P2 IMAD.WIDE.U32 R98, R7, 0x10, R64 ;  /* 0x0000001007622825 */ /* 0x008fca00078e0040 */
[----:B------:R-:W5:Y:S02]  /*1180*/  @P2 LDG.E.128 R32, desc[UR8][R98.64] ;  /* 0x0000000862202981 */ /* 0x000f64000c1e1d00 */
[----:B------:R-:W3:Y:S01]  /*1190*/  @P3 LDC.64 R106, c[0x0][0x438] ;  /* 0x00010e00ff6a3b82 */ /* 0x000ee20000000a00 */
[----:B0-----:R-:W-:-:S05]  /*11a0*/  @P2 IMAD.WIDE.U32 R100, R7, 0x10, R76 ;  /* 0x0000001007642825 */ /* 0x001fca00078e004c */
[----:B------:R-:W5:Y:S02]  /*11b0*/  @P2 LD.E.128 R52, desc[UR8][R100.64] ;  /* 0x0000000864342980 */ /* 0x000f64000c101d00 */
[----:B------:R-:W0:Y:S01]  /*11c0*/  LDC.64 R108, c[0x0][0x3d8] ;  /* 0x0000f600ff6c7b82 */ /* 0x000e220000000a00 */
[C---:B-1----:R-:W-:Y:S01]  /*11d0*/  @P2 IMAD.WIDE.U32 R102, R7.reuse, 0x10, R96 ;  /* 0x0000001007662825 */ /* 0x042fe200078e0060 */
[----:B------:R-:W-:-:S04]  /*11e0*/  @P2 IADD3 R7, PT, PT, R7, 0x80, RZ ;  /* 0x0000008007072810 */ /* 0x000fc80007ffe0ff */
[----:B------:R-:W5:Y:S02]  /*11f0*/  @P2 LDG.E.128 R36, desc[UR8][R102.64] ;  /* 0x0000000866242981 */ /* 0x000f64000c1e1d00 */
[----:B------:R-:W1:Y:S01]  /*1200*/  LDC.64 R14, c[0x0][0x3d0] ;  /* 0x0000f400ff0e7b82 */ /* 0x000e620000000a00 */
[----:B--2---:R-:W-:-:S05]  /*1210*/  @P3 IMAD.WIDE.U32 R104, R7, 0x10, R104 ;  /* 0x0000001007683825 */ /* 0x004fca00078e0068 */
[----:B------:R-:W5:Y:S02]  /*1220*/  @P3 LDG.E.128 R40, desc[UR8][R104.64] ;  /* 0x0000000868283981 */ /* 0x000f64000c1e1d00 */
[----:B------:R-:W2:Y:S01]  /*1230*/  LDC.64 R110, c[0x0][0x3d0] ;  /* 0x0000f400ff6e7b82 */ /* 0x000ea20000000a00 */
[----:B---3--:R-:W-:-:S05]  /*1240*/  @P3 IMAD.WIDE.U32 R106, R7, 0x10, R106 ;  /* 0x00000010076a3825 */ /* 0x008fca00078e006a */
[----:B------:R-:W5:Y:S02]  /*1250*/  @P3 LD.E.128 R48, desc[UR8][R106.64] ;  /* 0x000000086a303980 */ /* 0x000f64000c101d00 */
[----:B------:R-:W3:Y:S01]  /*1260*/  LDC.64 R114, c[0x0][0x3d8] ;  /* 0x0000f600ff727b82 */ /* 0x000ee20000000a00 */
[C---:B0-----:R-:W-:Y:S01]  /*1270*/  @P3 IMAD.WIDE.U32 R108, R7.reuse, 0x10, R108 ;  /* 0x00000010076c3825 */ /* 0x041fe200078e006c */
[----:B------:R-:W-:-:S04]  /*1280*/  @P3 IADD3 R7, PT, PT, R7, 0x80, RZ ;  /* 0x0000008007073810 */ /* 0x000fc80007ffe0ff */
[----:B------:R-:W5:Y:S01]  /*1290*/  @P3 LDG.E.128 R44, desc[UR8][R108.64] ;  /* 0x000000086c2c3981 */ /* 0x000f62000c1e1d00 */
[----:B-1----:R-:W-:Y:S01]  /*12a0*/  @P0 IMAD.WIDE.U32 R64, R5, 0x10, R14 ;  /* 0x0000001005400825 */ /* 0x002fe200078e000e */
[----:B------:R-:W0:Y:S08]  /*12b0*/  LDC.64 R72, c[0x0][0x3d8] ;  /* 0x0000f600ff487b82 */ /* 0x000e300000000a00 */
[----:B------:R-:W1:Y:S01]  /*12c0*/  @P0 LDC.64 R68, c[0x0][0x438] ;  /* 0x00010e00ff440b82 */ /* 0x000e620000000a00 */
[----:B--2---:R-:W-:-:S04]  /*12d0*/  @P4 IMAD.WIDE.U32 R14, R7, 0x10, R110 ;  /* 0x00000010070e4825 */ /* 0x004fc800078e006e */
[----:B------:R-:W-:Y:S01]  /*12e0*/  HFMA2 R66, -RZ, RZ, 0, 0 ;  /* 0x00000000ff427431 */ /* 0x000fe200000001ff */
[----:B------:R2:W5:Y:S01]  /*12f0*/  @P0 LDG.E.128 R16, desc[UR8][R64.64] ;  /* 0x0000000840100981 */ /* 0x000562000c1e1d00 */
[----:B---3--:R-:W-:-:S03]  /*1300*/  @P4 IMAD.WIDE.U32 R96, R7, 0x10, R114 ;  /* 0x0000001007604825 */ /* 0x008fc600078e0072 */
[----:B------:R-:W5:Y:S01]  /*1310*/  @P4 LDG.E.128 R80, desc[UR8][R14.64] ;  /* 0x000000080e504981 */ /* 0x000f62000c1e1d00 */
[----:B------:R-:W3:Y:S03]  /*1320*/  @P4 LDC.64 R112, c[0x0][0x438] ;  /* 0x00010e00ff704b82 */ /* 0x000ee60000000a00 */
[----:B------:R-:W5:Y:S01]  /*1330*/  @P4 LDG.E.128 R84, desc[UR8][R96.64] ;  /* 0x0000000860544981 */ /* 0x000f62000c1e1d00 */
[----:B0-----:R-:W-:-:S04]  /*1340*/  @P0 IMAD.WIDE.U32 R72, R5, 0x10, R72 ;  /* 0x0000001005480825 */ /* 0x001fc800078e0048 */
[----:B------:R-:W-:Y:S01]  /*1350*/  HFMA2 R74, -RZ, RZ, 0, 0 ;  /* 0x00000000ff4a7431 */ /* 0x000fe200000001ff */
[----:B--2---:R-:W-:Y:S02]  /*1360*/  CS2R R64, SRZ ;  /* 0x0000000000407805 */ /* 0x004fe4000001ff00 */
[----:B------:R-:W-:Y:S02]  /*1370*/  MOV R70, RZ ;  /* 0x000000ff00467202 */ /* 0x000fe40000000f00 */
[----:B------:R-:W-:Y:S01]  /*1380*/  @P4 CS2R R94, SRZ ;  /* 0x00000000005e4805 */ /* 0x000fe2000001ff00 */
[----:B------:R0:W5:Y:S01]  /*1390*/  @P0 LDG.E.128 R20, desc[UR8][R72.64] ;  /* 0x0000000848140981 */ /* 0x000162000c1e1d00 */
[----:B-1----:R-:W-:Y:S01]  /*13a0*/  @P0 IMAD.WIDE.U32 R68, R5, 0x10, R68 ;  /* 0x0000001005440825 */ /* 0x002fe200078e0044 */
[----:B------:R-:W-:Y:S02]  /*13b0*/  MOV R78, RZ ;  /* 0x000000ff004e7202 */ /* 0x000fe40000000f00 */
[----:B------:R-:W-:-:S02]  /*13c0*/  @P4 CS2R R92, SRZ ;  /* 0x00000000005c4805 */ /* 0x000fc4000001ff00 */
[----:B------:R-:W-:Y:S01]  /*13d0*/  @P0 MOV R79, RZ ;  /* 0x000000ff004f0202 */ /* 0x000fe20000000f00 */
[----:B------:R1:W5:Y:S01]  /*13e0*/  @P0 LD.E.128 R60, desc[UR8][R68.64] ;  /* 0x00000008443c0980 */ /* 0x000362000c101d00 */
[----:B---3--:R-:W-:Y:S01]  /*13f0*/  @P4 IMAD.WIDE.U32 R76, R7, 0x10, R112 ;  /* 0x00000010074c4825 */ /* 0x008fe200078e0070 */
[----:B0-----:R-:W-:Y:S02]  /*1400*/  CS2R R72, SRZ ;  /* 0x0000000000487805 */ /* 0x001fe4000001ff00 */
[----:B------:R-:W-:Y:S02]  /*1410*/  @P1 MOV R75, RZ ;  /* 0x000000ff004b1202 */ /* 0x000fe40000000f00 */
[----:B------:R-:W-:Y:S01]  /*1420*/  @P2 MOV R71, RZ ;  /* 0x000000ff00472202 */ /* 0x000fe20000000f00 */
[----:B------:R0:W5:Y:S01]  /*1430*/  @P4 LD.E.128 R88, desc[UR8][R76.64] ;  /* 0x000000084c584980 */ /* 0x000162000c101d00 */
[----:B-1----:R-:W-:Y:S02]  /*1440*/  CS2R R68, SRZ ;  /* 0x0000000000447805 */ /* 0x002fe4000001ff00 */
[----:B------:R-:W-:-:S02]  /*1450*/  @P3 MOV R67, RZ ;  /* 0x000000ff00433202 */ /* 0x000fc40000000f00 */
[----:B0-----:R-:W-:-:S07]  /*1460*/  CS2R R76, SRZ ;  /* 0x00000000004c7805 */ /* 0x001fce000001ff00 */
.L_x_2201:
[----:B------:R-:W-:Y:S05]  /*1470*/  BSYNC.RECONVERGENT B0 ;  /* 0x0000000000007941 */ /* 0x000fea0003800200 */
.L_x_2198:
[----:B------:R-:W0:Y:S02]  /*1480*/  LDCU UR4, c[0x0][0x384] ;  /* 0x00007080ff0477ac */ /* 0x000e240008000800 */
[----:B0-----:R-:W-:-:S06]  /*1490*/  UISETP.GE.AND UP0, UPT, UR6, UR4, UPT ;  /* 0x000000040600728c */ /* 0x001fcc000bf06270 */
[----:B------:R-:W-:-:S13]  /*14a0*/  PLOP3.LUT P1, PT, PT, PT, UP0, 0x80, 0x8 ;  /* 0x000000000008781c */ /* 0x000fda0003f2f008 */
[----:B------:R-:W-:Y:S05]  /*14b0*/  @P1 EXIT ;  /* 0x000000000000194d */ /* 0x000fea0003800000 */
[----:B------:R-:W-:Y:S01]  /*14c0*/  SHF.R.S32.HI R0, RZ, 0x3, R0 ;  /* 0x00000003ff007819 */ /* 0x000fe20000011400 */
[----:B------:R-:W0:Y:S03]  /*14d0*/  LDCU.64 UR10, c[0x0][0x3a0] ;  /* 0x00007400ff0a77ac */ /* 0x000e260008000a00 */
[C---:B------:R-:W-:Y:S01]  /*14e0*/  LOP3.LUT R5, R0.reuse, 0x7f, RZ, 0xc0, !PT ;  /* 0x0000007f00057812 */ /* 0x040fe200078ec0ff */
[----:B------:R-:W0:Y:S01]  /*14f0*/  LDCU.64 UR12, c[0x0][0x398] ;  /* 0x00007300ff0c77ac */ /* 0x000e220008000a00 */
[----:B------:R-:W-:Y:S02]  /*1500*/  SHF.L.U32 R0, R0, 0x1, RZ ;  /* 0x0000000100007819 */ /* 0x000fe400000006ff */
[----:B------:R-:W-:Y:S01]  /*1510*/  VIADDMNMX R3, R5, -R3, RZ, !PT ;  /* 0x8000000305037246 */ /* 0x000fe200078001ff */
[----:B------:R-:W1:Y:S01]  /*1520*/  LDCU.U8 UR4, c[0x0][0x410] ;  /* 0x00008200ff0477ac */ /* 0x000e620008000000 */
[----:B------:R-:W-:Y:S01]  /*1530*/  LOP3.LUT R0, R0, 0xffffff00, RZ, 0xc0, !PT ;  /* 0xffffff0000007812 */ /* 0x000fe200078ec0ff */
[----:B------:R-:W-:Y:S01]  /*1540*/  IMAD R5, R2, -0x20, R5 ;  /* 0xffffffe002057824 */ /* 0x000fe200078e0205 */
[----:B------:R-:W-:Y:S01]  /*1550*/  VIMNMX R3, PT, PT, R3, 0x20, PT ;  /* 0x0000002003037848 */ /* 0x000fe20003fe0100 */
[----:B------:R-:W2:Y:S03]  /*1560*/  LDCU UR16, c[0x0][0x388] ;  /* 0x00007100ff1077ac */ /* 0x000ea60008000800 */
[----:B------:R-:W-:Y:S01]  /*1570*/  LEA R3, R3, R0, 0x3 ;  /* 0x0000000003037211 */ /* 0x000fe200078e18ff */
[----:B------:R-:W3:Y:S01]  /*1580*/  LDCU UR7, c[0x0][0x400] ;  /* 0x00008000ff0777ac */ /* 0x000ee20008000800 */
[----:B------:R-:W-:-:S02]  /*1590*/  VIMNMX R5, PT, PT, RZ, R5, !PT ;  /* 0x00000005ff057248 */ /* 0x000fc40007fe0100 */
[----:B------:R-:W-:Y:S01]  /*15a0*/  I2FP.F32.U32 R3, R3 ;  /* 0x0000000300037245 */ /* 0x000fe20000201000 */
[----:B------:R-:W4:Y:S01]  /*15b0*/  LDCU.64 UR18, c[0x0][0x398] ;  /* 0x00007300ff1277ac */ /* 0x000f220008000a00 */
[----:B------:R-:W-:Y:S02]  /*15c0*/  VIMNMX R5, PT, PT, R5, 0x20, PT ;  /* 0x0000002005057848 */ /* 0x000fe40003fe0100 */
[----:B------:R1:W2:Y:S01]  /*15d0*/  MUFU.RCP R2, R3 ;  /* 0x0000000300027308 */ /* 0x0002a20000001000 */
[----:B0-----:R-:W-:Y:S01]  /*15e0*/  ULOP3.LUT UP0, URZ, UR10, UR12, URZ, 0xfc, !UPT ;  /* 0x0000000c0aff7292 */ /* 0x001fe2000f80fcff */
[----:B------:R-:W-:Y:S01]  /*15f0*/  LEA R0, R5, R0, 0x3 ;  /* 0x0000000005007211 */ /* 0x000fe200078e18ff */
[----:B------:R-:W0:Y:S01]  /*1600*/  LDCU.64 UR20, c[0x0][0x3a0] ;  /* 0x00007400ff1477ac */ /* 0x000e220008000a00 */
[----:B------:R-:W0:Y:S01]  /*1610*/  LDCU.64 UR14, c[0x0][0x380] ;  /* 0x00007000ff0e77ac */ /* 0x000e220008000a00 */
[----:B------:R-:W-:Y:S02]  /*1620*/  ULOP3.LUT UP0, URZ, UR11, UR13, URZ, 0xfc, UP0 ;  /* 0x0000000d0bff7292 */ /* 0x000fe4000800fcff */
[----:B------:R-:W-:-:S02]  /*1630*/  UPLOP3.LUT UP2, UPT, UPT, UPT, UPT, 0x40, 0x4 ;  /* 0x000000000004789c */ /* 0x000fc40003f4e870 */
[----:B-1----:R-:W-:-:S11]  /*1640*/  UISETP.NE.AND UP3, UPT, UR4, URZ, UPT ;  /* 0x000000ff0400728c */ /* 0x002fd6000bf65270 */
.L_x_2243:
[----:B--2---:R-:W-:Y:S01]  /*1650*/  UIMAD UR4, UR6, UR16, URZ ;  /* 0x00000010060472a4 */ /* 0x004fe2000f8e02ff */
[----:B0--34-:R-:W-:Y:S01]  /*1660*/  LOP3.LUT R109, R6, 0x60, RZ, 0xc0, !PT ;  /* 0x00000060066d7812 */ /* 0x019fe200078ec0ff */
[----:B------:R-:W-:Y:S02]  /*1670*/  BSSY.RECONVERGENT B0, `(.L_x_2203) ;  /* 0x000008e000007945 */ /* 0x000fe40003800200 */
[----:B------:R-:W-:Y:S01]  /*1680*/  USHF.R.S32.HI UR5, URZ, 0x1f, UR4 ;  /* 0x0000001fff057899 */ /* 0x000fe20008011404 */
[----:B------:R-:W-:-:S03]  /*1690*/  LOP3.LUT R109, R109, 0x1f, R6, 0xf8, !PT ;  /* 0x0000001f6d6d7812 */ /* 0x000fc600078ef806 */
[----:B------:R-:W-:-:S06]  /*16a0*/  ULEA.HI UR5, UR5, UR4, URZ, 0x3 ;  /* 0x0000000405057291 */ /* 0x000fcc000f8f18ff */
[----:B------:R-:W-:-:S04]  /*16b0*/  MOV R118, UR5 ;  /* 0x0000000500767c02 */ /* 0x000fc80008000f00 */
[----:B------:R-:W-:-:S04]  /*16c0*/  LEA.HI.SX32 R118, R118, R109, 0x1d ;  /* 0x0000006d76767211 */ /* 0x000fc800078feaff */
[----:B------:R-:W-:Y:S01]  /*16d0*/  MOV R143, R118 ;  /* 0x00000076008f7202 */ /* 0x000fe20000000f00 */
[----:B------:R-:W-:Y:S06]  /*16e0*/  @!P0 BRA `(.L_x_2204) ;  /* 0x0000000800188947 */ /* 0x000fec0003800000 */
[----:B----4-:R-:W-:Y:S01]  /*16f0*/  ISETP.NE.U32.AND P0, PT, RZ, UR18, PT ;  /* 0x00000012ff007c0c */ /* 0x010fe2000bf05070 */
[----:B------:R-:W1:Y:S01]  /*1700*/  LDC.64 R108, c[0x0][0x390] ;  /* 0x0000e400ff6c7b82 */ /* 0x000e620000000a00 */
[----:B0-----:R-:W-:Y:S02]  /*1710*/  ISETP.NE.U32.AND P1, PT, RZ, UR20, PT ;  /* 0x00000014ff007c0c */ /* 0x001fe4000bf25070 */
[----:B------:R-:W-:Y:S02]  /*1720*/  ISETP.NE.AND.EX P0, PT, RZ, UR19, PT, P0 ;  /* 0x00000013ff007c0c */ /* 0x000fe4000bf05300 */
[----:B------:R-:W-:-:S11]  /*1730*/  ISETP.NE.AND.EX P1, PT, RZ, UR21, PT, P1 ;  /* 0x00000015ff007c0c */ /* 0x000fd6000bf25310 */
[----:B------:R-:W0:Y:S08]  /*1740*/  @P0 LDC.64 R114, c[0x0][0x398] ;  /* 0x0000e600ff720b82 */ /* 0x000e300000000a00 */
[----:B------:R-:W2:Y:S01]  /*1750*/  @P1 LDC.64 R112, c[0x0][0x3a0] ;  /* 0x0000e800ff701b82 */ /* 0x000ea20000000a00 */
[----:B-1----:R-:W-:-:S06]  /*1760*/  IMAD.WIDE.U32 R108, R118, 0x10, R108 ;  /* 0x00000010766c7825 */ /* 0x002fcc00078e006c */
[----:B------:R-:W5:Y:S01]  /*1770*/  LDG.E.128 R108, desc[UR8][R108.64] ;  /* 0x000000086c6c7981 */ /* 0x000f62000c1e1d00 */
[----:B0-----:R-:W-:-:S05]  /*1780*/  @P0 IMAD.WIDE.U32 R114, R118, 0x10, R114 ;  /* 0x0000001076720825 */ /* 0x001fca00078e0072 */
[----:B------:R0:W5:Y:S01]  /*1790*/  @P0 LDG.E.128 R96, desc[UR8][R114.64] ;  /* 0x0000000872600981 */ /* 0x000162000c1e1d00 */
[----:B--2---:R-:W-:-:S05]  /*17a0*/  @P1 IMAD.WIDE.U32 R112, R118, 0x10, R112 ;  /* 0x0000001076701825 */ /* 0x004fca00078e0070 */
[----:B------:R0:W5:Y:S01]  /*17b0*/  @P1 LDG.E.128 R100, desc[UR8][R112.64] ;  /* 0x0000000870641981 */ /* 0x000162000c1e1d00 */
[----:B------:R-:W-:Y:S05]  /*17c0*/  @!P0 BRA `(.L_x_2205) ;  /* 0x00000004002c8947 */ /* 0x000fea0003800000 */
[----:B------:R-:W-:Y:S05]  /*17d0*/  @!P1 BRA `(.L_x_2206) ;  /* 0x0000000000b49947 */ /* 0x000fea0003800000 */
[----:B-----5:R-:W-:Y:S02]  /*17e0*/  HADD2.F32 R9, -RZ, R108.H0_H0 ;  /* 0x2000006cff097230 */ /* 0x020fe40000004100 */
[----:B------:R-:W-:Y:S02]  /*17f0*/  HADD2.F32 R14, -RZ, R96.H0_H0 ;  /* 0x20000060ff0e7230 */ /* 0x000fe40000004100 */
[--C-:B------:R-:W-:Y:S02]  /*1800*/  HADD2.F32 R104, -RZ, R109.reuse.H0_H0 ;  /* 0x2000006dff687230 */ /* 0x100fe40000004100 */
[----:B------:R-:W-:Y:S02]  /*1810*/  HADD2.F32 R109, -RZ, R109.H1_H1 ;  /* 0x3000006dff6d7230 */ /* 0x000fe40000004100 */
[----:B------:R-:W-:Y:S01]  /*1820*/  FADD.FTZ R9, R9, R14 ;  /* 0x0000000e09097221 */ /* 0x000fe20000010000 */
[--C-:B------:R-:W-:Y:S02]  /*1830*/  HADD2.F32 R107, -RZ, R97.reuse.H0_H0 ;  /* 0x20000061ff6b7230 */ /* 0x100fe40000004100 */
[----:B------:R-:W-:-:S02]  /*1840*/  HADD2.F32 R14, -RZ, R97.H1_H1 ;  /* 0x30000061ff0e7230 */ /* 0x000fc40000004100 */
[--C-:B0-----:R-:W-:Y:S02]  /*1850*/  HADD2.F32 R112, -RZ, R111.reuse.H0_H0 ;  /* 0x2000006fff707230 */ /* 0x101fe40000004100 */
[----:B------:R-:W-:Y:S01]  /*1860*/  FADD.FTZ R104, R104, R107 ;  /* 0x0000006b68687221 */ /* 0x000fe20000010000 */
[----:B------:R-:W-:Y:S02]  /*1870*/  HADD2.F32 R114, -RZ, R111.H1_H1 ;  /* 0x3000006fff727230 */ /* 0x000fe40000004100 */
[----:B------:R-:W-:Y:S01]  /*1880*/  FADD.FTZ R109, R109, R14 ;  /* 0x0000000e6d6d7221 */ /* 0x000fe20000010000 */
[----:B------:R-:W-:Y:S02]  /*1890*/  HADD2.F32 R106, -RZ, R110.H0_H0 ;  /* 0x2000006eff6a7230 */ /* 0x000fe40000004100 */
[----:B------:R-:W-:Y:S02]  /*18a0*/  HADD2.F32 R111, -RZ, R98.H0_H0 ;  /* 0x20000062ff6f7230 */ /* 0x000fe40000004100 */
[----:B------:R-:W-:-:S02]  /*18b0*/  HADD2.F32 R107, -RZ, R99.H0_H0 ;  /* 0x20000063ff6b7230 */ /* 0x000fc40000004100 */
[----:B------:R-:W-:Y:S02]  /*18c0*/  HADD2.F32 R14, -RZ, R100.H0_H0 ;  /* 0x20000064ff0e7230 */ /* 0x000fe40000004100 */
[----:B------:R-:W-:Y:S01]  /*18d0*/  FADD.FTZ R106, R106, R111 ;  /* 0x0000006f6a6a7221 */ /* 0x000fe20000010000 */
[----:B------:R-:W-:Y:S02]  /*18e0*/  HADD2.F32 R108, -RZ, R108.H1_H1 ;  /* 0x3000006cff6c7230 */ /* 0x000fe40000004100 */
[----:B------:R-:W-:Y:S01]  /*18f0*/  FADD.FTZ R112, R112, R107 ;  /* 0x0000006b70707221 */ /* 0x000fe20000010000 */
[----:B------:R-:W-:Y:S02]  /*1900*/  HADD2.F32 R110, -RZ, R110.H1_H1 ;  /* 0x3000006eff6e7230 */ /* 0x000fe40000004100 */
[----:B------:R-:W-:Y:S01]  /*1910*/  FADD.FTZ R9, R9, R14 ;  /* 0x0000000e09097221 */ /* 0x000fe20000010000 */
[----:B------:R-:W-:Y:S02]  /*1920*/  HADD2.F32 R105, -RZ, R96.H1_H1 ;  /* 0x30000060ff697230 */ /* 0x000fe40000004100 */
[----:B------:R-:W-:-:S02]  /*1930*/  HADD2.F32 R113, -RZ, R98.H1_H1 ;  /* 0x30000062ff717230 */ /* 0x000fc40000004100 */
[----:B------:R-:W-:Y:S02]  /*1940*/  HADD2.F32 R111, -RZ, R99.H1_H1 ;  /* 0x30000063ff6f7230 */ /* 0x000fe40000004100 */
[----:B------:R-:W-:Y:S01]  /*1950*/  FADD.FTZ R105, R108, R105 ;  /* 0x000000696c697221 */ /* 0x000fe20000010000 */
[----:B------:R-:W-:Y:S02]  /*1960*/  HADD2.F32 R117, -RZ, R101.H0_H0 ;  /* 0x20000065ff757230 */ /* 0x000fe40000004100 */
[----:B------:R-:W-:Y:S01]  /*1970*/  FADD.FTZ R110, R110, R113 ;  /* 0x000000716e6e7221 */ /* 0x000fe20000010000 */
[----:B------:R-:W-:Y:S02]  /*1980*/  HADD2.F32 R123, -RZ, R102.H0_H0 ;  /* 0x20000066ff7b7230 */ /* 0x000fe40000004100 */
[----:B------:R-:W-:Y:S01]  /*1990*/  FADD.FTZ R111, R114, R111 ;  /* 0x0000006f726f7221 */ /* 0x000fe20000010000 */
[--C-:B------:R-:W-:Y:S02]  /*19a0*/  HADD2.F32 R133, -RZ, R103.reuse.H0_H0 ;  /* 0x20000067ff857230 */ /* 0x100fe40000004100 */
[----:B------:R-:W-:Y:S01]  /*19b0*/  FADD.FTZ R117, R104, R117 ;  /* 0x0000007568757221 */ /* 0x000fe20000010000 */
[----:B------:R-:W-:-:S02]  /*19c0*/  HADD2.F32 R140, -RZ, R103.H1_H1 ;  /* 0x30000067ff8c7230 */ /* 0x000fc40000004100 */
[----:B------:R-:W-:Y:S01]  /*19d0*/  FADD.FTZ R123, R106, R123 ;  /* 0x0000007b6a7b7221 */ /* 0x000fe20000010000 */
[----:B------:R-:W-:Y:S02]  /*19e0*/  HADD2.F32 R107, -RZ, R102.H1_H1 ;  /* 0x30000066ff6b7230 */ /* 0x000fe40000004100 */
[----:B------:R-:W-:Y:S01]  /*19f0*/  FADD.FTZ R133, R112, R133 ;  /* 0x0000008570857221 */ /* 0x000fe20000010000 */
[----:B------:R-:W-:Y:S02]  /*1a00*/  HADD2.F32 R120, -RZ, R101.H1_H1 ;  /* 0x30000065ff787230 */ /* 0x000fe40000004100 */
[----:B------:R-:W-:Y:S01]  /*1a10*/  FADD.FTZ R140, R111, R140 ;  /* 0x0000008c6f8c7221 */ /* 0x000fe20000010000 */
[----:B------:R-:W-:Y:S02]  /*1a20*/  HADD2.F32 R14, -RZ, R100.H1_H1 ;  /* 0x30000064ff0e7230 */ /* 0x000fe40000004100 */
[----:B------:R-:W-:Y:S01]  /*1a30*/  FADD.FTZ R130, R110, R107 ;  /* 0x0000006b6e827221 */ /* 0x000fe20000010000 */
[----:B------:R-:W-:Y:S01]  /*1a40*/  FADD.FTZ R120, R109, R120 ;  /* 0x000000786d787221 */ /* 0x000fe20000010000 */
[----:B------:R-:W-:Y:S01]  /*1a50*/  F2FP.F16.F32.PACK_AB R107, R140, R133 ;  /* 0x000000858c6b723e */ /* 0x000fe200000000ff */
[----:B------:R-:W-:-:S02]  /*1a60*/  FADD.FTZ R14, R105, R14 ;  /* 0x0000000e690e7221 */ /* 0x000fc40000010000 */
[----:B------:R-:W-:Y:S02]  /*1a70*/  F2FP.F16.F32.PACK_AB R106, R130, R123 ;  /* 0x0000007b826a723e */ /* 0x000fe400000000ff */
[----:B------:R-:W-:Y:S02]  /*1a80*/  F2FP.F16.F32.PACK_AB R105, R120, R117 ;  /* 0x000000757869723e */ /* 0x000fe400000000ff */
[----:B------:R-:W-:Y:S01]  /*1a90*/  F2FP.F16.F32.PACK_AB R104, R14, R9 ;  /* 0x000000090e68723e */ /* 0x000fe200000000ff */
[----:B------:R-:W-:Y:S06]  /*1aa0*/  BRA `(.L_x_2207) ;  /* 0x00000004000c7947 */ /* 0x000fec0003800000 */
.L_x_2206:
[----:B-----5:R-:W-:Y:S02]  /*1ab0*/  HADD2.F32 R9, -RZ, R108.H0_H0 ;  /* 0x2000006cff097230 */ /* 0x020fe40000004100 */
[----:B------:R-:W-:Y:S02]  /*1ac0*/  HADD2.F32 R14, -RZ, R96.H0_H0 ;  /* 0x20000060ff0e7230 */ /* 0x000fe40000004100 */
[----:B------:R-:W-:Y:S02]  /*1ad0*/  HADD2.F32 R117, -RZ, R109.H0_H0 ;  /* 0x2000006dff757230 */ /* 0x000fe40000004100 */
[----:B------:R-:W-:Y:S02]  /*1ae0*/  HADD2.F32 R123, -RZ, R110.H0_H0 ;  /* 0x2000006eff7b7230 */ /* 0x000fe40000004100 */
[----:B------:R-:W-:Y:S01]  /*1af0*/  FADD.FTZ R9, R9, R14 ;  /* 0x0000000e09097221 */ /* 0x000fe20000010000 */
[----:B------:R-:W-:Y:S02]  /*1b00*/  HADD2.F32 R133, -RZ, R111.H0_H0 ;  /* 0x2000006fff857230 */ /* 0x000fe40000004100 */
[----:B------:R-:W-:-:S02]  /*1b10*/  HADD2.F32 R14, -RZ, R99.H0_H0 ;  /* 0x20000063ff0e7230 */ /* 0x000fc40000004100 */
[----:B------:R-:W-:Y:S02]  /*1b20*/  HADD2.F32 R108, -RZ, R108.H1_H1 ;  /* 0x3000006cff6c7230 */ /* 0x000fe40000004100 */
[----:B------:R-:W-:Y:S02]  /*1b30*/  HADD2.F32 R109, -RZ, R109.H1_H1 ;  /* 0x3000006dff6d7230 */ /* 0x000fe40000004100 */
[----:B------:R-:W-:Y:S01]  /*1b40*/  FADD.FTZ R133, R133, R14 ;  /* 0x0000000e85857221 */ /* 0x000fe20000010000 */
[----:B------:R-:W-:Y:S02]  /*1b50*/  HADD2.F32 R110, -RZ, R110.H1_H1 ;  /* 0x3000006eff6e7230 */ /* 0x000fe40000004100 */
[----:B------:R-:W-:Y:S02]  /*1b60*/  HADD2.F32 R104, -RZ, R97.H0_H0 ;  /* 0x20000061ff687230 */ /* 0x000fe40000004100 */
[----:B------:R-:W-:Y:S02]  /*1b70*/  HADD2.F32 R106, -RZ, R98.H0_H0 ;  /* 0x20000062ff6a7230 */ /* 0x000fe40000004100 */
[----:B------:R-:W-:-:S02]  /*1b80*/  HADD2.F32 R111, -RZ, R111.H1_H1 ;  /* 0x3000006fff6f7230 */ /* 0x000fc40000004100 */
[----:B------:R-:W-:Y:S01]  /*1b90*/  FADD.FTZ R117, R117, R104 ;  /* 0x0000006875757221 */ /* 0x000fe20000010000 */
[----:B------:R-:W-:Y:S02]  /*1ba0*/  HADD2.F32 R140, -RZ, R99.H1_H1 ;  /* 0x30000063ff8c7230 */ /* 0x000fe40000004100 */
[----:B------:R-:W-:Y:S01]  /*1bb0*/  FADD.FTZ R123, R123, R106 ;  /* 0x0000006a7b7b7221 */ /* 0x000fe20000010000 */
[----:B------:R-:W-:Y:S02]  /*1bc0*/  HADD2.F32 R107, -RZ, R98.H1_H1 ;  /* 0x30000062ff6b7230 */ /* 0x000fe40000004100 */
        /* <DEDUP_REMOVED lines=11> */
.L_x_2205:
[----:B------:R-:W-:Y:S05]  /*1c80*/  @!P1 BRA `(.L_x_2208) ;  /* 0x0000000000749947 */ /* 0x000fea0003800000 */
        /* <DEDUP_REMOVED lines=29> */
.L_x_2208:
[--C-:B-----5:R-:W-:Y:S02]  /*1e60*/  HADD2.F32 R9, -RZ, R108.reuse.H0_H0 ;  /* 0x2000006cff097230 */ /* 0x120fe40000004100 */
[----:B------:R-:W-:Y:S02]  /*1e70*/  HADD2.F32 R14, -RZ, R108.H1_H1 ;  /* 0x3000006cff0e7230 */ /* 0x000fe40000004100 */
[--C-:B------:R-:W-:Y:S02]  /*1e80*/  HADD2.F32 R117, -RZ, R109.reuse.H0_H0 ;  /* 0x2000006dff757230 */ /* 0x100fe40000004100 */
[----:B------:R-:W-:Y:S02]  /*1e90*/  HADD2.F32 R120, -RZ, R109.H1_H1 ;  /* 0x3000006dff787230 */ /* 0x000fe40000004100 */
[--C-:B------:R-:W-:Y:S02]  /*1ea0*/  HADD2.F32 R123, -RZ, R110.reuse.H0_H0 ;  /* 0x2000006eff7b7230 */ /* 0x100fe40000004100 */
[----:B------:R-:W-:-:S02]  /*1eb0*/  HADD2.F32 R130, -RZ, R110.H1_H1 ;  /* 0x3000006eff827230 */ /* 0x000fc40000004100 */
[--C-:B------:R-:W-:Y:S02]  /*1ec0*/  HADD2.F32 R133, -RZ, R111.reuse.H0_H0 ;  /* 0x2000006fff857230 */ /* 0x100fe40000004100 */
[----:B------:R-:W-:-:S07]  /*1ed0*/  HADD2.F32 R140, -RZ, R111.H1_H1 ;  /* 0x3000006fff8c7230 */ /* 0x000fce0000004100 */
.L_x_2207:
[----:B------:R-:W1:Y:S01]  /*1ee0*/  @UP0 LDCU.64 UR4, c[0x0][0x3a8] ;  /* 0x00007500ff0407ac */ /* 0x000e620008000a00 */
[----:B------:R-:W-:Y:S01]  /*1ef0*/  PLOP3.LUT P0, PT, PT, PT, UP0, 0x80, 0x8 ;  /* 0x000000000008781c */ /* 0x000fe20003f0f008 */
[----:B------:R-:W-:Y:S01]  /*1f00*/  HFMA2 R109, -RZ, RZ, 0, 9.5367431640625e-07 ;  /* 0x00000010ff6d7431 */ /* 0x000fe200000001ff */
[----:B------:R-:W-:Y:S02]  /*1f10*/  PLOP3.LUT P1, PT, PT, PT, UP0, 0x80, 0x8 ;  /* 0x000000000008781c */ /* 0x000fe40003f2f008 */
[----:B------:R-:W-:-:S09]  /*1f20*/  IADD3 R143, PT, PT, R118, 0x80, RZ ;  /* 0x00000080768f7810 */ /* 0x000fd20007ffe0ff */
[----:B-1----:R-:W-:-:S05]  /*1f30*/  @P0 IMAD.WIDE.U32 R108, R118, R109, UR4 ;  /* 0x00000004766c0e25 */ /* 0x002fca000f8e006d */
[----:B------:R1:W-:Y:S02]  /*1f40*/  @P1 STG.E.128 desc[UR8][R108.64], R104 ;  /* 0x000000686c001986 */ /* 0x0003e4000c101d08 */
.L_x_2204:
[----:B0--34-:R-:W-:Y:S05]  /*1f50*/  BSYNC.RECONVERGENT B0 ;  /* 0x0000000000007941 */ /* 0x019fea0003800200 */
.L_x_2203:
[----:B------:R-:W-:Y:S01]  /*1f60*/  ISETP.GE.U32.AND P1, PT, R4, 0x100, PT ;  /* 0x000001000400780c */ /* 0x000fe20003f26070 */
[----:B------:R-:W-:-:S12]  /*1f70*/  BSSY.RECONVERGENT B0, `(.L_x_2209) ;  /* 0x000008e000007945 */ /* 0x000fd80003800200 */
[----:B------:R-:W-:Y:S05]  /*1f80*/  @!P1 BRA `(.L_x_2210) ;  /* 0x0000000800309947 */ /* 0x000fea0003800000 */
        /* <DEDUP_REMOVED lines=19> */
[--C-:B-----5:R-:W-:Y:S02]  /*20c0*/  HADD2.F32 R7, -RZ, R108.reuse.H0_H0 ;  /* 0x2000006cff077230 */ /* 0x120fe40000004100 */
[----:B------:R-:W-:Y:S02]  /*20d0*/  HADD2.F32 R12, -RZ, R108.H1_H1 ;  /* 0x3000006cff0c7230 */ /* 0x000fe40000004100 */
[--C-:B------:R-:W-:Y:S02]  /*20e0*/  HADD2.F32 R15, -RZ, R109.reuse.H0_H0 ;  /* 0x2000006dff0f7230 */ /* 0x100fe40000004100 */
[----:B------:R-:W-:Y:S02]  /*20f0*/  HADD2.F32 R122, -RZ, R109.H1_H1 ;  /* 0x3000006dff7a7230 */ /* 0x000fe40000004100 */
[--C-:B------:R-:W-:Y:S02]  /*2100*/  HADD2.F32 R125, -RZ, R110.reuse.H0_H0 ;  /* 0x2000006eff7d7230 */ /* 0x100fe40000004100 */
[----:B------:R-:W-:-:S02]  /*2110*/  HADD2.F32 R132, -RZ, R110.H1_H1 ;  /* 0x3000006eff847230 */ /* 0x000fc40000004100 */
[--C-:B------:R-:W-:Y:S02]  /*2120*/  HADD2.F32 R135, -RZ, R111.reuse.H0_H0 ;  /* 0x2000006fff877230 */ /* 0x100fe40000004100 */
[----:B------:R-:W-:Y:S01]  /*2130*/  HADD2.F32 R142, -RZ, R111.H1_H1 ;  /* 0x3000006fff8e7230 */ /* 0x000fe20000004100 */
[----:B------:R-:W-:Y:S06]  /*2140*/  BRA `(.L_x_2213) ;  /* 0x0000000400a47947 */ /* 0x000fec0003800000 */
.L_x_2212:
        /* <DEDUP_REMOVED lines=29> */
.L_x_2211:
[----:B------:R-:W-:-:S04]  /*2320*/  UISETP.NE.U32.AND UP1, UPT, UR20, URZ, UPT ;  /* 0x000000ff1400728c */ /* 0x000fc8000bf25070 */
[----:B------:R-:W-:-:S09]  /*2330*/  UISETP.NE.AND.EX UP1, UPT, UR21, URZ, UPT, UP1 ;  /* 0x000000ff1500728c */ /* 0x000fd2000bf25310 */
[----:B------:R-:W-:Y:S05]  /*2340*/  BRA.U UP1, `(.L_x_2214) ;  /* 0x0000000101747547 */ /* 0x000fea000b800000 */
        /* <DEDUP_REMOVED lines=29> */
.L_x_2214:
[----:B-----5:R-:W-:Y:S02]  /*2520*/  HADD2.F32 R7, -RZ, R108.H0_H0 ;  /* 0x2000006cff077230 */ /* 0x020fe40000004100 */
[----:B------:R-:W-:Y:S02]  /*2530*/  HADD2.F32 R12, -RZ, R96.H0_H0 ;  /* 0x20000060ff0c7230 */ /* 0x000fe40000004100 */
[----:B------:R-:W-:Y:S02]  /*2540*/  HADD2.F32 R104, -RZ, R109.H0_H0 ;  /* 0x2000006dff687230 */ /* 0x000fe40000004100 */
[----:B------:R-:W-:Y:S02]  /*2550*/  HADD2.F32 R105, -RZ, R97.H0_H0 ;  /* 0x20000061ff697230 */ /* 0x000fe40000004100 */
[----:B------:R-:W-:Y:S01]  /*2560*/  FADD.FTZ R7, R12, R7 ;  /* 0x000000070c077221 */ /* 0x000fe20000010000 */
[----:B------:R-:W-:Y:S02]  /*2570*/  HADD2.F32 R109, -RZ, R109.H1_H1 ;  /* 0x3000006dff6d7230 */ /* 0x000fe40000004100 */
[----:B------:R-:W-:-:S02]  /*2580*/  HADD2.F32 R12, -RZ, R97.H1_H1 ;  /* 0x30000061ff0c7230 */ /* 0x000fc40000004100 */
[----:B------:R-:W-:Y:S01]  /*2590*/  FADD.FTZ R104, R105, R104 ;  /* 0x0000006869687221 */ /* 0x000fe20000010000 */
[----:B------:R-:W-:Y:S02]  /*25a0*/  HADD2.F32 R108, -RZ, R108.H1_H1 ;  /* 0x3000006cff6c7230 */ /* 0x000fe40000004100 */
[----:B------:R-:W-:Y:S02]  /*25b0*/  HADD2.F32 R106, -RZ, R110.H0_H0 ;  /* 0x2000006eff6a7230 */ /* 0x000fe40000004100 */
[----:B------:R-:W-:Y:S01]  /*25c0*/  FADD.FTZ R109, R12, R109 ;  /* 0x0000006d0c6d7221 */ /* 0x000fe20000010000 */
[----:B------:R-:W-:Y:S02]  /*25d0*/  HADD2.F32 R112, -RZ, R111.H0_H0 ;  /* 0x2000006fff707230 */ /* 0x000fe40000004100 */
[----:B------:R-:W-:Y:S02]  /*25e0*/  HADD2.F32 R15, -RZ, R96.H1_H1 ;  /* 0x30000060ff0f7230 */ /* 0x000fe40000004100 */
        /* <DEDUP_REMOVED lines=9> */
[----:B------:R-:W-:Y:S02]  /*2680*/  HADD2.F32 R12, -RZ, R100.H0_H0 ;  /* 0x20000064ff0c7230 */ /* 0x000fe40000004100 */
        /* <DEDUP_REMOVED lines=20> */
[----:B------:R-:W-:-:S07]  /*27d0*/  F2FP.F16.F32.PACK_AB R104, R12, R7 ;  /* 0x000000070c68723e */ /* 0x000fce00000000ff */
.L_x_2213:
[----:B------:R-:W0:Y:S01]  /*27e0*/  @UP0 LDCU.64 UR4, c[0x0][0x3a8] ;  /* 0x00007500ff0407ac */ /* 0x000e220008000a00 */
[----:B------:R-:W-:Y:S02]  /*27f0*/  PLOP3.LUT P0, PT, PT, PT, UP0, 0x80, 0x8 ;  /* 0x000000000008781c */ /* 0x000fe40003f0f008 */
[----:B------:R-:W-:Y:S02]  /*2800*/  PLOP3.LUT P2, PT, PT, PT, UP0, 0x80, 0x8 ;  /* 0x000000000008781c */ /* 0x000fe40003f4f008 */
[----:B------:R-:W-:-:S09]  /*2810*/  MOV R108, 0x10 ;  /* 0x00000010006c7802 */ /* 0x000fd20000000f00 */
[C---:B0-----:R-:W-:Y:S01]  /*2820*/  @P0 IMAD.WIDE.U32 R108, R143.reuse, R108, UR4 ;  /* 0x000000048f6c0e25 */ /* 0x041fe2000f8e006c */
[----:B------:R-:W-:-:S04]  /*2830*/  IADD3 R143, PT, PT, R143, 0x80, RZ ;  /* 0x000000808f8f7810 */ /* 0x000fc80007ffe0ff */
[----:B------:R0:W-:Y:S03]  /*2840*/  @P2 STG.E.128 desc[UR8][R108.64], R104 ;  /* 0x000000686c002986 */ /* 0x0001e6000c101d08 */
.L_x_2210:
[----:B------:R-:W-:Y:S05]  /*2850*/  BSYNC.RECONVERGENT B0 ;  /* 0x0000000000007941 */ /* 0x000fea0003800200 */
.L_x_2209:
        /* <DEDUP_REMOVED lines=31> */
.L_x_2218:
        /* <DEDUP_REMOVED lines=29> */
.L_x_2217:
        /* <DEDUP_REMOVED lines=32> */
.L_x_2220:
        /* <DEDUP_REMOVED lines=44> */
.L_x_2219:
[----:B------:R-:W0:Y:S01]  /*30e0*/  @UP0 LDCU.64 UR4, c[0x0][0x3a8] ;  /* 0x00007500ff0407ac */ /* 0x000e220008000a00 */
[----:B------:R-:W-:Y:S01]  /*30f0*/  PLOP3.LUT P0, PT, PT, PT, UP0, 0x80, 0x8 ;  /* 0x000000000008781c */ /* 0x000fe20003f0f008 */
[----:B------:R-:W-:Y:S01]  /*3100*/  HFMA2 R108, -RZ, RZ, 0, 9.5367431640625e-07 ;  /* 0x00000010ff6c7431 */ /* 0x000fe200000001ff */
[----:B------:R-:W-:-:S11]  /*3110*/  PLOP3.LUT P3, PT, PT, PT, UP0, 0x80, 0x8 ;  /* 0x000000000008781c */ /* 0x000fd60003f6f008 */
[C---:B0-----:R-:W-:Y:S01]  /*3120*/  @P0 IMAD.WIDE.U32 R108, R143.reuse, R108, UR4 ;  /* 0x000000048f6c0e25 */ /* 0x041fe2000f8e006c */
[----:B------:R-:W-:-:S04]  /*3130*/  IADD3 R143, PT, PT, R143, 0x80, RZ ;  /* 0x000000808f8f7810 */ /* 0x000fc80007ffe0ff */
[----:B------:R2:W-:Y:S03]  /*3140*/  @P3 STG.E.128 desc[UR8][R108.64], R104 ;  /* 0x000000686c003986 */ /* 0x0005e6000c101d08 */
.L_x_2216:
[----:B------:R-:W-:Y:S05]  /*3150*/  BSYNC.RECONVERGENT B0 ;  /* 0x0000000000007941 */ /* 0x000fea0003800200 */
.L_x_2215:
        /* <DEDUP_REMOVED lines=31> */
.L_x_2224:
        /* <DEDUP_REMOVED lines=29> */
.L_x_2223:
        /* <DEDUP_REMOVED lines=32> */
.L_x_2226:
[----:B-----5:R-:W-:Y:S02]  /*3720*/  HADD2.F32 R3, -RZ, R108.H0_H0 ;  /* 0x2000006cff037230 */ /* 0x020fe40000004100 */
[----:B------:R-:W-:Y:S02]  /*3730*/  HADD2.F32 R8, -RZ, R96.H0_H0 ;  /* 0x20000060ff087230 */ /* 0x000fe40000004100 */
[--C-:B------:R-:W-:Y:S02]  /*3740*/  HADD2.F32 R104, -RZ, R109.reuse.H0_H0 ;  /* 0x2000006dff687230 */ /* 0x100fe40000004100 */
[----:B------:R-:W-:Y:S02]  /*3750*/  HADD2.F32 R109, -RZ, R109.H1_H1 ;  /* 0x3000006dff6d7230 */ /* 0x000fe40000004100 */
[----:B------:R-:W-:Y:S01]  /*3760*/  FADD.FTZ R3, R8, R3 ;  /* 0x0000000308037221 */ /* 0x000fe20000010000 */
[--C-:B------:R-:W-:Y:S02]  /*3770*/  HADD2.F32 R107, -RZ, R97.reuse.H0_H0 ;  /* 0x20000061ff6b7230 */ /* 0x100fe40000004100 */
[----:B------:R-:W-:-:S02]  /*3780*/  HADD2.F32 R8, -RZ, R97.H1_H1 ;  /* 0x30000061ff087230 */ /* 0x000fc40000004100 */
[--C-:B------:R-:W-:Y:S02]  /*3790*/  HADD2.F32 R112, -RZ, R111.reuse.H0_H0 ;  /* 0x2000006fff707230 */ /* 0x100fe40000004100 */
        /* <DEDUP_REMOVED lines=36> */
.L_x_2225:
[----:B------:R-:W0:Y:S01]  /*39e0*/  @UP0 LDCU.64 UR4, c[0x0][0x3a8] ;  /* 0x00007500ff0407ac */ /* 0x000e220008000a00 */
[----:B------:R-:W-:Y:S02]  /*39f0*/  PLOP3.LUT P0, PT, PT, PT, UP0, 0x80, 0x8 ;  /* 0x000000000008781c */ /* 0x000fe40003f0f008 */
[----:B------:R-:W-:Y:S02]  /*3a00*/  PLOP3.LUT P4, PT, PT, PT, UP0, 0x80, 0x8 ;  /* 0x000000000008781c */ /* 0x000fe40003f8f008 */
[----:B------:R-:W-:-:S09]  /*3a10*/  MOV R108, 0x10 ;  /* 0x00000010006c7802 */ /* 0x000fd20000000f00 */
[C---:B0-----:R-:W-:Y:S01]  /*3a20*/  @P0 IMAD.WIDE.U32 R108, R143.reuse, R108, UR4 ;  /* 0x000000048f6c0e25 */ /* 0x041fe2000f8e006c */
[----:B------:R-:W-:-:S04]  /*3a30*/  IADD3 R143, PT, PT, R143, 0x80, RZ ;  /* 0x000000808f8f7810 */ /* 0x000fc80007ffe0ff */
[----:B------:R3:W-:Y:S03]  /*3a40*/  @P4 STG.E.128 desc[UR8][R108.64], R104 ;  /* 0x000000686c004986 */ /* 0x0007e6000c101d08 */
.L_x_2222:
[----:B------:R-:W-:Y:S05]  /*3a50*/  BSYNC.RECONVERGENT B0 ;  /* 0x0000000000007941 */ /* 0x000fea0003800200 */
.L_x_2221:
        /* <DEDUP_REMOVED lines=31> */
.L_x_2230:
[----:B-----5:R-:W-:Y:S02]  /*3c50*/  HADD2.F32 R11, -RZ, R108.H0_H0 ;  /* 0x2000006cff0b7230 */ /* 0x020fe40000004100 */
[----:B------:R-:W-:Y:S02]  /*3c60*/  HADD2.F32 R104, -RZ, R100.H0_H0 ;  /* 0x20000064ff687230 */ /* 0x000fe40000004100 */
[----:B------:R-:W-:Y:S02]  /*3c70*/  HADD2.F32 R121, -RZ, R109.H0_H0 ;  /* 0x2000006dff797230 */ /* 0x000fe40000004100 */
[--C-:B------:R-:W-:Y:S02]  /*3c80*/  HADD2.F32 R131, -RZ, R110.reuse.H0_H0 ;  /* 0x2000006eff837230 */ /* 0x100fe40000004100 */
[----:B------:R-:W-:Y:S01]  /*3c90*/  FADD.FTZ R11, R104, R11 ;  /* 0x0000000b680b7221 */ /* 0x000fe20000010000 */
[----:B------:R-:W-:Y:S02]  /*3ca0*/  HADD2.F32 R138, -RZ, R110.H1_H1 ;  /* 0x3000006eff8a7230 */ /* 0x000fe40000004100 */
[----:B------:R-:W-:-:S02]  /*3cb0*/  HADD2.F32 R141, -RZ, R111.H0_H0 ;  /* 0x2000006fff8d7230 */ /* 0x000fc40000004100 */
[----:B------:R-:W-:Y:S02]  /*3cc0*/  HADD2.F32 R108, -RZ, R108.H1_H1 ;  /* 0x3000006cff6c7230 */ /* 0x000fe40000004100 */
[----:B------:R-:W-:Y:S02]  /*3cd0*/  HADD2.F32 R109, -RZ, R109.H1_H1 ;  /* 0x3000006dff6d7230 */ /* 0x000fe40000004100 */
[----:B------:R-:W-:Y:S02]  /*3ce0*/  HADD2.F32 R106, -RZ, R101.H0_H0 ;  /* 0x20000065ff6a7230 */ /* 0x000fe40000004100 */
[----:B------:R-:W-:Y:S02]  /*3cf0*/  HADD2.F32 R110, -RZ, R102.H0_H0 ;  /* 0x20000066ff6e7230 */ /* 0x000fe40000004100 */
[----:B------:R-:W-:Y:S02]  /*3d00*/  HADD2.F32 R111, -RZ, R111.H1_H1 ;  /* 0x3000006fff6f7230 */ /* 0x000fe40000004100 */
[----:B------:R-:W-:Y:S01]  /*3d10*/  FADD.FTZ R121, R106, R121 ;  /* 0x000000796a797221 */ /* 0x000fe20000010000 */
[----:B------:R-:W-:-:S02]  /*3d20*/  HADD2.F32 R104, -RZ, R103.H0_H0 ;  /* 0x20000067ff687230 */ /* 0x000fc40000004100 */
[----:B------:R-:W-:Y:S01]  /*3d30*/  FADD.FTZ R131, R110, R131 ;  /* 0x000000836e837221 */ /* 0x000fe20000010000 */
[----:B------:R-:W-:Y:S02]  /*3d40*/  HADD2.F32 R148, -RZ, R103.H1_H1 ;  /* 0x30000067ff947230 */ /* 0x000fe40000004100 */
        /* <DEDUP_REMOVED lines=13> */
.L_x_2229:
[----:B------:R-:W-:-:S04]  /*3e20*/  UISETP.NE.U32.AND UP1, UPT, UR20, URZ, UPT ;  /* 0x000000ff1400728c */ /* 0x000fc8000bf25070 */
[----:B------:R-:W-:-:S09]  /*3e30*/  UISETP.NE.AND.EX UP1, UPT, UR21, URZ, UPT, UP1 ;  /* 0x000000ff1500728c */ /* 0x000fd2000bf25310 */
[----:B------:R-:W-:Y:S05]  /*3e40*/  BRA.U UP1, `(.L_x_2232) ;  /* 0x0000000101747547 */ /* 0x000fea000b800000 */
        /* <DEDUP_REMOVED lines=29> */
.L_x_2232:
[--C-:B-----5:R-:W-:Y:S02]  /*4020*/  HADD2.F32 R11, -RZ, R108.reuse.H0_H0 ;  /* 0x2000006cff0b7230 */ /* 0x120fe40000004100 */
[----:B------:R-:W-:Y:S02]  /*4030*/  HADD2.F32 R108, -RZ, R108.H1_H1 ;  /* 0x3000006cff6c7230 */ /* 0x000fe40000004100 */
[----:B------:R-:W-:Y:S02]  /*4040*/  HADD2.F32 R106, -RZ, R109.H0_H0 ;  /* 0x2000006dff6a7230 */ /* 0x000fe40000004100 */
[--C-:B------:R-:W-:Y:S02]  /*4050*/  HADD2.F32 R104, -RZ, R96.reuse.H0_H0 ;  /* 0x20000060ff687230 */ /* 0x100fe40000004100 */
[----:B------:R-:W-:Y:S02]  /*4060*/  HADD2.F32 R105, -RZ, R96.H1_H1 ;  /* 0x30000060ff697230 */ /* 0x000fe40000004100 */
[----:B------:R-:W-:-:S02]  /*4070*/  HADD2.F32 R107, -RZ, R97.H0_H0 ;  /* 0x20000061ff6b7230 */ /* 0x000fc40000004100 */
[----:B------:R-:W-:Y:S01]  /*4080*/  FADD.FTZ R11, R104, R11 ;  /* 0x0000000b680b7221 */ /* 0x000fe20000010000 */
[--C-:B------:R-:W-:Y:S02]  /*4090*/  HADD2.F32 R114, -RZ, R111.reuse.H0_H0 ;  /* 0x2000006fff727230 */ /* 0x100fe40000004100 */
[----:B------:R-:W-:Y:S01]  /*40a0*/  FADD.FTZ R105, R105, R108 ;  /* 0x0000006c69697221 */ /* 0x000fe20000010000 */
[----:B------:R-:W-:Y:S02]  /*40b0*/  HADD2.F32 R115, -RZ, R111.H1_H1 ;  /* 0x3000006fff737230 */ /* 0x000fe40000004100 */
[----:B------:R-:W-:Y:S01]  /*40c0*/  FADD.FTZ R106, R107, R106 ;  /* 0x0000006a6b6a7221 */ /* 0x000fe20000010000 */
[----:B------:R-:W-:Y:S02]  /*40d0*/  HADD2.F32 R112, -RZ, R110.H0_H0 ;  /* 0x2000006eff707230 */ /* 0x000fe40000004100 */
[----:B------:R-:W-:Y:S02]  /*40e0*/  HADD2.F32 R111, -RZ, R98.H0_H0 ;  /* 0x20000062ff6f7230 */ /* 0x000fe40000004100 */
[----:B------:R-:W-:-:S02]  /*40f0*/  HADD2.F32 R109, -RZ, R109.H1_H1 ;  /* 0x3000006dff6d7230 */ /* 0x000fc40000004100 */
[----:B------:R-:W-:Y:S02]  /*4100*/  HADD2.F32 R104, -RZ, R97.H1_H1 ;  /* 0x30000061ff687230 */ /* 0x000fe40000004100 */
[----:B------:R-:W-:Y:S01]  /*4110*/  FADD.FTZ R111, R111, R112 ;  /* 0x000000706f6f7221 */ /* 0x000fe20000010000 */
[----:B------:R-:W-:Y:S02]  /*4120*/  HADD2.F32 R107, -RZ, R99.H0_H0 ;  /* 0x20000063ff6b7230 */ /* 0x000fe40000004100 */
[----:B------:R-:W-:Y:S02]  /*4130*/  HADD2.F32 R108, -RZ, R102.H0_H0 ;  /* 0x20000066ff6c7230 */ /* 0x000fe40000004100 */
[----:B------:R-:W-:Y:S01]  /*4140*/  FADD.FTZ R109, R104, R109 ;  /* 0x0000006d686d7221 */ /* 0x000fe20000010000 */
[----:B------:R-:W-:Y:S02]  /*4150*/  HADD2.F32 R110, -RZ, R110.H1_H1 ;  /* 0x3000006eff6e7230 */ /* 0x000fe40000004100 */
[----:B------:R-:W-:Y:S01]  /*4160*/  FADD.FTZ R114, R107, R114 ;  /* 0x000000726b727221 */ /* 0x000fe20000010000 */
[----:B------:R-:W-:-:S02]  /*4170*/  HADD2.F32 R113, -RZ, R98.H1_H1 ;  /* 0x30000062ff717230 */ /* 0x000fc40000004100 */
[----:B------:R-:W-:Y:S01]  /*4180*/  FADD.FTZ R131, R108, R111 ;  /* 0x0000006f6c837221 */ /* 0x000fe20000010000 */
[----:B------:R-:W-:Y:S02]  /*4190*/  HADD2.F32 R112, -RZ, R99.H1_H1 ;  /* 0x30000063ff707230 */ /* 0x000fe40000004100 */
        /* <DEDUP_REMOVED lines=20> */
.L_x_2231:
[----:B------:R-:W0:Y:S01]  /*42e0*/  @UP0 LDCU.64 UR4, c[0x0][0x3a8] ;  /* 0x00007500ff0407ac */ /* 0x000e220008000a00 */
[----:B------:R-:W-:Y:S01]  /*42f0*/  PLOP3.LUT P0, PT, PT, PT, UP0, 0x80, 0x8 ;  /* 0x000000000008781c */ /* 0x000fe20003f0f008 */
[----:B------:R-:W-:Y:S01]  /*4300*/  HFMA2 R108, -RZ, RZ, 0, 9.5367431640625e-07 ;  /* 0x00000010ff6c7431 */ /* 0x000fe200000001ff */
[----:B------:R-:W-:-:S11]  /*4310*/  PLOP3.LUT P5, PT, PT, PT, UP0, 0x80, 0x8 ;  /* 0x000000000008781c */ /* 0x000fd60003faf008 */
[----:B0-----:R-:W-:-:S05]  /*4320*/  @P0 IMAD.WIDE.U32 R108, R143, R108, UR4 ;  /* 0x000000048f6c0e25 */ /* 0x001fca000f8e006c */
[----:B------:R4:W-:Y:S02]  /*4330*/  @P5 STG.E.128 desc[UR8][R108.64], R104 ;  /* 0x000000686c005986 */ /* 0x0009e4000c101d08 */
.L_x_2228:
[----:B------:R-:W-:Y:S05]  /*4340*/  BSYNC.RECONVERGENT B0 ;  /* 0x0000000000007941 */ /* 0x000fea0003800200 */
.L_x_2227:
[----:B01234-:R-:W-:Y:S01]  /*4350*/  FADD.FTZ R109, RZ, R9 ;  /* 0x00000009ff6d7221 */ /* 0x01ffe20000010000 */
[C---:B------:R-:W-:Y:S01]  /*4360*/  ISETP.GE.U32.AND P0, PT, R4.reuse, 0x80, PT ;  /* 0x000000800400780c */ /* 0x040fe20003f06070 */
[----:B------:R-:W0:Y:S01]  /*4370*/  S2UR UR5, SR_CgaCtaId ;  /* 0x00000000000579c3 */ /* 0x000e220000008800 */
[----:B------:R-:W-:Y:S01]  /*4380*/  ISETP.GT.U32.AND P5, PT, R4, 0xff, PT ;  /* 0x000000ff0400780c */ /* 0x000fe20003fa4070 */
[----:B------:R-:W-:Y:S01]  /*4390*/  FADD.FTZ R108, R14, R109 ;  /* 0x0000006d0e6c7221 */ /* 0x000fe20000010000 */
[C---:B------:R-:W-:Y:S01]  /*43a0*/  ISETP.GT.U32.AND P6, PT, R4.reuse, 0x17f, PT ;  /* 0x0000017f0400780c */ /* 0x040fe20003fc4070 */
[----:B------:R-:W-:Y:S01]  /*43b0*/  UMOV UR4, 0x400 ;  /* 0x0000040000047882 */ /* 0x000fe20000000000 */
[----:B------:R-:W-:Y:S01]  /*43c0*/  P2R R111, PR, RZ, 0x2 ;  /* 0x00000002ff6f7803 */ /* 0x000fe20000000000 */
[----:B------:R-:W-:Y:S01]  /*43d0*/  FADD.FTZ R109, R117, R108 ;  /* 0x0000006c756d7221 */ /* 0x000fe20000010000 */
[----:B------:R-:W-:Y:S01]  /*43e0*/  ISETP.GT.U32.AND P1, PT, R4, 0x1ff, PT ;  /* 0x000001ff0400780c */ /* 0x000fe20003f24070 */
[----:B------:R-:W-:Y:S01]  /*43f0*/  BSSY.RECONVERGENT B0, `(.L_x_2233) ;  /* 0x0000127000007945 */ /* 0x000fe20003800200 */
[----:B------:R-:W-:Y:S01]  /*4400*/  LOP3.LUT R115, R6, 0x1f, RZ, 0xc0, !PT ;  /* 0x0000001f06737812 */ /* 0x000fe200078ec0ff */
        /* <DEDUP_REMOVED lines=137> */
[C---:B------:R-:W-:Y:S02]  /*4ca0*/  ISETP.NE.AND P5, PT, R115.reuse, RZ, PT ;  /* 0x000000ff7300720c */ /* 0x040fe40003fa5270 */
[----:B------:R-:W-:Y:S02]  /*4cb0*/  @!P6 LEA R115, R115, UR4, 0x3 ;  /* 0x000000047373ec11 */ /* 0x000fe4000f8e18ff */
        /* <DEDUP_REMOVED lines=8> */
[----:B0-----:R-:W-:-:S05]  /*4d40*/  FADD.FTZ R113, R112, R113 ;  /* 0x0000007170717221 */ /* 0x001fca0000010000 */
[----:B------:R-:W0:Y:S02]  /*4d50*/  SHFL.BFLY PT, R114, R113, 0x10, 0x1f ;  /* 0x0e001f0071727f89 */ /* 0x000e2400000e0000 */
[----:B0-----:R-:W-:Y:S01]  /*4d60*/  FADD.FTZ R109, R113, R114 ;  /* 0x00000072716d7221 */ /* 0x001fe20000010000 */
[----:B------:R-:W-:Y:S02]  /*4d70*/  @!P5 LOP3.LUT R114, R110, 0x18, RZ, 0xc0, !PT ;  /* 0x000000186e72d812 */ /* 0x000fe400078ec0ff */
[----:B------:R-:W-:Y:S02]  /*4d80*/  CS2R R110, SRZ ;  /* 0x00000000006e7805 */ /* 0x000fe4000001ff00 */
[----:B------:R-:W-:Y:S02]  /*4d90*/  MOV R113, RZ ;  /* 0x000000ff00717202 */ /* 0x000fe40000000f00 */
[----:B------:R-:W-:Y:S01]  /*4da0*/  @!P6 MOV R113, R0 ;  /* 0x000000000071e202 */ /* 0x000fe20000000f00 */
[----:B------:R0:W-:Y:S01]  /*4db0*/  @!P5 STS.64 [R114+UR4], R108 ;  /* 0x0000006c7200d988 */ /* 0x0001e20008000a04 */
[----:B------:R-:W-:Y:S01]  /*4dc0*/  BAR.SYNC.DEFER_BLOCKING 0x0 ;  /* 0x0000000000007b1d */ /* 0x000fe20000010000 */
[----:B------:R-:W-:-:S05]  /*4dd0*/  ISETP.NE.AND P5, PT, R6, RZ, PT ;  /* 0x000000ff0600720c */ /* 0x000fca0003fa5270 */
[----:B------:R-:W1:Y:S01]  /*4de0*/  SHFL.DOWN PT, R150, R113, 0x2, 0x1f ;  /* 0x08401f0071967f89 */ /* 0x000e6200000e0000 */
[----:B0-----:R-:W-:-:S03]  /*4df0*/  I2FP.F32.S32 R108, R113 ;  /* 0x00000071006c7245 */ /* 0x001fc60000201400 */
[----:B------:R0:W-:Y:S01]  /*4e00*/  @!P6 LDS.64 R110, [R115] ;  /* 0x00000000736ee984 */ /* 0x0001e20000000a00 */
[----:B------:R-:W-:Y:S02]  /*4e10*/  PLOP3.LUT P6, PT, PT, PT, UP3, 0x40, 0x4 ;  /* 0x000000000004781c */ /* 0x000fe40003fce838 */
[----:B-1----:R-:W-:Y:S02]  /*4e20*/  IADD3 R145, PT, PT, R150, R113, RZ ;  /* 0x0000007196917210 */ /* 0x002fe40007ffe0ff */
[----:B------:R-:W-:Y:S02]  /*4e30*/  I2FP.F32.S32 R150, R150 ;  /* 0x0000009600967245 */ /* 0x000fe40000201400 */
[----:B------:R-:W-:Y:S01]  /*4e40*/  I2FP.F32.S32 R112, R145 ;  /* 0x0000009100707245 */ /* 0x000fe20000201400 */
[----:B------:R-:W1:Y:S01]  /*4e50*/  SHFL.DOWN PT, R154, R145, 0x1, 0x1f ;  /* 0x08201f00919a7f89 */ /* 0x000e6200000e0000 */
[----:B0-----:R-:W-:Y:S02]  /*4e60*/  MOV R115, UR6 ;  /* 0x0000000600737c02 */ /* 0x001fe40008000f00 */
[----:B------:R-:W0:Y:S01]  /*4e70*/  MUFU.RCP R147, R112 ;  /* 0x0000007000937308 */ /* 0x000e220000001000 */
[----:B-1----:R-:W-:-:S02]  /*4e80*/  IADD3 R145, PT, PT, R145, R154, RZ ;  /* 0x0000009a91917210 */ /* 0x002fc40007ffe0ff */
[----:B------:R-:W-:Y:S01]  /*4e90*/  I2FP.F32.S32 R154, R154 ;  /* 0x0000009a009a7245 */ /* 0x000fe20000201400 */
[----:B------:R-:W1:Y:S01]  /*4ea0*/  SHFL.DOWN PT, R143, R110, 0x2, 0x1f ;  /* 0x08401f006e8f7f89 */ /* 0x000e6200000e0000 */
[----:B------:R-:W-:-:S03]  /*4eb0*/  I2FP.F32.S32 R145, R145 ;  /* 0x0000009100917245 */ /* 0x000fc60000201400 */
[----:B------:R-:W2:Y:S03]  /*4ec0*/  SHFL.DOWN PT, R152, R111, 0x2, 0x1f ;  /* 0x08401f006f987f89 */ /* 0x000ea600000e0000 */
        /* <DEDUP_REMOVED lines=23> */
[----:B------:R-:W1:Y:S03]  /*5040*/  LDC R111, c[0x0][0x448] ;  /* 0x00011200ff6f7b82 */ /* 0x000e660000000800 */
[----:B------:R-:W1:Y:S01]  /*5050*/  SHFL.IDX PT, R112, R145, RZ, 0x1f ;  /* 0x00001fff91707589 */ /* 0x000e6200000e0000 */
[----:B0-----:R-:W-:-:S05]  /*5060*/  FMUL.FTZ R109, R113, R113 ;  /* 0x00000071716d7220 */ /* 0x001fca0000410000 */
[----:B------:R-:W-:Y:S01]  /*5070*/  FSEL R110, R109, RZ, !P6 ;  /* 0x000000ff6d6e7208 */ /* 0x000fe20007000000 */
[----:B-1----:R-:W-:Y:S01]  /*5080*/  FFMA.FTZ R109, R112, UR7, R111 ;  /* 0x00000007706d7c23 */ /* 0x002fe2000801006f */
[----:B------:R-:W-:-:S03]  /*5090*/  PLOP3.LUT P6, PT, PT, PT, UP3, 0x40, 0x4 ;  /* 0x000000000004781c */ /* 0x000fc60003fce838 */
[----:B------:R-:W-:Y:S01]  /*50a0*/  FADD.FTZ R112, R109, R110 ;  /* 0x0000006e6d707221 */ /* 0x000fe20000010000 */
[----:B------:R-:W-:Y:S01]  /*50b0*/  FSEL R114, R113, RZ, P6 ;  /* 0x000000ff71727208 */ /* 0x000fe20003000000 */
[----:B------:R-:W0:Y:S03]  /*50c0*/  @!P5 LDC.64 R110, c[0x0][0x3c0] ;  /* 0x0000f000ff6edb82 */ /* 0x000e260000000a00 */
[----:B------:R-:W-:Y:S01]  /*50d0*/  R2UR UR5, R114 ;  /* 0x00000000720572ca */ /* 0x000fe200000e0000 */
[----:B------:R-:W1:Y:S04]  /*50e0*/  MUFU.RSQ R112, R112 ;  /* 0x0000007000707308 */ /* 0x000e680000001400 */
[----:B------:R-:W2:Y:S01]  /*50f0*/  @!P5 LDC.64 R108, c[0x0][0x3c8] ;  /* 0x0000f200ff6cdb82 */ /* 0x000ea20000000a00 */
[----:B-1----:R-:W-:Y:S01]  /*5100*/  R2UR UR4, R112 ;  /* 0x00000000700472ca */ /* 0x002fe200000e0000 */
[----:B0-----:R-:W-:-:S05]  /*5110*/  @!P5 IMAD.WIDE R110, R115, 0x4, R110 ;  /* 0x00000004736ed825 */ /* 0x001fca00078e026e */
[----:B------:R0:W-:Y:S01]  /*5120*/  @!P5 STG.E desc[UR8][R110.64], R113 ;  /* 0x000000716e00d986 */ /* 0x0001e2000c101908 */
[----:B--2---:R-:W-:-:S06]  /*5130*/  @!P5 IMAD.WIDE R108, R143, 0x4, R108 ;  /* 0x000000048f6cd825 */ /* 0x004fcc00078e026c */
[----:B------:R-:W-:-:S05]  /*5140*/  MOV R115, UR4 ;  /* 0x0000000400737c02 */ /* 0x000fca0008000f00 */
[----:B------:R0:W-:Y:S01]  /*5150*/  @!P5 STG.E desc[UR8][R108.64], R115 ;  /* 0x000000736c00d986 */ /* 0x0001e2000c101908 */
[----:B------:R-:W-:Y:S05]  /*5160*/  @!P0 BRA `(.L_x_2234) ;  /* 0x00000004003c8947 */ /* 0x000fea0003800000 */
[----:B0-----:R-:W-:Y:S01]  /*5170*/  FADD.FTZ R108, R133, -UR5 ;  /* 0x80000005856c7e21 */ /* 0x001fe20008010000 */
[----:B-----5:R-:W-:Y:S02]  /*5180*/  HADD2.F32 R109, -RZ, R19.H0_H0 ;  /* 0x20000013ff6d7230 */ /* 0x020fe40000004100 */
[----:B------:R-:W-:Y:S01]  /*5190*/  FADD.FTZ R155, R14, -UR5 ;  /* 0x800000050e9b7e21 */ /* 0x000fe20008010000 */
[----:B------:R-:W-:Y:S02]  /*51a0*/  HADD2.F32 R111, -RZ, R63.H0_H0 ;  /* 0x2000003fff6f7230 */ /* 0x000fe40000004100 */
[----:B------:R-:W-:Y:S01]  /*51b0*/  FMUL.FTZ R154, R108, UR4 ;  /* 0x000000046c9a7c20 */ /* 0x000fe20008410000 */
[----:B------:R-:W-:Y:S01]  /*51c0*/  FADD.FTZ R108, R123, -UR5 ;  /* 0x800000057b6c7e21 */ /* 0x000fe20008010000 */
[----:B------:R-:W-:Y:S02]  /*51d0*/  HADD2.F32 R113, -RZ, R23.H0_H0 ;  /* 0x20000017ff717230 */ /* 0x000fe40000004100 */
[----:B------:R-:W-:Y:S01]  /*51e0*/  FMUL.FTZ R155, R155, UR4 ;  /* 0x000000049b9b7c20 */ /* 0x000fe20008410000 */
[----:B------:R-:W-:Y:S01]  /*51f0*/  FFMA.FTZ R156, R154, R109, R111 ;  /* 0x0000006d9a9c7223 */ /* 0x000fe2000001006f */
[----:B------:R-:W-:Y:S01]  /*5200*/  FADD.FTZ R109, R140, -UR5 ;  /* 0x800000058c6d7e21 */ /* 0x000fe20008010000 */
[----:B------:R-:W-:-:S02]  /*5210*/  HADD2.F32 R115, -RZ, R79.H0_H0 ;  /* 0x2000004fff737230 */ /* 0x000fc40000004100 */
[----:B------:R-:W-:Y:S01]  /*5220*/  FMUL.FTZ R108, R108, UR4 ;  /* 0x000000046c6c7c20 */ /* 0x000fe20008410000 */
[----:B------:R-:W-:Y:S02]  /*5230*/  HADD2.F32 R111, -RZ, R19.H1_H1 ;  /* 0x30000013ff6f7230 */ /* 0x000fe40000004100 */
[----:B------:R-:W-:Y:S01]  /*5240*/  FMUL.FTZ R110, R109, UR4 ;  /* 0x000000046d6e7c20 */ /* 0x000fe20008410000 */
[----:B------:R-:W-:Y:S02]  /*5250*/  HADD2.F32 R143, -RZ, R63.H1_H1 ;  /* 0x3000003fff8f7230 */ /* 0x000fe40000004100 */
[----:B------:R-:W-:Y:S01]  /*5260*/  FFMA.FTZ R154, R154, R113, R115 ;  /* 0x000000719a9a7223 */ /* 0x000fe20000010073 */
[----:B------:R-:W-:Y:S02]  /*5270*/  HADD2.F32 R145, -RZ, R23.H1_H1 ;  /* 0x30000017ff917230 */ /* 0x000fe40000004100 */
[----:B------:R-:W-:Y:S02]  /*5280*/  HADD2.F32 R112, -RZ, R79.H1_H1 ;  /* 0x3000004fff707230 */ /* 0x000fe40000004100 */
[----:B------:R-:W-:Y:S01]  /*5290*/  FFMA.FTZ R111, R110, R111, R143 ;  /* 0x0000006f6e6f7223 */ /* 0x000fe2000001008f */
[----:B------:R-:W-:-:S02]  /*52a0*/  HADD2.F32 R147, -RZ, R18.H0_H0 ;  /* 0x20000012ff937230 */ /* 0x000fc40000004100 */
[----:B------:R-:W-:Y:S02]  /*52b0*/  HADD2.F32 R109, -RZ, R62.H0_H0 ;  /* 0x2000003eff6d7230 */ /* 0x000fe40000004100 */
[----:B------:R-:W-:Y:S01]  /*52c0*/  FFMA.FTZ R115, R110, R145, R112 ;  /* 0x000000916e737223 */ /* 0x000fe20000010070 */
[----:B------:R-:W-:Y:S02]  /*52d0*/  HADD2.F32 R143, -RZ, R22.H0_H0 ;  /* 0x20000016ff8f7230 */ /* 0x000fe40000004100 */
[----:B------:R-:W-:Y:S01]  /*52e0*/  FADD.FTZ R110, R130, -UR5 ;  /* 0x80000005826e7e21 */ /* 0x000fe20008010000 */
[----:B------:R-:W-:Y:S02]  /*52f0*/  HADD2.F32 R113, -RZ, R18.H1_H1 ;  /* 0x30000012ff717230 */ /* 0x000fe40000004100 */
[----:B------:R-:W-:Y:S01]  /*5300*/  FFMA.FTZ R147, R108, R147, R109 ;  /* 0x000000936c937223 */ /* 0x000fe2000001006d */
[----:B------:R-:W-:Y:S02]  /*5310*/  HADD2.F32 R109, -RZ, R78.H0_H0 ;  /* 0x2000004eff6d7230 */ /* 0x000fe40000004100 */
[----:B------:R-:W-:Y:S01]  /*5320*/  FMUL.FTZ R114, R110, UR4 ;  /* 0x000000046e727c20 */ /* 0x000fe20008410000 */
[----:B------:R-:W-:Y:S01]  /*5330*/  HADD2.F32 R145, -RZ, R62.H1_H1 ;  /* 0x3000003eff917230 */ /* 0x000fe20000004100 */
[----:B------:R-:W-:Y:S01]  /*5340*/  F2FP.F16.F32.PACK_AB R111, R111, R156 ;  /* 0x0000009c6f6f723e */ /* 0x000fe200000000ff */
[----:B------:R-:W-:-:S02]  /*5350*/  HADD2.F32 R149, -RZ, R22.H1_H1 ;  /* 0x30000016ff957230 */ /* 0x000fc40000004100 */
[----:B------:R-:W-:Y:S01]  /*5360*/  FFMA.FTZ R143, R108, R143, R109 ;  /* 0x0000008f6c8f7223 */ /* 0x000fe2000001006d */
[----:B------:R-:W-:Y:S02]  /*5370*/  HADD2.F32 R112, -RZ, R78.H1_H1 ;  /* 0x3000004eff707230 */ /* 0x000fe40000004100 */
[----:B------:R-:W-:Y:S01]  /*5380*/  FADD.FTZ R108, R117, -UR5 ;  /* 0x80000005756c7e21 */ /* 0x000fe20008010000 */
[C---:B------:R-:W-:Y:S01]  /*5390*/  FFMA.FTZ R110, R114.reuse, R113, R145 ;  /* 0x00000071726e7223 */ /* 0x040fe20000010091 */
[----:B------:R-:W-:Y:S01]  /*53a0*/  HADD2.F32 R109, -RZ, R17.H0_H0 ;  /* 0x20000011ff6d7230 */ /* 0x000fe20000004100 */
[----:B------:R-:W-:Y:S01]  /*53b0*/  F2FP.F16.F32.PACK_AB R115, R115, R154 ;  /* 0x0000009a7373723e */ /* 0x000fe200000000ff */
[----:B------:R-:W-:Y:S01]  /*53c0*/  FFMA.FTZ R114, R114, R149, R112 ;  /* 0x0000009572727223 */ /* 0x000fe20000010070 */
[----:B------:R-:W-:Y:S02]  /*53d0*/  HADD2.F32 R113, -RZ, R61.H0_H0 ;  /* 0x2000003dff717230 */ /* 0x000fe40000004100 */
[----:B------:R-:W-:Y:S01]  /*53e0*/  FMUL.FTZ R112, R108, UR4 ;  /* 0x000000046c707c20 */ /* 0x000fe20008410000 */
[----:B------:R-:W-:Y:S01]  /*53f0*/  HADD2.F32 R145, -RZ, R21.H0_H0 ;  /* 0x20000015ff917230 */ /* 0x000fe20000004100 */
[----:B------:R-:W-:Y:S01]  /*5400*/  F2FP.F16.F32.PACK_AB R110, R110, R147 ;  /* 0x000000936e6e723e */ /* 0x000fe200000000ff */
[----:B------:R-:W-:-:S02]  /*5410*/  HADD2.F32 R150, -RZ, R77.H0_H0 ;  /* 0x2000004dff967230 */ /* 0x000fc40000004100 */
[----:B------:R-:W-:Y:S01]  /*5420*/  FFMA.FTZ R108, R112, R109, R113 ;  /* 0x0000006d706c7223 */ /* 0x000fe20000010071 */
[----:B------:R-:W-:Y:S01]  /*5430*/  FADD.FTZ R109, R120, -UR5 ;  /* 0x80000005786d7e21 */ /* 0x000fe20008010000 */
[----:B------:R-:W-:Y:S01]  /*5440*/  HADD2.F32 R152, -RZ, R61.H1_H1 ;  /* 0x3000003dff987230 */ /* 0x000fe20000004100 */
[----:B------:R-:W-:Y:S01]  /*5450*/  F2FP.F16.F32.PACK_AB R114, R114, R143 ;  /* 0x0000008f7272723e */ /* 0x000fe200000000ff */
[----:B------:R-:W-:Y:S01]  /*5460*/  FFMA.FTZ R112, R112, R145, R150 ;  /* 0x0000009170707223 */ /* 0x000fe20000010096 */
[----:B------:R-:W-:Y:S02]  /*5470*/  HADD2.F32 R150, -RZ, R17.H1_H1 ;  /* 0x30000011ff967230 */ /* 0x000fe40000004100 */
[----:B------:R-:W-:Y:S01]  /*5480*/  FMUL.FTZ R113, R109, UR4 ;  /* 0x000000046d717c20 */ /* 0x000fe20008410000 */
[----:B------:R-:W-:Y:S02]  /*5490*/  HADD2.F32 R158, -RZ, R21.H1_H1 ;  /* 0x30000015ff9e7230 */ /* 0x000fe40000004100 */
[----:B------:R-:W-:-:S02]  /*54a0*/  HADD2.F32 R145, -RZ, R77.H1_H1 ;  /* 0x3000004dff917230 */ /* 0x000fc40000004100 */
[C---:B------:R-:W-:Y:S01]  /*54b0*/  FFMA.FTZ R109, R113.reuse, R150, R152 ;  /* 0x00000096716d7223 */ /* 0x040fe20000010098 */
[----:B------:R-:W-:Y:S02]  /*54c0*/  HADD2.F32 R150, -RZ, R16.H0_H0 ;  /* 0x20000010ff967230 */ /* 0x000fe40000004100 */
[----:B------:R-:W-:Y:S02]  /*54d0*/  HADD2.F32 R152, -RZ, R60.H0_H0 ;  /* 0x2000003cff987230 */ /* 0x000fe40000004100 */
[----:B------:R-:W-:Y:S01]  /*54e0*/  FFMA.FTZ R113, R113, R158, R145 ;  /* 0x0000009e71717223 */ /* 0x000fe20000010091 */
[----:B------:R-:W-:Y:S01]  /*54f0*/  FADD.FTZ R145, R9, -UR5 ;  /* 0x8000000509917e21 */ /* 0x000fe20008010000 */
[----:B------:R-:W-:Y:S01]  /*5500*/  HADD2.F32 R158, -RZ, R20.H0_H0 ;  /* 0x20000014ff9e7230 */ /* 0x000fe20000004100 */
[----:B------:R-:W-:Y:S01]  /*5510*/  F2FP.F16.F32.PACK_AB R109, R109, R108 ;  /* 0x0000006c6d6d723e */ /* 0x000fe200000000ff */
[----:B------:R-:W-:Y:S02]  /*5520*/  HADD2.F32 R151, -RZ, R76.H0_H0 ;  /* 0x2000004cff977230 */ /* 0x000fe40000004100 */
[----:B------:R-:W-:Y:S01]  /*5530*/  FMUL.FTZ R145, R145, UR4 ;  /* 0x0000000491917c20 */ /* 0x000fe20008410000 */
[----:B------:R-:W-:Y:S01]  /*5540*/  HADD2.F32 R160, -RZ, R60.H1_H1 ;  /* 0x3000003cffa07230 */ /* 0x000fe20000004100 */
[----:B------:R-:W-:Y:S01]  /*5550*/  F2FP.F16.F32.PACK_AB R113, R113, R112 ;  /* 0x000000707171723e */ /* 0x000fe200000000ff */
[----:B------:R-:W-:-:S02]  /*5560*/  HADD2.F32 R162, -RZ, R20.H1_H1 ;  /* 0x30000014ffa27230 */ /* 0x000fc40000004100 */
[C---:B------:R-:W-:Y:S01]  /*5570*/  FFMA.FTZ R149, R145.reuse, R150, R152 ;  /* 0x0000009691957223 */ /* 0x040fe20000010098 */
[----:B------:R-:W-:Y:S01]  /*5580*/  FFMA.FTZ R145, R145, R158, R151 ;  /* 0x0000009e91917223 */ /* 0x000fe20000010097 */
[----:B------:R-:W0:Y:S01]  /*5590*/  LDC.64 R152, c[0x0][0x428] ;  /* 0x00010a00ff987b82 */ /* 0x000e220000000a00 */
[----:B------:R-:W-:Y:S02]  /*55a0*/  HADD2.F32 R158, -RZ, R16.H1_H1 ;  /* 0x30000010ff9e7230 */ /* 0x000fe40000004100 */
[----:B------:R-:W-:-:S03]  /*55b0*/  HADD2.F32 R157, -RZ, R76.H1_H1 ;  /* 0x3000004cff9d7230 */ /* 0x000fc60000004100 */
[C---:B------:R-:W-:Y:S02]  /*55c0*/  FFMA.FTZ R158, R155.reuse, R158, R160 ;  /* 0x0000009e9b9e7223 */ /* 0x040fe400000100a0 */
[----:B------:R-:W1:Y:S01]  /*55d0*/  LDC.64 R150, c[0x0][0x430] ;  /* 0x00010c00ff967b82 */ /* 0x000e620000000a00 */
[----:B------:R-:W-:Y:S02]  /*55e0*/  FFMA.FTZ R162, R155, R162, R157 ;  /* 0x000000a29ba27223 */ /* 0x000fe4000001009d */
[----:B------:R-:W-:-:S03]  /*55f0*/  F2FP.F16.F32.PACK_AB R108, R158, R149 ;  /* 0x000000959e6c723e */ /* 0x000fc600000000ff */
[----:B------:R-:W-:Y:S01]  /*5600*/  F2FP.F16.F32.PACK_AB R112, R162, R145 ;  /* 0x00000091a270723e */ /* 0x000fe200000000ff */
[----:B0-----:R-:W-:-:S05]  /*5610*/  IMAD.WIDE.U32 R152, R118, 0x10, R152 ;  /* 0x0000001076987825 */ /* 0x001fca00078e0098 */
[----:B------:R2:W-:Y:S01]  /*5620*/  STG.E.128 desc[UR8][R152.64], R108 ;  /* 0x0000006c98007986 */ /* 0x0005e2000c101d08 */
[C---:B-1----:R-:W-:Y:S01]  /*5630*/  IMAD.WIDE.U32 R150, R118.reuse, 0x10, R150 ;  /* 0x0000001076967825 */ /* 0x042fe200078e0096 */
[----:B------:R-:W-:-:S04]  /*5640*/  IADD3 R118, PT, PT, R118, 0x80, RZ ;  /* 0x0000008076767810 */ /* 0x000fc80007ffe0ff */
[----:B------:R2:W-:Y:S03]  /*5650*/  STG.E.128 desc[UR8][R150.64], R112 ;  /* 0x0000007096007986 */ /* 0x0005e6000c101d08 */
.L_x_2234:
[----:B------:R-:W-:Y:S05]  /*5660*/  BSYNC.RECONVERGENT B0 ;  /* 0x0000000000007941 */ /* 0x000fea0003800200 */
.L_x_2233:
[----:B------:R-:W-:Y:S04]  /*5670*/  BSSY.RECONVERGENT B0, `(.L_x_2235) ;  /* 0x0000051000007945 */ /* 0x000fe80003800200 */
[----:B------:R-:W-:Y:S05]  /*5680*/  @!P1 BRA `(.L_x_2236) ;  /* 0x00000004003c9947 */ /* 0x000fea0003800000 */
[----:B0-2---:R-:W-:Y:S01]  /*5690*/  FADD.FTZ R108, R135, -UR5 ;  /* 0x80000005876c7e21 */ /* 0x005fe20008010000 */
        /* <DEDUP_REMOVED lines=78> */
.L_x_2236:
[----:B------:R-:W-:Y:S05]  /*5b80*/  BSYNC.RECONVERGENT B0 ;  /* 0x0000000000007941 */ /* 0x000fea0003800200 */
.L_x_2235:
[----:B------:R-:W-:Y:S04]  /*5b90*/  BSSY.RECONVERGENT B0, `(.L_x_2237) ;  /* 0x0000051000007945 */ /* 0x000fe80003800200 */
[----:B------:R-:W-:Y:S05]  /*5ba0*/  @!P2 BRA `(.L_x_2238) ;  /* 0x00000004003ca947 */ /* 0x000fea0003800000 */
[----:B0-23--:R-:W-:Y:S01]  /*5bb0*/  FADD.FTZ R108, R137, -UR5 ;  /* 0x80000005896c7e21 */ /* 0x00dfe20008010000 */
        /* <DEDUP_REMOVED lines=78> */
.L_x_2238:
[----:B------:R-:W-:Y:S05]  /*60a0*/  BSYNC.RECONVERGENT B0 ;  /* 0x0000000000007941 */ /* 0x000fea0003800200 */
.L_x_2237:
[----:B------:R-:W-:Y:S04]  /*60b0*/  BSSY.RECONVERGENT B0, `(.L_x_2239) ;  /* 0x0000051000007945 */ /* 0x000fe80003800200 */
[----:B------:R-:W-:Y:S05]  /*60c0*/  @!P3 BRA `(.L_x_2240) ;  /* 0x00000004003cb947 */ /* 0x000fea0003800000 */
[----:B0-234-:R-:W-:Y:S01]  /*60d0*/  FADD.FTZ R108, R139, -UR5 ;  /* 0x800000058b6c7e21 */ /* 0x01dfe20008010000 */
        /* <DEDUP_REMOVED lines=78> */
.L_x_2240:
[----:B------:R-:W-:Y:S05]  /*65c0*/  BSYNC.RECONVERGENT B0 ;  /* 0x0000000000007941 */ /* 0x000fea0003800200 */
.L_x_2239:
        /* <DEDUP_REMOVED lines=11> */
[----:B------:R-:W-:-:S02]  /*6680*/  HADD2.F32 R110, -RZ, R80.H1_H1 ;  /* 0x30000050ff6e7230 */ /* 0x000fc40000004100 */
[----:B------:R-:W-:Y:S01]  /*6690*/  FMUL.FTZ R145, R113, UR4 ;  /* 0x0000000471917c20 */ /* 0x000fe20008410000 */
[----:B------:R-:W-:Y:S02]  /*66a0*/  HADD2.F32 R112, -RZ, R88.H1_H1 ;  /* 0x30000058ff707230 */ /* 0x000fe40000004100 */
[----:B------:R-:W-:Y:S02]  /*66b0*/  HADD2.F32 R150, -RZ, R92.H0_H0 ;  /* 0x2000005cff967230 */ /* 0x000fe40000004100 */
[----:B------:R-:W-:Y:S02]  /*66c0*/  HADD2.F32 R152, -RZ, R84.H1_H1 ;  /* 0x30000054ff987230 */ /* 0x000fe40000004100 */
[----:B------:R-:W-:Y:S01]  /*66d0*/  FFMA.FTZ R113, R109, R110, R112 ;  /* 0x0000006e6d717223 */ /* 0x000fe20000010070 */
[----:B------:R-:W-:Y:S02]  /*66e0*/  HADD2.F32 R111, -RZ, R92.H1_H1 ;  /* 0x3000005cff6f7230 */ /* 0x000fe40000004100 */
[----:B------:R-:W-:Y:S01]  /*66f0*/  FFMA.FTZ R143, R143, R114, R150 ;  /* 0x000000728f8f7223 */ /* 0x000fe20000010096 */
[----:B------:R-:W-:-:S02]  /*6700*/  HADD2.F32 R154, -RZ, R81.H0_H0 ;  /* 0x20000051ff9a7230 */ /* 0x000fc40000004100 */
[----:B------:R-:W-:Y:S02]  /*6710*/  HADD2.F32 R156, -RZ, R89.H0_H0 ;  /* 0x20000059ff9c7230 */ /* 0x000fe40000004100 */
[----:B------:R-:W-:Y:S01]  /*6720*/  FFMA.FTZ R112, R109, R152, R111 ;  /* 0x000000986d707223 */ /* 0x000fe2000001006f */
[----:B------:R-:W-:Y:S02]  /*6730*/  HADD2.F32 R110, -RZ, R85.H0_H0 ;  /* 0x20000055ff6e7230 */ /* 0x000fe40000004100 */
[----:B------:R-:W-:Y:S01]  /*6740*/  FADD.FTZ R111, R128, -UR5 ;  /* 0x80000005806f7e21 */ /* 0x000fe20008010000 */
[----:B------:R-:W-:Y:S02]  /*6750*/  HADD2.F32 R114, -RZ, R93.H0_H0 ;  /* 0x2000005dff727230 */ /* 0x000fe40000004100 */
[----:B------:R-:W-:Y:S01]  /*6760*/  FFMA.FTZ R109, R145, R154, R156 ;  /* 0x0000009a916d7223 */ /* 0x000fe2000001009c */
[----:B------:R-:W-:Y:S02]  /*6770*/  HADD2.F32 R150, -RZ, R81.H1_H1 ;  /* 0x30000051ff967230 */ /* 0x000fe40000004100 */
[----:B------:R-:W-:Y:S01]  /*6780*/  FMUL.FTZ R111, R111, UR4 ;  /* 0x000000046f6f7c20 */ /* 0x000fe20008410000 */
[----:B------:R-:W-:-:S02]  /*6790*/  HADD2.F32 R152, -RZ, R89.H1_H1 ;  /* 0x30000059ff987230 */ /* 0x000fc40000004100 */
[----:B------:R-:W-:Y:S01]  /*67a0*/  FFMA.FTZ R145, R145, R110, R114 ;  /* 0x0000006e91917223 */ /* 0x000fe20000010072 */
[----:B------:R-:W-:Y:S02]  /*67b0*/  HADD2.F32 R154, -RZ, R85.H1_H1 ;  /* 0x30000055ff9a7230 */ /* 0x000fe40000004100 */
[----:B------:R-:W-:Y:S01]  /*67c0*/  FADD.FTZ R110, R131, -UR5 ;  /* 0x80000005836e7e21 */ /* 0x000fe20008010000 */
[----:B------:R-:W-:Y:S02]  /*67d0*/  HADD2.F32 R115, -RZ, R93.H1_H1 ;  /* 0x3000005dff737230 */ /* 0x000fe40000004100 */
[----:B------:R-:W-:Y:S01]  /*67e0*/  FFMA.FTZ R114, R111, R150, R152 ;  /* 0x000000966f727223 */ /* 0x000fe20000010098 */
[----:B------:R-:W-:Y:S02]  /*67f0*/  HADD2.F32 R150, -RZ, R82.H0_H0 ;  /* 0x20000052ff967230 */ /* 0x000fe40000004100 */
[----:B------:R-:W-:Y:S01]  /*6800*/  FMUL.FTZ R147, R110, UR4 ;  /* 0x000000046e937c20 */ /* 0x000fe20008410000 */
[----:B------:R-:W-:-:S02]  /*6810*/  HADD2.F32 R152, -RZ, R90.H0_H0 ;  /* 0x2000005aff987230 */ /* 0x000fc40000004100 */
[----:B------:R-:W-:Y:S01]  /*6820*/  FFMA.FTZ R154, R111, R154, R115 ;  /* 0x0000009a6f9a7223 */ /* 0x000fe20000010073 */
[----:B------:R-:W-:Y:S02]  /*6830*/  HADD2.F32 R156, -RZ, R86.H0_H0 ;  /* 0x20000056ff9c7230 */ /* 0x000fe40000004100 */
[----:B------:R-:W-:Y:S01]  /*6840*/  FADD.FTZ R115, R138, -UR5 ;  /* 0x800000058a737e21 */ /* 0x000fe20008010000 */
[----:B------:R-:W-:Y:S02]  /*6850*/  HADD2.F32 R111, -RZ, R94.H0_H0 ;  /* 0x2000005eff6f7230 */ /* 0x000fe40000004100 */
[C---:B------:R-:W-:Y:S01]  /*6860*/  FFMA.FTZ R110, R147.reuse, R150, R152 ;  /* 0x00000096936e7223 */ /* 0x040fe20000010098 */
[----:B------:R-:W-:Y:S01]  /*6870*/  HADD2.F32 R149, -RZ, R86.H1_H1 ;  /* 0x30000056ff957230 */ /* 0x000fe20000004100 */
[----:B------:R-:W-:Y:S01]  /*6880*/  F2FP.F16.F32.PACK_AB R109, R114, R109 ;  /* 0x0000006d726d723e */ /* 0x000fe200000000ff */
[----:B------:R-:W-:Y:S02]  /*6890*/  HADD2.F32 R150, -RZ, R94.H1_H1 ;  /* 0x3000005eff967230 */ /* 0x000fe40000004100 */
[----:B------:R-:W-:Y:S01]  /*68a0*/  FFMA.FTZ R147, R147, R156, R111 ;  /* 0x0000009c93937223 */ /* 0x000fe2000001006f */
[----:B------:R-:W-:Y:S01]  /*68b0*/  FMUL.FTZ R156, R115, UR4 ;  /* 0x00000004739c7c20 */ /* 0x000fe20008410000 */
[----:B------:R-:W-:Y:S01]  /*68c0*/  HADD2.F32 R111, -RZ, R82.H1_H1 ;  /* 0x30000052ff6f7230 */ /* 0x000fe20000004100 */
[----:B------:R-:W-:Y:S01]  /*68d0*/  F2FP.F16.F32.PACK_AB R108, R113, R108 ;  /* 0x0000006c716c723e */ /* 0x000fe200000000ff */
[----:B------:R-:W-:Y:S01]  /*68e0*/  HADD2.F32 R115, -RZ, R90.H1_H1 ;  /* 0x3000005aff737230 */ /* 0x000fe20000004100 */
[----:B------:R-:W-:Y:S01]  /*68f0*/  F2FP.F16.F32.PACK_AB R113, R154, R145 ;  /* 0x000000919a71723e */ /* 0x000fe200000000ff */
[----:B------:R-:W-:Y:S01]  /*6900*/  HADD2.F32 R152, -RZ, R91.H0_H0 ;  /* 0x2000005bff987230 */ /* 0x000fe20000004100 */
[----:B------:R-:W-:Y:S01]  /*6910*/  F2FP.F16.F32.PACK_AB R112, R112, R143 ;  /* 0x0000008f7070723e */ /* 0x000fe200000000ff */
[----:B------:R-:W-:-:S02]  /*6920*/  HADD2.F32 R158, -RZ, R87.H0_H0 ;  /* 0x20000057ff9e7230 */ /* 0x000fc40000004100 */
[C---:B------:R-:W-:Y:S01]  /*6930*/  FFMA.FTZ R115, R156.reuse, R111, R115 ;  /* 0x0000006f9c737223 */ /* 0x040fe20000010073 */
[----:B------:R-:W-:Y:S01]  /*6940*/  FADD.FTZ R111, R141, -UR5 ;  /* 0x800000058d6f7e21 */ /* 0x000fe20008010000 */
[----:B------:R-:W-:Y:S01]  /*6950*/  FFMA.FTZ R156, R156, R149, R150 ;  /* 0x000000959c9c7223 */ /* 0x000fe20000010096 */
[----:B------:R-:W-:Y:S02]  /*6960*/  HADD2.F32 R150, -RZ, R83.H0_H0 ;  /* 0x20000053ff967230 */ /* 0x000fe40000004100 */
[----:B------:R-:W-:Y:S01]  /*6970*/  FMUL.FTZ R149, R111, UR4 ;  /* 0x000000046f957c20 */ /* 0x000fe20008410000 */
[----:B------:R-:W-:Y:S01]  /*6980*/  HADD2.F32 R151, -RZ, R95.H0_H0 ;  /* 0x2000005fff977230 */ /* 0x000fe20000004100 */
[----:B------:R-:W-:Y:S01]  /*6990*/  F2FP.F16.F32.PACK_AB R110, R115, R110 ;  /* 0x0000006e736e723e */ /* 0x000fe200000000ff */
[----:B------:R-:W-:Y:S02]  /*69a0*/  HADD2.F32 R160, -RZ, R91.H1_H1 ;  /* 0x3000005bffa07230 */ /* 0x000fe40000004100 */
[C---:B------:R-:W-:Y:S01]  /*69b0*/  FFMA.FTZ R111, R149.reuse, R150, R152 ;  /* 0x00000096956f7223 */ /* 0x040fe20000010098 */
[----:B------:R-:W-:Y:S01]  /*69c0*/  FADD.FTZ R150, R148, -UR5 ;  /* 0x8000000594967e21 */ /* 0x000fe20008010000 */
[----:B------:R-:W-:Y:S01]  /*69d0*/  FFMA.FTZ R149, R149, R158, R151 ;  /* 0x0000009e95957223 */ /* 0x000fe20000010097 */
[----:B------:R-:W0:Y:S01]  /*69e0*/  LDC.64 R152, c[0x0][0x428] ;  /* 0x00010a00ff987b82 */ /* 0x000e220000000a00 */
[----:B------:R-:W-:-:S02]  /*69f0*/  HADD2.F32 R158, -RZ, R83.H1_H1 ;  /* 0x30000053ff9e7230 */ /* 0x000fc40000004100 */
[----:B------:R-:W-:Y:S01]  /*6a00*/  FMUL.FTZ R155, R150, UR4 ;  /* 0x00000004969b7c20 */ /* 0x000fe20008410000 */
[----:B------:R-:W-:Y:S01]  /*6a10*/  HADD2.F32 R157, -RZ, R95.H1_H1 ;  /* 0x3000005fff9d7230 */ /* 0x000fe20000004100 */
[----:B------:R-:W-:Y:S02]  /*6a20*/  F2FP.F16.F32.PACK_AB R114, R156, R147 ;  /* 0x000000939c72723e */ /* 0x000fe400000000ff */
[C---:B------:R-:W-:Y:S01]  /*6a30*/  FFMA.FTZ R158, R155.reuse, R158, R160 ;  /* 0x0000009e9b9e7223 */ /* 0x040fe200000100a0 */
[----:B------:R-:W-:Y:S01]  /*6a40*/  HADD2.F32 R160, -RZ, R87.H1_H1 ;  /* 0x30000057ffa07230 */ /* 0x000fe20000004100 */
[----:B------:R-:W1:Y:S03]  /*6a50*/  LDC.64 R150, c[0x0][0x430] ;  /* 0x00010c00ff967b82 */ /* 0x000e660000000a00 */
[----:B------:R-:W-:Y:S01]  /*6a60*/  F2FP.F16.F32.PACK_AB R111, R158, R111 ;  /* 0x0000006f9e6f723e */ /* 0x000fe200000000ff */
[----:B------:R-:W-:-:S05]  /*6a70*/  FFMA.FTZ R160, R155, R160, R157 ;  /* 0x000000a09ba07223 */ /* 0x000fca000001009d */
[----:B------:R-:W-:Y:S01]  /*6a80*/  F2FP.F16.F32.PACK_AB R115, R160, R149 ;  /* 0x00000095a073723e */ /* 0x000fe200000000ff */
[----:B0-----:R-:W-:-:S05]  /*6a90*/  IMAD.WIDE.U32 R152, R118, 0x10, R152 ;  /* 0x0000001076987825 */ /* 0x001fca00078e0098 */
[----:B------:R0:W-:Y:S01]  /*6aa0*/  STG.E.128 desc[UR8][R152.64], R108 ;  /* 0x0000006c98007986 */ /* 0x0001e2000c101d08 */
[----:B-1----:R-:W-:-:S05]  /*6ab0*/  IMAD.WIDE.U32 R150, R118, 0x10, R150 ;  /* 0x0000001076967825 */ /* 0x002fca00078e0096 */
[----:B------:R0:W-:Y:S02]  /*6ac0*/  STG.E.128 desc[UR8][R150.64], R112 ;  /* 0x0000007096007986 */ /* 0x0001e4000c101d08 */
.L_x_2242:
[----:B------:R-:W-:Y:S05]  /*6ad0*/  BSYNC.RECONVERGENT B0 ;  /* 0x0000000000007941 */ /* 0x000fea0003800200 */
.L_x_2241:
[----:B------:R-:W-:Y:S02]  /*6ae0*/  UIADD3 UR6, UPT, UPT, UR6, UR14, URZ ;  /* 0x0000000e06067290 */ /* 0x000fe4000fffe0ff */
[----:B------:R-:W-:Y:S02]  /*6af0*/  UPLOP3.LUT UP2, UPT, UPT, UPT, UP2, 0x40, 0x4 ;  /* 0x000000000004789c */ /* 0x000fe40003f4e820 */
[----:B------:R-:W-:-:S09]  /*6b00*/  UISETP.GE.AND UP1, UPT, UR6, UR15, UPT ;  /* 0x0000000f0600728c */ /* 0x000fd2000bf26270 */
[----:B------:R-:W-:Y:S05]  /*6b10*/  BRA.U !UP1, `(.L_x_2243) ;  /* 0xffffffa909cc7547 */ /* 0x000fea000b83ffff */
[----:B------:R-:W-:Y:S05]  /*6b20*/  EXIT ;  /* 0x000000000000794d */ /* 0x000fea0003800000 */
.L_x_2244:
        /* <DEDUP_REMOVED lines=13> */
.L_x_22308:


//--------------------- .text._ZN10layer_norm31ln_parallel_residual_fwd_kernelINS_13Kernel_traitsI6__halfS2_S2_S2_fjLj5120ELj1ELj1ELj4ELj16ENS_18Kernel_traits_baseILj5120ES2_S2_S2_S2_fjLj128EEEEELb0ELb0ELb1EEEvNS_9FwdParamsE --------------------------
	.section	.text._ZN10layer_norm31ln_parallel_residual_fwd_kernelINS_13Kernel_traitsI6__halfS2_S2_S2_fjLj5120ELj1ELj1ELj4ELj16ENS_18Kernel_traits_baseILj5120ES2_S2_S2_S2_fjLj128EEEEELb0ELb0ELb1EEEvNS_9FwdParamsE,"ax",@progbits
	.align	128
        .global         _ZN10layer_norm31ln_parallel_residual_fwd_kernelINS_13Kernel_traitsI6__halfS2_S2_S2_fjLj5120ELj1ELj1ELj4ELj16ENS_18Kernel_traits_baseILj5120ES2_S2_S2_S2_fjLj128EEEEELb0ELb0ELb1EEEvNS_9FwdParamsE
        .type           _ZN10layer_norm31ln_parallel_residual_fwd_kernelINS_13Kernel_traitsI6__halfS2_S2_S2_fjLj5120ELj1ELj1ELj4ELj16ENS_18Kernel_traits_baseILj5120ES2_S2_S2_S2_fjLj128EEEEELb0ELb0ELb1EEEvNS_9FwdParamsE,@function
        .size           _ZN10layer_norm31ln_parallel_residual_fwd_kernelINS_13Kernel_traitsI6__halfS2_S2_S2_fjLj5120ELj1ELj1ELj4ELj16ENS_18Kernel_traits_baseILj5120ES2_S2_S2_S2_fjLj128EEEEELb0ELb0ELb1EEEvNS_9FwdParamsE,(.L_x_22309 - _ZN10layer_norm31ln_parallel_residual_fwd_kernelINS_13Kernel_traitsI6__halfS2_S2_S2_fjLj5120ELj1ELj1ELj4ELj16ENS_18Kernel_traits_baseILj5120ES2_S2_S2_S2_fjLj128EEEEELb0ELb0ELb1EEEvNS_9FwdParamsE)
        .other          _ZN10layer_norm31ln_parallel_residual_fwd_kernelINS_13Kernel_traitsI6__halfS2_S2_S2_fjLj5120ELj1ELj1ELj4ELj16ENS_18Kernel_traits_baseILj5120ES2_S2_S2_S2_fjLj128EEEEELb0ELb0ELb1EEEvNS_9FwdParamsE,@"STO_CUDA_ENTRY STV_DEFAULT"
_ZN10layer_norm31ln_parallel_residual_fwd_kernelINS_13Kernel_traitsI6__halfS2_S2_S2_fjLj5120ELj1ELj1ELj4ELj16ENS_18Kernel_traits_baseILj5120ES2_S2_S2_S2_fjLj128EEEEELb0ELb0ELb1EEEvNS_9FwdParamsE:
.text._ZN10layer_norm31ln_parallel_residual_fwd_kernelINS_13Kernel_traitsI6__halfS2_S2_S2_fjLj5120ELj1ELj1ELj4ELj16ENS_18Kernel_traits_baseILj5120ES2_S2_S2_S2_fjLj128EEEEELb0ELb0ELb1EEEvNS_9FwdParamsE:
        /* <DEDUP_REMOVED lines=53> */
.L_x_2246:
        /* <DEDUP_REMOVED lines=32> */
.L_x_2245:
        /* <DEDUP_REMOVED lines=33> */
.L_x_2248:
        /* <DEDUP_REMOVED lines=31> */
.L_x_2247:
[----:B------:R-:W1:Y:S02]  /*0950*/  LDCU UR4, c[0x0][0x384] ;  /* 0x00007080ff0477ac */ /* 0x000e640008000800 */
[----:B-1----:R-:W-:-:S13]  /*0960*/  ISETP.GE.AND P1, PT, R3, UR4, PT ;  /* 0x0000000403007c0c */ /* 0x002fda000bf26270 */
[----:B------:R-:W-:Y:S05]  /*0970*/  @P1 EXIT ;  /* 0x000000000000194d */ /* 0x000fea0003800000 */
[----:B------:R-:W1:Y:S01]  /*0980*/  LDCU.U8 UR4, c[0x0][0x410] ;  /* 0x00008200ff0477ac */ /* 0x000e620008000000 */
[----:B------:R-:W-:Y:S01]  /*0990*/  ISETP.NE.U32.AND P1, PT, R12, RZ, PT ;  /* 0x000000ff0c00720c */ /* 0x000fe20003f25070 */
[----:B------:R-:W2:Y:S03]  /*09a0*/  LDCU UR8, c[0x0][0x388] ;  /* 0x00007100ff0877ac */ /* 0x000ea60008000800 */
[----:B------:R-:W-:Y:S01]  /*09b0*/  ISETP.NE.AND.EX P1, PT, R13, RZ, PT, P1 ;  /* 0x000000ff0d00720c */ /* 0x000fe20003f25310 */
[----:B------:R-:W3:Y:S01]  /*09c0*/  LDCU UR9, c[0x0][0x400] ;  /* 0x00008000ff0977ac */ /* 0x000ee20008000800 */
[----:B------:R-:W4:Y:S01]  /*09d0*/  LDCU.64 UR10, c[0x0][0x3a0] ;  /* 0x00007400ff0a77ac */ /* 0x000f220008000a00 */
[----:B------:R-:W0:Y:S01]  /*09e0*/  LDCU.64 UR12, c[0x0][0x398] ;  /* 0x00007300ff0c77ac */ /* 0x000e220008000a00 */
[----:B-1----:R-:W-:Y:S01]  /*09f0*/  ISETP.NE.AND P3, PT, RZ, UR4, PT ;  /* 0x00000004ff007c0c */ /* 0x002fe2000bf65270 */
[----:B------:R-:W-:-:S12]  /*0a00*/  UPLOP3.LUT UP2, UPT, UPT, UPT, UPT, 0x40, 0x4 ;  /* 0x000000000004789c */ /* 0x000fd80003f4e870 */
.L_x_2269:
[----:B----4-:R-:W-:Y:S01]  /*0a10*/  ISETP.NE.U32.AND P2, PT, RZ, UR10, PT ;  /* 0x0000000aff007c0c */ /* 0x010fe2000bf45070 */
[----:B01----:R-:W0:Y:S01]  /*0a20*/  LDC.64 R8, c[0x0][0x390] ;  /* 0x0000e400ff087b82 */ /* 0x003e220000000a00 */
[----:B--2---:R-:W-:Y:S02]  /*0a30*/  IMAD R10, R3, UR8, RZ ;  /* 0x00000008030a7c24 */ /* 0x004fe4000f8e02ff */
[----:B------:R-:W-:-:S03]  /*0a40*/  ISETP.NE.AND.EX P2, PT, RZ, UR11, PT, P2 ;  /* 0x0000000bff007c0c */ /* 0x000fc6000bf45320 */
[----:B------:R-:W-:Y:S02]  /*0a50*/  SHF.R.S32.HI R11, RZ, 0x1f, R10 ;  /* 0x0000001fff0b7819 */ /* 0x000fe4000001140a */
[----:B------:R-:W1:Y:S02]  /*0a60*/  @P1 LDC.64 R4, c[0x0][0x398] ;  /* 0x0000e600ff041b82 */ /* 0x000e640000000a00 */
[----:B------:R-:W-:-:S04]  /*0a70*/  LEA.HI R11, R11, R10, RZ, 0x3 ;  /* 0x0000000a0b0b7211 */ /* 0x000fc800078f18ff */
[----:B------:R-:W-:Y:S02]  /*0a80*/  LEA.HI.SX32 R127, R11, R0, 0x1d ;  /* 0x000000000b7f7211 */ /* 0x000fe400078feaff */
[----:B------:R-:W2:Y:S03]  /*0a90*/  @P2 LDC.64 R6, c[0x0][0x3a0] ;  /* 0x0000e800ff062b82 */ /* 0x000ea60000000a00 */
[----:B0-----:R-:W-:-:S06]  /*0aa0*/  IMAD.WIDE.U32 R140, R127, 0x10, R8 ;  /* 0x000000107f8c7825 */ /* 0x001fcc00078e0008 */
[----:B-----5:R-:W5:Y:S01]  /*0ab0*/  LDG.E.128 R140, desc[UR6][R140.64] ;  /* 0x000000068c8c7981 */ /* 0x020f62000c1e1d00 */
[----:B-1----:R-:W-:-:S05]  /*0ac0*/  @P1 IMAD.WIDE.U32 R4, R127, 0x10, R4 ;  /* 0x000000107f041825 */ /* 0x002fca00078e0004 */
[----:B------:R0:W5:Y:S01]  /*0ad0*/  @P1 LDG.E.128 R96, desc[UR6][R4.64] ;  /* 0x0000000604601981 */ /* 0x000162000c1e1d00 */
[----:B--2---:R-:W-:-:S05]  /*0ae0*/  @P2 IMAD.WIDE.U32 R6, R127, 0x10, R6 ;  /* 0x000000107f062825 */ /* 0x004fca00078e0006 */
[----:B------:R0:W5:Y:S01]  /*0af0*/  @P2 LDG.E.128 R100, desc[UR6][R6.64] ;  /* 0x0000000606642981 */ /* 0x000162000c1e1d00 */
[----:B------:R-:W-:Y:S05]  /*0b00*/  @!P1 BRA `(.L_x_2249) ;  /* 0x00000004002c9947 */ /* 0x000fea0003800000 */
[----:B------:R-:W-:Y:S05]  /*0b10*/  @!P2 BRA `(.L_x_2250) ;  /* 0x0000000000b4a947 */ /* 0x000fea0003800000 */
[----:B0----5:R-:W-:Y:S02]  /*0b20*/  HADD2.F32 R4, -RZ, R140.H0_H0 ;  /* 0x2000008cff047230 */ /* 0x021fe40000004100 */
[----:B------:R-:W-:Y:S02]  /*0b30*/  HADD2.F32 R5, -RZ, R96.H0_H0 ;  /* 0x20000060ff057230 */ /* 0x000fe40000004100 */
[----:B------:R-:W-:Y:S02]  /*0b40*/  HADD2.F32 R140, -RZ, R140.H1_H1 ;  /* 0x3000008cff8c7230 */ /* 0x000fe40000004100 */
[----:B------:R-:W-:Y:S02]  /*0b50*/  HADD2.F32 R6, -RZ, R141.H0_H0 ;  /* 0x2000008dff067230 */ /* 0x000fe40000004100 */
[----:B------:R-:W-:Y:S01]  /*0b60*/  FADD.FTZ R4, R4, R5 ;  /* 0x0000000504047221 */ /* 0x000fe20000010000 */
[----:B------:R-:W-:Y:S02]  /*0b70*/  HADD2.F32 R5, -RZ, R96.H1_H1 ;  /* 0x30000060ff057230 */ /* 0x000fe40000004100 */
[----:B------:R-:W-:-:S02]  /*0b80*/  HADD2.F32 R7, -RZ, R97.H0_H0 ;  /* 0x20000061ff077230 */ /* 0x000fc40000004100 */
[--C-:B------:R-:W-:Y:S02]  /*0b90*/  HADD2.F32 R11, -RZ, R142.reuse.H0_H0 ;  /* 0x2000008eff0b7230 */ /* 0x100fe40000004100 */
[----:B------:R-:W-:Y:S01]  /*0ba0*/  FADD.FTZ R147, R140, R5 ;  /* 0x000000058c937221 */ /* 0x000fe20000010000 */
[----:B------:R-:W-:Y:S02]  /*0bb0*/  HADD2.F32 R142, -RZ, R142.H1_H1 ;  /* 0x3000008eff8e7230 */ /* 0x000fe40000004100 */
[----:B------:R-:W-:Y:S01]  /*0bc0*/  FADD.FTZ R6, R6, R7 ;  /* 0x0000000706067221 */ /* 0x000fe20000010000 */
[--C-:B------:R-:W-:Y:S02]  /*0bd0*/  HADD2.F32 R13, -RZ, R98.reuse.H1_H1 ;  /* 0x30000062ff0d7230 */ /* 0x100fe40000004100 */
[----:B------:R-:W-:Y:S02]  /*0be0*/  HADD2.F32 R12, -RZ, R98.H0_H0 ;  /* 0x20000062ff0c7230 */ /* 0x000fe40000004100 */
[----:B------:R-:W-:-:S02]  /*0bf0*/  HADD2.F32 R5, -RZ, R100.H0_H0 ;  /* 0x20000064ff057230 */ /* 0x000fc40000004100 */
[----:B------:R-:W-:Y:S01]  /*0c00*/  FADD.FTZ R142, R142, R13 ;  /* 0x0000000d8e8e7221 */ /* 0x000fe20000010000 */
[----:B------:R-:W-:Y:S02]  /*0c10*/  HADD2.F32 R7, -RZ, R101.H0_H0 ;  /* 0x20000065ff077230 */ /* 0x000fe40000004100 */
[----:B------:R-:W-:Y:S01]  /*0c20*/  FADD.FTZ R11, R11, R12 ;  /* 0x0000000c0b0b7221 */ /* 0x000fe20000010000 */
[----:B------:R-:W-:Y:S02]  /*0c30*/  HADD2.F32 R14, -RZ, R143.H0_H0 ;  /* 0x2000008fff0e7230 */ /* 0x000fe40000004100 */
[----:B------:R-:W-:Y:S01]  /*0c40*/  FADD.FTZ R138, R4, R5 ;  /* 0x00000005048a7221 */ /* 0x000fe20000010000 */
[----:B------:R-:W-:Y:S02]  /*0c50*/  HADD2.F32 R141, -RZ, R141.H1_H1 ;  /* 0x3000008dff8d7230 */ /* 0x000fe40000004100 */
[----:B------:R-:W-:Y:S01]  /*0c60*/  FADD.FTZ R140, R6, R7 ;  /* 0x00000007068c7221 */ /* 0x000fe20000010000 */
[----:B------:R-:W-:-:S02]  /*0c70*/  HADD2.F32 R143, -RZ, R143.H1_H1 ;  /* 0x3000008fff8f7230 */ /* 0x000fc40000004100 */
[----:B------:R-:W-:Y:S02]  /*0c80*/  HADD2.F32 R10, -RZ, R97.H1_H1 ;  /* 0x30000061ff0a7230 */ /* 0x000fe40000004100 */
[--C-:B------:R-:W-:Y:S02]  /*0c90*/  HADD2.F32 R13, -RZ, R99.reuse.H0_H0 ;  /* 0x20000063ff0d7230 */ /* 0x100fe40000004100 */
[----:B------:R-:W-:Y:S02]  /*0ca0*/  HADD2.F32 R104, -RZ, R99.H1_H1 ;  /* 0x30000063ff687230 */ /* 0x000fe40000004100 */
[----:B------:R-:W-:Y:S01]  /*0cb0*/  FADD.FTZ R10, R141, R10 ;  /* 0x0000000a8d0a7221 */ /* 0x000fe20000010000 */
[----:B------:R-:W-:Y:S02]  /*0cc0*/  HADD2.F32 R12, -RZ, R102.H0_H0 ;  /* 0x20000066ff0c7230 */ /* 0x000fe40000004100 */
[----:B------:R-:W-:Y:S01]  /*0cd0*/  FADD.FTZ R13, R14, R13 ;  /* 0x0000000d0e0d7221 */ /* 0x000fe20000010000 */
[----:B------:R-:W-:-:S02]  /*0ce0*/  HADD2.F32 R6, -RZ, R103.H0_H0 ;  /* 0x20000067ff067230 */ /* 0x000fc40000004100 */
[----:B------:R-:W-:Y:S01]  /*0cf0*/  FADD.FTZ R104, R143, R104 ;  /* 0x000000688f687221 */ /* 0x000fe20000010000 */
[----:B------:R-:W-:Y:S02]  /*0d00*/  HADD2.F32 R7, -RZ, R103.H1_H1 ;  /* 0x30000067ff077230 */ /* 0x000fe40000004100 */
[----:B------:R-:W-:Y:S01]  /*0d10*/  FADD.FTZ R149, R11, R12 ;  /* 0x0000000c0b957221 */ /* 0x000fe20000010000 */
[----:B------:R-:W-:Y:S02]  /*0d20*/  HADD2.F32 R5, -RZ, R102.H1_H1 ;  /* 0x30000066ff057230 */ /* 0x000fe40000004100 */
[----:B------:R-:W-:Y:S01]  /*0d30*/  FADD.FTZ R129, R13, R6 ;  /* 0x000000060d817221 */ /* 0x000fe20000010000 */
[----:B------:R-:W-:Y:S02]  /*0d40*/  HADD2.F32 R145, -RZ, R101.H1_H1 ;  /* 0x30000065ff917230 */ /* 0x000fe40000004100 */
[----:B------:R-:W-:Y:S01]  /*0d50*/  FADD.FTZ R128, R104, R7 ;  /* 0x0000000768807221 */ /* 0x000fe20000010000 */
[----:B------:R-:W-:-:S02]  /*0d60*/  HADD2.F32 R4, -RZ, R100.H1_H1 ;  /* 0x30000064ff047230 */ /* 0x000fc40000004100 */
[----:B------:R-:W-:Y:S01]  /*0d70*/  FADD.FTZ R142, R142, R5 ;  /* 0x000000058e8e7221 */ /* 0x000fe20000010000 */
[----:B------:R-:W-:Y:S01]  /*0d80*/  FADD.FTZ R145, R10, R145 ;  /* 0x000000910a917221 */ /* 0x000fe20000010000 */
[----:B------:R-:W-:Y:S01]  /*0d90*/  F2FP.F16.F32.PACK_AB R107, R128, R129 ;  /* 0x00000081806b723e */ /* 0x000fe200000000ff */
[----:B------:R-:W-:Y:S02]  /*0da0*/  FADD.FTZ R147, R147, R4 ;  /* 0x0000000493937221 */ /* 0x000fe40000010000 */
[----:B------:R-:W-:Y:S02]  /*0db0*/  F2FP.F16.F32.PACK_AB R106, R142, R149 ;  /* 0x000000958e6a723e */ /* 0x000fe400000000ff */
[----:B------:R-:W-:Y:S02]  /*0dc0*/  F2FP.F16.F32.PACK_AB R105, R145, R140 ;  /* 0x0000008c9169723e */ /* 0x000fe400000000ff */
[----:B------:R-:W-:Y:S01]  /*0dd0*/  F2FP.F16.F32.PACK_AB R104, R147, R138 ;  /* 0x0000008a9368723e */ /* 0x000fe200000000ff */
[----:B------:R-:W-:Y:S06]  /*0de0*/  BRA `(.L_x_2251) ;  /* 0x00000004000c7947 */ /* 0x000fec0003800000 */
.L_x_2250:
[--C-:B-----5:R-:W-:Y:S02]  /*0df0*/  HADD2.F32 R138, -RZ, R140.reuse.H0_H0 ;  /* 0x2000008cff8a7230 */ /* 0x120fe40000004100 */
[----:B------:R-:W-:Y:S02]  /*0e00*/  HADD2.F32 R147, -RZ, R140.H1_H1 ;  /* 0x3000008cff937230 */ /* 0x000fe40000004100 */
[----:B------:R-:W-:Y:S02]  /*0e10*/  HADD2.F32 R140, -RZ, R141.H0_H0 ;  /* 0x2000008dff8c7230 */ /* 0x000fe40000004100 */
[----:B------:R-:W-:Y:S02]  /*0e20*/  HADD2.F32 R149, -RZ, R142.H0_H0 ;  /* 0x2000008eff957230 */ /* 0x000fe40000004100 */
[----:B0-----:R-:W-:Y:S02]  /*0e30*/  HADD2.F32 R5, -RZ, R96.H0_H0 ;  /* 0x20000060ff057230 */ /* 0x001fe40000004100 */
[----:B------:R-:W-:-:S02]  /*0e40*/  HADD2.F32 R7, -RZ, R97.H0_H0 ;  /* 0x20000061ff077230 */ /* 0x000fc40000004100 */
[----:B------:R-:W-:Y:S02]  /*0e50*/  HADD2.F32 R4, -RZ, R98.H0_H0 ;  /* 0x20000062ff047230 */ /* 0x000fe40000004100 */
[----:B------:R-:W-:Y:S01]  /*0e60*/  FADD.FTZ R138, R138, R5 ;  /* 0x000000058a8a7221 */ /* 0x000fe20000010000 */
[----:B------:R-:W-:Y:S02]  /*0e70*/  HADD2.F32 R141, -RZ, R141.H1_H1 ;  /* 0x3000008dff8d7230 */ /* 0x000fe40000004100 */
[----:B------:R-:W-:Y:S01]  /*0e80*/  FADD.FTZ R140, R140, R7 ;  /* 0x000000078c8c7221 */ /* 0x000fe20000010000 */
[----:B------:R-:W-:Y:S02]  /*0e90*/  HADD2.F32 R142, -RZ, R142.H1_H1 ;  /* 0x3000008eff8e7230 */ /* 0x000fe40000004100 */
[----:B------:R-:W-:Y:S01]  /*0ea0*/  FADD.FTZ R149, R149, R4 ;  /* 0x0000000495957221 */ /* 0x000fe20000010000 */
[--C-:B------:R-:W-:Y:S02]  /*0eb0*/  HADD2.F32 R129, -RZ, R143.reuse.H0_H0 ;  /* 0x2000008fff817230 */ /* 0x100fe40000004100 */
[----:B------:R-:W-:-:S02]  /*0ec0*/  HADD2.F32 R128, -RZ, R143.H1_H1 ;  /* 0x3000008fff807230 */ /* 0x000fc40000004100 */
[--C-:B------:R-:W-:Y:S02]  /*0ed0*/  HADD2.F32 R10, -RZ, R99.reuse.H0_H0 ;  /* 0x20000063ff0a7230 */ /* 0x100fe40000004100 */
[----:B------:R-:W-:Y:S02]  /*0ee0*/  HADD2.F32 R7, -RZ, R99.H1_H1 ;  /* 0x30000063ff077230 */ /* 0x000fe40000004100 */
        /* <DEDUP_REMOVED lines=13> */
.L_x_2249:
[----:B------:R-:W-:Y:S05]  /*0fc0*/  @!P2 BRA `(.L_x_2252) ;  /* 0x000000000074a947 */ /* 0x000fea0003800000 */
        /* <DEDUP_REMOVED lines=29> */
.L_x_2252:
[--C-:B-----5:R-:W-:Y:S02]  /*11a0*/  HADD2.F32 R138, -RZ, R140.reuse.H0_H0 ;  /* 0x2000008cff8a7230 */ /* 0x120fe40000004100 */
[----:B------:R-:W-:Y:S02]  /*11b0*/  HADD2.F32 R147, -RZ, R140.H1_H1 ;  /* 0x3000008cff937230 */ /* 0x000fe40000004100 */
[--C-:B------:R-:W-:Y:S02]  /*11c0*/  HADD2.F32 R149, -RZ, R142.reuse.H0_H0 ;  /* 0x2000008eff957230 */ /* 0x100fe40000004100 */
[--C-:B------:R-:W-:Y:S02]  /*11d0*/  HADD2.F32 R140, -RZ, R141.reuse.H0_H0 ;  /* 0x2000008dff8c7230 */ /* 0x100fe40000004100 */
[----:B------:R-:W-:Y:S02]  /*11e0*/  HADD2.F32 R145, -RZ, R141.H1_H1 ;  /* 0x3000008dff917230 */ /* 0x000fe40000004100 */
[----:B------:R-:W-:-:S02]  /*11f0*/  HADD2.F32 R142, -RZ, R142.H1_H1 ;  /* 0x3000008eff8e7230 */ /* 0x000fc40000004100 */
[--C-:B------:R-:W-:Y:S02]  /*1200*/  HADD2.F32 R129, -RZ, R143.reuse.H0_H0 ;  /* 0x2000008fff817230 */ /* 0x100fe40000004100 */
[----:B------:R-:W-:-:S07]  /*1210*/  HADD2.F32 R128, -RZ, R143.H1_H1 ;  /* 0x3000008fff807230 */ /* 0x000fce0000004100 */
.L_x_2251:
[----:B0-----:R-:W0:Y:S01]  /*1220*/  @P0 LDC.64 R4, c[0x0][0x3a8] ;  /* 0x0000ea00ff040b82 */ /* 0x001e220000000a00 */
[----:B------:R-:W-:-:S05]  /*1230*/  IADD3 R143, PT, PT, R127, 0x80, RZ ;  /* 0x000000807f8f7810 */ /* 0x000fca0007ffe0ff */
[----:B------:R-:W-:Y:S02]  /*1240*/  IMAD.WIDE.U32 R112, R143, 0x10, R8 ;  /* 0x000000108f707825 */ /* 0x000fe400078e0008 */
[----:B------:R-:W1:Y:S08]  /*1250*/  @P1 LDC.64 R6, c[0x0][0x398] ;  /* 0x0000e600ff061b82 */ /* 0x000e700000000a00 */
[----:B------:R-:W2:Y:S01]  /*1260*/  @P2 LDC.64 R10, c[0x0][0x3a0] ;  /* 0x0000e800ff0a2b82 */ /* 0x000ea20000000a00 */
[----:B0-----:R-:W-:-:S05]  /*1270*/  @P0 IMAD.WIDE.U32 R4, R127, 0x10, R4 ;  /* 0x000000107f040825 */ /* 0x001fca00078e0004 */
[----:B------:R0:W-:Y:S01]  /*1280*/  @P0 STG.E.128 desc[UR6][R4.64], R104 ;  /* 0x0000006804000986 */ /* 0x0001e2000c101d06 */
[----:B-1----:R-:W-:-:S03]  /*1290*/  @P1 IMAD.WIDE.U32 R6, R143, 0x10, R6 ;  /* 0x000000108f061825 */ /* 0x002fc600078e0006 */
[----:B------:R-:W5:Y:S04]  /*12a0*/  LDG.E.128 R112, desc[UR6][R112.64] ;  /* 0x0000000670707981 */ /* 0x000f68000c1e1d00 */
        /* <DEDUP_REMOVED lines=9> */
[----:B-----5:R-:W-:Y:S02]  /*1340*/  HADD2.F32 R120, -RZ, R115.H0_H0 ;  /* 0x20000073ff787230 */ /* 0x020fe40000004100 */
[--C-:B------:R-:W-:Y:S02]  /*1350*/  HADD2.F32 R132, -RZ, R112.reuse.H0_H0 ;  /* 0x20000070ff847230 */ /* 0x100fe40000004100 */
[----:B------:R-:W-:Y:S02]  /*1360*/  HADD2.F32 R137, -RZ, R112.H1_H1 ;  /* 0x30000070ff897230 */ /* 0x000fe40000004100 */
[--C-:B------:R-:W-:Y:S02]  /*1370*/  HADD2.F32 R134, -RZ, R113.reuse.H0_H0 ;  /* 0x20000071ff867230 */ /* 0x100fe40000004100 */
[----:B------:R-:W-:Y:S02]  /*1380*/  HADD2.F32 R135, -RZ, R113.H1_H1 ;  /* 0x30000071ff877230 */ /* 0x000fe40000004100 */
[----:B------:R-:W-:-:S02]  /*1390*/  HADD2.F32 R130, -RZ, R114.H0_H0 ;  /* 0x20000072ff827230 */ /* 0x000fc40000004100 */
[----:B------:R-:W-:Y:S02]  /*13a0*/  HADD2.F32 R117, -RZ, R114.H1_H1 ;  /* 0x30000072ff757230 */ /* 0x000fe40000004100 */
[----:B------:R-:W-:Y:S01]  /*13b0*/  HADD2.F32 R115, -RZ, R115.H1_H1 ;  /* 0x30000073ff737230 */ /* 0x000fe20000004100 */
[----:B------:R-:W-:Y:S06]  /*13c0*/  BRA `(.L_x_2255) ;  /* 0x0000000400a47947 */ /* 0x000fec0003800000 */
.L_x_2254:
[----:B-----5:R-:W-:Y:S02]  /*13d0*/  HADD2.F32 R132, -RZ, R112.H0_H0 ;  /* 0x20000070ff847230 */ /* 0x020fe40000004100 */
[----:B------:R-:W-:Y:S02]  /*13e0*/  HADD2.F32 R5, -RZ, R100.H0_H0 ;  /* 0x20000064ff057230 */ /* 0x000fe40000004100 */
[----:B------:R-:W-:Y:S02]  /*13f0*/  HADD2.F32 R134, -RZ, R113.H0_H0 ;  /* 0x20000071ff867230 */ /* 0x000fe40000004100 */
[----:B------:R-:W-:Y:S02]  /*1400*/  HADD2.F32 R130, -RZ, R114.H0_H0 ;  /* 0x20000072ff827230 */ /* 0x000fe40000004100 */
[----:B------:R-:W-:Y:S01]  /*1410*/  FADD.FTZ R132, R5, R132 ;  /* 0x0000008405847221 */ /* 0x000fe20000010000 */
[----:B------:R-:W-:Y:S02]  /*1420*/  HADD2.F32 R120, -RZ, R115.H0_H0 ;  /* 0x20000073ff787230 */ /* 0x000fe40000004100 */
[----:B------:R-:W-:-:S02]  /*1430*/  HADD2.F32 R112, -RZ, R112.H1_H1 ;  /* 0x30000070ff707230 */ /* 0x000fc40000004100 */
        /* <DEDUP_REMOVED lines=22> */
.L_x_2253:
        /* <DEDUP_REMOVED lines=32> */
.L_x_2256:
[----:B-----5:R-:W-:Y:S02]  /*17a0*/  HADD2.F32 R4, -RZ, R112.H0_H0 ;  /* 0x20000070ff047230 */ /* 0x020fe40000004100 */
[----:B------:R-:W-:Y:S02]  /*17b0*/  HADD2.F32 R5, -RZ, R96.H0_H0 ;  /* 0x20000060ff057230 */ /* 0x000fe40000004100 */
[----:B------:R-:W-:Y:S02]  /*17c0*/  HADD2.F32 R112, -RZ, R112.H1_H1 ;  /* 0x30000070ff707230 */ /* 0x000fe40000004100 */
[----:B------:R-:W-:Y:S02]  /*17d0*/  HADD2.F32 R6, -RZ, R113.H0_H0 ;  /* 0x20000071ff067230 */ /* 0x000fe40000004100 */
[----:B------:R-:W-:Y:S01]  /*17e0*/  FADD.FTZ R4, R5, R4 ;  /* 0x0000000405047221 */ /* 0x000fe20000010000 */
[----:B------:R-:W-:Y:S02]  /*17f0*/  HADD2.F32 R5, -RZ, R96.H1_H1 ;  /* 0x30000060ff057230 */ /* 0x000fe40000004100 */
[----:B------:R-:W-:-:S02]  /*1800*/  HADD2.F32 R7, -RZ, R97.H0_H0 ;  /* 0x20000061ff077230 */ /* 0x000fc40000004100 */
[----:B------:R-:W-:Y:S02]  /*1810*/  HADD2.F32 R11, -RZ, R114.H0_H0 ;  /* 0x20000072ff0b7230 */ /* 0x000fe40000004100 */
[----:B------:R-:W-:Y:S01]  /*1820*/  FADD.FTZ R112, R5, R112 ;  /* 0x0000007005707221 */ /* 0x000fe20000010000 */
[----:B------:R-:W-:Y:S02]  /*1830*/  HADD2.F32 R12, -RZ, R98.H0_H0 ;  /* 0x20000062ff0c7230 */ /* 0x000fe40000004100 */
[----:B------:R-:W-:Y:S01]  /*1840*/  FADD.FTZ R6, R7, R6 ;  /* 0x0000000607067221 */ /* 0x000fe20000010000 */
[----:B------:R-:W-:Y:S02]  /*1850*/  HADD2.F32 R5, -RZ, R100.H0_H0 ;  /* 0x20000064ff057230 */ /* 0x000fe40000004100 */
[----:B------:R-:W-:Y:S02]  /*1860*/  HADD2.F32 R7, -RZ, R101.H0_H0 ;  /* 0x20000065ff077230 */ /* 0x000fe40000004100 */
[----:B------:R-:W-:Y:S01]  /*1870*/  FADD.FTZ R11, R12, R11 ;  /* 0x0000000b0c0b7221 */ /* 0x000fe20000010000 */
[----:B------:R-:W-:-:S02]  /*1880*/  HADD2.F32 R14, -RZ, R115.H0_H0 ;  /* 0x20000073ff0e7230 */ /* 0x000fc40000004100 */
[----:B------:R-:W-:Y:S01]  /*1890*/  FADD.FTZ R132, R5, R4 ;  /* 0x0000000405847221 */ /* 0x000fe20000010000 */
[----:B------:R-:W-:Y:S02]  /*18a0*/  HADD2.F32 R113, -RZ, R113.H1_H1 ;  /* 0x30000071ff717230 */ /* 0x000fe40000004100 */
[----:B------:R-:W-:Y:S01]  /*18b0*/  FADD.FTZ R134, R7, R6 ;  /* 0x0000000607867221 */ /* 0x000fe20000010000 */
[----:B------:R-:W-:Y:S02]  /*18c0*/  HADD2.F32 R114, -RZ, R114.H1_H1 ;  /* 0x30000072ff727230 */ /* 0x000fe40000004100 */
[----:B------:R-:W-:Y:S02]  /*18d0*/  HADD2.F32 R115, -RZ, R115.H1_H1 ;  /* 0x30000073ff737230 */ /* 0x000fe40000004100 */
[----:B------:R-:W-:Y:S02]  /*18e0*/  HADD2.F32 R10, -RZ, R97.H1_H1 ;  /* 0x30000061ff0a7230 */ /* 0x000fe40000004100 */
[----:B------:R-:W-:-:S02]  /*18f0*/  HADD2.F32 R13, -RZ, R98.H1_H1 ;  /* 0x30000062ff0d7230 */ /* 0x000fc40000004100 */
[--C-:B------:R-:W-:Y:S02]  /*1900*/  HADD2.F32 R15, -RZ, R99.reuse.H0_H0 ;  /* 0x20000063ff0f7230 */ /* 0x100fe40000004100 */
[----:B------:R-:W-:Y:S01]  /*1910*/  FADD.FTZ R10, R10, R113 ;  /* 0x000000710a0a7221 */ /* 0x000fe20000010000 */
[----:B------:R-:W-:Y:S02]  /*1920*/  HADD2.F32 R12, -RZ, R99.H1_H1 ;  /* 0x30000063ff0c7230 */ /* 0x000fe40000004100 */
        /* <DEDUP_REMOVED lines=19> */
.L_x_2255:
[----:B------:R-:W0:Y:S01]  /*1a60*/  @P0 LDC.64 R10, c[0x0][0x3a8] ;  /* 0x0000ea00ff0a0b82 */ /* 0x000e220000000a00 */
        /* <DEDUP_REMOVED lines=11> */
[----:B------:R-:W-:Y:S05]  /*1b20*/  BRA.U UP0, `(.L_x_2257) ;  /* 0x00000001009c7547 */ /* 0x000fea000b800000 */
[----:B------:R-:W-:Y:S05]  /*1b30*/  BRA.U UP1, `(.L_x_2258) ;  /* 0x0000000101247547 */ /* 0x000fea000b800000 */
[--C-:B-----5:R-:W-:Y:S02]  /*1b40*/  HADD2.F32 R116, -RZ, R4.reuse.H0_H0 ;  /* 0x20000004ff747230 */ /* 0x120fe40000004100 */
[----:B0-----:R-:W-:Y:S02]  /*1b50*/  HADD2.F32 R11, -RZ, R4.H1_H1 ;  /* 0x30000004ff0b7230 */ /* 0x001fe40000004100 */
[--C-:B------:R-:W-:Y:S02]  /*1b60*/  HADD2.F32 R108, -RZ, R5.reuse.H0_H0 ;  /* 0x20000005ff6c7230 */ /* 0x100fe40000004100 */
[----:B------:R-:W-:Y:S02]  /*1b70*/  HADD2.F32 R109, -RZ, R5.H1_H1 ;  /* 0x30000005ff6d7230 */ /* 0x000fe40000004100 */
[--C-:B------:R-:W-:Y:S02]  /*1b80*/  HADD2.F32 R110, -RZ, R6.reuse.H0_H0 ;  /* 0x20000006ff6e7230 */ /* 0x100fe40000004100 */
[----:B------:R-:W-:-:S02]  /*1b90*/  HADD2.F32 R111, -RZ, R6.H1_H1 ;  /* 0x30000006ff6f7230 */ /* 0x000fc40000004100 */
[--C-:B------:R-:W-:Y:S02]  /*1ba0*/  HADD2.F32 R124, -RZ, R7.reuse.H0_H0 ;  /* 0x20000007ff7c7230 */ /* 0x100fe40000004100 */
[----:B------:R-:W-:Y:S01]  /*1bb0*/  HADD2.F32 R125, -RZ, R7.H1_H1 ;  /* 0x30000007ff7d7230 */ /* 0x000fe20000004100 */
[----:B------:R-:W-:Y:S06]  /*1bc0*/  BRA `(.L_x_2259) ;  /* 0x00000004009c7947 */ /* 0x000fec0003800000 */
.L_x_2258:
[--C-:B-----5:R-:W-:Y:S02]  /*1bd0*/  HADD2.F32 R108, -RZ, R5.reuse.H0_H0 ;  /* 0x20000005ff6c7230 */ /* 0x120fe40000004100 */
[----:B------:R-:W-:Y:S02]  /*1be0*/  HADD2.F32 R109, -RZ, R5.H1_H1 ;  /* 0x30000005ff6d7230 */ /* 0x000fe40000004100 */
[----:B------:R-:W-:Y:S02]  /*1bf0*/  HADD2.F32 R116, -RZ, R4.H0_H0 ;  /* 0x20000004ff747230 */ /* 0x000fe40000004100 */
[----:B------:R-:W-:Y:S02]  /*1c00*/  HADD2.F32 R5, -RZ, R100.H0_H0 ;  /* 0x20000064ff057230 */ /* 0x000fe40000004100 */
[----:B0-----:R-:W-:Y:S02]  /*1c10*/  HADD2.F32 R11, -RZ, R101.H0_H0 ;  /* 0x20000065ff0b7230 */ /* 0x001fe40000004100 */
[----:B------:R-:W-:-:S02]  /*1c20*/  HADD2.F32 R110, -RZ, R6.H0_H0 ;  /* 0x20000006ff6e7230 */ /* 0x000fc40000004100 */
[----:B------:R-:W-:Y:S01]  /*1c30*/  FADD.FTZ R116, R5, R116 ;  /* 0x0000007405747221 */ /* 0x000fe20000010000 */
[----:B------:R-:W-:Y:S02]  /*1c40*/  HADD2.F32 R111, -RZ, R6.H1_H1 ;  /* 0x30000006ff6f7230 */ /* 0x000fe40000004100 */
[----:B------:R-:W-:Y:S01]  /*1c50*/  FADD.FTZ R108, R11, R108 ;  /* 0x0000006c0b6c7221 */ /* 0x000fe20000010000 */
[--C-:B------:R-:W-:Y:S02]  /*1c60*/  HADD2.F32 R124, -RZ, R7.reuse.H0_H0 ;  /* 0x20000007ff7c7230 */ /* 0x100fe40000004100 */
[----:B------:R-:W-:Y:S02]  /*1c70*/  HADD2.F32 R4, -RZ, R4.H1_H1 ;  /* 0x30000004ff047230 */ /* 0x000fe40000004100 */
[----:B------:R-:W-:Y:S02]  /*1c80*/  HADD2.F32 R13, -RZ, R102.H0_H0 ;  /* 0x20000066ff0d7230 */ /* 0x000fe40000004100 */
[----:B------:R-:W-:-:S02]  /*1c90*/  HADD2.F32 R7, -RZ, R7.H1_H1 ;  /* 0x30000007ff077230 */ /* 0x000fc40000004100 */
[--C-:B------:R-:W-:Y:S02]  /*1ca0*/  HADD2.F32 R5, -RZ, R103.reuse.H0_H0 ;  /* 0x20000067ff057230 */ /* 0x100fe40000004100 */
[----:B------:R-:W-:Y:S01]  /*1cb0*/  FADD.FTZ R110, R13, R110 ;  /* 0x0000006e0d6e7221 */ /* 0x000fe20000010000 */
        /* <DEDUP_REMOVED lines=14> */
.L_x_2257:
[----:B------:R-:W-:Y:S05]  /*1da0*/  BRA.U UP1, `(.L_x_2260) ;  /* 0x0000000101747547 */ /* 0x000fea000b800000 */
        /* <DEDUP_REMOVED lines=29> */
.L_x_2260:
[--C-:B0----5:R-:W-:Y:S02]  /*1f80*/  HADD2.F32 R14, -RZ, R6.reuse.H0_H0 ;  /* 0x20000006ff0e7230 */ /* 0x121fe40000004100 */
[----:B------:R-:W-:Y:S02]  /*1f90*/  HADD2.F32 R104, -RZ, R6.H1_H1 ;  /* 0x30000006ff687230 */ /* 0x000fe40000004100 */
[----:B------:R-:W-:Y:S02]  /*1fa0*/  HADD2.F32 R11, -RZ, R5.H0_H0 ;  /* 0x20000005ff0b7230 */ /* 0x000fe40000004100 */
[----:B------:R-:W-:Y:S02]  /*1fb0*/  HADD2.F32 R6, -RZ, R97.H0_H0 ;  /* 0x20000061ff067230 */ /* 0x000fe40000004100 */
[----:B------:R-:W-:Y:S02]  /*1fc0*/  HADD2.F32 R12, -RZ, R5.H1_H1 ;  /* 0x30000005ff0c7230 */ /* 0x000fe40000004100 */
[----:B------:R-:W-:-:S02]  /*1fd0*/  HADD2.F32 R10, -RZ, R4.H0_H0 ;  /* 0x20000004ff0a7230 */ /* 0x000fc40000004100 */
[----:B------:R-:W-:Y:S01]  /*1fe0*/  FADD.FTZ R6, R6, R11 ;  /* 0x0000000b06067221 */ /* 0x000fe20000010000 */
[----:B------:R-:W-:Y:S02]  /*1ff0*/  HADD2.F32 R5, -RZ, R96.H0_H0 ;  /* 0x20000060ff057230 */ /* 0x000fe40000004100 */
[----:B------:R-:W-:Y:S02]  /*2000*/  HADD2.F32 R13, -RZ, R97.H1_H1 ;  /* 0x30000061ff0d7230 */ /* 0x000fe40000004100 */
[----:B------:R-:W-:Y:S02]  /*2010*/  HADD2.F32 R15, -RZ, R98.H0_H0 ;  /* 0x20000062ff0f7230 */ /* 0x000fe40000004100 */
[----:B------:R-:W-:Y:S01]  /*2020*/  FADD.FTZ R5, R5, R10 ;  /* 0x0000000a05057221 */ /* 0x000fe20000010000 */
[--C-:B------:R-:W-:Y:S02]  /*2030*/  HADD2.F32 R106, -RZ, R7.reuse.H0_H0 ;  /* 0x20000007ff6a7230 */ /* 0x100fe40000004100 */
[----:B------:R-:W-:Y:S01]  /*2040*/  FADD.FTZ R12, R13, R12 ;  /* 0x0000000c0d0c7221 */ /* 0x000fe20000010000 */
[----:B------:R-:W-:-:S02]  /*2050*/  HADD2.F32 R107, -RZ, R7.H1_H1 ;  /* 0x30000007ff6b7230 */ /* 0x000fc40000004100 */
[----:B------:R-:W-:Y:S01]  /*2060*/  FADD.FTZ R14, R15, R14 ;  /* 0x0000000e0f0e7221 */ /* 0x000fe20000010000 */
[----:B------:R-:W-:Y:S02]  /*2070*/  HADD2.F32 R4, -RZ, R4.H1_H1 ;  /* 0x30000004ff047230 */ /* 0x000fe40000004100 */
[----:B------:R-:W-:Y:S02]  /*2080*/  HADD2.F32 R7, -RZ, R96.H1_H1 ;  /* 0x30000060ff077230 */ /* 0x000fe40000004100 */
[----:B------:R-:W-:Y:S02]  /*2090*/  HADD2.F32 R11, -RZ, R102.H0_H0 ;  /* 0x20000066ff0b7230 */ /* 0x000fe40000004100 */
[----:B------:R-:W-:Y:S02]  /*20a0*/  HADD2.F32 R105, -RZ, R98.H1_H1 ;  /* 0x30000062ff697230 */ /* 0x000fe40000004100 */
[----:B------:R-:W-:Y:S01]  /*20b0*/  FADD.FTZ R4, R7, R4 ;  /* 0x0000000407047221 */ /* 0x000fe20000010000 */
[----:B------:R-:W-:-:S02]  /*20c0*/  HADD2.F32 R13, -RZ, R99.H0_H0 ;  /* 0x20000063ff0d7230 */ /* 0x000fc40000004100 */
[----:B------:R-:W-:Y:S01]  /*20d0*/  FADD.FTZ R110, R11, R14 ;  /* 0x0000000e0b6e7221 */ /* 0x000fe20000010000 */
[----:B------:R-:W-:Y:S02]  /*20e0*/  HADD2.F32 R10, -RZ, R99.H1_H1 ;  /* 0x30000063ff0a7230 */ /* 0x000fe40000004100 */
[----:B------:R-:W-:Y:S01]  /*20f0*/  FADD.FTZ R104, R105, R104 ;  /* 0x0000006869687221 */ /* 0x000fe20000010000 */
[----:B------:R-:W-:Y:S02]  /*2100*/  HADD2.F32 R116, -RZ, R100.H0_H0 ;  /* 0x20000064ff747230 */ /* 0x000fe40000004100 */
        /* <DEDUP_REMOVED lines=18> */
[----:B------:R-:W-:-:S07]  /*2230*/  F2FP.F16.F32.PACK_AB R104, R11, R116 ;  /* 0x000000740b68723e */ /* 0x000fce00000000ff */
.L_x_2259:
        /* <DEDUP_REMOVED lines=14> */
[--C-:B0----5:R-:W-:Y:S02]  /*2320*/  HADD2.F32 R112, -RZ, R4.reuse.H0_H0 ;  /* 0x20000004ff707230 */ /* 0x121fe40000004100 */
        /* <DEDUP_REMOVED lines=8> */
.L_x_2262:
[----:B0----5:R-:W-:Y:S02]  /*23b0*/  HADD2.F32 R112, -RZ, R4.H0_H0 ;  /* 0x20000004ff707230 */ /* 0x021fe40000004100 */
[--C-:B------:R-:W-:Y:S02]  /*23c0*/  HADD2.F32 R136, -RZ, R5.reuse.H0_H0 ;  /* 0x20000005ff887230 */ /* 0x100fe40000004100 */
[----:B------:R-:W-:Y:S02]  /*23d0*/  HADD2.F32 R139, -RZ, R5.H1_H1 ;  /* 0x30000005ff8b7230 */ /* 0x000fe40000004100 */
[--C-:B------:R-:W-:Y:S02]  /*23e0*/  HADD2.F32 R114, -RZ, R6.reuse.H0_H0 ;  /* 0x20000006ff727230 */ /* 0x100fe40000004100 */
[----:B------:R-:W-:Y:S02]  /*23f0*/  HADD2.F32 R141, -RZ, R6.H1_H1 ;  /* 0x30000006ff8d7230 */ /* 0x000fe40000004100 */
[----:B------:R-:W-:-:S02]  /*2400*/  HADD2.F32 R121, -RZ, R7.H0_H0 ;  /* 0x20000007ff797230 */ /* 0x000fc40000004100 */
[----:B------:R-:W-:Y:S02]  /*2410*/  HADD2.F32 R4, -RZ, R4.H1_H1 ;  /* 0x30000004ff047230 */ /* 0x000fe40000004100 */
[----:B------:R-:W-:Y:S02]  /*2420*/  HADD2.F32 R5, -RZ, R100.H0_H0 ;  /* 0x20000064ff057230 */ /* 0x000fe40000004100 */
[----:B------:R-:W-:Y:S02]  /*2430*/  HADD2.F32 R13, -RZ, R101.H0_H0 ;  /* 0x20000065ff0d7230 */ /* 0x000fe40000004100 */
[----:B------:R-:W-:Y:S02]  /*2440*/  HADD2.F32 R15, -RZ, R102.H0_H0 ;  /* 0x20000066ff0f7230 */ /* 0x000fe40000004100 */
[----:B------:R-:W-:Y:S01]  /*2450*/  FADD.FTZ R112, R5, R112 ;  /* 0x0000007005707221 */ /* 0x000fe20000010000 */
        /* <DEDUP_REMOVED lines=18> */
.L_x_2261:
[----:B------:R-:W-:Y:S05]  /*2580*/  BRA.U UP1, `(.L_x_2264) ;  /* 0x0000000101747547 */ /* 0x000fea000b800000 */
        /* <DEDUP_REMOVED lines=29> */
.L_x_2264:
[--C-:B0----5:R-:W-:Y:S02]  /*2760*/  HADD2.F32 R12, -RZ, R5.reuse.H0_H0 ;  /* 0x20000005ff0c7230 */ /* 0x121fe40000004100 */
[----:B------:R-:W-:Y:S02]  /*2770*/  HADD2.F32 R14, -RZ, R5.H1_H1 ;  /* 0x30000005ff0e7230 */ /* 0x000fe40000004100 */
[----:B------:R-:W-:Y:S02]  /*2780*/  HADD2.F32 R10, -RZ, R4.H0_H0 ;  /* 0x20000004ff0a7230 */ /* 0x000fe40000004100 */
[----:B------:R-:W-:Y:S02]  /*2790*/  HADD2.F32 R5, -RZ, R96.H0_H0 ;  /* 0x20000060ff057230 */ /* 0x000fe40000004100 */
[----:B------:R-:W-:Y:S02]  /*27a0*/  HADD2.F32 R15, -RZ, R97.H1_H1 ;  /* 0x30000061ff0f7230 */ /* 0x000fe40000004100 */
[----:B------:R-:W-:-:S02]  /*27b0*/  HADD2.F32 R106, -RZ, R7.H0_H0 ;  /* 0x20000007ff6a7230 */ /* 0x000fc40000004100 */
[----:B------:R-:W-:Y:S01]  /*27c0*/  FADD.FTZ R5, R5, R10 ;  /* 0x0000000a05057221 */ /* 0x000fe20000010000 */
[----:B------:R-:W-:Y:S02]  /*27d0*/  HADD2.F32 R113, -RZ, R7.H1_H1 ;  /* 0x30000007ff717230 */ /* 0x000fe40000004100 */
[----:B------:R-:W-:Y:S01]  /*27e0*/  FADD.FTZ R14, R15, R14 ;  /* 0x0000000e0f0e7221 */ /* 0x000fe20000010000 */
[----:B------:R-:W-:Y:S02]  /*27f0*/  HADD2.F32 R4, -RZ, R4.H1_H1 ;  /* 0x30000004ff047230 */ /* 0x000fe40000004100 */
[----:B------:R-:W-:Y:S02]  /*2800*/  HADD2.F32 R7, -RZ, R96.H1_H1 ;  /* 0x30000060ff077230 */ /* 0x000fe40000004100 */
[----:B------:R-:W-:Y:S02]  /*2810*/  HADD2.F32 R13, -RZ, R97.H0_H0 ;  /* 0x20000061ff0d7230 */ /* 0x000fe40000004100 */
[----:B------:R-:W-:-:S02]  /*2820*/  HADD2.F32 R10, -RZ, R99.H1_H1 ;  /* 0x30000063ff0a7230 */ /* 0x000fc40000004100 */
[----:B------:R-:W-:Y:S01]  /*2830*/  FADD.FTZ R4, R7, R4 ;  /* 0x0000000407047221 */ /* 0x000fe20000010000 */
[----:B------:R-:W-:Y:S02]  /*2840*/  HADD2.F32 R112, -RZ, R100.H0_H0 ;  /* 0x20000064ff707230 */ /* 0x000fe40000004100 */
[----:B------:R-:W-:Y:S01]  /*2850*/  FADD.FTZ R12, R13, R12 ;  /* 0x0000000c0d0c7221 */ /* 0x000fe20000010000 */
[--C-:B------:R-:W-:Y:S02]  /*2860*/  HADD2.F32 R104, -RZ, R6.reuse.H0_H0 ;  /* 0x20000006ff687230 */ /* 0x100fe40000004100 */
[----:B------:R-:W-:Y:S01]  /*2870*/  FADD.FTZ R122, R10, R113 ;  /* 0x000000710a7a7221 */ /* 0x000fe20000010000 */
[----:B------:R-:W-:Y:S02]  /*2880*/  HADD2.F32 R6, -RZ, R6.H1_H1 ;  /* 0x30000006ff067230 */ /* 0x000fe40000004100 */
[----:B------:R-:W-:Y:S01]  /*2890*/  FADD.FTZ R112, R112, R5 ;  /* 0x0000000570707221 */ /* 0x000fe20000010000 */
[----:B------:R-:W-:-:S02]  /*28a0*/  HADD2.F32 R105, -RZ, R98.H0_H0 ;  /* 0x20000062ff697230 */ /* 0x000fc40000004100 */
[----:B------:R-:W-:Y:S02]  /*28b0*/  HADD2.F32 R107, -RZ, R98.H1_H1 ;  /* 0x30000062ff6b7230 */ /* 0x000fe40000004100 */
[----:B------:R-:W-:Y:S02]  /*28c0*/  HADD2.F32 R15, -RZ, R99.H0_H0 ;  /* 0x20000063ff0f7230 */ /* 0x000fe40000004100 */
        /* <DEDUP_REMOVED lines=21> */
.L_x_2263:
        /* <DEDUP_REMOVED lines=23> */
.L_x_2266:
[--C-:B0----5:R-:W-:Y:S02]  /*2b90*/  HADD2.F32 R13, -RZ, R4.reuse.H0_H0 ;  /* 0x20000004ff0d7230 */ /* 0x121fe40000004100 */
[----:B------:R-:W-:Y:S02]  /*2ba0*/  HADD2.F32 R12, -RZ, R4.H1_H1 ;  /* 0x30000004ff0c7230 */ /* 0x000fe40000004100 */
[--C-:B------:R-:W-:Y:S02]  /*2bb0*/  HADD2.F32 R14, -RZ, R5.reuse.H0_H0 ;  /* 0x20000005ff0e7230 */ /* 0x100fe40000004100 */
[----:B------:R-:W-:Y:S02]  /*2bc0*/  HADD2.F32 R15, -RZ, R5.H1_H1 ;  /* 0x30000005ff0f7230 */ /* 0x000fe40000004100 */
[----:B------:R-:W-:Y:S02]  /*2bd0*/  HADD2.F32 R8, -RZ, R6.H0_H0 ;  /* 0x20000006ff087230 */ /* 0x000fe40000004100 */
[----:B------:R-:W-:-:S02]  /*2be0*/  HADD2.F32 R4, -RZ, R100.H0_H0 ;  /* 0x20000064ff047230 */ /* 0x000fc40000004100 */
[----:B------:R-:W-:Y:S02]  /*2bf0*/  HADD2.F32 R5, -RZ, R101.H0_H0 ;  /* 0x20000065ff057230 */ /* 0x000fe40000004100 */
[----:B------:R-:W-:Y:S02]  /*2c00*/  HADD2.F32 R9, -RZ, R102.H0_H0 ;  /* 0x20000066ff097230 */ /* 0x000fe40000004100 */
[----:B------:R-:W-:Y:S01]  /*2c10*/  FADD.FTZ R13, R4, R13 ;  /* 0x0000000d040d7221 */ /* 0x000fe20000010000 */
[--C-:B------:R-:W-:Y:S02]  /*2c20*/  HADD2.F32 R123, -RZ, R7.reuse.H0_H0 ;  /* 0x20000007ff7b7230 */ /* 0x100fe40000004100 */
[----:B------:R-:W-:Y:S01]  /*2c30*/  FADD.FTZ R14, R5, R14 ;  /* 0x0000000e050e7221 */ /* 0x000fe20000010000 */
[----:B------:R-:W-:Y:S02]  /*2c40*/  HADD2.F32 R6, -RZ, R6.H1_H1 ;  /* 0x30000006ff067230 */ /* 0x000fe40000004100 */
[----:B------:R-:W-:Y:S01]  /*2c50*/  FADD.FTZ R8, R9, R8 ;  /* 0x0000000809087221 */ /* 0x000fe20000010000 */
        /* <DEDUP_REMOVED lines=16> */
.L_x_2265:
[----:B------:R-:W-:Y:S05]  /*2d60*/  BRA.U UP1, `(.L_x_2268) ;  /* 0x0000000101747547 */ /* 0x000fea000b800000 */
        /* <DEDUP_REMOVED lines=29> */
.L_x_2268:
[--C-:B-----5:R-:W-:Y:S02]  /*2f40*/  HADD2.F32 R8, -RZ, R4.reuse.H0_H0 ;  /* 0x20000004ff087230 */ /* 0x120fe40000004100 */
[----:B------:R-:W-:Y:S02]  /*2f50*/  HADD2.F32 R10, -RZ, R5.H1_H1 ;  /* 0x30000005ff0a7230 */ /* 0x000fe40000004100 */
[--C-:B0-----:R-:W-:Y:S02]  /*2f60*/  HADD2.F32 R104, -RZ, R7.reuse.H0_H0 ;  /* 0x20000007ff687230 */ /* 0x101fe40000004100 */
[----:B------:R-:W-:Y:S02]  /*2f70*/  HADD2.F32 R106, -RZ, R7.H1_H1 ;  /* 0x30000007ff6a7230 */ /* 0x000fe40000004100 */
[----:B------:R-:W-:Y:S02]  /*2f80*/  HADD2.F32 R13, -RZ, R97.H1_H1 ;  /* 0x30000061ff0d7230 */ /* 0x000fe40000004100 */
[----:B------:R-:W-:-:S02]  /*2f90*/  HADD2.F32 R4, -RZ, R4.H1_H1 ;  /* 0x30000004ff047230 */ /* 0x000fc40000004100 */
[----:B------:R-:W-:Y:S02]  /*2fa0*/  HADD2.F32 R12, -RZ, R6.H0_H0 ;  /* 0x20000006ff0c7230 */ /* 0x000fe40000004100 */
[----:B------:R-:W-:Y:S01]  /*2fb0*/  FADD.FTZ R10, R13, R10 ;  /* 0x0000000a0d0a7221 */ /* 0x000fe20000010000 */
[----:B------:R-:W-:Y:S02]  /*2fc0*/  HADD2.F32 R7, -RZ, R96.H1_H1 ;  /* 0x30000060ff077230 */ /* 0x000fe40000004100 */
[----:B------:R-:W-:Y:S02]  /*2fd0*/  HADD2.F32 R15, -RZ, R98.H0_H0 ;  /* 0x20000062ff0f7230 */ /* 0x000fe40000004100 */
[----:B------:R-:W-:Y:S02]  /*2fe0*/  HADD2.F32 R9, -RZ, R5.H0_H0 ;  /* 0x20000005ff097230 */ /* 0x000fe40000004100 */
[----:B------:R-:W-:Y:S01]  /*2ff0*/  FADD.FTZ R7, R7, R4 ;  /* 0x0000000407077221 */ /* 0x000fe20000010000 */
[----:B------:R-:W-:-:S02]  /*3000*/  HADD2.F32 R5, -RZ, R96.H0_H0 ;  /* 0x20000060ff057230 */ /* 0x000fc40000004100 */
[----:B------:R-:W-:Y:S01]  /*3010*/  FADD.FTZ R12, R15, R12 ;  /* 0x0000000c0f0c7221 */ /* 0x000fe20000010000 */
[----:B------:R-:W-:Y:S02]  /*3020*/  HADD2.F32 R14, -RZ, R6.H1_H1 ;  /* 0x30000006ff0e7230 */ /* 0x000fe40000004100 */
        /* <DEDUP_REMOVED lines=29> */
.L_x_2267:
[----:B------:R-:W-:Y:S01]  /*3200*/  FADD.FTZ R4, RZ, R138 ;  /* 0x0000008aff047221 */ /* 0x000fe20000010000 */
[----:B------:R-:W0:Y:S01]  /*3210*/  S2UR UR5, SR_CgaCtaId ;  /* 0x00000000000579c3 */ /* 0x000e220000008800 */
[----:B------:R-:W-:Y:S01]  /*3220*/  ISETP.NE.AND P2, PT, R2, RZ, PT ;  /* 0x000000ff0200720c */ /* 0x000fe20003f45270 */
[----:B------:R-:W-:Y:S01]  /*3230*/  UMOV UR4, 0x400 ;  /* 0x0000040000047882 */ /* 0x000fe20000000000 */
[----:B------:R-:W-:Y:S01]  /*3240*/  FADD.FTZ R5, R4, R147 ;  /* 0x0000009304057221 */ /* 0x000fe20000010000 */
[----:B------:R-:W-:Y:S01]  /*3250*/  ISETP.GT.U32.AND P4, PT, R2, 0x3, PT ;  /* 0x000000030200780c */ /* 0x000fe20003f84070 */
[----:B------:R-:W-:Y:S02]  /*3260*/  HADD2.F32 R161, -RZ, R18.H0_H0 ;  /* 0x20000012ffa17230 */ /* 0x000fe40000004100 */
[----:B------:R-:W-:Y:S01]  /*3270*/  FADD.FTZ R4, R5, R140 ;  /* 0x0000008c05047221 */ /* 0x000fe20000010000 */
[----:B------:R-:W-:Y:S02]  /*3280*/  HADD2.F32 R157, -RZ, R17.H0_H0 ;  /* 0x20000011ff9d7230 */ /* 0x000fe40000004100 */
[----:B------:R-:W-:-:S02]  /*3290*/  HADD2.F32 R159, -RZ, R73.H0_H0 ;  /* 0x20000049ff9f7230 */ /* 0x000fc40000004100 */
[----:B------:R-:W-:Y:S01]  /*32a0*/  FADD.FTZ R4, R4, R145 ;  /* 0x0000009104047221 */ /* 0x000fe20000010000 */
[----:B------:R-:W-:-:S03]  /*32b0*/  HADD2.F32 R156, -RZ, R73.H1_H1 ;  /* 0x30000049ff9c7230 */ /* 0x000fc60000004100 */
        /* <DEDUP_REMOVED lines=136> */
[----:B------:R-:W0:Y:S01]  /*3b40*/  SHFL.BFLY PT, R5, R118, 0x4, 0x1f ;  /* 0x0c801f0076057f89 */ /* 0x000e2200000e0000 */
[----:B------:R-:W-:Y:S01]  /*3b50*/  @!P2 LOP3.LUT R146, R10, 0x18, RZ, 0xc0, !PT ;  /* 0x000000180a92a812 */ /* 0x000fe200078ec0ff */
[----:B0-----:R-:W-:-:S05]  /*3b60*/  FADD.FTZ R119, R118, R5 ;  /* 0x0000000576777221 */ /* 0x001fca0000010000 */
[----:B------:R-:W0:Y:S02]  /*3b70*/  SHFL.BFLY PT, R4, R119, 0x8, 0x1f ;  /* 0x0d001f0077047f89 */ /* 0x000e2400000e0000 */
[----:B0-----:R-:W-:Y:S01]  /*3b80*/  FADD.FTZ R144, R119, R4 ;  /* 0x0000000477907221 */ /* 0x001fe20000010000 */
[----:B------:R-:W-:Y:S01]  /*3b90*/  CS2R R118, SRZ ;  /* 0x0000000000767805 */ /* 0x000fe2000001ff00 */
[----:B------:R-:W0:Y:S03]  /*3ba0*/  @P0 LDC.64 R4, c[0x0][0x3a8] ;  /* 0x0000ea00ff040b82 */ /* 0x000e260000000a00 */
[----:B------:R-:W1:Y:S01]  /*3bb0*/  SHFL.BFLY PT, R153, R144, 0x10, 0x1f ;  /* 0x0e001f0090997f89 */ /* 0x000e6200000e0000 */
[----:B0-----:R-:W-:-:S04]  /*3bc0*/  @P0 IMAD.WIDE.U32 R4, R151, 0x10, R4 ;  /* 0x0000001097040825 */ /* 0x001fc800078e0004 */
[----:B-1----:R-:W-:Y:S01]  /*3bd0*/  FADD.FTZ R7, R144, R153 ;  /* 0x0000009990077221 */ /* 0x002fe20000010000 */
[----:B------:R-:W-:Y:S01]  /*3be0*/  HFMA2 R144, -RZ, RZ, 0, 0 ;  /* 0x00000000ff907431 */ /* 0x000fe200000001ff */
[----:B------:R0:W-:Y:S01]  /*3bf0*/  @P0 STG.E.128 desc[UR6][R4.64], R104 ;  /* 0x0000006804000986 */ /* 0x0001e2000c101d06 */
[----:B------:R-:W-:-:S03]  /*3c00*/  @!P4 MOV R144, 0x500 ;  /* 0x000005000090c802 */ /* 0x000fc60000000f00 */
[----:B------:R-:W-:Y:S01]  /*3c10*/  @!P2 STS.64 [R146+UR4], R6 ;  /* 0x000000069200a988 */ /* 0x000fe20008000a04 */
[----:B------:R-:W-:Y:S01]  /*3c20*/  BAR.SYNC.DEFER_BLOCKING 0x0 ;  /* 0x0000000000007b1d */ /* 0x000fe20000010000 */
[----:B------:R-:W-:-:S05]  /*3c30*/  ISETP.NE.AND P2, PT, R0, RZ, PT ;  /* 0x000000ff0000720c */ /* 0x000fca0003f45270 */
[----:B------:R-:W1:Y:S01]  /*3c40*/  SHFL.DOWN PT, R153, R144, 0x2, 0x1f ;  /* 0x08401f0090997f89 */ /* 0x000e6200000e0000 */
[----:B0-----:R-:W-:-:S03]  /*3c50*/  I2FP.F32.U32 R4, R144 ;  /* 0x0000009000047245 */ /* 0x001fc60000201000 */
[----:B------:R-:W-:Y:S01]  /*3c60*/  @!P4 LDS.64 R118, [R148] ;  /* 0x000000009476c984 */ /* 0x000fe20000000a00 */
[----:B-1----:R-:W-:Y:S02]  /*3c70*/  IADD3 R150, PT, PT, R153, R144, RZ ;  /* 0x0000009099967210 */ /* 0x002fe40007ffe0ff */
[----:B------:R-:W-:Y:S02]  /*3c80*/  I2FP.F32.S32 R146, R153 ;  /* 0x0000009900927245 */ /* 0x000fe40000201400 */
[----:B------:R-:W-:Y:S01]  /*3c90*/  I2FP.F32.S32 R10, R150 ;  /* 0x00000096000a7245 */ /* 0x000fe20000201400 */
[----:B------:R-:W0:Y:S03]  /*3ca0*/  SHFL.DOWN PT, R7, R150, 0x1, 0x1f ;  /* 0x08201f0096077f89 */ /* 0x000e2600000e0000 */
[----:B------:R-:W1:Y:S01]  /*3cb0*/  MUFU.RCP R152, R10 ;  /* 0x0000000a00987308 */ /* 0x000e620000001000 */
[----:B0-----:R-:W-:Y:S01]  /*3cc0*/  IADD3 R150, PT, PT, R150, R7, RZ ;  /* 0x0000000796967210 */ /* 0x001fe20007ffe0ff */
[----:B------:R-:W0:Y:S03]  /*3cd0*/  SHFL.DOWN PT, R155, R118, 0x2, 0x1f ;  /* 0x08401f00769b7f89 */ /* 0x000e2600000e0000 */
[----:B------:R-:W-:Y:S01]  /*3ce0*/  I2FP.F32.S32 R150, R150 ;  /* 0x0000009600967245 */ /* 0x000fe20000201400 */
[----:B------:R-:W2:Y:S05]  /*3cf0*/  SHFL.DOWN PT, R6, R119, 0x2, 0x1f ;  /* 0x08401f0077067f89 */ /* 0x000eaa00000e0000 */
[----:B------:R-:W4:Y:S01]  /*3d00*/  MUFU.RCP R150, R150 ;  /* 0x0000009600967308 */ /* 0x000f220000001000 */
[C---:B0-----:R-:W-:Y:S01]  /*3d10*/  FMUL.FTZ R5, R155.reuse, R146 ;  /* 0x000000929b057220 */ /* 0x041fe20000410000 */
[----:B------:R-:W-:-:S03]  /*3d20*/  FADD.FTZ R155, -R155, R118 ;  /* 0x000000769b9b7221 */ /* 0x000fc60000010100 */
[----:B------:R-:W-:Y:S01]  /*3d30*/  FFMA.FTZ R5, R4, R118, R5 ;  /* 0x0000007604057223 */ /* 0x000fe20000010005 */
[----:B------:R-:W-:Y:S01]  /*3d40*/  FMUL.FTZ R155, R155, R155 ;  /* 0x0000009b9b9b7220 */ /* 0x000fe20000410000 */
[----:B--2---:R-:W-:Y:S01]  /*3d50*/  FADD.FTZ R119, R6, R119 ;  /* 0x0000007706777221 */ /* 0x004fe20000010000 */
[----:B------:R-:W-:Y:S01]  /*3d60*/  I2FP.F32.S32 R118, R7 ;  /* 0x0000000700767245 */ /* 0x000fe20000201400 */
[----:B-1----:R-:W-:Y:S01]  /*3d70*/  FMUL.FTZ R5, R152, R5 ;  /* 0x0000000598057220 */ /* 0x002fe20000410000 */
[----:B------:R-:W-:-:S04]  /*3d80*/  FMUL.FTZ R155, R155, R4 ;  /* 0x000000049b9b7220 */ /* 0x000fc80000410000 */
[----:B------:R-:W0:Y:S01]  /*3d90*/  SHFL.DOWN PT, R4, R5, 0x1, 0x1f ;  /* 0x08201f0005047f89 */ /* 0x000e2200000e0000 */
[----:B------:R-:W-:-:S04]  /*3da0*/  FMUL.FTZ R155, R155, R146 ;  /* 0x000000929b9b7220 */ /* 0x000fc80000410000 */
[----:B------:R-:W-:Y:S01]  /*3db0*/  FFMA.FTZ R119, R152, R155, R119 ;  /* 0x0000009b98777223 */ /* 0x000fe20000010077 */
[----:B------:R-:W-:-:S04]  /*3dc0*/  HADD2.F32 R155, -RZ, R72.H0_H0 ;  /* 0x20000048ff9b7230 */ /* 0x000fc80000004100 */
[----:B------:R-:W1:Y:S01]  /*3dd0*/  SHFL.DOWN PT, R6, R119, 0x1, 0x1f ;  /* 0x08201f0077067f89 */ /* 0x000e6200000e0000 */
[----:B0-----:R-:W-:Y:S01]  /*3de0*/  FADD.FTZ R7, R5, -R4 ;  /* 0x8000000405077221 */ /* 0x001fe20000010000 */
[----:B------:R-:W-:-:S03]  /*3df0*/  FMUL.FTZ R153, R4, R118 ;  /* 0x0000007604997220 */ /* 0x000fc60000410000 */
[----:B------:R-:W-:Y:S01]  /*3e00*/  FMUL.FTZ R7, R7, R7 ;  /* 0x0000000707077220 */ /* 0x000fe20000410000 */
[----:B------:R-:W-:-:S03]  /*3e10*/  FFMA.FTZ R153, R10, R5, R153 ;  /* 0x000000050a997223 */ /* 0x000fc60000010099 */
[----:B------:R-:W-:Y:S01]  /*3e20*/  FMUL.FTZ R7, R10, R7 ;  /* 0x000000070a077220 */ /* 0x000fe20000410000 */
[C---:B----4-:R-:W-:Y:S01]  /*3e30*/  FMUL.FTZ R153, R150.reuse, R153 ;  /* 0x0000009996997220 */ /* 0x050fe20000410000 */
[----:B-1----:R-:W-:Y:S01]  /*3e40*/  FADD.FTZ R5, R119, R6 ;  /* 0x0000000677057221 */ /* 0x002fe20000010000 */
[----:B------:R-:W3:Y:S01]  /*3e50*/  LDC R10, c[0x0][0x448] ;  /* 0x00011200ff0a7b82 */ /* 0x000ee20000000800 */
[----:B------:R-:W-:Y:S02]  /*3e60*/  FMUL.FTZ R7, R7, R118 ;  /* 0x0000007607077220 */ /* 0x000fe40000410000 */
[----:B------:R0:W1:Y:S02]  /*3e70*/  SHFL.IDX PT, R163, R153, RZ, 0x1f ;  /* 0x00001fff99a37589 */ /* 0x00006400000e0000 */
[----:B------:R-:W-:-:S03]  /*3e80*/  FFMA.FTZ R150, R150, R7, R5 ;  /* 0x0000000796967223 */ /* 0x000fc60000010005 */
[----:B------:R-:W2:Y:S02]  /*3e90*/  @!P2 LDC.64 R6, c[0x0][0x3c0] ;  /* 0x0000f000ff06ab82 */ /* 0x000ea40000000a00 */
[----:B------:R-:W3:Y:S01]  /*3ea0*/  SHFL.IDX PT, R119, R150, RZ, 0x1f ;  /* 0x00001fff96777589 */ /* 0x000ee200000e0000 */
[----:B0-----:R-:W-:Y:S02]  /*3eb0*/  HADD2.F32 R153, -RZ, R16.H0_H0 ;  /* 0x20000010ff997230 */ /* 0x001fe40000004100 */
[----:B-1----:R-:W-:-:S05]  /*3ec0*/  FMUL.FTZ R4, R163, R163 ;  /* 0x000000a3a3047220 */ /* 0x002fca0000410000 */
[----:B------:R-:W-:Y:S01]  /*3ed0*/  FSEL R5, R4, RZ, P3 ;  /* 0x000000ff04057208 */ /* 0x000fe20001800000 */
[----:B--2---:R-:W-:-:S04]  /*3ee0*/  @!P2 IMAD.WIDE R6, R3, 0x4, R6 ;  /* 0x000000040306a825 */ /* 0x004fc800078e0206 */
[----:B---3--:R-:W-:Y:S01]  /*3ef0*/  FFMA.FTZ R4, R119, UR9, R10 ;  /* 0x0000000977047c23 */ /* 0x008fe2000801000a */
[----:B------:R-:W-:-:S03]  /*3f00*/  FSEL R10, R163, RZ, !P3 ;  /* 0x000000ffa30a7208 */ /* 0x000fc60005800000 */
[----:B------:R-:W-:Y:S01]  /*3f10*/  FADD.FTZ R119, R4, R5 ;  /* 0x0000000504777221 */ /* 0x000fe20000010000 */
[----:B------:R0:W-:Y:S01]  /*3f20*/  @!P2 STG.E desc[UR6][R6.64], R163 ;  /* 0x000000a30600a986 */ /* 0x0001e2000c101906 */
[----:B------:R-:W1:Y:S01]  /*3f30*/  @!P2 LDC.64 R4, c[0x0][0x3c8] ;  /* 0x0000f200ff04ab82 */ /* 0x000e620000000a00 */
[C---:B------:R-:W-:Y:S01]  /*3f40*/  FADD.FTZ R146, -R10.reuse, R138 ;  /* 0x0000008a0a927221 */ /* 0x040fe20000010100 */
[C---:B------:R-:W-:Y:S01]  /*3f50*/  FADD.FTZ R118, -R10.reuse, R149 ;  /* 0x000000950a767221 */ /* 0x040fe20000010100 */
[C---:B------:R-:W-:Y:S01]  /*3f60*/  FADD.FTZ R138, -R10.reuse, R140 ;  /* 0x0000008c0a8a7221 */ /* 0x040fe20000010100 */
[----:B------:R-:W2:Y:S01]  /*3f70*/  MUFU.RSQ R119, R119 ;  /* 0x0000007700777308 */ /* 0x000ea20000001400 */
[C---:B------:R-:W-:Y:S01]  /*3f80*/  FADD.FTZ R142, -R10.reuse, R142 ;  /* 0x0000008e0a8e7221 */ /* 0x040fe20000010100 */
[C---:B------:R-:W-:Y:S01]  /*3f90*/  FADD.FTZ R140, -R10.reuse, R129 ;  /* 0x000000810a8c7221 */ /* 0x040fe20000010100 */
[----:B------:R-:W-:Y:S02]  /*3fa0*/  HADD2.F32 R129, -RZ, R19.H0_H0 ;  /* 0x20000013ff817230 */ /* 0x000fe40000004100 */
[----:B------:R-:W-:Y:S01]  /*3fb0*/  FADD.FTZ R148, -R10, R128 ;  /* 0x000000800a947221 */ /* 0x000fe20000010100 */
[----:B------:R-:W-:-:S02]  /*3fc0*/  HADD2.F32 R149, -RZ, R75.H0_H0 ;  /* 0x2000004bff957230 */ /* 0x000fc40000004100 */
[C---:B------:R-:W-:Y:S01]  /*3fd0*/  FADD.FTZ R152, -R10.reuse, R147 ;  /* 0x000000930a987221 */ /* 0x040fe20000010100 */
[----:B0-----:R-:W-:Y:S02]  /*3fe0*/  HADD2.F32 R7, -RZ, R74.H0_H0 ;  /* 0x2000004aff077230 */ /* 0x001fe40000004100 */
[C---:B------:R-:W-:Y:S01]  /*3ff0*/  FADD.FTZ R154, -R10.reuse, R145 ;  /* 0x000000910a9a7221 */ /* 0x040fe20000010100 */
[C---:B------:R-:W-:Y:S01]  /*4000*/  FADD.FTZ R132, -R10.reuse, R132 ;  /* 0x000000840a847221 */ /* 0x040fe20000010100 */
[C---:B------:R-:W-:Y:S01]  /*4010*/  FADD.FTZ R130, -R10.reuse, R130 ;  /* 0x000000820a827221 */ /* 0x040fe20000010100 */
[C---:B------:R-:W-:Y:S01]  /*4020*/  FADD.FTZ R120, -R10.reuse, R120 ;  /* 0x000000780a787221 */ /* 0x040fe20000010100 */
[----:B------:R-:W-:Y:S02]  /*4030*/  HADD2.F32 R163, -RZ, R43.H0_H0 ;  /* 0x2000002bffa37230 */ /* 0x000fe40000004100 */
[C---:B------:R-:W-:Y:S01]  /*4040*/  FADD.FTZ R116, -R10.reuse, R116 ;  /* 0x000000740a747221 */ /* 0x040fe20000010100 */
        /* <DEDUP_REMOVED lines=9> */
[----:B------:R-:W-:Y:S01]  /*40e0*/  FFMA.FTZ R6, R118, R161, R7 ;  /* 0x000000a176067223 */ /* 0x000fe20000010007 */
[----:B------:R-:W-:-:S02]  /*40f0*/  HADD2.F32 R153, -RZ, R18.H1_H1 ;  /* 0x30000012ff997230 */ /* 0x000fc40000004100 */
[C---:B------:R-:W-:Y:S01]  /*4100*/  FMUL.FTZ R148, R119.reuse, R148 ;  /* 0x0000009477947220 */ /* 0x040fe20000410000 */
[----:B------:R-:W-:Y:S02]  /*4110*/  HADD2.F32 R7, -RZ, R74.H1_H1 ;  /* 0x3000004aff077230 */ /* 0x000fe40000004100 */
[C---:B------:R-:W-:Y:S01]  /*4120*/  FMUL.FTZ R147, R119.reuse, R154 ;  /* 0x0000009a77937220 */ /* 0x040fe20000410000 */
[----:B------:R-:W-:Y:S02]  /*4130*/  HADD2.F32 R155, -RZ, R75.H1_H1 ;  /* 0x3000004bff9b7230 */ /* 0x000fe40000004100 */
[----:B------:R-:W-:Y:S01]  /*4140*/  FMUL.FTZ R138, R119, R138 ;  /* 0x0000008a778a7220 */ /* 0x000fe20000410000 */
[----:B-1----:R-:W-:-:S04]  /*4150*/  @!P2 IMAD.WIDE R4, R3, 0x4, R4 ;  /* 0x000000040304a825 */ /* 0x002fc800078e0204 */
[----:B------:R-:W-:Y:S01]  /*4160*/  FFMA.FTZ R153, R142, R153, R7 ;  /* 0x000000998e997223 */ /* 0x000fe20000010007 */
[----:B------:R-:W-:Y:S01]  /*4170*/  FFMA.FTZ R7, R140, R129, R149 ;  /* 0x000000818c077223 */ /* 0x000fe20000010095 */
[----:B------:R-:W-:Y:S01]  /*4180*/  FFMA.FTZ R150, R138, R157, R159 ;  /* 0x0000009d8a967223 */ /* 0x000fe2000001009f */
[----:B------:R-:W0:Y:S01]  /*4190*/  LDC.64 R128, c[0x0][0x428] ;  /* 0x00010a00ff807b82 */ /* 0x000e220000000a00 */
[----:B------:R-:W-:Y:S01]  /*41a0*/  HADD2.F32 R149, -RZ, R19.H1_H1 ;  /* 0x30000013ff957230 */ /* 0x000fe20000004100 */
[----:B------:R1:W-:Y:S01]  /*41b0*/  @!P2 STG.E desc[UR6][R4.64], R119 ;  /* 0x000000770400a986 */ /* 0x0003e2000c101906 */
[----:B------:R-:W-:Y:S01]  /*41c0*/  HADD2.F32 R154, -RZ, R17.H1_H1 ;  /* 0x30000011ff9a7230 */ /* 0x000fe20000004100 */
[----:B------:R-:W-:Y:S01]  /*41d0*/  F2FP.F16.F32.PACK_AB R6, R153, R6 ;  /* 0x000000069906723e */ /* 0x000fe200000000ff */
[----:B------:R-:W-:Y:S02]  /*41e0*/  HADD2.F32 R153, -RZ, R36.H0_H0 ;  /* 0x20000024ff997230 */ /* 0x000fe40000004100 */
[----:B------:R-:W-:Y:S01]  /*41f0*/  FFMA.FTZ R158, R148, R149, R155 ;  /* 0x00000095949e7223 */ /* 0x000fe2000001009b */
[----:B------:R-:W-:Y:S01]  /*4200*/  FMUL.FTZ R149, R119, R152 ;  /* 0x0000009877957220 */ /* 0x000fe20000410000 */
[----:B------:R-:W-:-:S02]  /*4210*/  HADD2.F32 R152, -RZ, R16.H1_H1 ;  /* 0x30000010ff987230 */ /* 0x000fc40000004100 */
[C---:B------:R-:W-:Y:S01]  /*4220*/  FMUL.FTZ R132, R119.reuse, R132 ;  /* 0x0000008477847220 */ /* 0x040fe20000410000 */
[----:B------:R-:W-:Y:S01]  /*4230*/  HADD2.F32 R155, -RZ, R92.H0_H0 ;  /* 0x2000005cff9b7230 */ /* 0x000fe20000004100 */
[----:B------:R-:W-:Y:S01]  /*4240*/  F2FP.F16.F32.PACK_AB R7, R158, R7 ;  /* 0x000000079e07723e */ /* 0x000fe200000000ff */
[----:B------:R-:W-:Y:S02]  /*4250*/  HADD2.F32 R157, -RZ, R93.H0_H0 ;  /* 0x2000005dff9d7230 */ /* 0x000fe40000004100 */
[----:B------:R-:W-:Y:S01]  /*4260*/  FMUL.FTZ R130, R119, R130 ;  /* 0x0000008277827220 */ /* 0x000fe20000410000 */
[----:B-1----:R-:W-:Y:S02]  /*4270*/  HADD2.F32 R4, -RZ, R72.H1_H1 ;  /* 0x30000048ff047230 */ /* 0x002fe40000004100 */
[----:B------:R-:W-:Y:S01]  /*4280*/  FFMA.FTZ R5, R147, R154, R156 ;  /* 0x0000009a93057223 */ /* 0x000fe2000001009c */
[----:B------:R-:W-:Y:S01]  /*4290*/  FFMA.FTZ R146, R146, R153, R155 ;  /* 0x0000009992927223 */ /* 0x000fe2000001009b */
[----:B------:R-:W-:-:S02]  /*42a0*/  HADD2.F32 R153, -RZ, R37.H0_H0 ;  /* 0x20000025ff997230 */ /* 0x000fc40000004100 */
[----:B------:R-:W-:Y:S01]  /*42b0*/  FMUL.FTZ R120, R119, R120 ;  /* 0x0000007877787220 */ /* 0x000fe20000410000 */
[----:B------:R-:W-:Y:S01]  /*42c0*/  FFMA.FTZ R145, R149, R152, R4 ;  /* 0x0000009895917223 */ /* 0x000fe20000010004 */
[----:B------:R-:W-:Y:S01]  /*42d0*/  F2FP.F16.F32.PACK_AB R5, R5, R150 ;  /* 0x000000960505723e */ /* 0x000fe200000000ff */
[----:B------:R-:W-:Y:S02]  /*42e0*/  HADD2.F32 R150, -RZ, R36.H1_H1 ;  /* 0x30000024ff967230 */ /* 0x000fe40000004100 */
[----:B------:R-:W-:Y:S01]  /*42f0*/  FMUL.FTZ R110, R119, R110 ;  /* 0x0000006e776e7220 */ /* 0x000fe20000410000 */
[----:B------:R-:W-:Y:S01]  /*4300*/  HADD2.F32 R152, -RZ, R92.H1_H1 ;  /* 0x3000005cff987230 */ /* 0x000fe20000004100 */
[----:B------:R-:W-:Y:S01]  /*4310*/  F2FP.F16.F32.PACK_AB R4, R145, R144 ;  /* 0x000000909104723e */ /* 0x000fe200000000ff */
[----:B0-----:R-:W-:-:S04]  /*4320*/  IMAD.WIDE.U32 R144, R127, 0x10, R128 ;  /* 0x000000107f907825 */ /* 0x001fc800078e0080 */
[----:B------:R-:W-:Y:S01]  /*4330*/  FMUL.FTZ R124, R119, R124 ;  /* 0x0000007c777c7220 */ /* 0x000fe20000410000 */
[C---:B------:R-:W-:Y:S01]  /*4340*/  FADD.FTZ R136, -R10.reuse, R136 ;  /* 0x000000880a887221 */ /* 0x040fe20000010100 */
[----:B------:R-:W-:Y:S01]  /*4350*/  FFMA.FTZ R155, R149, R150, R152 ;  /* 0x00000096959b7223 */ /* 0x000fe20000010098 */
[----:B------:R-:W-:Y:S01]  /*4360*/  HADD2.F32 R154, -RZ, R37.H1_H1 ;  /* 0x30000025ff9a7230 */ /* 0x000fe20000004100 */
[----:B------:R0:W-:Y:S01]  /*4370*/  STG.E.128 desc[UR6][R144.64], R4 ;  /* 0x0000000490007986 */ /* 0x0001e2000c101d06 */
[----:B------:R-:W-:Y:S02]  /*4380*/  HADD2.F32 R156, -RZ, R93.H1_H1 ;  /* 0x3000005dff9c7230 */ /* 0x000fe40000004100 */
[----:B------:R-:W-:Y:S01]  /*4390*/  FMUL.FTZ R136, R119, R136 ;  /* 0x0000008877887220 */ /* 0x000fe20000410000 */
[----:B------:R-:W-:Y:S02]  /*43a0*/  HADD2.F32 R149, -RZ, R94.H1_H1 ;  /* 0x3000005eff957230 */ /* 0x000fe40000004100 */
[----:B------:R-:W-:Y:S01]  /*43b0*/  FADD.FTZ R114, -R10, R114 ;  /* 0x000000720a727221 */ /* 0x000fe20000010100 */
[----:B------:R-:W-:-:S02]  /*43c0*/  HADD2.F32 R159, -RZ, R40.H0_H0 ;  /* 0x20000028ff9f7230 */ /* 0x000fc40000004100 */
[C---:B------:R-:W-:Y:S01]  /*43d0*/  FADD.FTZ R122, -R10.reuse, R122 ;  /* 0x0000007a0a7a7221 */ /* 0x040fe20000010100 */
[----:B------:R-:W-:Y:S02]  /*43e0*/  HADD2.F32 R161, -RZ, R23.H0_H0 ;  /* 0x20000017ffa17230 */ /* 0x000fe40000004100 */
[C---:B------:R-:W-:Y:S01]  /*43f0*/  FADD.FTZ R12, -R10.reuse, R12 ;  /* 0x0000000c0a0c7221 */ /* 0x040fe20000010100 */
[----:B------:R-:W-:Y:S02]  /*4400*/  HADD2.F32 R150, -RZ, R91.H0_H0 ;  /* 0x2000005bff967230 */ /* 0x000fe40000004100 */
[C---:B------:R-:W-:Y:S01]  /*4410*/  FMUL.FTZ R122, R119.reuse, R122 ;  /* 0x0000007a777a7220 */ /* 0x040fe20000410000 */
[C---:B------:R-:W-:Y:S01]  /*4420*/  FADD.FTZ R14, -R10.reuse, R14 ;  /* 0x0000000e0a0e7221 */ /* 0x040fe20000010100 */
[C---:B------:R-:W-:Y:S01]  /*4430*/  FADD.FTZ R8, -R10.reuse, R8 ;  /* 0x000000080a087221 */ /* 0x040fe20000010100 */
[----:B------:R-:W-:Y:S01]  /*4440*/  FADD.FTZ R126, -R10, R126 ;  /* 0x0000007e0a7e7221 */ /* 0x000fe20000010100 */
[----:B------:R-:W-:Y:S01]  /*4450*/  FFMA.FTZ R150, R120, R163, R150 ;  /* 0x000000a378967223 */ /* 0x000fe20000010096 */
[C---:B------:R-:W-:Y:S01]  /*4460*/  FMUL.FTZ R14, R119.reuse, R14 ;  /* 0x0000000e770e7220 */ /* 0x040fe20000410000 */
[C---:B------:R-:W-:Y:S01]  /*4470*/  FMUL.FTZ R8, R119.reuse, R8 ;  /* 0x0000000877087220 */ /* 0x040fe20000410000 */
[----:B------:R-:W-:Y:S01]  /*4480*/  FMUL.FTZ R126, R119, R126 ;  /* 0x0000007e777e7220 */ /* 0x000fe20000410000 */
[----:B0-----:R-:W-:Y:S01]  /*4490*/  FFMA.FTZ R5, R138, R153, R157 ;  /* 0x000000998a057223 */ /* 0x001fe2000001009d */
[----:B------:R-:W-:-:S02]  /*44a0*/  HADD2.F32 R7, -RZ, R38.H0_H0 ;  /* 0x20000026ff077230 */ /* 0x000fc40000004100 */
[----:B------:R-:W-:Y:S01]  /*44b0*/  FFMA.FTZ R4, R147, R154, R156 ;  /* 0x0000009a93047223 */ /* 0x000fe2000001009c */
[----:B------:R-:W-:Y:S02]  /*44c0*/  HADD2.F32 R145, -RZ, R94.H0_H0 ;  /* 0x2000005eff917230 */ /* 0x000fe40000004100 */
[----:B------:R-:W-:Y:S01]  /*44d0*/  FADD.FTZ R144, -R10, R135 ;  /* 0x000000870a907221 */ /* 0x000fe20000010100 */
[----:B------:R-:W-:Y:S02]  /*44e0*/  HADD2.F32 R153, -RZ, R39.H0_H0 ;  /* 0x20000027ff997230 */ /* 0x000fe40000004100 */
[----:B------:R-:W-:Y:S02]  /*44f0*/  HADD2.F32 R157, -RZ, R95.H0_H0 ;  /* 0x2000005fff9d7230 */ /* 0x000fe40000004100 */
[----:B------:R-:W-:Y:S01]  /*4500*/  FFMA.FTZ R6, R118, R7, R145 ;  /* 0x0000000776067223 */ /* 0x000fe20000010091 */
[----:B------:R-:W-:Y:S02]  /*4510*/  HADD2.F32 R147, -RZ, R38.H1_H1 ;  /* 0x30000026ff937230 */ /* 0x000fe40000004100 */
[----:B------:R-:W-:Y:S01]  /*4520*/  FMUL.FTZ R144, R119, R144 ;  /* 0x0000009077907220 */ /* 0x000fe20000410000 */
[----:B------:R-:W-:-:S02]  /*4530*/  HADD2.F32 R138, -RZ, R88.H0_H0 ;  /* 0x20000058ff8a7230 */ /* 0x000fc40000004100 */
[----:B------:R-:W-:Y:S01]  /*4540*/  FFMA.FTZ R7, R140, R153, R157 ;  /* 0x000000998c077223 */ /* 0x000fe2000001009d */
[----:B------:R-:W-:Y:S02]  /*4550*/  HADD2.F32 R153, -RZ, R20.H0_H0 ;  /* 0x20000014ff997230 */ /* 0x000fe40000004100 */
[----:B------:R-:W-:Y:S01]  /*4560*/  FFMA.FTZ R147, R142, R147, R149 ;  /* 0x000000938e937223 */ /* 0x000fe20000010095 */
[----:B------:R-:W-:Y:S02]  /*4570*/  HADD2.F32 R157, -RZ, R68.H0_H0 ;  /* 0x20000044ff9d7230 */ /* 0x000fe40000004100 */
[----:B------:R-:W-:Y:S01]  /*4580*/  FADD.FTZ R140, -R10, R134 ;  /* 0x000000860a8c7221 */ /* 0x000fe20000010100 */
[----:B------:R-:W-:Y:S01]  /*4590*/  HADD2.F32 R145, -RZ, R39.H1_H1 ;  /* 0x30000027ff917230 */ /* 0x000fe20000004100 */
[----:B------:R-:W-:Y:S01]  /*45a0*/  F2FP.F16.F32.PACK_AB R5, R4, R5 ;  /* 0x000000050405723e */ /* 0x000fe200000000ff */
[----:B------:R-:W-:Y:S02]  /*45b0*/  HADD2.F32 R149, -RZ, R95.H1_H1 ;  /* 0x3000005fff957230 */ /* 0x000fe40000004100 */
[C---:B------:R-:W-:Y:S01]  /*45c0*/  FFMA.FTZ R118, R132.reuse, R153, R157 ;  /* 0x0000009984767223 */ /* 0x040fe2000001009d */
[----:B------:R-:W-:Y:S01]  /*45d0*/  FFMA.FTZ R132, R132, R159, R138 ;  /* 0x0000009f84847223 */ /* 0x000fe2000001008a */
[----:B------:R-:W-:Y:S01]  /*45e0*/  FADD.FTZ R138, -R10, R137 ;  /* 0x000000890a8a7221 */ /* 0x000fe20000010100 */
[----:B------:R-:W-:-:S02]  /*45f0*/  HADD2.F32 R153, -RZ, R40.H1_H1 ;  /* 0x30000028ff997230 */ /* 0x000fc40000004100 */
[----:B------:R-:W-:Y:S01]  /*4600*/  FFMA.FTZ R148, R148, R145, R149 ;  /* 0x0000009194947223 */ /* 0x000fe20000010095 */
[----:B------:R-:W-:Y:S02]  /*4610*/  HADD2.F32 R145, -RZ, R20.H1_H1 ;  /* 0x30000014ff917230 */ /* 0x000fe40000004100 */
[C---:B------:R-:W-:Y:S01]  /*4620*/  FMUL.FTZ R138, R119.reuse, R138 ;  /* 0x0000008a778a7220 */ /* 0x040fe20000410000 */
[----:B------:R-:W-:Y:S02]  /*4630*/  HADD2.F32 R149, -RZ, R68.H1_H1 ;  /* 0x30000044ff957230 */ /* 0x000fe40000004100 */
[----:B------:R-:W-:Y:S01]  /*4640*/  FMUL.FTZ R140, R119, R140 ;  /* 0x0000008c778c7220 */ /* 0x000fe20000410000 */
[----:B------:R-:W-:Y:S01]  /*4650*/  HADD2.F32 R134, -RZ, R88.H1_H1 ;  /* 0x30000058ff867230 */ /* 0x000fe20000004100 */
[----:B------:R-:W-:Y:S01]  /*4660*/  F2FP.F16.F32.PACK_AB R7, R148, R7 ;  /* 0x000000079407723e */ /* 0x000fe200000000ff */
[----:B------:R-:W-:Y:S02]  /*4670*/  HADD2.F32 R157, -RZ, R21.H0_H0 ;  /* 0x20000015ff9d7230 */ /* 0x000fe40000004100 */
[----:B------:R-:W-:Y:S01]  /*4680*/  FFMA.FTZ R137, R138, R145, R149 ;  /* 0x000000918a897223 */ /* 0x000fe20000010095 */
[----:B------:R-:W-:-:S02]  /*4690*/  HADD2.F32 R149, -RZ, R41.H0_H0 ;  /* 0x20000029ff957230 */ /* 0x000fc40000004100 */
[----:B------:R-:W-:Y:S01]  /*46a0*/  FFMA.FTZ R145, R138, R153, R134 ;  /* 0x000000998a917223 */ /* 0x000fe20000010086 */
[----:B------:R-:W-:Y:S01]  /*46b0*/  HADD2.F32 R153, -RZ, R89.H0_H0 ;  /* 0x20000059ff997230 */ /* 0x000fe20000004100 */
[----:B------:R-:W0:Y:S01]  /*46c0*/  LDC.64 R134, c[0x0][0x430] ;  /* 0x00010c00ff867b82 */ /* 0x000e220000000a00 */
[----:B------:R-:W-:Y:S01]  /*46d0*/  HADD2.F32 R159, -RZ, R69.H0_H0 ;  /* 0x20000045ff9f7230 */ /* 0x000fe20000004100 */
[----:B------:R-:W-:Y:S01]  /*46e0*/  F2FP.F16.F32.PACK_AB R4, R155, R146 ;  /* 0x000000929b04723e */ /* 0x000fe200000000ff */
[----:B------:R-:W-:Y:S02]  /*46f0*/  HADD2.F32 R155, -RZ, R22.H0_H0 ;  /* 0x20000016ff9b7230 */ /* 0x000fe40000004100 */
[C---:B------:R-:W-:Y:S01]  /*4700*/  FFMA.FTZ R142, R140.reuse, R149, R153 ;  /* 0x000000958c8e7223 */ /* 0x040fe20000010099 */
[----:B------:R-:W-:Y:S02]  /*4710*/  HADD2.F32 R153, -RZ, R21.H1_H1 ;  /* 0x30000015ff997230 */ /* 0x000fe40000004100 */
[----:B------:R-:W-:Y:S01]  /*4720*/  FFMA.FTZ R138, R140, R157, R159 ;  /* 0x0000009d8c8a7223 */ /* 0x000fe2000001009f */
[----:B------:R-:W-:Y:S01]  /*4730*/  HADD2.F32 R149, -RZ, R69.H1_H1 ;  /* 0x30000045ff957230 */ /* 0x000fe20000004100 */
[----:B------:R-:W-:Y:S01]  /*4740*/  F2FP.F16.F32.PACK_AB R6, R147, R6 ;  /* 0x000000069306723e */ /* 0x000fe200000000ff */
[----:B------:R-:W-:-:S02]  /*4750*/  HADD2.F32 R157, -RZ, R41.H1_H1 ;  /* 0x30000029ff9d7230 */ /* 0x000fc40000004100 */
[----:B------:R-:W-:Y:S02]  /*4760*/  HADD2.F32 R140, -RZ, R89.H1_H1 ;  /* 0x30000059ff8c7230 */ /* 0x000fe40000004100 */
[C---:B------:R-:W-:Y:S01]  /*4770*/  FFMA.FTZ R153, R144.reuse, R153, R149 ;  /* 0x0000009990997223 */ /* 0x040fe20000010095 */
[----:B------:R-:W-:Y:S02]  /*4780*/  HADD2.F32 R159, -RZ, R42.H0_H0 ;  /* 0x2000002aff9f7230 */ /* 0x000fe40000004100 */
[----:B------:R-:W-:Y:S02]  /*4790*/  HADD2.F32 R148, -RZ, R90.H0_H0 ;  /* 0x2000005aff947230 */ /* 0x000fe40000004100 */
[----:B------:R-:W-:Y:S01]  /*47a0*/  FFMA.FTZ R149, R144, R157, R140 ;  /* 0x0000009d90957223 */ /* 0x000fe2000001008c */
[----:B------:R-:W-:Y:S02]  /*47b0*/  HADD2.F32 R157, -RZ, R70.H0_H0 ;  /* 0x20000046ff9d7230 */ /* 0x000fe40000004100 */
[----:B------:R-:W-:-:S02]  /*47c0*/  HADD2.F32 R140, -RZ, R90.H1_H1 ;  /* 0x3000005aff8c7230 */ /* 0x000fc40000004100 */
[----:B------:R-:W-:Y:S01]  /*47d0*/  FFMA.FTZ R148, R130, R159, R148 ;  /* 0x0000009f82947223 */ /* 0x000fe20000010094 */
[----:B------:R-:W-:Y:S02]  /*47e0*/  HADD2.F32 R159, -RZ, R42.H1_H1 ;  /* 0x3000002aff9f7230 */ /* 0x000fe40000004100 */
[----:B------:R-:W-:Y:S02]  /*47f0*/  HADD2.F32 R144, -RZ, R24.H0_H0 ;  /* 0x20000018ff907230 */ /* 0x000fe40000004100 */
[----:B0-----:R-:W-:-:S04]  /*4800*/  IMAD.WIDE.U32 R146, R127, 0x10, R134 ;  /* 0x000000107f927825 */ /* 0x001fc800078e0086 */
[----:B------:R-:W-:Y:S01]  /*4810*/  FFMA.FTZ R127, R130, R155, R157 ;  /* 0x0000009b827f7223 */ /* 0x000fe2000001009d */
[C---:B------:R-:W-:Y:S01]  /*4820*/  FADD.FTZ R130, -R10.reuse, R117 ;  /* 0x000000750a827221 */ /* 0x040fe20000010100 */
[----:B------:R-:W-:Y:S01]  /*4830*/  HADD2.F32 R155, -RZ, R22.H1_H1 ;  /* 0x30000016ff9b7230 */ /* 0x000fe20000004100 */
[----:B------:R0:W-:Y:S01]  /*4840*/  STG.E.128 desc[UR6][R146.64], R4 ;  /* 0x0000000492007986 */ /* 0x0001e2000c101d06 */
[----:B------:R-:W-:Y:S02]  /*4850*/  HADD2.F32 R157, -RZ, R70.H1_H1 ;  /* 0x30000046ff9d7230 */ /* 0x000fe40000004100 */
[----:B------:R-:W-:Y:S01]  /*4860*/  FMUL.FTZ R130, R119, R130 ;  /* 0x0000008277827220 */ /* 0x000fe20000410000 */
[----:B------:R-:W-:Y:S02]  /*4870*/  HADD2.F32 R117, -RZ, R71.H0_H0 ;  /* 0x20000047ff757230 */ /* 0x000fe40000004100 */
[----:B0-----:R-:W-:Y:S01]  /*4880*/  FADD.FTZ R4, -R10, R115 ;  /* 0x000000730a047221 */ /* 0x001fe20000010100 */
[C---:B------:R-:W-:Y:S01]  /*4890*/  FFMA.FTZ R6, R130.reuse, R155, R157 ;  /* 0x0000009b82067223 */ /* 0x040fe2000001009d */
[----:B------:R-:W-:Y:S01]  /*48a0*/  FFMA.FTZ R155, R130, R159, R140 ;  /* 0x0000009f829b7223 */ /* 0x000fe2000001008c */
[----:B------:R-:W-:Y:S01]  /*48b0*/  FFMA.FTZ R7, R120, R161, R117 ;  /* 0x000000a178077223 */ /* 0x000fe20000010075 */
[----:B------:R-:W-:-:S02]  /*48c0*/  HADD2.F32 R120, -RZ, R23.H1_H1 ;  /* 0x30000017ff787230 */ /* 0x000fc40000004100 */
[C---:B------:R-:W-:Y:S01]  /*48d0*/  FMUL.FTZ R157, R119.reuse, R4 ;  /* 0x00000004779d7220 */ /* 0x040fe20000410000 */
[----:B------:R-:W-:Y:S02]  /*48e0*/  HADD2.F32 R130, -RZ, R71.H1_H1 ;  /* 0x30000047ff827230 */ /* 0x000fe40000004100 */
[----:B------:R-:W-:Y:S01]  /*48f0*/  FMUL.FTZ R115, R119, R116 ;  /* 0x0000007477737220 */ /* 0x000fe20000410000 */
[----:B------:R-:W-:Y:S01]  /*4900*/  HADD2.F32 R140, -RZ, R43.H1_H1 ;  /* 0x3000002bff8c7230 */ /* 0x000fe20000004100 */
[----:B------:R-:W-:Y:S01]  /*4910*/  F2FP.F16.F32.PACK_AB R6, R6, R127 ;  /* 0x0000007f0606723e */ /* 0x000fe200000000ff */
[----:B------:R-:W-:Y:S02]  /*4920*/  HADD2.F32 R5, -RZ, R91.H1_H1 ;  /* 0x3000005bff057230 */ /* 0x000fe40000004100 */
[----:B------:R-:W-:Y:S01]  /*4930*/  FFMA.FTZ R4, R157, R120, R130 ;  /* 0x000000789d047223 */ /* 0x000fe20000010082 */
[----:B------:R-:W-:Y:S02]  /*4940*/  HADD2.F32 R146, -RZ, R64.H0_H0 ;  /* 0x20000040ff927230 */ /* 0x000fe40000004100 */
[----:B------:R-:W-:-:S02]  /*4950*/  HADD2.F32 R117, -RZ, R84.H1_H1 ;  /* 0x30000054ff757230 */ /* 0x000fc40000004100 */
[----:B------:R-:W-:Y:S01]  /*4960*/  FFMA.FTZ R157, R157, R140, R5 ;  /* 0x0000008c9d9d7223 */ /* 0x000fe20000010005 */
[----:B------:R-:W-:Y:S01]  /*4970*/  FADD.FTZ R140, -R10, R11 ;  /* 0x0000000b0a8c7221 */ /* 0x000fe20000010100 */
[----:B------:R-:W-:Y:S02]  /*4980*/  HADD2.F32 R11, -RZ, R24.H1_H1 ;  /* 0x30000018ff0b7230 */ /* 0x000fe40000004100 */
[----:B------:R-:W-:Y:S01]  /*4990*/  FFMA.FTZ R116, R115, R144, R146 ;  /* 0x0000009073747223 */ /* 0x000fe20000010092 */
[----:B------:R-:W-:Y:S02]  /*49a0*/  HADD2.F32 R5, -RZ, R64.H1_H1 ;  /* 0x30000040ff057230 */ /* 0x000fe40000004100 */
[C---:B------:R-:W-:Y:S01]  /*49b0*/  FMUL.FTZ R140, R119.reuse, R140 ;  /* 0x0000008c778c7220 */ /* 0x040fe20000410000 */
[----:B------:R-:W-:Y:S02]  /*49c0*/  HADD2.F32 R120, -RZ, R44.H0_H0 ;  /* 0x2000002cff787230 */ /* 0x000fe40000004100 */
[----:B------:R-:W-:Y:S01]  /*49d0*/  FMUL.FTZ R144, R119, R108 ;  /* 0x0000006c77907220 */ /* 0x000fe20000410000 */
[----:B------:R-:W-:-:S02]  /*49e0*/  HADD2.F32 R130, -RZ, R84.H0_H0 ;  /* 0x20000054ff827230 */ /* 0x000fc40000004100 */
[----:B------:R-:W-:Y:S01]  /*49f0*/  FFMA.FTZ R11, R140, R11, R5 ;  /* 0x0000000b8c0b7223 */ /* 0x000fe20000010005 */
[----:B------:R-:W-:Y:S01]  /*4a00*/  HADD2.F32 R5, -RZ, R44.H1_H1 ;  /* 0x3000002cff057230 */ /* 0x000fe20000004100 */
[----:B------:R-:W-:Y:S01]  /*4a10*/  F2FP.F16.F32.PACK_AB R7, R4, R7 ;  /* 0x000000070407723e */ /* 0x000fe200000000ff */
[----:B------:R-:W-:Y:S02]  /*4a20*/  HADD2.F32 R147, -RZ, R25.H0_H0 ;  /* 0x20000019ff937230 */ /* 0x000fe40000004100 */
[----:B------:R-:W-:Y:S01]  /*4a30*/  FFMA.FTZ R115, R115, R120, R130 ;  /* 0x0000007873737223 */ /* 0x000fe20000010082 */
[----:B------:R-:W-:Y:S02]  /*4a40*/  HADD2.F32 R159, -RZ, R65.H0_H0 ;  /* 0x20000041ff9f7230 */ /* 0x000fe40000004100 */
[----:B------:R-:W-:Y:S01]  /*4a50*/  FFMA.FTZ R108, R140, R5, R117 ;  /* 0x000000058c6c7223 */ /* 0x000fe20000010075 */
[----:B------:R-:W-:Y:S02]  /*4a60*/  HADD2.F32 R5, -RZ, R45.H0_H0 ;  /* 0x2000002dff057230 */ /* 0x000fe40000004100 */
[----:B------:R-:W-:Y:S01]  /*4a70*/  FADD.FTZ R120, -R10, R109 ;  /* 0x0000006d0a787221 */ /* 0x000fe20000010100 */
[----:B------:R-:W-:-:S02]  /*4a80*/  HADD2.F32 R130, -RZ, R25.H1_H1 ;  /* 0x30000019ff827230 */ /* 0x000fc40000004100 */
[C---:B------:R-:W-:Y:S01]  /*4a90*/  FFMA.FTZ R117, R144.reuse, R147, R159 ;  /* 0x0000009390757223 */ /* 0x040fe2000001009f */
[----:B------:R-:W-:Y:S02]  /*4aa0*/  HADD2.F32 R147, -RZ, R85.H0_H0 ;  /* 0x20000055ff937230 */ /* 0x000fe40000004100 */
[----:B------:R-:W-:Y:S01]  /*4ab0*/  FMUL.FTZ R109, R119, R120 ;  /* 0x00000078776d7220 */ /* 0x000fe20000410000 */
[----:B------:R-:W-:Y:S01]  /*4ac0*/  HADD2.F32 R120, -RZ, R65.H1_H1 ;  /* 0x30000041ff787230 */ /* 0x000fe20000004100 */
[----:B------:R-:W-:Y:S01]  /*4ad0*/  F2FP.F16.F32.PACK_AB R4, R137, R118 ;  /* 0x000000768904723e */ /* 0x000fe200000000ff */
[----:B------:R-:W-:Y:S02]  /*4ae0*/  HADD2.F32 R140, -RZ, R45.H1_H1 ;  /* 0x3000002dff8c7230 */ /* 0x000fe40000004100 */
[----:B------:R-:W-:Y:S01]  /*4af0*/  FFMA.FTZ R144, R144, R5, R147 ;  /* 0x0000000590907223 */ /* 0x000fe20000010093 */
[----:B------:R-:W-:Y:S02]  /*4b00*/  HADD2.F32 R5, -RZ, R85.H1_H1 ;  /* 0x30000055ff057230 */ /* 0x000fe40000004100 */
[----:B------:R-:W-:Y:S01]  /*4b10*/  FFMA.FTZ R120, R109, R130, R120 ;  /* 0x000000826d787223 */ /* 0x000fe20000010078 */
[----:B------:R-:W-:Y:S01]  /*4b20*/  HADD2.F32 R127, -RZ, R26.H0_H0 ;  /* 0x2000001aff7f7230 */ /* 0x000fe20000004100 */
[----:B------:R-:W-:Y:S01]  /*4b30*/  F2FP.F16.F32.PACK_AB R116, R11, R116 ;  /* 0x000000740b74723e */ /* 0x000fe200000000ff */
[----:B------:R-:W-:-:S02]  /*4b40*/  HADD2.F32 R137, -RZ, R66.H0_H0 ;  /* 0x20000042ff897230 */ /* 0x000fc40000004100 */
[----:B------:R-:W-:Y:S01]  /*4b50*/  FFMA.FTZ R109, R109, R140, R5 ;  /* 0x0000008c6d6d7223 */ /* 0x000fe20000010005 */
[----:B------:R-:W-:Y:S01]  /*4b60*/  F2FP.F16.F32.PACK_AB R5, R153, R138 ;  /* 0x0000008a9905723e */ /* 0x000fe200000000ff */
[----:B------:R-:W-:Y:S02]  /*4b70*/  HADD2.F32 R153, -RZ, R46.H0_H0 ;  /* 0x2000002eff997230 */ /* 0x000fe40000004100 */
[----:B------:R-:W-:Y:S01]  /*4b80*/  FMUL.FTZ R140, R119, R114 ;  /* 0x00000072778c7220 */ /* 0x000fe20000410000 */
[----:B------:R-:W-:Y:S02]  /*4b90*/  HADD2.F32 R130, -RZ, R86.H0_H0 ;  /* 0x20000056ff827230 */ /* 0x000fe40000004100 */
[----:B------:R-:W-:Y:S01]  /*4ba0*/  FFMA.FTZ R118, R110, R127, R137 ;  /* 0x0000007f6e767223 */ /* 0x000fe20000010089 */
[----:B------:R-:W-:Y:S01]  /*4bb0*/  IMAD.WIDE.U32 R146, R143, 0x10, R128 ;  /* 0x000000108f927825 */ /* 0x000fe200078e0080 */
[----:B------:R-:W-:-:S03]  /*4bc0*/  F2FP.F16.F32.PACK_AB R117, R120, R117 ;  /* 0x000000757875723e */ /* 0x000fc600000000ff */
[----:B------:R-:W-:Y:S01]  /*4bd0*/  FFMA.FTZ R110, R110, R153, R130 ;  /* 0x000000996e6e7223 */ /* 0x000fe20000010082 */
[----:B------:R-:W-:Y:S01]  /*4be0*/  FADD.FTZ R130, -R10, R111 ;  /* 0x0000006f0a827221 */ /* 0x000fe20000010100 */
[----:B------:R-:W-:Y:S01]  /*4bf0*/  HADD2.F32 R127, -RZ, R26.H1_H1 ;  /* 0x3000001aff7f7230 */ /* 0x000fe20000004100 */
[----:B------:R0:W-:Y:S01]  /*4c00*/  STG.E.128 desc[UR6][R146.64], R4 ;  /* 0x0000000492007986 */ /* 0x0001e2000c101d06 */
[----:B------:R-:W-:Y:S02]  /*4c10*/  HADD2.F32 R137, -RZ, R66.H1_H1 ;  /* 0x30000042ff897230 */ /* 0x000fe40000004100 */
[----:B------:R-:W-:Y:S01]  /*4c20*/  FMUL.FTZ R130, R119, R130 ;  /* 0x0000008277827220 */ /* 0x000fe20000410000 */
[----:B------:R-:W-:Y:S01]  /*4c30*/  HADD2.F32 R153, -RZ, R46.H1_H1 ;  /* 0x3000002eff997230 */ /* 0x000fe20000004100 */
[----:B------:R-:W-:Y:S01]  /*4c40*/  F2FP.F16.F32.PACK_AB R109, R109, R144 ;  /* 0x000000906d6d723e */ /* 0x000fe200000000ff */
[----:B------:R-:W-:Y:S02]  /*4c50*/  HADD2.F32 R138, -RZ, R86.H1_H1 ;  /* 0x30000056ff8a7230 */ /* 0x000fe40000004100 */
[----:B------:R-:W-:Y:S01]  /*4c60*/  FFMA.FTZ R127, R130, R127, R137 ;  /* 0x0000007f827f7223 */ /* 0x000fe20000010089 */
[----:B------:R-:W-:Y:S01]  /*4c70*/  HADD2.F32 R159, -RZ, R27.H0_H0 ;  /* 0x2000001bff9f7230 */ /* 0x000fe20000004100 */
[----:B------:R-:W-:Y:S01]  /*4c80*/  F2FP.F16.F32.PACK_AB R108, R108, R115 ;  /* 0x000000736c6c723e */ /* 0x000fe200000000ff */
[----:B------:R-:W-:-:S02]  /*4c90*/  HADD2.F32 R111, -RZ, R67.H0_H0 ;  /* 0x20000043ff6f7230 */ /* 0x000fc40000004100 */
[----:B------:R-:W-:Y:S01]  /*4ca0*/  HADD2.F32 R161, -RZ, R47.H0_H0 ;  /* 0x2000002fffa17230 */ /* 0x000fe20000004100 */
[----:B------:R-:W-:Y:S01]  /*4cb0*/  F2FP.F16.F32.PACK_AB R118, R127, R118 ;  /* 0x000000767f76723e */ /* 0x000fe200000000ff */
[----:B------:R-:W-:Y:S02]  /*4cc0*/  HADD2.F32 R137, -RZ, R60.H0_H0 ;  /* 0x2000003cff897230 */ /* 0x000fe40000004100 */
[----:B------:R-:W-:Y:S02]  /*4cd0*/  HADD2.F32 R11, -RZ, R35.H1_H1 ;  /* 0x30000023ff0b7230 */ /* 0x000fe40000004100 */
[----:B------:R-:W-:Y:S02]  /*4ce0*/  HADD2.F32 R127, -RZ, R59.H1_H1 ;  /* 0x3000003bff7f7230 */ /* 0x000fe40000004100 */
[----:B0-----:R-:W-:Y:S01]  /*4cf0*/  FFMA.FTZ R147, R130, R153, R138 ;  /* 0x0000009982937223 */ /* 0x001fe2000001008a */
[----:B------:R-:W-:Y:S02]  /*4d00*/  HADD2.F32 R4, -RZ, R87.H0_H0 ;  /* 0x20000057ff047230 */ /* 0x000fe40000004100 */
[----:B------:R-:W-:Y:S01]  /*4d10*/  FFMA.FTZ R130, R124, R159, R111 ;  /* 0x0000009f7c827223 */ /* 0x000fe2000001006f */
[----:B------:R-:W-:-:S02]  /*4d20*/  HADD2.F32 R153, -RZ, R27.H1_H1 ;  /* 0x3000001bff997230 */ /* 0x000fc40000004100 */
[----:B------:R-:W-:Y:S01]  /*4d30*/  FFMA.FTZ R120, R126, R11, R127 ;  /* 0x0000000b7e787223 */ /* 0x000fe2000001007f */
[----:B------:R-:W-:Y:S02]  /*4d40*/  HADD2.F32 R5, -RZ, R67.H1_H1 ;  /* 0x30000043ff057230 */ /* 0x000fe40000004100 */
[----:B------:R-:W-:Y:S01]  /*4d50*/  FFMA.FTZ R111, R124, R161, R4 ;  /* 0x000000a17c6f7223 */ /* 0x000fe20000010004 */
[----:B------:R-:W-:Y:S01]  /*4d60*/  FADD.FTZ R4, -R10, R125 ;  /* 0x0000007d0a047221 */ /* 0x000fe20000010100 */
[----:B------:R-:W-:Y:S02]  /*4d70*/  HADD2.F32 R7, -RZ, R47.H1_H1 ;  /* 0x3000002fff077230 */ /* 0x000fe40000004100 */
[C---:B------:R-:W-:Y:S01]  /*4d80*/  FMUL.FTZ R124, R119.reuse, R112 ;  /* 0x00000070777c7220 */ /* 0x040fe20000410000 */
[----:B------:R-:W-:Y:S02]  /*4d90*/  HADD2.F32 R146, -RZ, R87.H1_H1 ;  /* 0x30000057ff927230 */ /* 0x000fe40000004100 */
[----:B------:R-:W-:Y:S01]  /*4da0*/  FMUL.FTZ R4, R119, R4 ;  /* 0x0000000477047220 */ /* 0x000fe20000410000 */
[----:B------:R-:W-:Y:S01]  /*4db0*/  HADD2.F32 R125, -RZ, R28.H0_H0 ;  /* 0x2000001cff7d7230 */ /* 0x000fe20000004100 */
[----:B------:R-:W-:Y:S01]  /*4dc0*/  F2FP.F16.F32.PACK_AB R110, R147, R110 ;  /* 0x0000006e936e723e */ /* 0x000fe200000000ff */
[----:B------:R-:W-:-:S02]  /*4dd0*/  HADD2.F32 R6, -RZ, R81.H1_H1 ;  /* 0x30000051ff067230 */ /* 0x000fc40000004100 */
[C---:B------:R-:W-:Y:S01]  /*4de0*/  FFMA.FTZ R153, R4.reuse, R153, R5 ;  /* 0x0000009904997223 */ /* 0x040fe20000010005 */
[----:B------:R-:W-:Y:S01]  /*4df0*/  FFMA.FTZ R146, R4, R7, R146 ;  /* 0x0000000704927223 */ /* 0x000fe20000010092 */
[----:B------:R-:W-:Y:S01]  /*4e00*/  FADD.FTZ R4, -R10, R113 ;  /* 0x000000710a047221 */ /* 0x000fe20000010100 */
[----:B------:R-:W-:Y:S01]  /*4e10*/  FFMA.FTZ R112, R124, R125, R137 ;  /* 0x0000007d7c707223 */ /* 0x000fe20000010089 */
[----:B------:R-:W-:Y:S02]  /*4e20*/  HADD2.F32 R5, -RZ, R48.H0_H0 ;  /* 0x20000030ff057230 */ /* 0x000fe40000004100 */
[----:B------:R-:W-:Y:S02]  /*4e30*/  HADD2.F32 R7, -RZ, R80.H0_H0 ;  /* 0x20000050ff077230 */ /* 0x000fe40000004100 */
[----:B------:R-:W-:Y:S01]  /*4e40*/  FMUL.FTZ R4, R119, R4 ;  /* 0x0000000477047220 */ /* 0x000fe20000410000 */
[----:B------:R-:W-:Y:S01]  /*4e50*/  HADD2.F32 R137, -RZ, R28.H1_H1 ;  /* 0x3000001cff897230 */ /* 0x000fe20000004100 */
[----:B------:R-:W-:Y:S01]  /*4e60*/  F2FP.F16.F32.PACK_AB R111, R146, R111 ;  /* 0x0000006f926f723e */ /* 0x000fe200000000ff */
[----:B------:R-:W-:-:S02]  /*4e70*/  HADD2.F32 R113, -RZ, R60.H1_H1 ;  /* 0x3000003cff717230 */ /* 0x000fc40000004100 */
[----:B------:R-:W-:Y:S01]  /*4e80*/  FFMA.FTZ R124, R124, R5, R7 ;  /* 0x000000057c7c7223 */ /* 0x000fe20000010007 */
[----:B------:R-:W-:Y:S02]  /*4e90*/  HADD2.F32 R125, -RZ, R48.H1_H1 ;  /* 0x30000030ff7d7230 */ /* 0x000fe40000004100 */
[----:B------:R-:W-:Y:S02]  /*4ea0*/  HADD2.F32 R5, -RZ, R80.H1_H1 ;  /* 0x30000050ff057230 */ /* 0x000fe40000004100 */
[C---:B------:R-:W-:Y:S01]  /*4eb0*/  FFMA.FTZ R137, R4.reuse, R137, R113 ;  /* 0x0000008904897223 */ /* 0x040fe20000010071 */
[----:B------:R-:W-:Y:S02]  /*4ec0*/  HADD2.F32 R113, -RZ, R29.H0_H0 ;  /* 0x2000001dff717230 */ /* 0x000fe40000004100 */
[----:B------:R-:W-:Y:S02]  /*4ed0*/  HADD2.F32 R7, -RZ, R61.H0_H0 ;  /* 0x2000003dff077230 */ /* 0x000fe40000004100 */
[----:B------:R-:W-:Y:S01]  /*4ee0*/  FFMA.FTZ R125, R4, R125, R5 ;  /* 0x0000007d047d7223 */ /* 0x000fe20000010005 */
[----:B------:R-:W-:-:S02]  /*4ef0*/  HADD2.F32 R5, -RZ, R49.H0_H0 ;  /* 0x20000031ff057230 */ /* 0x000fc40000004100 */
[----:B------:R-:W-:Y:S01]  /*4f00*/  FADD.FTZ R4, -R10, R139 ;  /* 0x0000008b0a047221 */ /* 0x000fe20000010100 */
[----:B------:R-:W-:Y:S02]  /*4f10*/  HADD2.F32 R139, -RZ, R49.H1_H1 ;  /* 0x30000031ff8b7230 */ /* 0x000fe40000004100 */
[C---:B------:R-:W-:Y:S01]  /*4f20*/  FFMA.FTZ R113, R136.reuse, R113, R7 ;  /* 0x0000007188717223 */ /* 0x040fe20000010007 */
[----:B------:R-:W-:Y:S02]  /*4f30*/  HADD2.F32 R7, -RZ, R81.H0_H0 ;  /* 0x20000051ff077230 */ /* 0x000fe40000004100 */
[----:B------:R-:W-:Y:S01]  /*4f40*/  FMUL.FTZ R4, R119, R4 ;  /* 0x0000000477047220 */ /* 0x000fe20000410000 */
[----:B------:R-:W-:Y:S01]  /*4f50*/  HADD2.F32 R159, -RZ, R50.H0_H0 ;  /* 0x20000032ff9f7230 */ /* 0x000fe20000004100 */
[----:B------:R-:W-:Y:S01]  /*4f60*/  F2FP.F16.F32.PACK_AB R112, R137, R112 ;  /* 0x000000708970723e */ /* 0x000fe200000000ff */
[----:B------:R-:W-:Y:S02]  /*4f70*/  HADD2.F32 R161, -RZ, R51.H1_H1 ;  /* 0x30000033ffa17230 */ /* 0x000fe40000004100 */
[----:B------:R-:W-:Y:S01]  /*4f80*/  FFMA.FTZ R138, R136, R5, R7 ;  /* 0x00000005888a7223 */ /* 0x000fe20000010007 */
[----:B------:R-:W-:-:S02]  /*4f90*/  HADD2.F32 R5, -RZ, R29.H1_H1 ;  /* 0x3000001dff057230 */ /* 0x000fc40000004100 */
[C---:B------:R-:W-:Y:S01]  /*4fa0*/  FFMA.FTZ R139, R4.reuse, R139, R6 ;  /* 0x0000008b048b7223 */ /* 0x040fe20000010006 */
[----:B------:R-:W-:Y:S01]  /*4fb0*/  HADD2.F32 R7, -RZ, R61.H1_H1 ;  /* 0x3000003dff077230 */ /* 0x000fe20000004100 */
[----:B------:R-:W-:Y:S01]  /*4fc0*/  F2FP.F16.F32.PACK_AB R6, R155, R148 ;  /* 0x000000949b06723e */ /* 0x000fe200000000ff */
[----:B------:R-:W-:Y:S02]  /*4fd0*/  HADD2.F32 R148, -RZ, R82.H1_H1 ;  /* 0x30000052ff947230 */ /* 0x000fe40000004100 */
[----:B------:R-:W-:Y:S02]  /*4fe0*/  HADD2.F32 R155, -RZ, R63.H0_H0 ;  /* 0x2000003fff9b7230 */ /* 0x000fe40000004100 */
[----:B------:R-:W-:Y:S01]  /*4ff0*/  FFMA.FTZ R136, R4, R5, R7 ;  /* 0x0000000504887223 */ /* 0x000fe20000010007 */
[----:B------:R-:W-:Y:S02]  /*5000*/  HADD2.F32 R5, -RZ, R30.H0_H0 ;  /* 0x2000001eff057230 */ /* 0x000fe40000004100 */
[----:B------:R-:W-:-:S02]  /*5010*/  HADD2.F32 R7, -RZ, R62.H0_H0 ;  /* 0x2000003eff077230 */ /* 0x000fc40000004100 */
[----:B------:R-:W-:Y:S01]  /*5020*/  HADD2.F32 R4, -RZ, R82.H0_H0 ;  /* 0x20000052ff047230 */ /* 0x000fe20000004100 */
[----:B------:R-:W-:Y:S02]  /*5030*/  F2FP.F16.F32.PACK_AB R113, R136, R113 ;  /* 0x000000718871723e */ /* 0x000fe400000000ff */
[C---:B------:R-:W-:Y:S01]  /*5040*/  FFMA.FTZ R114, R140.reuse, R5, R7 ;  /* 0x000000058c727223 */ /* 0x040fe20000010007 */
[----:B------:R-:W-:Y:S01]  /*5050*/  F2FP.F16.F32.PACK_AB R5, R149, R142 ;  /* 0x0000008e9505723e */ /* 0x000fe200000000ff */
[----:B------:R-:W-:Y:S01]  /*5060*/  FFMA.FTZ R140, R140, R159, R4 ;  /* 0x0000009f8c8c7223 */ /* 0x000fe20000010004 */
[----:B------:R-:W-:Y:S01]  /*5070*/  F2FP.F16.F32.PACK_AB R4, R145, R132 ;  /* 0x000000849104723e */ /* 0x000fe200000000ff */
[----:B------:R-:W-:Y:S01]  /*5080*/  FADD.FTZ R132, -R10, R141 ;  /* 0x0000008d0a847221 */ /* 0x000fe20000010100 */
[----:B------:R-:W-:Y:S01]  /*5090*/  F2FP.F16.F32.PACK_AB R7, R157, R150 ;  /* 0x000000969d07723e */ /* 0x000fe200000000ff */
[----:B------:R-:W-:Y:S01]  /*50a0*/  IMAD.WIDE.U32 R142, R143, 0x10, R134 ;  /* 0x000000108f8e7825 */ /* 0x000fe200078e0086 */
[----:B------:R-:W0:Y:S03]  /*50b0*/  LDC.64 R136, c[0x0][0x380] ;  /* 0x0000e000ff887b82 */ /* 0x000e260000000a00 */
[----:B------:R-:W-:Y:S01]  /*50c0*/  FMUL.FTZ R132, R119, R132 ;  /* 0x0000008477847220 */ /* 0x000fe20000410000 */
[----:B------:R-:W-:Y:S01]  /*50d0*/  HADD2.F32 R145, -RZ, R30.H1_H1 ;  /* 0x3000001eff917230 */ /* 0x000fe20000004100 */
[----:B------:R1:W-:Y:S01]  /*50e0*/  STG.E.128 desc[UR6][R142.64], R4 ;  /* 0x000000048e007986 */ /* 0x0003e2000c101d06 */
[----:B------:R-:W-:-:S02]  /*50f0*/  HADD2.F32 R141, -RZ, R62.H1_H1 ;  /* 0x3000003eff8d7230 */ /* 0x000fc40000004100 */
[----:B------:R-:W-:Y:S02]  /*5100*/  HADD2.F32 R149, -RZ, R50.H1_H1 ;  /* 0x30000032ff957230 */ /* 0x000fe40000004100 */
[----:B------:R-:W-:Y:S02]  /*5110*/  HADD2.F32 R159, -RZ, R31.H1_H1 ;  /* 0x3000001fff9f7230 */ /* 0x000fe40000004100 */
[C---:B------:R-:W-:Y:S01]  /*5120*/  FFMA.FTZ R145, R132.reuse, R145, R141 ;  /* 0x0000009184917223 */ /* 0x040fe2000001008d */
[----:B------:R-:W-:Y:S02]  /*5130*/  HADD2.F32 R157, -RZ, R51.H0_H0 ;  /* 0x20000033ff9d7230 */ /* 0x000fe40000004100 */
[----:B------:R-:W-:Y:S01]  /*5140*/  FFMA.FTZ R141, R132, R149, R148 ;  /* 0x00000095848d7223 */ /* 0x000fe20000010094 */
[----:B------:R-:W-:Y:S01]  /*5150*/  FADD.FTZ R132, -R10, R121 ;  /* 0x000000790a847221 */ /* 0x000fe20000010100 */
[----:B------:R-:W-:Y:S01]  /*5160*/  HADD2.F32 R149, -RZ, R31.H0_H0 ;  /* 0x2000001fff957230 */ /* 0x000fe20000004100 */
[----:B------:R-:W-:Y:S01]  /*5170*/  F2FP.F16.F32.PACK_AB R114, R145, R114 ;  /* 0x000000729172723e */ /* 0x000fe200000000ff */
[----:B------:R-:W-:-:S02]  /*5180*/  HADD2.F32 R121, -RZ, R63.H1_H1 ;  /* 0x3000003fff797230 */ /* 0x000fc40000004100 */
[----:B------:R-:W-:Y:S01]  /*5190*/  FMUL.FTZ R132, R119, R132 ;  /* 0x0000008477847220 */ /* 0x000fe20000410000 */
[----:B------:R-:W-:-:S03]  /*51a0*/  HADD2.F32 R150, -RZ, R83.H0_H0 ;  /* 0x20000053ff967230 */ /* 0x000fc60000004100 */
[----:B------:R-:W-:Y:S01]  /*51b0*/  FFMA.FTZ R148, R132, R149, R155 ;  /* 0x0000009584947223 */ /* 0x000fe2000001009b */
[----:B-1----:R-:W-:Y:S02]  /*51c0*/  HADD2.F32 R4, -RZ, R83.H1_H1 ;  /* 0x30000053ff047230 */ /* 0x002fe40000004100 */
[----:B------:R-:W-:Y:S01]  /*51d0*/  FFMA.FTZ R149, R122, R159, R121 ;  /* 0x0000009f7a957223 */ /* 0x000fe20000010079 */
[----:B------:R-:W-:Y:S02]  /*51e0*/  HADD2.F32 R5, -RZ, R32.H0_H0 ;  /* 0x20000020ff057230 */ /* 0x000fe40000004100 */
[----:B------:R-:W-:Y:S01]  /*51f0*/  FFMA.FTZ R142, R132, R157, R150 ;  /* 0x0000009d848e7223 */ /* 0x000fe20000010096 */
[----:B------:R-:W-:Y:S02]  /*5200*/  HADD2.F32 R7, -RZ, R56.H0_H0 ;  /* 0x20000038ff077230 */ /* 0x000fe40000004100 */
[----:B------:R-:W-:Y:S01]  /*5210*/  FFMA.FTZ R143, R122, R161, R4 ;  /* 0x000000a17a8f7223 */ /* 0x000fe20000010004 */
[----:B------:R-:W-:Y:S01]  /*5220*/  FADD.FTZ R4, -R10, R13 ;  /* 0x0000000d0a047221 */ /* 0x000fe20000010100 */
[----:B------:R-:W-:Y:S01]  /*5230*/  FMUL.FTZ R122, R119, R12 ;  /* 0x0000000c777a7220 */ /* 0x000fe20000410000 */
[----:B------:R-:W-:-:S02]  /*5240*/  HADD2.F32 R121, -RZ, R52.H0_H0 ;  /* 0x20000034ff797230 */ /* 0x000fc40000004100 */
[----:B------:R-:W-:Y:S01]  /*5250*/  FADD.FTZ R150, -R10, R9 ;  /* 0x000000090a967221 */ /* 0x000fe20000010100 */
[----:B------:R-:W-:Y:S01]  /*5260*/  FMUL.FTZ R4, R119, R4 ;  /* 0x0000000477047220 */ /* 0x000fe20000410000 */
[----:B------:R-:W-:Y:S01]  /*5270*/  HADD2.F32 R6, -RZ, R76.H0_H0 ;  /* 0x2000004cff067230 */ /* 0x000fe20000004100 */
[----:B0-----:R-:W-:Y:S01]  /*5280*/  IADD3 R3, PT, PT, R3, R136, RZ ;  /* 0x0000008803037210 */ /* 0x001fe20007ffe0ff */
[----:B------:R-:W-:Y:S02]  /*5290*/  HADD2.F32 R13, -RZ, R32.H1_H1 ;  /* 0x30000020ff0d7230 */ /* 0x000fe40000004100 */
[C---:B------:R-:W-:Y:S01]  /*52a0*/  FFMA.FTZ R12, R4.reuse, R5, R7 ;  /* 0x00000005040c7223 */ /* 0x040fe20000010007 */
[----:B------:R-:W-:Y:S02]  /*52b0*/  HADD2.F32 R155, -RZ, R56.H1_H1 ;  /* 0x30000038ff9b7230 */ /* 0x000fe40000004100 */
[----:B------:R-:W-:Y:S01]  /*52c0*/  FFMA.FTZ R4, R4, R121, R6 ;  /* 0x0000007904047223 */ /* 0x000fe20000010006 */
[----:B------:R-:W-:-:S02]  /*52d0*/  HADD2.F32 R5, -RZ, R52.H1_H1 ;  /* 0x30000034ff057230 */ /* 0x000fc40000004100 */
[----:B------:R-:W-:Y:S01]  /*52e0*/  FADD.FTZ R6, -R10, R15 ;  /* 0x0000000f0a067221 */ /* 0x000fe20000010100 */
[----:B------:R-:W-:Y:S02]  /*52f0*/  HADD2.F32 R7, -RZ, R76.H1_H1 ;  /* 0x3000004cff077230 */ /* 0x000fe40000004100 */
[C---:B------:R-:W-:Y:S01]  /*5300*/  FFMA.FTZ R13, R122.reuse, R13, R155 ;  /* 0x0000000d7a0d7223 */ /* 0x040fe2000001009b */
[----:B------:R-:W-:Y:S02]  /*5310*/  HADD2.F32 R121, -RZ, R33.H0_H0 ;  /* 0x20000021ff797230 */ /* 0x000fe40000004100 */
[----:B------:R-:W-:Y:S01]  /*5320*/  FMUL.FTZ R150, R119, R150 ;  /* 0x0000009677967220 */ /* 0x000fe20000410000 */
[----:B------:R-:W-:Y:S02]  /*5330*/  HADD2.F32 R155, -RZ, R57.H0_H0 ;  /* 0x20000039ff9b7230 */ /* 0x000fe40000004100 */
[----:B------:R-:W-:Y:S01]  /*5340*/  FFMA.FTZ R5, R122, R5, R7 ;  /* 0x000000057a057223 */ /* 0x000fe20000010007 */
[----:B------:R-:W-:-:S02]  /*5350*/  HADD2.F32 R7, -RZ, R53.H0_H0 ;  /* 0x20000035ff077230 */ /* 0x000fc40000004100 */
[----:B------:R-:W-:Y:S01]  /*5360*/  FMUL.FTZ R122, R119, R6 ;  /* 0x00000006777a7220 */ /* 0x000fe20000410000 */
[----:B------:R-:W-:Y:S02]  /*5370*/  HADD2.F32 R15, -RZ, R77.H0_H0 ;  /* 0x2000004dff0f7230 */ /* 0x000fe40000004100 */
[C---:B------:R-:W-:Y:S01]  /*5380*/  FFMA.FTZ R121, R14.reuse, R121, R155 ;  /* 0x000000790e797223 */ /* 0x040fe2000001009b */
[----:B------:R-:W-:Y:S01]  /*5390*/  HADD2.F32 R155, -RZ, R33.H1_H1 ;  /* 0x30000021ff9b7230 */ /* 0x000fe20000004100 */
[----:B------:R-:W-:Y:S01]  /*53a0*/  ISETP.GE.AND P2, PT, R3, R137, PT ;  /* 0x000000890300720c */ /* 0x000fe20003f46270 */
[----:B------:R-:W-:Y:S02]  /*53b0*/  HADD2.F32 R157, -RZ, R57.H1_H1 ;  /* 0x30000039ff9d7230 */ /* 0x000fe40000004100 */
[----:B------:R-:W-:Y:S01]  /*53c0*/  FFMA.FTZ R6, R14, R7, R15 ;  /* 0x000000070e067223 */ /* 0x000fe2000001000f */
[----:B------:R-:W-:Y:S01]  /*53d0*/  HADD2.F32 R7, -RZ, R53.H1_H1 ;  /* 0x30000035ff077230 */ /* 0x000fe20000004100 */
[----:B------:R-:W-:Y:S01]  /*53e0*/  F2FP.F16.F32.PACK_AB R115, R149, R148 ;  /* 0x000000949573723e */ /* 0x000fe200000000ff */
[----:B------:R-:W-:-:S02]  /*53f0*/  HADD2.F32 R15, -RZ, R77.H1_H1 ;  /* 0x3000004dff0f7230 */ /* 0x000fc40000004100 */
[C---:B------:R-:W-:Y:S01]  /*5400*/  FFMA.FTZ R14, R122.reuse, R155, R157 ;  /* 0x0000009b7a0e7223 */ /* 0x040fe2000001009d */
[----:B------:R-:W-:Y:S02]  /*5410*/  HADD2.F32 R155, -RZ, R58.H0_H0 ;  /* 0x2000003aff9b7230 */ /* 0x000fe40000004100 */
[----:B------:R-:W-:Y:S02]  /*5420*/  HADD2.F32 R157, -RZ, R54.H0_H0 ;  /* 0x20000036ff9d7230 */ /* 0x000fe40000004100 */
[----:B------:R-:W-:Y:S01]  /*5430*/  FFMA.FTZ R7, R122, R7, R15 ;  /* 0x000000077a077223 */ /* 0x000fe2000001000f */
[----:B------:R-:W-:Y:S01]  /*5440*/  HADD2.F32 R15, -RZ, R34.H0_H0 ;  /* 0x20000022ff0f7230 */ /* 0x000fe20000004100 */
[----:B------:R-:W-:Y:S01]  /*5450*/  F2FP.F16.F32.PACK_AB R121, R14, R121 ;  /* 0x000000790e79723e */ /* 0x000fe200000000ff */
[----:B------:R-:W-:Y:S02]  /*5460*/  HADD2.F32 R132, -RZ, R78.H0_H0 ;  /* 0x2000004eff847230 */ /* 0x000fe40000004100 */
[----:B------:R-:W-:-:S02]  /*5470*/  HADD2.F32 R9, -RZ, R58.H1_H1 ;  /* 0x3000003aff097230 */ /* 0x000fc40000004100 */
[C---:B------:R-:W-:Y:S01]  /*5480*/  FFMA.FTZ R122, R8.reuse, R15, R155 ;  /* 0x0000000f087a7223 */ /* 0x040fe2000001009b */
[----:B------:R-:W-:Y:S02]  /*5490*/  HADD2.F32 R15, -RZ, R34.H1_H1 ;  /* 0x30000022ff0f7230 */ /* 0x000fe40000004100 */
[----:B------:R-:W-:Y:S01]  /*54a0*/  FFMA.FTZ R8, R8, R157, R132 ;  /* 0x0000009d08087223 */ /* 0x000fe20000010084 */
        /* <DEDUP_REMOVED lines=8> */
[----:B------:R-:W-:-:S02]  /*5530*/  HADD2.F32 R155, -RZ, R59.H0_H0 ;  /* 0x2000003bff9b7230 */ /* 0x000fc40000004100 */
[----:B------:R-:W-:Y:S01]  /*5540*/  FMUL.FTZ R132, R119, R132 ;  /* 0x0000008477847220 */ /* 0x000fe20000410000 */
[----:B------:R-:W-:Y:S01]  /*5550*/  F2FP.F16.F32.PACK_AB R119, R153, R130 ;  /* 0x000000829977723e */ /* 0x000fe200000000ff */
[----:B------:R-:W-:Y:S02]  /*5560*/  HADD2.F32 R10, -RZ, R79.H0_H0 ;  /* 0x2000004fff0a7230 */ /* 0x000fe40000004100 */
[C---:B------:R-:W-:Y:S01]  /*5570*/  FFMA.FTZ R123, R132.reuse, R123, R155 ;  /* 0x0000007b847b7223 */ /* 0x040fe2000001009b */
[----:B------:R-:W-:Y:S02]  /*5580*/  HADD2.F32 R155, -RZ, R55.H1_H1 ;  /* 0x30000037ff9b7230 */ /* 0x000fe40000004100 */
[----:B------:R-:W-:Y:S02]  /*5590*/  HADD2.F32 R130, -RZ, R79.H1_H1 ;  /* 0x3000004fff827230 */ /* 0x000fe40000004100 */
[----:B------:R-:W-:Y:S01]  /*55a0*/  FFMA.FTZ R10, R132, R157, R10 ;  /* 0x0000009d840a7223 */ /* 0x000fe2000001000a */
[----:B------:R-:W-:Y:S01]  /*55b0*/  IMAD.WIDE.U32 R152, R131, 0x10, R128 ;  /* 0x0000001083987825 */ /* 0x000fe200078e0080 */
[----:B------:R-:W-:-:S03]  /*55c0*/  F2FP.F16.F32.PACK_AB R123, R120, R123 ;  /* 0x0000007b787b723e */ /* 0x000fc600000000ff */
[----:B------:R-:W-:Y:S01]  /*55d0*/  FFMA.FTZ R11, R126, R155, R130 ;  /* 0x0000009b7e0b7223 */ /* 0x000fe20000010082 */
[----:B------:R-:W-:Y:S01]  /*55e0*/  IMAD.WIDE.U32 R130, R131, 0x10, R134 ;  /* 0x0000001083827825 */ /* 0x000fe200078e0086 */
[----:B------:R0:W-:Y:S01]  /*55f0*/  STG.E.128 desc[UR6][R152.64], R116 ;  /* 0x0000007498007986 */ /* 0x0001e2000c101d06 */
[----:B------:R-:W-:Y:S02]  /*5600*/  F2FP.F16.F32.PACK_AB R120, R13, R12 ;  /* 0x0000000c0d78723e */ /* 0x000fe400000000ff */
[----:B------:R-:W-:Y:S01]  /*5610*/  IMAD.WIDE.U32 R126, R133, 0x10, R128 ;  /* 0x00000010857e7825 */ /* 0x000fe200078e0080 */
[----:B------:R-:W-:Y:S01]  /*5620*/  F2FP.F16.F32.PACK_AB R11, R11, R10 ;  /* 0x0000000a0b0b723e */ /* 0x000fe200000000ff */
[----:B------:R1:W-:Y:S01]  /*5630*/  STG.E.128 desc[UR6][R130.64], R108 ;  /* 0x0000006c82007986 */ /* 0x0003e2000c101d06 */
[----:B------:R-:W-:Y:S01]  /*5640*/  F2FP.F16.F32.PACK_AB R10, R9, R8 ;  /* 0x00000008090a723e */ /* 0x000fe200000000ff */
[----:B------:R-:W-:Y:S01]  /*5650*/  IMAD.WIDE.U32 R132, R133, 0x10, R134 ;  /* 0x0000001085847825 */ /* 0x000fe200078e0086 */
[----:B------:R-:W-:Y:S01]  /*5660*/  F2FP.F16.F32.PACK_AB R9, R7, R6 ;  /* 0x000000060709723e */ /* 0x000fe200000000ff */
[----:B------:R1:W-:Y:S01]  /*5670*/  STG.E.128 desc[UR6][R126.64], R112 ;  /* 0x000000707e007986 */ /* 0x0003e2000c101d06 */
[----:B------:R-:W-:Y:S01]  /*5680*/  F2FP.F16.F32.PACK_AB R8, R5, R4 ;  /* 0x000000040508723e */ /* 0x000fe200000000ff */
[----:B------:R-:W-:-:S04]  /*5690*/  IMAD.WIDE.U32 R128, R151, 0x10, R128 ;  /* 0x0000001097807825 */ /* 0x000fc800078e0080 */
[----:B------:R-:W-:Y:S01]  /*56a0*/  IMAD.WIDE.U32 R134, R151, 0x10, R134 ;  /* 0x0000001097867825 */ /* 0x000fe200078e0086 */
[----:B0-----:R-:W-:Y:S02]  /*56b0*/  F2FP.F16.F32.PACK_AB R119, R143, R142 ;  /* 0x0000008e8f77723e */ /* 0x001fe400000000ff */
[----:B------:R-:W-:Y:S02]  /*56c0*/  F2FP.F16.F32.PACK_AB R118, R141, R140 ;  /* 0x0000008c8d76723e */ /* 0x000fe400000000ff */
[----:B------:R-:W-:Y:S02]  /*56d0*/  F2FP.F16.F32.PACK_AB R117, R139, R138 ;  /* 0x0000008a8b75723e */ /* 0x000fe400000000ff */
[----:B------:R-:W-:-:S05]  /*56e0*/  F2FP.F16.F32.PACK_AB R116, R125, R124 ;  /* 0x0000007c7d74723e */ /* 0x000fca00000000ff */
[----:B------:R1:W-:Y:S04]  /*56f0*/  STG.E.128 desc[UR6][R132.64], R116 ;  /* 0x0000007484007986 */ /* 0x0003e8000c101d06 */
[----:B------:R1:W-:Y:S04]  /*5700*/  STG.E.128 desc[UR6][R128.64], R120 ;  /* 0x0000007880007986 */ /* 0x0003e8000c101d06 */
[----:B------:R1:W-:Y:S01]  /*5710*/  STG.E.128 desc[UR6][R134.64], R8 ;  /* 0x0000000886007986 */ /* 0x0003e2000c101d06 */
[----:B------:R-:W-:Y:S05]  /*5720*/  @!P2 BRA `(.L_x_2269) ;  /* 0xffffffb000b8a947 */ /* 0x000fea000383ffff */
[----:B------:R-:W-:Y:S05]  /*5730*/  EXIT ;  /* 0x000000000000794d */ /* 0x000fea0003800000 */
.L_x_2270:
        /* <DEDUP_REMOVED lines=12> */
.L_x_22309:


//--------------------- .text._ZN10layer_norm31ln_parallel_residual_fwd_kernelINS_13Kernel_traitsI6__halfS2_S2_S2_fjLj5120ELj1ELj1ELj4ELj16ENS_18Kernel_traits_baseILj5120ES2_S2_S2_S2_fjLj128EEEEELb0ELb1ELb0EEEvNS_9FwdParamsE --------------------------
	.section	.text._ZN10layer_norm31ln_parallel_residual_fwd_kernelINS_13Kernel_traitsI6__halfS2_S2_S2_fjLj5120ELj1ELj1ELj4ELj16ENS_18Kernel_traits_baseILj5120ES2_S2_S2_S2_fjLj128EEEEELb0ELb1ELb0EEEvNS_9FwdParamsE,"ax",@progbits
	.align	128
        .global         _ZN10layer_norm31ln_parallel_residual_fwd_kernelINS_13Kernel_traitsI6__halfS2_S2_S2_fjLj5120ELj1ELj1ELj4ELj16ENS_18Kernel_traits_baseILj5120ES2_S2_S2_S2_fjLj128EEEEELb0ELb1ELb0EEEvNS_9FwdParamsE
        .type           _ZN10layer_norm31ln_parallel_residual_fwd_kernelINS_13Kernel_traitsI6__halfS2_S2_S2_fjLj5120ELj1ELj1ELj4ELj16ENS_18Kernel_traits_baseILj5120ES2_S2_S2_S2_fjLj128EEEEELb0ELb1ELb0EEEvNS_9FwdParamsE,@function
        .size           _ZN10layer_norm31ln_parallel_residual_fwd_kernelINS_13Kernel_traitsI6__halfS2_S2_S2_fjLj5120ELj1ELj1ELj4ELj16ENS_18Kernel_traits_baseILj5120ES2_S2_S2_S2_fjLj128EEEEELb0ELb1ELb0EEEvNS_9FwdParamsE,(.L_x_22310 - _ZN10layer_norm31ln_parallel_residual_fwd_kernelINS_13Kernel_traitsI6__halfS2_S2_S2_fjLj5120ELj1ELj1ELj4ELj16ENS_18Kernel_traits_baseILj5120ES2_S2_S2_S2_fjLj128EEEEELb0ELb1ELb0EEEvNS_9FwdParamsE)
        .other          _ZN10layer_norm31ln_parallel_residual_fwd_kernelINS_13Kernel_traitsI6__halfS2_S2_S2_fjLj5120ELj1ELj1ELj4ELj16ENS_18Kernel_traits_baseILj5120ES2_S2_S2_S2_fjLj128EEEEELb0ELb1ELb0EEEvNS_9FwdParamsE,@"STO_CUDA_ENTRY STV_DEFAULT"
_ZN10layer_norm31ln_parallel_residual_fwd_kernelINS_13Kernel_traitsI6__halfS2_S2_S2_fjLj5120ELj1ELj1ELj4ELj16ENS_18Kernel_traits_baseILj5120ES2_S2_S2_S2_fjLj128EEEEELb0ELb1ELb0EEEvNS_9FwdParamsE:
.text._ZN10layer_norm31ln_parallel_residual_fwd_kernelINS_13Kernel_traitsI6__halfS2_S2_S2_fjLj5120ELj1ELj1ELj4ELj16ENS_18Kernel_traits_baseILj5120ES2_S2_S2_S2_fjLj128EEEEELb0ELb1ELb0EEEvNS_9FwdParamsE:
        /* <DEDUP_REMOVED lines=13> */
[----:B------:R-:W-:Y:S02]  /*00d0*/  LOP3.LUT R7, R9, 0x1f, R8, 0xf8, !PT ;  /* 0x0000001f09077812 */ /* 0x000fe400078ef808 */
[----:B----4-:R-:W-:Y:S02]  /*00e0*/  MOV R5, UR4 ;  /* 0x0000000400057c02 */ /* 0x010fe40008000f00 */
[----:B------:R-:W-:-:S04]  /*00f0*/  LOP3.LUT R3, R7, 0x7f, RZ, 0x3c, !PT ;  /* 0x0000007f07037812 */ /* 0x000fc800078e3cff */
[----:B------:R-:W-:Y:S01]  /*0100*/  LEA.HI.SX32 R4, R0, R3, 0x1d ;  /* 0x0000000300047211 */ /* 0x000fe200078feaff */
[----:B---3--:R-:W-:Y:S06]  /*0110*/  BRA.U !UP0, `(.L_x_2272) ;  /* 0x0000000108a87547 */ /* 0x008fec000b800000 */
        /* <DEDUP_REMOVED lines=13> */
[C---:B-1----:R-:W-:Y:S01]  /*01f0*/  @P1 IMAD.WIDE.U32 R14, R25.reuse, 0x10, R14 ;  /* 0x00000010190e1825 */ /* 0x042fe200078e000e */
[----:B------:R-:W-:-:S04]  /*0200*/  @P1 IADD3 R25, PT, PT, R25, 0x80, RZ ;  /* 0x0000008019191810 */ /* 0x000fc80007ffe0ff */
        /* <DEDUP_REMOVED lines=27> */
.L_x_2272:
        /* <DEDUP_REMOVED lines=11> */
[C---:B0-----:R-:W-:Y:S01]  /*0470*/  @P1 IMAD.WIDE.U32 R2, R21.reuse, 0x10, R2 ;  /* 0x0000001015021825 */ /* 0x041fe200078e0002 */
[----:B------:R-:W-:-:S04]  /*0480*/  @P1 IADD3 R21, PT, PT, R21, 0x80, RZ ;  /* 0x0000008015151810 */ /* 0x000fc80007ffe0ff */
[----:B------:R0:W5:Y:S02]  /*0490*/  @P1 LDG.E.128 R60, desc[UR6][R2.64] ;  /* 0x00000006023c1981 */ /* 0x000164000c1e1d00 */
[----:B------:R-:W4:Y:S01]  /*04a0*/  @P0 LDC.64 R12, c[0x0][0x3d0] ;  /* 0x0000f400ff0c0b82 */ /* 0x000f220000000a00 */
[C---:B-1----:R-:W-:Y:S01]  /*04b0*/  @P2 IMAD.WIDE.U32 R14, R21.reuse, 0x10, R10 ;  /* 0x00000010150e2825 */ /* 0x042fe200078e000a */
[----:B------:R-:W-:-:S04]  /*04c0*/  @P2 IADD3 R21, PT, PT, R21, 0x80, RZ ;  /* 0x0000008015152810 */ /* 0x000fc80007ffe0ff */
[----:B------:R0:W5:Y:S01]  /*04d0*/  @P2 LDG.E.128 R52, desc[UR6][R14.64] ;  /* 0x000000060e342981 */ /* 0x000162000c1e1d00 */
[C---:B--2---:R-:W-:Y:S01]  /*04e0*/  @P3 IMAD.WIDE.U32 R16, R21.reuse, 0x10, R16 ;  /* 0x0000001015103825 */ /* 0x044fe200078e0010 */
[----:B------:R-:W-:-:S04]  /*04f0*/  @P3 IADD3 R21, PT, PT, R21, 0x80, RZ ;  /* 0x0000008015153810 */ /* 0x000fc80007ffe0ff */
[----:B------:R0:W5:Y:S01]  /*0500*/  @P3 LDG.E.128 R44, desc[UR6][R16.64] ;  /* 0x00000006102c3981 */ /* 0x000162000c1e1d00 */
[----:B---3--:R-:W-:-:S05]  /*0510*/  @P4 IMAD.WIDE.U32 R10, R21, 0x10, R18 ;  /* 0x00000010150a4825 */ /* 0x008fca00078e0012 */
[----:B------:R0:W5:Y:S01]  /*0520*/  @P4 LDG.E.128 R36, desc[UR6][R10.64] ;  /* 0x000000060a244981 */ /* 0x000162000c1e1d00 */
[----:B----4-:R-:W-:-:S05]  /*0530*/  @P0 IMAD.WIDE.U32 R12, R7, 0x10, R12 ;  /* 0x00000010070c0825 */ /* 0x010fca00078e000c */
[----:B------:R0:W5:Y:S01]  /*0540*/  @P0 LDG.E.128 R68, desc[UR6][R12.64] ;  /* 0x000000060c440981 */ /* 0x000162000c1e1d00 */
[----:B------:R-:W-:Y:S02]  /*0550*/  HFMA2 R42, -RZ, RZ, 0, 0 ;  /* 0x00000000ff2a7431 */ /* 0x000fe400000001ff */
[----:B------:R-:W-:Y:S01]  /*0560*/  HFMA2 R58, -RZ, RZ, 0, 0 ;  /* 0x00000000ff3a7431 */ /* 0x000fe200000001ff */
[----:B------:R-:W-:Y:S02]  /*0570*/  CS2R R40, SRZ ;  /* 0x0000000000287805 */ /* 0x000fe4000001ff00 */
[----:B------:R-:W-:Y:S02]  /*0580*/  MOV R50, RZ ;  /* 0x000000ff00327202 */ /* 0x000fe40000000f00 */
[----:B------:R-:W-:Y:S02]  /*0590*/  CS2R R48, SRZ ;  /* 0x0000000000307805 */ /* 0x000fe4000001ff00 */
[----:B------:R-:W-:-:S02]  /*05a0*/  CS2R R56, SRZ ;  /* 0x0000000000387805 */ /* 0x000fc4000001ff00 */
[----:B------:R-:W-:Y:S02]  /*05b0*/  MOV R66, RZ ;  /* 0x000000ff00427202 */ /* 0x000fe40000000f00 */
[----:B------:R-:W-:Y:S02]  /*05c0*/  CS2R R64, SRZ ;  /* 0x0000000000407805 */ /* 0x000fe4000001ff00 */
[----:B------:R-:W-:Y:S02]  /*05d0*/  @P0 MOV R67, RZ ;  /* 0x000000ff00430202 */ /* 0x000fe40000000f00 */
[----:B------:R-:W-:Y:S02]  /*05e0*/  @P4 CS2R R34, SRZ ;  /* 0x0000000000224805 */ /* 0x000fe4000001ff00 */
[----:B------:R-:W-:Y:S02]  /*05f0*/  @P4 CS2R R32, SRZ ;  /* 0x0000000000204805 */ /* 0x000fe4000001ff00 */
[----:B------:R-:W-:-:S02]  /*0600*/  @P1 MOV R59, RZ ;  /* 0x000000ff003b1202 */ /* 0x000fc40000000f00 */
[----:B------:R-:W-:Y:S02]  /*0610*/  @P2 MOV R51, RZ ;  /* 0x000000ff00332202 */ /* 0x000fe40000000f00 */
[----:B0-----:R-:W-:-:S07]  /*0620*/  @P3 MOV R43, RZ ;  /* 0x000000ff002b3202 */ /* 0x001fce0000000f00 */
.L_x_2273:
[----:B------:R-:W-:Y:S05]  /*0630*/  BSYNC.RECONVERGENT B0 ;  /* 0x0000000000007941 */ /* 0x000fea0003800200 */
.L_x_2271:
[----:B------:R-:W0:Y:S02]  /*0640*/  LDCU UR4, c[0x0][0x384] ;  /* 0x00007080ff0477ac */ /* 0x000e240008000800 */
[----:B0-----:R-:W-:-:S13]  /*0650*/  ISETP.GE.AND P1, PT, R5, UR4, PT ;  /* 0x0000000405007c0c */ /* 0x001fda000bf26270 */
[----:B------:R-:W-:Y:S05]  /*0660*/  @P1 EXIT ;  /* 0x000000000000194d */ /* 0x000fea0003800000 */
[----:B------:R-:W-:Y:S01]  /*0670*/  SHF.R.S32.HI R0, RZ, 0x3, R0 ;  /* 0x00000003ff007819 */ /* 0x000fe20000011400 */
[----:B------:R-:W0:Y:S01]  /*0680*/  LDC.64 R10, c[0x0][0x398] ;  /* 0x0000e600ff0a7b82 */ /* 0x000e220000000a00 */
[----:B------:R-:W0:Y:S02]  /*0690*/  LDCU.64 UR4, c[0x0][0x3a0] ;  /* 0x00007400ff0477ac */ /* 0x000e240008000a00 */
[C---:B------:R-:W-:Y:S02]  /*06a0*/  LOP3.LUT R2, R0.reuse, 0x7f, RZ, 0xc0, !PT ;  /* 0x0000007f00027812 */ /* 0x040fe400078ec0ff */
[----:B------:R-:W-:Y:S01]  /*06b0*/  SHF.L.U32 R0, R0, 0x1, RZ ;  /* 0x0000000100007819 */ /* 0x000fe200000006ff */
[----:B------:R-:W1:Y:S01]  /*06c0*/  LDCU UR10, c[0x0][0x388] ;  /* 0x00007100ff0a77ac */ /* 0x000e620008000800 */
[----:B------:R-:W-:Y:S01]  /*06d0*/  VIADDMNMX R9, R2, -R9, RZ, !PT ;  /* 0x8000000902097246 */ /* 0x000fe200078001ff */
[----:B------:R-:W-:Y:S01]  /*06e0*/  IMAD R3, R6, -0x20, R2 ;  /* 0xffffffe006037824 */ /* 0x000fe200078e0202 */
[----:B------:R-:W-:Y:S01]  /*06f0*/  LOP3.LUT R0, R0, 0xffffff00, RZ, 0xc0, !PT ;  /* 0xffffff0000007812 */ /* 0x000fe200078ec0ff */
[----:B------:R-:W2:Y:S01]  /*0700*/  LDCU.U8 UR8, c[0x0][0x410] ;  /* 0x00008200ff0877ac */ /* 0x000ea20008000000 */
[----:B------:R-:W-:-:S02]  /*0710*/  VIMNMX R9, PT, PT, R9, 0x20, PT ;  /* 0x0000002009097848 */ /* 0x000fc40003fe0100 */
[----:B------:R-:W-:Y:S01]  /*0720*/  VIMNMX R3, PT, PT, RZ, R3, !PT ;  /* 0x00000003ff037248 */ /* 0x000fe20007fe0100 */
[----:B------:R-:W3:Y:S01]  /*0730*/  LDCU UR9, c[0x0][0x400] ;  /* 0x00008000ff0977ac */ /* 0x000ee20008000800 */
[-C--:B------:R-:W-:Y:S02]  /*0740*/  LEA R9, R9, R0.reuse, 0x3 ;  /* 0x0000000009097211 */ /* 0x080fe400078e18ff */
[----:B------:R-:W-:Y:S01]  /*0750*/  VIMNMX R3, PT, PT, R3, 0x20, PT ;  /* 0x0000002003037848 */ /* 0x000fe20003fe0100 */
[----:B------:R-:W4:Y:S01]  /*0760*/  LDCU.64 UR12, c[0x0][0x398] ;  /* 0x00007300ff0c77ac */ /* 0x000f220008000a00 */
[----:B------:R-:W-:Y:S02]  /*0770*/  I2FP.F32.U32 R9, R9 ;  /* 0x0000000900097245 */ /* 0x000fe40000201000 */
[----:B------:R-:W-:Y:S01]  /*0780*/  LEA R0, R3, R0, 0x3 ;  /* 0x0000000003007211 */ /* 0x000fe200078e18ff */
[----:B------:R-:W0:Y:S01]  /*0790*/  LDCU.64 UR14, c[0x0][0x3a0] ;  /* 0x00007400ff0e77ac */ /* 0x000e220008000a00 */
[----:B------:R0:W0:Y:S02]  /*07a0*/  MUFU.RCP R2, R9 ;  /* 0x0000000900027308 */ /* 0x0000240000001000 */
[----:B0-----:R-:W-:Y:S01]  /*07b0*/  LOP3.LUT P1, RZ, R10, UR4, RZ, 0xfc, !PT ;  /* 0x000000040aff7c12 */ /* 0x001fe2000f82fcff */
[----:B------:R-:W-:-:S03]  /*07c0*/  UPLOP3.LUT UP1, UPT, UPT, UPT, UPT, 0x40, 0x4 ;  /* 0x000000000004789c */ /* 0x000fc60003f2e870 */
[----:B-1234-:R-:W-:-:S13]  /*07d0*/  LOP3.LUT P1, RZ, R11, UR5, RZ, 0xfc, P1 ;  /* 0x000000050bff7c12 */ /* 0x01efda000882fcff */
.L_x_2316:
[----:B------:R-:W-:Y:S01]  /*07e0*/  IMAD R72, R5, UR10, RZ ;  /* 0x0000000a05487c24 */ /* 0x000fe2000f8e02ff */
[----:B------:R-:W-:Y:S04]  /*07f0*/  BSSY.RECONVERGENT B0, `(.L_x_2274) ;  /* 0x0000089000007945 */ /* 0x000fe80003800200 */
[----:B------:R-:W-:-:S04]  /*0800*/  SHF.R.S32.HI R73, RZ, 0x1f, R72 ;  /* 0x0000001fff497819 */ /* 0x000fc80000011448 */
[----:B------:R-:W-:-:S04]  /*0810*/  LEA.HI R72, R73, R72, RZ, 0x3 ;  /* 0x0000004849487211 */ /* 0x000fc800078f18ff */
        /* <DEDUP_REMOVED lines=21> */
[--C-:B------:R-:W-:Y:S02]  /*0970*/  HADD2.F32 R22, -RZ, R74.reuse.H0_H0 ;  /* 0x2000004aff167230 */ /* 0x100fe40000004100 */
[----:B------:R-:W-:Y:S01]  /*0980*/  FADD.FTZ R3, R3, R18 ;  /* 0x0000001203037221 */ /* 0x000fe20000010000 */
[----:B------:R-:W-:Y:S02]  /*0990*/  HADD2.F32 R73, -RZ, R73.H1_H1 ;  /* 0x30000049ff497230 */ /* 0x000fe40000004100 */
[----:B------:R-:W-:-:S02]  /*09a0*/  HADD2.F32 R74, -RZ, R74.H1_H1 ;  /* 0x3000004aff4a7230 */ /* 0x000fc40000004100 */
[--C-:B------:R-:W-:Y:S02]  /*09b0*/  HADD2.F32 R23, -RZ, R29.reuse.H0_H0 ;  /* 0x2000001dff177230 */ /* 0x100fe40000004100 */
[----:B------:R-:W-:Y:S02]  /*09c0*/  HADD2.F32 R18, -RZ, R29.H1_H1 ;  /* 0x3000001dff127230 */ /* 0x000fe40000004100 */
[----:B------:R-:W-:Y:S02]  /*09d0*/  HADD2.F32 R81, -RZ, R30.H1_H1 ;  /* 0x3000001eff517230 */ /* 0x000fe40000004100 */
[----:B------:R-:W-:Y:S01]  /*09e0*/  FADD.FTZ R20, R20, R23 ;  /* 0x0000001714147221 */ /* 0x000fe20000010000 */
[--C-:B------:R-:W-:Y:S02]  /*09f0*/  HADD2.F32 R84, -RZ, R75.reuse.H0_H0 ;  /* 0x2000004bff547230 */ /* 0x100fe40000004100 */
[----:B------:R-:W-:Y:S01]  /*0a00*/  FADD.FTZ R73, R73, R18 ;  /* 0x0000001249497221 */ /* 0x000fe20000010000 */
[----:B------:R-:W-:-:S02]  /*0a10*/  HADD2.F32 R86, -RZ, R75.H1_H1 ;  /* 0x3000004bff567230 */ /* 0x000fc40000004100 */
[----:B------:R-:W-:Y:S01]  /*0a20*/  FADD.FTZ R74, R74, R81 ;  /* 0x000000514a4a7221 */ /* 0x000fe20000010000 */
[----:B------:R-:W-:Y:S02]  /*0a30*/  HADD2.F32 R75, -RZ, R30.H0_H0 ;  /* 0x2000001eff4b7230 */ /* 0x000fe40000004100 */
[----:B------:R-:W-:Y:S02]  /*0a40*/  HADD2.F32 R23, -RZ, R31.H0_H0 ;  /* 0x2000001fff177230 */ /* 0x000fe40000004100 */
[----:B------:R-:W-:Y:S02]  /*0a50*/  HADD2.F32 R18, -RZ, R24.H0_H0 ;  /* 0x20000018ff127230 */ /* 0x000fe40000004100 */
[----:B------:R-:W-:Y:S01]  /*0a60*/  FADD.FTZ R22, R22, R75 ;  /* 0x0000004b16167221 */ /* 0x000fe20000010000 */
[----:B------:R-:W-:Y:S02]  /*0a70*/  HADD2.F32 R81, -RZ, R25.H0_H0 ;  /* 0x20000019ff517230 */ /* 0x000fe40000004100 */
[----:B------:R-:W-:Y:S01]  /*0a80*/  FADD.FTZ R93, R84, R23 ;  /* 0x00000017545d7221 */ /* 0x000fe20000010000 */
[----:B------:R-:W-:-:S02]  /*0a90*/  HADD2.F32 R72, -RZ, R72.H1_H1 ;  /* 0x30000048ff487230 */ /* 0x000fc40000004100 */
[----:B------:R-:W-:Y:S01]  /*0aa0*/  FADD.FTZ R3, R3, R18 ;  /* 0x0000001203037221 */ /* 0x000fe20000010000 */
[----:B------:R-:W-:Y:S02]  /*0ab0*/  HADD2.F32 R21, -RZ, R28.H1_H1 ;  /* 0x3000001cff157230 */ /* 0x000fe40000004100 */
[----:B------:R-:W-:Y:S01]  /*0ac0*/  FADD.FTZ R81, R20, R81 ;  /* 0x0000005114517221 */ /* 0x000fe20000010000 */
        /* <DEDUP_REMOVED lines=20> */
.L_x_2277:
        /* <DEDUP_REMOVED lines=29> */
.L_x_2276:
        /* <DEDUP_REMOVED lines=30> */
.L_x_2279:
        /* <DEDUP_REMOVED lines=8> */
.L_x_2278:
[----:B------:R-:W1:Y:S01]  /*1040*/  @P1 LDC.64 R72, c[0x0][0x3a8] ;  /* 0x0000ea00ff481b82 */ /* 0x000e620000000a00 */
[C---:B------:R-:W-:Y:S01]  /*1050*/  IADD3 R105, PT, PT, R103.reuse, 0x80, RZ ;  /* 0x0000008067697810 */ /* 0x040fe20007ffe0ff */
[----:B-1----:R-:W-:-:S05]  /*1060*/  @P1 IMAD.WIDE.U32 R72, R103, 0x10, R72 ;  /* 0x0000001067481825 */ /* 0x002fca00078e0048 */
[----:B------:R1:W-:Y:S02]  /*1070*/  @P1 STG.E.128 desc[UR6][R72.64], R20 ;  /* 0x0000001448001986 */ /* 0x0003e4000c101d06 */
.L_x_2275:
[----:B------:R-:W-:Y:S05]  /*1080*/  BSYNC.RECONVERGENT B0 ;  /* 0x0000000000007941 */ /* 0x000fea0003800200 */
.L_x_2274:
[----:B------:R-:W-:Y:S01]  /*1090*/  ISETP.GE.U32.AND P0, PT, R4, 0x100, PT ;  /* 0x000001000400780c */ /* 0x000fe20003f06070 */
[----:B------:R-:W-:Y:S03]  /*10a0*/  BSSY.RECONVERGENT B0, `(.L_x_2280) ;  /* 0x000008c000007945 */ /* 0x000fe60003800200 */
[----:B-1----:R-:W-:-:S09]  /*10b0*/  P2R R72, PR, RZ, 0x1 ;  /* 0x00000001ff487803 */ /* 0x002fd20000000000 */
[----:B------:R-:W-:Y:S05]  /*10c0*/  @!P0 BRA `(.L_x_2281) ;  /* 0x0000000800248947 */ /* 0x000fea0003800000 */
[----:B------:R-:W-:Y:S01]  /*10d0*/  ISETP.NE.U32.AND P0, PT, RZ, UR12, PT ;  /* 0x0000000cff007c0c */ /* 0x000fe2000bf05070 */
[----:B------:R-:W1:Y:S01]  /*10e0*/  LDC.64 R72, c[0x0][0x390] ;  /* 0x0000e400ff487b82 */ /* 0x000e620000000a00 */
[----:B------:R-:W-:Y:S02]  /*10f0*/  ISETP.NE.U32.AND P2, PT, RZ, UR14, PT ;  /* 0x0000000eff007c0c */ /* 0x000fe4000bf45070 */
[----:B------:R-:W-:Y:S02]  /*1100*/  ISETP.NE.AND.EX P0, PT, RZ, UR13, PT, P0 ;  /* 0x0000000dff007c0c */ /* 0x000fe4000bf05300 */
[----:B------:R-:W-:-:S11]  /*1110*/  ISETP.NE.AND.EX P2, PT, RZ, UR15, PT, P2 ;  /* 0x0000000fff007c0c */ /* 0x000fd6000bf45320 */
[----:B0-----:R-:W0:Y:S08]  /*1120*/  @P0 LDC.64 R106, c[0x0][0x398] ;  /* 0x0000e600ff6a0b82 */ /* 0x001e300000000a00 */
[----:B------:R-:W2:Y:S01]  /*1130*/  @P2 LDC.64 R88, c[0x0][0x3a0] ;  /* 0x0000e800ff582b82 */ /* 0x000ea20000000a00 */
[----:B-1----:R-:W-:-:S06]  /*1140*/  IMAD.WIDE.U32 R72, R105, 0x10, R72 ;  /* 0x0000001069487825 */ /* 0x002fcc00078e0048 */
[----:B------:R-:W5:Y:S01]  /*1150*/  LDG.E.128 R72, desc[UR6][R72.64] ;  /* 0x0000000648487981 */ /* 0x000f62000c1e1d00 */
[----:B0-----:R-:W-:-:S05]  /*1160*/  @P0 IMAD.WIDE.U32 R106, R105, 0x10, R106 ;  /* 0x00000010696a0825 */ /* 0x001fca00078e006a */
        /* <DEDUP_REMOVED lines=18> */
.L_x_2283:
        /* <DEDUP_REMOVED lines=29> */
.L_x_2282:
        /* <DEDUP_REMOVED lines=32> */
.L_x_2285:
        /* <DEDUP_REMOVED lines=44> */
.L_x_2284:
[----:B------:R-:W0:Y:S02]  /*1920*/  @P1 LDC.64 R72, c[0x0][0x3a8] ;  /* 0x0000ea00ff481b82 */ /* 0x000e240000000a00 */
[C---:B0-----:R-:W-:Y:S01]  /*1930*/  @P1 IMAD.WIDE.U32 R72, R105.reuse, 0x10, R72 ;  /* 0x0000001069481825 */ /* 0x041fe200078e0048 */
[----:B------:R-:W-:-:S04]  /*1940*/  IADD3 R105, PT, PT, R105, 0x80, RZ ;  /* 0x0000008069697810 */ /* 0x000fc80007ffe0ff */
[----:B------:R1:W-:Y:S03]  /*1950*/  @P1 STG.E.128 desc[UR6][R72.64], R20 ;  /* 0x0000001448001986 */ /* 0x0003e6000c101d06 */
.L_x_2281:
[----:B------:R-:W-:Y:S05]  /*1960*/  BSYNC.RECONVERGENT B0 ;  /* 0x0000000000007941 */ /* 0x000fea0003800200 */
.L_x_2280:
[----:B------:R-:W-:Y:S01]  /*1970*/  ISETP.GE.U32.AND P2, PT, R4, 0x180, PT ;  /* 0x000001800400780c */ /* 0x000fe20003f46070 */
[----:B------:R-:W-:-:S12]  /*1980*/  BSSY.RECONVERGENT B0, `(.L_x_2286) ;  /* 0x000008b000007945 */ /* 0x000fd80003800200 */
[----:B------:R-:W-:Y:S05]  /*1990*/  @!P2 BRA `(.L_x_2287) ;  /* 0x000000080024a947 */ /* 0x000fea0003800000 */
[----:B------:R-:W-:Y:S01]  /*19a0*/  ISETP.NE.U32.AND P0, PT, RZ, UR12, PT ;  /* 0x0000000cff007c0c */ /* 0x000fe2000bf05070 */
[----:B-1----:R-:W1:Y:S01]  /*19b0*/  LDC.64 R72, c[0x0][0x390] ;  /* 0x0000e400ff487b82 */ /* 0x002e620000000a00 */
        /* <DEDUP_REMOVED lines=26> */
.L_x_2289:
        /* <DEDUP_REMOVED lines=29> */
.L_x_2288:
        /* <DEDUP_REMOVED lines=32> */
.L_x_2291:
        /* <DEDUP_REMOVED lines=44> */
.L_x_2290:
[----:B------:R-:W0:Y:S02]  /*21f0*/  @P1 LDC.64 R72, c[0x0][0x3a8] ;  /* 0x0000ea00ff481b82 */ /* 0x000e240000000a00 */
[C---:B0-----:R-:W-:Y:S01]  /*2200*/  @P1 IMAD.WIDE.U32 R72, R105.reuse, 0x10, R72 ;  /* 0x0000001069481825 */ /* 0x041fe200078e0048 */
[----:B------:R-:W-:-:S04]  /*2210*/  IADD3 R105, PT, PT, R105, 0x80, RZ ;  /* 0x0000008069697810 */ /* 0x000fc80007ffe0ff */
[----:B------:R2:W-:Y:S03]  /*2220*/  @P1 STG.E.128 desc[UR6][R72.64], R20 ;  /* 0x0000001448001986 */ /* 0x0005e6000c101d06 */
.L_x_2287:
[----:B------:R-:W-:Y:S05]  /*2230*/  BSYNC.RECONVERGENT B0 ;  /* 0x0000000000007941 */ /* 0x000fea0003800200 */
.L_x_2286:
[----:B------:R-:W-:Y:S01]  /*2240*/  ISETP.GE.U32.AND P3, PT, R4, 0x200, PT ;  /* 0x000002000400780c */ /* 0x000fe20003f66070 */
[----:B------:R-:W-:-:S12]  /*2250*/  BSSY.RECONVERGENT B0, `(.L_x_2292) ;  /* 0x000008b000007945 */ /* 0x000fd80003800200 */
[----:B------:R-:W-:Y:S05]  /*2260*/  @!P3 BRA `(.L_x_2293) ;  /* 0x000000080024b947 */ /* 0x000fea0003800000 */
[----:B------:R-:W-:Y:S01]  /*2270*/  ISETP.NE.U32.AND P0, PT, RZ, UR12, PT ;  /* 0x0000000cff007c0c */ /* 0x000fe2000bf05070 */
[----:B-12---:R-:W1:Y:S01]  /*2280*/  LDC.64 R72, c[0x0][0x390] ;  /* 0x0000e400ff487b82 */ /* 0x006e620000000a00 */
        /* <DEDUP_REMOVED lines=26> */
.L_x_2295:
        /* <DEDUP_REMOVED lines=29> */
.L_x_2294:
        /* <DEDUP_REMOVED lines=32> */
.L_x_2297:
[----:B-----5:R-:W-:Y:S02]  /*2800*/  HADD2.F32 R12, -RZ, R72.H0_H0 ;  /* 0x20000048ff0c7230 */ /* 0x020fe40000004100 */
[----:B------:R-:W-:Y:S02]  /*2810*/  HADD2.F32 R13, -RZ, R28.H0_H0 ;  /* 0x2000001cff0d7230 */ /* 0x000fe40000004100 */
[--C-:B------:R-:W-:Y:S02]  /*2820*/  HADD2.F32 R20, -RZ, R73.reuse.H0_H0 ;  /* 0x20000049ff147230 */ /* 0x100fe40000004100 */
[----:B------:R-:W-:Y:S02]  /*2830*/  HADD2.F32 R73, -RZ, R73.H1_H1 ;  /* 0x30000049ff497230 */ /* 0x000fe40000004100 */
[----:B------:R-:W-:Y:S01]  /*2840*/  FADD.FTZ R13, R13, R12 ;  /* 0x0000000c0d0d7221 */ /* 0x000fe20000010000 */
[----:B------:R-:W-:Y:S02]  /*2850*/  HADD2.F32 R12, -RZ, R29.H1_H1 ;  /* 0x3000001dff0c7230 */ /* 0x000fe40000004100 */
[----:B------:R-:W-:-:S02]  /*2860*/  HADD2.F32 R22, -RZ, R74.H0_H0 ;  /* 0x2000004aff167230 */ /* 0x000fc40000004100 */
[----:B------:R-:W-:Y:S02]  /*2870*/  HADD2.F32 R21, -RZ, R29.H0_H0 ;  /* 0x2000001dff157230 */ /* 0x000fe40000004100 */
[----:B------:R-:W-:Y:S01]  /*2880*/  FADD.FTZ R73, R12, R73 ;  /* 0x000000490c497221 */ /* 0x000fe20000010000 */
[----:B------:R-:W-:Y:S02]  /*2890*/  HADD2.F32 R23, -RZ, R30.H0_H0 ;  /* 0x2000001eff177230 */ /* 0x000fe40000004100 */
[--C-:B------:R-:W-:Y:S02]  /*28a0*/  HADD2.F32 R78, -RZ, R75.reuse.H0_H0 ;  /* 0x2000004bff4e7230 */ /* 0x100fe40000004100 */
[----:B------:R-:W-:Y:S01]  /*28b0*/  FADD.FTZ R20, R21, R20 ;  /* 0x0000001415147221 */ /* 0x000fe20000010000 */
[----:B------:R-:W-:Y:S02]  /*28c0*/  HADD2.F32 R92, -RZ, R75.H1_H1 ;  /* 0x3000004bff5c7230 */ /* 0x000fe40000004100 */
[----:B------:R-:W-:Y:S01]  /*28d0*/  FADD.FTZ R22, R23, R22 ;  /* 0x0000001617167221 */ /* 0x000fe20000010000 */
[----:B------:R-:W-:-:S02]  /*28e0*/  HADD2.F32 R74, -RZ, R74.H1_H1 ;  /* 0x3000004aff4a7230 */ /* 0x000fc40000004100 */
[----:B------:R-:W-:Y:S02]  /*28f0*/  HADD2.F32 R75, -RZ, R30.H1_H1 ;  /* 0x3000001eff4b7230 */ /* 0x000fe40000004100 */
[----:B------:R-:W-:Y:S02]  /*2900*/  HADD2.F32 R12, -RZ, R24.H0_H0 ;  /* 0x20000018ff0c7230 */ /* 0x000fe40000004100 */
[----:B------:R-:W-:Y:S02]  /*2910*/  HADD2.F32 R72, -RZ, R72.H1_H1 ;  /* 0x30000048ff487230 */ /* 0x000fe40000004100 */
[----:B------:R-:W-:Y:S01]  /*2920*/  FADD.FTZ R74, R75, R74 ;  /* 0x0000004a4b4a7221 */ /* 0x000fe20000010000 */
[----:B------:R-:W-:Y:S02]  /*2930*/  HADD2.F32 R19, -RZ, R28.H1_H1 ;  /* 0x3000001cff137230 */ /* 0x000fe40000004100 */
[----:B------:R-:W-:Y:S01]  /*2940*/  FADD.FTZ R13, R12, R13 ;  /* 0x0000000d0c0d7221 */ /* 0x000fe20000010000 */
[----:B------:R-:W-:-:S02]  /*2950*/  HADD2.F32 R21, -RZ, R31.H0_H0 ;  /* 0x2000001fff157230 */ /* 0x000fc40000004100 */
[----:B------:R-:W-:Y:S02]  /*2960*/  HADD2.F32 R23, -RZ, R31.H1_H1 ;  /* 0x3000001fff177230 */ /* 0x000fe40000004100 */
[----:B------:R-:W-:Y:S01]  /*2970*/  FADD.FTZ R72, R19, R72 ;  /* 0x0000004813487221 */ /* 0x000fe20000010000 */
[--C-:B------:R-:W-:Y:S02]  /*2980*/  HADD2.F32 R12, -RZ, R27.reuse.H0_H0 ;  /* 0x2000001bff0c7230 */ /* 0x100fe40000004100 */
        /* <DEDUP_REMOVED lines=13> */
[----:B------:R-:W-:Y:S01]  /*2a60*/  F2FP.F16.F32.PACK_AB R23, R102, R99 ;  /* 0x000000636617723e */ /* 0x000fe200000000ff */
[----:B------:R-:W-:Y:S01]  /*2a70*/  FADD.FTZ R78, R78, R73 ;  /* 0x000000494e4e7221 */ /* 0x000fe20000010000 */
[----:B------:R-:W-:-:S02]  /*2a80*/  FADD.FTZ R12, R21, R72 ;  /* 0x00000048150c7221 */ /* 0x000fc40000010000 */
[----:B------:R-:W-:Y:S02]  /*2a90*/  F2FP.F16.F32.PACK_AB R22, R92, R85 ;  /* 0x000000555c16723e */ /* 0x000fe400000000ff */
[----:B------:R-:W-:Y:S02]  /*2aa0*/  F2FP.F16.F32.PACK_AB R21, R78, R19 ;  /* 0x000000134e15723e */ /* 0x000fe400000000ff */
[----:B------:R-:W-:-:S07]  /*2ab0*/  F2FP.F16.F32.PACK_AB R20, R12, R13 ;  /* 0x0000000d0c14723e */ /* 0x000fce00000000ff */
.L_x_2296:
[----:B------:R-:W0:Y:S02]  /*2ac0*/  @P1 LDC.64 R72, c[0x0][0x3a8] ;  /* 0x0000ea00ff481b82 */ /* 0x000e240000000a00 */
[C---:B0-----:R-:W-:Y:S01]  /*2ad0*/  @P1 IMAD.WIDE.U32 R72, R105.reuse, 0x10, R72 ;  /* 0x0000001069481825 */ /* 0x041fe200078e0048 */
[----:B------:R-:W-:-:S04]  /*2ae0*/  IADD3 R105, PT, PT, R105, 0x80, RZ ;  /* 0x0000008069697810 */ /* 0x000fc80007ffe0ff */
[----:B------:R3:W-:Y:S03]  /*2af0*/  @P1 STG.E.128 desc[UR6][R72.64], R20 ;  /* 0x0000001448001986 */ /* 0x0007e6000c101d06 */
.L_x_2293:
[----:B------:R-:W-:Y:S05]  /*2b00*/  BSYNC.RECONVERGENT B0 ;  /* 0x0000000000007941 */ /* 0x000fea0003800200 */
.L_x_2292:
[----:B------:R-:W-:Y:S01]  /*2b10*/  ISETP.GE.U32.AND P4, PT, R4, 0x280, PT ;  /* 0x000002800400780c */ /* 0x000fe20003f86070 */
[----:B------:R-:W-:-:S12]  /*2b20*/  BSSY.RECONVERGENT B0, `(.L_x_2298) ;  /* 0x000008a000007945 */ /* 0x000fd80003800200 */
[----:B------:R-:W-:Y:S05]  /*2b30*/  @!P4 BRA `(.L_x_2299) ;  /* 0x000000080020c947 */ /* 0x000fea0003800000 */
[----:B------:R-:W-:Y:S01]  /*2b40*/  ISETP.NE.U32.AND P5, PT, RZ, UR12, PT ;  /* 0x0000000cff007c0c */ /* 0x000fe2000bfa5070 */
[----:B-123--:R-:W1:Y:S01]  /*2b50*/  LDC.64 R72, c[0x0][0x390] ;  /* 0x0000e400ff487b82 */ /* 0x00ee620000000a00 */
        /* <DEDUP_REMOVED lines=26> */
.L_x_2301:
        /* <DEDUP_REMOVED lines=29> */
.L_x_2300:
        /* <DEDUP_REMOVED lines=32> */
.L_x_2303:
        /* <DEDUP_REMOVED lines=44> */
.L_x_2302:
[----:B------:R-:W0:Y:S02]  /*3390*/  @P1 LDC.64 R72, c[0x0][0x3a8] ;  /* 0x0000ea00ff481b82 */ /* 0x000e240000000a00 */
[----:B0-----:R-:W-:-:S05]  /*33a0*/  @P1 IMAD.WIDE.U32 R72, R105, 0x10, R72 ;  /* 0x0000001069481825 */ /* 0x001fca00078e0048 */
[----:B------:R4:W-:Y:S02]  /*33b0*/  @P1 STG.E.128 desc[UR6][R72.64], R20 ;  /* 0x0000001448001986 */ /* 0x0009e4000c101d06 */
.L_x_2299:
[----:B------:R-:W-:Y:S05]  /*33c0*/  BSYNC.RECONVERGENT B0 ;  /* 0x0000000000007941 */ /* 0x000fea0003800200 */
.L_x_2298:
[----:B-1234-:R-:W-:Y:S01]  /*33d0*/  FADD.FTZ R73, RZ, R3 ;  /* 0x00000003ff497221 */ /* 0x01efe20000010000 */
[----:B------:R-:W-:Y:S01]  /*33e0*/  ISETP.GT.U32.AND P5, PT, R6, 0x3, PT ;  /* 0x000000030600780c */ /* 0x000fe20003fa4070 */
[----:B------:R-:W-:Y:S01]  /*33f0*/  BSSY.RECONVERGENT B0, `(.L_x_2304) ;  /* 0x00000ae000007945 */ /* 0x000fe20003800200 */
[----:B------:R-:W-:Y:S01]  /*3400*/  PLOP3.LUT P0, PT, PT, PT, UP1, 0x80, 0x8 ;  /* 0x000000000008781c */ /* 0x000fe20003f0f018 */
[----:B------:R-:W-:Y:S01]  /*3410*/  FADD.FTZ R72, R18, R73 ;  /* 0x0000004912487221 */ /* 0x000fe20000010000 */
[----:B------:R-:W-:Y:S02]  /*3420*/  PLOP3.LUT P6, PT, PT, PT, PT, 0x8, 0x80 ;  /* 0x000000000080781c */ /* 0x000fe40003fce170 */
[----:B------:R-:W-:Y:S01]  /*3430*/  P2R R105, PR, RZ, 0x10 ;  /* 0x00000010ff697803 */ /* 0x000fe20000000000 */
[----:B------:R-:W-:Y:S01]  /*3440*/  FADD.FTZ R73, R81, R72 ;  /* 0x0000004851497221 */ /* 0x000fe20000010000 */
[----:B------:R-:W-:Y:S02]  /*3450*/  ISETP.GT.U32.AND P4, PT, R4, 0xff, PT ;  /* 0x000000ff0400780c */ /* 0x000fe40003f84070 */
[----:B------:R-:W-:Y:S01]  /*3460*/  P2R R75, PR, RZ, 0x8 ;  /* 0x00000008ff4b7803 */ /* 0x000fe20000000000 */
[----:B------:R-:W-:Y:S01]  /*3470*/  FADD.FTZ R72, R84, R73 ;  /* 0x0000004954487221 */ /* 0x000fe20000010000 */
[----:B------:R-:W-:-:S02]  /*3480*/  ISETP.GT.U32.AND P3, PT, R4, 0x17f, PT ;  /* 0x0000017f0400780c */ /* 0x000fc40003f64070 */
[----:B------:R-:W-:Y:S01]  /*3490*/  @!P5 PLOP3.LUT P6, PT, P0, PT, PT, 0x80, 0x8 ;  /* 0x000000000008d81c */ /* 0x000fe200007cf070 */
[----:B------:R-:W-:Y:S01]  /*34a0*/  FADD.FTZ R73, R91, R72 ;  /* 0x000000485b497221 */ /* 0x000fe20000010000 */
[----:B------:R-:W-:Y:S02]  /*34b0*/  ISETP.GE.U32.AND P0, PT, R4, 0x80, PT ;  /* 0x000000800400780c */ /* 0x000fe40003f06070 */
[----:B0-----:R-:W-:Y:S01]  /*34c0*/  P2R R107, PR, RZ, 0x4 ;  /* 0x00000004ff6b7803 */ /* 0x001fe20000000000 */
[----:B------:R-:W-:Y:S01]  /*34d0*/  FADD.FTZ R72, R86, R73 ;  /* 0x0000004956487221 */ /* 0x000fe20000010000 */
[C---:B------:R-:W-:Y:S02]  /*34e0*/  ISETP.GT.U32.AND P2, PT, R4.reuse, 0x1ff, PT ;  /* 0x000001ff0400780c */ /* 0x040fe40003f44070 */
[----:B------:R-:W-:Y:S01]  /*34f0*/  P2R R106, PR, RZ, 0x2 ;  /* 0x00000002ff6a7803 */ /* 0x000fe20000000000 */
[----:B------:R-:W-:Y:S01]  /*3500*/  FADD.FTZ R73, R93, R72 ;  /* 0x000000485d497221 */ /* 0x000fe20000010000 */
[----:B------:R-:W-:-:S03]  /*3510*/  ISETP.GT.U32.AND P1, PT, R4, 0x27f, PT ;  /* 0x0000027f0400780c */ /* 0x000fc60003f24070 */
        /* <DEDUP_REMOVED lines=48> */
[----:B------:R-:W-:Y:S01]  /*3820*/  FADD.FTZ R110, R79, -R72 ;  /* 0x800000484f6e7221 */ /* 0x000fe20000010000 */
[----:B------:R-:W-:-:S04]  /*3830*/  FFMA.FTZ R73, R73, R73, RZ ;  /* 0x0000004949497223 */ /* 0x000fc800000100ff */
        /* <DEDUP_REMOVED lines=12> */
[----:B------:R-:W-:-:S05]  /*3900*/  FFMA.FTZ R73, R74, R74, R73 ;  /* 0x0000004a4a497223 */ /* 0x000fca0000010049 */
[----:B------:R-:W-:Y:S01]  /*3910*/  FSEL R74, R73, RZ, P0 ;  /* 0x000000ff494a7208 */ /* 0x000fe20000000000 */
[----:B------:R-:W-:-:S04]  /*3920*/  FADD.FTZ R73, R9, -R72 ;  /* 0x8000004809497221 */ /* 0x000fc80000010000 */
        /* <DEDUP_REMOVED lines=16> */
[----:B------:R-:W-:Y:S02]  /*3a30*/  ISETP.NE.AND P4, PT, R105, RZ, PT ;  /* 0x000000ff6900720c */ /* 0x000fe40003f85270 */
        /* <DEDUP_REMOVED lines=47> */
[----:B------:R-:W-:Y:S02]  /*3d30*/  ISETP.NE.AND P1, PT, R106, RZ, PT ;  /* 0x000000ff6a00720c */ /* 0x000fe40003f25270 */
[----:B------:R-:W0:Y:S01]  /*3d40*/  @!P5 S2R R106, SR_CgaCtaId ;  /* 0x00000000006ad919 */ /* 0x000e220000008800 */
[----:B------:R-:W-:-:S04]  /*3d50*/  @!P5 MOV R73, 0x400 ;  /* 0x000004000049d802 */ /* 0x000fc80000000f00 */
[----:B0-----:R-:W-:Y:S02]  /*3d60*/  @!P5 LEA R109, R106, R73, 0x18 ;  /* 0x000000496a6dd211 */ /* 0x001fe400078ec0ff */
[----:B------:R-:W0:Y:S02]  /*3d70*/  SHFL.BFLY PT, R73, R74, 0x1, 0x1f ;  /* 0x0c201f004a497f89 */ /* 0x000e2400000e0000 */
[----:B------:R-:W-:Y:S02]  /*3d80*/  @P6 IADD3 R109, PT, PT, R109, 0x20, RZ ;  /* 0x000000206d6d6810 */ /* 0x000fe40007ffe0ff */
[C---:B------:R-:W-:Y:S02]  /*3d90*/  ISETP.NE.AND P6, PT, R6.reuse, RZ, PT ;  /* 0x000000ff0600720c */ /* 0x040fe40003fc5270 */
[----:B------:R-:W-:Y:S01]  /*3da0*/  @!P5 LEA R109, R6, R109, 0x3 ;  /* 0x0000006d066dd211 */ /* 0x000fe200078e18ff */
[----:B0-----:R-:W-:Y:S01]  /*3db0*/  FADD.FTZ R105, R74, R73 ;  /* 0x000000494a697221 */ /* 0x001fe20000010000 */
[----:B------:R-:W-:-:S04]  /*3dc0*/  CS2R R74, SRZ ;  /* 0x00000000004a7805 */ /* 0x000fc8000001ff00 */
        /* <DEDUP_REMOVED lines=16> */
.L_x_2305:
[----:B------:R-:W-:Y:S05]  /*3ed0*/  BSYNC.RECONVERGENT B0 ;  /* 0x0000000000007941 */ /* 0x000fea0003800200 */
.L_x_2304:
[----:B------:R-:W-:Y:S01]  /*3ee0*/  BAR.SYNC.DEFER_BLOCKING 0x0 ;  /* 0x0000000000007b1d */ /* 0x000fe20000010000 */
[----:B0-----:R-:W-:Y:S01]  /*3ef0*/  HFMA2 R73, -RZ, RZ, 0, 0 ;  /* 0x00000000ff497431 */ /* 0x001fe200000001ff */
[----:B------:R-:W-:-:S04]  /*3f00*/  @!P5 MOV R73, R0 ;  /* 0x000000000049d202 */ /* 0x000fc80000000f00 */
[-C--:B------:R-:W-:Y:S01]  /*3f10*/  I2FP.F32.S32 R111, R73.reuse ;  /* 0x00000049006f7245 */ /* 0x080fe20000201400 */
[----:B------:R-:W-:Y:S01]  /*3f20*/  BSSY.RECONVERGENT B0, `(.L_x_2306) ;  /* 0x0000064000007945 */ /* 0x000fe20003800200 */
[----:B------:R-:W0:Y:S04]  /*3f30*/  SHFL.DOWN PT, R106, R73, 0x2, 0x1f ;  /* 0x08401f00496a7f89 */ /* 0x000e2800000e0000 */
[----:B------:R-:W1:Y:S01]  /*3f40*/  @!P5 LDS.64 R74, [R109] ;  /* 0x000000006d4ad984 */ /* 0x000e620000000a00 */
[----:B------:R-:W-:Y:S02]  /*3f50*/  ISETP.NE.AND P5, PT, RZ, UR8, PT ;  /* 0x00000008ff007c0c */ /* 0x000fe4000bfa5270 */
[----:B0-----:R-:W-:Y:S02]  /*3f60*/  IADD3 R108, PT, PT, R106, R73, RZ ;  /* 0x000000496a6c7210 */ /* 0x001fe40007ffe0ff */
[----:B------:R-:W-:-:S02]  /*3f70*/  I2FP.F32.S32 R112, R106 ;  /* 0x0000006a00707245 */ /* 0x000fc40000201400 */
[----:B------:R-:W-:Y:S01]  /*3f80*/  I2FP.F32.S32 R72, R108 ;  /* 0x0000006c00487245 */ /* 0x000fe20000201400 */
[----:B------:R-:W-:Y:S03]  /*3f90*/  SHFL.DOWN PT, R113, R108, 0x1, 0x1f ;  /* 0x08201f006c717f89 */ /* 0x000fe600000e0000 */
[----:B------:R-:W0:Y:S01]  /*3fa0*/  MUFU.RCP R110, R72 ;  /* 0x00000048006e7308 */ /* 0x000e220000001000 */
[----:B-1----:R-:W1:Y:S02]  /*3fb0*/  SHFL.DOWN PT, R107, R74, 0x2, 0x1f ;  /* 0x08401f004a6b7f89 */ /* 0x002e6400000e0000 */
[----:B-1----:R-:W-:-:S04]  /*3fc0*/  FMUL.FTZ R106, R107, R112 ;  /* 0x000000706b6a7220 */ /* 0x002fc80000410000 */
[----:B------:R-:W-:Y:S01]  /*3fd0*/  FFMA.FTZ R105, R111, R74, R106 ;  /* 0x0000004a6f697223 */ /* 0x000fe2000001006a */
[----:B------:R-:W-:Y:S01]  /*3fe0*/  FADD.FTZ R74, -R107, R74 ;  /* 0x0000004a6b4a7221 */ /* 0x000fe20000010100 */
[----:B------:R-:W1:Y:S01]  /*3ff0*/  SHFL.DOWN PT, R106, R75, 0x2, 0x1f ;  /* 0x08401f004b6a7f89 */ /* 0x000e6200000e0000 */
[----:B------:R-:W-:Y:S01]  /*4000*/  IADD3 R107, PT, PT, R108, R113, RZ ;  /* 0x000000716c6b7210 */ /* 0x000fe20007ffe0ff */
[----:B0-----:R-:W-:Y:S01]  /*4010*/  FMUL.FTZ R105, R110, R105 ;  /* 0x000000696e697220 */ /* 0x001fe20000410000 */
[----:B------:R-:W-:Y:S02]  /*4020*/  FMUL.FTZ R74, R74, R74 ;  /* 0x0000004a4a4a7220 */ /* 0x000fe40000410000 */
[----:B------:R-:W-:Y:S02]  /*4030*/  I2FP.F32.S32 R109, R107 ;  /* 0x0000006b006d7245 */ /* 0x000fe40000201400 */
[----:B------:R-:W0:Y:S01]  /*4040*/  SHFL.DOWN PT, R73, R105, 0x1, 0x1f ;  /* 0x08201f0069497f89 */ /* 0x000e2200000e0000 */
[----:B------:R-:W-:-:S03]  /*4050*/  FMUL.FTZ R74, R74, R111 ;  /* 0x0000006f4a4a7220 */ /* 0x000fc60000410000 */
[----:B------:R-:W2:Y:S01]  /*4060*/  MUFU.RCP R109, R109 ;  /* 0x0000006d006d7308 */ /* 0x000ea20000001000 */
[----:B------:R-:W-:Y:S01]  /*4070*/  FMUL.FTZ R74, R74, R112 ;  /* 0x000000704a4a7220 */ /* 0x000fe20000410000 */
[----:B-1----:R-:W-:Y:S01]  /*4080*/  FADD.FTZ R107, R106, R75 ;  /* 0x0000004b6a6b7221 */ /* 0x002fe20000010000 */
[----:B------:R-:W-:-:S03]  /*4090*/  I2FP.F32.S32 R106, R113 ;  /* 0x00000071006a7245 */ /* 0x000fc60000201400 */
[----:B------:R-:W-:Y:S02]  /*40a0*/  FFMA.FTZ R74, R110, R74, R107 ;  /* 0x0000004a6e4a7223 */ /* 0x000fe4000001006b */
[----:B0-----:R-:W-:Y:S01]  /*40b0*/  FMUL.FTZ R75, R73, R106 ;  /* 0x0000006a494b7220 */ /* 0x001fe20000410000 */
[----:B------:R-:W-:-:S03]  /*40c0*/  FADD.FTZ R73, R105, -R73 ;  /* 0x8000004969497221 */ /* 0x000fc60000010000 */
[C---:B------:R-:W-:Y:S01]  /*40d0*/  FFMA.FTZ R108, R72.reuse, R105, R75 ;  /* 0x00000069486c7223 */ /* 0x040fe2000001004b */
[----:B------:R-:W-:Y:S01]  /*40e0*/  FMUL.FTZ R73, R73, R73 ;  /* 0x0000004949497220 */ /* 0x000fe20000410000 */
[----:B------:R-:W0:Y:S01]  /*40f0*/  SHFL.DOWN PT, R75, R74, 0x1, 0x1f ;  /* 0x08201f004a4b7f89 */ /* 0x000e2200000e0000 */
[----:B------:R-:W1:Y:S01]  /*4100*/  LDC R105, c[0x0][0x448] ;  /* 0x00011200ff697b82 */ /* 0x000e620000000800 */
[----:B--2---:R-:W-:Y:S01]  /*4110*/  FMUL.FTZ R107, R109, R108 ;  /* 0x0000006c6d6b7220 */ /* 0x004fe20000410000 */
[----:B------:R-:W-:-:S04]  /*4120*/  FMUL.FTZ R73, R72, R73 ;  /* 0x0000004948497220 */ /* 0x000fc80000410000 */
[----:B------:R-:W-:Y:S01]  /*4130*/  FMUL.FTZ R73, R73, R106 ;  /* 0x0000006a49497220 */ /* 0x000fe20000410000 */
[----:B------:R-:W2:Y:S01]  /*4140*/  SHFL.IDX PT, R107, R107, RZ, 0x1f ;  /* 0x00001fff6b6b7589 */ /* 0x000ea200000e0000 */
[----:B0-----:R-:W-:-:S04]  /*4150*/  FADD.FTZ R72, R74, R75 ;  /* 0x0000004b4a487221 */ /* 0x001fc80000010000 */
[----:B------:R-:W-:Y:S01]  /*4160*/  FFMA.FTZ R109, R109, R73, R72 ;  /* 0x000000496d6d7223 */ /* 0x000fe20000010048 */
[----:B--2---:R-:W-:-:S04]  /*4170*/  FMUL.FTZ R72, R107, R107 ;  /* 0x0000006b6b487220 */ /* 0x004fc80000410000 */
[----:B------:R-:W1:Y:S01]  /*4180*/  SHFL.IDX PT, R110, R109, RZ, 0x1f ;  /* 0x00001fff6d6e7589 */ /* 0x000e6200000e0000 */
[----:B------:R-:W-:Y:S02]  /*4190*/  FSEL R108, R107, RZ, !P5 ;  /* 0x000000ff6b6c7208 */ /* 0x000fe40006800000 */
[----:B------:R-:W-:Y:S02]  /*41a0*/  FSEL R106, R72, RZ, P5 ;  /* 0x000000ff486a7208 */ /* 0x000fe40002800000 */
[----:B------:R-:W-:-:S13]  /*41b0*/  ISETP.NE.AND P5, PT, R8, RZ, PT ;  /* 0x000000ff0800720c */ /* 0x000fda0003fa5270 */
[----:B------:R-:W0:Y:S01]  /*41c0*/  @!P5 LDC.64 R74, c[0x0][0x3c0] ;  /* 0x0000f000ff4adb82 */ /* 0x000e220000000a00 */
[----:B-1----:R-:W-:-:S07]  /*41d0*/  FFMA.FTZ R105, R110, UR9, R105 ;  /* 0x000000096e697c23 */ /* 0x002fce0008010069 */
[----:B------:R-:W1:Y:S01]  /*41e0*/  @!P5 LDC.64 R72, c[0x0][0x3c8] ;  /* 0x0000f200ff48db82 */ /* 0x000e620000000a00 */
[----:B------:R-:W-:-:S06]  /*41f0*/  FADD.FTZ R105, R105, R106 ;  /* 0x0000006a69697221 */ /* 0x000fcc0000010000 */
[----:B------:R-:W2:Y:S01]  /*4200*/  MUFU.RSQ R105, R105 ;  /* 0x0000006900697308 */ /* 0x000ea20000001400 */
[----:B0-----:R-:W-:-:S05]  /*4210*/  @!P5 IMAD.WIDE R74, R5, 0x4, R74 ;  /* 0x00000004054ad825 */ /* 0x001fca00078e024a */
[----:B------:R0:W-:Y:S01]  /*4220*/  @!P5 STG.E desc[UR6][R74.64], R107 ;  /* 0x0000006b4a00d986 */ /* 0x0001e2000c101906 */
[----:B-1----:R-:W-:-:S05]  /*4230*/  @!P5 IMAD.WIDE R72, R5, 0x4, R72 ;  /* 0x000000040548d825 */ /* 0x002fca00078e0248 */
[----:B--2---:R0:W-:Y:S01]  /*4240*/  @!P5 STG.E desc[UR6][R72.64], R105 ;  /* 0x000000694800d986 */ /* 0x0041e2000c101906 */
[----:B------:R-:W-:Y:S05]  /*4250*/  @!P0 BRA `(.L_x_2307) ;  /* 0x0000000000c08947 */ /* 0x000fea0003800000 */
[--C-:B------:R-:W-:Y:S01]  /*4260*/  FADD.FTZ R106, R84, -R108.reuse ;  /* 0x8000006c546a7221 */ /* 0x100fe20000010000 */
[--C-:B0-----:R-:W-:Y:S01]  /*4270*/  FADD.FTZ R72, R3, -R108.reuse ;  /* 0x8000006c03487221 */ /* 0x101fe20000010000 */
[----:B-----5:R-:W-:Y:S02]  /*4280*/  HADD2.F32 R111, -RZ, R69.H1_H1 ;  /* 0x30000045ff6f7230 */ /* 0x020fe40000004100 */
[--C-:B------:R-:W-:Y:S01]  /*4290*/  FADD.FTZ R110, R91, -R108.reuse ;  /* 0x8000006c5b6e7221 */ /* 0x100fe20000010000 */
[----:B------:R-:W-:Y:S02]  /*42a0*/  HADD2.F32 R113, -RZ, R65.H1_H1 ;  /* 0x30000041ff717230 */ /* 0x000fe40000004100 */
[----:B------:R-:W-:Y:S01]  /*42b0*/  FADD.FTZ R74, R81, -R108 ;  /* 0x8000006c514a7221 */ /* 0x000fe20000010000 */
[C---:B------:R-:W-:Y:S01]  /*42c0*/  FMUL.FTZ R106, R105.reuse, R106 ;  /* 0x0000006a696a7220 */ /* 0x040fe20000410000 */
[----:B------:R-:W-:Y:S02]  /*42d0*/  HADD2.F32 R73, -RZ, R68.H0_H0 ;  /* 0x20000044ff497230 */ /* 0x000fe40000004100 */
[----:B------:R-:W-:Y:S01]  /*42e0*/  FMUL.FTZ R72, R105, R72 ;  /* 0x0000004869487220 */ /* 0x000fe20000410000 */
[----:B------:R-:W-:-:S02]  /*42f0*/  HADD2.F32 R75, -RZ, R64.H0_H0 ;  /* 0x20000040ff4b7230 */ /* 0x000fc40000004100 */
[C---:B------:R-:W-:Y:S01]  /*4300*/  FMUL.FTZ R112, R105.reuse, R110 ;  /* 0x0000006e69707220 */ /* 0x040fe20000410000 */
[----:B------:R-:W-:Y:S02]  /*4310*/  HADD2.F32 R107, -RZ, R69.H0_H0 ;  /* 0x20000045ff6b7230 */ /* 0x000fe40000004100 */
[----:B------:R-:W-:Y:S01]  /*4320*/  FMUL.FTZ R74, R105, R74 ;  /* 0x0000004a694a7220 */ /* 0x000fe20000410000 */
[----:B------:R-:W-:Y:S02]  /*4330*/  HADD2.F32 R109, -RZ, R65.H0_H0 ;  /* 0x20000041ff6d7230 */ /* 0x000fe40000004100 */
[----:B------:R-:W-:Y:S01]  /*4340*/  FFMA.FTZ R110, R106, R111, R113 ;  /* 0x0000006f6a6e7223 */ /* 0x000fe20000010071 */
[----:B------:R-:W-:Y:S02]  /*4350*/  HADD2.F32 R115, -RZ, R70.H0_H0 ;  /* 0x20000046ff737230 */ /* 0x000fe40000004100 */
[----:B------:R-:W-:Y:S01]  /*4360*/  FADD.FTZ R106, R86, -R108 ;  /* 0x8000006c566a7221 */ /* 0x000fe20000010000 */
[----:B------:R-:W-:-:S02]  /*4370*/  HADD2.F32 R117, -RZ, R66.H0_H0 ;  /* 0x20000042ff757230 */ /* 0x000fc40000004100 */
[----:B------:R-:W-:Y:S01]  /*4380*/  FFMA.FTZ R72, R72, R73, R75 ;  /* 0x0000004948487223 */ /* 0x000fe2000001004b */
[----:B------:R-:W-:Y:S01]  /*4390*/  FFMA.FTZ R73, R74, R107, R109 ;  /* 0x0000006b4a497223 */ /* 0x000fe2000001006d */
[----:B------:R-:W-:Y:S02]  /*43a0*/  HADD2.F32 R114, -RZ, R66.H1_H1 ;  /* 0x30000042ff727230 */ /* 0x000fe40000004100 */
[----:B------:R-:W-:Y:S01]  /*43b0*/  FADD.FTZ R116, R93, -R108 ;  /* 0x8000006c5d747221 */ /* 0x000fe20000010000 */
[----:B------:R-:W-:Y:S01]  /*43c0*/  FFMA.FTZ R74, R112, R115, R117 ;  /* 0x00000073704a7223 */ /* 0x000fe20000010075 */
[----:B------:R-:W-:Y:S02]  /*43d0*/  HADD2.F32 R112, -RZ, R70.H1_H1 ;  /* 0x30000046ff707230 */ /* 0x000fe40000004100 */
[----:B------:R-:W-:Y:S01]  /*43e0*/  FMUL.FTZ R75, R105, R106 ;  /* 0x0000006a694b7220 */ /* 0x000fe20000410000 */
[----:B------:R-:W-:Y:S01]  /*43f0*/  HADD2.F32 R109, -RZ, R71.H0_H0 ;  /* 0x20000047ff6d7230 */ /* 0x000fe20000004100 */
[----:B------:R-:W0:Y:S01]  /*4400*/  LDC.64 R106, c[0x0][0x428] ;  /* 0x00010a00ff6a7b82 */ /* 0x000e220000000a00 */
[----:B------:R-:W-:-:S02]  /*4410*/  HADD2.F32 R113, -RZ, R67.H0_H0 ;  /* 0x20000043ff717230 */ /* 0x000fc40000004100 */
[----:B------:R-:W-:Y:S01]  /*4420*/  FMUL.FTZ R116, R105, R116 ;  /* 0x0000007469747220 */ /* 0x000fe20000410000 */
[----:B------:R-:W-:Y:S01]  /*4430*/  FFMA.FTZ R111, R75, R112, R114 ;  /* 0x000000704b6f7223 */ /* 0x000fe20000010072 */
[--C-:B------:R-:W-:Y:S01]  /*4440*/  FADD.FTZ R112, R96, -R108.reuse ;  /* 0x8000006c60707221 */ /* 0x100fe20000010000 */
[----:B------:R-:W-:Y:S02]  /*4450*/  HADD2.F32 R114, -RZ, R71.H1_H1 ;  /* 0x30000047ff727230 */ /* 0x000fe40000004100 */
[----:B------:R-:W-:Y:S01]  /*4460*/  FFMA.FTZ R113, R116, R109, R113 ;  /* 0x0000006d74717223 */ /* 0x000fe20000010071 */
[----:B------:R-:W-:Y:S02]  /*4470*/  HADD2.F32 R116, -RZ, R67.H1_H1 ;  /* 0x30000043ff747230 */ /* 0x000fe40000004100 */
[----:B------:R-:W-:Y:S01]  /*4480*/  FMUL.FTZ R75, R105, R112 ;  /* 0x00000070694b7220 */ /* 0x000fe20000410000 */
[----:B------:R-:W-:Y:S01]  /*4490*/  FADD.FTZ R112, R18, -R108 ;  /* 0x8000006c12707221 */ /* 0x000fe20000010000 */
[----:B------:R-:W-:Y:S01]  /*44a0*/  HADD2.F32 R109, -RZ, R64.H1_H1 ;  /* 0x30000040ff6d7230 */ /* 0x000fe20000004100 */
[----:B------:R-:W-:Y:S01]  /*44b0*/  F2FP.F16.F32.PACK_AB R74, R111, R74 ;  /* 0x0000004a6f4a723e */ /* 0x000fe200000000ff */
[----:B------:R-:W-:Y:S01]  /*44c0*/  FFMA.FTZ R114, R75, R114, R116 ;  /* 0x000000724b727223 */ /* 0x000fe20000010074 */
[----:B------:R-:W-:-:S02]  /*44d0*/  HADD2.F32 R75, -RZ, R68.H1_H1 ;  /* 0x30000044ff4b7230 */ /* 0x000fc40000004100 */
[----:B------:R-:W-:Y:S01]  /*44e0*/  FMUL.FTZ R112, R105, R112 ;  /* 0x0000007069707220 */ /* 0x000fe20000410000 */
[----:B------:R-:W-:-:S03]  /*44f0*/  F2FP.F16.F32.PACK_AB R73, R110, R73 ;  /* 0x000000496e49723e */ /* 0x000fc600000000ff */
[----:B------:R-:W-:Y:S01]  /*4500*/  FFMA.FTZ R109, R112, R75, R109 ;  /* 0x0000004b706d7223 */ /* 0x000fe2000001006d */
[----:B------:R-:W-:-:S04]  /*4510*/  F2FP.F16.F32.PACK_AB R75, R114, R113 ;  /* 0x00000071724b723e */ /* 0x000fc800000000ff */
[----:B------:R-:W-:Y:S01]  /*4520*/  F2FP.F16.F32.PACK_AB R72, R109, R72 ;  /* 0x000000486d48723e */ /* 0x000fe200000000ff */
[C---:B0-----:R-:W-:Y:S01]  /*4530*/  IMAD.WIDE.U32 R106, R103.reuse, 0x10, R106 ;  /* 0x00000010676a7825 */ /* 0x041fe200078e006a */
[----:B------:R-:W-:-:S04]  /*4540*/  IADD3 R103, PT, PT, R103, 0x80, RZ ;  /* 0x0000008067677810 */ /* 0x000fc80007ffe0ff */
[----:B------:R1:W-:Y:S03]  /*4550*/  STG.E.128 desc[UR6][R106.64], R72 ;  /* 0x000000486a007986 */ /* 0x0003e6000c101d06 */
.L_x_2307:
[----:B------:R-:W-:Y:S05]  /*4560*/  BSYNC.RECONVERGENT B0 ;  /* 0x0000000000007941 */ /* 0x000fea0003800200 */
.L_x_2306:
[----:B------:R-:W-:Y:S01]  /*4570*/  ISETP.GE.U32.AND P5, PT, R4, 0x100, PT ;  /* 0x000001000400780c */ /* 0x000fe20003fa6070 */
[----:B------:R-:W-:-:S12]  /*4580*/  BSSY.RECONVERGENT B0, `(.L_x_2308) ;  /* 0x0000032000007945 */ /* 0x000fd80003800200 */
[----:B------:R-:W-:Y:S05]  /*4590*/  @!P5 BRA `(.L_x_2309) ;  /* 0x0000000000c0d947 */ /* 0x000fea0003800000 */
[--C-:B-1----:R-:W-:Y:S01]  /*45a0*/  FADD.FTZ R106, R82, -R108.reuse ;  /* 0x8000006c526a7221 */ /* 0x102fe20000010000 */
        /* <DEDUP_REMOVED lines=47> */
.L_x_2309:
[----:B------:R-:W-:Y:S05]  /*48a0*/  BSYNC.RECONVERGENT B0 ;  /* 0x0000000000007941 */ /* 0x000fea0003800200 */
.L_x_2308:
[----:B------:R-:W-:Y:S04]  /*48b0*/  BSSY.RECONVERGENT B0, `(.L_x_2310) ;  /* 0x0000032000007945 */ /* 0x000fe80003800200 */
[----:B------:R-:W-:Y:S05]  /*48c0*/  @!P2 BRA `(.L_x_2311) ;  /* 0x0000000000c0a947 */ /* 0x000fea0003800000 */
[--C-:B-12---:R-:W-:Y:S01]  /*48d0*/  FADD.FTZ R106, R80, -R108.reuse ;  /* 0x8000006c506a7221 */ /* 0x106fe20000010000 */
        /* <DEDUP_REMOVED lines=47> */
.L_x_2311:
[----:B------:R-:W-:Y:S05]  /*4bd0*/  BSYNC.RECONVERGENT B0 ;  /* 0x0000000000007941 */ /* 0x000fea0003800200 */
.L_x_2310:
[----:B------:R-:W-:Y:S04]  /*4be0*/  BSSY.RECONVERGENT B0, `(.L_x_2312) ;  /* 0x0000032000007945 */ /* 0x000fe80003800200 */
[----:B------:R-:W-:Y:S05]  /*4bf0*/  @!P3 BRA `(.L_x_2313) ;  /* 0x0000000000c0b947 */ /* 0x000fea0003800000 */
[--C-:B-123--:R-:W-:Y:S01]  /*4c00*/  FADD.FTZ R106, R78, -R108.reuse ;  /* 0x8000006c4e6a7221 */ /* 0x10efe20000010000 */
        /* <DEDUP_REMOVED lines=47> */
.L_x_2313:
[----:B------:R-:W-:Y:S05]  /*4f00*/  BSYNC.RECONVERGENT B0 ;  /* 0x0000000000007941 */ /* 0x000fea0003800200 */
.L_x_2312:
[----:B------:R-:W-:Y:S04]  /*4f10*/  BSSY.RECONVERGENT B0, `(.L_x_2314) ;  /* 0x0000031000007945 */ /* 0x000fe80003800200 */
[----:B------:R-:W-:Y:S05]  /*4f20*/  @!P4 BRA `(.L_x_2315) ;  /* 0x0000000000bcc947 */ /* 0x000fea0003800000 */
[--C-:B01234-:R-:W-:Y:S01]  /*4f30*/  FADD.FTZ R74, R17, -R108.reuse ;  /* 0x8000006c114a7221 */ /* 0x11ffe20000010000 */
[--C-:B------:R-:W-:Y:S01]  /*4f40*/  FADD.FTZ R106, R83, -R108.reuse ;  /* 0x8000006c536a7221 */ /* 0x100fe20000010000 */
[----:B-----5:R-:W-:Y:S02]  /*4f50*/  HADD2.F32 R75, -RZ, R37.H0_H0 ;  /* 0x20000025ff4b7230 */ /* 0x020fe40000004100 */
[----:B------:R-:W-:Y:S01]  /*4f60*/  FADD.FTZ R72, R15, -R108 ;  /* 0x8000006c0f487221 */ /* 0x000fe20000010000 */
[----:B------:R-:W-:Y:S02]  /*4f70*/  HADD2.F32 R107, -RZ, R33.H0_H0 ;  /* 0x20000021ff6b7230 */ /* 0x000fe40000004100 */
[C---:B------:R-:W-:Y:S01]  /*4f80*/  FMUL.FTZ R74, R105.reuse, R74 ;  /* 0x0000004a694a7220 */ /* 0x040fe20000410000 */
[----:B------:R-:W-:Y:S02]  /*4f90*/  HADD2.F32 R111, -RZ, R38.H0_H0 ;  /* 0x20000026ff6f7230 */ /* 0x000fe40000004100 */
[----:B------:R-:W-:Y:S01]  /*4fa0*/  FMUL.FTZ R106, R105, R106 ;  /* 0x0000006a696a7220 */ /* 0x000fe20000410000 */
[----:B------:R-:W-:-:S02]  /*4fb0*/  HADD2.F32 R113, -RZ, R34.H0_H0 ;  /* 0x20000022ff717230 */ /* 0x000fc40000004100 */
[----:B------:R-:W-:Y:S01]  /*4fc0*/  FFMA.FTZ R110, R74, R75, R107 ;  /* 0x0000004b4a6e7223 */ /* 0x000fe2000001006b */
[----:B------:R-:W-:Y:S02]  /*4fd0*/  HADD2.F32 R109, -RZ, R36.H0_H0 ;  /* 0x20000024ff6d7230 */ /* 0x000fe40000004100 */
[----:B------:R-:W-:Y:S01]  /*4fe0*/  FMUL.FTZ R72, R105, R72 ;  /* 0x0000004869487220 */ /* 0x000fe20000410000 */
[----:B------:R-:W-:Y:S02]  /*4ff0*/  HADD2.F32 R73, -RZ, R32.H0_H0 ;  /* 0x20000020ff497230 */ /* 0x000fe40000004100 */
[----:B------:R-:W-:Y:S01]  /*5000*/  FFMA.FTZ R74, R106, R111, R113 ;  /* 0x0000006f6a4a7223 */ /* 0x000fe20000010071 */
[--C-:B------:R-:W-:Y:S01]  /*5010*/  FADD.FTZ R106, R94, -R108.reuse ;  /* 0x8000006c5e6a7221 */ /* 0x100fe20000010000 */
[----:B------:R-:W-:Y:S01]  /*5020*/  FADD.FTZ R112, R101, -R108 ;  /* 0x8000006c65707221 */ /* 0x000fe20000010000 */
[----:B------:R-:W-:Y:S02]  /*5030*/  HADD2.F32 R111, -RZ, R38.H1_H1 ;  /* 0x30000026ff6f7230 */ /* 0x000fe40000004100 */
[----:B------:R-:W-:Y:S01]  /*5040*/  FFMA.FTZ R109, R72, R109, R73 ;  /* 0x0000006d486d7223 */ /* 0x000fe20000010049 */
[----:B------:R-:W-:-:S02]  /*5050*/  HADD2.F32 R75, -RZ, R34.H1_H1 ;  /* 0x30000022ff4b7230 */ /* 0x000fc40000004100 */
[C---:B------:R-:W-:Y:S01]  /*5060*/  FMUL.FTZ R106, R105.reuse, R106 ;  /* 0x0000006a696a7220 */ /* 0x040fe20000410000 */
[----:B------:R-:W-:Y:S01]  /*5070*/  HADD2.F32 R107, -RZ, R39.H0_H0 ;  /* 0x20000027ff6b7230 */ /* 0x000fe20000004100 */
[----:B------:R-:W0:Y:S01]  /*5080*/  LDC.64 R72, c[0x0][0x428] ;  /* 0x00010a00ff487b82 */ /* 0x000e220000000a00 */
[----:B------:R-:W-:Y:S02]  /*5090*/  HADD2.F32 R113, -RZ, R35.H0_H0 ;  /* 0x20000023ff717230 */ /* 0x000fe40000004100 */
[----:B------:R-:W-:Y:S01]  /*50a0*/  FMUL.FTZ R112, R105, R112 ;  /* 0x0000007069707220 */ /* 0x000fe20000410000 */
[----:B------:R-:W-:Y:S01]  /*50b0*/  FFMA.FTZ R111, R106, R111, R75 ;  /* 0x0000006f6a6f7223 */ /* 0x000fe2000001004b */
[--C-:B------:R-:W-:Y:S01]  /*50c0*/  FADD.FTZ R106, R10, -R108.reuse ;  /* 0x8000006c0a6a7221 */ /* 0x100fe20000010000 */
[----:B------:R-:W-:Y:S02]  /*50d0*/  HADD2.F32 R115, -RZ, R33.H1_H1 ;  /* 0x30000021ff737230 */ /* 0x000fe40000004100 */
[----:B------:R-:W-:Y:S01]  /*50e0*/  FFMA.FTZ R75, R112, R107, R113 ;  /* 0x0000006b704b7223 */ /* 0x000fe20000010071 */
[----:B------:R-:W-:Y:S01]  /*50f0*/  FADD.FTZ R112, R104, -R108 ;  /* 0x8000006c68707221 */ /* 0x000fe20000010000 */
[----:B------:R-:W-:-:S02]  /*5100*/  HADD2.F32 R107, -RZ, R39.H1_H1 ;  /* 0x30000027ff6b7230 */ /* 0x000fc40000004100 */
[----:B------:R-:W-:Y:S01]  /*5110*/  FADD.FTZ R108, R76, -R108 ;  /* 0x8000006c4c6c7221 */ /* 0x000fe20000010000 */
[----:B------:R-:W-:Y:S02]  /*5120*/  HADD2.F32 R113, -RZ, R35.H1_H1 ;  /* 0x30000023ff717230 */ /* 0x000fe40000004100 */
[C---:B------:R-:W-:Y:S01]  /*5130*/  FMUL.FTZ R112, R105.reuse, R112 ;  /* 0x0000007069707220 */ /* 0x040fe20000410000 */
[C---:B------:R-:W-:Y:S01]  /*5140*/  FMUL.FTZ R106, R105.reuse, R106 ;  /* 0x0000006a696a7220 */ /* 0x040fe20000410000 */
[----:B------:R-:W-:Y:S01]  /*5150*/  FMUL.FTZ R108, R105, R108 ;  /* 0x0000006c696c7220 */ /* 0x000fe20000410000 */
[----:B------:R-:W-:Y:S02]  /*5160*/  HADD2.F32 R105, -RZ, R36.H1_H1 ;  /* 0x30000024ff697230 */ /* 0x000fe40000004100 */
[----:B------:R-:W-:Y:S01]  /*5170*/  FFMA.FTZ R112, R112, R107, R113 ;  /* 0x0000006b70707223 */ /* 0x000fe20000010071 */
[----:B------:R-:W-:Y:S01]  /*5180*/  HADD2.F32 R113, -RZ, R37.H1_H1 ;  /* 0x30000025ff717230 */ /* 0x000fe20000004100 */
[----:B------:R-:W-:Y:S01]  /*5190*/  F2FP.F16.F32.PACK_AB R74, R111, R74 ;  /* 0x0000004a6f4a723e */ /* 0x000fe200000000ff */
[----:B------:R-:W-:-:S02]  /*51a0*/  HADD2.F32 R107, -RZ, R32.H1_H1 ;  /* 0x30000020ff6b7230 */ /* 0x000fc40000004100 */
[----:B------:R-:W-:Y:S01]  /*51b0*/  F2FP.F16.F32.PACK_AB R75, R112, R75 ;  /* 0x0000004b704b723e */ /* 0x000fe200000000ff */
[----:B------:R-:W-:Y:S02]  /*51c0*/  FFMA.FTZ R113, R108, R113, R115 ;  /* 0x000000716c717223 */ /* 0x000fe40000010073 */
[----:B------:R-:W-:Y:S01]  /*51d0*/  FFMA.FTZ R108, R106, R105, R107 ;  /* 0x000000696a6c7223 */ /* 0x000fe2000001006b */
[----:B0-----:R-:W-:Y:S02]  /*51e0*/  IMAD.WIDE.U32 R106, R103, 0x10, R72 ;  /* 0x00000010676a7825 */ /* 0x001fe400078e0048 */
[----:B------:R-:W-:Y:S02]  /*51f0*/  F2FP.F16.F32.PACK_AB R73, R113, R110 ;  /* 0x0000006e7149723e */ /* 0x000fe400000000ff */
[----:B------:R-:W-:-:S05]  /*5200*/  F2FP.F16.F32.PACK_AB R72, R108, R109 ;  /* 0x0000006d6c48723e */ /* 0x000fca00000000ff */
[----:B------:R0:W-:Y:S02]  /*5210*/  STG.E.128 desc[UR6][R106.64], R72 ;  /* 0x000000486a007986 */ /* 0x0001e4000c101d06 */
.L_x_2315:
[----:B------:R-:W-:Y:S05]  /*5220*/  BSYNC.RECONVERGENT B0 ;  /* 0x0000000000007941 */ /* 0x000fea0003800200 */
.L_x_2314:
[----:B01234-:R-:W0:Y:S01]  /*5230*/  LDC.64 R72, c[0x0][0x380] ;  /* 0x0000e000ff487b82 */ /* 0x01fe220000000a00 */
[----:B------:R-:W-:Y:S01]  /*5240*/  UPLOP3.LUT UP1, UPT, UPT, UPT, UP1, 0x40, 0x4 ;  /* 0x000000000004789c */ /* 0x000fe20003f2e810 */
[----:B0-----:R-:W-:-:S04]  /*5250*/  IADD3 R5, PT, PT, R5, R72, RZ ;  /* 0x0000004805057210 */ /* 0x001fc80007ffe0ff */
[----:B------:R-:W-:-:S13]  /*5260*/  ISETP.GE.AND P2, PT, R5, R73, PT ;  /* 0x000000490500720c */ /* 0x000fda0003f46270 */
[----:B------:R-:W-:Y:S05]  /*5270*/  @!P2 BRA `(.L_x_2316) ;  /* 0xffffffb40058a947 */ /* 0x000fea000383ffff */
[----:B------:R-:W-:Y:S05]  /*5280*/  EXIT ;  /* 0x000000000000794d */ /* 0x000fea0003800000 */
.L_x_2317:
        /* <DEDUP_REMOVED lines=15> */
.L_x_22310:


//--------------------- .text._ZN10layer_norm31ln_parallel_residual_fwd_kernelINS_13Kernel_traitsI6__halfS2_S2_S2_fjLj5120ELj1ELj1ELj4ELj16ENS_18Kernel_traits_baseILj5120ES2_S2_S2_S2_fjLj128EEEEELb0ELb1ELb1EEEvNS_9FwdParamsE --------------------------
	.section	.text._ZN10layer_norm31ln_parallel_residual_fwd_kernelINS_13Kernel_traitsI6__halfS2_S2_S2_fjLj5120ELj1ELj1ELj4ELj16ENS_18Kernel_traits_baseILj5120ES2_S2_S2_S2_fjLj128EEEEELb0ELb1ELb1EEEvNS_9FwdParamsE,"ax",@progbits
	.align	128
        .global         _ZN10layer_norm31ln_parallel_residual_fwd_kernelINS_13Kernel_traitsI6__halfS2_S2_S2_fjLj5120ELj1ELj1ELj4ELj16ENS_18Kernel_traits_baseILj5120ES2_S2_S2_S2_fjLj128EEEEELb0ELb1ELb1EEEvNS_9FwdParamsE
        .type           _ZN10layer_norm31ln_parallel_residual_fwd_kernelINS_13Kernel_traitsI6__halfS2_S2_S2_fjLj5120ELj1ELj1ELj4ELj16ENS_18Kernel_traits_baseILj5120ES2_S2_S2_S2_fjLj128EEEEELb0ELb1ELb1EEEvNS_9FwdParamsE,@function
        .size           _ZN10layer_norm31ln_parallel_residual_fwd_kernelINS_13Kernel_traitsI6__halfS2_S2_S2_fjLj5120ELj1ELj1ELj4ELj16ENS_18Kernel_traits_baseILj5120ES2_S2_S2_S2_fjLj128EEEEELb0ELb1ELb1EEEvNS_9FwdParamsE,(.L_x_22311 - _ZN10layer_norm31ln_parallel_residual_fwd_kernelINS_13Kernel_traitsI6__halfS2_S2_S2_fjLj5120ELj1ELj1ELj4ELj16ENS_18Kernel_traits_baseILj5120ES2_S2_S2_S2_fjLj128EEEEELb0ELb1ELb1EEEvNS_9FwdParamsE)
        .other          _ZN10layer_norm31ln_parallel_residual_fwd_kernelINS_13Kernel_traitsI6__halfS2_S2_S2_fjLj5120ELj1ELj1ELj4ELj16ENS_18Kernel_traits_baseILj5120ES2_S2_S2_S2_fjLj128EEEEELb0ELb1ELb1EEEvNS_9FwdParamsE,@"STO_CUDA_ENTRY STV_DEFAULT"
_ZN10layer_norm31ln_parallel_residual_fwd_kernelINS_13Kernel_traitsI6__halfS2_S2_S2_fjLj5120ELj1ELj1ELj4ELj16ENS_18Kernel_traits_baseILj5120ES2_S2_S2_S2_fjLj128EEEEELb0ELb1ELb1EEEvNS_9FwdParamsE:
.text._ZN10layer_norm31ln_parallel_residual_fwd_kernelINS_13Kernel_traitsI6__halfS2_S2_S2_fjLj5120ELj1ELj1ELj4ELj16ENS_18Kernel_traits_baseILj5120ES2_S2_S2_S2_fjLj128EEEEELb0ELb1ELb1EEEvNS_9FwdParamsE:
[----:B------:R-:W-:Y:S01]  /*0000*/  LDC R1, c[0x0][0x37c] ;  /* 0x0000df00ff017b82 */ /* 0x000fe20000000800 */
[----:B------:R-:W0:Y:S07]  /*0010*/  S2R R76, SR_TID.X ;  /* 0x00000000004c7919 */ /* 0x000e2e0000002100 */
[----:B------:R-:W0:Y:S01]  /*0020*/  LDC.64 R2, c[0x0][0x3d0] ;  /* 0x0000f400ff027b82 */ /* 0x000e220000000a00 */
[----:B------:R-:W1:Y:S01]  /*0030*/  LDCU.64 UR6, c[0x0][0x358] ;  /* 0x00006b00ff0677ac */ /* 0x000e620008000a00 */
[----:B------:R-:W2:Y:S01]  /*0040*/  LDCU.64 UR4, c[0x0][0x438] ;  /* 0x00008700ff0477ac */ /* 0x000ea20008000a00 */
[----:B0-----:R-:W-:-:S05]  /*0050*/  IMAD.WIDE.U32 R2, R76, 0x10, R2 ;  /* 0x000000104c027825 */ /* 0x001fca00078e0002 */
[----:B-1----:R-:W3:Y:S04]  /*0060*/  LDG.E.128 R44, desc[UR6][R2.64+0x800] ;  /* 0x00080006022c7981 */ /* 0x002ee8000c1e1d00 */
[----:B------:R-:W4:Y:S04]  /*0070*/  LDG.E.128 R12, desc[UR6][R2.64] ;  /* 0x00000006020c7981 */ /* 0x000f28000c1e1d00 */
[----:B------:R-:W4:Y:S04]  /*0080*/  LDG.E.128 R4, desc[UR6][R2.64+0x1800] ;  /* 0x0018000602047981 */ /* 0x000f28000c1e1d00 */
[----:B------:R-:W4:Y:S04]  /*0090*/  LDG.E.128 R48, desc[UR6][R2.64+0x1000] ;  /* 0x0010000602307981 */ /* 0x000f28000c1e1d00 */
[----:B------:R-:W4:Y:S01]  /*00a0*/  LDG.E.128 R40, desc[UR6][R2.64+0x2000] ;  /* 0x0020000602287981 */ /* 0x000f22000c1e1d00 */
[----:B--2---:R-:W-:Y:S01]  /*00b0*/  ISETP.NE.U32.AND P1, PT, RZ, UR4, PT ;  /* 0x00000004ff007c0c */ /* 0x004fe2000bf25070 */
[----:B------:R-:W0:Y:S03]  /*00c0*/  S2UR UR4, SR_CTAID.X ;  /* 0x00000000000479c3 */ /* 0x000e260000002500 */
[----:B------:R-:W-:Y:S01]  /*00d0*/  ISETP.NE.AND.EX P1, PT, RZ, UR5, PT, P1 ;  /* 0x00000005ff007c0c */ /* 0x000fe2000bf25310 */
[----:B------:R-:W1:-:S12]  /*00e0*/  LDCU UR5, c[0x0][0x384] ;  /* 0x00007080ff0577ac */ /* 0x000e580008000800 */
[----:B------:R-:W2:Y:S01]  /*00f0*/  @P1 LDC.64 R8, c[0x0][0x438] ;  /* 0x00010e00ff081b82 */ /* 0x000ea20000000a00 */
[----:B0-----:R-:W-:-:S04]  /*0100*/  MOV R11, UR4 ;  /* 0x00000004000b7c02 */ /* 0x001fc80008000f00 */
[----:B-1----:R-:W-:Y:S01]  /*0110*/  ISETP.GE.AND P0, PT, R11, UR5, PT ;  /* 0x000000050b007c0c */ /* 0x002fe2000bf06270 */
[----:B------:R-:W0:Y:S01]  /*0120*/  LDCU.64 UR4, c[0x0][0x3a0] ;  /* 0x00007400ff0477ac */ /* 0x000e220008000a00 */
[----:B--2---:R-:W-:-:S05]  /*0130*/  @P1 IMAD.WIDE.U32 R8, R76, 0x10, R8 ;  /* 0x000000104c081825 */ /* 0x004fca00078e0008 */
[----:B------:R-:W5:Y:S04]  /*0140*/  @P1 LDG.E.128 R36, desc[UR6][R8.64] ;  /* 0x0000000608241981 */ /* 0x000f68000c1e1d00 */
[----:B------:R-:W5:Y:S04]  /*0150*/  @P1 LDG.E.128 R32, desc[UR6][R8.64+0x800] ;  /* 0x0008000608201981 */ /* 0x000f68000c1e1d00 */
[----:B------:R-:W5:Y:S04]  /*0160*/  @P1 LDG.E.128 R28, desc[UR6][R8.64+0x1000] ;  /* 0x00100006081c1981 */ /* 0x000f68000c1e1d00 */
[----:B------:R-:W5:Y:S04]  /*0170*/  @P1 LDG.E.128 R24, desc[UR6][R8.64+0x1800] ;  /* 0x0018000608181981 */ /* 0x000f68000c1e1d00 */
[----:B------:R1:W5:Y:S01]  /*0180*/  @P1 LDG.E.128 R20, desc[UR6][R8.64+0x2000] ;  /* 0x0020000608141981 */ /* 0x000362000c1e1d00 */
[----:B---3--:R-:W-:-:S02]  /*0190*/  @P1 MOV R19, R44 ;  /* 0x0000002c00131202 */ /* 0x008fc40000000f00 */
[-C--:B------:R-:W-:Y:S02]  /*01a0*/  @P1 MOV R18, R45.reuse ;  /* 0x0000002d00121202 */ /* 0x080fe40000000f00 */
[----:B------:R-:W-:Y:S02]  /*01b0*/  @!P1 MOV R19, R44 ;  /* 0x0000002c00139202 */ /* 0x000fe40000000f00 */
[----:B------:R-:W-:Y:S02]  /*01c0*/  @!P1 MOV R18, R45 ;  /* 0x0000002d00129202 */ /* 0x000fe40000000f00 */
[----:B------:R-:W2:Y:S01]  /*01d0*/  LDC.64 R44, c[0x0][0x398] ;  /* 0x0000e600ff2c7b82 */ /* 0x000ea20000000a00 */
[----:B----4-:R-:W-:Y:S02]  /*01e0*/  @P1 MOV R75, R12 ;  /* 0x0000000c004b1202 */ /* 0x010fe40000000f00 */
[----:B------:R-:W-:Y:S02]  /*01f0*/  @P1 MOV R74, R13 ;  /* 0x0000000d004a1202 */ /* 0x000fe40000000f00 */
[----:B------:R-:W-:-:S02]  /*0200*/  @P1 MOV R73, R14 ;  /* 0x0000000e00491202 */ /* 0x000fc40000000f00 */
[----:B------:R-:W-:Y:S02]  /*0210*/  @P1 MOV R72, R15 ;  /* 0x0000000f00481202 */ /* 0x000fe40000000f00 */
[----:B------:R-:W-:Y:S02]  /*0220*/  @!P1 MOV R75, R12 ;  /* 0x0000000c004b9202 */ /* 0x000fe40000000f00 */
[----:B------:R-:W-:Y:S02]  /*0230*/  @!P1 MOV R74, R13 ;  /* 0x0000000d004a9202 */ /* 0x000fe40000000f00 */
[----:B------:R-:W-:Y:S02]  /*0240*/  @!P1 MOV R73, R14 ;  /* 0x0000000e00499202 */ /* 0x000fe40000000f00 */
[----:B------:R-:W-:Y:S02]  /*0250*/  @!P1 MOV R72, R15 ;  /* 0x0000000f00489202 */ /* 0x000fe40000000f00 */
[----:B-1----:R-:W-:-:S02]  /*0260*/  @P1 MOV R8, R6 ;  /* 0x0000000600081202 */ /* 0x002fc40000000f00 */
[----:B------:R-:W-:Y:S02]  /*0270*/  @P1 MOV R17, R46 ;  /* 0x0000002e00111202 */ /* 0x000fe40000000f00 */
[----:B------:R-:W-:Y:S02]  /*0280*/  @P1 MOV R16, R47 ;  /* 0x0000002f00101202 */ /* 0x000fe40000000f00 */
[----:B------:R-:W-:Y:S02]  /*0290*/  @P1 MOV R15, R48 ;  /* 0x00000030000f1202 */ /* 0x000fe40000000f00 */
[----:B------:R-:W-:Y:S02]  /*02a0*/  @P1 MOV R14, R49 ;  /* 0x00000031000e1202 */ /* 0x000fe40000000f00 */
[----:B------:R-:W-:Y:S02]  /*02b0*/  @P1 MOV R13, R50 ;  /* 0x00000032000d1202 */ /* 0x000fe40000000f00 */
[----:B------:R-:W-:-:S02]  /*02c0*/  @P1 MOV R12, R51 ;  /* 0x00000033000c1202 */ /* 0x000fc40000000f00 */
[----:B------:R-:W-:Y:S02]  /*02d0*/  @P1 MOV R10, R4 ;  /* 0x00000004000a1202 */ /* 0x000fe40000000f00 */
[----:B------:R-:W-:Y:S02]  /*02e0*/  @P1 MOV R9, R5 ;  /* 0x0000000500091202 */ /* 0x000fe40000000f00 */
[----:B------:R-:W-:Y:S02]  /*02f0*/  @!P1 MOV R8, R6 ;  /* 0x0000000600089202 */ /* 0x000fe40000000f00 */
[----:B------:R-:W-:Y:S02]  /*0300*/  @!P1 MOV R17, R46 ;  /* 0x0000002e00119202 */ /* 0x000fe40000000f00 */
[----:B------:R-:W-:Y:S02]  /*0310*/  @!P1 MOV R16, R47 ;  /* 0x0000002f00109202 */ /* 0x000fe40000000f00 */
[----:B------:R-:W-:-:S02]  /*0320*/  @!P1 MOV R15, R48 ;  /* 0x00000030000f9202 */ /* 0x000fc40000000f00 */
[----:B------:R-:W-:Y:S02]  /*0330*/  @!P1 MOV R14, R49 ;  /* 0x00000031000e9202 */ /* 0x000fe40000000f00 */
[----:B------:R-:W-:Y:S02]  /*0340*/  @!P1 MOV R13, R50 ;  /* 0x00000032000d9202 */ /* 0x000fe40000000f00 */
[----:B------:R-:W-:Y:S02]  /*0350*/  @!P1 MOV R12, R51 ;  /* 0x00000033000c9202 */ /* 0x000fe40000000f00 */
[----:B------:R-:W-:Y:S02]  /*0360*/  @!P1 MOV R10, R4 ;  /* 0x00000004000a9202 */ /* 0x000fe40000000f00 */
[----:B------:R-:W-:Y:S02]  /*0370*/  @!P1 MOV R9, R5 ;  /* 0x0000000500099202 */ /* 0x000fe40000000f00 */
[----:B------:R-:W-:Y:S01]  /*0380*/  @P1 MOV R6, R40 ;  /* 0x0000002800061202 */ /* 0x000fe20000000f00 */
[----:B0-2---:R-:W-:Y:S06]  /*0390*/  @P0 EXIT ;  /* 0x000000000000094d */ /* 0x005fec0003800000 */
[----:B------:R-:W0:Y:S01]  /*03a0*/  LDCU.U8 UR8, c[0x0][0x410] ;  /* 0x00008200ff0877ac */ /* 0x000e220008000000 */
[-C--:B------:R-:W-:Y:S02]  /*03b0*/  @P1 MOV R5, R41.reuse ;  /* 0x0000002900051202 */ /* 0x080fe40000000f00 */
[----:B-----5:R-:W-:Y:S02]  /*03c0*/  @!P1 CS2R R38, SRZ ;  /* 0x0000000000269805 */ /* 0x020fe4000001ff00 */
[----:B------:R-:W-:Y:S02]  /*03d0*/  @!P1 MOV R5, R41 ;  /* 0x0000002900059202 */ /* 0x000fe40000000f00 */
[----:B------:R-:W-:Y:S02]  /*03e0*/  @!P1 CS2R R36, SRZ ;  /* 0x0000000000249805 */ /* 0x000fe4000001ff00 */
[----:B------:R-:W-:Y:S02]  /*03f0*/  LOP3.LUT P0, RZ, R44, UR4, RZ, 0xfc, !PT ;  /* 0x000000042cff7c12 */ /* 0x000fe4000f80fcff */
[----:B------:R-:W-:-:S02]  /*0400*/  @!P1 CS2R R34, SRZ ;  /* 0x0000000000229805 */ /* 0x000fc4000001ff00 */
[----:B------:R-:W-:Y:S02]  /*0410*/  ISETP.NE.U32.AND P2, PT, R44, RZ, PT ;  /* 0x000000ff2c00720c */ /* 0x000fe40003f45070 */
[----:B------:R-:W-:Y:S02]  /*0420*/  @!P1 CS2R R32, SRZ ;  /* 0x0000000000209805 */ /* 0x000fe4000001ff00 */
[----:B------:R-:W-:Y:S02]  /*0430*/  LOP3.LUT R41, R76, 0x60, RZ, 0xc0, !PT ;  /* 0x000000604c297812 */ /* 0x000fe400078ec0ff */
[----:B------:R-:W-:Y:S02]  /*0440*/  @!P1 CS2R R30, SRZ ;  /* 0x00000000001e9805 */ /* 0x000fe4000001ff00 */
[----:B------:R-:W-:Y:S02]  /*0450*/  @P1 MOV R4, R42 ;  /* 0x0000002a00041202 */ /* 0x000fe40000000f00 */
[----:B------:R-:W-:-:S02]  /*0460*/  @!P1 CS2R R28, SRZ ;  /* 0x00000000001c9805 */ /* 0x000fc4000001ff00 */
[----:B------:R-:W-:Y:S02]  /*0470*/  @P1 MOV R3, R43 ;  /* 0x0000002b00031202 */ /* 0x000fe40000000f00 */
[----:B------:R-:W-:Y:S02]  /*0480*/  @!P1 CS2R R26, SRZ ;  /* 0x00000000001a9805 */ /* 0x000fe4000001ff00 */
[----:B------:R-:W-:Y:S02]  /*0490*/  @!P1 MOV R6, R40 ;  /* 0x0000002800069202 */ /* 0x000fe40000000f00 */
[----:B------:R-:W-:Y:S02]  /*04a0*/  @!P1 CS2R R24, SRZ ;  /* 0x0000000000189805 */ /* 0x000fe4000001ff00 */
[----:B------:R-:W-:Y:S02]  /*04b0*/  @!P1 MOV R4, R42 ;  /* 0x0000002a00049202 */ /* 0x000fe40000000f00 */
[----:B------:R-:W-:-:S02]  /*04c0*/  @!P1 CS2R R22, SRZ ;  /* 0x0000000000169805 */ /* 0x000fc4000001ff00 */
[----:B------:R-:W-:Y:S02]  /*04d0*/  @!P1 MOV R3, R43 ;  /* 0x0000002b00039202 */ /* 0x000fe40000000f00 */
[----:B------:R-:W-:Y:S02]  /*04e0*/  @!P1 CS2R R20, SRZ ;  /* 0x0000000000149805 */ /* 0x000fe4000001ff00 */
[C---:B------:R-:W-:Y:S01]  /*04f0*/  LOP3.LUT P0, RZ, R45.reuse, UR5, RZ, 0xfc, P0 ;  /* 0x000000052dff7c12 */ /* 0x040fe2000800fcff */
[----:B------:R-:W-:Y:S01]  /*0500*/  UPLOP3.LUT UP2, UPT, UPT, UPT, UPT, 0x40, 0x4 ;  /* 0x000000000004789c */ /* 0x000fe20003f4e870 */
[----:B------:R-:W-:Y:S01]  /*0510*/  ISETP.NE.AND.EX P2, PT, R45, RZ, PT, P2 ;  /* 0x000000ff2d00720c */ /* 0x000fe20003f45320 */
[----:B------:R-:W1:Y:S01]  /*0520*/  LDCU UR9, c[0x0][0x388] ;  /* 0x00007100ff0977ac */ /* 0x000e620008000800 */
[----:B------:R-:W-:Y:S02]  /*0530*/  LOP3.LUT R2, R76, 0x1f, RZ, 0xc0, !PT ;  /* 0x0000001f4c027812 */ /* 0x000fe400078ec0ff */
[----:B0-----:R-:W-:Y:S01]  /*0540*/  ISETP.NE.AND P3, PT, RZ, UR8, PT ;  /* 0x00000008ff007c0c */ /* 0x001fe2000bf65270 */
[----:B------:R-:W0:Y:S01]  /*0550*/  LDCU UR10, c[0x0][0x400] ;  /* 0x00008000ff0a77ac */ /* 0x000e220008000800 */
[----:B------:R-:W-:Y:S01]  /*0560*/  LOP3.LUT R0, R41, 0x1f, R76, 0xf8, !PT ;  /* 0x0000001f29007812 */ /* 0x000fe200078ef84c */
[----:B------:R-:W2:Y:S01]  /*0570*/  LDCU.64 UR12, c[0x0][0x3a0] ;  /* 0x00007400ff0c77ac */ /* 0x000ea20008000a00 */
[----:B------:R-:W3:Y:S09]  /*0580*/  LDCU.64 UR14, c[0x0][0x398] ;  /* 0x00007300ff0e77ac */ /* 0x000ef20008000a00 */
.L_x_2340:
[----:B--2---:R-:W-:Y:S01]  /*0590*/  ISETP.NE.U32.AND P1, PT, RZ, UR12, PT ;  /* 0x0000000cff007c0c */ /* 0x004fe2000bf25070 */
[----:B------:R-:W2:Y:S01]  /*05a0*/  LDC.64 R100, c[0x0][0x390] ;  /* 0x0000e400ff647b82 */ /* 0x000ea20000000a00 */
[----:B-1--4-:R-:W-:Y:S02]  /*05b0*/  IMAD R52, R11, UR9, RZ ;  /* 0x000000090b347c24 */ /* 0x012fe4000f8e02ff */
[----:B------:R-:W-:-:S03]  /*05c0*/  ISETP.NE.AND.EX P1, PT, RZ, UR13, PT, P1 ;  /* 0x0000000dff007c0c */ /* 0x000fc6000bf25310 */
[----:B------:R-:W-:Y:S02]  /*05d0*/  SHF.R.S32.HI R53, RZ, 0x1f, R52 ;  /* 0x0000001fff357819 */ /* 0x000fe40000011434 */
[----:B------:R-:W1:Y:S02]  /*05e0*/  @P2 LDC.64 R58, c[0x0][0x398] ;  /* 0x0000e600ff3a2b82 */ /* 0x000e640000000a00 */
[----:B------:R-:W-:-:S04]  /*05f0*/  LEA.HI R53, R53, R52, RZ, 0x3 ;  /* 0x0000003435357211 */ /* 0x000fc800078f18ff */
[----:B------:R-:W-:Y:S02]  /*0600*/  LEA.HI.SX32 R56, R53, R0, 0x1d ;  /* 0x0000000035387211 */ /* 0x000fe400078feaff */
[----:B------:R-:W4:Y:S03]  /*0610*/  @P1 LDC.64 R60, c[0x0][0x3a0] ;  /* 0x0000e800ff3c1b82 */ /* 0x000f260000000a00 */
[----:B--2---:R-:W-:-:S06]  /*0620*/  IMAD.WIDE.U32 R52, R56, 0x10, R100 ;  /* 0x0000001038347825 */ /* 0x004fcc00078e0064 */
[----:B------:R-:W5:Y:S01]  /*0630*/  LDG.E.128 R52, desc[UR6][R52.64] ;  /* 0x0000000634347981 */ /* 0x000f62000c1e1d00 */
[----:B-1----:R-:W-:-:S05]  /*0640*/  @P2 IMAD.WIDE.U32 R58, R56, 0x10, R58 ;  /* 0x00000010383a2825 */ /* 0x002fca00078e003a */
[----:B------:R1:W5:Y:S01]  /*0650*/  @P2 LDG.E.128 R40, desc[UR6][R58.64] ;  /* 0x000000063a282981 */ /* 0x000362000c1e1d00 */
[----:B----4-:R-:W-:-:S05]  /*0660*/  @P1 IMAD.WIDE.U32 R60, R56, 0x10, R60 ;  /* 0x00000010383c1825 */ /* 0x010fca00078e003c */
        /* <DEDUP_REMOVED lines=8> */
[----:B-1----:R-:W-:Y:S02]  /*06f0*/  HADD2.F32 R59, -RZ, R54.H1_H1 ;  /* 0x30000036ff3b7230 */ /* 0x002fe40000004100 */
        /* <DEDUP_REMOVED lines=10> */
[----:B------:R-:W-:Y:S02]  /*07a0*/  HADD2.F32 R51, -RZ, R41.H0_H0 ;  /* 0x20000029ff337230 */ /* 0x000fe40000004100 */
[----:B------:R-:W-:Y:S02]  /*07b0*/  HADD2.F32 R60, -RZ, R42.H1_H1 ;  /* 0x3000002aff3c7230 */ /* 0x000fe40000004100 */
[----:B------:R-:W-:Y:S02]  /*07c0*/  HADD2.F32 R54, -RZ, R43.H1_H1 ;  /* 0x3000002bff367230 */ /* 0x000fe40000004100 */
[----:B------:R-:W-:Y:S01]  /*07d0*/  FADD.FTZ R50, R50, R51 ;  /* 0x0000003332327221 */ /* 0x000fe20000010000 */
[----:B------:R-:W-:-:S02]  /*07e0*/  HADD2.F32 R57, -RZ, R44.H0_H0 ;  /* 0x2000002cff397230 */ /* 0x000fc40000004100 */
[----:B------:R-:W-:Y:S01]  /*07f0*/  FADD.FTZ R62, R59, R60 ;  /* 0x0000003c3b3e7221 */ /* 0x000fe20000010000 */
        /* <DEDUP_REMOVED lines=23> */
.L_x_2319:
[----:B-----5:R-:W-:Y:S02]  /*0970*/  HADD2.F32 R57, -RZ, R52.H0_H0 ;  /* 0x20000034ff397230 */ /* 0x020fe40000004100 */
[----:B------:R-:W-:Y:S02]  /*0980*/  HADD2.F32 R48, -RZ, R40.H0_H0 ;  /* 0x20000028ff307230 */ /* 0x000fe40000004100 */
[----:B-1----:R-:W-:Y:S02]  /*0990*/  HADD2.F32 R59, -RZ, R53.H0_H0 ;  /* 0x20000035ff3b7230 */ /* 0x002fe40000004100 */
        /* <DEDUP_REMOVED lines=26> */
.L_x_2318:
[----:B------:R-:W-:Y:S05]  /*0b40*/  @!P1 BRA `(.L_x_2321) ;  /* 0x0000000000749947 */ /* 0x000fea0003800000 */
        /* <DEDUP_REMOVED lines=29> */
.L_x_2321:
[--C-:B-----5:R-:W-:Y:S02]  /*0d20*/  HADD2.F32 R57, -RZ, R52.reuse.H0_H0 ;  /* 0x20000034ff397230 */ /* 0x120fe40000004100 */
[----:B-1----:R-:W-:Y:S02]  /*0d30*/  HADD2.F32 R58, -RZ, R52.H1_H1 ;  /* 0x30000034ff3a7230 */ /* 0x002fe40000004100 */
[--C-:B------:R-:W-:Y:S02]  /*0d40*/  HADD2.F32 R59, -RZ, R53.reuse.H0_H0 ;  /* 0x20000035ff3b7230 */ /* 0x100fe40000004100 */
[----:B------:R-:W-:Y:S02]  /*0d50*/  HADD2.F32 R60, -RZ, R53.H1_H1 ;  /* 0x30000035ff3c7230 */ /* 0x000fe40000004100 */
[--C-:B------:R-:W-:Y:S02]  /*0d60*/  HADD2.F32 R61, -RZ, R54.reuse.H0_H0 ;  /* 0x20000036ff3d7230 */ /* 0x100fe40000004100 */
[----:B------:R-:W-:-:S02]  /*0d70*/  HADD2.F32 R62, -RZ, R54.H1_H1 ;  /* 0x30000036ff3e7230 */ /* 0x000fc40000004100 */
[--C-:B------:R-:W-:Y:S02]  /*0d80*/  HADD2.F32 R63, -RZ, R55.reuse.H0_H0 ;  /* 0x20000037ff3f7230 */ /* 0x100fe40000004100 */
[----:B------:R-:W-:-:S07]  /*0d90*/  HADD2.F32 R66, -RZ, R55.H1_H1 ;  /* 0x30000037ff427230 */ /* 0x000fce0000004100 */
.L_x_2320:
[----:B------:R-:W1:Y:S01]  /*0da0*/  @P0 LDC.64 R68, c[0x0][0x3a8] ;  /* 0x0000ea00ff440b82 */ /* 0x000e620000000a00 */
[----:B------:R-:W-:-:S05]  /*0db0*/  IADD3 R64, PT, PT, R56, 0x80, RZ ;  /* 0x0000008038407810 */ /* 0x000fca0007ffe0ff */
[----:B------:R-:W-:Y:S02]  /*0dc0*/  IMAD.WIDE.U32 R52, R64, 0x10, R100 ;  /* 0x0000001040347825 */ /* 0x000fe400078e0064 */
[----:B------:R-:W2:Y:S08]  /*0dd0*/  @P2 LDC.64 R70, c[0x0][0x398] ;  /* 0x0000e600ff462b82 */ /* 0x000eb00000000a00 */
[----:B------:R-:W4:Y:S01]  /*0de0*/  @P1 LDC.64 R78, c[0x0][0x3a0] ;  /* 0x0000e800ff4e1b82 */ /* 0x000f220000000a00 */
[----:B-1----:R-:W-:-:S05]  /*0df0*/  @P0 IMAD.WIDE.U32 R68, R56, 0x10, R68 ;  /* 0x0000001038440825 */ /* 0x002fca00078e0044 */
[----:B------:R1:W-:Y:S01]  /*0e00*/  @P0 STG.E.128 desc[UR6][R68.64], R48 ;  /* 0x0000003044000986 */ /* 0x0003e2000c101d06 */
[----:B--2---:R-:W-:-:S03]  /*0e10*/  @P2 IMAD.WIDE.U32 R70, R64, 0x10, R70 ;  /* 0x0000001040462825 */ /* 0x004fc600078e0046 */
[----:B------:R-:W5:Y:S04]  /*0e20*/  LDG.E.128 R52, desc[UR6][R52.64] ;  /* 0x0000000634347981 */ /* 0x000f68000c1e1d00 */
[----:B------:R1:W5:Y:S01]  /*0e30*/  @P2 LDG.E.128 R40, desc[UR6][R70.64] ;  /* 0x0000000646282981 */ /* 0x000362000c1e1d00 */
[----:B----4-:R-:W-:-:S05]  /*0e40*/  @P1 IMAD.WIDE.U32 R78, R64, 0x10, R78 ;  /* 0x00000010404e1825 */ /* 0x010fca00078e004e */
[----:B------:R1:W5:Y:S01]  /*0e50*/  @P1 LDG.E.128 R44, desc[UR6][R78.64] ;  /* 0x000000064e2c1981 */ /* 0x000362000c1e1d00 */
[----:B---3--:R-:W-:-:S04]  /*0e60*/  UISETP.NE.U32.AND UP0, UPT, UR14, URZ, UPT ;  /* 0x000000ff0e00728c */ /* 0x008fc8000bf05070 */
[----:B------:R-:W-:-:S09]  /*0e70*/  UISETP.NE.AND.EX UP0, UPT, UR15, URZ, UPT, UP0 ;  /* 0x000000ff0f00728c */ /* 0x000fd2000bf05300 */
[----:B-1----:R-:W-:Y:S05]  /*0e80*/  BRA.U UP0, `(.L_x_2322) ;  /* 0x0000000100a47547 */ /* 0x002fea000b800000 */
        /* <DEDUP_REMOVED lines=12> */
.L_x_2323:
        /* <DEDUP_REMOVED lines=29> */
.L_x_2322:
        /* <DEDUP_REMOVED lines=32> */
.L_x_2325:
[----:B-----5:R-:W-:Y:S02]  /*1320*/  HADD2.F32 R48, -RZ, R52.H0_H0 ;  /* 0x20000034ff307230 */ /* 0x020fe40000004100 */
[----:B------:R-:W-:Y:S02]  /*1330*/  HADD2.F32 R49, -RZ, R40.H0_H0 ;  /* 0x20000028ff317230 */ /* 0x000fe40000004100 */
[--C-:B------:R-:W-:Y:S02]  /*1340*/  HADD2.F32 R50, -RZ, R53.reuse.H0_H0 ;  /* 0x20000035ff327230 */ /* 0x100fe40000004100 */
[--C-:B------:R-:W-:Y:S02]  /*1350*/  HADD2.F32 R65, -RZ, R54.reuse.H0_H0 ;  /* 0x20000036ff417230 */ /* 0x100fe40000004100 */
[----:B------:R-:W-:Y:S01]  /*1360*/  FADD.FTZ R48, R49, R48 ;  /* 0x0000003031307221 */ /* 0x000fe20000010000 */
[----:B------:R-:W-:Y:S02]  /*1370*/  HADD2.F32 R67, -RZ, R54.H1_H1 ;  /* 0x30000036ff437230 */ /* 0x000fe40000004100 */
        /* <DEDUP_REMOVED lines=38> */
.L_x_2324:
[----:B------:R-:W1:Y:S01]  /*15e0*/  @P0 LDC.64 R86, c[0x0][0x3a8] ;  /* 0x0000ea00ff560b82 */ /* 0x000e620000000a00 */
[----:B------:R-:W-:-:S05]  /*15f0*/  IADD3 R77, PT, PT, R56, 0x100, RZ ;  /* 0x00000100384d7810 */ /* 0x000fca0007ffe0ff */
[----:B------:R-:W-:Y:S02]  /*1600*/  IMAD.WIDE.U32 R52, R77, 0x10, R100 ;  /* 0x000000104d347825 */ /* 0x000fe400078e0064 */
[----:B------:R-:W2:Y:S08]  /*1610*/  @P2 LDC.64 R84, c[0x0][0x398] ;  /* 0x0000e600ff542b82 */ /* 0x000eb00000000a00 */
[----:B------:R-:W3:Y:S01]  /*1620*/  @P1 LDC.64 R82, c[0x0][0x3a0] ;  /* 0x0000e800ff521b82 */ /* 0x000ee20000000a00 */
[----:B-1----:R-:W-:-:S05]  /*1630*/  @P0 IMAD.WIDE.U32 R86, R64, 0x10, R86 ;  /* 0x0000001040560825 */ /* 0x002fca00078e0056 */
[----:B------:R1:W-:Y:S01]  /*1640*/  @P0 STG.E.128 desc[UR6][R86.64], R48 ;  /* 0x0000003056000986 */ /* 0x0003e2000c101d06 */
[----:B--2---:R-:W-:-:S03]  /*1650*/  @P2 IMAD.WIDE.U32 R84, R77, 0x10, R84 ;  /* 0x000000104d542825 */ /* 0x004fc600078e0054 */
[----:B------:R-:W5:Y:S04]  /*1660*/  LDG.E.128 R52, desc[UR6][R52.64] ;  /* 0x0000000634347981 */ /* 0x000f68000c1e1d00 */
[----:B------:R1:W5:Y:S01]  /*1670*/  @P2 LDG.E.128 R40, desc[UR6][R84.64] ;  /* 0x0000000654282981 */ /* 0x000362000c1e1d00 */
[----:B---3--:R-:W-:-:S05]  /*1680*/  @P1 IMAD.WIDE.U32 R82, R77, 0x10, R82 ;  /* 0x000000104d521825 */ /* 0x008fca00078e0052 */
[----:B------:R1:W5:Y:S01]  /*1690*/  @P1 LDG.E.128 R44, desc[UR6][R82.64] ;  /* 0x00000006522c1981 */ /* 0x000362000c1e1d00 */
[----:B------:R-:W-:Y:S05]  /*16a0*/  BRA.U UP0, `(.L_x_2326) ;  /* 0x00000001009c7547 */ /* 0x000fea000b800000 */
[----:B------:R-:W-:Y:S05]  /*16b0*/  BRA.U UP1, `(.L_x_2327) ;  /* 0x0000000101247547 */ /* 0x000fea000b800000 */
[--C-:B-----5:R-:W-:Y:S02]  /*16c0*/  HADD2.F32 R79, -RZ, R52.reuse.H0_H0 ;  /* 0x20000034ff4f7230 */ /* 0x120fe40000004100 */
[----:B-1----:R-:W-:Y:S02]  /*16d0*/  HADD2.F32 R82, -RZ, R52.H1_H1 ;  /* 0x30000034ff527230 */ /* 0x002fe40000004100 */
[--C-:B------:R-:W-:Y:S02]  /*16e0*/  HADD2.F32 R81, -RZ, R53.reuse.H0_H0 ;  /* 0x20000035ff517230 */ /* 0x100fe40000004100 */
[----:B------:R-:W-:Y:S02]  /*16f0*/  HADD2.F32 R84, -RZ, R53.H1_H1 ;  /* 0x30000035ff547230 */ /* 0x000fe40000004100 */
[--C-:B------:R-:W-:Y:S02]  /*1700*/  HADD2.F32 R83, -RZ, R54.reuse.H0_H0 ;  /* 0x20000036ff537230 */ /* 0x100fe40000004100 */
[----:B------:R-:W-:-:S02]  /*1710*/  HADD2.F32 R86, -RZ, R54.H1_H1 ;  /* 0x30000036ff567230 */ /* 0x000fc40000004100 */
[--C-:B------:R-:W-:Y:S02]  /*1720*/  HADD2.F32 R85, -RZ, R55.reuse.H0_H0 ;  /* 0x20000037ff557230 */ /* 0x100fe40000004100 */
[----:B------:R-:W-:Y:S01]  /*1730*/  HADD2.F32 R88, -RZ, R55.H1_H1 ;  /* 0x30000037ff587230 */ /* 0x000fe20000004100 */
[----:B------:R-:W-:Y:S06]  /*1740*/  BRA `(.L_x_2328) ;  /* 0x00000004009c7947 */ /* 0x000fec0003800000 */
.L_x_2327:
[----:B-----5:R-:W-:Y:S02]  /*1750*/  HADD2.F32 R79, -RZ, R52.H0_H0 ;  /* 0x20000034ff4f7230 */ /* 0x020fe40000004100 */
[----:B-1----:R-:W-:Y:S02]  /*1760*/  HADD2.F32 R48, -RZ, R44.H0_H0 ;  /* 0x2000002cff307230 */ /* 0x002fe40000004100 */
        /* <DEDUP_REMOVED lines=27> */
.L_x_2326:
[----:B------:R-:W-:Y:S05]  /*1920*/  BRA.U UP1, `(.L_x_2329) ;  /* 0x0000000101747547 */ /* 0x000fea000b800000 */
        /* <DEDUP_REMOVED lines=29> */
.L_x_2329:
[----:B-1---5:R-:W-:Y:S02]  /*1b00*/  HADD2.F32 R48, -RZ, R52.H0_H0 ;  /* 0x20000034ff307230 */ /* 0x022fe40000004100 */
        /* <DEDUP_REMOVED lines=43> */
.L_x_2328:
        /* <DEDUP_REMOVED lines=23> */
.L_x_2331:
        /* <DEDUP_REMOVED lines=29> */
.L_x_2330:
        /* <DEDUP_REMOVED lines=30> */
.L_x_2333:
        /* <DEDUP_REMOVED lines=44> */
.L_x_2332:
[----:B------:R-:W1:Y:S01]  /*25a0*/  @P1 LDC.64 R52, c[0x0][0x3a0] ;  /* 0x0000e800ff341b82 */ /* 0x000e620000000a00 */
[----:B------:R-:W-:-:S07]  /*25b0*/  IADD3 R96, PT, PT, R56, 0x200, RZ ;  /* 0x0000020038607810 */ /* 0x000fce0007ffe0ff */
[----:B------:R-:W2:Y:S08]  /*25c0*/  @P0 LDC.64 R102, c[0x0][0x3a8] ;  /* 0x0000ea00ff660b82 */ /* 0x000eb00000000a00 */
[----:B------:R-:W3:Y:S01]  /*25d0*/  @P2 LDC.64 R54, c[0x0][0x398] ;  /* 0x0000e600ff362b82 */ /* 0x000ee20000000a00 */
[----:B-1----:R-:W-:-:S04]  /*25e0*/  @P1 IMAD.WIDE.U32 R106, R96, 0x10, R52 ;  /* 0x00000010606a1825 */ /* 0x002fc800078e0034 */
[----:B------:R-:W-:-:S04]  /*25f0*/  IMAD.WIDE.U32 R52, R96, 0x10, R100 ;  /* 0x0000001060347825 */ /* 0x000fc800078e0064 */
[----:B--2---:R-:W-:-:S05]  /*2600*/  @P0 IMAD.WIDE.U32 R102, R87, 0x10, R102 ;  /* 0x0000001057660825 */ /* 0x004fca00078e0066 */
[----:B------:R1:W-:Y:S01]  /*2610*/  @P0 STG.E.128 desc[UR6][R102.64], R48 ;  /* 0x0000003066000986 */ /* 0x0003e2000c101d06 */
[----:B---3--:R-:W-:-:S03]  /*2620*/  @P2 IMAD.WIDE.U32 R104, R96, 0x10, R54 ;  /* 0x0000001060682825 */ /* 0x008fc600078e0036 */
[----:B------:R1:W5:Y:S04]  /*2630*/  @P1 LDG.E.128 R44, desc[UR6][R106.64] ;  /* 0x000000066a2c1981 */ /* 0x000368000c1e1d00 */
[----:B------:R1:W5:Y:S04]  /*2640*/  @P2 LDG.E.128 R40, desc[UR6][R104.64] ;  /* 0x0000000668282981 */ /* 0x000368000c1e1d00 */
[----:B------:R-:W5:Y:S01]  /*2650*/  LDG.E.128 R52, desc[UR6][R52.64] ;  /* 0x0000000634347981 */ /* 0x000f62000c1e1d00 */
[----:B------:R-:W-:Y:S05]  /*2660*/  BRA.U UP0, `(.L_x_2334) ;  /* 0x00000001009c7547 */ /* 0x000fea000b800000 */
[----:B------:R-:W-:Y:S05]  /*2670*/  BRA.U UP1, `(.L_x_2335) ;  /* 0x0000000101247547 */ /* 0x000fea000b800000 */
[----:B-----5:R-:W-:Y:S02]  /*2680*/  HADD2.F32 R101, -RZ, R54.H0_H0 ;  /* 0x20000036ff657230 */ /* 0x020fe40000004100 */
[--C-:B------:R-:W-:Y:S02]  /*2690*/  HADD2.F32 R97, -RZ, R52.reuse.H0_H0 ;  /* 0x20000034ff617230 */ /* 0x100fe40000004100 */
[----:B------:R-:W-:Y:S02]  /*26a0*/  HADD2.F32 R100, -RZ, R52.H1_H1 ;  /* 0x30000034ff647230 */ /* 0x000fe40000004100 */
[--C-:B------:R-:W-:Y:S02]  /*26b0*/  HADD2.F32 R99, -RZ, R53.reuse.H0_H0 ;  /* 0x20000035ff637230 */ /* 0x100fe40000004100 */
[----:B-1----:R-:W-:Y:S02]  /*26c0*/  HADD2.F32 R102, -RZ, R53.H1_H1 ;  /* 0x30000035ff667230 */ /* 0x002fe40000004100 */
[----:B------:R-:W-:-:S02]  /*26d0*/  HADD2.F32 R54, -RZ, R54.H1_H1 ;  /* 0x30000036ff367230 */ /* 0x000fc40000004100 */
[--C-:B------:R-:W-:Y:S02]  /*26e0*/  HADD2.F32 R103, -RZ, R55.reuse.H0_H0 ;  /* 0x20000037ff677230 */ /* 0x100fe40000004100 */
[----:B------:R-:W-:Y:S01]  /*26f0*/  HADD2.F32 R104, -RZ, R55.H1_H1 ;  /* 0x30000037ff687230 */ /* 0x000fe20000004100 */
[----:B------:R-:W-:Y:S06]  /*2700*/  BRA `(.L_x_2336) ;  /* 0x00000004009c7947 */ /* 0x000fec0003800000 */
.L_x_2335:
[--C-:B-----5:R-:W-:Y:S02]  /*2710*/  HADD2.F32 R101, -RZ, R54.reuse.H0_H0 ;  /* 0x20000036ff657230 */ /* 0x120fe40000004100 */
[----:B-1----:R-:W-:Y:S02]  /*2720*/  HADD2.F32 R51, -RZ, R54.H1_H1 ;  /* 0x30000036ff337230 */ /* 0x002fe40000004100 */
[----:B------:R-:W-:Y:S02]  /*2730*/  HADD2.F32 R97, -RZ, R52.H0_H0 ;  /* 0x20000034ff617230 */ /* 0x000fe40000004100 */
[----:B------:R-:W-:Y:S02]  /*2740*/  HADD2.F32 R48, -RZ, R44.H0_H0 ;  /* 0x2000002cff307230 */ /* 0x000fe40000004100 */
[----:B------:R-:W-:Y:S02]  /*2750*/  HADD2.F32 R54, -RZ, R46.H0_H0 ;  /* 0x2000002eff367230 */ /* 0x000fe40000004100 */
[----:B------:R-:W-:-:S02]  /*2760*/  HADD2.F32 R99, -RZ, R53.H0_H0 ;  /* 0x20000035ff637230 */ /* 0x000fc40000004100 */
[----:B------:R-:W-:Y:S01]  /*2770*/  FADD.FTZ R97, R48, R97 ;  /* 0x0000006130617221 */ /* 0x000fe20000010000 */
[----:B------:R-:W-:Y:S02]  /*2780*/  HADD2.F32 R103, -RZ, R55.H0_H0 ;  /* 0x20000037ff677230 */ /* 0x000fe40000004100 */
[----:B------:R-:W-:Y:S01]  /*2790*/  FADD.FTZ R101, R54, R101 ;  /* 0x0000006536657221 */ /* 0x000fe20000010000 */
[----:B------:R-:W-:Y:S02]  /*27a0*/  HADD2.F32 R52, -RZ, R52.H1_H1 ;  /* 0x30000034ff347230 */ /* 0x000fe40000004100 */
        /* <DEDUP_REMOVED lines=19> */
.L_x_2334:
[----:B------:R-:W-:Y:S05]  /*28e0*/  BRA.U UP1, `(.L_x_2337) ;  /* 0x0000000101747547 */ /* 0x000fea000b800000 */
        /* <DEDUP_REMOVED lines=29> */
.L_x_2337:
        /* <DEDUP_REMOVED lines=8> */
[--C-:B------:R-:W-:Y:S02]  /*2b40*/  HADD2.F32 R100, -RZ, R42.reuse.H0_H0 ;  /* 0x2000002aff647230 */ /* 0x100fe40000004100 */
[----:B------:R-:W-:Y:S02]  /*2b50*/  HADD2.F32 R102, -RZ, R42.H1_H1 ;  /* 0x3000002aff667230 */ /* 0x000fe40000004100 */
[----:B------:R-:W-:Y:S01]  /*2b60*/  FADD.FTZ R53, R54, R53 ;  /* 0x0000003536357221 */ /* 0x000fe20000010000 */
[----:B------:R-:W-:Y:S02]  /*2b70*/  HADD2.F32 R52, -RZ, R52.H1_H1 ;  /* 0x30000034ff347230 */ /* 0x000fe40000004100 */
[----:B------:R-:W-:Y:S01]  /*2b80*/  FADD.FTZ R100, R100, R97 ;  /* 0x0000006164647221 */ /* 0x000fe20000010000 */
[----:B------:R-:W-:-:S02]  /*2b90*/  HADD2.F32 R49, -RZ, R40.H1_H1 ;  /* 0x30000028ff317230 */ /* 0x000fc40000004100 */
[----:B------:R-:W-:Y:S01]  /*2ba0*/  FADD.FTZ R54, R102, R99 ;  /* 0x0000006366367221 */ /* 0x000fe20000010000 */
[--C-:B------:R-:W-:Y:S02]  /*2bb0*/  HADD2.F32 R103, -RZ, R55.reuse.H0_H0 ;  /* 0x20000037ff677230 */ /* 0x100fe40000004100 */
[----:B------:R-:W-:Y:S02]  /*2bc0*/  HADD2.F32 R55, -RZ, R55.H1_H1 ;  /* 0x30000037ff377230 */ /* 0x000fe40000004100 */
[----:B------:R-:W-:Y:S01]  /*2bd0*/  FADD.FTZ R49, R49, R52 ;  /* 0x0000003431317221 */ /* 0x000fe20000010000 */
[----:B------:R-:W-:Y:S02]  /*2be0*/  HADD2.F32 R51, -RZ, R41.H0_H0 ;  /* 0x20000029ff337230 */ /* 0x000fe40000004100 */
[----:B------:R-:W-:Y:S02]  /*2bf0*/  HADD2.F32 R102, -RZ, R43.H1_H1 ;  /* 0x3000002bff667230 */ /* 0x000fe40000004100 */
        /* <DEDUP_REMOVED lines=24> */
.L_x_2336:
        /* <DEDUP_REMOVED lines=154> */
.L_x_2339:
[----:B0-----:R-:W-:Y:S05]  /*3720*/  BSYNC.RECONVERGENT B0 ;  /* 0x0000000000007941 */ /* 0x001fea0003800200 */
.L_x_2338:
[----:B------:R-:W-:Y:S01]  /*3730*/  ISETP.GT.U32.AND P1, PT, R2, 0x3, PT ;  /* 0x000000030200780c */ /* 0x000fe20003f24070 */
[----:B------:R-:W-:Y:S01]  /*3740*/  BAR.SYNC.DEFER_BLOCKING 0x0 ;  /* 0x0000000000007b1d */ /* 0x000fe20000010000 */
[----:B------:R-:W-:Y:S01]  /*3750*/  PLOP3.LUT P5, PT, PT, PT, UP2, 0x80, 0x8 ;  /* 0x000000000008781c */ /* 0x000fe20003faf028 */
[----:B------:R-:W-:Y:S01]  /*3760*/  HFMA2 R106, -RZ, RZ, 0, 0 ;  /* 0x00000000ff6a7431 */ /* 0x000fe200000001ff */
[----:B------:R-:W-:Y:S01]  /*3770*/  PLOP3.LUT P4, PT, PT, PT, PT, 0x8, 0x80 ;  /* 0x000000000080781c */ /* 0x000fe20003f8e170 */
[----:B------:R-:W-:Y:S01]  /*3780*/  HADD2.F32 R113, -RZ, R72.H1_H1 ;  /* 0x30000048ff717230 */ /* 0x000fe20000004100 */
[----:B------:R-:W-:Y:S01]  /*3790*/  UPLOP3.LUT UP2, UPT, UPT, UPT, UP2, 0x40, 0x4 ;  /* 0x000000000004789c */ /* 0x000fe20003f4e820 */
[----:B------:R-:W-:Y:S02]  /*37a0*/  HADD2.F32 R115, -RZ, R39.H1_H1 ;  /* 0x30000027ff737230 */ /* 0x000fe40000004100 */
[----:B------:R-:W-:Y:S02]  /*37b0*/  HADD2.F32 R117, -RZ, R15.H0_H0 ;  /* 0x2000000fff757230 */ /* 0x000fe40000004100 */
[----:B------:R-:W-:-:S02]  /*37c0*/  HADD2.F32 R119, -RZ, R28.H0_H0 ;  /* 0x2000001cff777230 */ /* 0x000fc40000004100 */
[----:B-1----:R-:W0:Y:S01]  /*37d0*/  @!P1 S2R R53, SR_CgaCtaId ;  /* 0x0000000000359919 */ /* 0x002e220000008800 */
[----:B------:R-:W-:Y:S01]  /*37e0*/  @!P1 PLOP3.LUT P4, PT, P5, PT, PT, 0x80, 0x8 ;  /* 0x000000000008981c */ /* 0x000fe20002f8f070 */
[----:B------:R-:W-:Y:S01]  /*37f0*/  HADD2.F32 R118, -RZ, R73.H0_H0 ;  /* 0x20000049ff767230 */ /* 0x000fe20000004100 */
[----:B------:R-:W-:Y:S01]  /*3800*/  @!P1 MOV R52, 0x400 ;  /* 0x0000040000349802 */ /* 0x000fe20000000f00 */
[----:B------:R-:W-:Y:S01]  /*3810*/  HADD2.F32 R120, -RZ, R38.H0_H0 ;  /* 0x20000026ff787230 */ /* 0x000fe20000004100 */
[----:B------:R-:W-:-:S05]  /*3820*/  @!P1 MOV R106, 0x500 ;  /* 0x00000500006a9802 */ /* 0x000fca0000000f00 */
[----:B------:R-:W1:Y:S01]  /*3830*/  SHFL.DOWN PT, R105, R106, 0x2, 0x1f ;  /* 0x08401f006a697f89 */ /* 0x000e6200000e0000 */
[----:B0-----:R-:W-:Y:S02]  /*3840*/  @!P1 LEA R107, R53, R52, 0x18 ;  /* 0x00000034356b9211 */ /* 0x001fe400078ec0ff */
[----:B------:R-:W-:Y:S02]  /*3850*/  CS2R R52, SRZ ;  /* 0x0000000000347805 */ /* 0x000fe4000001ff00 */
[----:B-1----:R-:W-:Y:S02]  /*3860*/  IADD3 R110, PT, PT, R105, R106, RZ ;  /* 0x0000006a696e7210 */ /* 0x002fe40007ffe0ff */
[----:B------:R-:W-:Y:S02]  /*3870*/  @P4 IADD3 R107, PT, PT, R107, 0x20, RZ ;  /* 0x000000206b6b4810 */ /* 0x000fe40007ffe0ff */
[----:B------:R-:W-:Y:S02]  /*3880*/  I2FP.F32.S32 R55, R110 ;  /* 0x0000006e00377245 */ /* 0x000fe40000201400 */
[----:B------:R-:W-:-:S02]  /*3890*/  @!P1 LEA R107, R2, R107, 0x3 ;  /* 0x0000006b026b9211 */ /* 0x000fc400078e18ff */
[----:B------:R-:W0:Y:S01]  /*38a0*/  MUFU.RCP R111, R55 ;  /* 0x00000037006f7308 */ /* 0x000e220000001000 */
[----:B------:R-:W-:Y:S02]  /*38b0*/  I2FP.F32.S32 R112, R105 ;  /* 0x0000006900707245 */ /* 0x000fe40000201400 */
[----:B------:R1:W-:Y:S01]  /*38c0*/  @!P1 LDS.64 R52, [R107] ;  /* 0x000000006b349984 */ /* 0x0003e20000000a00 */
[----:B------:R-:W-:-:S03]  /*38d0*/  ISETP.NE.AND P1, PT, R76, RZ, PT ;  /* 0x000000ff4c00720c */ /* 0x000fc60003f25270 */
[----:B------:R-:W2:Y:S01]  /*38e0*/  SHFL.DOWN PT, R105, R110, 0x1, 0x1f ;  /* 0x08201f006e697f89 */ /* 0x000ea200000e0000 */
[----:B-1----:R-:W-:Y:S02]  /*38f0*/  I2FP.F32.U32 R107, R106 ;  /* 0x0000006a006b7245 */ /* 0x002fe40000201000 */
[-C--:B--2---:R-:W-:Y:S02]  /*3900*/  IADD3 R110, PT, PT, R110, R105.reuse, RZ ;  /* 0x000000696e6e7210 */ /* 0x084fe40007ffe0ff */
[----:B------:R-:W-:Y:S02]  /*3910*/  I2FP.F32.S32 R105, R105 ;  /* 0x0000006900697245 */ /* 0x000fe40000201400 */
[----:B------:R-:W-:-:S06]  /*3920*/  I2FP.F32.S32 R110, R110 ;  /* 0x0000006e006e7245 */ /* 0x000fcc0000201400 */
[----:B------:R-:W1:Y:S01]  /*3930*/  MUFU.RCP R110, R110 ;  /* 0x0000006e006e7308 */ /* 0x000e620000001000 */
[----:B------:R-:W2:Y:S04]  /*3940*/  SHFL.DOWN PT, R109, R52, 0x2, 0x1f ;  /* 0x08401f00346d7f89 */ /* 0x000ea800000e0000 */
[----:B------:R-:W3:Y:S01]  /*3950*/  SHFL.DOWN PT, R108, R53, 0x2, 0x1f ;  /* 0x08401f00356c7f89 */ /* 0x000ee200000e0000 */
[C---:B--2---:R-:W-:Y:S01]  /*3960*/  FMUL.FTZ R114, R109.reuse, R112 ;  /* 0x000000706d727220 */ /* 0x044fe20000410000 */
[----:B------:R-:W-:-:S03]  /*3970*/  FADD.FTZ R109, -R109, R52 ;  /* 0x000000346d6d7221 */ /* 0x000fc60000010100 */
[----:B------:R-:W-:Y:S01]  /*3980*/  FFMA.FTZ R114, R107, R52, R114 ;  /* 0x000000346b727223 */ /* 0x000fe20000010072 */
[----:B------:R-:W-:Y:S01]  /*3990*/  FMUL.FTZ R109, R109, R109 ;  /* 0x0000006d6d6d7220 */ /* 0x000fe20000410000 */
[----:B---3--:R-:W-:Y:S02]  /*39a0*/  FADD.FTZ R108, R108, R53 ;  /* 0x000000356c6c7221 */ /* 0x008fe40000010000 */
[----:B0-----:R-:W-:Y:S01]  /*39b0*/  FMUL.FTZ R114, R111, R114 ;  /* 0x000000726f727220 */ /* 0x001fe20000410000 */
[----:B------:R-:W-:-:S04]  /*39c0*/  FMUL.FTZ R109, R109, R107 ;  /* 0x0000006b6d6d7220 */ /* 0x000fc80000410000 */
[----:B------:R-:W0:Y:S01]  /*39d0*/  SHFL.DOWN PT, R107, R114, 0x1, 0x1f ;  /* 0x08201f00726b7f89 */ /* 0x000e2200000e0000 */
[----:B------:R-:W-:Y:S01]  /*39e0*/  FMUL.FTZ R109, R109, R112 ;  /* 0x000000706d6d7220 */ /* 0x000fe20000410000 */
[----:B------:R-:W-:-:S03]  /*39f0*/  HADD2.F32 R112, -RZ, R74.H0_H0 ;  /* 0x2000004aff707230 */ /* 0x000fc60000004100 */
[----:B------:R-:W-:Y:S01]  /*3a00*/  FFMA.FTZ R108, R111, R109, R108 ;  /* 0x0000006d6f6c7223 */ /* 0x000fe2000001006c */
[----:B------:R-:W-:-:S04]  /*3a10*/  HADD2.F32 R109, -RZ, R37.H1_H1 ;  /* 0x30000025ff6d7230 */ /* 0x000fc80000004100 */
[----:B------:R-:W2:Y:S01]  /*3a20*/  SHFL.DOWN PT, R53, R108, 0x1, 0x1f ;  /* 0x08201f006c357f89 */ /* 0x000ea200000e0000 */
[----:B0-----:R-:W-:Y:S01]  /*3a30*/  FADD.FTZ R52, R114, -R107 ;  /* 0x8000006b72347221 */ /* 0x001fe20000010000 */
[----:B------:R-:W-:-:S03]  /*3a40*/  FMUL.FTZ R106, R107, R105 ;  /* 0x000000696b6a7220 */ /* 0x000fc60000410000 */
[----:B------:R-:W-:Y:S01]  /*3a50*/  FMUL.FTZ R52, R52, R52 ;  /* 0x0000003434347220 */ /* 0x000fe20000410000 */
[C---:B------:R-:W-:Y:S01]  /*3a60*/  FFMA.FTZ R107, R55.reuse, R114, R106 ;  /* 0x00000072376b7223 */ /* 0x040fe2000001006a */
[----:B------:R-:W-:Y:S02]  /*3a70*/  HADD2.F32 R114, -RZ, R37.H0_H0 ;  /* 0x20000025ff727230 */ /* 0x000fe40000004100 */
[----:B------:R-:W-:Y:S01]  /*3a80*/  FMUL.FTZ R52, R55, R52 ;  /* 0x0000003437347220 */ /* 0x000fe20000410000 */
[----:B-1----:R-:W-:Y:S01]  /*3a90*/  FMUL.FTZ R55, R110, R107 ;  /* 0x0000006b6e377220 */ /* 0x002fe20000410000 */
[----:B--2---:R-:W-:Y:S01]  /*3aa0*/  FADD.FTZ R53, R108, R53 ;  /* 0x000000356c357221 */ /* 0x004fe20000010000 */
[----:B------:R-:W0:Y:S01]  /*3ab0*/  @!P1 LDC.64 R106, c[0x0][0x3c0] ;  /* 0x0000f000ff6a9b82 */ /* 0x000e220000000a00 */
[----:B------:R-:W-:Y:S02]  /*3ac0*/  FMUL.FTZ R52, R52, R105 ;  /* 0x0000006934347220 */ /* 0x000fe40000410000 */
[----:B------:R1:W2:Y:S02]  /*3ad0*/  SHFL.IDX PT, R111, R55, RZ, 0x1f ;  /* 0x00001fff376f7589 */ /* 0x0002a400000e0000 */
[----:B------:R-:W-:Y:S01]  /*3ae0*/  FFMA.FTZ R52, R110, R52, R53 ;  /* 0x000000346e347223 */ /* 0x000fe20000010035 */
[----:B------:R-:W-:-:S02]  /*3af0*/  HADD2.F32 R110, -RZ, R36.H1_H1 ;  /* 0x30000024ff6e7230 */ /* 0x000fc40000004100 */
[----:B------:R-:W3:Y:S03]  /*3b00*/  LDC R105, c[0x0][0x448] ;  /* 0x00011200ff697b82 */ /* 0x000ee60000000800 */
[----:B------:R-:W3:Y:S01]  /*3b10*/  SHFL.IDX PT, R52, R52, RZ, 0x1f ;  /* 0x00001fff34347589 */ /* 0x000ee200000e0000 */
[----:B-1----:R-:W-:Y:S02]  /*3b20*/  HADD2.F32 R55, -RZ, R75.H0_H0 ;  /* 0x2000004bff377230 */ /* 0x002fe40000004100 */
[----:B0-----:R-:W-:-:S04]  /*3b30*/  @!P1 IMAD.WIDE R106, R11, 0x4, R106 ;  /* 0x000000040b6a9825 */ /* 0x001fc800078e026a */
[----:B--2---:R-:W-:Y:S01]  /*3b40*/  FMUL.FTZ R53, R111, R111 ;  /* 0x0000006f6f357220 */ /* 0x004fe20000410000 */
[----:B------:R0:W-:Y:S04]  /*3b50*/  @!P1 STG.E desc[UR6][R106.64], R111 ;  /* 0x0000006f6a009986 */ /* 0x0001e8000c101906 */
[----:B------:R-:W-:Y:S01]  /*3b60*/  FSEL R108, R53, RZ, P3 ;  /* 0x000000ff356c7208 */ /* 0x000fe20001800000 */
[----:B---3--:R-:W-:-:S04]  /*3b70*/  FFMA.FTZ R53, R52, UR10, R105 ;  /* 0x0000000a34357c23 */ /* 0x008fc80008010069 */
[----:B------:R-:W-:Y:S01]  /*3b80*/  FADD.FTZ R105, R53, R108 ;  /* 0x0000006c35697221 */ /* 0x000fe20000010000 */
[----:B------:R-:W-:Y:S01]  /*3b90*/  FSEL R53, R111, RZ, !P3 ;  /* 0x000000ff6f357208 */ /* 0x000fe20005800000 */
[----:B0-----:R-:W-:Y:S02]  /*3ba0*/  HADD2.F32 R111, -RZ, R39.H0_H0 ;  /* 0x20000027ff6f7230 */ /* 0x001fe40000004100 */
[----:B------:R-:W-:Y:S02]  /*3bb0*/  HADD2.F32 R107, -RZ, R38.H1_H1 ;  /* 0x30000026ff6b7230 */ /* 0x000fe40000004100 */
[----:B------:R-:W0:Y:S01]  /*3bc0*/  MUFU.RSQ R105, R105 ;  /* 0x0000006900697308 */ /* 0x000e220000001400 */
[C---:B------:R-:W-:Y:S01]  /*3bd0*/  FADD.FTZ R108, -R53.reuse, R57 ;  /* 0x00000039356c7221 */ /* 0x040fe20000010100 */
[----:B------:R-:W-:Y:S02]  /*3be0*/  HADD2.F32 R57, -RZ, R36.H0_H0 ;  /* 0x20000024ff397230 */ /* 0x000fe40000004100 */
        /* <DEDUP_REMOVED lines=15> */
[----:B0-----:R-:W-:Y:S01]  /*3ce0*/  FMUL.FTZ R52, R105, R108 ;  /* 0x0000006c69347220 */ /* 0x001fe20000410000 */
[----:B------:R-:W-:-:S02]  /*3cf0*/  HADD2.F32 R108, -RZ, R75.H1_H1 ;  /* 0x3000004bff6c7230 */ /* 0x000fc40000004100 */
[----:B------:R-:W-:Y:S01]  /*3d00*/  FMUL.FTZ R59, R105, R106 ;  /* 0x0000006a693b7220 */ /* 0x000fe20000410000 */
[----:B------:R-:W-:Y:S01]  /*3d10*/  FADD.FTZ R106, -R53, R65 ;  /* 0x00000041356a7221 */ /* 0x000fe20000010100 */
[----:B------:R-:W-:Y:S01]  /*3d20*/  FFMA.FTZ R52, R52, R55, R57 ;  /* 0x0000003734347223 */ /* 0x000fe20000010039 */
[----:B------:R-:W-:Y:S02]  /*3d30*/  HADD2.F32 R55, -RZ, R74.H1_H1 ;  /* 0x3000004aff377230 */ /* 0x000fe40000004100 */
[C---:B------:R-:W-:Y:S01]  /*3d40*/  FMUL.FTZ R57, R105.reuse, R58 ;  /* 0x0000003a69397220 */ /* 0x040fe20000410000 */
[----:B------:R-:W-:Y:S01]  /*3d50*/  FMUL.FTZ R58, R105, R60 ;  /* 0x0000003c693a7220 */ /* 0x000fe20000410000 */
[----:B------:R-:W-:Y:S01]  /*3d60*/  FADD.FTZ R60, -R53, R63 ;  /* 0x0000003f353c7221 */ /* 0x000fe20000010100 */
[----:B------:R-:W-:Y:S01]  /*3d70*/  FFMA.FTZ R59, R59, R112, R114 ;  /* 0x000000703b3b7223 */ /* 0x000fe20000010072 */
[----:B------:R-:W-:Y:S01]  /*3d80*/  FFMA.FTZ R57, R57, R108, R110 ;  /* 0x0000006c39397223 */ /* 0x000fe2000001006e */
[----:B------:R-:W-:Y:S01]  /*3d90*/  FFMA.FTZ R58, R58, R55, R109 ;  /* 0x000000373a3a7223 */ /* 0x000fe2000001006d */
[----:B------:R-:W-:-:S02]  /*3da0*/  HADD2.F32 R109, -RZ, R72.H0_H0 ;  /* 0x20000048ff6d7230 */ /* 0x000fc40000004100 */
[C---:B------:R-:W-:Y:S01]  /*3db0*/  FMUL.FTZ R60, R105.reuse, R60 ;  /* 0x0000003c693c7220 */ /* 0x040fe20000410000 */
[----:B------:R-:W-:Y:S02]  /*3dc0*/  HADD2.F32 R110, -RZ, R19.H0_H0 ;  /* 0x20000013ff6e7230 */ /* 0x000fe40000004100 */
[C---:B------:R-:W-:Y:S01]  /*3dd0*/  FMUL.FTZ R63, R105.reuse, R106 ;  /* 0x0000006a693f7220 */ /* 0x040fe20000410000 */
[----:B------:R-:W-:Y:S02]  /*3de0*/  HADD2.F32 R112, -RZ, R32.H0_H0 ;  /* 0x20000020ff707230 */ /* 0x000fe40000004100 */
[C---:B------:R-:W-:Y:S01]  /*3df0*/  FMUL.FTZ R62, R105.reuse, R62 ;  /* 0x0000003e693e7220 */ /* 0x040fe20000410000 */
[----:B------:R-:W-:Y:S02]  /*3e00*/  HADD2.F32 R55, -RZ, R73.H1_H1 ;  /* 0x30000049ff377230 */ /* 0x000fe40000004100 */
[----:B------:R-:W-:Y:S01]  /*3e10*/  FMUL.FTZ R66, R105, R66 ;  /* 0x0000004269427220 */ /* 0x000fe20000410000 */
[----:B------:R-:W-:Y:S01]  /*3e20*/  FFMA.FTZ R108, R60, R109, R111 ;  /* 0x0000006d3c6c7223 */ /* 0x000fe2000001006f */
[----:B------:R-:W-:Y:S01]  /*3e30*/  FFMA.FTZ R60, R63, R110, R112 ;  /* 0x0000006e3f3c7223 */ /* 0x000fe20000010070 */
[----:B------:R-:W-:Y:S01]  /*3e40*/  FADD.FTZ R110, -R53, R67 ;  /* 0x00000043356e7221 */ /* 0x000fe20000010100 */
[----:B------:R-:W-:Y:S01]  /*3e50*/  FFMA.FTZ R106, R62, R55, R107 ;  /* 0x000000373e6a7223 */ /* 0x000fe2000001006b */
[----:B------:R-:W-:Y:S01]  /*3e60*/  FFMA.FTZ R55, R66, R113, R115 ;  /* 0x0000007142377223 */ /* 0x000fe20000010073 */
[----:B------:R-:W-:-:S02]  /*3e70*/  HADD2.F32 R62, -RZ, R19.H1_H1 ;  /* 0x30000013ff3e7230 */ /* 0x000fc40000004100 */
[C---:B------:R-:W-:Y:S01]  /*3e80*/  FMUL.FTZ R65, R105.reuse, R68 ;  /* 0x0000004469417220 */ /* 0x040fe20000410000 */
[----:B------:R-:W-:Y:S02]  /*3e90*/  HADD2.F32 R66, -RZ, R32.H1_H1 ;  /* 0x30000020ff427230 */ /* 0x000fe40000004100 */
[C---:B------:R-:W-:Y:S01]  /*3ea0*/  FMUL.FTZ R68, R105.reuse, R110 ;  /* 0x0000006e69447220 */ /* 0x040fe20000410000 */
[--C-:B------:R-:W-:Y:S02]  /*3eb0*/  HADD2.F32 R63, -RZ, R18.reuse.H0_H0 ;  /* 0x20000012ff3f7230 */ /* 0x100fe40000004100 */
[----:B------:R-:W-:Y:S01]  /*3ec0*/  FMUL.FTZ R78, R105, R78 ;  /* 0x0000004e694e7220 */ /* 0x000fe20000410000 */
[----:B------:R-:W-:Y:S02]  /*3ed0*/  HADD2.F32 R107, -RZ, R33.H0_H0 ;  /* 0x20000021ff6b7230 */ /* 0x000fe40000004100 */
[----:B------:R-:W-:Y:S01]  /*3ee0*/  FFMA.FTZ R65, R65, R62, R66 ;  /* 0x0000003e41417223 */ /* 0x000fe20000010042 */
[----:B------:R-:W-:Y:S01]  /*3ef0*/  FADD.FTZ R62, -R53, R71 ;  /* 0x00000047353e7221 */ /* 0x000fe20000010100 */
[----:B------:R-:W-:-:S02]  /*3f00*/  HADD2.F32 R112, -RZ, R18.H1_H1 ;  /* 0x30000012ff707230 */ /* 0x000fc40000004100 */
[C---:B------:R-:W-:Y:S01]  /*3f10*/  FMUL.FTZ R67, R105.reuse, R70 ;  /* 0x0000004669437220 */ /* 0x040fe20000410000 */
[----:B------:R-:W-:Y:S01]  /*3f20*/  FFMA.FTZ R68, R68, R63, R107 ;  /* 0x0000003f44447223 */ /* 0x000fe2000001006b */
[----:B------:R-:W-:Y:S02]  /*3f30*/  HADD2.F32 R63, -RZ, R17.H1_H1 ;  /* 0x30000011ff3f7230 */ /* 0x000fe40000004100 */
[C---:B------:R-:W-:Y:S01]  /*3f40*/  FMUL.FTZ R62, R105.reuse, R62 ;  /* 0x0000003e693e7220 */ /* 0x040fe20000410000 */
[----:B------:R-:W-:Y:S02]  /*3f50*/  HADD2.F32 R107, -RZ, R34.H1_H1 ;  /* 0x30000022ff6b7230 */ /* 0x000fe40000004100 */
[----:B------:R-:W-:Y:S01]  /*3f60*/  FMUL.FTZ R80, R105, R80 ;  /* 0x0000005069507220 */ /* 0x000fe20000410000 */
[----:B------:R-:W-:Y:S02]  /*3f70*/  HADD2.F32 R114, -RZ, R33.H1_H1 ;  /* 0x30000021ff727230 */ /* 0x000fe40000004100 */
[----:B------:R-:W-:Y:S01]  /*3f80*/  FADD.FTZ R66, -R53, R79 ;  /* 0x0000004f35427221 */ /* 0x000fe20000010100 */
[----:B------:R-:W-:-:S02]  /*3f90*/  HADD2.F32 R109, -RZ, R16.H0_H0 ;  /* 0x20000010ff6d7230 */ /* 0x000fc40000004100 */
[----:B------:R-:W-:Y:S01]  /*3fa0*/  FFMA.FTZ R110, R78, R63, R107 ;  /* 0x0000003f4e6e7223 */ /* 0x000fe2000001006b */
[--C-:B------:R-:W-:Y:S02]  /*3fb0*/  HADD2.F32 R111, -RZ, R35.reuse.H0_H0 ;  /* 0x20000023ff6f7230 */ /* 0x100fe40000004100 */
[----:B------:R-:W-:Y:S01]  /*3fc0*/  FADD.FTZ R78, -R53, R81 ;  /* 0x00000051354e7221 */ /* 0x000fe20000010100 */
[----:B------:R-:W-:Y:S02]  /*3fd0*/  HADD2.F32 R113, -RZ, R16.H1_H1 ;  /* 0x30000010ff717230 */ /* 0x000fe40000004100 */
[----:B------:R-:W-:Y:S01]  /*3fe0*/  FFMA.FTZ R67, R67, R112, R114 ;  /* 0x0000007043437223 */ /* 0x000fe20000010072 */
[----:B------:R-:W-:Y:S02]  /*3ff0*/  HADD2.F32 R115, -RZ, R35.H1_H1 ;  /* 0x30000023ff737230 */ /* 0x000fe40000004100 */
[----:B------:R-:W-:Y:S01]  /*4000*/  FFMA.FTZ R112, R62, R109, R111 ;  /* 0x0000006d3e707223 */ /* 0x000fe2000001006f */
[----:B------:R-:W-:-:S02]  /*4010*/  HADD2.F32 R62, -RZ, R15.H1_H1 ;  /* 0x3000000fff3e7230 */ /* 0x000fc40000004100 */
[----:B------:R-:W-:Y:S01]  /*4020*/  FADD.FTZ R114, -R53, R83 ;  /* 0x0000005335727221 */ /* 0x000fe20000010100 */
[----:B------:R-:W-:Y:S02]  /*4030*/  HADD2.F32 R70, -RZ, R28.H1_H1 ;  /* 0x3000001cff467230 */ /* 0x000fe40000004100 */
[----:B------:R-:W-:Y:S01]  /*4040*/  FFMA.FTZ R107, R80, R113, R115 ;  /* 0x00000071506b7223 */ /* 0x000fe20000010073 */
[--C-:B------:R-:W-:Y:S02]  /*4050*/  HADD2.F32 R63, -RZ, R14.reuse.H0_H0 ;  /* 0x2000000eff3f7230 */ /* 0x100fe40000004100 */
[C---:B------:R-:W-:Y:S01]  /*4060*/  FMUL.FTZ R71, R105.reuse, R82 ;  /* 0x0000005269477220 */ /* 0x040fe20000410000 */
[----:B------:R-:W-:Y:S02]  /*4070*/  HADD2.F32 R79, -RZ, R29.H0_H0 ;  /* 0x2000001dff4f7230 */ /* 0x000fe40000004100 */
[----:B------:R-:W-:Y:S01]  /*4080*/  FMUL.FTZ R78, R105, R78 ;  /* 0x0000004e694e7220 */ /* 0x000fe20000410000 */
[----:B------:R-:W-:-:S02]  /*4090*/  HADD2.F32 R109, -RZ, R14.H1_H1 ;  /* 0x3000000eff6d7230 */ /* 0x000fc40000004100 */
[C---:B------:R-:W-:Y:S01]  /*40a0*/  FMUL.FTZ R80, R105.reuse, R84 ;  /* 0x0000005469507220 */ /* 0x040fe20000410000 */
[----:B------:R-:W-:Y:S02]  /*40b0*/  HADD2.F32 R111, -RZ, R29.H1_H1 ;  /* 0x3000001dff6f7230 */ /* 0x000fe40000004100 */
[----:B------:R-:W-:Y:S01]  /*40c0*/  FMUL.FTZ R82, R105, R114 ;  /* 0x0000007269527220 */ /* 0x000fe20000410000 */
[--C-:B------:R-:W-:Y:S02]  /*40d0*/  HADD2.F32 R113, -RZ, R13.reuse.H0_H0 ;  /* 0x2000000dff717230 */ /* 0x100fe40000004100 */
[----:B------:R-:W-:Y:S01]  /*40e0*/  FFMA.FTZ R71, R71, R62, R70 ;  /* 0x0000003e47477223 */ /* 0x000fe20000010046 */
[----:B------:R-:W-:Y:S02]  /*40f0*/  HADD2.F32 R115, -RZ, R30.H0_H0 ;  /* 0x2000001eff737230 */ /* 0x000fe40000004100 */
[----:B------:R-:W-:Y:S01]  /*4100*/  FFMA.FTZ R81, R78, R63, R79 ;  /* 0x0000003f4e517223 */ /* 0x000fe2000001004f */
[----:B------:R-:W-:Y:S01]  /*4110*/  FFMA.FTZ R80, R80, R109, R111 ;  /* 0x0000006d50507223 */ /* 0x000fe2000001006f */
[----:B------:R-:W-:-:S02]  /*4120*/  HADD2.F32 R109, -RZ, R13.H1_H1 ;  /* 0x3000000dff6d7230 */ /* 0x000fc40000004100 */
[----:B------:R-:W-:Y:S01]  /*4130*/  FADD.FTZ R62, -R53, R85 ;  /* 0x00000055353e7221 */ /* 0x000fe20000010100 */
[----:B------:R-:W-:Y:S02]  /*4140*/  HADD2.F32 R63, -RZ, R30.H1_H1 ;  /* 0x3000001eff3f7230 */ /* 0x000fe40000004100 */
[C---:B------:R-:W-:Y:S01]  /*4150*/  FMUL.FTZ R86, R105.reuse, R86 ;  /* 0x0000005669567220 */ /* 0x040fe20000410000 */
[----:B------:R-:W-:Y:S01]  /*4160*/  FFMA.FTZ R82, R82, R113, R115 ;  /* 0x0000007152527223 */ /* 0x000fe20000010073 */
[--C-:B------:R-:W-:Y:S02]  /*4170*/  HADD2.F32 R111, -RZ, R12.reuse.H0_H0 ;  /* 0x2000000cff6f7230 */ /* 0x100fe40000004100 */
[C---:B------:R-:W-:Y:S01]  /*4180*/  FMUL.FTZ R62, R105.reuse, R62 ;  /* 0x0000003e693e7220 */ /* 0x040fe20000410000 */
[----:B------:R-:W-:Y:S02]  /*4190*/  HADD2.F32 R79, -RZ, R31.H0_H0 ;  /* 0x2000001fff4f7230 */ /* 0x000fe40000004100 */
[----:B------:R-:W-:Y:S01]  /*41a0*/  FMUL.FTZ R88, R105, R88 ;  /* 0x0000005869587220 */ /* 0x000fe20000410000 */
[----:B------:R-:W-:-:S02]  /*41b0*/  HADD2.F32 R83, -RZ, R12.H1_H1 ;  /* 0x3000000cff537230 */ /* 0x000fc40000004100 */
[----:B------:R-:W-:Y:S01]  /*41c0*/  FFMA.FTZ R109, R86, R109, R63 ;  /* 0x0000006d566d7223 */ /* 0x000fe2000001003f */
[----:B------:R-:W-:Y:S02]  /*41d0*/  HADD2.F32 R113, -RZ, R31.H1_H1 ;  /* 0x3000001fff717230 */ /* 0x000fe40000004100 */
[C---:B------:R-:W-:Y:S01]  /*41e0*/  FADD.FTZ R84, -R53.reuse, R91 ;  /* 0x0000005b35547221 */ /* 0x040fe20000010100 */
[C---:B------:R-:W-:Y:S01]  /*41f0*/  FADD.FTZ R86, -R53.reuse, R93 ;  /* 0x0000005d35567221 */ /* 0x040fe20000010100 */
[----:B------:R-:W-:Y:S01]  /*4200*/  FADD.FTZ R70, -R53, R89 ;  /* 0x0000005935467221 */ /* 0x000fe20000010100 */
[----:B------:R-:W-:Y:S01]  /*4210*/  FFMA.FTZ R111, R62, R111, R79 ;  /* 0x0000006f3e6f7223 */ /* 0x000fe2000001004f */
[----:B------:R-:W-:Y:S01]  /*4220*/  FFMA.FTZ R114, R88, R83, R113 ;  /* 0x0000005358727223 */ /* 0x000fe20000010071 */
[----:B------:R-:W-:Y:S02]  /*4230*/  HADD2.F32 R62, -RZ, R10.H1_H1 ;  /* 0x3000000aff3e7230 */ /* 0x000fe40000004100 */
[----:B------:R-:W-:Y:S01]  /*4240*/  FMUL.FTZ R83, R105, R90 ;  /* 0x0000005a69537220 */ /* 0x000fe20000410000 */
[----:B------:R-:W-:-:S02]  /*4250*/  HADD2.F32 R78, -RZ, R24.H1_H1 ;  /* 0x30000018ff4e7230 */ /* 0x000fc40000004100 */
[C---:B------:R-:W-:Y:S01]  /*4260*/  FMUL.FTZ R84, R105.reuse, R84 ;  /* 0x0000005469547220 */ /* 0x040fe20000410000 */
[----:B------:R-:W-:Y:S02]  /*4270*/  HADD2.F32 R63, -RZ, R9.H0_H0 ;  /* 0x20000009ff3f7230 */ /* 0x000fe40000004100 */
[----:B------:R-:W-:Y:S01]  /*4280*/  FMUL.FTZ R90, R105, R86 ;  /* 0x00000056695a7220 */ /* 0x000fe20000410000 */
[----:B------:R-:W-:Y:S02]  /*4290*/  HADD2.F32 R79, -RZ, R25.H0_H0 ;  /* 0x20000019ff4f7230 */ /* 0x000fe40000004100 */
[C---:B------:R-:W-:Y:S01]  /*42a0*/  FADD.FTZ R92, -R53.reuse, R92 ;  /* 0x0000005c355c7221 */ /* 0x040fe20000010100 */
[----:B------:R-:W-:Y:S02]  /*42b0*/  HADD2.F32 R89, -RZ, R8.H0_H0 ;  /* 0x20000008ff597230 */ /* 0x000fe40000004100 */
[----:B------:R-:W-:Y:S01]  /*42c0*/  FADD.FTZ R94, -R53, R94 ;  /* 0x0000005e355e7221 */ /* 0x000fe20000010100 */
[----:B------:R-:W-:-:S02]  /*42d0*/  HADD2.F32 R113, -RZ, R26.H0_H0 ;  /* 0x2000001aff717230 */ /* 0x000fc40000004100 */
[----:B------:R-:W-:Y:S01]  /*42e0*/  FADD.FTZ R98, -R53, R98 ;  /* 0x0000006235627221 */ /* 0x000fe20000010100 */
[----:B------:R-:W-:Y:S01]  /*42f0*/  FFMA.FTZ R83, R83, R62, R78 ;  /* 0x0000003e53537223 */ /* 0x000fe2000001004e */
[----:B------:R-:W-:Y:S01]  /*4300*/  FFMA.FTZ R86, R84, R63, R79 ;  /* 0x0000003f54567223 */ /* 0x000fe2000001004f */
[C---:B------:R-:W-:Y:S01]  /*4310*/  FMUL.FTZ R61, R105.reuse, R116 ;  /* 0x00000074693d7220 */ /* 0x040fe20000410000 */
[----:B------:R-:W-:Y:S01]  /*4320*/  FFMA.FTZ R90, R90, R89, R113 ;  /* 0x000000595a5a7223 */ /* 0x000fe20000010071 */
[----:B------:R-:W-:Y:S01]  /*4330*/  FMUL.FTZ R85, R105, R92 ;  /* 0x0000005c69557220 */ /* 0x000fe20000410000 */
[----:B------:R-:W-:Y:S02]  /*4340*/  HADD2.F32 R62, -RZ, R8.H1_H1 ;  /* 0x30000008ff3e7230 */ /* 0x000fe40000004100 */
[----:B------:R-:W-:Y:S01]  /*4350*/  FADD.FTZ R116, -R53, R69 ;  /* 0x0000004535747221 */ /* 0x000fe20000010100 */
[----:B------:R-:W-:Y:S02]  /*4360*/  HADD2.F32 R78, -RZ, R26.H1_H1 ;  /* 0x3000001aff4e7230 */ /* 0x000fe40000004100 */
[----:B------:R-:W-:Y:S01]  /*4370*/  FMUL.FTZ R91, R105, R94 ;  /* 0x0000005e695b7220 */ /* 0x000fe20000410000 */
[----:B------:R-:W-:-:S02]  /*4380*/  HADD2.F32 R79, -RZ, R7.H1_H1 ;  /* 0x30000007ff4f7230 */ /* 0x000fc40000004100 */
[C---:B------:R-:W-:Y:S01]  /*4390*/  FMUL.FTZ R92, R105.reuse, R98 ;  /* 0x00000062695c7220 */ /* 0x040fe20000410000 */
[----:B------:R-:W-:Y:S02]  /*43a0*/  HADD2.F32 R89, -RZ, R27.H1_H1 ;  /* 0x3000001bff597230 */ /* 0x000fe40000004100 */
[C---:B------:R-:W-:Y:S01]  /*43b0*/  FMUL.FTZ R66, R105.reuse, R66 ;  /* 0x0000004269427220 */ /* 0x040fe20000410000 */
[----:B------:R-:W-:Y:S01]  /*43c0*/  FMUL.FTZ R69, R105, R116 ;  /* 0x0000007469457220 */ /* 0x000fe20000410000 */
[----:B------:R-:W-:Y:S01]  /*43d0*/  FFMA.FTZ R91, R91, R62, R78 ;  /* 0x0000003e5b5b7223 */ /* 0x000fe2000001004e */
[----:B------:R-:W-:Y:S02]  /*43e0*/  HADD2.F32 R88, -RZ, R9.H1_H1 ;  /* 0x30000009ff587230 */ /* 0x000fe40000004100 */
[----:B------:R-:W-:Y:S01]  /*43f0*/  FFMA.FTZ R92, R92, R79, R89 ;  /* 0x0000004f5c5c7223 */ /* 0x000fe20000010059 */
[----:B------:R-:W-:Y:S01]  /*4400*/  HADD2.F32 R116, -RZ, R25.H1_H1 ;  /* 0x30000019ff747230 */ /* 0x000fe20000004100 */
[----:B------:R-:W0:Y:S01]  /*4410*/  @!P1 LDC.64 R78, c[0x0][0x3c8] ;  /* 0x0000f200ff4e9b82 */ /* 0x000e220000000a00 */
[----:B------:R-:W-:Y:S01]  /*4420*/  FFMA.FTZ R66, R66, R117, R119 ;  /* 0x0000007542427223 */ /* 0x000fe20000010077 */
[----:B------:R-:W-:-:S02]  /*4430*/  HADD2.F32 R115, -RZ, R10.H0_H0 ;  /* 0x2000000aff737230 */ /* 0x000fc40000004100 */
[----:B------:R-:W-:Y:S01]  /*4440*/  FMUL.FTZ R70, R105, R70 ;  /* 0x0000004669467220 */ /* 0x000fe20000410000 */
[----:B------:R-:W-:Y:S02]  /*4450*/  HADD2.F32 R117, -RZ, R24.H0_H0 ;  /* 0x20000018ff757230 */ /* 0x000fe40000004100 */
[----:B------:R-:W-:Y:S01]  /*4460*/  FFMA.FTZ R85, R85, R88, R116 ;  /* 0x0000005855557223 */ /* 0x000fe20000010074 */
[C---:B------:R-:W-:Y:S01]  /*4470*/  FADD.FTZ R84, -R53.reuse, R95 ;  /* 0x0000005f35547221 */ /* 0x040fe20000010100 */
[----:B------:R-:W-:Y:S01]  /*4480*/  FADD.FTZ R88, -R53, R97 ;  /* 0x0000006135587221 */ /* 0x000fe20000010100 */
[----:B------:R-:W-:Y:S02]  /*4490*/  HADD2.F32 R93, -RZ, R7.H0_H0 ;  /* 0x20000007ff5d7230 */ /* 0x000fe40000004100 */
[----:B------:R-:W-:Y:S01]  /*44a0*/  FFMA.FTZ R70, R70, R115, R117 ;  /* 0x0000007346467223 */ /* 0x000fe20000010075 */
[----:B------:R-:W-:Y:S02]  /*44b0*/  HADD2.F32 R63, -RZ, R27.H0_H0 ;  /* 0x2000001bff3f7230 */ /* 0x000fe40000004100 */
[----:B------:R-:W-:Y:S01]  /*44c0*/  FMUL.FTZ R84, R105, R84 ;  /* 0x0000005469547220 */ /* 0x000fe20000410000 */
[----:B------:R-:W-:-:S02]  /*44d0*/  HADD2.F32 R113, -RZ, R6.H0_H0 ;  /* 0x20000006ff717230 */ /* 0x000fc40000004100 */
[----:B------:R-:W-:Y:S01]  /*44e0*/  FMUL.FTZ R88, R105, R88 ;  /* 0x0000005869587220 */ /* 0x000fe20000410000 */
[----:B------:R-:W-:Y:S02]  /*44f0*/  HADD2.F32 R115, -RZ, R20.H0_H0 ;  /* 0x20000014ff737230 */ /* 0x000fe40000004100 */
[----:B------:R-:W-:Y:S01]  /*4500*/  FFMA.FTZ R93, R84, R93, R63 ;  /* 0x0000005d545d7223 */ /* 0x000fe2000001003f */
[----:B------:R-:W-:Y:S01]  /*4510*/  HADD2.F32 R95, -RZ, R6.H1_H1 ;  /* 0x30000006ff5f7230 */ /* 0x000fe20000004100 */
[----:B------:R-:W1:Y:S01]  /*4520*/  LDC.64 R62, c[0x0][0x428] ;  /* 0x00010a00ff3e7b82 */ /* 0x000e620000000a00 */
[----:B------:R-:W-:Y:S02]  /*4530*/  HADD2.F32 R89, -RZ, R20.H1_H1 ;  /* 0x30000014ff597230 */ /* 0x000fe40000004100 */
[----:B------:R-:W-:Y:S01]  /*4540*/  FFMA.FTZ R84, R88, R113, R115 ;  /* 0x0000007158547223 */ /* 0x000fe20000010073 */
[C---:B------:R-:W-:Y:S01]  /*4550*/  FADD.FTZ R88, -R53.reuse, R100 ;  /* 0x0000006435587221 */ /* 0x040fe20000010100 */
[C---:B------:R-:W-:Y:S01]  /*4560*/  FADD.FTZ R94, -R53.reuse, R99 ;  /* 0x00000063355e7221 */ /* 0x040fe20000010100 */
[----:B------:R-:W-:Y:S01]  /*4570*/  FADD.FTZ R102, -R53, R102 ;  /* 0x0000006635667221 */ /* 0x000fe20000010100 */
[----:B------:R-:W-:-:S02]  /*4580*/  HADD2.F32 R97, -RZ, R5.H0_H0 ;  /* 0x20000005ff617230 */ /* 0x000fc40000004100 */
[C---:B------:R-:W-:Y:S01]  /*4590*/  FMUL.FTZ R88, R105.reuse, R88 ;  /* 0x0000005869587220 */ /* 0x040fe20000410000 */
[----:B------:R-:W-:Y:S02]  /*45a0*/  HADD2.F32 R113, -RZ, R21.H0_H0 ;  /* 0x20000015ff717230 */ /* 0x000fe40000004100 */
[----:B------:R-:W-:Y:S01]  /*45b0*/  FMUL.FTZ R94, R105, R94 ;  /* 0x0000005e695e7220 */ /* 0x000fe20000410000 */
[----:B------:R-:W-:Y:S02]  /*45c0*/  HADD2.F32 R115, -RZ, R5.H1_H1 ;  /* 0x30000005ff737230 */ /* 0x000fe40000004100 */
[----:B------:R-:W-:Y:S01]  /*45d0*/  FFMA.FTZ R95, R88, R95, R89 ;  /* 0x0000005f585f7223 */ /* 0x000fe20000010059 */
[----:B0-----:R-:W-:-:S04]  /*45e0*/  @!P1 IMAD.WIDE R88, R11, 0x4, R78 ;  /* 0x000000040b589825 */ /* 0x001fc800078e024e */
[----:B------:R-:W-:Y:S01]  /*45f0*/  FADD.FTZ R98, -R53, R101 ;  /* 0x0000006535627221 */ /* 0x000fe20000010100 */
[----:B------:R-:W-:Y:S01]  /*4600*/  FMUL.FTZ R102, R105, R102 ;  /* 0x0000006669667220 */ /* 0x000fe20000410000 */
[----:B------:R-:W-:Y:S01]  /*4610*/  FADD.FTZ R54, -R53, R54 ;  /* 0x0000003635367221 */ /* 0x000fe20000010100 */
[----:B------:R-:W-:Y:S01]  /*4620*/  HADD2.F32 R117, -RZ, R21.H1_H1 ;  /* 0x30000015ff757230 */ /* 0x000fe20000004100 */
[----:B------:R0:W-:Y:S01]  /*4630*/  @!P1 STG.E desc[UR6][R88.64], R105 ;  /* 0x0000006958009986 */ /* 0x0001e2000c101906 */
[----:B------:R-:W-:Y:S01]  /*4640*/  FFMA.FTZ R61, R61, R118, R120 ;  /* 0x000000763d3d7223 */ /* 0x000fe20000010078 */
[C---:B------:R-:W-:Y:S01]  /*4650*/  FADD.FTZ R100, -R53.reuse, R103 ;  /* 0x0000006735647221 */ /* 0x040fe20000010100 */
[----:B------:R-:W-:Y:S01]  /*4660*/  FADD.FTZ R104, -R53, R104 ;  /* 0x0000006835687221 */ /* 0x000fe20000010100 */
[----:B------:R-:W-:Y:S02]  /*4670*/  HADD2.F32 R118, -RZ, R17.H0_H0 ;  /* 0x20000011ff767230 */ /* 0x000fe40000004100 */
[----:B------:R-:W-:Y:S01]  /*4680*/  FFMA.FTZ R97, R94, R97, R113 ;  /* 0x000000615e617223 */ /* 0x000fe20000010071 */
[----:B------:R-:W-:-:S02]  /*4690*/  HADD2.F32 R120, -RZ, R34.H0_H0 ;  /* 0x20000022ff787230 */ /* 0x000fc40000004100 */
[----:B------:R-:W-:Y:S01]  /*46a0*/  FFMA.FTZ R94, R102, R115, R117 ;  /* 0x00000073665e7223 */ /* 0x000fe20000010075 */
[----:B------:R-:W-:Y:S02]  /*46b0*/  HADD2.F32 R99, -RZ, R4.H0_H0 ;  /* 0x20000004ff637230 */ /* 0x000fe40000004100 */
[C---:B------:R-:W-:Y:S01]  /*46c0*/  FMUL.FTZ R98, R105.reuse, R98 ;  /* 0x0000006269627220 */ /* 0x040fe20000410000 */
[----:B------:R-:W-:Y:S02]  /*46d0*/  HADD2.F32 R53, -RZ, R22.H0_H0 ;  /* 0x20000016ff357230 */ /* 0x000fe40000004100 */
[C---:B------:R-:W-:Y:S01]  /*46e0*/  FMUL.FTZ R54, R105.reuse, R54 ;  /* 0x0000003669367220 */ /* 0x040fe20000410000 */
[----:B0-----:R-:W0:Y:S01]  /*46f0*/  LDC.64 R88, c[0x0][0x380] ;  /* 0x0000e000ff587b82 */ /* 0x001e220000000a00 */
[----:B------:R-:W-:Y:S02]  /*4700*/  HADD2.F32 R101, -RZ, R4.H1_H1 ;  /* 0x30000004ff657230 */ /* 0x000fe40000004100 */
[----:B------:R-:W-:Y:S01]  /*4710*/  FMUL.FTZ R100, R105, R100 ;  /* 0x0000006469647220 */ /* 0x000fe20000410000 */
[----:B------:R-:W-:-:S02]  /*4720*/  HADD2.F32 R103, -RZ, R22.H1_H1 ;  /* 0x30000016ff677230 */ /* 0x000fc40000004100 */
[----:B------:R-:W-:Y:S01]  /*4730*/  FMUL.FTZ R104, R105, R104 ;  /* 0x0000006869687220 */ /* 0x000fe20000410000 */
[----:B------:R-:W-:Y:S02]  /*4740*/  HADD2.F32 R113, -RZ, R3.H0_H0 ;  /* 0x20000003ff717230 */ /* 0x000fe40000004100 */
[----:B------:R-:W-:Y:S01]  /*4750*/  FFMA.FTZ R69, R69, R118, R120 ;  /* 0x0000007645457223 */ /* 0x000fe20000010078 */
[----:B------:R-:W-:Y:S02]  /*4760*/  HADD2.F32 R115, -RZ, R23.H0_H0 ;  /* 0x20000017ff737230 */ /* 0x000fe40000004100 */
[----:B------:R-:W-:Y:S01]  /*4770*/  FFMA.FTZ R99, R98, R99, R53 ;  /* 0x0000006362637223 */ /* 0x000fe20000010035 */
[----:B------:R-:W-:Y:S02]  /*4780*/  HADD2.F32 R117, -RZ, R3.H1_H1 ;  /* 0x30000003ff757230 */ /* 0x000fe40000004100 */
[----:B------:R-:W-:Y:S01]  /*4790*/  FFMA.FTZ R98, R54, R101, R103 ;  /* 0x0000006536627223 */ /* 0x000fe20000010067 */
[----:B------:R-:W-:-:S02]  /*47a0*/  HADD2.F32 R79, -RZ, R23.H1_H1 ;  /* 0x30000017ff4f7230 */ /* 0x000fc40000004100 */
[----:B------:R-:W-:Y:S01]  /*47b0*/  FFMA.FTZ R101, R100, R113, R115 ;  /* 0x0000007164657223 */ /* 0x000fe20000010073 */
[----:B------:R-:W-:Y:S01]  /*47c0*/  F2FP.F16.F32.PACK_AB R55, R55, R108 ;  /* 0x0000006c3737723e */ /* 0x000fe200000000ff */
[----:B-1----:R-:W-:Y:S01]  /*47d0*/  IMAD.WIDE.U32 R102, R64, 0x10, R62 ;  /* 0x0000001040667825 */ /* 0x002fe200078e003e */
[----:B------:R-:W-:-:S03]  /*47e0*/  F2FP.F16.F32.PACK_AB R54, R106, R61 ;  /* 0x0000003d6a36723e */ /* 0x000fc600000000ff */
[----:B------:R-:W-:Y:S01]  /*47f0*/  FFMA.FTZ R100, R104, R117, R79 ;  /* 0x0000007568647223 */ /* 0x000fe2000001004f */
[----:B------:R-:W-:Y:S01]  /*4800*/  F2FP.F16.F32.PACK_AB R53, R58, R59 ;  /* 0x0000003b3a35723e */ /* 0x000fe200000000ff */
[--C-:B------:R-:W-:Y:S01]  /*4810*/  IMAD.WIDE.U32 R78, R56, 0x10, R62.reuse ;  /* 0x00000010384e7825 */ /* 0x100fe200078e003e */
[----:B------:R-:W-:Y:S02]  /*4820*/  F2FP.F16.F32.PACK_AB R52, R57, R52 ;  /* 0x000000343934723e */ /* 0x000fe400000000ff */
[----:B------:R-:W-:Y:S01]  /*4830*/  F2FP.F16.F32.PACK_AB R59, R107, R112 ;  /* 0x000000706b3b723e */ /* 0x000fe200000000ff */
[--C-:B------:R-:W-:Y:S01]  /*4840*/  IMAD.WIDE.U32 R116, R77, 0x10, R62.reuse ;  /* 0x000000104d747825 */ /* 0x100fe200078e003e */
[----:B------:R-:W-:Y:S01]  /*4850*/  F2FP.F16.F32.PACK_AB R58, R110, R69 ;  /* 0x000000456e3a723e */ /* 0x000fe200000000ff */
[----:B------:R4:W-:Y:S01]  /*4860*/  STG.E.128 desc[UR6][R78.64], R52 ;  /* 0x000000344e007986 */ /* 0x0009e2000c101d06 */
[----:B------:R-:W-:Y:S01]  /*4870*/  F2FP.F16.F32.PACK_AB R57, R67, R68 ;  /* 0x000000444339723e */ /* 0x000fe200000000ff */
[----:B------:R-:W-:Y:S01]  /*4880*/  IMAD.WIDE.U32 R118, R87, 0x10, R62 ;  /* 0x0000001057767825 */ /* 0x000fe200078e003e */
[----:B------:R-:W-:-:S02]  /*4890*/  F2FP.F16.F32.PACK_AB R56, R65, R60 ;  /* 0x0000003c4138723e */ /* 0x000fc400000000ff */
[----:B------:R-:W-:Y:S01]  /*48a0*/  F2FP.F16.F32.PACK_AB R61, R80, R81 ;  /* 0x00000051503d723e */ /* 0x000fe200000000ff */
[----:B------:R-:W-:Y:S01]  /*48b0*/  IMAD.WIDE.U32 R120, R96, 0x10, R62 ;  /* 0x0000001060787825 */ /* 0x000fe200078e003e */
[----:B------:R-:W-:Y:S01]  /*48c0*/  F2FP.F16.F32.PACK_AB R63, R114, R111 ;  /* 0x0000006f723f723e */ /* 0x000fe200000000ff */
[----:B------:R4:W-:Y:S01]  /*48d0*/  STG.E.128 desc[UR6][R102.64], R56 ;  /* 0x0000003866007986 */ /* 0x0009e2000c101d06 */
[----:B------:R-:W-:Y:S02]  /*48e0*/  F2FP.F16.F32.PACK_AB R62, R109, R82 ;  /* 0x000000526d3e723e */ /* 0x000fe400000000ff */
[----:B------:R-:W-:Y:S02]  /*48f0*/  F2FP.F16.F32.PACK_AB R60, R71, R66 ;  /* 0x00000042473c723e */ /* 0x000fe400000000ff */
[----:B------:R-:W-:Y:S02]  /*4900*/  F2FP.F16.F32.PACK_AB R67, R92, R93 ;  /* 0x0000005d5c43723e */ /* 0x000fe400000000ff */
[----:B------:R-:W-:Y:S01]  /*4910*/  F2FP.F16.F32.PACK_AB R66, R91, R90 ;  /* 0x0000005a5b42723e */ /* 0x000fe200000000ff */
[----:B------:R4:W-:Y:S01]  /*4920*/  STG.E.128 desc[UR6][R116.64], R60 ;  /* 0x0000003c74007986 */ /* 0x0009e2000c101d06 */
[----:B------:R-:W-:-:S02]  /*4930*/  F2FP.F16.F32.PACK_AB R65, R85, R86 ;  /* 0x000000565541723e */ /* 0x000fc400000000ff */
[----:B------:R-:W-:Y:S02]  /*4940*/  F2FP.F16.F32.PACK_AB R64, R83, R70 ;  /* 0x000000465340723e */ /* 0x000fe400000000ff */
[----:B------:R-:W-:Y:S02]  /*4950*/  F2FP.F16.F32.PACK_AB R71, R100, R101 ;  /* 0x000000656447723e */ /* 0x000fe400000000ff */
[----:B------:R-:W-:Y:S01]  /*4960*/  F2FP.F16.F32.PACK_AB R70, R98, R99 ;  /* 0x000000636246723e */ /* 0x000fe200000000ff */
[----:B------:R4:W-:Y:S01]  /*4970*/  STG.E.128 desc[UR6][R118.64], R64 ;  /* 0x0000004076007986 */ /* 0x0009e2000c101d06 */
[----:B------:R-:W-:Y:S02]  /*4980*/  F2FP.F16.F32.PACK_AB R69, R94, R97 ;  /* 0x000000615e45723e */ /* 0x000fe400000000ff */
[----:B------:R-:W-:Y:S02]  /*4990*/  F2FP.F16.F32.PACK_AB R68, R95, R84 ;  /* 0x000000545f44723e */ /* 0x000fe400000000ff */
[----:B0-----:R-:W-:-:S03]  /*49a0*/  IADD3 R11, PT, PT, R11, R88, RZ ;  /* 0x000000580b0b7210 */ /* 0x001fc60007ffe0ff */
[----:B------:R4:W-:Y:S01]  /*49b0*/  STG.E.128 desc[UR6][R120.64], R68 ;  /* 0x0000004478007986 */ /* 0x0009e2000c101d06 */
[----:B------:R-:W-:-:S13]  /*49c0*/  ISETP.GE.AND P1, PT, R11, R89, PT ;  /* 0x000000590b00720c */ /* 0x000fda0003f26270 */
[----:B------:R-:W-:Y:S05]  /*49d0*/  @!P1 BRA `(.L_x_2340) ;  /* 0xffffffb800ec9947 */ /* 0x000fea000383ffff */
[----:B------:R-:W-:Y:S05]  /*49e0*/  EXIT ;  /* 0x000000000000794d */ /* 0x000fea0003800000 */
.L_x_2341:
        /* <DEDUP_REMOVED lines=9> */
.L_x_22311:


//--------------------- .text._ZN10layer_norm31ln_parallel_residual_fwd_kernelINS_13Kernel_traitsI6__halfS2_S2_S2_fjLj5120ELj1ELj1ELj4ELj16ENS_18Kernel_traits_baseILj5120ES2_S2_S2_S2_fjLj128EEEEELb1ELb0ELb0EEEvNS_9FwdParamsE --------------------------
	.section	.text._ZN10layer_norm31ln_parallel_residual_fwd_kernelINS_13Kernel_traitsI6__halfS2_S2_S2_fjLj5120ELj1ELj1ELj4ELj16ENS_18Kernel_traits_baseILj5120ES2_S2_S2_S2_fjLj128EEEEELb1ELb0ELb0EEEvNS_9FwdParamsE,"ax",@progbits
	.align	128
        .global         _ZN10layer_norm31ln_parallel_residual_fwd_kernelINS_13Kernel_traitsI6__halfS2_S2_S2_fjLj5120ELj1ELj1ELj4ELj16ENS_18Kernel_traits_baseILj5120ES2_S2_S2_S2_fjLj128EEEEELb1ELb0ELb0EEEvNS_9FwdParamsE
        .type           _ZN10layer_norm31ln_parallel_residual_fwd_kernelINS_13Kernel_traitsI6__halfS2_S2_S2_fjLj5120ELj1ELj1ELj4ELj16ENS_18Kernel_traits_baseILj5120ES2_S2_S2_S2_fjLj128EEEEELb1ELb0ELb0EEEvNS_9FwdParamsE,@function
        .size           _ZN10layer_norm31ln_parallel_residual_fwd_kernelINS_13Kernel_traitsI6__halfS2_S2_S2_fjLj5120ELj1ELj1ELj4ELj16ENS_18Kernel_traits_baseILj5120ES2_S2_S2_S2_fjLj128EEEEELb1ELb0ELb0EEEvNS_9FwdParamsE,(.L_x_22312 - _ZN10layer_norm31ln_parallel_residual_fwd_kernelINS_13Kernel_traitsI6__halfS2_S2_S2_fjLj5120ELj1ELj1ELj4ELj16ENS_18Kernel_traits_baseILj5120ES2_S2_S2_S2_fjLj128EEEEELb1ELb0ELb0EEEvNS_9FwdParamsE)
        .other          _ZN10layer_norm31ln_parallel_residual_fwd_kernelINS_13Kernel_traitsI6__halfS2_S2_S2_fjLj5120ELj1ELj1ELj4ELj16ENS_18Kernel_traits_baseILj5120ES2_S2_S2_S2_fjLj128EEEEELb1ELb0ELb0EEEvNS_9FwdParamsE,@"STO_CUDA_ENTRY STV_DEFAULT"
_ZN10layer_norm31ln_parallel_residual_fwd_kernelINS_13Kernel_traitsI6__halfS2_S2_S2_fjLj5120ELj1ELj1ELj4ELj16ENS_18Kernel_traits_baseILj5120ES2_S2_S2_S2_fjLj128EEEEELb1ELb0ELb0EEEvNS_9FwdParamsE:
.text._ZN10layer_norm31ln_parallel_residual_fwd_kernelINS_13Kernel_traitsI6__halfS2_S2_S2_fjLj5120ELj1ELj1ELj4ELj16ENS_18Kernel_traits_baseILj5120ES2_S2_S2_S2_fjLj128EEEEELb1ELb0ELb0EEEvNS_9FwdParamsE:
[----:B------:R-:W-:Y:S01]  /*0000*/  LDC R1, c[0x0][0x37c] ;  /* 0x0000df00ff017b82 */ /* 0x000fe20000000800 */
[----:B------:R-:W0:Y:S07]  /*0010*/  LDCU.U8 UR4, c[0x0][0x464] ;  /* 0x00008c80ff0477ac */ /* 0x000e2e0008000000 */
[----:B------:R-:W1:Y:S01]  /*0020*/  LDC R132, c[0x0][0x458] ;  /* 0x00011600ff847b82 */ /* 0x000e620000000800 */
[----:B------:R-:W2:Y:S07]  /*0030*/  LDCU.64 UR6, c[0x0][0x358] ;  /* 0x00006b00ff0677ac */ /* 0x000eae0008000a00 */
[----:B------:R-:W3:Y:S01]  /*0040*/  LDC R133, c[0x0][0x45c] ;  /* 0x00011700ff857b82 */ /* 0x000ee20000000800 */
[----:B------:R-:W4:Y:S01]  /*0050*/  S2R R197, SR_TID.X ;  /* 0x0000000000c57919 */ /* 0x000f220000002100 */
[----:B------:R-:W5:Y:S06]  /*0060*/  LDCU.64 UR8, c[0x0][0x438] ;  /* 0x00008700ff0877ac */ /* 0x000f6c0008000a00 */
[----:B------:R-:W5:Y:S01]  /*0070*/  LDC R9, c[0x0][0x388] ;  /* 0x0000e200ff097b82 */ /* 0x000f620000000800 */
[----:B0-----:R-:W-:Y:S01]  /*0080*/  ISETP.NE.AND P0, PT, RZ, UR4, PT ;  /* 0x00000004ff007c0c */ /* 0x001fe2000bf05270 */
[----:B------:R-:W0:-:S12]  /*0090*/  LDCU.64 UR4, c[0x0][0x450] ;  /* 0x00008a00ff0477ac */ /* 0x000e180008000a00 */
[----:B-1----:R-:W-:Y:S01]  /*00a0*/  @P0 IMAD.MOV.U32 R4, RZ, RZ, R132 ;  /* 0x000000ffff040224 */ /* 0x002fe200078e0084 */
[----:B------:R-:W1:Y:S01]  /*00b0*/  @P0 LDC R7, c[0x0][0x460] ;  /* 0x00011800ff070b82 */ /* 0x000e620000000800 */
[----:B---3--:R-:W-:Y:S01]  /*00c0*/  @P0 IMAD.MOV.U32 R5, RZ, RZ, R133 ;  /* 0x000000ffff050224 */ /* 0x008fe200078e0085 */
[----:B0-----:R-:W-:-:S05]  /*00d0*/  MOV R2, UR4 ;  /* 0x0000000400027c02 */ /* 0x001fca0008000f00 */
[----:B--2---:R-:W1:Y:S01]  /*00e0*/  @P0 LDG.E.64 R4, desc[UR6][R4.64] ;  /* 0x0000000604040981 */ /* 0x004e62000c1e1b00 */
[----:B------:R-:W-:-:S06]  /*00f0*/  IMAD.U32 R3, RZ, RZ, UR5 ;  /* 0x00000005ff037e24 */ /* 0x000fcc000f8e00ff */
[----:B------:R-:W2:Y:S01]  /*0100*/  @P0 LDG.E.64 R2, desc[UR6][R2.64] ;  /* 0x0000000602020981 */ /* 0x000ea2000c1e1b00 */
[----:B------:R-:W0:Y:S01]  /*0110*/  S2UR UR4, SR_CTAID.X ;  /* 0x00000000000479c3 */ /* 0x000e220000002500 */
[----:B------:R-:W3:Y:S01]  /*0120*/  LDCU UR5, c[0x0][0x360] ;  /* 0x00006c00ff0577ac */ /* 0x000ee20008000800 */
[C---:B----4-:R-:W-:Y:S01]  /*0130*/  LOP3.LUT R0, R197.reuse, 0x1f, RZ, 0xc0, !PT ;  /* 0x0000001fc5007812 */ /* 0x050fe200078ec0ff */
[----:B------:R-:W-:Y:S01]  /*0140*/  BSSY.RECONVERGENT B0, `(.L_x_2342) ;  /* 0x000015c000007945 */ /* 0x000fe20003800200 */
[----:B------:R-:W-:Y:S01]  /*0150*/  LOP3.LUT R81, R197, 0x60, RZ, 0xc0, !PT ;  /* 0x00000060c5517812 */ /* 0x000fe200078ec0ff */
[----:B-----5:R-:W-:Y:S01]  /*0160*/  UISETP.NE.U32.AND UP0, UPT, UR8, URZ, UPT ;  /* 0x000000ff0800728c */ /* 0x020fe2000bf05070 */
[----:B------:R-:W-:Y:S02]  /*0170*/  SHF.R.S32.HI R80, RZ, 0x1f, R9 ;  /* 0x0000001fff507819 */ /* 0x000fe40000011409 */
[----:B------:R-:W-:Y:S01]  /*0180*/  LOP3.LUT R92, R81, R0, RZ, 0xfc, !PT ;  /* 0x00000000515c7212 */ /* 0x000fe200078efcff */
[----:B------:R-:W-:Y:S01]  /*0190*/  UISETP.NE.AND.EX UP0, UPT, UR9, URZ, UPT, UP0 ;  /* 0x000000ff0900728c */ /* 0x000fe2000bf05300 */
[----:B------:R-:W-:-:S02]  /*01a0*/  LEA.HI R80, R80, R9, RZ, 0x3 ;  /* 0x0000000950507211 */ /* 0x000fc400078f18ff */
[----:B------:R-:W-:-:S04]  /*01b0*/  LOP3.LUT R103, R92, 0x7f, RZ, 0x3c, !PT ;  /* 0x0000007f5c677812 */ /* 0x000fc800078e3cff */
[----:B------:R-:W-:Y:S01]  /*01c0*/  LEA.HI.SX32 R103, R80, R103, 0x1d ;  /* 0x0000006750677211 */ /* 0x000fe200078feaff */
[----:B0-----:R-:W-:-:S04]  /*01d0*/  IMAD.U32 R96, RZ, RZ, UR4 ;  /* 0x00000004ff607e24 */ /* 0x001fc8000f8e00ff */
[----:B---3--:R-:W-:Y:S01]  /*01e0*/  IMAD R134, R96, UR5, R197 ;  /* 0x0000000560867c24 */ /* 0x008fe2000f8e02c5 */
[----:B-1----:R-:W-:-:S04]  /*01f0*/  @P0 IADD3 R132, P1, PT, R4, R7, RZ ;  /* 0x0000000704840210 */ /* 0x002fc80007f3e0ff */
[----:B------:R-:W-:Y:S01]  /*0200*/  @P0 IADD3.X R133, PT, PT, RZ, R5, RZ, P1, !PT ;  /* 0x00000005ff850210 */ /* 0x000fe20000ffe4ff */
[C---:B--2---:R-:W-:Y:S01]  /*0210*/  VIADD R97, R2.reuse, 0x9e3779b9 ;  /* 0x9e3779b902617836 */ /* 0x044fe20000000000 */
[C---:B------:R-:W-:Y:S01]  /*0220*/  IADD3 R83, PT, PT, R2.reuse, 0x3c6ef372, RZ ;  /* 0x3c6ef37202537810 */ /* 0x040fe20007ffe0ff */
[C---:B------:R-:W-:Y:S01]  /*0230*/  VIADD R82, R3.reuse, 0xbb67ae85 ;  /* 0xbb67ae8503527836 */ /* 0x040fe20000000000 */
[C---:B------:R-:W-:Y:S01]  /*0240*/  IADD3 R85, PT, PT, R3.reuse, 0x32370b8f, RZ ;  /* 0x32370b8f03557810 */ /* 0x040fe20007ffe0ff */
[C---:B------:R-:W-:Y:S01]  /*0250*/  VIADD R84, R3.reuse, 0x76cf5d0a ;  /* 0x76cf5d0a03547836 */ /* 0x040fe20000000000 */
[C---:B------:R-:W-:Y:S01]  /*0260*/  IADD3 R99, PT, PT, R2.reuse, 0x1715609d, RZ ;  /* 0x1715609d02637810 */ /* 0x040fe20007ffe0ff */
[C---:B------:R-:W-:Y:S01]  /*0270*/  VIADD R98, R2.reuse, 0xdaa66d2b ;  /* 0xdaa66d2b02627836 */ /* 0x040fe20000000000 */
[C---:B------:R-:W-:Y:S01]  /*0280*/  IADD3 R100, PT, PT, R3.reuse, 0x646e171e, RZ ;  /* 0x646e171e03647810 */ /* 0x040fe20007ffe0ff */
[C---:B------:R-:W-:Y:S01]  /*0290*/  VIADD R86, R2.reuse, 0x78dde6e4 ;  /* 0x78dde6e402567836 */ /* 0x040fe20000000000 */
[----:B------:R-:W-:Y:S01]  /*02a0*/  IADD3 R102, PT, PT, R2, -0xe443238, RZ ;  /* 0xf1bbcdc802667810 */ /* 0x000fe20007ffe0ff */
[C---:B------:R-:W-:Y:S01]  /*02b0*/  VIADD R87, R3.reuse, 0xed9eba14 ;  /* 0xed9eba1403577836 */ /* 0x040fe20000000000 */
[C---:B------:R-:W-:Y:S01]  /*02c0*/  IADD3 R130, PT, PT, R3.reuse, -0x695add53, RZ ;  /* 0x96a522ad03827810 */ /* 0x040fe20007ffe0ff */
[----:B------:R-:W-:Y:S01]  /*02d0*/  VIADD R88, R3, 0xa9066899 ;  /* 0xa906689903587836 */ /* 0x000fe20000000000 */
[--C-:B------:R-:W-:Y:S01]  /*02e0*/  SHF.R.U64 R136, R132, 0x2, R133.reuse ;  /* 0x0000000284887819 */ /* 0x100fe20000001285 */
[C---:B------:R-:W-:Y:S01]  /*02f0*/  VIADD R89, R2.reuse, 0xb54cda56 ;  /* 0xb54cda5602597836 */ /* 0x040fe20000000000 */
[----:B------:R-:W-:Y:S01]  /*0300*/  SHF.R.U32.HI R105, RZ, 0x2, R133 ;  /* 0x00000002ff697819 */ /* 0x000fe20000011685 */
[----:B------:R-:W-:-:S02]  /*0310*/  VIADD R101, R2, 0x5384540f ;  /* 0x5384540f02657836 */ /* 0x000fc40000000000 */
[C---:B------:R-:W-:Y:S02]  /*0320*/  VIADD R90, R3.reuse, 0x1fd5c5a3 ;  /* 0x1fd5c5a3035a7836 */ /* 0x040fe40000000000 */
[----:B------:R-:W-:Y:S02]  /*0330*/  VIADD R91, R3, 0xdb3d7428 ;  /* 0xdb3d7428035b7836 */ /* 0x000fe40000000000 */
[----:B------:R-:W-:Y:S01]  /*0340*/  VIADD R126, R2, 0x8ff34781 ;  /* 0x8ff34781027e7836 */ /* 0x000fe20000000000 */
[----:B------:R-:W-:Y:S06]  /*0350*/  BRA.U UP0, `(.L_x_2343) ;  /* 0x00000009009c7547 */ /* 0x000fec000b800000 */
        /* <DEDUP_REMOVED lines=16> */
[----:B------:R-:W-:-:S06]  /*0460*/  @P4 LOP3.LUT R92, R92, 0x80, RZ, 0xfc, !PT ;  /* 0x000000805c5c4812 */ /* 0x000fcc00078efcff */
[----:B------:R-:W1:Y:S01]  /*0470*/  LDC.64 R42, c[0x0][0x3d8] ;  /* 0x0000f600ff2a7b82 */ /* 0x000e620000000a00 */
[----:B--2---:R-:W-:-:S07]  /*0480*/  @P0 IMAD.WIDE.U32 R36, R92, 0x10, R36 ;  /* 0x000000105c240825 */ /* 0x004fce00078e0024 */
[----:B------:R-:W2:Y:S01]  /*0490*/  LDC.64 R44, c[0x0][0x3d0] ;  /* 0x0000f400ff2c7b82 */ /* 0x000ea20000000a00 */
[----:B---3--:R-:W-:-:S07]  /*04a0*/  @P0 IMAD.WIDE.U32 R38, R92, 0x10, R38 ;  /* 0x000000105c260825 */ /* 0x008fce00078e0026 */
[----:B------:R-:W3:Y:S01]  /*04b0*/  LDC.64 R46, c[0x0][0x3d8] ;  /* 0x0000f600ff2e7b82 */ /* 0x000ee20000000a00 */
[----:B------:R-:W-:Y:S01]  /*04c0*/  @P0 VIADD R92, R92, 0x80 ;  /* 0x000000805c5c0836 */ /* 0x000fe20000000000 */
[----:B------:R-:W-:Y:S01]  /*04d0*/  ISETP.GE.U32.AND P3, PT, R103, 0x280, PT ;  /* 0x000002806700780c */ /* 0x000fe20003f66070 */
[----:B------:R-:W-:Y:S01]  /*04e0*/  HFMA2 R62, -RZ, RZ, 0, 0 ;  /* 0x00000000ff3e7431 */ /* 0x000fe200000001ff */
[----:B------:R-:W5:Y:S01]  /*04f0*/  @P4 LDG.E.128 R116, desc[UR6][R32.64] ;  /* 0x0000000620744981 */ /* 0x000f62000c1e1d00 */
[----:B0-----:R-:W-:Y:S01]  /*0500*/  @P1 IMAD.WIDE.U32 R40, R92, 0x10, R40 ;  /* 0x000000105c281825 */ /* 0x001fe200078e0028 */
[----:B------:R-:W-:Y:S02]  /*0510*/  @P4 LOP3.LUT R138, R138, 0x100, RZ, 0xfc, !PT ;  /* 0x000001008a8a4812 */ /* 0x000fe400078efcff */
[----:B------:R-:W-:Y:S01]  /*0520*/  CS2R R60, SRZ ;  /* 0x00000000003c7805 */ /* 0x000fe2000001ff00 */
[----:B------:R0:W5:Y:S01]  /*0530*/  @P4 LDG.E.128 R4, desc[UR6][R34.64] ;  /* 0x0000000622044981 */ /* 0x000162000c1e1d00 */
[----:B-1----:R-:W-:Y:S01]  /*0540*/  @P1 IMAD.WIDE.U32 R42, R92, 0x10, R42 ;  /* 0x000000105c2a1825 */ /* 0x002fe200078e002a */
[----:B------:R-:W-:-:S02]  /*0550*/  CS2R R56, SRZ ;  /* 0x0000000000387805 */ /* 0x000fc4000001ff00 */
[----:B------:R-:W-:Y:S01]  /*0560*/  CS2R R52, SRZ ;  /* 0x0000000000347805 */ /* 0x000fe2000001ff00 */
[----:B------:R-:W5:Y:S01]  /*0570*/  @P0 LDG.E.128 R8, desc[UR6][R36.64] ;  /* 0x0000000624080981 */ /* 0x000f62000c1e1d00 */
[----:B------:R-:W-:Y:S01]  /*0580*/  @P1 VIADD R92, R92, 0x80 ;  /* 0x000000805c5c1836 */ /* 0x000fe20000000000 */
[----:B------:R-:W-:Y:S01]  /*0590*/  MOV R50, RZ ;  /* 0x000000ff00327202 */ /* 0x000fe20000000f00 */
[----:B------:R-:W-:Y:S01]  /*05a0*/  IMAD.MOV.U32 R58, RZ, RZ, RZ ;  /* 0x000000ffff3a7224 */ /* 0x000fe200078e00ff */
[----:B------:R1:W5:Y:S01]  /*05b0*/  @P0 LDG.E.128 R12, desc[UR6][R38.64] ;  /* 0x00000006260c0981 */ /* 0x000362000c1e1d00 */
[C---:B--2---:R-:W-:Y:S01]  /*05c0*/  @P2 IMAD.WIDE.U32 R44, R92.reuse, 0x10, R44 ;  /* 0x000000105c2c2825 */ /* 0x044fe200078e002c */
[----:B------:R-:W-:Y:S02]  /*05d0*/  CS2R R48, SRZ ;  /* 0x0000000000307805 */ /* 0x000fe4000001ff00 */
[----:B0-----:R-:W-:Y:S01]  /*05e0*/  CS2R R34, SRZ ;  /* 0x0000000000227805 */ /* 0x001fe2000001ff00 */
[----:B------:R0:W5:Y:S01]  /*05f0*/  @P1 LDG.E.128 R16, desc[UR6][R40.64] ;  /* 0x0000000628101981 */ /* 0x000162000c1e1d00 */
[----:B---3--:R-:W-:-:S03]  /*0600*/  @P2 IMAD.WIDE.U32 R46, R92, 0x10, R46 ;  /* 0x000000105c2e2825 */ /* 0x008fc600078e002e */
[----:B------:R2:W5:Y:S01]  /*0610*/  @P1 LDG.E.128 R20, desc[UR6][R42.64] ;  /* 0x000000062a141981 */ /* 0x000562000c1e1d00 */
[----:B------:R-:W-:Y:S02]  /*0620*/  CS2R R32, SRZ ;  /* 0x0000000000207805 */ /* 0x000fe4000001ff00 */
[----:B-1----:R-:W-:Y:S01]  /*0630*/  CS2R R38, SRZ ;  /* 0x0000000000267805 */ /* 0x002fe2000001ff00 */
[----:B------:R-:W-:Y:S01]  /*0640*/  IMAD.MOV.U32 R54, RZ, RZ, RZ ;  /* 0x000000ffff367224 */ /* 0x000fe200078e00ff */
[----:B------:R1:W5:Y:S01]  /*0650*/  @P2 LDG.E.128 R24, desc[UR6][R44.64] ;  /* 0x000000062c182981 */ /* 0x000362000c1e1d00 */
[----:B------:R-:W-:Y:S02]  /*0660*/  CS2R R36, SRZ ;  /* 0x0000000000247805 */ /* 0x000fe4000001ff00 */
[----:B0-----:R-:W-:Y:S01]  /*0670*/  CS2R R40, SRZ ;  /* 0x0000000000287805 */ /* 0x001fe2000001ff00 */
[----:B------:R-:W-:Y:S01]  /*0680*/  @P4 IMAD.MOV.U32 R51, RZ, RZ, RZ ;  /* 0x000000ffff334224 */ /* 0x000fe200078e00ff */
[----:B------:R0:W5:Y:S01]  /*0690*/  @P2 LDG.E.128 R28, desc[UR6][R46.64] ;  /* 0x000000062e1c2981 */ /* 0x000162000c1e1d00 */
[----:B------:R-:W-:Y:S01]  /*06a0*/  @P0 IMAD.MOV.U32 R55, RZ, RZ, RZ ;  /* 0x000000ffff370224 */ /* 0x000fe200078e00ff */
[----:B--2---:R-:W-:-:S02]  /*06b0*/  CS2R R42, SRZ ;  /* 0x00000000002a7805 */ /* 0x004fc4000001ff00 */
[----:B------:R-:W-:Y:S01]  /*06c0*/  @P1 MOV R59, RZ ;  /* 0x000000ff003b1202 */ /* 0x000fe20000000f00 */
[----:B------:R-:W-:Y:S01]  /*06d0*/  @P2 IMAD.MOV.U32 R63, RZ, RZ, RZ ;  /* 0x000000ffff3f2224 */ /* 0x000fe200078e00ff */
[----:B-1----:R-:W-:Y:S01]  /*06e0*/  CS2R R44, SRZ ;  /* 0x00000000002c7805 */ /* 0x002fe2000001ff00 */
[----:B------:R-:W-:Y:S01]  /*06f0*/  @P2 VIADD R92, R92, 0x80 ;  /* 0x000000805c5c2836 */ /* 0x000fe20000000000 */
[----:B0-----:R-:W-:Y:S01]  /*0700*/  CS2R R46, SRZ ;  /* 0x00000000002e7805 */ /* 0x001fe2000001ff00 */
        /* <DEDUP_REMOVED lines=14> */
[----:B------:R-:W-:-:S02]  /*07f0*/  CS2R R52, SRZ ;  /* 0x0000000000347805 */ /* 0x000fc4000001ff00 */
[----:B------:R-:W-:Y:S02]  /*0800*/  MOV R50, RZ ;  /* 0x000000ff00327202 */ /* 0x000fe40000000f00 */
        /* <DEDUP_REMOVED lines=12> */
.L_x_2344:
        /* <DEDUP_REMOVED lines=11> */
[----:B-1----:R-:W-:-:S07]  /*0980*/  @P4 IMAD.WIDE.U32 R56, R92, 0x10, R56 ;  /* 0x000000105c384825 */ /* 0x002fce00078e0038 */
[----:B------:R-:W1:Y:S08]  /*0990*/  LDC.64 R70, c[0x0][0x3d8] ;  /* 0x0000f600ff467b82 */ /* 0x000e700000000a00 */
[----:B------:R-:W4:Y:S08]  /*09a0*/  LDC.64 R74, c[0x0][0x3d0] ;  /* 0x0000f400ff4a7b82 */ /* 0x000f300000000a00 */
[----:B------:R-:W4:Y:S01]  /*09b0*/  LDC.64 R76, c[0x0][0x3d8] ;  /* 0x0000f600ff4c7b82 */ /* 0x000f220000000a00 */
[----:B------:R-:W-:Y:S01]  /*09c0*/  ISETP.GE.U32.AND P3, PT, R103, 0x280, PT ;  /* 0x000002806700780c */ /* 0x000fe20003f66070 */
[----:B------:R-:W-:Y:S01]  /*09d0*/  HFMA2 R62, -RZ, RZ, 0, 0 ;  /* 0x00000000ff3e7431 */ /* 0x000fe200000001ff */
[----:B------:R-:W5:Y:S01]  /*09e0*/  @P4 LDG.E.128 R116, desc[UR6][R52.64] ;  /* 0x0000000634744981 */ /* 0x000f62000c1e1d00 */
[----:B------:R-:W-:-:S04]  /*09f0*/  @P4 LOP3.LUT R138, R138, 0x100, RZ, 0xfc, !PT ;  /* 0x000001008a8a4812 */ /* 0x000fc800078efcff */
[----:B------:R-:W2:Y:S01]  /*0a00*/  @P4 LDC.64 R48, c[0x0][0x440] ;  /* 0x00011000ff304b82 */ /* 0x000ea20000000a00 */
[----:B------:R3:W5:Y:S07]  /*0a10*/  @P4 LDG.E.128 R4, desc[UR6][R56.64] ;  /* 0x0000000638044981 */ /* 0x00076e000c1e1d00 */
[----:B------:R-:W0:Y:S08]  /*0a20*/  @P0 LDC.64 R66, c[0x0][0x440] ;  /* 0x00011000ff420b82 */ /* 0x000e300000000a00 */
[----:B------:R-:W4:Y:S08]  /*0a30*/  @P1 LDC.64 R72, c[0x0][0x440] ;  /* 0x00011000ff481b82 */ /* 0x000f300000000a00 */
[----:B------:R-:W4:Y:S01]  /*0a40*/  @P2 LDC.64 R78, c[0x0][0x440] ;  /* 0x00011000ff4e2b82 */ /* 0x000f220000000a00 */
[C---:B--2---:R-:W-:Y:S01]  /*0a50*/  @P4 IMAD.WIDE.U32 R48, R92.reuse, 0x10, R48 ;  /* 0x000000105c304825 */ /* 0x044fe200078e0030 */
[----:B------:R-:W-:-:S02]  /*0a60*/  @P4 LOP3.LUT R92, R92, 0x80, RZ, 0xfc, !PT ;  /* 0x000000805c5c4812 */ /* 0x000fc400078efcff */
[----:B---3--:R-:W-:Y:S02]  /*0a70*/  CS2R R56, SRZ ;  /* 0x0000000000387805 */ /* 0x008fe4000001ff00 */
[----:B------:R-:W-:Y:S01]  /*0a80*/  CS2R R52, SRZ ;  /* 0x0000000000347805 */ /* 0x000fe2000001ff00 */
[----:B------:R-:W-:Y:S01]  /*0a90*/  IMAD.MOV.U32 R58, RZ, RZ, RZ ;  /* 0x000000ffff3a7224 */ /* 0x000fe200078e00ff */
[----:B------:R-:W5:Y:S01]  /*0aa0*/  @P4 LD.E.128 R44, desc[UR6][R48.64] ;  /* 0x00000006302c4980 */ /* 0x000f62000c101d00 */
[----:B------:R-:W-:-:S04]  /*0ab0*/  @P0 IMAD.WIDE.U32 R60, R92, 0x10, R60 ;  /* 0x000000105c3c0825 */ /* 0x000fc800078e003c */
[C---:B------:R-:W-:Y:S01]  /*0ac0*/  @P0 IMAD.WIDE.U32 R64, R92.reuse, 0x10, R64 ;  /* 0x000000105c400825 */ /* 0x040fe200078e0040 */
[----:B------:R2:W5:Y:S03]  /*0ad0*/  @P0 LDG.E.128 R8, desc[UR6][R60.64] ;  /* 0x000000063c080981 */ /* 0x000566000c1e1d00 */
[C---:B0-----:R-:W-:Y:S01]  /*0ae0*/  @P0 IMAD.WIDE.U32 R66, R92.reuse, 0x10, R66 ;  /* 0x000000105c420825 */ /* 0x041fe200078e0042 */
[----:B------:R0:W5:Y:S03]  /*0af0*/  @P0 LDG.E.128 R12, desc[UR6][R64.64] ;  /* 0x00000006400c0981 */ /* 0x000166000c1e1d00 */
[----:B------:R-:W-:Y:S01]  /*0b00*/  @P0 VIADD R92, R92, 0x80 ;  /* 0x000000805c5c0836 */ /* 0x000fe20000000000 */
[----:B------:R0:W5:Y:S03]  /*0b10*/  @P0 LD.E.128 R40, desc[UR6][R66.64] ;  /* 0x0000000642280980 */ /* 0x000166000c101d00 */
[----:B------:R-:W-:-:S04]  /*0b20*/  @P1 IMAD.WIDE.U32 R68, R92, 0x10, R68 ;  /* 0x000000105c441825 */ /* 0x000fc800078e0044 */
[C---:B-1----:R-:W-:Y:S01]  /*0b30*/  @P1 IMAD.WIDE.U32 R70, R92.reuse, 0x10, R70 ;  /* 0x000000105c461825 */ /* 0x042fe200078e0046 */
[----:B------:R0:W5:Y:S03]  /*0b40*/  @P1 LDG.E.128 R16, desc[UR6][R68.64] ;  /* 0x0000000644101981 */ /* 0x000166000c1e1d00 */
[C---:B----4-:R-:W-:Y:S01]  /*0b50*/  @P1 IMAD.WIDE.U32 R72, R92.reuse, 0x10, R72 ;  /* 0x000000105c481825 */ /* 0x050fe200078e0048 */
        /* <DEDUP_REMOVED lines=9> */
[----:B--2---:R-:W-:Y:S01]  /*0bf0*/  CS2R R60, SRZ ;  /* 0x00000000003c7805 */ /* 0x004fe2000001ff00 */
[----:B------:R-:W-:Y:S01]  /*0c00*/  IMAD.MOV.U32 R54, RZ, RZ, RZ ;  /* 0x000000ffff367224 */ /* 0x000fe200078e00ff */
[----:B------:R-:W-:-:S02]  /*0c10*/  MOV R50, RZ ;  /* 0x000000ff00327202 */ /* 0x000fc40000000f00 */
[----:B------:R-:W-:Y:S01]  /*0c20*/  CS2R R48, SRZ ;  /* 0x0000000000307805 */ /* 0x000fe2000001ff00 */
[----:B------:R-:W-:Y:S01]  /*0c30*/  @P4 IMAD.MOV.U32 R51, RZ, RZ, RZ ;  /* 0x000000ffff334224 */ /* 0x000fe200078e00ff */
[----:B------:R-:W-:Y:S01]  /*0c40*/  @P1 MOV R59, RZ ;  /* 0x000000ff003b1202 */ /* 0x000fe20000000f00 */
[----:B------:R-:W-:Y:S02]  /*0c50*/  @P0 IMAD.MOV.U32 R55, RZ, RZ, RZ ;  /* 0x000000ffff370224 */ /* 0x000fe400078e00ff */
[----:B------:R-:W-:Y:S02]  /*0c60*/  @P2 IMAD.MOV.U32 R63, RZ, RZ, RZ ;  /* 0x000000ffff3f2224 */ /* 0x000fe400078e00ff */
[----:B------:R-:W-:Y:S01]  /*0c70*/  @P2 VIADD R92, R92, 0x80 ;  /* 0x000000805c5c2836 */ /* 0x000fe20000000000 */
[----:B0-----:R-:W-:Y:S06]  /*0c80*/  @!P3 BRA `(.L_x_2345) ;  /* 0x00000008009cb947 */ /* 0x001fec0003800000 */
        /* <DEDUP_REMOVED lines=18> */
[----:B------:R-:W-:Y:S01]  /*0db0*/  CS2R R48, SRZ ;  /* 0x0000000000307805 */ /* 0x000fe2000001ff00 */
[----:B------:R-:W-:Y:S06]  /*0dc0*/  BRA `(.L_x_2345) ;  /* 0x00000008004c7947 */ /* 0x000fec0003800000 */
.L_x_2343:
        /* <DEDUP_REMOVED lines=27> */
[----:B------:R-:W0:Y:S01]  /*0f80*/  @P2 LDC.64 R122, c[0x0][0x440] ;  /* 0x00011000ff7a2b82 */ /* 0x000e220000000a00 */
[----:B-1----:R-:W-:-:S04]  /*0f90*/  @P3 IMAD.WIDE.U32 R68, R92, 0x10, R68 ;  /* 0x000000105c443825 */ /* 0x002fc800078e0044 */
[C---:B--2---:R-:W-:Y:S01]  /*0fa0*/  @P3 IMAD.WIDE.U32 R64, R92.reuse, 0x10, R64 ;  /* 0x000000105c403825 */ /* 0x044fe200078e0040 */
[----:B------:R1:W5:Y:S03]  /*0fb0*/  @P3 LDG.E.128 R4, desc[UR6][R68.64] ;  /* 0x0000000644043981 */ /* 0x000366000c1e1d00 */
[C---:B---3--:R-:W-:Y:S01]  /*0fc0*/  @P3 IMAD.WIDE.U32 R70, R92.reuse, 0x10, R70 ;  /* 0x000000105c463825 */ /* 0x048fe200078e0046 */
        /* <DEDUP_REMOVED lines=31> */
[----:B-1----:R-:W-:Y:S05]  /*11c0*/  @!P0 BRA `(.L_x_2345) ;  /* 0x00000004004c8947 */ /* 0x002fea0003800000 */
        /* <DEDUP_REMOVED lines=13> */
.L_x_2346:
        /* <DEDUP_REMOVED lines=12> */
[----:B-1----:R-:W-:-:S07]  /*1360*/  @P4 IMAD.WIDE.U32 R40, R92, 0x10, R40 ;  /* 0x000000105c284825 */ /* 0x002fce00078e0028 */
[----:B------:R-:W1:Y:S08]  /*1370*/  LDC.64 R120, c[0x0][0x3d8] ;  /* 0x0000f600ff787b82 */ /* 0x000e700000000a00 */
[----:B------:R-:W4:Y:S08]  /*1380*/  LDC.64 R122, c[0x0][0x3d0] ;  /* 0x0000f400ff7a7b82 */ /* 0x000f300000000a00 */
[----:B------:R-:W4:Y:S08]  /*1390*/  LDC.64 R128, c[0x0][0x3d8] ;  /* 0x0000f600ff807b82 */ /* 0x000f300000000a00 */
[----:B------:R-:W4:Y:S08]  /*13a0*/  LDC.64 R144, c[0x0][0x3d8] ;  /* 0x0000f600ff907b82 */ /* 0x000f300000000a00 */
[----:B------:R-:W4:Y:S01]  /*13b0*/  LDC.64 R140, c[0x0][0x3d0] ;  /* 0x0000f400ff8c7b82 */ /* 0x000f220000000a00 */
[----:B------:R-:W-:Y:S01]  /*13c0*/  HFMA2 R42, -RZ, RZ, 0, 0 ;  /* 0x00000000ff2a7431 */ /* 0x000fe200000001ff */
[----:B------:R4:W5:Y:S01]  /*13d0*/  @P4 LDG.E.128 R116, desc[UR6][R32.64] ;  /* 0x0000000620744981 */ /* 0x000962000c1e1d00 */
[----:B------:R-:W-:-:S05]  /*13e0*/  @P4 LOP3.LUT R138, R138, 0x100, RZ, 0xfc, !PT ;  /* 0x000001008a8a4812 */ /* 0x000fca00078efcff */
[----:B------:R-:W2:Y:S01]  /*13f0*/  @P4 LDC.64 R36, c[0x0][0x438] ;  /* 0x00010e00ff244b82 */ /* 0x000ea20000000a00 */
[----:B------:R-:W5:Y:S07]  /*1400*/  @P4 LDG.E.128 R4, desc[UR6][R40.64] ;  /* 0x0000000628044981 */ /* 0x000f6e000c1e1d00 */
[----:B------:R-:W3:Y:S08]  /*1410*/  @P0 LDC.64 R94, c[0x0][0x438] ;  /* 0x00010e00ff5e0b82 */ /* 0x000ef00000000a00 */
[----:B------:R-:W1:Y:S08]  /*1420*/  @P1 LDC.64 R114, c[0x0][0x438] ;  /* 0x00010e00ff721b82 */ /* 0x000e700000000a00 */
[----:B------:R-:W4:Y:S01]  /*1430*/  @P2 LDC.64 R124, c[0x0][0x438] ;  /* 0x00010e00ff7c2b82 */ /* 0x000f220000000a00 */
[C---:B--2---:R-:W-:Y:S01]  /*1440*/  @P4 IMAD.WIDE.U32 R36, R92.reuse, 0x10, R36 ;  /* 0x000000105c244825 */ /* 0x044fe200078e0024 */
[----:B------:R-:W-:-:S06]  /*1450*/  @P4 LOP3.LUT R92, R92, 0x80, RZ, 0xfc, !PT ;  /* 0x000000805c5c4812 */ /* 0x000fcc00078efcff */
[----:B------:R-:W2:Y:S01]  /*1460*/  @P3 LDC.64 R142, c[0x0][0x438] ;  /* 0x00010e00ff8e3b82 */ /* 0x000ea20000000a00 */
[C---:B------:R-:W-:Y:S01]  /*1470*/  @P0 IMAD.WIDE.U32 R106, R92.reuse, 0x10, R44 ;  /* 0x000000105c6a0825 */ /* 0x040fe200078e002c */
[----:B------:R2:W5:Y:S03]  /*1480*/  @P4 LD.E.128 R48, desc[UR6][R36.64] ;  /* 0x0000000624304980 */ /* 0x000566000c101d00 */
[C---:B---3--:R-:W-:Y:S01]  /*1490*/  @P0 IMAD.WIDE.U32 R108, R92.reuse, 0x10, R94 ;  /* 0x000000105c6c0825 */ /* 0x048fe200078e005e */
[----:B------:R-:W5:Y:S03]  /*14a0*/  @P0 LDG.E.128 R8, desc[UR6][R106.64] ;  /* 0x000000066a080981 */ /* 0x000f66000c1e1d00 */
[C---:B------:R-:W-:Y:S01]  /*14b0*/  @P0 IMAD.WIDE.U32 R110, R92.reuse, 0x10, R110 ;  /* 0x000000105c6e0825 */ /* 0x040fe200078e006e */
[----:B------:R-:W5:Y:S03]  /*14c0*/  @P0 LD.E.128 R52, desc[UR6][R108.64] ;  /* 0x000000066c340980 */ /* 0x000f66000c101d00 */
[----:B------:R-:W-:Y:S01]  /*14d0*/  @P0 VIADD R92, R92, 0x80 ;  /* 0x000000805c5c0836 */ /* 0x000fe20000000000 */
[----:B------:R-:W5:Y:S03]  /*14e0*/  @P0 LDG.E.128 R12, desc[UR6][R110.64] ;  /* 0x000000066e0c0981 */ /* 0x000f66000c1e1d00 */
[----:B0-----:R-:W-:-:S04]  /*14f0*/  @P1 IMAD.WIDE.U32 R112, R92, 0x10, R112 ;  /* 0x000000105c701825 */ /* 0x001fc800078e0070 */
[C---:B-1----:R-:W-:Y:S01]  /*1500*/  @P1 IMAD.WIDE.U32 R114, R92.reuse, 0x10, R114 ;  /* 0x000000105c721825 */ /* 0x042fe200078e0072 */
[----:B------:R-:W5:Y:S03]  /*1510*/  @P1 LDG.E.128 R16, desc[UR6][R112.64] ;  /* 0x0000000670101981 */ /* 0x000f66000c1e1d00 */
[C---:B------:R-:W-:Y:S01]  /*1520*/  @P1 IMAD.WIDE.U32 R120, R92.reuse, 0x10, R120 ;  /* 0x000000105c781825 */ /* 0x040fe200078e0078 */
[----:B------:R-:W5:Y:S03]  /*1530*/  @P1 LD.E.128 R56, desc[UR6][R114.64] ;  /* 0x0000000672381980 */ /* 0x000f66000c101d00 */
[----:B------:R-:W-:Y:S01]  /*1540*/  @P1 VIADD R92, R92, 0x80 ;  /* 0x000000805c5c1836 */ /* 0x000fe20000000000 */
[----:B------:R-:W5:Y:S03]  /*1550*/  @P1 LDG.E.128 R20, desc[UR6][R120.64] ;  /* 0x0000000678141981 */ /* 0x000f66000c1e1d00 */
[----:B----4-:R-:W-:-:S04]  /*1560*/  @P2 IMAD.WIDE.U32 R122, R92, 0x10, R122 ;  /* 0x000000105c7a2825 */ /* 0x010fc800078e007a */
[C---:B------:R-:W-:Y:S01]  /*1570*/  @P2 IMAD.WIDE.U32 R124, R92.reuse, 0x10, R124 ;  /* 0x000000105c7c2825 */ /* 0x040fe200078e007c */
[----:B------:R-:W5:Y:S03]  /*1580*/  @P2 LDG.E.128 R24, desc[UR6][R122.64] ;  /* 0x000000067a182981 */ /* 0x000f66000c1e1d00 */
[C---:B------:R-:W-:Y:S01]  /*1590*/  @P2 IMAD.WIDE.U32 R128, R92.reuse, 0x10, R128 ;  /* 0x000000105c802825 */ /* 0x040fe200078e0080 */
[----:B------:R-:W-:Y:S01]  /*15a0*/  @P2 IADD3 R92, PT, PT, R92, 0x80, RZ ;  /* 0x000000805c5c2810 */ /* 0x000fe20007ffe0ff */
[----:B------:R-:W5:Y:S04]  /*15b0*/  @P2 LD.E.128 R60, desc[UR6][R124.64] ;  /* 0x000000067c3c2980 */ /* 0x000f68000c101d00 */
[C---:B------:R-:W-:Y:S01]  /*15c0*/  @P3 IMAD.WIDE.U32 R94, R92.reuse, 0x10, R144 ;  /* 0x000000105c5e3825 */ /* 0x040fe200078e0090 */
[----:B------:R-:W5:Y:S03]  /*15d0*/  @P2 LDG.E.128 R28, desc[UR6][R128.64] ;  /* 0x00000006801c2981 */ /* 0x000f66000c1e1d00 */
[C---:B------:R-:W-:Y:S01]  /*15e0*/  @P3 IMAD.WIDE.U32 R44, R92.reuse, 0x10, R140 ;  /* 0x000000105c2c3825 */ /* 0x040fe200078e008c */
[----:B------:R-:W5:Y:S03]  /*15f0*/  @P3 LDG.E.128 R64, desc[UR6][R94.64] ;  /* 0x000000065e403981 */ /* 0x000f66000c1e1d00 */
[----:B--2---:R-:W-:Y:S01]  /*1600*/  @P3 IMAD.WIDE.U32 R92, R92, 0x10, R142 ;  /* 0x000000105c5c3825 */ /* 0x004fe200078e008e */
        /* <DEDUP_REMOVED lines=8> */
[----:B0-----:R-:W-:Y:S01]  /*1690*/  CS2R R44, SRZ ;  /* 0x00000000002c7805 */ /* 0x001fe2000001ff00 */
[----:B------:R-:W-:Y:S01]  /*16a0*/  @P4 IMAD.MOV.U32 R47, RZ, RZ, RZ ;  /* 0x000000ffff2f4224 */ /* 0x000fe200078e00ff */
[----:B------:R-:W-:Y:S01]  /*16b0*/  @P0 MOV R43, RZ ;  /* 0x000000ff002b0202 */ /* 0x000fe20000000f00 */
[----:B------:R-:W-:Y:S01]  /*16c0*/  @P1 IMAD.MOV.U32 R39, RZ, RZ, RZ ;  /* 0x000000ffff271224 */ /* 0x000fe200078e00ff */
[----:B------:R-:W-:Y:S01]  /*16d0*/  @P3 CS2R R78, SRZ ;  /* 0x00000000004e3805 */ /* 0x000fe2000001ff00 */
[----:B------:R-:W-:Y:S01]  /*16e0*/  @P2 IMAD.MOV.U32 R35, RZ, RZ, RZ ;  /* 0x000000ffff232224 */ /* 0x000fe200078e00ff */
[----:B-1----:R-:W-:-:S07]  /*16f0*/  @P3 CS2R R76, SRZ ;  /* 0x00000000004c3805 */ /* 0x002fce000001ff00 */
.L_x_2345:
[----:B------:R-:W-:Y:S05]  /*1700*/  BSYNC.RECONVERGENT B0 ;  /* 0x0000000000007941 */ /* 0x000fea0003800200 */
.L_x_2342:
[----:B------:R-:W0:Y:S02]  /*1710*/  LDCU UR4, c[0x0][0x384] ;  /* 0x00007080ff0477ac */ /* 0x000e240008000800 */
[----:B0-----:R-:W-:-:S13]  /*1720*/  ISETP.GE.AND P0, PT, R96, UR4, PT ;  /* 0x0000000460007c0c */ /* 0x001fda000bf06270 */
[----:B------:R-:W-:Y:S05]  /*1730*/  @P0 EXIT ;  /* 0x000000000000094d */ /* 0x000fea0003800000 */
[----:B------:R-:W-:Y:S01]  /*1740*/  IMAD.HI.U32 R92, R134, -0x326172a9, RZ ;  /* 0xcd9e8d57865c7827 */ /* 0x000fe200078e00ff */
[----:B------:R-:W-:Y:S01]  /*1750*/  LOP3.LUT R132, R132, 0x3, RZ, 0xc0, !PT ;  /* 0x0000000384847812 */ /* 0x000fe200078ec0ff */
[----:B------:R-:W0:Y:S02]  /*1760*/  LDCU UR14, c[0x0][0x388] ;  /* 0x00007100ff0e77ac */ /* 0x000e240008000800 */
[C---:B------:R-:W-:Y:S01]  /*1770*/  IMAD.HI.U32 R93, R136.reuse, -0x2daee0ad, RZ ;  /* 0xd2511f53885d7827 */ /* 0x040fe200078e00ff */
[----:B------:R-:W-:Y:S01]  /*1780*/  LOP3.LUT R92, R105, R92, R2, 0x96, !PT ;  /* 0x0000005c695c7212 */ /* 0x000fe200078e9602 */
[----:B------:R-:W1:Y:S02]  /*1790*/  LDCU.U8 UR12, c[0x0][0x410] ;  /* 0x00008200ff0c77ac */ /* 0x000e640008000000 */
[----:B------:R-:W-:Y:S01]  /*17a0*/  IMAD R104, R136, -0x2daee0ad, RZ ;  /* 0xd2511f5388687824 */ /* 0x000fe200078e02ff */
[----:B------:R-:W-:Y:S01]  /*17b0*/  LOP3.LUT R93, R93, R3, RZ, 0x3c, !PT ;  /* 0x000000035d5d7212 */ /* 0x000fe200078e3cff */
[----:B------:R-:W-:Y:S01]  /*17c0*/  IMAD.HI.U32 R107, R92, -0x2daee0ad, RZ ;  /* 0xd2511f535c6b7827 */ /* 0x000fe200078e00ff */
[----:B------:R-:W2:Y:S03]  /*17d0*/  LDCU UR13, c[0x0][0x400] ;  /* 0x00008000ff0d77ac */ /* 0x000ea60008000800 */
[----:B------:R-:W-:Y:S01]  /*17e0*/  IMAD R95, R134, -0x326172a9, RZ ;  /* 0xcd9e8d57865f7824 */ /* 0x000fe200078e02ff */
[----:B------:R-:W-:Y:S01]  /*17f0*/  LOP3.LUT R82, R82, R104, R107, 0x96, !PT ;  /* 0x0000006852527212 */ /* 0x000fe200078e966b */
[----:B------:R-:W-:-:S04]  /*1800*/  IMAD.HI.U32 R94, R93, -0x326172a9, RZ ;  /* 0xcd9e8d575d5e7827 */ /* 0x000fc800078e00ff */
[----:B------:R-:W-:Y:S01]  /*1810*/  HFMA2 R107, -RZ, RZ, 0, 0 ;  /* 0x00000000ff6b7431 */ /* 0x000fe200000001ff */
[----:B------:R-:W3:Y:S01]  /*1820*/  LDCU.64 UR8, c[0x0][0x398] ;  /* 0x00007300ff0877ac */ /* 0x000ee20008000a00 */
[----:B------:R-:W-:Y:S01]  /*1830*/  IMAD R104, R92, -0x2daee0ad, RZ ;  /* 0xd2511f535c687824 */ /* 0x000fe200078e02ff */
[----:B------:R-:W-:Y:S01]  /*1840*/  LOP3.LUT R94, R97, R95, R94, 0x96, !PT ;  /* 0x0000005f615e7212 */ /* 0x000fe200078e965e */
[----:B------:R-:W-:Y:S01]  /*1850*/  IMAD R93, R93, -0x326172a9, RZ ;  /* 0xcd9e8d575d5d7824 */ /* 0x000fe200078e02ff */
[----:B------:R-:W4:Y:S01]  /*1860*/  LDCU.64 UR10, c[0x0][0x3a0] ;  /* 0x00007400ff0a77ac */ /* 0x000f220008000a00 */
[----:B------:R-:W-:Y:S01]  /*1870*/  IMAD.HI.U32 R92, R82, -0x326172a9, RZ ;  /* 0xcd9e8d57525c7827 */ /* 0x000fe200078e00ff */
[----:B------:R-:W-:-:S03]  /*1880*/  UPLOP3.LUT UP1, UPT, UPT, UPT, UPT, 0x40, 0x4 ;  /* 0x000000000004789c */ /* 0x000fc60003f2e870 */
[----:B------:R-:W-:Y:S01]  /*1890*/  IMAD.HI.U32 R95, R94, -0x2daee0ad, RZ ;  /* 0xd2511f535e5f7827 */ /* 0x000fe200078e00ff */
[----:B------:R-:W-:-:S03]  /*18a0*/  LOP3.LUT R83, R83, R93, R92, 0x96, !PT ;  /* 0x0000005d53537212 */ /* 0x000fc600078e965c */
[----:B------:R-:W-:Y:S01]  /*18b0*/  IMAD R94, R94, -0x2daee0ad, RZ ;  /* 0xd2511f535e5e7824 */ /* 0x000fe200078e02ff */
[----:B------:R-:W-:Y:S01]  /*18c0*/  LOP3.LUT R84, R84, R104, R95, 0x96, !PT ;  /* 0x0000006854547212 */ /* 0x000fe200078e965f */
[----:B------:R-:W-:-:S04]  /*18d0*/  IMAD.HI.U32 R92, R83, -0x2daee0ad, RZ ;  /* 0xd2511f53535c7827 */ /* 0x000fc800078e00ff */
[----:B------:R-:W-:Y:S01]  /*18e0*/  IMAD R82, R82, -0x326172a9, RZ ;  /* 0xcd9e8d5752527824 */ /* 0x000fe200078e02ff */
[----:B------:R-:W-:Y:S01]  /*18f0*/  LOP3.LUT R85, R85, R94, R92, 0x96, !PT ;  /* 0x0000005e55557212 */ /* 0x000fe200078e965c */
[----:B------:R-:W-:-:S04]  /*1900*/  IMAD.HI.U32 R93, R84, -0x326172a9, RZ ;  /* 0xcd9e8d57545d7827 */ /* 0x000fc800078e00ff */
[----:B------:R-:W-:Y:S01]  /*1910*/  IMAD R84, R84, -0x326172a9, RZ ;  /* 0xcd9e8d5754547824 */ /* 0x000fe200078e02ff */
[----:B------:R-:W-:Y:S01]  /*1920*/  LOP3.LUT R82, R98, R82, R93, 0x96, !PT ;  /* 0x0000005262527212 */ /* 0x000fe200078e965d */
[----:B------:R-:W-:Y:S02]  /*1930*/  IMAD R93, R83, -0x2daee0ad, RZ ;  /* 0xd2511f53535d7824 */ /* 0x000fe400078e02ff */
[----:B------:R-:W-:-:S04]  /*1940*/  IMAD.HI.U32 R83, R85, -0x326172a9, RZ ;  /* 0xcd9e8d5755537827 */ /* 0x000fc800078e00ff */
[----:B------:R-:W-:Y:S01]  /*1950*/  IMAD.HI.U32 R92, R82, -0x2daee0ad, RZ ;  /* 0xd2511f53525c7827 */ /* 0x000fe200078e00ff */
[----:B------:R-:W-:Y:S02]  /*1960*/  LOP3.LUT R83, R86, R84, R83, 0x96, !PT ;  /* 0x0000005456537212 */ /* 0x000fe400078e9653 */
[----:B------:R-:W-:Y:S01]  /*1970*/  SHF.R.S32.HI R86, RZ, 0x3, R80 ;  /* 0x00000003ff567819 */ /* 0x000fe20000011450 */
[----:B------:R-:W-:Y:S01]  /*1980*/  IMAD R84, R82, -0x2daee0ad, RZ ;  /* 0xd2511f5352547824 */ /* 0x000fe200078e02ff */
[----:B------:R-:W-:Y:S01]  /*1990*/  LOP3.LUT R87, R87, R93, R92, 0x96, !PT ;  /* 0x0000005d57577212 */ /* 0x000fe200078e965c */
[----:B------:R-:W-:-:S04]  /*19a0*/  IMAD.HI.U32 R93, R83, -0x2daee0ad, RZ ;  /* 0xd2511f53535d7827 */ /* 0x000fc800078e00ff */
[----:B------:R-:W-:Y:S01]  /*19b0*/  IMAD R85, R85, -0x326172a9, RZ ;  /* 0xcd9e8d5755557824 */ /* 0x000fe200078e02ff */
[----:B------:R-:W-:Y:S01]  /*19c0*/  LOP3.LUT R84, R88, R84, R93, 0x96, !PT ;  /* 0x0000005458547212 */ /* 0x000fe200078e965d */
[C---:B------:R-:W-:Y:S01]  /*19d0*/  IMAD.HI.U32 R82, R87.reuse, -0x326172a9, RZ ;  /* 0xcd9e8d5757527827 */ /* 0x040fe200078e00ff */
[C---:B------:R-:W-:Y:S02]  /*19e0*/  LOP3.LUT R88, R86.reuse, 0x7f, RZ, 0xc0, !PT ;  /* 0x0000007f56587812 */ /* 0x040fe400078ec0ff */
[----:B------:R-:W-:Y:S01]  /*19f0*/  SHF.L.U32 R86, R86, 0x1, RZ ;  /* 0x0000000156567819 */ /* 0x000fe200000006ff */
[----:B------:R-:W-:Y:S01]  /*1a00*/  IMAD R87, R87, -0x326172a9, RZ ;  /* 0xcd9e8d5757577824 */ /* 0x000fe200078e02ff */
[----:B------:R-:W-:Y:S01]  /*1a10*/  LOP3.LUT R82, R99, R85, R82, 0x96, !PT ;  /* 0x0000005563527212 */ /* 0x000fe200078e9652 */
[----:B------:R-:W-:Y:S01]  /*1a20*/  IMAD R85, R83, -0x2daee0ad, RZ ;  /* 0xd2511f5353557824 */ /* 0x000fe200078e02ff */
[----:B------:R-:W-:Y:S01]  /*1a30*/  LOP3.LUT R86, R86, 0xffffff00, RZ, 0xc0, !PT ;  /* 0xffffff0056567812 */ /* 0x000fe200078ec0ff */
[----:B------:R-:W-:-:S04]  /*1a40*/  IMAD.HI.U32 R80, R84, -0x326172a9, RZ ;  /* 0xcd9e8d5754507827 */ /* 0x000fc800078e00ff */
[----:B------:R-:W-:Y:S01]  /*1a50*/  IMAD.HI.U32 R83, R82, -0x2daee0ad, RZ ;  /* 0xd2511f5352537827 */ /* 0x000fe200078e00ff */
[----:B------:R-:W-:Y:S02]  /*1a60*/  LOP3.LUT R80, R89, R87, R80, 0x96, !PT ;  /* 0x0000005759507212 */ /* 0x000fe400078e9650 */
[----:B------:R-:W-:Y:S01]  /*1a70*/  VIADDMNMX R87, R88, -R81, RZ, !PT ;  /* 0x8000005158577246 */ /* 0x000fe200078001ff */
[----:B------:R-:W-:Y:S01]  /*1a80*/  IMAD R84, R84, -0x326172a9, RZ ;  /* 0xcd9e8d5754547824 */ /* 0x000fe200078e02ff */
[----:B------:R-:W-:Y:S01]  /*1a90*/  LOP3.LUT R83, R100, R85, R83, 0x96, !PT ;  /* 0x0000005564537212 */ /* 0x000fe200078e9653 */
[----:B------:R-:W-:Y:S01]  /*1aa0*/  IMAD R85, R82, -0x2daee0ad, RZ ;  /* 0xd2511f5352557824 */ /* 0x000fe200078e02ff */
[----:B------:R-:W-:Y:S01]  /*1ab0*/  VIMNMX R87, PT, PT, R87, 0x20, PT ;  /* 0x0000002057577848 */ /* 0x000fe20003fe0100 */
[----:B------:R-:W-:-:S04]  /*1ac0*/  IMAD.HI.U32 R81, R80, -0x2daee0ad, RZ ;  /* 0xd2511f5350517827 */ /* 0x000fc800078e00ff */
[----:B------:R-:W-:Y:S01]  /*1ad0*/  IMAD.HI.U32 R82, R83, -0x326172a9, RZ ;  /* 0xcd9e8d5753527827 */ /* 0x000fe200078e00ff */
[----:B------:R-:W-:-:S03]  /*1ae0*/  LOP3.LUT R81, R90, R85, R81, 0x96, !PT ;  /* 0x000000555a517212 */ /* 0x000fc600078e9651 */
[----:B------:R-:W-:Y:S01]  /*1af0*/  IMAD R87, R87, 0x8, R86 ;  /* 0x0000000857577824 */ /* 0x000fe200078e0256 */
[----:B------:R-:W-:Y:S01]  /*1b00*/  LOP3.LUT R82, R101, R84, R82, 0x96, !PT ;  /* 0x0000005465527212 */ /* 0x000fe200078e9652 */
[----:B------:R-:W-:Y:S02]  /*1b10*/  IMAD R88, R0, -0x20, R88 ;  /* 0xffffffe000587824 */ /* 0x000fe400078e0258 */
[----:B------:R-:W-:Y:S01]  /*1b20*/  IMAD R84, R80, -0x2daee0ad, RZ ;  /* 0xd2511f5350547824 */ /* 0x000fe200078e02ff */
[----:B------:R-:W-:Y:S01]  /*1b30*/  I2FP.F32.U32 R87, R87 ;  /* 0x0000005700577245 */ /* 0x000fe20000201000 */
[----:B------:R-:W-:Y:S01]  /*1b40*/  IMAD R0, R83, -0x326172a9, RZ ;  /* 0xcd9e8d5753007824 */ /* 0x000fe200078e02ff */
[----:B------:R-:W-:Y:S01]  /*1b50*/  VIMNMX R88, PT, PT, RZ, R88, !PT ;  /* 0x00000058ff587248 */ /* 0x000fe20007fe0100 */
[----:B------:R-:W-:Y:S01]  /*1b60*/  IMAD.HI.U32 R80, R82, -0x2daee0ad, RZ ;  /* 0xd2511f5352507827 */ /* 0x000fe200078e00ff */
[----:B------:R0:W0:Y:S03]  /*1b70*/  MUFU.RCP R104, R87 ;  /* 0x0000005700687308 */ /* 0x0000260000001000 */
[----:B------:R-:W-:Y:S01]  /*1b80*/  IMAD.HI.U32 R83, R81, -0x326172a9, RZ ;  /* 0xcd9e8d5751537827 */ /* 0x000fe200078e00ff */
[----:B------:R-:W-:-:S03]  /*1b90*/  LOP3.LUT R80, R91, R84, R80, 0x96, !PT ;  /* 0x000000545b507212 */ /* 0x000fc600078e9650 */
        /* <DEDUP_REMOVED lines=9> */
[----:B------:R-:W-:Y:S02]  /*1c30*/  IMAD R124, R80, -0x326172a9, RZ ;  /* 0xcd9e8d57507c7824 */ /* 0x000fe400078e02ff */
[----:B01234-:R-:W-:-:S07]  /*1c40*/  IMAD R142, R0, -0x2daee0ad, RZ ;  /* 0xd2511f53008e7824 */ /* 0x01ffce00078e02ff */
.L_x_2985:
[----:B------:R-:W-:Y:S01]  /*1c50*/  IMAD R0, R96, UR14, RZ ;  /* 0x0000000e60007c24 */ /* 0x000fe2000f8e02ff */
[----:B------:R-:W-:Y:S01]  /*1c60*/  LOP3.LUT P0, RZ, R138, 0x100, RZ, 0xc0, !PT ;  /* 0x000001008aff7812 */ /* 0x000fe2000780c0ff */
[----:B------:R-:W-:Y:S03]  /*1c70*/  BSSY.RECONVERGENT B0, `(.L_x_2347) ;  /* 0x000091a000007945 */ /* 0x000fe60003800200 */
[----:B------:R-:W-:-:S04]  /*1c80*/  SHF.R.S32.HI R89, RZ, 0x1f, R0 ;  /* 0x0000001fff597819 */ /* 0x000fc80000011400 */
[----:B------:R-:W-:-:S04]  /*1c90*/  LEA.HI R0, R89, R0, RZ, 0x3 ;  /* 0x0000000059007211 */ /* 0x000fc800078f18ff */
        /* <DEDUP_REMOVED lines=35> */
.L_x_2352:
        /* <DEDUP_REMOVED lines=13> */
.L_x_2354:
[----:B------:R-:W-:Y:S05]  /*1fa0*/  BSYNC.RECONVERGENT B2 ;  /* 0x0000000000027941 */ /* 0x000fea0003800200 */
.L_x_2353:
        /* <DEDUP_REMOVED lines=45> */
[----:B------:R-:W-:Y:S01]  /*2280*/  VIADD R93, R2, 0x8ff34781 ;  /* 0x8ff34781025d7836 */ /* 0x000fe20000000000 */
[----:B------:R-:W-:Y:S01]  /*2290*/  LOP3.LUT R146, R102, R148, R95, 0x96, !PT ;  /* 0x0000009466927212 */ /* 0x000fe200078e965f */
[----:B------:R-:W-:Y:S02]  /*22a0*/  VIADD R95, R3, 0x96a522ad ;  /* 0x96a522ad035f7836 */ /* 0x000fe40000000000 */
[----:B------:R-:W-:-:S04]  /*22b0*/  IMAD.WIDE.U32 R148, R149, -0x326172a9, RZ ;  /* 0xcd9e8d5795947825 */ /* 0x000fc800078e00ff */
[----:B------:R-:W-:Y:S01]  /*22c0*/  IMAD.WIDE.U32 R146, R146, -0x2daee0ad, RZ ;  /* 0xd2511f5392927825 */ /* 0x000fe200078e00ff */
[----:B------:R-:W-:Y:S02]  /*22d0*/  LOP3.LUT R126, R93, R94, R149, 0x96, !PT ;  /* 0x0000005e5d7e7212 */ /* 0x000fe400078e9695 */
[----:B------:R-:W-:Y:S01]  /*22e0*/  MOV R124, R148 ;  /* 0x00000094007c7202 */ /* 0x000fe20000000f00 */
[----:B------:R-:W-:Y:S01]  /*22f0*/  IMAD.MOV.U32 R0, RZ, RZ, R146 ;  /* 0x000000ffff007224 */ /* 0x000fe200078e0092 */
[----:B------:R-:W-:Y:S01]  /*2300*/  LOP3.LUT R130, R95, R92, R147, 0x96, !PT ;  /* 0x0000005c5f827212 */ /* 0x000fe200078e9693 */
[----:B------:R-:W-:-:S07]  /*2310*/  IMAD.MOV.U32 R92, RZ, RZ, R142 ;  /* 0x000000ffff5c7224 */ /* 0x000fce00078e008e */
.L_x_2351:
[----:B------:R-:W-:Y:S05]  /*2320*/  BSYNC.RECONVERGENT B1 ;  /* 0x0000000000017941 */ /* 0x000fea0003800200 */
.L_x_2350:
[----:B------:R-:W0:Y:S01]  /*2330*/  LDC R95, c[0x0][0x408] ;  /* 0x00010200ff5f7b82 */ /* 0x000e220000000800 */
[----:B------:R-:W-:Y:S01]  /*2340*/  I2FP.F32.U32 R93, R92 ;  /* 0x0000005c005d7245 */ /* 0x000fe20000201000 */
[----:B------:R-:W-:Y:S01]  /*2350*/  IMAD.MOV.U32 R142, RZ, RZ, 0x2f800000 ;  /* 0x2f800000ff8e7424 */ /* 0x000fe200078e00ff */
[----:B------:R-:W-:Y:S01]  /*2360*/  ISETP.NE.AND P3, PT, R111, 0x1, PT ;  /* 0x000000016f00780c */ /* 0x000fe20003f65270 */
[----:B-----5:R-:W-:Y:S01]  /*2370*/  HADD2.F32 R92, -RZ, R88.H0_H0 ;  /* 0x20000058ff5c7230 */ /* 0x020fe20000004100 */
[----:B------:R-:W-:Y:S01]  /*2380*/  LOP3.LUT R138, R138, 0xffffffef, RZ, 0xc0, !PT ;  /* 0xffffffef8a8a7812 */ /* 0x000fe200078ec0ff */
[----:B------:R-:W-:Y:S01]  /*2390*/  FFMA.FTZ R93, R93, R142, 1.1641532182693481445e-10 ;  /* 0x2f0000005d5d7423 */ /* 0x000fe2000001008e */
[----:B------:R-:W-:Y:S01]  /*23a0*/  @P1 HADD2.F32 R94, -RZ, R80.H0_H0 ;  /* 0x20000050ff5e1230 */ /* 0x000fe20000004100 */
[----:B------:R-:W1:Y:S01]  /*23b0*/  LDC R140, c[0x0][0x404] ;  /* 0x00010100ff8c7b82 */ /* 0x000e620000000800 */
[----:B------:R-:W-:Y:S01]  /*23c0*/  BSSY.RECONVERGENT B1, `(.L_x_2355) ;  /* 0x0000058000017945 */ /* 0x000fe20003800200 */
[----:B------:R-:W-:-:S02]  /*23d0*/  IMAD.MOV.U32 R113, RZ, RZ, 0x2 ;  /* 0x00000002ff717424 */ /* 0x000fc400078e00ff */
[----:B0-----:R-:W-:Y:S01]  /*23e0*/  FMUL.FTZ R92, R92, R95 ;  /* 0x0000005f5c5c7220 */ /* 0x001fe20000410000 */
[----:B-1----:R-:W-:Y:S02]  /*23f0*/  FSETP.GTU.FTZ.AND P2, PT, R93, R140, PT ;  /* 0x0000008c5d00720b */ /* 0x002fe40003f5c000 */
[----:B------:R-:W-:Y:S02]  /*2400*/  MOV R93, R124 ;  /* 0x0000007c005d7202 */ /* 0x000fe40000000f00 */
[----:B------:R-:W-:Y:S02]  /*2410*/  FSEL R109, R92, RZ, !P2 ;  /* 0x000000ff5c6d7208 */ /* 0x000fe40005000000 */
[----:B------:R-:W-:-:S03]  /*2420*/  PLOP3.LUT P2, PT, P2, PT, PT, 0x8, 0x80 ;  /* 0x000000000080781c */ /* 0x000fc6000174e170 */
[----:B------:R-:W-:-:S05]  /*2430*/  @P1 FADD.FTZ R109, R94, R109 ;  /* 0x0000006d5e6d1221 */ /* 0x000fca0000010000 */
[----:B------:R-:W-:-:S05]  /*2440*/  F2FP.F16.F32.PACK_AB R92, RZ, R109 ;  /* 0x0000006dff5c723e */ /* 0x000fca00000000ff */
        /* <DEDUP_REMOVED lines=10> */
.L_x_2357:
        /* <DEDUP_REMOVED lines=13> */
.L_x_2359:
[----:B------:R-:W-:Y:S05]  /*25c0*/  BSYNC.RECONVERGENT B2 ;  /* 0x0000000000027941 */ /* 0x000fea0003800200 */
.L_x_2358:
[----:B------:R-:W-:Y:S01]  /*25d0*/  IMAD.WIDE.U32 R148, R134, -0x326172a9, RZ ;  /* 0xcd9e8d5786947825 */ /* 0x000fe200078e00ff */
[----:B------:R-:W-:-:S03]  /*25e0*/  LOP3.LUT R152, R107, R147, R3, 0x96, !PT ;  /* 0x000000936b987212 */ /* 0x000fc600078e9603 */
[----:B------:R-:W-:Y:S01]  /*25f0*/  HFMA2 R113, -RZ, RZ, 0, 0 ;  /* 0x00000000ff717431 */ /* 0x000fe200000001ff */
[C---:B------:R-:W-:Y:S01]  /*2600*/  IADD3 R93, PT, PT, R3.reuse, -0x4498517b, RZ ;  /* 0xbb67ae85035d7810 */ /* 0x040fe20007ffe0ff */
        /* <DEDUP_REMOVED lines=8> */
[----:B------:R-:W-:-:S03]  /*2690*/  LOP3.LUT R111, R111, R150, R147, 0x96, !PT ;  /* 0x000000966f6f7212 */ /* 0x000fc600078e9693 */
[----:B------:R-:W-:-:S05]  /*26a0*/  VIADD R93, R2, 0x3c6ef372 ;  /* 0x3c6ef372025d7836 */ /* 0x000fca0000000000 */
[----:B------:R-:W-:Y:S01]  /*26b0*/  LOP3.LUT R93, R93, R152, R149, 0x96, !PT ;  /* 0x000000985d5d7212 */ /* 0x000fe200078e9695 */
[----:B------:R-:W-:-:S04]  /*26c0*/  IMAD.WIDE.U32 R152, R111, -0x326172a9, RZ ;  /* 0xcd9e8d576f987825 */ /* 0x000fc800078e00ff */
[----:B------:R-:W-:Y:S01]  /*26d0*/  IMAD.WIDE.U32 R150, R93, -0x2daee0ad, RZ ;  /* 0xd2511f535d967825 */ /* 0x000fe200078e00ff */
[C---:B------:R-:W-:Y:S02]  /*26e0*/  IADD3 R93, PT, PT, R3.reuse, 0x32370b8f, RZ ;  /* 0x32370b8f035d7810 */ /* 0x040fe40007ffe0ff */
        /* <DEDUP_REMOVED lines=11> */
[----:B------:R-:W-:Y:S02]  /*27a0*/  IADD3 R93, PT, PT, R3, -0x56f99767, RZ ;  /* 0xa9066899035d7810 */ /* 0x000fe40007ffe0ff */
[----:B------:R-:W-:Y:S02]  /*27b0*/  LOP3.LUT R147, R99, R148, R153, 0x96, !PT ;  /* 0x0000009463937212 */ /* 0x000fe400078e9699 */
[----:B------:R-:W-:-:S03]  /*27c0*/  LOP3.LUT R93, R93, R146, R151, 0x96, !PT ;  /* 0x000000925d5d7212 */ /* 0x000fc600078e9697 */
[----:B------:R-:W-:-:S04]  /*27d0*/  IMAD.WIDE.U32 R146, R147, -0x2daee0ad, RZ ;  /* 0xd2511f5393927825 */ /* 0x000fc800078e00ff */
[----:B------:R-:W-:Y:S01]  /*27e0*/  IMAD.WIDE.U32 R148, R93, -0x326172a9, RZ ;  /* 0xcd9e8d575d947825 */ /* 0x000fe200078e00ff */
[----:B------:R-:W-:-:S03]  /*27f0*/  LOP3.LUT R153, R100, R150, R147, 0x96, !PT ;  /* 0x0000009664997212 */ /* 0x000fc600078e9693 */
        /* <DEDUP_REMOVED lines=15> */
[----:B------:R-:W-:Y:S01]  /*28f0*/  MOV R124, R152 ;  /* 0x00000098007c7202 */ /* 0x000fe20000000f00 */
[----:B------:R-:W-:Y:S02]  /*2900*/  VIADD R111, R3, 0x96a522ad ;  /* 0x96a522ad036f7836 */ /* 0x000fe40000000000 */
[----:B------:R-:W-:Y:S02]  /*2910*/  IMAD.MOV.U32 R93, RZ, RZ, R0 ;  /* 0x000000ffff5d7224 */ /* 0x000fe400078e0000 */
[----:B------:R-:W-:Y:S01]  /*2920*/  IMAD.MOV.U32 R0, RZ, RZ, R150 ;  /* 0x000000ffff007224 */ /* 0x000fe200078e0096 */
[----:B------:R-:W-:-:S07]  /*2930*/  LOP3.LUT R130, R111, R146, R151, 0x96, !PT ;  /* 0x000000926f827212 */ /* 0x000fce00078e9697 */
.L_x_2356:
[----:B------:R-:W-:Y:S05]  /*2940*/  BSYNC.RECONVERGENT B1 ;  /* 0x0000000000017941 */ /* 0x000fea0003800200 */
.L_x_2355:
[----:B------:R-:W-:Y:S01]  /*2950*/  I2FP.F32.U32 R93, R93 ;  /* 0x0000005d005d7245 */ /* 0x000fe20000201000 */
[----:B------:R-:W-:Y:S01]  /*2960*/  HADD2.F32 R88, -RZ, R88.H1_H1 ;  /* 0x30000058ff587230 */ /* 0x000fe20000004100 */
[----:B------:R-:W-:Y:S01]  /*2970*/  ISETP.NE.AND P3, PT, R113, 0x1, PT ;  /* 0x000000017100780c */ /* 0x000fe20003f65270 */
[----:B------:R-:W-:Y:S01]  /*2980*/  @P1 HADD2.F32 R94, -RZ, R80.H1_H1 ;  /* 0x30000050ff5e1230 */ /* 0x000fe20000004100 */
[----:B------:R-:W-:Y:S01]  /*2990*/  LOP3.LUT R138, R138, 0xfffffff7, RZ, 0xc0, !PT ;  /* 0xfffffff78a8a7812 */ /* 0x000fe200078ec0ff */
[----:B------:R-:W-:Y:S01]  /*29a0*/  FFMA.FTZ R93, R93, R142, 1.1641532182693481445e-10 ;  /* 0x2f0000005d5d7423 */ /* 0x000fe2000001008e */
[----:B------:R-:W-:Y:S01]  /*29b0*/  FMUL.FTZ R88, R88, R95 ;  /* 0x0000005f58587220 */ /* 0x000fe20000410000 */
[----:B------:R-:W-:Y:S01]  /*29c0*/  BSSY.RECONVERGENT B1, `(.L_x_2360) ;  /* 0x0000057000017945 */ /* 0x000fe20003800200 */
[----:B------:R-:W-:Y:S02]  /*29d0*/  IMAD.MOV.U32 R132, RZ, RZ, 0x2 ;  /* 0x00000002ff847424 */ /* 0x000fe400078e00ff */
[----:B------:R-:W-:-:S04]  /*29e0*/  FSETP.GTU.FTZ.AND P2, PT, R93, R140, PT ;  /* 0x0000008c5d00720b */ /* 0x000fc80003f5c000 */
[----:B------:R-:W-:Y:S01]  /*29f0*/  FSEL R111, R88, RZ, !P2 ;  /* 0x000000ff586f7208 */ /* 0x000fe20005000000 */
[----:B------:R-:W-:Y:S01]  /*2a00*/  IMAD.MOV.U32 R88, RZ, RZ, R124 ;  /* 0x000000ffff587224 */ /* 0x000fe200078e007c */
        /* <DEDUP_REMOVED lines=13> */
.L_x_2362:
        /* <DEDUP_REMOVED lines=13> */
.L_x_2364:
[----:B------:R-:W-:Y:S05]  /*2bb0*/  BSYNC.RECONVERGENT B2 ;  /* 0x0000000000027941 */ /* 0x000fea0003800200 */
.L_x_2363:
[----:B------:R-:W-:Y:S01]  /*2bc0*/  IMAD.WIDE.U32 R148, R134, -0x326172a9, RZ ;  /* 0xcd9e8d5786947825 */ /* 0x000fe200078e00ff */
[----:B------:R-:W-:Y:S02]  /*2bd0*/  LOP3.LUT R152, R107, R147, R3, 0x96, !PT ;  /* 0x000000936b987212 */ /* 0x000fe400078e9603 */
[----:B------:R-:W-:Y:S01]  /*2be0*/  MOV R88, R0 ;  /* 0x0000000000587202 */ /* 0x000fe20000000f00 */
        /* <DEDUP_REMOVED lines=49> */
[----:B------:R-:W-:Y:S01]  /*2f00*/  IMAD.MOV.U32 R124, RZ, RZ, R152 ;  /* 0x000000ffff7c7224 */ /* 0x000fe200078e0098 */
[----:B------:R-:W-:Y:S01]  /*2f10*/  LOP3.LUT R130, R147, R146, R151, 0x96, !PT ;  /* 0x0000009293827212 */ /* 0x000fe200078e9697 */
[----:B------:R-:W-:-:S07]  /*2f20*/  IMAD.MOV.U32 R0, RZ, RZ, R150 ;  /* 0x000000ffff007224 */ /* 0x000fce00078e0096 */
.L_x_2361:
[----:B------:R-:W-:Y:S05]  /*2f30*/  BSYNC.RECONVERGENT B1 ;  /* 0x0000000000017941 */ /* 0x000fea0003800200 */
.L_x_2360:
[----:B------:R-:W-:Y:S01]  /*2f40*/  I2FP.F32.U32 R113, R88 ;  /* 0x0000005800717245 */ /* 0x000fe20000201000 */
[----:B------:R-:W-:Y:S01]  /*2f50*/  HADD2.F32 R88, -RZ, R89.H0_H0 ;  /* 0x20000059ff587230 */ /* 0x000fe20000004100 */
[----:B------:R-:W-:Y:S01]  /*2f60*/  ISETP.NE.AND P2, PT, R132, 0x1, PT ;  /* 0x000000018400780c */ /* 0x000fe20003f45270 */
[----:B------:R-:W-:Y:S01]  /*2f70*/  @P1 HADD2.F32 R94, -RZ, R81.H0_H0 ;  /* 0x20000051ff5e1230 */ /* 0x000fe20000004100 */
[----:B------:R-:W-:Y:S01]  /*2f80*/  LOP3.LUT R138, R138, 0xfffffffb, RZ, 0xc0, !PT ;  /* 0xfffffffb8a8a7812 */ /* 0x000fe200078ec0ff */
[----:B------:R-:W-:Y:S01]  /*2f90*/  FFMA.FTZ R113, R113, R142, 1.1641532182693481445e-10 ;  /* 0x2f00000071717423 */ /* 0x000fe2000001008e */
[----:B------:R-:W-:Y:S01]  /*2fa0*/  FMUL.FTZ R88, R88, R95 ;  /* 0x0000005f58587220 */ /* 0x000fe20000410000 */
[----:B------:R-:W-:Y:S01]  /*2fb0*/  BSSY.RECONVERGENT B1, `(.L_x_2365) ;  /* 0x0000057000017945 */ /* 0x000fe20003800200 */
[----:B------:R-:W-:Y:S02]  /*2fc0*/  HFMA2 R146, -RZ, RZ, 0, 1.1920928955078125e-07 ;  /* 0x00000002ff927431 */ /* 0x000fe400000001ff */
        /* <DEDUP_REMOVED lines=16> */
.L_x_2367:
        /* <DEDUP_REMOVED lines=13> */
.L_x_2369:
[----:B------:R-:W-:Y:S05]  /*31a0*/  BSYNC.RECONVERGENT B2 ;  /* 0x0000000000027941 */ /* 0x000fea0003800200 */
.L_x_2368:
[----:B------:R-:W-:Y:S01]  /*31b0*/  IMAD.WIDE.U32 R150, R134, -0x326172a9, RZ ;  /* 0xcd9e8d5786967825 */ /* 0x000fe200078e00ff */
[----:B------:R-:W-:-:S03]  /*31c0*/  LOP3.LUT R146, R107, R149, R3, 0x96, !PT ;  /* 0x000000956b927212 */ /* 0x000fc600078e9603 */
        /* <DEDUP_REMOVED lines=47> */
[----:B------:R-:W-:Y:S02]  /*34c0*/  LOP3.LUT R130, R149, R146, R151, 0x96, !PT ;  /* 0x0000009295827212 */ /* 0x000fe400078e9697 */
[----:B------:R-:W-:Y:S01]  /*34d0*/  MOV R0, R150 ;  /* 0x0000009600007202 */ /* 0x000fe20000000f00 */
[----:B------:R-:W-:Y:S02]  /*34e0*/  VIADD R147, R2, 0x8ff34781 ;  /* 0x8ff3478102937836 */ /* 0x000fe40000000000 */
[----:B------:R-:W-:Y:S02]  /*34f0*/  IMAD.MOV.U32 R124, RZ, RZ, R152 ;  /* 0x000000ffff7c7224 */ /* 0x000fe400078e0098 */
[----:B------:R-:W-:Y:S01]  /*3500*/  IMAD.MOV.U32 R146, RZ, RZ, RZ ;  /* 0x000000ffff927224 */ /* 0x000fe200078e00ff */
[----:B------:R-:W-:-:S07]  /*3510*/  LOP3.LUT R126, R147, R148, R153, 0x96, !PT ;  /* 0x00000094937e7212 */ /* 0x000fce00078e9699 */
.L_x_2366:
[----:B------:R-:W-:Y:S05]  /*3520*/  BSYNC.RECONVERGENT B1 ;  /* 0x0000000000017941 */ /* 0x000fea0003800200 */
.L_x_2365:
[----:B------:R-:W-:Y:S01]  /*3530*/  I2FP.F32.U32 R147, R88 ;  /* 0x0000005800937245 */ /* 0x000fe20000201000 */
[----:B------:R-:W-:Y:S01]  /*3540*/  HADD2.F32 R88, -RZ, R89.H1_H1 ;  /* 0x30000059ff587230 */ /* 0x000fe20000004100 */
[----:B------:R-:W-:Y:S01]  /*3550*/  LOP3.LUT R138, R138, 0xfffffffd, RZ, 0xc0, !PT ;  /* 0xfffffffd8a8a7812 */ /* 0x000fe200078ec0ff */
[----:B------:R-:W-:Y:S01]  /*3560*/  @P1 HADD2.F32 R132, -RZ, R81.H1_H1 ;  /* 0x30000051ff841230 */ /* 0x000fe20000004100 */
[----:B------:R-:W-:Y:S01]  /*3570*/  BSSY.RECONVERGENT B1, `(.L_x_2370) ;  /* 0x000005a000017945 */ /* 0x000fe20003800200 */
        /* <DEDUP_REMOVED lines=8> */
[----:B------:R-:W-:-:S04]  /*3600*/  MOV R88, R124 ;  /* 0x0000007c00587202 */ /* 0x000fc80000000f00 */
[----:B------:R-:W-:-:S05]  /*3610*/  F2FP.F16.F32.PACK_AB R144, RZ, R147 ;  /* 0x00000093ff90723e */ /* 0x000fca00000000ff */
        /* <DEDUP_REMOVED lines=10> */
.L_x_2372:
        /* <DEDUP_REMOVED lines=13> */
.L_x_2374:
[----:B------:R-:W-:Y:S05]  /*3790*/  BSYNC.RECONVERGENT B2 ;  /* 0x0000000000027941 */ /* 0x000fea0003800200 */
.L_x_2373:
[----:B------:R-:W-:Y:S01]  /*37a0*/  IMAD.WIDE.U32 R150, R134, -0x326172a9, RZ ;  /* 0xcd9e8d5786967825 */ /* 0x000fe200078e00ff */
[----:B------:R-:W-:-:S04]  /*37b0*/  LOP3.LUT R88, R107, R149, R3, 0x96, !PT ;  /* 0x000000956b587212 */ /* 0x000fc800078e9603 */
        /* <DEDUP_REMOVED lines=53> */
.L_x_2371:
[----:B------:R-:W-:Y:S05]  /*3b10*/  BSYNC.RECONVERGENT B1 ;  /* 0x0000000000017941 */ /* 0x000fea0003800200 */
.L_x_2370:
[----:B------:R-:W-:Y:S01]  /*3b20*/  I2FP.F32.U32 R89, R88 ;  /* 0x0000005800597245 */ /* 0x000fe20000201000 */
[----:B------:R-:W-:Y:S01]  /*3b30*/  HADD2.F32 R88, -RZ, R90.H0_H0 ;  /* 0x2000005aff587230 */ /* 0x000fe20000004100 */
[----:B------:R-:W-:Y:S01]  /*3b40*/  ISETP.NE.AND P3, PT, R148, 0x1, PT ;  /* 0x000000019400780c */ /* 0x000fe20003f65270 */
[----:B------:R-:W-:Y:S01]  /*3b50*/  @P1 HADD2.F32 R132, -RZ, R82.H0_H0 ;  /* 0x20000052ff841230 */ /* 0x000fe20000004100 */
[----:B------:R-:W-:Y:S01]  /*3b60*/  BSSY.RECONVERGENT B1, `(.L_x_2375) ;  /* 0x0000058000017945 */ /* 0x000fe20003800200 */
[----:B------:R-:W-:Y:S01]  /*3b70*/  FFMA.FTZ R89, R89, R142, 1.1641532182693481445e-10 ;  /* 0x2f00000059597423 */ /* 0x000fe2000001008e */
[----:B------:R-:W-:-:S04]  /*3b80*/  FMUL.FTZ R88, R88, R95 ;  /* 0x0000005f58587220 */ /* 0x000fc80000410000 */
[----:B------:R-:W-:Y:S01]  /*3b90*/  FSETP.GTU.FTZ.AND P2, PT, R89, R140, PT ;  /* 0x0000008c5900720b */ /* 0x000fe20003f5c000 */
[----:B------:R-:W-:-:S03]  /*3ba0*/  IMAD.MOV.U32 R89, RZ, RZ, R124 ;  /* 0x000000ffff597224 */ /* 0x000fc600078e007c */
[----:B------:R-:W-:Y:S02]  /*3bb0*/  FSEL R149, R88, RZ, !P2 ;  /* 0x000000ff58957208 */ /* 0x000fe40005000000 */
[----:B------:R-:W-:-:S03]  /*3bc0*/  PLOP3.LUT P2, PT, P2, PT, PT, 0x8, 0x80 ;  /* 0x000000000080781c */ /* 0x000fc6000174e170 */
[----:B------:R-:W-:Y:S01]  /*3bd0*/  @P1 FADD.FTZ R149, R132, R149 ;  /* 0x0000009584951221 */ /* 0x000fe20000010000 */
[----:B------:R-:W-:-:S04]  /*3be0*/  IMAD.MOV.U32 R132, RZ, RZ, 0x2 ;  /* 0x00000002ff847424 */ /* 0x000fc800078e00ff */
[----:B------:R-:W-:Y:S01]  /*3bf0*/  F2FP.F16.F32.PACK_AB R146, RZ, R149 ;  /* 0x00000095ff92723e */ /* 0x000fe200000000ff */
        /* <DEDUP_REMOVED lines=9> */
.L_x_2377:
        /* <DEDUP_REMOVED lines=13> */
.L_x_2379:
[----:B------:R-:W-:Y:S05]  /*3d60*/  BSYNC.RECONVERGENT B2 ;  /* 0x0000000000027941 */ /* 0x000fea0003800200 */
.L_x_2378:
[----:B------:R-:W-:Y:S01]  /*3d70*/  IMAD.WIDE.U32 R186, R134, -0x326172a9, RZ ;  /* 0xcd9e8d5786ba7825 */ /* 0x000fe200078e00ff */
[----:B------:R-:W-:-:S03]  /*3d80*/  LOP3.LUT R88, R107, R153, R3, 0x96, !PT ;  /* 0x000000996b587212 */ /* 0x000fc600078e9603 */
[----:B------:R-:W-:Y:S01]  /*3d90*/  IMAD.MOV.U32 R132, RZ, RZ, RZ ;  /* 0x000000ffff847224 */ /* 0x000fe200078e00ff */
        /* <DEDUP_REMOVED lines=24> */
[----:B------:R-:W-:Y:S01]  /*3f20*/  IMAD.WIDE.U32 R150, R150, -0x2daee0ad, RZ ;  /* 0xd2511f5396967825 */ /* 0x000fe200078e00ff */
[----:B------:R-:W-:Y:S02]  /*3f30*/  LOP3.LUT R153, R99, R186, R89, 0x96, !PT ;  /* 0x000000ba63997212 */ /* 0x000fe400078e9659 */
[----:B------:R-:W-:Y:S01]  /*3f40*/  IADD3 R89, PT, PT, R2, -0x4ab325aa, RZ ;  /* 0xb54cda5602597810 */ /* 0x000fe20007ffe0ff */
        /* <DEDUP_REMOVED lines=21> */
[----:B------:R-:W-:-:S03]  /*40a0*/  IMAD.MOV.U32 R124, RZ, RZ, R186 ;  /* 0x000000ffff7c7224 */ /* 0x000fc600078e00ba */
[----:B------:R-:W-:Y:S02]  /*40b0*/  LOP3.LUT R130, R153, R150, R89, 0x96, !PT ;  /* 0x0000009699827212 */ /* 0x000fe400078e9659 */
[----:B------:R-:W-:Y:S01]  /*40c0*/  MOV R89, R0 ;  /* 0x0000000000597202 */ /* 0x000fe20000000f00 */
[----:B------:R-:W-:-:S07]  /*40d0*/  IMAD.MOV.U32 R0, RZ, RZ, R88 ;  /* 0x000000ffff007224 */ /* 0x000fce00078e0058 */
.L_x_2376:
[----:B------:R-:W-:Y:S05]  /*40e0*/  BSYNC.RECONVERGENT B1 ;  /* 0x0000000000017941 */ /* 0x000fea0003800200 */
.L_x_2375:
[----:B------:R-:W-:Y:S01]  /*40f0*/  I2FP.F32.U32 R89, R89 ;  /* 0x0000005900597245 */ /* 0x000fe20000201000 */
[----:B------:R-:W-:Y:S01]  /*4100*/  HADD2.F32 R90, -RZ, R90.H1_H1 ;  /* 0x3000005aff5a7230 */ /* 0x000fe20000004100 */
[----:B------:R-:W-:Y:S01]  /*4110*/  ISETP.NE.AND P4, PT, R132, 0x1, PT ;  /* 0x000000018400780c */ /* 0x000fe20003f85270 */
[----:B------:R-:W-:Y:S01]  /*4120*/  @P1 HADD2.F32 R88, -RZ, R82.H1_H1 ;  /* 0x30000052ff581230 */ /* 0x000fe20000004100 */
[----:B------:R-:W-:Y:S01]  /*4130*/  BSSY.RECONVERGENT B1, `(.L_x_2380) ;  /* 0x0000058000017945 */ /* 0x000fe20003800200 */
[----:B------:R-:W-:Y:S01]  /*4140*/  FFMA.FTZ R89, R89, R142, 1.1641532182693481445e-10 ;  /* 0x2f00000059597423 */ /* 0x000fe2000001008e */
[----:B------:R-:W-:Y:S01]  /*4150*/  FMUL.FTZ R90, R90, R95 ;  /* 0x0000005f5a5a7220 */ /* 0x000fe20000410000 */
[----:B------:R-:W-:-:S03]  /*4160*/  HFMA2 R150, -RZ, RZ, 0, 1.1920928955078125e-07 ;  /* 0x00000002ff967431 */ /* 0x000fc600000001ff */
[----:B------:R-:W-:-:S04]  /*4170*/  FSETP.GTU.FTZ.AND P3, PT, R89, R140, PT ;  /* 0x0000008c5900720b */ /* 0x000fc80003f7c000 */
[----:B------:R-:W-:Y:S02]  /*4180*/  FSEL R151, R90, RZ, !P3 ;  /* 0x000000ff5a977208 */ /* 0x000fe40005800000 */
[----:B------:R-:W-:-:S03]  /*4190*/  PLOP3.LUT P3, PT, P3, PT, PT, 0x8, 0x80 ;  /* 0x000000000080781c */ /* 0x000fc60001f6e170 */
[----:B------:R-:W-:Y:S01]  /*41a0*/  @P1 FADD.FTZ R151, R88, R151 ;  /* 0x0000009758971221 */ /* 0x000fe20000010000 */
[----:B------:R-:W-:-:S04]  /*41b0*/  IMAD.MOV.U32 R88, RZ, RZ, R124 ;  /* 0x000000ffff587224 */ /* 0x000fc800078e007c */
[----:B------:R-:W-:Y:S01]  /*41c0*/  F2FP.F16.F32.PACK_AB R90, RZ, R151 ;  /* 0x00000097ff5a723e */ /* 0x000fe200000000ff */
        /* <DEDUP_REMOVED lines=9> */
.L_x_2382:
        /* <DEDUP_REMOVED lines=13> */
.L_x_2384:
[----:B------:R-:W-:Y:S05]  /*4330*/  BSYNC.RECONVERGENT B2 ;  /* 0x0000000000027941 */ /* 0x000fea0003800200 */
.L_x_2383:
[----:B------:R-:W-:Y:S01]  /*4340*/  IMAD.WIDE.U32 R196, R134, -0x326172a9, RZ ;  /* 0xcd9e8d5786c47825 */ /* 0x000fe200078e00ff */
[----:B------:R-:W-:-:S03]  /*4350*/  LOP3.LUT R88, R107, R187, R3, 0x96, !PT ;  /* 0x000000bb6b587212 */ /* 0x000fc600078e9603 */
[----:B------:R-:W-:Y:S01]  /*4360*/  IMAD.MOV.U32 R150, RZ, RZ, RZ ;  /* 0x000000ffff967224 */ /* 0x000fe200078e00ff */
        /* <DEDUP_REMOVED lines=51> */
[----:B------:R-:W-:-:S07]  /*46a0*/  MOV R0, R152 ;  /* 0x0000009800007202 */ /* 0x000fce0000000f00 */
.L_x_2381:
[----:B------:R-:W-:Y:S05]  /*46b0*/  BSYNC.RECONVERGENT B1 ;  /* 0x0000000000017941 */ /* 0x000fea0003800200 */
.L_x_2380:
[----:B------:R-:W-:Y:S01]  /*46c0*/  I2FP.F32.U32 R89, R88 ;  /* 0x0000005800597245 */ /* 0x000fe20000201000 */
[----:B------:R-:W-:Y:S01]  /*46d0*/  HADD2.F32 R88, -RZ, R91.H0_H0 ;  /* 0x2000005bff587230 */ /* 0x000fe20000004100 */
[----:B------:R-:W-:Y:S01]  /*46e0*/  ISETP.NE.AND P5, PT, R150, 0x1, PT ;  /* 0x000000019600780c */ /* 0x000fe20003fa5270 */
[----:B------:R-:W-:Y:S01]  /*46f0*/  @P1 HADD2.F32 R132, -RZ, R83.H0_H0 ;  /* 0x20000053ff841230 */ /* 0x000fe20000004100 */
[----:B------:R-:W-:Y:S01]  /*4700*/  BSSY.RECONVERGENT B1, `(.L_x_2385) ;  /* 0x0000058000017945 */ /* 0x000fe20003800200 */
[----:B------:R-:W-:Y:S01]  /*4710*/  FFMA.FTZ R89, R89, R142, 1.1641532182693481445e-10 ;  /* 0x2f00000059597423 */ /* 0x000fe2000001008e */
[----:B------:R-:W-:-:S04]  /*4720*/  FMUL.FTZ R88, R88, R95 ;  /* 0x0000005f58587220 */ /* 0x000fc80000410000 */
[----:B------:R-:W-:-:S04]  /*4730*/  FSETP.GTU.FTZ.AND P4, PT, R89, R140, PT ;  /* 0x0000008c5900720b */ /* 0x000fc80003f9c000 */
[----:B------:R-:W-:Y:S02]  /*4740*/  FSEL R153, R88, RZ, !P4 ;  /* 0x000000ff58997208 */ /* 0x000fe40006000000 */
[----:B------:R-:W-:Y:S02]  /*4750*/  MOV R88, R124 ;  /* 0x0000007c00587202 */ /* 0x000fe40000000f00 */
[----:B------:R-:W-:Y:S01]  /*4760*/  PLOP3.LUT P4, PT, P4, PT, PT, 0x8, 0x80 ;  /* 0x000000000080781c */ /* 0x000fe2000278e170 */
[----:B------:R-:W-:Y:S01]  /*4770*/  @P1 FADD.FTZ R153, R132, R153 ;  /* 0x0000009984991221 */ /* 0x000fe20000010000 */
[----:B------:R-:W-:-:S04]  /*4780*/  IMAD.MOV.U32 R132, RZ, RZ, 0x2 ;  /* 0x00000002ff847424 */ /* 0x000fc800078e00ff */
[----:B------:R-:W-:Y:S01]  /*4790*/  F2FP.F16.F32.PACK_AB R148, RZ, R153 ;  /* 0x00000099ff94723e */ /* 0x000fe200000000ff */
        /* <DEDUP_REMOVED lines=9> */
.L_x_2387:
        /* <DEDUP_REMOVED lines=13> */
.L_x_2389:
[----:B------:R-:W-:Y:S05]  /*4900*/  BSYNC.RECONVERGENT B2 ;  /* 0x0000000000027941 */ /* 0x000fea0003800200 */
.L_x_2388:
[----:B------:R-:W-:Y:S01]  /*4910*/  IMAD.WIDE.U32 R196, R134, -0x326172a9, RZ ;  /* 0xcd9e8d5786c47825 */ /* 0x000fe200078e00ff */
[----:B------:R-:W-:-:S03]  /*4920*/  LOP3.LUT R88, R107, R199, R3, 0x96, !PT ;  /* 0x000000c76b587212 */ /* 0x000fc600078e9603 */
[----:B------:R-:W-:Y:S01]  /*4930*/  HFMA2 R132, -RZ, RZ, 0, 0 ;  /* 0x00000000ff847431 */ /* 0x000fe200000001ff */
        /* <DEDUP_REMOVED lines=48> */
[----:B------:R-:W-:-:S05]  /*4c40*/  VIADD R197, R3, 0x96a522ad ;  /* 0x96a522ad03c57836 */ /* 0x000fca0000000000 */
[----:B------:R-:W-:Y:S01]  /*4c50*/  LOP3.LUT R130, R197, R88, R187, 0x96, !PT ;  /* 0x00000058c5827212 */ /* 0x000fe200078e96bb */
[----:B------:R-:W-:Y:S02]  /*4c60*/  IMAD.MOV.U32 R88, RZ, RZ, R0 ;  /* 0x000000ffff587224 */ /* 0x000fe400078e0000 */
[----:B------:R-:W-:-:S07]  /*4c70*/  IMAD.MOV.U32 R0, RZ, RZ, R186 ;  /* 0x000000ffff007224 */ /* 0x000fce00078e00ba */
.L_x_2386:
[----:B------:R-:W-:Y:S05]  /*4c80*/  BSYNC.RECONVERGENT B1 ;  /* 0x0000000000017941 */ /* 0x000fea0003800200 */
.L_x_2385:
[----:B------:R-:W-:Y:S01]  /*4c90*/  I2FP.F32.U32 R89, R88 ;  /* 0x0000005800597245 */ /* 0x000fe20000201000 */
[----:B------:R-:W-:Y:S01]  /*4ca0*/  HADD2.F32 R88, -RZ, R91.H1_H1 ;  /* 0x3000005bff587230 */ /* 0x000fe20000004100 */
[----:B------:R-:W-:-:S03]  /*4cb0*/  PRMT R90, R146, 0x5410, R90 ;  /* 0x00005410925a7816 */ /* 0x000fc6000000005a */
[----:B------:R-:W-:Y:S01]  /*4cc0*/  FFMA.FTZ R89, R89, R142, 1.1641532182693481445e-10 ;  /* 0x2f00000059597423 */ /* 0x000fe2000001008e */
[----:B------:R-:W-:Y:S01]  /*4cd0*/  FMUL.FTZ R88, R88, R95 ;  /* 0x0000005f58587220 */ /* 0x000fe20000410000 */
[----:B------:R-:W-:-:S03]  /*4ce0*/  @P1 HADD2.F32 R142, -RZ, R83.H1_H1 ;  /* 0x30000053ff8e1230 */ /* 0x000fc60000004100 */
[----:B------:R-:W-:Y:S02]  /*4cf0*/  FSETP.GTU.FTZ.AND P5, PT, R89, R140, PT ;  /* 0x0000008c5900720b */ /* 0x000fe40003fbc000 */
[----:B------:R-:W-:Y:S02]  /*4d00*/  PRMT R89, R94, 0x5410, R144 ;  /* 0x000054105e597816 */ /* 0x000fe40000000090 */
[----:B------:R-:W-:Y:S02]  /*4d10*/  FSEL R187, R88, RZ, !P5 ;  /* 0x000000ff58bb7208 */ /* 0x000fe40006800000 */
[----:B------:R-:W-:Y:S02]  /*4d20*/  PLOP3.LUT P5, PT, P5, PT, PT, 0x8, 0x80 ;  /* 0x000000000080781c */ /* 0x000fe40002fae170 */
[----:B------:R-:W-:Y:S01]  /*4d30*/  PRMT R88, R92, 0x5410, R93 ;  /* 0x000054105c587816 */ /* 0x000fe2000000005d */
[----:B------:R-:W-:-:S05]  /*4d40*/  @P1 FADD.FTZ R187, R142, R187 ;  /* 0x000000bb8ebb1221 */ /* 0x000fca0000010000 */
[----:B------:R-:W-:-:S04]  /*4d50*/  F2FP.F16.F32.PACK_AB R91, RZ, R187 ;  /* 0x000000bbff5b723e */ /* 0x000fc800000000ff */
[----:B------:R-:W-:Y:S01]  /*4d60*/  PRMT R91, R148, 0x5410, R91 ;  /* 0x00005410945b7816 */ /* 0x000fe2000000005b */
[----:B------:R-:W-:Y:S06]  /*4d70*/  BRA `(.L_x_2390) ;  /* 0x0000005c00707947 */ /* 0x000fec0003800000 */
.L_x_2349:
        /* <DEDUP_REMOVED lines=16> */
.L_x_2393:
        /* <DEDUP_REMOVED lines=13> */
.L_x_2395:
[----:B------:R-:W-:Y:S05]  /*4f50*/  BSYNC.RECONVERGENT B2 ;  /* 0x0000000000027941 */ /* 0x000fea0003800200 */
.L_x_2394:
[----:B------:R-:W-:Y:S01]  /*4f60*/  IMAD.WIDE.U32 R94, R134, -0x326172a9, RZ ;  /* 0xcd9e8d57865e7825 */ /* 0x000fe200078e00ff */
[----:B------:R-:W-:-:S04]  /*4f70*/  LOP3.LUT R110, R107, R93, R3, 0x96, !PT ;  /* 0x0000005d6b6e7212 */ /* 0x000fc800078e9603 */
        /* <DEDUP_REMOVED lines=53> */
.L_x_2392:
[----:B------:R-:W-:Y:S05]  /*52d0*/  BSYNC.RECONVERGENT B1 ;  /* 0x0000000000017941 */ /* 0x000fea0003800200 */
.L_x_2391:
[----:B------:R-:W0:Y:S01]  /*52e0*/  LDC R94, c[0x0][0x404] ;  /* 0x00010100ff5e7b82 */ /* 0x000e220000000800 */
[----:B------:R-:W-:Y:S01]  /*52f0*/  I2FP.F32.U32 R93, R92 ;  /* 0x0000005c005d7245 */ /* 0x000fe20000201000 */
[----:B------:R-:W-:Y:S01]  /*5300*/  HFMA2 R128, -RZ, RZ, 0.1171875, 0 ;  /* 0x2f800000ff807431 */ /* 0x000fe200000001ff */
[----:B------:R-:W-:Y:S01]  /*5310*/  ISETP.NE.AND P3, PT, R108, 0x1, PT ;  /* 0x000000016c00780c */ /* 0x000fe20003f65270 */
[----:B-----5:R-:W-:Y:S01]  /*5320*/  HADD2.F32 R92, -RZ, R88.H0_H0 ;  /* 0x20000058ff5c7230 */ /* 0x020fe20000004100 */
[----:B------:R-:W-:Y:S01]  /*5330*/  LOP3.LUT R138, R138, 0xffffffef, RZ, 0xc0, !PT ;  /* 0xffffffef8a8a7812 */ /* 0x000fe200078ec0ff */
[----:B------:R-:W-:Y:S01]  /*5340*/  BSSY.RECONVERGENT B1, `(.L_x_2396) ;  /* 0x0000058000017945 */ /* 0x000fe20003800200 */
[----:B------:R-:W-:Y:S01]  /*5350*/  FFMA.FTZ R93, R93, R128, 1.1641532182693481445e-10 ;  /* 0x2f0000005d5d7423 */ /* 0x000fe20000010080 */
[----:B------:R-:W1:Y:S01]  /*5360*/  LDC R95, c[0x0][0x408] ;  /* 0x00010200ff5f7b82 */ /* 0x000e620000000800 */
[----:B------:R-:W-:-:S03]  /*5370*/  IMAD.MOV.U32 R110, RZ, RZ, 0x2 ;  /* 0x00000002ff6e7424 */ /* 0x000fc600078e00ff */
[----:B0-----:R-:W-:-:S04]  /*5380*/  FSETP.GTU.FTZ.AND P2, PT, R93, R94, PT ;  /* 0x0000005e5d00720b */ /* 0x001fc80003f5c000 */
[----:B------:R-:W-:Y:S01]  /*5390*/  PLOP3.LUT P4, PT, P2, PT, PT, 0x8, 0x80 ;  /* 0x000000000080781c */ /* 0x000fe2000178e170 */
[----:B-1----:R-:W-:Y:S01]  /*53a0*/  FMUL.FTZ R114, R92, R95 ;  /* 0x0000005f5c727220 */ /* 0x002fe20000410000 */
[----:B------:R-:W-:-:S04]  /*53b0*/  IMAD.MOV.U32 R92, RZ, RZ, R124 ;  /* 0x000000ffff5c7224 */ /* 0x000fc800078e007c */
[----:B------:R-:W-:-:S07]  /*53c0*/  FSEL R114, R114, RZ, !P2 ;  /* 0x000000ff72727208 */ /* 0x000fce0005000000 */
        /* <DEDUP_REMOVED lines=10> */
.L_x_2398:
        /* <DEDUP_REMOVED lines=13> */
.L_x_2400:
[----:B------:R-:W-:Y:S05]  /*5540*/  BSYNC.RECONVERGENT B2 ;  /* 0x0000000000027941 */ /* 0x000fea0003800200 */
.L_x_2399:
        /* <DEDUP_REMOVED lines=51> */
[----:B------:R-:W-:Y:S02]  /*5880*/  LOP3.LUT R130, R109, R92, R111, 0x96, !PT ;  /* 0x0000005c6d827212 */ /* 0x000fe400078e966f */
[----:B------:R-:W-:Y:S01]  /*5890*/  MOV R92, R0 ;  /* 0x00000000005c7202 */ /* 0x000fe20000000f00 */
[----:B------:R-:W-:Y:S02]  /*58a0*/  IMAD.MOV.U32 R0, RZ, RZ, R110 ;  /* 0x000000ffff007224 */ /* 0x000fe400078e006e */
[----:B------:R-:W-:-:S07]  /*58b0*/  IMAD.MOV.U32 R110, RZ, RZ, RZ ;  /* 0x000000ffff6e7224 */ /* 0x000fce00078e00ff */
.L_x_2397:
[----:B------:R-:W-:Y:S05]  /*58c0*/  BSYNC.RECONVERGENT B1 ;  /* 0x0000000000017941 */ /* 0x000fea0003800200 */
.L_x_2396:
[----:B------:R-:W-:Y:S01]  /*58d0*/  I2FP.F32.U32 R93, R92 ;  /* 0x0000005c005d7245 */ /* 0x000fe20000201000 */
[----:B------:R-:W-:Y:S01]  /*58e0*/  HADD2.F32 R92, -RZ, R84.H0_H0 ;  /* 0x20000054ff5c7230 */ /* 0x000fe20000004100 */
[----:B------:R-:W-:Y:S01]  /*58f0*/  ISETP.NE.AND P3, PT, R110, 0x1, PT ;  /* 0x000000016e00780c */ /* 0x000fe20003f65270 */
[----:B------:R-:W-:Y:S01]  /*5900*/  @P1 HADD2.F32 R109, -RZ, R80.H0_H0 ;  /* 0x20000050ff6d1230 */ /* 0x000fe20000004100 */
[----:B------:R-:W-:Y:S01]  /*5910*/  BSSY.RECONVERGENT B1, `(.L_x_2401) ;  /* 0x000005a000017945 */ /* 0x000fe20003800200 */
[----:B------:R-:W-:Y:S01]  /*5920*/  FFMA.FTZ R93, R93, R128, 1.1641532182693481445e-10 ;  /* 0x2f0000005d5d7423 */ /* 0x000fe20000010080 */
[----:B------:R-:W-:Y:S01]  /*5930*/  FMUL.FTZ R92, R92, R95 ;  /* 0x0000005f5c5c7220 */ /* 0x000fe20000410000 */
[----:B------:R-:W-:-:S03]  /*5940*/  IMAD.MOV.U32 R111, RZ, RZ, 0x2 ;  /* 0x00000002ff6f7424 */ /* 0x000fc600078e00ff */
[----:B------:R-:W-:-:S04]  /*5950*/  FSETP.GTU.FTZ.AND P2, PT, R93, R94, PT ;  /* 0x0000005e5d00720b */ /* 0x000fc80003f5c000 */
[----:B------:R-:W-:Y:S02]  /*5960*/  FSEL R93, R92, RZ, !P2 ;  /* 0x000000ff5c5d7208 */ /* 0x000fe40005000000 */
[----:B------:R-:W-:-:S03]  /*5970*/  SEL R108, RZ, 0x1, P2 ;  /* 0x00000001ff6c7807 */ /* 0x000fc60001000000 */
[----:B------:R-:W-:Y:S01]  /*5980*/  FADD.FTZ R92, R114, R93 ;  /* 0x0000005d725c7221 */ /* 0x000fe20000010000 */
[----:B------:R-:W-:-:S03]  /*5990*/  IMAD.MOV.U32 R93, RZ, RZ, R124 ;  /* 0x000000ffff5d7224 */ /* 0x000fc600078e007c */
[----:B------:R-:W-:Y:S01]  /*59a0*/  @P1 FADD.FTZ R109, R109, R92 ;  /* 0x0000005c6d6d1221 */ /* 0x000fe20000010000 */
[----:B------:R-:W-:-:S04]  /*59b0*/  @!P1 MOV R109, R92 ;  /* 0x0000005c006d9202 */ /* 0x000fc80000000f00 */
        /* <DEDUP_REMOVED lines=10> */
.L_x_2403:
        /* <DEDUP_REMOVED lines=13> */
.L_x_2405:
[----:B------:R-:W-:Y:S05]  /*5b30*/  BSYNC.RECONVERGENT B2 ;  /* 0x0000000000027941 */ /* 0x000fea0003800200 */
.L_x_2404:
        /* <DEDUP_REMOVED lines=55> */
.L_x_2402:
[----:B------:R-:W-:Y:S05]  /*5eb0*/  BSYNC.RECONVERGENT B1 ;  /* 0x0000000000017941 */ /* 0x000fea0003800200 */
.L_x_2401:
[----:B------:R-:W-:Y:S01]  /*5ec0*/  I2FP.F32.U32 R93, R93 ;  /* 0x0000005d005d7245 */ /* 0x000fe20000201000 */
[----:B------:R-:W-:Y:S01]  /*5ed0*/  HADD2.F32 R88, -RZ, R88.H1_H1 ;  /* 0x30000058ff587230 */ /* 0x000fe20000004100 */
[----:B------:R-:W-:Y:S01]  /*5ee0*/  ISETP.NE.AND P3, PT, R111, 0x1, PT ;  /* 0x000000016f00780c */ /* 0x000fe20003f65270 */
[----:B------:R-:W-:Y:S01]  /*5ef0*/  BSSY.RECONVERGENT B1, `(.L_x_2406) ;  /* 0x0000058000017945 */ /* 0x000fe20003800200 */
[----:B------:R-:W-:Y:S01]  /*5f00*/  LOP3.LUT R138, R138, 0xfffffff7, RZ, 0xc0, !PT ;  /* 0xfffffff78a8a7812 */ /* 0x000fe200078ec0ff */
[----:B------:R-:W-:Y:S01]  /*5f10*/  FFMA.FTZ R93, R93, R128, 1.1641532182693481445e-10 ;  /* 0x2f0000005d5d7423 */ /* 0x000fe20000010080 */
[----:B------:R-:W-:Y:S01]  /*5f20*/  FMUL.FTZ R132, R88, R95 ;  /* 0x0000005f58847220 */ /* 0x000fe20000410000 */
[----:B------:R-:W-:Y:S02]  /*5f30*/  HFMA2 R112, -RZ, RZ, 0, 1.1920928955078125e-07 ;  /* 0x00000002ff707431 */ /* 0x000fe400000001ff */
[----:B------:R-:W-:Y:S01]  /*5f40*/  IMAD.MOV.U32 R88, RZ, RZ, R124 ;  /* 0x000000ffff587224 */ /* 0x000fe200078e007c */
        /* <DEDUP_REMOVED lines=13> */
.L_x_2408:
        /* <DEDUP_REMOVED lines=13> */
.L_x_2410:
[----:B------:R-:W-:Y:S05]  /*60f0*/  BSYNC.RECONVERGENT B2 ;  /* 0x0000000000027941 */ /* 0x000fea0003800200 */
.L_x_2409:
[----:B------:R-:W-:Y:S01]  /*6100*/  IMAD.WIDE.U32 R112, R134, -0x326172a9, RZ ;  /* 0xcd9e8d5786707825 */ /* 0x000fe200078e00ff */
[----:B------:R-:W-:-:S03]  /*6110*/  LOP3.LUT R120, R107, R111, R3, 0x96, !PT ;  /* 0x0000006f6b787212 */ /* 0x000fc600078e9603 */
[----:B------:R-:W-:Y:S01]  /*6120*/  VIADD R93, R3, 0xbb67ae85 ;  /* 0xbb67ae85035d7836 */ /* 0x000fe20000000000 */
[----:B------:R-:W-:Y:S01]  /*6130*/  LOP3.LUT R114, R105, R113, R2, 0x96, !PT ;  /* 0x0000007169727212 */ /* 0x000fe200078e9602 */
[----:B------:R-:W-:-:S04]  /*6140*/  IMAD.WIDE.U32 R120, R120, -0x326172a9, RZ ;  /* 0xcd9e8d5778787825 */ /* 0x000fc800078e00ff */
[----:B------:R-:W-:Y:S01]  /*6150*/  IMAD.WIDE.U32 R114, R114, -0x2daee0ad, RZ ;  /* 0xd2511f5372727825 */ /* 0x000fe200078e00ff */
[----:B------:R-:W-:-:S03]  /*6160*/  LOP3.LUT R111, R97, R112, R121, 0x96, !PT ;  /* 0x00000070616f7212 */ /* 0x000fc600078e9679 */
[----:B------:R-:W-:Y:S01]  /*6170*/  IMAD.MOV.U32 R88, RZ, RZ, R0 ;  /* 0x000000ffff587224 */ /* 0x000fe200078e0000 */
        /* <DEDUP_REMOVED lines=30> */
[----:B------:R-:W-:Y:S02]  /*6360*/  IADD3 R93, PT, PT, R3, 0x1fd5c5a3, RZ ;  /* 0x1fd5c5a3035d7810 */ /* 0x000fe40007ffe0ff */
        /* <DEDUP_REMOVED lines=12> */
[----:B------:R-:W-:Y:S01]  /*6430*/  IMAD.MOV.U32 R124, RZ, RZ, R120 ;  /* 0x000000ffff7c7224 */ /* 0x000fe200078e0078 */
[----:B------:R-:W-:Y:S01]  /*6440*/  LOP3.LUT R130, R111, R110, R115, 0x96, !PT ;  /* 0x0000006e6f827212 */ /* 0x000fe200078e9673 */
[----:B------:R-:W-:Y:S01]  /*6450*/  IMAD.MOV.U32 R112, RZ, RZ, RZ ;  /* 0x000000ffff707224 */ /* 0x000fe200078e00ff */
[----:B------:R-:W-:-:S07]  /*6460*/  MOV R0, R114 ;  /* 0x0000007200007202 */ /* 0x000fce0000000f00 */
.L_x_2407:
[----:B------:R-:W-:Y:S05]  /*6470*/  BSYNC.RECONVERGENT B1 ;  /* 0x0000000000017941 */ /* 0x000fea0003800200 */
.L_x_2406:
        /* <DEDUP_REMOVED lines=10> */
[----:B------:R-:W-:-:S03]  /*6520*/  SEL R110, RZ, 0x1, P2 ;  /* 0x00000001ff6e7807 */ /* 0x000fc60001000000 */
[----:B------:R-:W-:Y:S01]  /*6530*/  FADD.FTZ R88, R132, R93 ;  /* 0x0000005d84587221 */ /* 0x000fe20000010000 */
[----:B------:R-:W-:-:S03]  /*6540*/  IMAD.MOV.U32 R93, RZ, RZ, R124 ;  /* 0x000000ffff5d7224 */ /* 0x000fc600078e007c */
[--C-:B------:R-:W-:Y:S01]  /*6550*/  @P1 FADD.FTZ R111, R111, R88.reuse ;  /* 0x000000586f6f1221 */ /* 0x100fe20000010000 */
[----:B------:R-:W-:-:S05]  /*6560*/  @!P1 IMAD.MOV.U32 R111, RZ, RZ, R88 ;  /* 0x000000ffff6f9224 */ /* 0x000fca00078e0058 */
        /* <DEDUP_REMOVED lines=10> */
.L_x_2413:
        /* <DEDUP_REMOVED lines=13> */
.L_x_2415:
[----:B------:R-:W-:Y:S05]  /*66e0*/  BSYNC.RECONVERGENT B2 ;  /* 0x0000000000027941 */ /* 0x000fea0003800200 */
.L_x_2414:
        /* <DEDUP_REMOVED lines=55> */
.L_x_2412:
[----:B------:R-:W-:Y:S05]  /*6a60*/  BSYNC.RECONVERGENT B1 ;  /* 0x0000000000017941 */ /* 0x000fea0003800200 */
.L_x_2411:
[----:B------:R-:W-:Y:S01]  /*6a70*/  I2FP.F32.U32 R93, R93 ;  /* 0x0000005d005d7245 */ /* 0x000fe20000201000 */
[----:B------:R-:W-:Y:S01]  /*6a80*/  HADD2.F32 R112, -RZ, R89.H0_H0 ;  /* 0x20000059ff707230 */ /* 0x000fe20000004100 */
[----:B------:R-:W-:Y:S01]  /*6a90*/  ISETP.NE.AND P2, PT, R113, 0x1, PT ;  /* 0x000000017100780c */ /* 0x000fe20003f45270 */
[----:B------:R-:W-:Y:S01]  /*6aa0*/  BSSY.RECONVERGENT B1, `(.L_x_2416) ;  /* 0x0000058000017945 */ /* 0x000fe20003800200 */
[----:B------:R-:W-:Y:S01]  /*6ab0*/  LOP3.LUT R138, R138, 0xfffffffb, RZ, 0xc0, !PT ;  /* 0xfffffffb8a8a7812 */ /* 0x000fe200078ec0ff */
[----:B------:R-:W-:Y:S01]  /*6ac0*/  FFMA.FTZ R93, R93, R128, 1.1641532182693481445e-10 ;  /* 0x2f0000005d5d7423 */ /* 0x000fe20000010080 */
[----:B------:R-:W-:Y:S01]  /*6ad0*/  FMUL.FTZ R112, R112, R95 ;  /* 0x0000005f70707220 */ /* 0x000fe20000410000 */
[----:B------:R-:W-:-:S03]  /*6ae0*/  IMAD.MOV.U32 R115, RZ, RZ, 0x2 ;  /* 0x00000002ff737424 */ /* 0x000fc600078e00ff */
[----:B------:R-:W-:Y:S02]  /*6af0*/  FSETP.GTU.FTZ.AND P3, PT, R93, R94, PT ;  /* 0x0000005e5d00720b */ /* 0x000fe40003f7c000 */
[----:B------:R-:W-:Y:S02]  /*6b00*/  MOV R93, R124 ;  /* 0x0000007c005d7202 */ /* 0x000fe40000000f00 */
        /* <DEDUP_REMOVED lines=12> */
.L_x_2418:
        /* <DEDUP_REMOVED lines=13> */
.L_x_2420:
[----:B------:R-:W-:Y:S05]  /*6ca0*/  BSYNC.RECONVERGENT B2 ;  /* 0x0000000000027941 */ /* 0x000fea0003800200 */
.L_x_2419:
[----:B------:R-:W-:Y:S01]  /*6cb0*/  IMAD.WIDE.U32 R114, R134, -0x326172a9, RZ ;  /* 0xcd9e8d5786727825 */ /* 0x000fe200078e00ff */
[----:B------:R-:W-:Y:S02]  /*6cc0*/  LOP3.LUT R146, R107, R113, R3, 0x96, !PT ;  /* 0x000000716b927212 */ /* 0x000fe400078e9603 */
[----:B------:R-:W-:Y:S02]  /*6cd0*/  IADD3 R93, PT, PT, R3, -0x4498517b, RZ ;  /* 0xbb67ae85035d7810 */ /* 0x000fe40007ffe0ff */
        /* <DEDUP_REMOVED lines=52> */
.L_x_2417:
[----:B------:R-:W-:Y:S05]  /*7020*/  BSYNC.RECONVERGENT B1 ;  /* 0x0000000000017941 */ /* 0x000fea0003800200 */
.L_x_2416:
[----:B------:R-:W-:Y:S01]  /*7030*/  I2FP.F32.U32 R93, R93 ;  /* 0x0000005d005d7245 */ /* 0x000fe20000201000 */
[----:B------:R-:W-:Y:S01]  /*7040*/  HADD2.F32 R112, -RZ, R85.H0_H0 ;  /* 0x20000055ff707230 */ /* 0x000fe20000004100 */
[----:B------:R-:W-:Y:S01]  /*7050*/  BSSY.RECONVERGENT B1, `(.L_x_2421) ;  /* 0x000005c000017945 */ /* 0x000fe20003800200 */
[----:B------:R-:W-:Y:S01]  /*7060*/  IMAD.MOV.U32 R120, RZ, RZ, 0x2 ;  /* 0x00000002ff787424 */ /* 0x000fe200078e00ff */
[----:B------:R-:W-:Y:S01]  /*7070*/  MOV R114, R124 ;  /* 0x0000007c00727202 */ /* 0x000fe20000000f00 */
[----:B------:R-:W-:Y:S01]  /*7080*/  FFMA.FTZ R93, R93, R128, 1.1641532182693481445e-10 ;  /* 0x2f0000005d5d7423 */ /* 0x000fe20000010080 */
[----:B------:R-:W-:-:S04]  /*7090*/  FMUL.FTZ R112, R112, R95 ;  /* 0x0000005f70707220 */ /* 0x000fc80000410000 */
[----:B------:R-:W-:-:S04]  /*70a0*/  FSETP.GTU.FTZ.AND P2, PT, R93, R94, PT ;  /* 0x0000005e5d00720b */ /* 0x000fc80003f5c000 */
[----:B------:R-:W-:Y:S01]  /*70b0*/  FSEL R93, R112, RZ, !P2 ;  /* 0x000000ff705d7208 */ /* 0x000fe20005000000 */
[----:B------:R-:W-:-:S04]  /*70c0*/  @P1 HADD2.F32 R112, -RZ, R81.H0_H0 ;  /* 0x20000051ff701230 */ /* 0x000fc80000004100 */
[----:B------:R-:W-:-:S04]  /*70d0*/  FADD.FTZ R93, R132, R93 ;  /* 0x0000005d845d7221 */ /* 0x000fc80000010000 */
[--C-:B------:R-:W-:Y:S01]  /*70e0*/  @P1 FADD.FTZ R113, R112, R93.reuse ;  /* 0x0000005d70711221 */ /* 0x100fe20000010000 */
[----:B------:R-:W-:Y:S01]  /*70f0*/  SEL R112, RZ, 0x1, P2 ;  /* 0x00000001ff707807 */ /* 0x000fe20001000000 */
[----:B------:R-:W-:Y:S01]  /*7100*/  @!P1 IMAD.MOV.U32 R113, RZ, RZ, R93 ;  /* 0x000000ffff719224 */ /* 0x000fe200078e005d */
[----:B------:R-:W-:-:S04]  /*7110*/  ISETP.NE.AND P2, PT, R115, 0x1, PT ;  /* 0x000000017300780c */ /* 0x000fc80003f45270 */
[----:B------:R-:W-:-:S09]  /*7120*/  F2FP.F16.F32.PACK_AB R93, RZ, R113 ;  /* 0x00000071ff5d723e */ /* 0x000fd200000000ff */
        /* <DEDUP_REMOVED lines=9> */
.L_x_2423:
        /* <DEDUP_REMOVED lines=13> */
.L_x_2425:
[----:B------:R-:W-:Y:S05]  /*7290*/  BSYNC.RECONVERGENT B2 ;  /* 0x0000000000027941 */ /* 0x000fea0003800200 */
.L_x_2424:
        /* <DEDUP_REMOVED lines=55> */
.L_x_2422:
[----:B------:R-:W-:Y:S05]  /*7610*/  BSYNC.RECONVERGENT B1 ;  /* 0x0000000000017941 */ /* 0x000fea0003800200 */
.L_x_2421:
[----:B------:R-:W-:Y:S01]  /*7620*/  I2FP.F32.U32 R115, R114 ;  /* 0x0000007200737245 */ /* 0x000fe20000201000 */
[----:B------:R-:W-:Y:S01]  /*7630*/  HADD2.F32 R114, -RZ, R89.H1_H1 ;  /* 0x30000059ff727230 */ /* 0x000fe20000004100 */
        /* <DEDUP_REMOVED lines=20> */
.L_x_2428:
        /* <DEDUP_REMOVED lines=13> */
.L_x_2430:
[----:B------:R-:W-:Y:S05]  /*7850*/  BSYNC.RECONVERGENT B2 ;  /* 0x0000000000027941 */ /* 0x000fea0003800200 */
.L_x_2429:
        /* <DEDUP_REMOVED lines=46> */
[----:B------:R-:W-:Y:S01]  /*7b40*/  LOP3.LUT R146, R102, R148, R121, 0x96, !PT ;  /* 0x0000009466927212 */ /* 0x000fe200078e9679 */
[----:B------:R-:W-:Y:S02]  /*7b50*/  IMAD.MOV.U32 R121, RZ, RZ, RZ ;  /* 0x000000ffff797224 */ /* 0x000fe400078e00ff */
[----:B------:R-:W-:-:S04]  /*7b60*/  IMAD.WIDE.U32 R148, R147, -0x326172a9, RZ ;  /* 0xcd9e8d5793947825 */ /* 0x000fc800078e00ff */
[----:B------:R-:W-:Y:S01]  /*7b70*/  IMAD.WIDE.U32 R146, R146, -0x2daee0ad, RZ ;  /* 0xd2511f5392927825 */ /* 0x000fe200078e00ff */
[----:B------:R-:W-:Y:S02]  /*7b80*/  LOP3.LUT R126, R89, R120, R149, 0x96, !PT ;  /* 0x00000078597e7212 */ /* 0x000fe400078e9695 */
[----:B------:R-:W-:Y:S01]  /*7b90*/  MOV R89, R0 ;  /* 0x0000000000597202 */ /* 0x000fe20000000f00 */
[----:B------:R-:W-:Y:S01]  /*7ba0*/  IMAD.MOV.U32 R124, RZ, RZ, R148 ;  /* 0x000000ffff7c7224 */ /* 0x000fe200078e0094 */
[----:B------:R-:W-:Y:S01]  /*7bb0*/  LOP3.LUT R130, R115, R114, R147, 0x96, !PT ;  /* 0x0000007273827212 */ /* 0x000fe200078e9693 */
[----:B------:R-:W-:-:S07]  /*7bc0*/  IMAD.MOV.U32 R0, RZ, RZ, R146 ;  /* 0x000000ffff007224 */ /* 0x000fce00078e0092 */
.L_x_2427:
[----:B------:R-:W-:Y:S05]  /*7bd0*/  BSYNC.RECONVERGENT B1 ;  /* 0x0000000000017941 */ /* 0x000fea0003800200 */
.L_x_2426:
[----:B------:R-:W-:Y:S01]  /*7be0*/  I2FP.F32.U32 R89, R89 ;  /* 0x0000005900597245 */ /* 0x000fe20000201000 */
[----:B------:R-:W-:Y:S01]  /*7bf0*/  HADD2.F32 R114, -RZ, R85.H1_H1 ;  /* 0x30000055ff727230 */ /* 0x000fe20000004100 */
[----:B------:R-:W-:Y:S01]  /*7c00*/  BSSY.RECONVERGENT B1, `(.L_x_2431) ;  /* 0x000005c000017945 */ /* 0x000fe20003800200 */
[----:B------:R-:W-:Y:S02]  /*7c10*/  @P1 HADD2.F32 R120, -RZ, R81.H1_H1 ;  /* 0x30000051ff781230 */ /* 0x000fe40000004100 */
        /* <DEDUP_REMOVED lines=9> */
[----:B------:R-:W-:Y:S01]  /*7cb0*/  @P1 FADD.FTZ R147, R120, R89 ;  /* 0x0000005978931221 */ /* 0x000fe20000010000 */
[----:B------:R-:W-:-:S04]  /*7cc0*/  @!P1 MOV R147, R89 ;  /* 0x0000005900939202 */ /* 0x000fc80000000f00 */
[----:B------:R-:W-:-:S03]  /*7cd0*/  F2FP.F16.F32.PACK_AB R89, RZ, R147 ;  /* 0x00000093ff59723e */ /* 0x000fc600000000ff */
        /* <DEDUP_REMOVED lines=9> */
.L_x_2433:
        /* <DEDUP_REMOVED lines=13> */
.L_x_2435:
[----:B------:R-:W-:Y:S05]  /*7e40*/  BSYNC.RECONVERGENT B2 ;  /* 0x0000000000027941 */ /* 0x000fea0003800200 */
.L_x_2434:
[----:B------:R-:W-:Y:S01]  /*7e50*/  IMAD.WIDE.U32 R148, R134, -0x326172a9, RZ ;  /* 0xcd9e8d5786947825 */ /* 0x000fe200078e00ff */
[----:B------:R-:W-:-:S03]  /*7e60*/  LOP3.LUT R152, R107, R121, R3, 0x96, !PT ;  /* 0x000000796b987212 */ /* 0x000fc600078e9603 */
        /* <DEDUP_REMOVED lines=52> */
[----:B------:R-:W-:-:S07]  /*81b0*/  IMAD.MOV.U32 R0, RZ, RZ, R150 ;  /* 0x000000ffff007224 */ /* 0x000fce00078e0096 */
.L_x_2432:
[----:B------:R-:W-:Y:S05]  /*81c0*/  BSYNC.RECONVERGENT B1 ;  /* 0x0000000000017941 */ /* 0x000fea0003800200 */
.L_x_2431:
[----:B------:R-:W-:Y:S01]  /*81d0*/  I2FP.F32.U32 R115, R115 ;  /* 0x0000007300737245 */ /* 0x000fe20000201000 */
[----:B------:R-:W-:Y:S01]  /*81e0*/  HADD2.F32 R132, -RZ, R90.H0_H0 ;  /* 0x2000005aff847230 */ /* 0x000fe20000004100 */
        /* <DEDUP_REMOVED lines=18> */
.L_x_2438:
        /* <DEDUP_REMOVED lines=13> */
.L_x_2440:
[----:B------:R-:W-:Y:S05]  /*83e0*/  BSYNC.RECONVERGENT B2 ;  /* 0x0000000000027941 */ /* 0x000fea0003800200 */
.L_x_2439:
        /* <DEDUP_REMOVED lines=54> */
[----:B------:R-:W-:-:S07]  /*8750*/  MOV R0, R150 ;  /* 0x0000009600007202 */ /* 0x000fce0000000f00 */
.L_x_2437:
[----:B------:R-:W-:Y:S05]  /*8760*/  BSYNC.RECONVERGENT B1 ;  /* 0x0000000000017941 */ /* 0x000fea0003800200 */
.L_x_2436:
[----:B------:R-:W-:Y:S01]  /*8770*/  I2FP.F32.U32 R115, R120 ;  /* 0x0000007800737245 */ /* 0x000fe20000201000 */
[----:B------:R-:W-:Y:S01]  /*8780*/  HADD2.F32 R120, -RZ, R86.H0_H0 ;  /* 0x20000056ff787230 */ /* 0x000fe20000004100 */
[----:B------:R-:W-:Y:S01]  /*8790*/  BSSY.RECONVERGENT B1, `(.L_x_2441) ;  /* 0x000005c000017945 */ /* 0x000fe20003800200 */
[----:B------:R-:W-:Y:S02]  /*87a0*/  @P1 HADD2.F32 R149, -RZ, R82.H0_H0 ;  /* 0x20000052ff951230 */ /* 0x000fe40000004100 */
[----:B------:R-:W-:Y:S02]  /*87b0*/  HFMA2 R144, -RZ, RZ, 0, 1.1920928955078125e-07 ;  /* 0x00000002ff907431 */ /* 0x000fe400000001ff */
        /* <DEDUP_REMOVED lines=10> */
[----:B------:R-:W-:Y:S02]  /*8860*/  F2FP.F16.F32.PACK_AB R140, RZ, R149 ;  /* 0x00000095ff8c723e */ /* 0x000fe400000000ff */
        /* <DEDUP_REMOVED lines=9> */
.L_x_2443:
        /* <DEDUP_REMOVED lines=13> */
.L_x_2445:
[----:B------:R-:W-:Y:S05]  /*89d0*/  BSYNC.RECONVERGENT B2 ;  /* 0x0000000000027941 */ /* 0x000fea0003800200 */
.L_x_2444:
        /* <DEDUP_REMOVED lines=51> */
[----:B------:R-:W-:Y:S01]  /*8d10*/  IMAD.MOV.U32 R120, RZ, RZ, R0 ;  /* 0x000000ffff787224 */ /* 0x000fe200078e0000 */
[----:B------:R-:W-:Y:S01]  /*8d20*/  MOV R0, R152 ;  /* 0x0000009800007202 */ /* 0x000fe20000000f00 */
[----:B------:R-:W-:Y:S01]  /*8d30*/  IMAD.MOV.U32 R124, RZ, RZ, R186 ;  /* 0x000000ffff7c7224 */ /* 0x000fe200078e00ba */
[----:B------:R-:W-:-:S07]  /*8d40*/  LOP3.LUT R126, R121, R150, R187, 0x96, !PT ;  /* 0x00000096797e7212 */ /* 0x000fce00078e96bb */
.L_x_2442:
[----:B------:R-:W-:Y:S05]  /*8d50*/  BSYNC.RECONVERGENT B1 ;  /* 0x0000000000017941 */ /* 0x000fea0003800200 */
.L_x_2441:
[----:B------:R-:W-:Y:S01]  /*8d60*/  I2FP.F32.U32 R121, R120 ;  /* 0x0000007800797245 */ /* 0x000fe20000201000 */
[----:B------:R-:W-:Y:S01]  /*8d70*/  HADD2.F32 R120, -RZ, R90.H1_H1 ;  /* 0x3000005aff787230 */ /* 0x000fe20000004100 */
        /* <DEDUP_REMOVED lines=18> */
.L_x_2448:
        /* <DEDUP_REMOVED lines=13> */
.L_x_2450:
[----:B------:R-:W-:Y:S05]  /*8f70*/  BSYNC.RECONVERGENT B2 ;  /* 0x0000000000027941 */ /* 0x000fea0003800200 */
.L_x_2449:
[----:B------:R-:W-:Y:S01]  /*8f80*/  IMAD.WIDE.U32 R152, R134, -0x326172a9, RZ ;  /* 0xcd9e8d5786987825 */ /* 0x000fe200078e00ff */
[----:B------:R-:W-:-:S03]  /*8f90*/  LOP3.LUT R120, R107, R151, R3, 0x96, !PT ;  /* 0x000000976b787212 */ /* 0x000fc600078e9603 */
[----:B------:R-:W-:Y:S02]  /*8fa0*/  HFMA2 R142, -RZ, RZ, 0, 0 ;  /* 0x00000000ff8e7431 */ /* 0x000fe400000001ff */
[----:B------:R-:W-:Y:S01]  /*8fb0*/  IMAD.MOV.U32 R90, RZ, RZ, R0 ;  /* 0x000000ffff5a7224 */ /* 0x000fe200078e0000 */
        /* <DEDUP_REMOVED lines=49> */
[----:B------:R-:W-:-:S03]  /*92d0*/  IMAD.MOV.U32 R0, RZ, RZ, R152 ;  /* 0x000000ffff007224 */ /* 0x000fc600078e0098 */
[----:B------:R-:W-:-:S07]  /*92e0*/  LOP3.LUT R130, R151, R120, R153, 0x96, !PT ;  /* 0x0000007897827212 */ /* 0x000fce00078e9699 */
.L_x_2447:
[----:B------:R-:W-:Y:S05]  /*92f0*/  BSYNC.RECONVERGENT B1 ;  /* 0x0000000000017941 */ /* 0x000fea0003800200 */
.L_x_2446:
[----:B------:R-:W-:Y:S01]  /*9300*/  I2FP.F32.U32 R121, R90 ;  /* 0x0000005a00797245 */ /* 0x000fe20000201000 */
[----:B------:R-:W-:Y:S01]  /*9310*/  HADD2.F32 R90, -RZ, R86.H1_H1 ;  /* 0x30000056ff5a7230 */ /* 0x000fe20000004100 */
[----:B------:R-:W-:Y:S01]  /*9320*/  BSSY.RECONVERGENT B1, `(.L_x_2451) ;  /* 0x000005c000017945 */ /* 0x000fe20003800200 */
[----:B------:R-:W-:Y:S02]  /*9330*/  @P1 HADD2.F32 R151, -RZ, R82.H1_H1 ;  /* 0x30000052ff971230 */ /* 0x000fe40000004100 */
        /* <DEDUP_REMOVED lines=8> */
[----:B------:R-:W-:-:S03]  /*93c0*/  MOV R121, R124 ;  /* 0x0000007c00797202 */ /* 0x000fc60000000f00 */
[--C-:B------:R-:W-:Y:S01]  /*93d0*/  @P1 FADD.FTZ R151, R151, R90.reuse ;  /* 0x0000005a97971221 */ /* 0x100fe20000010000 */
[----:B------:R-:W-:-:S05]  /*93e0*/  @!P1 IMAD.MOV.U32 R151, RZ, RZ, R90 ;  /* 0x000000ffff979224 */ /* 0x000fca00078e005a */
[----:B------:R-:W-:Y:S02]  /*93f0*/  F2FP.F16.F32.PACK_AB R90, RZ, R151 ;  /* 0x00000097ff5a723e */ /* 0x000fe400000000ff */
        /* <DEDUP_REMOVED lines=9> */
.L_x_2453:
        /* <DEDUP_REMOVED lines=13> */
.L_x_2455:
[----:B------:R-:W-:Y:S05]  /*9560*/  BSYNC.RECONVERGENT B2 ;  /* 0x0000000000027941 */ /* 0x000fea0003800200 */
.L_x_2454:
[----:B------:R-:W-:Y:S01]  /*9570*/  IMAD.WIDE.U32 R198, R134, -0x326172a9, RZ ;  /* 0xcd9e8d5786c67825 */ /* 0x000fe200078e00ff */
[----:B------:R-:W-:-:S03]  /*9580*/  LOP3.LUT R152, R107, R197, R3, 0x96, !PT ;  /* 0x000000c56b987212 */ /* 0x000fc600078e9603 */
[----:B------:R-:W-:Y:S01]  /*9590*/  HFMA2 R144, -RZ, RZ, 0, 0 ;  /* 0x00000000ff907431 */ /* 0x000fe200000001ff */
[----:B------:R-:W-:Y:S02]  /*95a0*/  IADD3 R121, PT, PT, R3, -0x4498517b, RZ ;  /* 0xbb67ae8503797810 */ /* 0x000fe40007ffe0ff */
        /* <DEDUP_REMOVED lines=35> */
[----:B------:R-:W-:Y:S02]  /*97e0*/  VIADD R121, R3, 0x1fd5c5a3 ;  /* 0x1fd5c5a303797836 */ /* 0x000fe40000000000 */
[----:B------:R-:W-:-:S03]  /*97f0*/  IMAD.WIDE.U32 R186, R186, -0x2daee0ad, RZ ;  /* 0xd2511f53baba7825 */ /* 0x000fc600078e00ff */
[----:B------:R-:W-:Y:S02]  /*9800*/  LOP3.LUT R196, R121, R196, R201, 0x96, !PT ;  /* 0x000000c479c47212 */ /* 0x000fe400078e96c9 */
[----:B------:R-:W-:-:S03]  /*9810*/  IADD3 R121, PT, PT, R3, -0x24c28bd8, RZ ;  /* 0xdb3d742803797810 */ /* 0x000fc60007ffe0ff */
[----:B------:R-:W-:Y:S01]  /*9820*/  IMAD.WIDE.U32 R196, R196, -0x326172a9, RZ ;  /* 0xcd9e8d57c4c47825 */ /* 0x000fe200078e00ff */
[----:B------:R-:W-:-:S03]  /*9830*/  LOP3.LUT R121, R121, R200, R187, 0x96, !PT ;  /* 0x000000c879797212 */ /* 0x000fc600078e96bb */
[----:B------:R-:W-:Y:S01]  /*9840*/  VIADD R187, R3, 0x96a522ad ;  /* 0x96a522ad03bb7836 */ /* 0x000fe20000000000 */
[----:B------:R-:W-:Y:S01]  /*9850*/  LOP3.LUT R152, R102, R152, R197, 0x96, !PT ;  /* 0x0000009866987212 */ /* 0x000fe200078e96c5 */
[----:B------:R-:W-:-:S04]  /*9860*/  IMAD.WIDE.U32 R198, R121, -0x326172a9, RZ ;  /* 0xcd9e8d5779c67825 */ /* 0x000fc800078e00ff */
[----:B------:R-:W-:Y:S01]  /*9870*/  VIADD R121, R2, 0x8ff34781 ;  /* 0x8ff3478102797836 */ /* 0x000fe20000000000 */
[----:B------:R-:W-:Y:S01]  /*9880*/  MOV R124, R198 ;  /* 0x000000c6007c7202 */ /* 0x000fe20000000f00 */
[----:B------:R-:W-:-:S03]  /*9890*/  IMAD.WIDE.U32 R152, R152, -0x2daee0ad, RZ ;  /* 0xd2511f5398987825 */ /* 0x000fc600078e00ff */
[----:B------:R-:W-:Y:S01]  /*98a0*/  LOP3.LUT R126, R121, R196, R199, 0x96, !PT ;  /* 0x000000c4797e7212 */ /* 0x000fe200078e96c7 */
[----:B------:R-:W-:Y:S01]  /*98b0*/  IMAD.MOV.U32 R121, RZ, RZ, R0 ;  /* 0x000000ffff797224 */ /* 0x000fe200078e0000 */
[----:B------:R-:W-:Y:S01]  /*98c0*/  LOP3.LUT R130, R187, R186, R153, 0x96, !PT ;  /* 0x000000babb827212 */ /* 0x000fe200078e9699 */
[----:B------:R-:W-:-:S07]  /*98d0*/  IMAD.MOV.U32 R0, RZ, RZ, R152 ;  /* 0x000000ffff007224 */ /* 0x000fce00078e0098 */
.L_x_2452:
[----:B------:R-:W-:Y:S05]  /*98e0*/  BSYNC.RECONVERGENT B1 ;  /* 0x0000000000017941 */ /* 0x000fea0003800200 */
.L_x_2451:
[----:B------:R-:W-:Y:S01]  /*98f0*/  I2FP.F32.U32 R121, R121 ;  /* 0x0000007900797245 */ /* 0x000fe20000201000 */
[----:B------:R-:W-:Y:S01]  /*9900*/  HADD2.F32 R142, -RZ, R91.H0_H0 ;  /* 0x2000005bff8e7230 */ /* 0x000fe20000004100 */
        /* <DEDUP_REMOVED lines=18> */
.L_x_2458:
        /* <DEDUP_REMOVED lines=13> */
.L_x_2460:
[----:B------:R-:W-:Y:S05]  /*9b00*/  BSYNC.RECONVERGENT B2 ;  /* 0x0000000000027941 */ /* 0x000fea0003800200 */
.L_x_2459:
[----:B------:R-:W-:Y:S01]  /*9b10*/  IMAD.WIDE.U32 R198, R134, -0x326172a9, RZ ;  /* 0xcd9e8d5786c67825 */ /* 0x000fe200078e00ff */
[----:B------:R-:W-:Y:S02]  /*9b20*/  LOP3.LUT R152, R107, R197, R3, 0x96, !PT ;  /* 0x000000c56b987212 */ /* 0x000fe400078e9603 */
[----:B------:R-:W-:Y:S01]  /*9b30*/  MOV R132, R0 ;  /* 0x0000000000847202 */ /* 0x000fe20000000f00 */
[----:B------:R-:W-:Y:S01]  /*9b40*/  VIADD R121, R3, 0xbb67ae85 ;  /* 0xbb67ae8503797836 */ /* 0x000fe20000000000 */
[----:B------:R-:W-:Y:S01]  /*9b50*/  LOP3.LUT R186, R105, R199, R2, 0x96, !PT ;  /* 0x000000c769ba7212 */ /* 0x000fe200078e9602 */
[----:B------:R-:W-:-:S04]  /*9b60*/  IMAD.WIDE.U32 R152, R152, -0x326172a9, RZ ;  /* 0xcd9e8d5798987825 */ /* 0x000fc800078e00ff */
[----:B------:R-:W-:Y:S01]  /*9b70*/  IMAD.WIDE.U32 R186, R186, -0x2daee0ad, RZ ;  /* 0xd2511f53baba7825 */ /* 0x000fe200078e00ff */
[----:B------:R-:W-:Y:S02]  /*9b80*/  LOP3.LUT R197, R97, R198, R153, 0x96, !PT ;  /* 0x000000c661c57212 */ /* 0x000fe400078e9699 */
[----:B------:R-:W-:Y:S01]  /*9b90*/  IADD3 R153, PT, PT, R3, 0x76cf5d0a, RZ ;  /* 0x76cf5d0a03997810 */ /* 0x000fe20007ffe0ff */
[----:B------:R-:W-:Y:S01]  /*9ba0*/  IMAD.MOV.U32 R146, RZ, RZ, RZ ;  /* 0x000000ffff927224 */ /* 0x000fe200078e00ff */
        /* <DEDUP_REMOVED lines=30> */
[C---:B------:R-:W-:Y:S02]  /*9d90*/  VIADD R121, R3.reuse, 0x1fd5c5a3 ;  /* 0x1fd5c5a303797836 */ /* 0x040fe40000000000 */
[----:B------:R-:W-:-:S03]  /*9da0*/  VIADD R153, R3, 0xdb3d7428 ;  /* 0xdb3d742803997836 */ /* 0x000fc60000000000 */
        /* <DEDUP_REMOVED lines=12> */
[----:B------:R-:W-:-:S07]  /*9e70*/  IMAD.MOV.U32 R0, RZ, RZ, R152 ;  /* 0x000000ffff007224 */ /* 0x000fce00078e0098 */
.L_x_2457:
[----:B------:R-:W-:Y:S05]  /*9e80*/  BSYNC.RECONVERGENT B1 ;  /* 0x0000000000017941 */ /* 0x000fea0003800200 */
.L_x_2456:
[----:B------:R-:W-:Y:S01]  /*9e90*/  I2FP.F32.U32 R121, R132 ;  /* 0x0000008400797245 */ /* 0x000fe20000201000 */
[----:B------:R-:W-:Y:S01]  /*9ea0*/  HADD2.F32 R132, -RZ, R87.H0_H0 ;  /* 0x20000057ff847230 */ /* 0x000fe20000004100 */
[----:B------:R-:W-:Y:S01]  /*9eb0*/  BSSY.RECONVERGENT B1, `(.L_x_2461) ;  /* 0x000005c000017945 */ /* 0x000fe20003800200 */
[----:B------:R-:W-:Y:S02]  /*9ec0*/  @P1 HADD2.F32 R187, -RZ, R83.H0_H0 ;  /* 0x20000053ffbb1230 */ /* 0x000fe40000004100 */
[----:B------:R-:W-:Y:S01]  /*9ed0*/  FFMA.FTZ R121, R121, R128, 1.1641532182693481445e-10 ;  /* 0x2f00000079797423 */ /* 0x000fe20000010080 */
[----:B------:R-:W-:Y:S01]  /*9ee0*/  FMUL.FTZ R132, R132, R95 ;  /* 0x0000005f84847220 */ /* 0x000fe20000410000 */
[----:B------:R-:W-:-:S03]  /*9ef0*/  IMAD.MOV.U32 R148, RZ, RZ, 0x2 ;  /* 0x00000002ff947424 */ /* 0x000fc600078e00ff */
[----:B------:R-:W-:-:S04]  /*9f00*/  FSETP.GTU.FTZ.AND P5, PT, R121, R94, PT ;  /* 0x0000005e7900720b */ /* 0x000fc80003fbc000 */
[----:B------:R-:W-:Y:S02]  /*9f10*/  FSEL R153, R132, RZ, !P5 ;  /* 0x000000ff84997208 */ /* 0x000fe40006800000 */
[----:B------:R-:W-:Y:S02]  /*9f20*/  SEL R121, RZ, 0x1, P5 ;  /* 0x00000001ff797807 */ /* 0x000fe40002800000 */
[----:B------:R-:W-:Y:S01]  /*9f30*/  ISETP.NE.AND P5, PT, R146, 0x1, PT ;  /* 0x000000019200780c */ /* 0x000fe20003fa5270 */
[----:B------:R-:W-:-:S04]  /*9f40*/  FADD.FTZ R132, R142, R153 ;  /* 0x000000998e847221 */ /* 0x000fc80000010000 */
[----:B------:R-:W-:Y:S01]  /*9f50*/  @P1 FADD.FTZ R153, R187, R132 ;  /* 0x00000084bb991221 */ /* 0x000fe20000010000 */
[----:B------:R-:W-:Y:S01]  /*9f60*/  @!P1 MOV R153, R132 ;  /* 0x0000008400999202 */ /* 0x000fe20000000f00 */
[----:B------:R-:W-:-:S03]  /*9f70*/  IMAD.MOV.U32 R132, RZ, RZ, R124 ;  /* 0x000000ffff847224 */ /* 0x000fc600078e007c */
        /* <DEDUP_REMOVED lines=10> */
.L_x_2463:
        /* <DEDUP_REMOVED lines=13> */
.L_x_2465:
[----:B------:R-:W-:Y:S05]  /*a0f0*/  BSYNC.RECONVERGENT B2 ;  /* 0x0000000000027941 */ /* 0x000fea0003800200 */
.L_x_2464:
[----:B------:R-:W-:Y:S01]  /*a100*/  IMAD.WIDE.U32 R200, R134, -0x326172a9, RZ ;  /* 0xcd9e8d5786c87825 */ /* 0x000fe200078e00ff */
[----:B------:R-:W-:Y:S02]  /*a110*/  LOP3.LUT R186, R107, R199, R3, 0x96, !PT ;  /* 0x000000c76bba7212 */ /* 0x000fe400078e9603 */
[----:B------:R-:W-:Y:S01]  /*a120*/  MOV R132, R0 ;  /* 0x0000000000847202 */ /* 0x000fe20000000f00 */
        /* <DEDUP_REMOVED lines=49> */
[----:B------:R-:W-:Y:S02]  /*a440*/  IMAD.MOV.U32 R124, RZ, RZ, R200 ;  /* 0x000000ffff7c7224 */ /* 0x000fe400078e00c8 */
[----:B------:R-:W-:Y:S01]  /*a450*/  IMAD.MOV.U32 R0, RZ, RZ, R196 ;  /* 0x000000ffff007224 */ /* 0x000fe200078e00c4 */
[----:B------:R-:W-:-:S07]  /*a460*/  LOP3.LUT R130, R199, R186, R197, 0x96, !PT ;  /* 0x000000bac7827212 */ /* 0x000fce00078e96c5 */
.L_x_2462:
[----:B------:R-:W-:Y:S05]  /*a470*/  BSYNC.RECONVERGENT B1 ;  /* 0x0000000000017941 */ /* 0x000fea0003800200 */
.L_x_2461:
[----:B------:R-:W-:Y:S01]  /*a480*/  I2FP.F32.U32 R187, R132 ;  /* 0x0000008400bb7245 */ /* 0x000fe20000201000 */
[----:B------:R-:W-:Y:S01]  /*a490*/  HADD2.F32 R144, -RZ, R91.H1_H1 ;  /* 0x3000005bff907230 */ /* 0x000fe20000004100 */
        /* <DEDUP_REMOVED lines=18> */
.L_x_2468:
        /* <DEDUP_REMOVED lines=15> */
.L_x_2470:
[----:B------:R-:W-:Y:S05]  /*a6b0*/  BSYNC.RECONVERGENT B2 ;  /* 0x0000000000027941 */ /* 0x000fea0003800200 */
.L_x_2469:
        /* <DEDUP_REMOVED lines=11> */
[----:B------:R-:W-:Y:S02]  /*a770*/  IADD3 R91, PT, PT, R2, 0x3c6ef372, RZ ;  /* 0x3c6ef372025b7810 */ /* 0x000fe40007ffe0ff */
[----:B------:R-:W-:Y:S01]  /*a780*/  LOP3.LUT R187, R187, R196, R199, 0x96, !PT ;  /* 0x000000c4bbbb7212 */ /* 0x000fe200078e96c7 */
[----:B------:R-:W-:Y:S01]  /*a790*/  IMAD.MOV.U32 R132, RZ, RZ, RZ ;  /* 0x000000ffff847224 */ /* 0x000fe200078e00ff */
        /* <DEDUP_REMOVED lines=23> */
[----:B------:R-:W-:-:S03]  /*a910*/  LOP3.LUT R186, R101, R200, R197, 0x96, !PT ;  /* 0x000000c865ba7212 */ /* 0x000fc600078e96c5 */
[----:B------:R-:W-:Y:S01]  /*a920*/  IMAD.WIDE.U32 R202, R91, -0x2daee0ad, RZ ;  /* 0xd2511f535bca7825 */ /* 0x000fe200078e00ff */
[----:B------:R-:W-:-:S03]  /*a930*/  IADD3 R91, PT, PT, R3, 0x1fd5c5a3, RZ ;  /* 0x1fd5c5a3035b7810 */ /* 0x000fc60007ffe0ff */
[----:B------:R-:W-:Y:S01]  /*a940*/  IMAD.WIDE.U32 R186, R186, -0x2daee0ad, RZ ;  /* 0xd2511f53baba7825 */ /* 0x000fe200078e00ff */
[----:B------:R-:W-:-:S03]  /*a950*/  LOP3.LUT R198, R91, R198, R203, 0x96, !PT ;  /* 0x000000c65bc67212 */ /* 0x000fc600078e96cb */
        /* <DEDUP_REMOVED lines=8> */
[----:B------:R-:W-:Y:S01]  /*a9e0*/  LOP3.LUT R126, R91, R198, R201, 0x96, !PT ;  /* 0x000000c65b7e7212 */ /* 0x000fe200078e96c9 */
[----:B------:R-:W-:Y:S01]  /*a9f0*/  IMAD.MOV.U32 R91, RZ, RZ, R0 ;  /* 0x000000ffff5b7224 */ /* 0x000fe200078e0000 */
[----:B------:R-:W-:Y:S01]  /*aa00*/  LOP3.LUT R130, R187, R186, R197, 0x96, !PT ;  /* 0x000000babb827212 */ /* 0x000fe200078e96c5 */
[----:B------:R-:W-:Y:S01]  /*aa10*/  IMAD.MOV.U32 R124, RZ, RZ, R200 ;  /* 0x000000ffff7c7224 */ /* 0x000fe200078e00c8 */
[----:B------:R-:W-:-:S07]  /*aa20*/  MOV R0, R196 ;  /* 0x000000c400007202 */ /* 0x000fce0000000f00 */
.L_x_2467:
[----:B------:R-:W-:Y:S05]  /*aa30*/  BSYNC.RECONVERGENT B1 ;  /* 0x0000000000017941 */ /* 0x000fea0003800200 */
.L_x_2466:
[----:B------:R-:W-:Y:S01]  /*aa40*/  I2FP.F32.U32 R91, R91 ;  /* 0x0000005b005b7245 */ /* 0x000fe20000201000 */
[----:B------:R-:W-:Y:S01]  /*aa50*/  HADD2.F32 R144, -RZ, R87.H1_H1 ;  /* 0x30000057ff907230 */ /* 0x000fe20000004100 */
[----:B------:R-:W-:Y:S02]  /*aa60*/  PRMT R90, R140, 0x5410, R90 ;  /* 0x000054108c5a7816 */ /* 0x000fe4000000005a */
[----:B------:R-:W-:Y:S01]  /*aa70*/  PRMT R89, R93, 0x5410, R89 ;  /* 0x000054105d597816 */ /* 0x000fe20000000059 */
[----:B------:R-:W-:Y:S01]  /*aa80*/  FFMA.FTZ R91, R91, R128, 1.1641532182693481445e-10 ;  /* 0x2f0000005b5b7423 */ /* 0x000fe20000010080 */
[----:B------:R-:W-:Y:S01]  /*aa90*/  FMUL.FTZ R144, R144, R95 ;  /* 0x0000005f90907220 */ /* 0x000fe20000410000 */
[----:B------:R-:W-:-:S03]  /*aaa0*/  PRMT R88, R92, 0x5410, R88 ;  /* 0x000054105c587816 */ /* 0x000fc60000000058 */
[----:B------:R-:W-:Y:S01]  /*aab0*/  FSETP.GTU.FTZ.AND P6, PT, R91, R94, PT ;  /* 0x0000005e5b00720b */ /* 0x000fe20003fdc000 */
[----:B------:R-:W-:-:S03]  /*aac0*/  @P1 HADD2.F32 R94, -RZ, R83.H1_H1 ;  /* 0x30000053ff5e1230 */ /* 0x000fc60000004100 */
[----:B------:R-:W-:Y:S02]  /*aad0*/  FSEL R91, R144, RZ, !P6 ;  /* 0x000000ff905b7208 */ /* 0x000fe40007000000 */
[----:B------:R-:W-:-:S03]  /*aae0*/  SEL R128, RZ, 0x1, P6 ;  /* 0x00000001ff807807 */ /* 0x000fc60003000000 */
[----:B------:R-:W-:-:S04]  /*aaf0*/  FADD.FTZ R91, R146, R91 ;  /* 0x0000005b925b7221 */ /* 0x000fc80000010000 */
[--C-:B------:R-:W-:Y:S01]  /*ab00*/  @P1 FADD.FTZ R187, R94, R91.reuse ;  /* 0x0000005b5ebb1221 */ /* 0x100fe20000010000 */
[----:B------:R-:W-:-:S05]  /*ab10*/  @!P1 IMAD.MOV.U32 R187, RZ, RZ, R91 ;  /* 0x000000ffffbb9224 */ /* 0x000fca00078e005b */
[----:B------:R-:W-:-:S04]  /*ab20*/  F2FP.F16.F32.PACK_AB R91, RZ, R187 ;  /* 0x000000bbff5b723e */ /* 0x000fc800000000ff */
[----:B------:R-:W-:-:S07]  /*ab30*/  PRMT R91, R142, 0x5410, R91 ;  /* 0x000054108e5b7816 */ /* 0x000fce000000005b */
.L_x_2390:
        /* <DEDUP_REMOVED lines=8> */
[----:B------:R-:W-:Y:S02]  /*abc0*/  LOP3.LUT P1, RZ, R138, 0x10, RZ, 0xc0, !PT ;  /* 0x000000108aff7812 */ /* 0x000fe4000782c0ff */
[----:B------:R-:W-:Y:S02]  /*abd0*/  SEL R142, RZ, 0x1000000, !P4 ;  /* 0x01000000ff8e7807 */ /* 0x000fe40006000000 */
[----:B------:R-:W-:Y:S02]  /*abe0*/  SEL R197, RZ, 0x10000, !P5 ;  /* 0x00010000ffc57807 */ /* 0x000fe40006800000 */
        /* <DEDUP_REMOVED lines=20> */
[----:B------:R-:W-:Y:S02]  /*ad30*/  LOP3.LUT R94, R110, 0xff, RZ, 0xc0, !PT ;  /* 0x000000ff6e5e7812 */ /* 0x000fe400078ec0ff */
[----:B------:R-:W-:Y:S01]  /*ad40*/  LOP3.LUT R140, R140, 0xff00, R91, 0xf8, !PT ;  /* 0x0000ff008c8c7812 */ /* 0x000fe200078ef85b */
[----:B------:R-:W-:-:S03]  /*ad50*/  IMAD.WIDE.U32 R90, R90, 0x1000000, RZ ;  /* 0x010000005a5a7825 */ /* 0x000fc600078e00ff */
[----:B------:R-:W-:Y:S01]  /*ad60*/  LOP3.LUT R199, R140, 0xff, R115, 0xf8, !PT ;  /* 0x000000ff8cc77812 */ /* 0x000fe200078ef873 */
[----:B------:R-:W-:-:S04]  /*ad70*/  IMAD.WIDE.U32 R92, R92, 0x10000, RZ ;  /* 0x000100005c5c7825 */ /* 0x000fc800078e00ff */
[----:B------:R-:W-:Y:S01]  /*ad80*/  IMAD.WIDE.U32 R94, R94, 0x100, RZ ;  /* 0x000001005e5e7825 */ /* 0x000fe200078e00ff */
[----:B------:R-:W-:-:S03]  /*ad90*/  LOP3.LUT R91, R93, R199, R91, 0xfe, !PT ;  /* 0x000000c75d5b7212 */ /* 0x000fc600078efe5b */
[----:B0-----:R-:W-:Y:S01]  /*ada0*/  IMAD.WIDE.U32 R88, R122, 0x8, R88 ;  /* 0x000000087a587825 */ /* 0x001fe200078e0058 */
[----:B------:R-:W-:Y:S02]  /*adb0*/  LOP3.LUT R197, R94, R90, R92, 0xfe, !PT ;  /* 0x0000005a5ec57212 */ /* 0x000fe400078efe5c */
[----:B------:R-:W-:Y:S02]  /*adc0*/  LOP3.LUT R91, R91, R95, RZ, 0xfc, !PT ;  /* 0x0000005f5b5b7212 */ /* 0x000fe400078efcff */
[----:B------:R-:W-:-:S05]  /*add0*/  LOP3.LUT R90, R197, 0xff, R108, 0xf8, !PT ;  /* 0x000000ffc55a7812 */ /* 0x000fca00078ef86c */
[----:B------:R1:W-:Y:S02]  /*ade0*/  STG.E.64 desc[UR6][R88.64], R90 ;  /* 0x0000005a58007986 */ /* 0x0003e4000c101b06 */
.L_x_2471:
[----:B------:R-:W-:Y:S02]  /*adf0*/  IMAD.MOV.U32 R142, RZ, RZ, R0 ;  /* 0x000000ffff8e7224 */ /* 0x000fe400078e0000 */
[----:B------:R-:W-:-:S07]  /*ae00*/  VIADD R0, R122, 0x80 ;  /* 0x000000807a007836 */ /* 0x000fce0000000000 */
.L_x_2348:
[----:B------:R-:W-:Y:S05]  /*ae10*/  BSYNC.RECONVERGENT B0 ;  /* 0x0000000000007941 */ /* 0x000fea0003800200 */
.L_x_2347:
        /* <DEDUP_REMOVED lines=35> */
.L_x_2477:
        /* <DEDUP_REMOVED lines=13> */
.L_x_2479:
[----:B------:R-:W-:Y:S05]  /*b120*/  BSYNC.RECONVERGENT B2 ;  /* 0x0000000000027941 */ /* 0x000fea0003800200 */
.L_x_2478:
[----:B------:R-:W-:Y:S01]  /*b130*/  IMAD.WIDE.U32 R94, R134, -0x326172a9, RZ ;  /* 0xcd9e8d57865e7825 */ /* 0x000fe200078e00ff */
[----:B------:R-:W-:-:S04]  /*b140*/  LOP3.LUT R120, R107, R93, R3, 0x96, !PT ;  /* 0x0000005d6b787212 */ /* 0x000fc800078e9603 */
        /* <DEDUP_REMOVED lines=36> */
[----:B------:R-:W-:-:S04]  /*b390*/  LOP3.LUT R93, R101, R94, R121, 0x96, !PT ;  /* 0x0000005e655d7212 */ /* 0x000fc800078e9679 */
[----:B------:R-:W-:Y:S01]  /*b3a0*/  LOP3.LUT R95, R95, R92, R115, 0x96, !PT ;  /* 0x0000005c5f5f7212 */ /* 0x000fe200078e9673 */
[----:B------:R-:W-:-:S04]  /*b3b0*/  IMAD.WIDE.U32 R92, R93, -0x2daee0ad, RZ ;  /* 0xd2511f535d5c7825 */ /* 0x000fc800078e00ff */
[----:B------:R-:W-:-:S04]  /*b3c0*/  IMAD.WIDE.U32 R126, R95, -0x326172a9, RZ ;  /* 0xcd9e8d575f7e7825 */ /* 0x000fc800078e00ff */
[----:B------:R-:W-:Y:S01]  /*b3d0*/  VIADD R115, R3, 0xdb3d7428 ;  /* 0xdb3d742803737836 */ /* 0x000fe20000000000 */
[----:B------:R-:W-:-:S04]  /*b3e0*/  LOP3.LUT R94, R102, R120, R127, 0x96, !PT ;  /* 0x00000078665e7212 */ /* 0x000fc800078e967f */
[----:B------:R-:W-:Y:S01]  /*b3f0*/  LOP3.LUT R115, R115, R114, R93, 0x96, !PT ;  /* 0x0000007273737212 */ /* 0x000fe200078e965d */
[----:B------:R-:W-:-:S04]  /*b400*/  IMAD.WIDE.U32 R94, R94, -0x2daee0ad, RZ ;  /* 0xd2511f535e5e7825 */ /* 0x000fc800078e00ff */
[----:B------:R-:W-:Y:S01]  /*b410*/  IMAD.WIDE.U32 R124, R115, -0x326172a9, RZ ;  /* 0xcd9e8d57737c7825 */ /* 0x000fe200078e00ff */
[----:B------:R-:W-:-:S03]  /*b420*/  IADD3 R115, PT, PT, R3, -0x695add53, RZ ;  /* 0x96a522ad03737810 */ /* 0x000fc60007ffe0ff */
[----:B------:R-:W-:Y:S01]  /*b430*/  VIADD R93, R2, 0x8ff34781 ;  /* 0x8ff34781025d7836 */ /* 0x000fe20000000000 */
[----:B------:R-:W-:Y:S01]  /*b440*/  LOP3.LUT R130, R115, R92, R95, 0x96, !PT ;  /* 0x0000005c73827212 */ /* 0x000fe200078e965f */
[----:B------:R-:W-:Y:S02]  /*b450*/  IMAD.MOV.U32 R140, RZ, RZ, R94 ;  /* 0x000000ffff8c7224 */ /* 0x000fe400078e005e */
[----:B------:R-:W-:Y:S02]  /*b460*/  HFMA2 R94, -RZ, RZ, 0, 0 ;  /* 0x00000000ff5e7431 */ /* 0x000fe400000001ff */
[----:B------:R-:W-:Y:S01]  /*b470*/  IMAD.MOV.U32 R92, RZ, RZ, R142 ;  /* 0x000000ffff5c7224 */ /* 0x000fe200078e008e */
[----:B------:R-:W-:-:S07]  /*b480*/  LOP3.LUT R126, R93, R126, R125, 0x96, !PT ;  /* 0x0000007e5d7e7212 */ /* 0x000fce00078e967d */
.L_x_2476:
[----:B------:R-:W-:Y:S05]  /*b490*/  BSYNC.RECONVERGENT B1 ;  /* 0x0000000000017941 */ /* 0x000fea0003800200 */
.L_x_2475:
[----:B------:R-:W0:Y:S01]  /*b4a0*/  LDC R148, c[0x0][0x404] ;  /* 0x00010100ff947b82 */ /* 0x000e220000000800 */
[----:B------:R-:W-:Y:S01]  /*b4b0*/  I2FP.F32.U32 R93, R92 ;  /* 0x0000005c005d7245 */ /* 0x000fe20000201000 */
[----:B------:R-:W-:Y:S01]  /*b4c0*/  IMAD.MOV.U32 R152, RZ, RZ, 0x2f800000 ;  /* 0x2f800000ff987424 */ /* 0x000fe200078e00ff */
[----:B------:R-:W-:Y:S01]  /*b4d0*/  ISETP.NE.AND P3, PT, R94, 0x1, PT ;  /* 0x000000015e00780c */ /* 0x000fe20003f65270 */
[----:B-----5:R-:W-:Y:S01]  /*b4e0*/  HADD2.F32 R95, -RZ, R88.H0_H0 ;  /* 0x20000058ff5f7230 */ /* 0x020fe20000004100 */
[----:B------:R-:W-:Y:S01]  /*b4f0*/  LOP3.LUT R138, R138, 0xffffffef, RZ, 0xc0, !PT ;  /* 0xffffffef8a8a7812 */ /* 0x000fe200078ec0ff */
[----:B------:R-:W-:Y:S01]  /*b500*/  FFMA.FTZ R93, R93, R152, 1.1641532182693481445e-10 ;  /* 0x2f0000005d5d7423 */ /* 0x000fe20000010098 */
[----:B------:R-:W-:Y:S01]  /*b510*/  BSSY.RECONVERGENT B1, `(.L_x_2480) ;  /* 0x0000056000017945 */ /* 0x000fe20003800200 */
[----:B------:R-:W1:Y:S01]  /*b520*/  LDC R150, c[0x0][0x408] ;  /* 0x00010200ff967b82 */ /* 0x000e620000000800 */
[----:B------:R-:W-:Y:S01]  /*b530*/  IMAD.MOV.U32 R110, RZ, RZ, 0x2 ;  /* 0x00000002ff6e7424 */ /* 0x000fe200078e00ff */
[----:B------:R-:W-:-:S02]  /*b540*/  MOV R92, R124 ;  /* 0x0000007c005c7202 */ /* 0x000fc40000000f00 */
        /* <DEDUP_REMOVED lines=14> */
.L_x_2482:
        /* <DEDUP_REMOVED lines=13> */
.L_x_2484:
[----:B------:R-:W-:Y:S05]  /*b700*/  BSYNC.RECONVERGENT B2 ;  /* 0x0000000000027941 */ /* 0x000fea0003800200 */
.L_x_2483:
[----:B------:R-:W-:Y:S01]  /*b710*/  IMAD.WIDE.U32 R94, R134, -0x326172a9, RZ ;  /* 0xcd9e8d57865e7825 */ /* 0x000fe200078e00ff */
[----:B------:R-:W-:-:S03]  /*b720*/  LOP3.LUT R120, R107, R93, R3, 0x96, !PT ;  /* 0x0000005d6b787212 */ /* 0x000fc600078e9603 */
[----:B------:R-:W-:Y:S01]  /*b730*/  IMAD.MOV.U32 R110, RZ, RZ, RZ ;  /* 0x000000ffff6e7224 */ /* 0x000fe200078e00ff */
        /* <DEDUP_REMOVED lines=48> */
[----:B------:R-:W-:Y:S02]  /*ba40*/  LOP3.LUT R130, R115, R92, R95, 0x96, !PT ;  /* 0x0000005c73827212 */ /* 0x000fe400078e965f */
[----:B------:R-:W-:Y:S01]  /*ba50*/  MOV R92, R140 ;  /* 0x0000008c005c7202 */ /* 0x000fe20000000f00 */
[----:B------:R-:W-:-:S07]  /*ba60*/  IMAD.MOV.U32 R140, RZ, RZ, R94 ;  /* 0x000000ffff8c7224 */ /* 0x000fce00078e005e */
.L_x_2481:
[----:B------:R-:W-:Y:S05]  /*ba70*/  BSYNC.RECONVERGENT B1 ;  /* 0x0000000000017941 */ /* 0x000fea0003800200 */
.L_x_2480:
        /* <DEDUP_REMOVED lines=9> */
[----:B------:R-:W-:-:S05]  /*bb10*/  FSEL R93, R95, RZ, !P2 ;  /* 0x000000ff5f5d7208 */ /* 0x000fca0005000000 */
[----:B------:R-:W-:Y:S01]  /*bb20*/  FADD.FTZ R92, R108, R93 ;  /* 0x0000005d6c5c7221 */ /* 0x000fe20000010000 */
[----:B------:R-:W-:-:S03]  /*bb30*/  SEL R108, RZ, 0x1, P2 ;  /* 0x00000001ff6c7807 */ /* 0x000fc60001000000 */
[----:B------:R-:W-:Y:S01]  /*bb40*/  @P1 FADD.FTZ R123, R123, R92 ;  /* 0x0000005c7b7b1221 */ /* 0x000fe20000010000 */
[----:B------:R-:W-:Y:S01]  /*bb50*/  @!P1 MOV R123, R92 ;  /* 0x0000005c007b9202 */ /* 0x000fe20000000f00 */
[----:B------:R-:W-:-:S03]  /*bb60*/  IMAD.MOV.U32 R92, RZ, RZ, R124 ;  /* 0x000000ffff5c7224 */ /* 0x000fc600078e007c */
        /* <DEDUP_REMOVED lines=10> */
.L_x_2487:
        /* <DEDUP_REMOVED lines=13> */
.L_x_2489:
[----:B------:R-:W-:Y:S05]  /*bce0*/  BSYNC.RECONVERGENT B2 ;  /* 0x0000000000027941 */ /* 0x000fea0003800200 */
.L_x_2488:
        /* <DEDUP_REMOVED lines=49> */
[----:B------:R-:W-:-:S05]  /*c000*/  VIADD R115, R3, 0x96a522ad ;  /* 0x96a522ad03737836 */ /* 0x000fca0000000000 */
[----:B------:R-:W-:Y:S01]  /*c010*/  LOP3.LUT R130, R115, R92, R95, 0x96, !PT ;  /* 0x0000005c73827212 */ /* 0x000fe200078e965f */
[----:B------:R-:W-:Y:S01]  /*c020*/  IMAD.MOV.U32 R92, RZ, RZ, R140 ;  /* 0x000000ffff5c7224 */ /* 0x000fe200078e008c */
[----:B------:R-:W-:Y:S01]  /*c030*/  MOV R140, R94 ;  /* 0x0000005e008c7202 */ /* 0x000fe20000000f00 */
[----:B------:R-:W-:-:S07]  /*c040*/  IMAD.MOV.U32 R94, RZ, RZ, RZ ;  /* 0x000000ffff5e7224 */ /* 0x000fce00078e00ff */
.L_x_2486:
[----:B------:R-:W-:Y:S05]  /*c050*/  BSYNC.RECONVERGENT B1 ;  /* 0x0000000000017941 */ /* 0x000fea0003800200 */
.L_x_2485:
[----:B------:R-:W-:Y:S01]  /*c060*/  I2FP.F32.U32 R93, R92 ;  /* 0x0000005c005d7245 */ /* 0x000fe20000201000 */
[----:B------:R-:W-:Y:S01]  /*c070*/  HADD2.F32 R95, -RZ, R88.H1_H1 ;  /* 0x30000058ff5f7230 */ /* 0x000fe20000004100 */
[----:B------:R-:W-:Y:S01]  /*c080*/  ISETP.NE.AND P2, PT, R94, 0x1, PT ;  /* 0x000000015e00780c */ /* 0x000fe20003f45270 */
[----:B------:R-:W-:Y:S01]  /*c090*/  BSSY.RECONVERGENT B1, `(.L_x_2490) ;  /* 0x0000057000017945 */ /* 0x000fe20003800200 */
[----:B------:R-:W-:Y:S01]  /*c0a0*/  LOP3.LUT R138, R138, 0xfffffff7, RZ, 0xc0, !PT ;  /* 0xfffffff78a8a7812 */ /* 0x000fe200078ec0ff */
[----:B------:R-:W-:Y:S01]  /*c0b0*/  FFMA.FTZ R93, R93, R152, 1.1641532182693481445e-10 ;  /* 0x2f0000005d5d7423 */ /* 0x000fe20000010098 */
[----:B------:R-:W-:Y:S01]  /*c0c0*/  FMUL.FTZ R95, R95, R150 ;  /* 0x000000965f5f7220 */ /* 0x000fe20000410000 */
[----:B------:R-:W-:Y:S01]  /*c0d0*/  IMAD.MOV.U32 R92, RZ, RZ, 0x2 ;  /* 0x00000002ff5c7424 */ /* 0x000fe200078e00ff */
[----:B------:R-:W-:Y:S02]  /*c0e0*/  MOV R88, R124 ;  /* 0x0000007c00587202 */ /* 0x000fe40000000f00 */
[----:B------:R-:W-:-:S04]  /*c0f0*/  FSETP.GTU.FTZ.AND P3, PT, R93, R148, PT ;  /* 0x000000945d00720b */ /* 0x000fc80003f7c000 */
        /* <DEDUP_REMOVED lines=12> */
.L_x_2492:
        /* <DEDUP_REMOVED lines=13> */
.L_x_2494:
[----:B------:R-:W-:Y:S05]  /*c290*/  BSYNC.RECONVERGENT B2 ;  /* 0x0000000000027941 */ /* 0x000fea0003800200 */
.L_x_2493:
[----:B------:R-:W-:Y:S01]  /*c2a0*/  IMAD.WIDE.U32 R94, R134, -0x326172a9, RZ ;  /* 0xcd9e8d57865e7825 */ /* 0x000fe200078e00ff */
[----:B------:R-:W-:Y:S02]  /*c2b0*/  LOP3.LUT R120, R107, R93, R3, 0x96, !PT ;  /* 0x0000005d6b787212 */ /* 0x000fe400078e9603 */
[----:B------:R-:W-:Y:S02]  /*c2c0*/  MOV R88, R140 ;  /* 0x0000008c00587202 */ /* 0x000fe40000000f00 */
        /* <DEDUP_REMOVED lines=48> */
[----:B------:R-:W-:-:S03]  /*c5d0*/  IMAD.MOV.U32 R140, RZ, RZ, R94 ;  /* 0x000000ffff8c7224 */ /* 0x000fc600078e005e */
[----:B------:R-:W-:Y:S01]  /*c5e0*/  LOP3.LUT R130, R115, R92, R95, 0x96, !PT ;  /* 0x0000005c73827212 */ /* 0x000fe200078e965f */
[----:B------:R-:W-:-:S07]  /*c5f0*/  IMAD.MOV.U32 R92, RZ, RZ, RZ ;  /* 0x000000ffff5c7224 */ /* 0x000fce00078e00ff */
.L_x_2491:
[----:B------:R-:W-:Y:S05]  /*c600*/  BSYNC.RECONVERGENT B1 ;  /* 0x0000000000017941 */ /* 0x000fea0003800200 */
.L_x_2490:
        /* <DEDUP_REMOVED lines=8> */
[----:B------:R-:W-:-:S05]  /*c690*/  FSEL R93, R95, RZ, !P2 ;  /* 0x000000ff5f5d7208 */ /* 0x000fca0005000000 */
[----:B------:R-:W-:Y:S01]  /*c6a0*/  FADD.FTZ R88, R110, R93 ;  /* 0x0000005d6e587221 */ /* 0x000fe20000010000 */
[----:B------:R-:W-:Y:S02]  /*c6b0*/  SEL R110, RZ, 0x1, P2 ;  /* 0x00000001ff6e7807 */ /* 0x000fe40001000000 */
[----:B------:R-:W-:Y:S01]  /*c6c0*/  ISETP.NE.AND P2, PT, R92, 0x1, PT ;  /* 0x000000015c00780c */ /* 0x000fe20003f45270 */
[----:B------:R-:W-:Y:S01]  /*c6d0*/  @P1 FADD.FTZ R125, R125, R88 ;  /* 0x000000587d7d1221 */ /* 0x000fe20000010000 */
[----:B------:R-:W-:Y:S01]  /*c6e0*/  @!P1 MOV R125, R88 ;  /* 0x00000058007d9202 */ /* 0x000fe20000000f00 */
[----:B------:R-:W-:-:S03]  /*c6f0*/  IMAD.MOV.U32 R88, RZ, RZ, R124 ;  /* 0x000000ffff587224 */ /* 0x000fc600078e007c */
[----:B------:R-:W-:-:S07]  /*c700*/  F2FP.F16.F32.PACK_AB R144, RZ, R125 ;  /* 0x0000007dff90723e */ /* 0x000fce00000000ff */
        /* <DEDUP_REMOVED lines=9> */
.L_x_2497:
        /* <DEDUP_REMOVED lines=13> */
.L_x_2499:
[----:B------:R-:W-:Y:S05]  /*c870*/  BSYNC.RECONVERGENT B2 ;  /* 0x0000000000027941 */ /* 0x000fea0003800200 */
.L_x_2498:
[----:B------:R-:W-:Y:S01]  /*c880*/  IMAD.WIDE.U32 R94, R134, -0x326172a9, RZ ;  /* 0xcd9e8d57865e7825 */ /* 0x000fe200078e00ff */
[----:B------:R-:W-:Y:S02]  /*c890*/  LOP3.LUT R120, R107, R93, R3, 0x96, !PT ;  /* 0x0000005d6b787212 */ /* 0x000fe400078e9603 */
[----:B------:R-:W-:Y:S02]  /*c8a0*/  MOV R88, R140 ;  /* 0x0000008c00587202 */ /* 0x000fe40000000f00 */
        /* <DEDUP_REMOVED lines=48> */
[----:B------:R-:W-:Y:S01]  /*cbb0*/  IMAD.MOV.U32 R140, RZ, RZ, R94 ;  /* 0x000000ffff8c7224 */ /* 0x000fe200078e005e */
[----:B------:R-:W-:Y:S01]  /*cbc0*/  LOP3.LUT R130, R121, R92, R95, 0x96, !PT ;  /* 0x0000005c79827212 */ /* 0x000fe200078e965f */
[----:B------:R-:W-:Y:S02]  /*cbd0*/  IMAD.MOV.U32 R124, RZ, RZ, R114 ;  /* 0x000000ffff7c7224 */ /* 0x000fe400078e0072 */
[----:B------:R-:W-:-:S07]  /*cbe0*/  IMAD.MOV.U32 R94, RZ, RZ, RZ ;  /* 0x000000ffff5e7224 */ /* 0x000fce00078e00ff */
.L_x_2496:
[----:B------:R-:W-:Y:S05]  /*cbf0*/  BSYNC.RECONVERGENT B1 ;  /* 0x0000000000017941 */ /* 0x000fea0003800200 */
.L_x_2495:
[----:B------:R-:W-:Y:S01]  /*cc00*/  I2FP.F32.U32 R93, R88 ;  /* 0x00000058005d7245 */ /* 0x000fe20000201000 */
[----:B------:R-:W-:Y:S01]  /*cc10*/  HADD2.F32 R95, -RZ, R89.H0_H0 ;  /* 0x20000059ff5f7230 */ /* 0x000fe20000004100 */
        /* <DEDUP_REMOVED lines=20> */
.L_x_2502:
        /* <DEDUP_REMOVED lines=13> */
.L_x_2504:
[----:B------:R-:W-:Y:S05]  /*ce30*/  BSYNC.RECONVERGENT B2 ;  /* 0x0000000000027941 */ /* 0x000fea0003800200 */
.L_x_2503:
[----:B------:R-:W-:Y:S01]  /*ce40*/  IMAD.WIDE.U32 R94, R134, -0x326172a9, RZ ;  /* 0xcd9e8d57865e7825 */ /* 0x000fe200078e00ff */
[----:B------:R-:W-:-:S03]  /*ce50*/  LOP3.LUT R120, R107, R93, R3, 0x96, !PT ;  /* 0x0000005d6b787212 */ /* 0x000fc600078e9603 */
[----:B------:R-:W-:Y:S01]  /*ce60*/  IMAD.MOV.U32 R88, RZ, RZ, R140 ;  /* 0x000000ffff587224 */ /* 0x000fe200078e008c */
        /* <DEDUP_REMOVED lines=52> */
.L_x_2501:
[----:B------:R-:W-:Y:S05]  /*d1b0*/  BSYNC.RECONVERGENT B1 ;  /* 0x0000000000017941 */ /* 0x000fea0003800200 */
.L_x_2500:
        /* <DEDUP_REMOVED lines=25> */
.L_x_2507:
        /* <DEDUP_REMOVED lines=13> */
.L_x_2509:
[----:B------:R-:W-:Y:S05]  /*d420*/  BSYNC.RECONVERGENT B2 ;  /* 0x0000000000027941 */ /* 0x000fea0003800200 */
.L_x_2508:
[----:B------:R-:W-:Y:S01]  /*d430*/  IMAD.WIDE.U32 R94, R134, -0x326172a9, RZ ;  /* 0xcd9e8d57865e7825 */ /* 0x000fe200078e00ff */
[----:B------:R-:W-:-:S03]  /*d440*/  LOP3.LUT R120, R107, R93, R3, 0x96, !PT ;  /* 0x0000005d6b787212 */ /* 0x000fc600078e9603 */
        /* <DEDUP_REMOVED lines=51> */
[----:B------:R-:W-:Y:S01]  /*d780*/  IMAD.MOV.U32 R94, RZ, RZ, RZ ;  /* 0x000000ffff5e7224 */ /* 0x000fe200078e00ff */
[----:B------:R-:W-:-:S07]  /*d790*/  MOV R140, R114 ;  /* 0x00000072008c7202 */ /* 0x000fce0000000f00 */
.L_x_2506:
[----:B------:R-:W-:Y:S05]  /*d7a0*/  BSYNC.RECONVERGENT B1 ;  /* 0x0000000000017941 */ /* 0x000fea0003800200 */
.L_x_2505:
[----:B------:R-:W-:Y:S01]  /*d7b0*/  I2FP.F32.U32 R93, R88 ;  /* 0x00000058005d7245 */ /* 0x000fe20000201000 */
[----:B------:R-:W-:Y:S01]  /*d7c0*/  HADD2.F32 R89, -RZ, R89.H1_H1 ;  /* 0x30000059ff597230 */ /* 0x000fe20000004100 */
        /* <DEDUP_REMOVED lines=20> */
.L_x_2512:
        /* <DEDUP_REMOVED lines=13> */
.L_x_2514:
[----:B------:R-:W-:Y:S05]  /*d9e0*/  BSYNC.RECONVERGENT B2 ;  /* 0x0000000000027941 */ /* 0x000fea0003800200 */
.L_x_2513:
        /* <DEDUP_REMOVED lines=55> */
.L_x_2511:
[----:B------:R-:W-:Y:S05]  /*dd60*/  BSYNC.RECONVERGENT B1 ;  /* 0x0000000000017941 */ /* 0x000fea0003800200 */
.L_x_2510:
        /* <DEDUP_REMOVED lines=25> */
.L_x_2517:
        /* <DEDUP_REMOVED lines=13> */
.L_x_2519:
[----:B------:R-:W-:Y:S05]  /*dfd0*/  BSYNC.RECONVERGENT B2 ;  /* 0x0000000000027941 */ /* 0x000fea0003800200 */
.L_x_2518:
        /* <DEDUP_REMOVED lines=53> */
[----:B------:R-:W-:Y:S02]  /*e330*/  IMAD.MOV.U32 R140, RZ, RZ, R94 ;  /* 0x000000ffff8c7224 */ /* 0x000fe400078e005e */
[----:B------:R-:W-:-:S07]  /*e340*/  HFMA2 R94, -RZ, RZ, 0, 0 ;  /* 0x00000000ff5e7431 */ /* 0x000fce00000001ff */
.L_x_2516:
[----:B------:R-:W-:Y:S05]  /*e350*/  BSYNC.RECONVERGENT B1 ;  /* 0x0000000000017941 */ /* 0x000fea0003800200 */
.L_x_2515:
        /* <DEDUP_REMOVED lines=20> */
.L_x_2522:
        /* <DEDUP_REMOVED lines=13> */
.L_x_2524:
[----:B------:R-:W-:Y:S05]  /*e570*/  BSYNC.RECONVERGENT B2 ;  /* 0x0000000000027941 */ /* 0x000fea0003800200 */
.L_x_2523:
[----:B------:R-:W-:Y:S01]  /*e580*/  IMAD.WIDE.U32 R92, R134, -0x326172a9, RZ ;  /* 0xcd9e8d57865c7825 */ /* 0x000fe200078e00ff */
[----:B------:R-:W-:Y:S02]  /*e590*/  LOP3.LUT R120, R107, R89, R3, 0x96, !PT ;  /* 0x000000596b787212 */ /* 0x000fe400078e9603 */
[----:B------:R-:W-:Y:S02]  /*e5a0*/  IADD3 R115, PT, PT, R3, 0x76cf5d0a, RZ ;  /* 0x76cf5d0a03737810 */ /* 0x000fe40007ffe0ff */
        /* <DEDUP_REMOVED lines=49> */
[----:B------:R-:W-:Y:S01]  /*e8c0*/  IMAD.MOV.U32 R92, RZ, RZ, RZ ;  /* 0x000000ffff5c7224 */ /* 0x000fe200078e00ff */
[----:B------:R-:W-:Y:S01]  /*e8d0*/  MOV R88, R140 ;  /* 0x0000008c00587202 */ /* 0x000fe20000000f00 */
[----:B------:R-:W-:-:S07]  /*e8e0*/  IMAD.MOV.U32 R140, RZ, RZ, R94 ;  /* 0x000000ffff8c7224 */ /* 0x000fce00078e005e */
.L_x_2521:
[----:B------:R-:W-:Y:S05]  /*e8f0*/  BSYNC.RECONVERGENT B1 ;  /* 0x0000000000017941 */ /* 0x000fea0003800200 */
.L_x_2520:
        /* <DEDUP_REMOVED lines=25> */
.L_x_2527:
        /* <DEDUP_REMOVED lines=13> */
.L_x_2529:
[----:B------:R-:W-:Y:S05]  /*eb60*/  BSYNC.RECONVERGENT B2 ;  /* 0x0000000000027941 */ /* 0x000fea0003800200 */
.L_x_2528:
        /* <DEDUP_REMOVED lines=55> */
.L_x_2526:
[----:B------:R-:W-:Y:S05]  /*eee0*/  BSYNC.RECONVERGENT B1 ;  /* 0x0000000000017941 */ /* 0x000fea0003800200 */
.L_x_2525:
        /* <DEDUP_REMOVED lines=20> */
.L_x_2532:
        /* <DEDUP_REMOVED lines=13> */
.L_x_2534:
[----:B------:R-:W-:Y:S05]  /*f100*/  BSYNC.RECONVERGENT B2 ;  /* 0x0000000000027941 */ /* 0x000fea0003800200 */
.L_x_2533:
[----:B------:R-:W-:Y:S01]  /*f110*/  IMAD.WIDE.U32 R120, R134, -0x326172a9, RZ ;  /* 0xcd9e8d5786787825 */ /* 0x000fe200078e00ff */
[----:B------:R-:W-:-:S04]  /*f120*/  LOP3.LUT R88, R107, R95, R3, 0x96, !PT ;  /* 0x0000005f6b587212 */ /* 0x000fc800078e9603 */
        /* <DEDUP_REMOVED lines=53> */
.L_x_2531:
[----:B------:R-:W-:Y:S05]  /*f480*/  BSYNC.RECONVERGENT B1 ;  /* 0x0000000000017941 */ /* 0x000fea0003800200 */
.L_x_2530:
[----:B------:R-:W-:Y:S01]  /*f490*/  I2FP.F32.U32 R89, R88 ;  /* 0x0000005800597245 */ /* 0x000fe20000201000 */
[----:B------:R-:W-:Y:S01]  /*f4a0*/  HADD2.F32 R93, -RZ, R86.H1_H1 ;  /* 0x30000056ff5d7230 */ /* 0x000fe20000004100 */
[----:B------:R-:W-:Y:S01]  /*f4b0*/  BSSY.RECONVERGENT B1, `(.L_x_2535) ;  /* 0x000005c000017945 */ /* 0x000fe20003800200 */
[----:B------:R-:W-:Y:S02]  /*f4c0*/  @P1 HADD2.F32 R161, -RZ, R82.H1_H1 ;  /* 0x30000052ffa11230 */ /* 0x000fe40000004100 */
        /* <DEDUP_REMOVED lines=21> */
.L_x_2537:
        /* <DEDUP_REMOVED lines=13> */
.L_x_2539:
[----:B------:R-:W-:Y:S05]  /*f6f0*/  BSYNC.RECONVERGENT B2 ;  /* 0x0000000000027941 */ /* 0x000fea0003800200 */
.L_x_2538:
[----:B------:R-:W-:Y:S01]  /*f700*/  IMAD.WIDE.U32 R162, R134, -0x326172a9, RZ ;  /* 0xcd9e8d5786a27825 */ /* 0x000fe200078e00ff */
[----:B------:R-:W-:-:S03]  /*f710*/  LOP3.LUT R88, R107, R95, R3, 0x96, !PT ;  /* 0x0000005f6b587212 */ /* 0x000fc600078e9603 */
[----:B------:R-:W-:Y:S01]  /*f720*/  VIADD R121, R3, 0xbb67ae85 ;  /* 0xbb67ae8503797836 */ /* 0x000fe20000000000 */
[----:B------:R-:W-:Y:S01]  /*f730*/  LOP3.LUT R92, R105, R163, R2, 0x96, !PT ;  /* 0x000000a3695c7212 */ /* 0x000fe200078e9602 */
        /* <DEDUP_REMOVED lines=51> */
.L_x_2536:
[----:B------:R-:W-:Y:S05]  /*fa70*/  BSYNC.RECONVERGENT B1 ;  /* 0x0000000000017941 */ /* 0x000fea0003800200 */
.L_x_2535:
[----:B------:R-:W-:Y:S01]  /*fa80*/  I2FP.F32.U32 R89, R89 ;  /* 0x0000005900597245 */ /* 0x000fe20000201000 */
[----:B------:R-:W-:Y:S01]  /*fa90*/  HADD2.F32 R93, -RZ, R91.H0_H0 ;  /* 0x2000005bff5d7230 */ /* 0x000fe20000004100 */
        /* <DEDUP_REMOVED lines=18> */
.L_x_2542:
        /* <DEDUP_REMOVED lines=13> */
.L_x_2544:
[----:B------:R-:W-:Y:S05]  /*fc90*/  BSYNC.RECONVERGENT B2 ;  /* 0x0000000000027941 */ /* 0x000fea0003800200 */
.L_x_2543:
[----:B------:R-:W-:Y:S01]  /*fca0*/  IMAD.WIDE.U32 R162, R134, -0x326172a9, RZ ;  /* 0xcd9e8d5786a27825 */ /* 0x000fe200078e00ff */
[----:B------:R-:W-:Y:S02]  /*fcb0*/  LOP3.LUT R88, R107, R95, R3, 0x96, !PT ;  /* 0x0000005f6b587212 */ /* 0x000fe400078e9603 */
        /* <DEDUP_REMOVED lines=21> */
[----:B------:R-:W-:Y:S02]  /*fe10*/  IADD3 R121, PT, PT, R3, -0x56f99767, RZ ;  /* 0xa906689903797810 */ /* 0x000fe40007ffe0ff */
        /* <DEDUP_REMOVED lines=31> */
.L_x_2541:
[----:B------:R-:W-:Y:S05]  /*10010*/  BSYNC.RECONVERGENT B1 ;  /* 0x0000000000017941 */ /* 0x000fea0003800200 */
.L_x_2540:
[----:B------:R-:W-:Y:S01]  /*10020*/  I2FP.F32.U32 R89, R88 ;  /* 0x0000005800597245 */ /* 0x000fe20000201000 */
[----:B------:R-:W-:Y:S01]  /*10030*/  HADD2.F32 R93, -RZ, R87.H0_H0 ;  /* 0x20000057ff5d7230 */ /* 0x000fe20000004100 */
[----:B------:R-:W-:Y:S01]  /*10040*/  BSSY.RECONVERGENT B1, `(.L_x_2545) ;  /* 0x000005c000017945 */ /* 0x000fe20003800200 */
[----:B------:R-:W-:Y:S02]  /*10050*/  @P1 HADD2.F32 R163, -RZ, R83.H0_H0 ;  /* 0x20000053ffa31230 */ /* 0x000fe40000004100 */
        /* <DEDUP_REMOVED lines=21> */
.L_x_2547:
        /* <DEDUP_REMOVED lines=13> */
.L_x_2549:
[----:B------:R-:W-:Y:S05]  /*10280*/  BSYNC.RECONVERGENT B2 ;  /* 0x0000000000027941 */ /* 0x000fea0003800200 */
.L_x_2548:
        /* <DEDUP_REMOVED lines=48> */
[----:B------:R-:W-:-:S03]  /*10590*/  MOV R124, R94 ;  /* 0x0000005e007c7202 */ /* 0x000fc60000000f00 */
[----:B------:R-:W-:Y:S01]  /*105a0*/  VIADD R89, R2, 0x8ff34781 ;  /* 0x8ff3478102597836 */ /* 0x000fe20000000000 */
[----:B------:R-:W-:Y:S01]  /*105b0*/  LOP3.LUT R130, R195, R88, R93, 0x96, !PT ;  /* 0x00000058c3827212 */ /* 0x000fe200078e965d */
[----:B------:R-:W-:Y:S02]  /*105c0*/  HFMA2 R93, -RZ, RZ, 0, 0 ;  /* 0x00000000ff5d7431 */ /* 0x000fe400000001ff */
[----:B------:R-:W-:Y:S01]  /*105d0*/  IMAD.MOV.U32 R88, RZ, RZ, R140 ;  /* 0x000000ffff587224 */ /* 0x000fe200078e008c */
[----:B------:R-:W-:Y:S01]  /*105e0*/  LOP3.LUT R126, R89, R196, R95, 0x96, !PT ;  /* 0x000000c4597e7212 */ /* 0x000fe200078e965f */
[----:B------:R-:W-:-:S07]  /*105f0*/  IMAD.MOV.U32 R140, RZ, RZ, R92 ;  /* 0x000000ffff8c7224 */ /* 0x000fce00078e005c */
.L_x_2546:
[----:B------:R-:W-:Y:S05]  /*10600*/  BSYNC.RECONVERGENT B1 ;  /* 0x0000000000017941 */ /* 0x000fea0003800200 */
.L_x_2545:
[----:B------:R-:W-:Y:S01]  /*10610*/  I2FP.F32.U32 R89, R88 ;  /* 0x0000005800597245 */ /* 0x000fe20000201000 */
[----:B------:R-:W-:Y:S01]  /*10620*/  HADD2.F32 R91, -RZ, R91.H1_H1 ;  /* 0x3000005bff5b7230 */ /* 0x000fe20000004100 */
        /* <DEDUP_REMOVED lines=18> */
.L_x_2552:
        /* <DEDUP_REMOVED lines=15> */
.L_x_2554:
[----:B------:R-:W-:Y:S05]  /*10840*/  BSYNC.RECONVERGENT B2 ;  /* 0x0000000000027941 */ /* 0x000fea0003800200 */
.L_x_2553:
        /* <DEDUP_REMOVED lines=55> */
.L_x_2551:
[----:B------:R-:W-:Y:S05]  /*10bc0*/  BSYNC.RECONVERGENT B1 ;  /* 0x0000000000017941 */ /* 0x000fea0003800200 */
.L_x_2550:
[----:B------:R-:W-:Y:S01]  /*10bd0*/  I2FP.F32.U32 R89, R88 ;  /* 0x0000005800597245 */ /* 0x000fe20000201000 */
[----:B------:R-:W-:Y:S01]  /*10be0*/  HADD2.F32 R93, -RZ, R87.H1_H1 ;  /* 0x30000057ff5d7230 */ /* 0x000fe20000004100 */
[----:B------:R-:W-:Y:S01]  /*10bf0*/  PRMT R90, R154, 0x5410, R90 ;  /* 0x000054109a5a7816 */ /* 0x000fe2000000005a */
[----:B------:R-:W-:Y:S02]  /*10c00*/  @P1 HADD2.F32 R195, -RZ, R83.H1_H1 ;  /* 0x30000053ffc31230 */ /* 0x000fe40000004100 */
[----:B------:R-:W-:Y:S01]  /*10c10*/  FFMA.FTZ R89, R89, R152, 1.1641532182693481445e-10 ;  /* 0x2f00000059597423 */ /* 0x000fe20000010098 */
[----:B------:R-:W-:-:S04]  /*10c20*/  FMUL.FTZ R88, R93, R150 ;  /* 0x000000965d587220 */ /* 0x000fc80000410000 */
[----:B------:R-:W-:Y:S02]  /*10c30*/  FSETP.GTU.FTZ.AND P6, PT, R89, R148, PT ;  /* 0x000000945900720b */ /* 0x000fe40003fdc000 */
[----:B------:R-:W-:Y:S02]  /*10c40*/  PRMT R89, R128, 0x5410, R146 ;  /* 0x0000541080597816 */ /* 0x000fe40000000092 */
[----:B------:R-:W-:-:S05]  /*10c50*/  FSEL R88, R88, RZ, !P6 ;  /* 0x000000ff58587208 */ /* 0x000fca0007000000 */
[----:B------:R-:W-:-:S04]  /*10c60*/  FADD.FTZ R88, R91, R88 ;  /* 0x000000585b587221 */ /* 0x000fc80000010000 */
[----:B------:R-:W-:Y:S01]  /*10c70*/  @P1 FADD.FTZ R195, R195, R88 ;  /* 0x00000058c3c31221 */ /* 0x000fe20000010000 */
[----:B------:R-:W-:Y:S02]  /*10c80*/  @!P1 MOV R195, R88 ;  /* 0x0000005800c39202 */ /* 0x000fe40000000f00 */
[----:B------:R-:W-:Y:S02]  /*10c90*/  SEL R88, RZ, 0x1, P6 ;  /* 0x00000001ff587807 */ /* 0x000fe40003000000 */
[----:B------:R-:W-:Y:S02]  /*10ca0*/  F2FP.F16.F32.PACK_AB R91, RZ, R195 ;  /* 0x000000c3ff5b723e */ /* 0x000fe400000000ff */
[----:B------:R-:W-:Y:S02]  /*10cb0*/  PRMT R128, R88, 0x7610, R128 ;  /* 0x0000761058807816 */ /* 0x000fe40000000080 */
[----:B------:R-:W-:Y:S02]  /*10cc0*/  PRMT R88, R142, 0x5410, R144 ;  /* 0x000054108e587816 */ /* 0x000fe40000000090 */
[----:B------:R-:W-:Y:S01]  /*10cd0*/  PRMT R91, R156, 0x5410, R91 ;  /* 0x000054109c5b7816 */ /* 0x000fe2000000005b */
[----:B------:R-:W-:Y:S06]  /*10ce0*/  BRA `(.L_x_2555) ;  /* 0x0000002c00e07947 */ /* 0x000fec0003800000 */
.L_x_2474:
        /* <DEDUP_REMOVED lines=16> */
.L_x_2558:
        /* <DEDUP_REMOVED lines=13> */
.L_x_2560:
[----:B------:R-:W-:Y:S05]  /*10ec0*/  BSYNC.RECONVERGENT B2 ;  /* 0x0000000000027941 */ /* 0x000fea0003800200 */
.L_x_2559:
        /* <DEDUP_REMOVED lines=51> */
[----:B------:R-:W-:Y:S01]  /*11200*/  IMAD.MOV.U32 R94, RZ, RZ, RZ ;  /* 0x000000ffff5e7224 */ /* 0x000fe200078e00ff */
[----:B------:R-:W-:Y:S02]  /*11210*/  LOP3.LUT R130, R95, R92, R157, 0x96, !PT ;  /* 0x0000005c5f827212 */ /* 0x000fe400078e969d */
[----:B------:R-:W-:-:S07]  /*11220*/  MOV R92, R142 ;  /* 0x0000008e005c7202 */ /* 0x000fce0000000f00 */
.L_x_2557:
[----:B------:R-:W-:Y:S05]  /*11230*/  BSYNC.RECONVERGENT B1 ;  /* 0x0000000000017941 */ /* 0x000fea0003800200 */
.L_x_2556:
        /* <DEDUP_REMOVED lines=10> */
[----:B------:R-:W-:-:S02]  /*112e0*/  HFMA2 R127, -RZ, RZ, 0, 1.1920928955078125e-07 ;  /* 0x00000002ff7f7431 */ /* 0x000fc400000001ff */
[----:B0-----:R-:W-:Y:S01]  /*112f0*/  FMUL.FTZ R95, R95, R146 ;  /* 0x000000925f5f7220 */ /* 0x001fe20000410000 */
[----:B-1----:R-:W-:-:S04]  /*11300*/  FSETP.GTU.FTZ.AND P2, PT, R93, R148, PT ;  /* 0x000000945d00720b */ /* 0x002fc80003f5c000 */
[----:B------:R-:W-:Y:S02]  /*11310*/  FSEL R123, R95, RZ, !P2 ;  /* 0x000000ff5f7b7208 */ /* 0x000fe40005000000 */
[----:B------:R-:W-:-:S03]  /*11320*/  PLOP3.LUT P2, PT, P2, PT, PT, 0x8, 0x80 ;  /* 0x000000000080781c */ /* 0x000fc6000174e170 */
[----:B------:R-:W-:Y:S01]  /*11330*/  @P1 FADD.FTZ R123, R92, R123 ;  /* 0x0000007b5c7b1221 */ /* 0x000fe20000010000 */
[----:B------:R-:W-:-:S04]  /*11340*/  IMAD.MOV.U32 R92, RZ, RZ, R124 ;  /* 0x000000ffff5c7224 */ /* 0x000fc800078e007c */
        /* <DEDUP_REMOVED lines=11> */
.L_x_2563:
        /* <DEDUP_REMOVED lines=13> */
.L_x_2565:
[----:B------:R-:W-:Y:S05]  /*114d0*/  BSYNC.RECONVERGENT B2 ;  /* 0x0000000000027941 */ /* 0x000fea0003800200 */
.L_x_2564:
        /* <DEDUP_REMOVED lines=39> */
[----:B------:R-:W-:Y:S01]  /*11750*/  HFMA2 R127, -RZ, RZ, 0, 0 ;  /* 0x00000000ff7f7431 */ /* 0x000fe200000001ff */
[----:B------:R-:W-:Y:S01]  /*11760*/  LOP3.LUT R95, R95, R92, R125, 0x96, !PT ;  /* 0x0000005c5f5f7212 */ /* 0x000fe200078e967d */
[----:B------:R-:W-:-:S04]  /*11770*/  IMAD.WIDE.U32 R92, R93, -0x2daee0ad, RZ ;  /* 0xd2511f535d5c7825 */ /* 0x000fc800078e00ff */
[----:B------:R-:W-:-:S04]  /*11780*/  IMAD.WIDE.U32 R94, R95, -0x326172a9, RZ ;  /* 0xcd9e8d575f5e7825 */ /* 0x000fc800078e00ff */
[C---:B------:R-:W-:Y:S01]  /*11790*/  VIADD R125, R3.reuse, 0xdb3d7428 ;  /* 0xdb3d7428037d7836 */ /* 0x040fe20000000000 */
        /* <DEDUP_REMOVED lines=10> */
.L_x_2562:
[----:B------:R-:W-:Y:S05]  /*11840*/  BSYNC.RECONVERGENT B1 ;  /* 0x0000000000017941 */ /* 0x000fea0003800200 */
.L_x_2561:
        /* <DEDUP_REMOVED lines=25> */
.L_x_2568:
        /* <DEDUP_REMOVED lines=13> */
.L_x_2570:
[----:B------:R-:W-:Y:S05]  /*11ab0*/  BSYNC.RECONVERGENT B2 ;  /* 0x0000000000027941 */ /* 0x000fea0003800200 */
.L_x_2569:
[----:B------:R-:W-:Y:S01]  /*11ac0*/  IMAD.WIDE.U32 R94, R134, -0x326172a9, RZ ;  /* 0xcd9e8d57865e7825 */ /* 0x000fe200078e00ff */
[----:B------:R-:W-:Y:S02]  /*11ad0*/  LOP3.LUT R156, R107, R93, R3, 0x96, !PT ;  /* 0x0000005d6b9c7212 */ /* 0x000fe400078e9603 */
[----:B------:R-:W-:Y:S02]  /*11ae0*/  MOV R88, R140 ;  /* 0x0000008c00587202 */ /* 0x000fe40000000f00 */
[----:B------:R-:W-:Y:S01]  /*11af0*/  LOP3.LUT R126, R105, R95, R2, 0x96, !PT ;  /* 0x0000005f697e7212 */ /* 0x000fe200078e9602 */
[----:B------:R-:W-:Y:S02]  /*11b00*/  VIADD R95, R3, 0xbb67ae85 ;  /* 0xbb67ae85035f7836 */ /* 0x000fe40000000000 */
[----:B------:R-:W-:-:S04]  /*11b10*/  IMAD.WIDE.U32 R156, R156, -0x326172a9, RZ ;  /* 0xcd9e8d579c9c7825 */ /* 0x000fc800078e00ff */
[----:B------:R-:W-:Y:S01]  /*11b20*/  IMAD.WIDE.U32 R126, R126, -0x2daee0ad, RZ ;  /* 0xd2511f537e7e7825 */ /* 0x000fe200078e00ff */
[----:B------:R-:W-:Y:S02]  /*11b30*/  LOP3.LUT R93, R97, R94, R157, 0x96, !PT ;  /* 0x0000005e615d7212 */ /* 0x000fe400078e969d */
[----:B------:R-:W-:Y:S02]  /*11b40*/  IADD3 R157, PT, PT, R3, 0x76cf5d0a, RZ ;  /* 0x76cf5d0a039d7810 */ /* 0x000fe40007ffe0ff */
        /* <DEDUP_REMOVED lines=32> */
[----:B------:R-:W-:-:S04]  /*11d50*/  IMAD.WIDE.U32 R92, R93, -0x2daee0ad, RZ ;  /* 0xd2511f535d5c7825 */ /* 0x000fc800078e00ff */
[----:B------:R-:W-:-:S04]  /*11d60*/  IMAD.WIDE.U32 R94, R95, -0x326172a9, RZ ;  /* 0xcd9e8d575f5e7825 */ /* 0x000fc800078e00ff */
[C---:B------:R-:W-:Y:S01]  /*11d70*/  VIADD R127, R3.reuse, 0xdb3d7428 ;  /* 0xdb3d7428037f7836 */ /* 0x040fe20000000000 */
[----:B------:R-:W-:Y:S01]  /*11d80*/  LOP3.LUT R156, R102, R156, R95, 0x96, !PT ;  /* 0x0000009c669c7212 */ /* 0x000fe200078e965f */
[----:B------:R-:W-:-:S03]  /*11d90*/  VIADD R95, R3, 0x96a522ad ;  /* 0x96a522ad035f7836 */ /* 0x000fc60000000000 */
[----:B------:R-:W-:Y:S01]  /*11da0*/  LOP3.LUT R127, R127, R126, R93, 0x96, !PT ;  /* 0x0000007e7f7f7212 */ /* 0x000fe200078e965d */
[----:B------:R-:W-:Y:S01]  /*11db0*/  IMAD.WIDE.U32 R156, R156, -0x2daee0ad, RZ ;  /* 0xd2511f539c9c7825 */ /* 0x000fe200078e00ff */
[----:B------:R-:W-:-:S03]  /*11dc0*/  IADD3 R93, PT, PT, R2, -0x700cb87f, RZ ;  /* 0x8ff34781025d7810 */ /* 0x000fc60007ffe0ff */
[----:B------:R-:W-:Y:S01]  /*11dd0*/  IMAD.WIDE.U32 R158, R127, -0x326172a9, RZ ;  /* 0xcd9e8d577f9e7825 */ /* 0x000fe200078e00ff */
[----:B------:R-:W-:-:S03]  /*11de0*/  LOP3.LUT R130, R95, R92, R157, 0x96, !PT ;  /* 0x0000005c5f827212 */ /* 0x000fc600078e969d */
[----:B------:R-:W-:Y:S01]  /*11df0*/  IMAD.MOV.U32 R124, RZ, RZ, R158 ;  /* 0x000000ffff7c7224 */ /* 0x000fe200078e009e */
[----:B------:R-:W-:Y:S01]  /*11e00*/  LOP3.LUT R126, R93, R94, R159, 0x96, !PT ;  /* 0x0000005e5d7e7212 */ /* 0x000fe200078e969f */
[----:B------:R-:W-:Y:S02]  /*11e10*/  IMAD.MOV.U32 R140, RZ, RZ, R156 ;  /* 0x000000ffff8c7224 */ /* 0x000fe400078e009c */
[----:B------:R-:W-:-:S07]  /*11e20*/  IMAD.MOV.U32 R92, RZ, RZ, RZ ;  /* 0x000000ffff5c7224 */ /* 0x000fce00078e00ff */
.L_x_2567:
[----:B------:R-:W-:Y:S05]  /*11e30*/  BSYNC.RECONVERGENT B1 ;  /* 0x0000000000017941 */ /* 0x000fea0003800200 */
.L_x_2566:
[----:B------:R-:W-:Y:S01]  /*11e40*/  I2FP.F32.U32 R93, R88 ;  /* 0x00000058005d7245 */ /* 0x000fe20000201000 */
[----:B------:R-:W-:Y:S01]  /*11e50*/  HADD2.F32 R95, -RZ, R89.H0_H0 ;  /* 0x20000059ff5f7230 */ /* 0x000fe20000004100 */
[----:B------:R-:W-:Y:S01]  /*11e60*/  LOP3.LUT R138, R138, 0xfffffffb, RZ, 0xc0, !PT ;  /* 0xfffffffb8a8a7812 */ /* 0x000fe200078ec0ff */
[----:B------:R-:W-:Y:S01]  /*11e70*/  @P1 HADD2.F32 R88, -RZ, R81.H0_H0 ;  /* 0x20000051ff581230 */ /* 0x000fe20000004100 */
[----:B------:R-:W-:Y:S01]  /*11e80*/  BSSY.RECONVERGENT B1, `(.L_x_2571) ;  /* 0x000005a000017945 */ /* 0x000fe20003800200 */
[----:B------:R-:W-:Y:S01]  /*11e90*/  FFMA.FTZ R93, R93, R150, 1.1641532182693481445e-10 ;  /* 0x2f0000005d5d7423 */ /* 0x000fe20000010096 */
[----:B------:R-:W-:Y:S01]  /*11ea0*/  FMUL.FTZ R95, R95, R146 ;  /* 0x000000925f5f7220 */ /* 0x000fe20000410000 */
[----:B------:R-:W-:-:S03]  /*11eb0*/  HFMA2 R94, -RZ, RZ, 0, 1.1920928955078125e-07 ;  /* 0x00000002ff5e7431 */ /* 0x000fc600000001ff */
[----:B------:R-:W-:-:S04]  /*11ec0*/  FSETP.GTU.FTZ.AND P2, PT, R93, R148, PT ;  /* 0x000000945d00720b */ /* 0x000fc80003f5c000 */
[----:B------:R-:W-:Y:S02]  /*11ed0*/  FSEL R127, R95, RZ, !P2 ;  /* 0x000000ff5f7f7208 */ /* 0x000fe40005000000 */
[----:B------:R-:W-:Y:S02]  /*11ee0*/  PLOP3.LUT P3, PT, P2, PT, PT, 0x8, 0x80 ;  /* 0x000000000080781c */ /* 0x000fe4000176e170 */
[----:B------:R-:W-:Y:S01]  /*11ef0*/  ISETP.NE.AND P2, PT, R92, 0x1, PT ;  /* 0x000000015c00780c */ /* 0x000fe20003f45270 */
[----:B------:R-:W-:Y:S01]  /*11f00*/  @P1 FADD.FTZ R127, R88, R127 ;  /* 0x0000007f587f1221 */ /* 0x000fe20000010000 */
[----:B------:R-:W-:-:S04]  /*11f10*/  IMAD.MOV.U32 R88, RZ, RZ, R124 ;  /* 0x000000ffff587224 */ /* 0x000fc800078e007c */
[----:B------:R-:W-:-:S05]  /*11f20*/  F2FP.F16.F32.PACK_AB R152, RZ, R127 ;  /* 0x0000007fff98723e */ /* 0x000fca00000000ff */
        /* <DEDUP_REMOVED lines=10> */
.L_x_2573:
        /* <DEDUP_REMOVED lines=13> */
.L_x_2575:
[----:B------:R-:W-:Y:S05]  /*120a0*/  BSYNC.RECONVERGENT B2 ;  /* 0x0000000000027941 */ /* 0x000fea0003800200 */
.L_x_2574:
        /* <DEDUP_REMOVED lines=55> */
.L_x_2572:
[----:B------:R-:W-:Y:S05]  /*12420*/  BSYNC.RECONVERGENT B1 ;  /* 0x0000000000017941 */ /* 0x000fea0003800200 */
.L_x_2571:
        /* <DEDUP_REMOVED lines=25> */
.L_x_2578:
        /* <DEDUP_REMOVED lines=13> */
.L_x_2580:
[----:B------:R-:W-:Y:S05]  /*12690*/  BSYNC.RECONVERGENT B2 ;  /* 0x0000000000027941 */ /* 0x000fea0003800200 */
.L_x_2579:
        /* <DEDUP_REMOVED lines=24> */
[----:B------:R-:W-:-:S03]  /*12820*/  LOP3.LUT R160, R89, R88, R159, 0x96, !PT ;  /* 0x0000005859a07212 */ /* 0x000fc600078e969f */
        /* <DEDUP_REMOVED lines=30> */
.L_x_2577:
[----:B------:R-:W-:Y:S05]  /*12a10*/  BSYNC.RECONVERGENT B1 ;  /* 0x0000000000017941 */ /* 0x000fea0003800200 */
.L_x_2576:
        /* <DEDUP_REMOVED lines=8> */
[----:B------:R-:W-:Y:S01]  /*12aa0*/  FSETP.GTU.FTZ.AND P2, PT, R89, R148, PT ;  /* 0x000000945900720b */ /* 0x000fe20003f5c000 */
[----:B------:R-:W-:-:S03]  /*12ab0*/  IMAD.MOV.U32 R89, RZ, RZ, R124 ;  /* 0x000000ffff597224 */ /* 0x000fc600078e007c */
[----:B------:R-:W-:Y:S02]  /*12ac0*/  FSEL R159, R93, RZ, !P2 ;  /* 0x000000ff5d9f7208 */ /* 0x000fe40005000000 */
[----:B------:R-:W-:-:S03]  /*12ad0*/  PLOP3.LUT P2, PT, P2, PT, PT, 0x8, 0x80 ;  /* 0x000000000080781c */ /* 0x000fc6000174e170 */
[----:B------:R-:W-:-:S05]  /*12ae0*/  @P1 FADD.FTZ R159, R88, R159 ;  /* 0x0000009f589f1221 */ /* 0x000fca0000010000 */
        /* <DEDUP_REMOVED lines=10> */
.L_x_2583:
        /* <DEDUP_REMOVED lines=13> */
.L_x_2585:
[----:B------:R-:W-:Y:S05]  /*12c60*/  BSYNC.RECONVERGENT B2 ;  /* 0x0000000000027941 */ /* 0x000fea0003800200 */
.L_x_2584:
        /* <DEDUP_REMOVED lines=55> */
.L_x_2582:
[----:B------:R-:W-:Y:S05]  /*12fe0*/  BSYNC.RECONVERGENT B1 ;  /* 0x0000000000017941 */ /* 0x000fea0003800200 */
.L_x_2581:
        /* <DEDUP_REMOVED lines=23> */
.L_x_2588:
        /* <DEDUP_REMOVED lines=13> */
.L_x_2590:
[----:B------:R-:W-:Y:S05]  /*13230*/  BSYNC.RECONVERGENT B2 ;  /* 0x0000000000027941 */ /* 0x000fea0003800200 */
.L_x_2589:
        /* <DEDUP_REMOVED lines=55> */
.L_x_2587:
[----:B------:R-:W-:Y:S05]  /*135b0*/  BSYNC.RECONVERGENT B1 ;  /* 0x0000000000017941 */ /* 0x000fea0003800200 */
.L_x_2586:
        /* <DEDUP_REMOVED lines=10> */
[----:B------:R-:W-:-:S03]  /*13660*/  PLOP3.LUT P4, PT, P4, PT, PT, 0x8, 0x80 ;  /* 0x000000000080781c */ /* 0x000fc6000278e170 */
[----:B------:R-:W-:Y:S01]  /*13670*/  @P1 FADD.FTZ R163, R88, R163 ;  /* 0x000000a358a31221 */ /* 0x000fe20000010000 */
[----:B------:R-:W-:-:S04]  /*13680*/  MOV R88, R124 ;  /* 0x0000007c00587202 */ /* 0x000fc80000000f00 */
        /* <DEDUP_REMOVED lines=10> */
.L_x_2593:
        /* <DEDUP_REMOVED lines=13> */
.L_x_2595:
[----:B------:R-:W-:Y:S05]  /*13800*/  BSYNC.RECONVERGENT B2 ;  /* 0x0000000000027941 */ /* 0x000fea0003800200 */
.L_x_2594:
        /* <DEDUP_REMOVED lines=52> */
[----:B------:R-:W-:Y:S02]  /*13b50*/  IMAD.MOV.U32 R88, RZ, RZ, R140 ;  /* 0x000000ffff587224 */ /* 0x000fe400078e008c */
[----:B------:R-:W-:Y:S01]  /*13b60*/  IMAD.MOV.U32 R140, RZ, RZ, R92 ;  /* 0x000000ffff8c7224 */ /* 0x000fe200078e005c */
[----:B------:R-:W-:-:S07]  /*13b70*/  LOP3.LUT R126, R89, R196, R95, 0x96, !PT ;  /* 0x000000c4597e7212 */ /* 0x000fce00078e965f */
.L_x_2592:
[----:B------:R-:W-:Y:S05]  /*13b80*/  BSYNC.RECONVERGENT B1 ;  /* 0x0000000000017941 */ /* 0x000fea0003800200 */
.L_x_2591:
        /* <DEDUP_REMOVED lines=8> */
[----:B------:R-:W-:Y:S02]  /*13c10*/  FSEL R195, R91, RZ, !P5 ;  /* 0x000000ff5bc37208 */ /* 0x000fe40006800000 */
[----:B------:R-:W-:-:S03]  /*13c20*/  PLOP3.LUT P5, PT, P5, PT, PT, 0x8, 0x80 ;  /* 0x000000000080781c */ /* 0x000fc60002fae170 */
[----:B------:R-:W-:Y:S01]  /*13c30*/  @P1 FADD.FTZ R195, R88, R195 ;  /* 0x000000c358c31221 */ /* 0x000fe20000010000 */
[----:B------:R-:W-:-:S04]  /*13c40*/  PRMT R88, R142, 0x5410, R144 ;  /* 0x000054108e587816 */ /* 0x000fc80000000090 */
[----:B------:R-:W-:-:S04]  /*13c50*/  F2FP.F16.F32.PACK_AB R91, RZ, R195 ;  /* 0x000000c3ff5b723e */ /* 0x000fc800000000ff */
[----:B------:R-:W-:-:S07]  /*13c60*/  PRMT R91, R158, 0x5410, R91 ;  /* 0x000054109e5b7816 */ /* 0x000fce000000005b */
.L_x_2555:
        /* <DEDUP_REMOVED lines=43> */
.L_x_2596:
[----:B------:R-:W-:Y:S01]  /*13f20*/  IMAD.MOV.U32 R142, RZ, RZ, R140 ;  /* 0x000000ffff8e7224 */ /* 0x000fe200078e008c */
[----:B------:R-:W-:-:S07]  /*13f30*/  IADD3 R0, PT, PT, R0, 0x80, RZ ;  /* 0x0000008000007810 */ /* 0x000fce0007ffe0ff */
.L_x_2473:
[----:B------:R-:W-:Y:S05]  /*13f40*/  BSYNC.RECONVERGENT B0 ;  /* 0x0000000000007941 */ /* 0x000fea0003800200 */
.L_x_2472:
        /* <DEDUP_REMOVED lines=12> */
[----:B0-----:R-:W-:-:S04]  /*14010*/  IMAD.WIDE.U32 R88, R0, 0x10, R88 ;  /* 0x0000001000587825 */ /* 0x001fc800078e0058 */
[C---:B-1----:R-:W-:Y:S02]  /*14020*/  @P0 IMAD.WIDE.U32 R92, R0.reuse, 0x10, R90 ;  /* 0x00000010005c0825 */ /* 0x042fe400078e005a */
[----:B------:R-:W5:Y:S04]  /*14030*/  LDG.E.128 R88, desc[UR6][R88.64] ;  /* 0x0000000658587981 */ /* 0x000f68000c1e1d00 */
[----:B------:R0:W5:Y:S01]  /*14040*/  @P0 LDG.E.128 R84, desc[UR6][R92.64] ;  /* 0x000000065c540981 */ /* 0x000162000c1e1d00 */
[----:B--2---:R-:W-:-:S05]  /*14050*/  @P1 IMAD.WIDE.U32 R94, R0, 0x10, R94 ;  /* 0x00000010005e1825 */ /* 0x004fca00078e005e */
[----:B------:R0:W5:Y:S01]  /*14060*/  @P1 LDG.E.128 R80, desc[UR6][R94.64] ;  /* 0x000000065e501981 */ /* 0x000162000c1e1d00 */
[----:B------:R-:W-:Y:S05]  /*14070*/  @!P0 BRA `(.L_x_2599) ;  /* 0x0000005c00788947 */ /* 0x000fea0003800000 */
        /* <DEDUP_REMOVED lines=16> */
.L_x_2602:
        /* <DEDUP_REMOVED lines=13> */
.L_x_2604:
[----:B------:R-:W-:Y:S05]  /*14250*/  BSYNC.RECONVERGENT B2 ;  /* 0x0000000000027941 */ /* 0x000fea0003800200 */
.L_x_2603:
        /* <DEDUP_REMOVED lines=52> */
[----:B------:R-:W-:Y:S01]  /*145a0*/  IMAD.MOV.U32 R92, RZ, RZ, R142 ;  /* 0x000000ffff5c7224 */ /* 0x000fe200078e008e */
[----:B------:R-:W-:Y:S01]  /*145b0*/  LOP3.LUT R130, R121, R130, R95, 0x96, !PT ;  /* 0x0000008279827212 */ /* 0x000fe200078e965f */
[----:B------:R-:W-:-:S07]  /*145c0*/  IMAD.MOV.U32 R94, RZ, RZ, RZ ;  /* 0x000000ffff5e7224 */ /* 0x000fce00078e00ff */
.L_x_2601:
[----:B------:R-:W-:Y:S05]  /*145d0*/  BSYNC.RECONVERGENT B1 ;  /* 0x0000000000017941 */ /* 0x000fea0003800200 */
.L_x_2600:
[----:B------:R-:W0:Y:S01]  /*145e0*/  LDC R148, c[0x0][0x408] ;  /* 0x00010200ff947b82 */ /* 0x000e220000000800 */
[----:B------:R-:W-:Y:S01]  /*145f0*/  I2FP.F32.U32 R93, R92 ;  /* 0x0000005c005d7245 */ /* 0x000fe20000201000 */
[----:B------:R-:W-:Y:S02]  /*14600*/  HFMA2 R152, -RZ, RZ, 0.1171875, 0 ;  /* 0x2f800000ff987431 */ /* 0x000fe400000001ff */
[----:B-----5:R-:W-:Y:S01]  /*14610*/  HADD2.F32 R95, -RZ, R88.H0_H0 ;  /* 0x20000058ff5f7230 */ /* 0x020fe20000004100 */
[----:B------:R-:W-:Y:S01]  /*14620*/  ISETP.NE.AND P2, PT, R94, 0x1, PT ;  /* 0x000000015e00780c */ /* 0x000fe20003f45270 */
[----:B------:R-:W-:Y:S01]  /*14630*/  BSSY.RECONVERGENT B1, `(.L_x_2605) ;  /* 0x0000059000017945 */ /* 0x000fe20003800200 */
[----:B------:R-:W-:Y:S01]  /*14640*/  LOP3.LUT R138, R138, 0xffffffef, RZ, 0xc0, !PT ;  /* 0xffffffef8a8a7812 */ /* 0x000fe200078ec0ff */
[----:B------:R-:W-:Y:S01]  /*14650*/  FFMA.FTZ R93, R93, R152, 1.1641532182693481445e-10 ;  /* 0x2f0000005d5d7423 */ /* 0x000fe20000010098 */
[----:B------:R-:W1:Y:S01]  /*14660*/  LDC R150, c[0x0][0x404] ;  /* 0x00010100ff967b82 */ /* 0x000e620000000800 */
        /* <DEDUP_REMOVED lines=16> */
.L_x_2607:
        /* <DEDUP_REMOVED lines=13> */
.L_x_2609:
[----:B------:R-:W-:Y:S05]  /*14840*/  BSYNC.RECONVERGENT B2 ;  /* 0x0000000000027941 */ /* 0x000fea0003800200 */
.L_x_2608:
[----:B------:R-:W-:Y:S01]  /*14850*/  IMAD.WIDE.U32 R94, R134, -0x326172a9, RZ ;  /* 0xcd9e8d57865e7825 */ /* 0x000fe200078e00ff */
[----:B------:R-:W-:-:S03]  /*14860*/  LOP3.LUT R120, R107, R93, R3, 0x96, !PT ;  /* 0x0000005d6b787212 */ /* 0x000fc600078e9603 */
[----:B------:R-:W-:Y:S01]  /*14870*/  IMAD.MOV.U32 R110, RZ, RZ, RZ ;  /* 0x000000ffff6e7224 */ /* 0x000fe200078e00ff */
        /* <DEDUP_REMOVED lines=51> */
[----:B------:R-:W-:-:S07]  /*14bb0*/  IMAD.MOV.U32 R140, RZ, RZ, R94 ;  /* 0x000000ffff8c7224 */ /* 0x000fce00078e005e */
.L_x_2606:
[----:B------:R-:W-:Y:S05]  /*14bc0*/  BSYNC.RECONVERGENT B1 ;  /* 0x0000000000017941 */ /* 0x000fea0003800200 */
.L_x_2605:
        /* <DEDUP_REMOVED lines=25> */
.L_x_2612:
        /* <DEDUP_REMOVED lines=13> */
.L_x_2614:
[----:B------:R-:W-:Y:S05]  /*14e30*/  BSYNC.RECONVERGENT B2 ;  /* 0x0000000000027941 */ /* 0x000fea0003800200 */
.L_x_2613:
        /* <DEDUP_REMOVED lines=55> */
.L_x_2611:
[----:B------:R-:W-:Y:S05]  /*151b0*/  BSYNC.RECONVERGENT B1 ;  /* 0x0000000000017941 */ /* 0x000fea0003800200 */
.L_x_2610:
[----:B------:R-:W-:Y:S01]  /*151c0*/  I2FP.F32.U32 R93, R92 ;  /* 0x0000005c005d7245 */ /* 0x000fe20000201000 */
[----:B------:R-:W-:Y:S01]  /*151d0*/  HADD2.F32 R95, -RZ, R88.H1_H1 ;  /* 0x30000058ff5f7230 */ /* 0x000fe20000004100 */
        /* <DEDUP_REMOVED lines=20> */
.L_x_2617:
        /* <DEDUP_REMOVED lines=13> */
.L_x_2619:
[----:B------:R-:W-:Y:S05]  /*153f0*/  BSYNC.RECONVERGENT B2 ;  /* 0x0000000000027941 */ /* 0x000fea0003800200 */
.L_x_2618:
        /* <DEDUP_REMOVED lines=39> */
[----:B------:R-:W-:Y:S02]  /*15670*/  LOP3.LUT R130, R101, R94, R121, 0x96, !PT ;  /* 0x0000005e65827212 */ /* 0x000fe400078e9679 */
        /* <DEDUP_REMOVED lines=11> */
[----:B------:R-:W-:Y:S01]  /*15730*/  IMAD.MOV.U32 R124, RZ, RZ, R114 ;  /* 0x000000ffff7c7224 */ /* 0x000fe200078e0072 */
[----:B------:R-:W-:Y:S01]  /*15740*/  LOP3.LUT R130, R121, R130, R95, 0x96, !PT ;  /* 0x0000008279827212 */ /* 0x000fe200078e965f */
[----:B------:R-:W-:Y:S01]  /*15750*/  IMAD.MOV.U32 R92, RZ, RZ, RZ ;  /* 0x000000ffff5c7224 */ /* 0x000fe200078e00ff */
[----:B------:R-:W-:-:S07]  /*15760*/  MOV R140, R94 ;  /* 0x0000005e008c7202 */ /* 0x000fce0000000f00 */
.L_x_2616:
[----:B------:R-:W-:Y:S05]  /*15770*/  BSYNC.RECONVERGENT B1 ;  /* 0x0000000000017941 */ /* 0x000fea0003800200 */
.L_x_2615:
        /* <DEDUP_REMOVED lines=25> */
.L_x_2622:
        /* <DEDUP_REMOVED lines=13> */
.L_x_2624:
[----:B------:R-:W-:Y:S05]  /*159e0*/  BSYNC.RECONVERGENT B2 ;  /* 0x0000000000027941 */ /* 0x000fea0003800200 */
.L_x_2623:
        /* <DEDUP_REMOVED lines=55> */
.L_x_2621:
[----:B------:R-:W-:Y:S05]  /*15d60*/  BSYNC.RECONVERGENT B1 ;  /* 0x0000000000017941 */ /* 0x000fea0003800200 */
.L_x_2620:
[----:B------:R-:W-:Y:S01]  /*15d70*/  I2FP.F32.U32 R93, R88 ;  /* 0x00000058005d7245 */ /* 0x000fe20000201000 */
[----:B------:R-:W-:Y:S01]  /*15d80*/  HADD2.F32 R95, -RZ, R89.H0_H0 ;  /* 0x20000059ff5f7230 */ /* 0x000fe20000004100 */
        /* <DEDUP_REMOVED lines=20> */
.L_x_2627:
        /* <DEDUP_REMOVED lines=13> */
.L_x_2629:
[----:B------:R-:W-:Y:S05]  /*15fa0*/  BSYNC.RECONVERGENT B2 ;  /* 0x0000000000027941 */ /* 0x000fea0003800200 */
.L_x_2628:
[----:B------:R-:W-:Y:S01]  /*15fb0*/  IMAD.WIDE.U32 R94, R134, -0x326172a9, RZ ;  /* 0xcd9e8d57865e7825 */ /* 0x000fe200078e00ff */
[----:B------:R-:W-:-:S03]  /*15fc0*/  LOP3.LUT R120, R107, R93, R3, 0x96, !PT ;  /* 0x0000005d6b787212 */ /* 0x000fc600078e9603 */
        /* <DEDUP_REMOVED lines=51> */
[----:B------:R-:W-:Y:S01]  /*16300*/  LOP3.LUT R130, R95, R92, R115, 0x96, !PT ;  /* 0x0000005c5f827212 */ /* 0x000fe200078e9673 */
[----:B------:R-:W-:-:S07]  /*16310*/  HFMA2 R92, -RZ, RZ, 0, 0 ;  /* 0x00000000ff5c7431 */ /* 0x000fce00000001ff */
.L_x_2626:
[----:B------:R-:W-:Y:S05]  /*16320*/  BSYNC.RECONVERGENT B1 ;  /* 0x0000000000017941 */ /* 0x000fea0003800200 */
.L_x_2625:
        /* <DEDUP_REMOVED lines=25> */
.L_x_2632:
        /* <DEDUP_REMOVED lines=13> */
.L_x_2634:
[----:B------:R-:W-:Y:S05]  /*16590*/  BSYNC.RECONVERGENT B2 ;  /* 0x0000000000027941 */ /* 0x000fea0003800200 */
.L_x_2633:
        /* <DEDUP_REMOVED lines=52> */
[----:B------:R-:W-:Y:S02]  /*168e0*/  VIADD R95, R3, 0x96a522ad ;  /* 0x96a522ad035f7836 */ /* 0x000fe40000000000 */
[----:B------:R-:W-:-:S03]  /*168f0*/  IMAD.MOV.U32 R140, RZ, RZ, R114 ;  /* 0x000000ffff8c7224 */ /* 0x000fc600078e0072 */
[----:B------:R-:W-:-:S07]  /*16900*/  LOP3.LUT R130, R95, R92, R115, 0x96, !PT ;  /* 0x0000005c5f827212 */ /* 0x000fce00078e9673 */
.L_x_2631:
[----:B------:R-:W-:Y:S05]  /*16910*/  BSYNC.RECONVERGENT B1 ;  /* 0x0000000000017941 */ /* 0x000fea0003800200 */
.L_x_2630:
        /* <DEDUP_REMOVED lines=22> */
.L_x_2637:
        /* <DEDUP_REMOVED lines=13> */
.L_x_2639:
[----:B------:R-:W-:Y:S05]  /*16b50*/  BSYNC.RECONVERGENT B2 ;  /* 0x0000000000027941 */ /* 0x000fea0003800200 */
.L_x_2638:
        /* <DEDUP_REMOVED lines=55> */
.L_x_2636:
[----:B------:R-:W-:Y:S05]  /*16ed0*/  BSYNC.RECONVERGENT B1 ;  /* 0x0000000000017941 */ /* 0x000fea0003800200 */
.L_x_2635:
        /* <DEDUP_REMOVED lines=25> */
.L_x_2642:
        /* <DEDUP_REMOVED lines=13> */
.L_x_2644:
[----:B------:R-:W-:Y:S05]  /*17140*/  BSYNC.RECONVERGENT B2 ;  /* 0x0000000000027941 */ /* 0x000fea0003800200 */
.L_x_2643:
        /* <DEDUP_REMOVED lines=54> */
[----:B------:R-:W-:-:S07]  /*174b0*/  HFMA2 R94, -RZ, RZ, 0, 0 ;  /* 0x00000000ff5e7431 */ /* 0x000fce00000001ff */
.L_x_2641:
[----:B------:R-:W-:Y:S05]  /*174c0*/  BSYNC.RECONVERGENT B1 ;  /* 0x0000000000017941 */ /* 0x000fea0003800200 */
.L_x_2640:
        /* <DEDUP_REMOVED lines=20> */
.L_x_2647:
        /* <DEDUP_REMOVED lines=13> */
.L_x_2649:
[----:B------:R-:W-:Y:S05]  /*176e0*/  BSYNC.RECONVERGENT B2 ;  /* 0x0000000000027941 */ /* 0x000fea0003800200 */
.L_x_2648:
        /* <DEDUP_REMOVED lines=55> */
.L_x_2646:
[----:B------:R-:W-:Y:S05]  /*17a60*/  BSYNC.RECONVERGENT B1 ;  /* 0x0000000000017941 */ /* 0x000fea0003800200 */
.L_x_2645:
        /* <DEDUP_REMOVED lines=13> */
[----:B------:R-:W-:Y:S02]  /*17b40*/  @!P1 MOV R167, R88 ;  /* 0x0000005800a79202 */ /* 0x000fe40000000f00 */
[----:B------:R-:W-:Y:S02]  /*17b50*/  MOV R88, R124 ;  /* 0x0000007c00587202 */ /* 0x000fe40000000f00 */
[----:B------:R-:W-:-:S03]  /*17b60*/  F2FP.F16.F32.PACK_AB R154, RZ, R167 ;  /* 0x000000a7ff9a723e */ /* 0x000fc600000000ff */
        /* <DEDUP_REMOVED lines=9> */
.L_x_2652:
        /* <DEDUP_REMOVED lines=13> */
.L_x_2654:
[----:B------:R-:W-:Y:S05]  /*17cd0*/  BSYNC.RECONVERGENT B2 ;  /* 0x0000000000027941 */ /* 0x000fea0003800200 */
.L_x_2653:
[----:B------:R-:W-:Y:S01]  /*17ce0*/  IMAD.WIDE.U32 R94, R134, -0x326172a9, RZ ;  /* 0xcd9e8d57865e7825 */ /* 0x000fe200078e00ff */
[----:B------:R-:W-:-:S04]  /*17cf0*/  LOP3.LUT R88, R107, R93, R3, 0x96, !PT ;  /* 0x0000005d6b587212 */ /* 0x000fc800078e9603 */
        /* <DEDUP_REMOVED lines=53> */
.L_x_2651:
[----:B------:R-:W-:Y:S05]  /*18050*/  BSYNC.RECONVERGENT B1 ;  /* 0x0000000000017941 */ /* 0x000fea0003800200 */
.L_x_2650:
        /* <DEDUP_REMOVED lines=20> */
.L_x_2657:
        /* <DEDUP_REMOVED lines=13> */
.L_x_2659:
[----:B------:R-:W-:Y:S05]  /*18270*/  BSYNC.RECONVERGENT B2 ;  /* 0x0000000000027941 */ /* 0x000fea0003800200 */
.L_x_2658:
        /* <DEDUP_REMOVED lines=55> */
.L_x_2656:
[----:B------:R-:W-:Y:S05]  /*185f0*/  BSYNC.RECONVERGENT B1 ;  /* 0x0000000000017941 */ /* 0x000fea0003800200 */
.L_x_2655:
[----:B------:R-:W-:Y:S01]  /*18600*/  I2FP.F32.U32 R89, R88 ;  /* 0x0000005800597245 */ /* 0x000fe20000201000 */
[----:B------:R-:W-:Y:S01]  /*18610*/  HADD2.F32 R93, -RZ, R86.H1_H1 ;  /* 0x30000056ff5d7230 */ /* 0x000fe20000004100 */
[----:B------:R-:W-:Y:S01]  /*18620*/  BSSY.RECONVERGENT B1, `(.L_x_2660) ;  /* 0x000005c000017945 */ /* 0x000fe20003800200 */
[----:B------:R-:W-:Y:S01]  /*18630*/  @P1 HADD2.F32 R169, -RZ, R82.H1_H1 ;  /* 0x30000052ffa91230 */ /* 0x000fe20000004100 */
        /* <DEDUP_REMOVED lines=21> */
.L_x_2662:
        /* <DEDUP_REMOVED lines=13> */
.L_x_2664:
[----:B------:R-:W-:Y:S05]  /*18860*/  BSYNC.RECONVERGENT B2 ;  /* 0x0000000000027941 */ /* 0x000fea0003800200 */
.L_x_2663:
        /* <DEDUP_REMOVED lines=55> */
.L_x_2661:
[----:B------:R-:W-:Y:S05]  /*18be0*/  BSYNC.RECONVERGENT B1 ;  /* 0x0000000000017941 */ /* 0x000fea0003800200 */
.L_x_2660:
        /* <DEDUP_REMOVED lines=20> */
.L_x_2667:
        /* <DEDUP_REMOVED lines=13> */
.L_x_2669:
[----:B------:R-:W-:Y:S05]  /*18e00*/  BSYNC.RECONVERGENT B2 ;  /* 0x0000000000027941 */ /* 0x000fea0003800200 */
.L_x_2668:
[----:B------:R-:W-:Y:S01]  /*18e10*/  IMAD.WIDE.U32 R170, R134, -0x326172a9, RZ ;  /* 0xcd9e8d5786aa7825 */ /* 0x000fe200078e00ff */
[----:B------:R-:W-:Y:S02]  /*18e20*/  LOP3.LUT R88, R107, R95, R3, 0x96, !PT ;  /* 0x0000005f6b587212 */ /* 0x000fe400078e9603 */
[----:B------:R-:W-:Y:S02]  /*18e30*/  IADD3 R121, PT, PT, R3, -0x4498517b, RZ ;  /* 0xbb67ae8503797810 */ /* 0x000fe40007ffe0ff */
        /* <DEDUP_REMOVED lines=47> */
[----:B------:R-:W-:-:S05]  /*19130*/  VIADD R95, R3, 0x96a522ad ;  /* 0x96a522ad035f7836 */ /* 0x000fca0000000000 */
[----:B------:R-:W-:Y:S01]  /*19140*/  LOP3.LUT R130, R95, R88, R93, 0x96, !PT ;  /* 0x000000585f827212 */ /* 0x000fe200078e965d */
[----:B------:R-:W-:Y:S01]  /*19150*/  IMAD.MOV.U32 R88, RZ, RZ, R140 ;  /* 0x000000ffff587224 */ /* 0x000fe200078e008c */
[----:B------:R-:W-:Y:S01]  /*19160*/  MOV R140, R92 ;  /* 0x0000005c008c7202 */ /* 0x000fe20000000f00 */
[----:B------:R-:W-:-:S07]  /*19170*/  IMAD.MOV.U32 R92, RZ, RZ, RZ ;  /* 0x000000ffff5c7224 */ /* 0x000fce00078e00ff */
.L_x_2666:
[----:B------:R-:W-:Y:S05]  /*19180*/  BSYNC.RECONVERGENT B1 ;  /* 0x0000000000017941 */ /* 0x000fea0003800200 */
.L_x_2665:
        /* <DEDUP_REMOVED lines=25> */
.L_x_2672:
        /* <DEDUP_REMOVED lines=13> */
.L_x_2674:
[----:B------:R-:W-:Y:S05]  /*193f0*/  BSYNC.RECONVERGENT B2 ;  /* 0x0000000000027941 */ /* 0x000fea0003800200 */
.L_x_2673:
        /* <DEDUP_REMOVED lines=55> */
.L_x_2671:
[----:B------:R-:W-:Y:S05]  /*19770*/  BSYNC.RECONVERGENT B1 ;  /* 0x0000000000017941 */ /* 0x000fea0003800200 */
.L_x_2670:
        /* <DEDUP_REMOVED lines=20> */
.L_x_2677:
        /* <DEDUP_REMOVED lines=15> */
.L_x_2679:
[----:B------:R-:W-:Y:S05]  /*199b0*/  BSYNC.RECONVERGENT B2 ;  /* 0x0000000000027941 */ /* 0x000fea0003800200 */
.L_x_2678:
[----:B------:R-:W-:Y:S01]  /*199c0*/  IMAD.WIDE.U32 R94, R134, -0x326172a9, RZ ;  /* 0xcd9e8d57865e7825 */ /* 0x000fe200078e00ff */
[----:B------:R-:W-:-:S03]  /*199d0*/  LOP3.LUT R88, R107, R191, R3, 0x96, !PT ;  /* 0x000000bf6b587212 */ /* 0x000fc600078e9603 */
[----:B------:R-:W-:Y:S01]  /*199e0*/  HFMA2 R132, -RZ, RZ, 0, 0 ;  /* 0x00000000ff847431 */ /* 0x000fe200000001ff */
        /* <DEDUP_REMOVED lines=52> */
.L_x_2676:
[----:B------:R-:W-:Y:S05]  /*19d30*/  BSYNC.RECONVERGENT B1 ;  /* 0x0000000000017941 */ /* 0x000fea0003800200 */
.L_x_2675:
        /* <DEDUP_REMOVED lines=10> */
[--C-:B------:R-:W-:Y:S01]  /*19de0*/  @P1 FADD.FTZ R191, R191, R88.reuse ;  /* 0x00000058bfbf1221 */ /* 0x100fe20000010000 */
[----:B------:R-:W-:Y:S01]  /*19df0*/  @!P1 IMAD.MOV.U32 R191, RZ, RZ, R88 ;  /* 0x000000ffffbf9224 */ /* 0x000fe200078e0058 */
[----:B------:R-:W-:-:S04]  /*19e00*/  SEL R88, RZ, 0x1, P6 ;  /* 0x00000001ff587807 */ /* 0x000fc80003000000 */
[----:B------:R-:W-:Y:S02]  /*19e10*/  F2FP.F16.F32.PACK_AB R91, RZ, R191 ;  /* 0x000000bfff5b723e */ /* 0x000fe400000000ff */
[----:B------:R-:W-:Y:S02]  /*19e20*/  PRMT R128, R88, 0x7610, R128 ;  /* 0x0000761058807816 */ /* 0x000fe40000000080 */
[----:B------:R-:W-:Y:S02]  /*19e30*/  PRMT R88, R142, 0x5410, R144 ;  /* 0x000054108e587816 */ /* 0x000fe40000000090 */
[----:B------:R-:W-:Y:S01]  /*19e40*/  PRMT R91, R156, 0x5410, R91 ;  /* 0x000054109c5b7816 */ /* 0x000fe2000000005b */
[----:B------:R-:W-:Y:S06]  /*19e50*/  BRA `(.L_x_2680) ;  /* 0x0000002c00e87947 */ /* 0x000fec0003800000 */
.L_x_2599:
[----:B------:R-:W-:Y:S01]  /*19e60*/  ISETP.NE.AND P2, PT, R132, 0x1, PT ;  /* 0x000000018400780c */ /* 0x000fe20003f45270 */
[----:B------:R-:W-:Y:S01]  /*19e70*/  BSSY.RECONVERGENT B1, `(.L_x_2681) ;  /* 0x0000054000017945 */ /* 0x000fe20003800200 */
[----:B0-----:R-:W-:Y:S01]  /*19e80*/  MOV R94, 0x2 ;  /* 0x00000002005e7802 */ /* 0x001fe20000000f00 */
[----:B------:R-:W-:Y:S01]  /*19e90*/  IMAD.MOV.U32 R92, RZ, RZ, R124 ;  /* 0x000000ffff5c7224 */ /* 0x000fe200078e007c */
[----:B------:R-:W-:-:S09]  /*19ea0*/  MOV R140, R142 ;  /* 0x0000008e008c7202 */ /* 0x000fd20000000f00 */
        /* <DEDUP_REMOVED lines=11> */
.L_x_2683:
        /* <DEDUP_REMOVED lines=13> */
.L_x_2685:
[----:B------:R-:W-:Y:S05]  /*1a030*/  BSYNC.RECONVERGENT B2 ;  /* 0x0000000000027941 */ /* 0x000fea0003800200 */
.L_x_2684:
[----:B------:R-:W-:Y:S01]  /*1a040*/  IMAD.WIDE.U32 R94, R134, -0x326172a9, RZ ;  /* 0xcd9e8d57865e7825 */ /* 0x000fe200078e00ff */
[----:B------:R-:W-:Y:S02]  /*1a050*/  LOP3.LUT R132, R107, R93, R3, 0x96, !PT ;  /* 0x0000005d6b847212 */ /* 0x000fe400078e9603 */
[----:B------:R-:W-:Y:S02]  /*1a060*/  IADD3 R129, PT, PT, R2, 0x3c6ef372, RZ ;  /* 0x3c6ef37202817810 */ /* 0x000fe40007ffe0ff */
        /* <DEDUP_REMOVED lines=45> */
[----:B------:R-:W-:Y:S02]  /*1a340*/  MOV R124, R130 ;  /* 0x00000082007c7202 */ /* 0x000fe40000000f00 */
[----:B------:R-:W-:Y:S01]  /*1a350*/  LOP3.LUT R126, R93, R94, R131, 0x96, !PT ;  /* 0x0000005e5d7e7212 */ /* 0x000fe200078e9683 */
[----:B------:R-:W-:Y:S02]  /*1a360*/  VIADD R95, R3, 0x96a522ad ;  /* 0x96a522ad035f7836 */ /* 0x000fe40000000000 */
[----:B------:R-:W-:Y:S02]  /*1a370*/  IMAD.MOV.U32 R140, RZ, RZ, R132 ;  /* 0x000000ffff8c7224 */ /* 0x000fe400078e0084 */
[----:B------:R-:W-:Y:S01]  /*1a380*/  IMAD.MOV.U32 R94, RZ, RZ, RZ ;  /* 0x000000ffff5e7224 */ /* 0x000fe200078e00ff */
[----:B------:R-:W-:Y:S02]  /*1a390*/  LOP3.LUT R130, R95, R92, R133, 0x96, !PT ;  /* 0x0000005c5f827212 */ /* 0x000fe400078e9685 */
[----:B------:R-:W-:-:S07]  /*1a3a0*/  MOV R92, R142 ;  /* 0x0000008e005c7202 */ /* 0x000fce0000000f00 */
.L_x_2682:
[----:B------:R-:W-:Y:S05]  /*1a3b0*/  BSYNC.RECONVERGENT B1 ;  /* 0x0000000000017941 */ /* 0x000fea0003800200 */
.L_x_2681:
[----:B------:R-:W0:Y:S01]  /*1a3c0*/  LDC R146, c[0x0][0x408] ;  /* 0x00010200ff927b82 */ /* 0x000e220000000800 */
[----:B------:R-:W-:Y:S01]  /*1a3d0*/  I2FP.F32.U32 R93, R92 ;  /* 0x0000005c005d7245 */ /* 0x000fe20000201000 */
[----:B------:R-:W-:Y:S02]  /*1a3e0*/  HFMA2 R150, -RZ, RZ, 0.1171875, 0 ;  /* 0x2f800000ff967431 */ /* 0x000fe400000001ff */
[----:B-----5:R-:W-:Y:S01]  /*1a3f0*/  HADD2.F32 R95, -RZ, R88.H0_H0 ;  /* 0x20000058ff5f7230 */ /* 0x020fe20000004100 */
[----:B------:R-:W-:Y:S01]  /*1a400*/  ISETP.NE.AND P2, PT, R94, 0x1, PT ;  /* 0x000000015e00780c */ /* 0x000fe20003f45270 */
[----:B------:R-:W-:Y:S01]  /*1a410*/  @P1 HADD2.F32 R92, -RZ, R80.H0_H0 ;  /* 0x20000050ff5c1230 */ /* 0x000fe20000004100 */
[----:B------:R-:W-:Y:S01]  /*1a420*/  LOP3.LUT R138, R138, 0xffffffef, RZ, 0xc0, !PT ;  /* 0xffffffef8a8a7812 */ /* 0x000fe200078ec0ff */
[----:B------:R-:W-:Y:S01]  /*1a430*/  FFMA.FTZ R93, R93, R150, 1.1641532182693481445e-10 ;  /* 0x2f0000005d5d7423 */ /* 0x000fe20000010096 */
[----:B------:R-:W1:Y:S01]  /*1a440*/  LDC R148, c[0x0][0x404] ;  /* 0x00010100ff947b82 */ /* 0x000e620000000800 */
[----:B------:R-:W-:Y:S01]  /*1a450*/  BSSY.RECONVERGENT B1, `(.L_x_2686) ;  /* 0x0000058000017945 */ /* 0x000fe20003800200 */
[----:B------:R-:W-:-:S02]  /*1a460*/  IMAD.MOV.U32 R132, RZ, RZ, 0x2 ;  /* 0x00000002ff847424 */ /* 0x000fc400078e00ff */
[----:B0-----:R-:W-:Y:S01]  /*1a470*/  FMUL.FTZ R95, R95, R146 ;  /* 0x000000925f5f7220 */ /* 0x001fe20000410000 */
[----:B-1----:R-:W-:-:S04]  /*1a480*/  FSETP.GTU.FTZ.AND P3, PT, R93, R148, PT ;  /* 0x000000945d00720b */ /* 0x002fc80003f7c000 */
[----:B------:R-:W-:Y:S02]  /*1a490*/  FSEL R129, R95, RZ, !P3 ;  /* 0x000000ff5f817208 */ /* 0x000fe40005800000 */
[----:B------:R-:W-:-:S03]  /*1a4a0*/  PLOP3.LUT P3, PT, P3, PT, PT, 0x8, 0x80 ;  /* 0x000000000080781c */ /* 0x000fc60001f6e170 */
[----:B------:R-:W-:Y:S01]  /*1a4b0*/  @P1 FADD.FTZ R129, R92, R129 ;  /* 0x000000815c811221 */ /* 0x000fe20000010000 */
[----:B------:R-:W-:-:S04]  /*1a4c0*/  MOV R92, R124 ;  /* 0x0000007c005c7202 */ /* 0x000fc80000000f00 */
        /* <DEDUP_REMOVED lines=11> */
.L_x_2688:
        /* <DEDUP_REMOVED lines=8> */
[----:B------:R-:W-:Y:S01]  /*1a600*/  @!P2 IADD3 R94, PT, PT, R107, 0x1, RZ ;  /* 0x000000016b5ea810 */ /* 0x000fe20007ffe0ff */
[----:B------:R-:W-:-:S03]  /*1a610*/  @!P2 IMAD.MOV.U32 R105, RZ, RZ, RZ ;  /* 0x000000ffff69a224 */ /* 0x000fc600078e00ff */
[----:B------:R-:W-:-:S13]  /*1a620*/  ISETP.NE.AND P3, PT, R134, RZ, !P2 ;  /* 0x000000ff8600720c */ /* 0x000fda0005765270 */
[----:B------:R-:W-:-:S05]  /*1a630*/  @P3 IMAD.MOV R94, RZ, RZ, R107 ;  /* 0x000000ffff5e3224 */ /* 0x000fca00078e026b */
[----:B------:R-:W-:-:S07]  /*1a640*/  @!P2 MOV R107, R94 ;  /* 0x0000005e006ba202 */ /* 0x000fce0000000f00 */
.L_x_2690:
[----:B------:R-:W-:Y:S05]  /*1a650*/  BSYNC.RECONVERGENT B2 ;  /* 0x0000000000027941 */ /* 0x000fea0003800200 */
.L_x_2689:
        /* <DEDUP_REMOVED lines=49> */
[----:B------:R-:W-:Y:S02]  /*1a970*/  MOV R124, R130 ;  /* 0x00000082007c7202 */ /* 0x000fe40000000f00 */
[----:B------:R-:W-:Y:S02]  /*1a980*/  LOP3.LUT R126, R93, R94, R131, 0x96, !PT ;  /* 0x0000005e5d7e7212 */ /* 0x000fe400078e9683 */
[----:B------:R-:W-:Y:S01]  /*1a990*/  LOP3.LUT R130, R95, R92, R133, 0x96, !PT ;  /* 0x0000005c5f827212 */ /* 0x000fe200078e9685 */
[----:B------:R-:W-:Y:S01]  /*1a9a0*/  IMAD.MOV.U32 R92, RZ, RZ, R140 ;  /* 0x000000ffff5c7224 */ /* 0x000fe200078e008c */
[----:B------:R-:W-:Y:S01]  /*1a9b0*/  MOV R140, R132 ;  /* 0x00000084008c7202 */ /* 0x000fe20000000f00 */
[----:B------:R-:W-:-:S07]  /*1a9c0*/  IMAD.MOV.U32 R132, RZ, RZ, RZ ;  /* 0x000000ffff847224 */ /* 0x000fce00078e00ff */
.L_x_2687:
[----:B------:R-:W-:Y:S05]  /*1a9d0*/  BSYNC.RECONVERGENT B1 ;  /* 0x0000000000017941 */ /* 0x000fea0003800200 */
.L_x_2686:
[----:B------:R-:W-:Y:S01]  /*1a9e0*/  I2FP.F32.U32 R93, R92 ;  /* 0x0000005c005d7245 */ /* 0x000fe20000201000 */
[----:B------:R-:W-:Y:S01]  /*1a9f0*/  HADD2.F32 R95, -RZ, R88.H1_H1 ;  /* 0x30000058ff5f7230 */ /* 0x000fe20000004100 */
[----:B------:R-:W-:Y:S01]  /*1aa00*/  LOP3.LUT R138, R138, 0xfffffff7, RZ, 0xc0, !PT ;  /* 0xfffffff78a8a7812 */ /* 0x000fe200078ec0ff */
[----:B------:R-:W-:Y:S01]  /*1aa10*/  @P1 HADD2.F32 R88, -RZ, R80.H1_H1 ;  /* 0x30000050ff581230 */ /* 0x000fe20000004100 */
        /* <DEDUP_REMOVED lines=21> */
.L_x_2693:
        /* <DEDUP_REMOVED lines=13> */
.L_x_2695:
[----:B------:R-:W-:Y:S05]  /*1ac40*/  BSYNC.RECONVERGENT B2 ;  /* 0x0000000000027941 */ /* 0x000fea0003800200 */
.L_x_2694:
        /* <DEDUP_REMOVED lines=53> */
[----:B------:R-:W-:Y:S02]  /*1afa0*/  HFMA2 R92, -RZ, RZ, 0, 0 ;  /* 0x00000000ff5c7431 */ /* 0x000fe400000001ff */
[----:B------:R-:W-:-:S07]  /*1afb0*/  IMAD.MOV.U32 R140, RZ, RZ, R132 ;  /* 0x000000ffff8c7224 */ /* 0x000fce00078e0084 */
.L_x_2692:
[----:B------:R-:W-:Y:S05]  /*1afc0*/  BSYNC.RECONVERGENT B1 ;  /* 0x0000000000017941 */ /* 0x000fea0003800200 */
.L_x_2691:
[----:B------:R-:W-:Y:S01]  /*1afd0*/  I2FP.F32.U32 R93, R88 ;  /* 0x00000058005d7245 */ /* 0x000fe20000201000 */
[----:B------:R-:W-:Y:S01]  /*1afe0*/  HADD2.F32 R95, -RZ, R89.H0_H0 ;  /* 0x20000059ff5f7230 */ /* 0x000fe20000004100 */
[----:B------:R-:W-:Y:S01]  /*1aff0*/  LOP3.LUT R138, R138, 0xfffffffb, RZ, 0xc0, !PT ;  /* 0xfffffffb8a8a7812 */ /* 0x000fe200078ec0ff */
[----:B------:R-:W-:Y:S01]  /*1b000*/  @P1 HADD2.F32 R88, -RZ, R81.H0_H0 ;  /* 0x20000051ff581230 */ /* 0x000fe20000004100 */
        /* <DEDUP_REMOVED lines=21> */
.L_x_2698:
        /* <DEDUP_REMOVED lines=13> */
.L_x_2700:
[----:B------:R-:W-:Y:S05]  /*1b230*/  BSYNC.RECONVERGENT B2 ;  /* 0x0000000000027941 */ /* 0x000fea0003800200 */
.L_x_2699:
[----:B------:R-:W-:Y:S01]  /*1b240*/  IMAD.WIDE.U32 R164, R134, -0x326172a9, RZ ;  /* 0xcd9e8d5786a47825 */ /* 0x000fe200078e00ff */
[----:B------:R-:W-:-:S03]  /*1b250*/  LOP3.LUT R92, R107, R95, R3, 0x96, !PT ;  /* 0x0000005f6b5c7212 */ /* 0x000fc600078e9603 */
[----:B------:R-:W-:Y:S01]  /*1b260*/  IMAD.MOV.U32 R88, RZ, RZ, R140 ;  /* 0x000000ffff587224 */ /* 0x000fe200078e008c */
        /* <DEDUP_REMOVED lines=48> */
[----:B------:R-:W-:Y:S01]  /*1b570*/  VIADD R95, R3, 0x96a522ad ;  /* 0x96a522ad035f7836 */ /* 0x000fe20000000000 */
[----:B------:R-:W-:Y:S01]  /*1b580*/  MOV R140, R164 ;  /* 0x000000a4008c7202 */ /* 0x000fe20000000f00 */
[----:B------:R-:W-:-:S03]  /*1b590*/  IMAD.MOV.U32 R94, RZ, RZ, RZ ;  /* 0x000000ffff5e7224 */ /* 0x000fc600078e00ff */
[----:B------:R-:W-:-:S07]  /*1b5a0*/  LOP3.LUT R130, R95, R92, R165, 0x96, !PT ;  /* 0x0000005c5f827212 */ /* 0x000fce00078e96a5 */
.L_x_2697:
[----:B------:R-:W-:Y:S05]  /*1b5b0*/  BSYNC.RECONVERGENT B1 ;  /* 0x0000000000017941 */ /* 0x000fea0003800200 */
.L_x_2696:
        /* <DEDUP_REMOVED lines=25> */
.L_x_2703:
        /* <DEDUP_REMOVED lines=13> */
.L_x_2705:
[----:B------:R-:W-:Y:S05]  /*1b820*/  BSYNC.RECONVERGENT B2 ;  /* 0x0000000000027941 */ /* 0x000fea0003800200 */
.L_x_2704:
        /* <DEDUP_REMOVED lines=55> */
.L_x_2702:
[----:B------:R-:W-:Y:S05]  /*1bba0*/  BSYNC.RECONVERGENT B1 ;  /* 0x0000000000017941 */ /* 0x000fea0003800200 */
.L_x_2701:
        /* <DEDUP_REMOVED lines=8> */
[----:B------:R-:W-:Y:S02]  /*1bc30*/  FSETP.GTU.FTZ.AND P2, PT, R89, R148, PT ;  /* 0x000000945900720b */ /* 0x000fe40003f5c000 */
[----:B------:R-:W-:Y:S02]  /*1bc40*/  MOV R89, R124 ;  /* 0x0000007c00597202 */ /* 0x000fe40000000f00 */
        /* <DEDUP_REMOVED lines=13> */
.L_x_2708:
        /* <DEDUP_REMOVED lines=13> */
.L_x_2710:
[----:B------:R-:W-:Y:S05]  /*1bdf0*/  BSYNC.RECONVERGENT B2 ;  /* 0x0000000000027941 */ /* 0x000fea0003800200 */
.L_x_2709:
        /* <DEDUP_REMOVED lines=55> */
.L_x_2707:
[----:B------:R-:W-:Y:S05]  /*1c170*/  BSYNC.RECONVERGENT B1 ;  /* 0x0000000000017941 */ /* 0x000fea0003800200 */
.L_x_2706:
        /* <DEDUP_REMOVED lines=23> */
.L_x_2713:
        /* <DEDUP_REMOVED lines=13> */
.L_x_2715:
[----:B------:R-:W-:Y:S05]  /*1c3c0*/  BSYNC.RECONVERGENT B2 ;  /* 0x0000000000027941 */ /* 0x000fea0003800200 */
.L_x_2714:
        /* <DEDUP_REMOVED lines=53> */
[----:B------:R-:W-:Y:S02]  /*1c720*/  IMAD.MOV.U32 R140, RZ, RZ, R92 ;  /* 0x000000ffff8c7224 */ /* 0x000fe400078e005c */
[----:B------:R-:W-:-:S07]  /*1c730*/  HFMA2 R92, -RZ, RZ, 0, 0 ;  /* 0x00000000ff5c7431 */ /* 0x000fce00000001ff */
.L_x_2712:
[----:B------:R-:W-:Y:S05]  /*1c740*/  BSYNC.RECONVERGENT B1 ;  /* 0x0000000000017941 */ /* 0x000fea0003800200 */
.L_x_2711:
        /* <DEDUP_REMOVED lines=23> */
.L_x_2718:
        /* <DEDUP_REMOVED lines=13> */
.L_x_2720:
[----:B------:R-:W-:Y:S05]  /*1c990*/  BSYNC.RECONVERGENT B2 ;  /* 0x0000000000027941 */ /* 0x000fea0003800200 */
.L_x_2719:
        /* <DEDUP_REMOVED lines=54> */
[----:B------:R-:W-:-:S07]  /*1cd00*/  MOV R140, R92 ;  /* 0x0000005c008c7202 */ /* 0x000fce0000000f00 */
.L_x_2717:
[----:B------:R-:W-:Y:S05]  /*1cd10*/  BSYNC.RECONVERGENT B1 ;  /* 0x0000000000017941 */ /* 0x000fea0003800200 */
.L_x_2716:
        /* <DEDUP_REMOVED lines=14> */
.L_x_2680:
        /* <DEDUP_REMOVED lines=43> */
.L_x_2721:
[----:B------:R-:W-:Y:S01]  /*1d0b0*/  IMAD.MOV.U32 R142, RZ, RZ, R140 ;  /* 0x000000ffff8e7224 */ /* 0x000fe200078e008c */
[----:B------:R-:W-:-:S07]  /*1d0c0*/  IADD3 R0, PT, PT, R0, 0x80, RZ ;  /* 0x0000008000007810 */ /* 0x000fce0007ffe0ff */
.L_x_2598:
[----:B------:R-:W-:Y:S05]  /*1d0d0*/  BSYNC.RECONVERGENT B0 ;  /* 0x0000000000007941 */ /* 0x000fea0003800200 */
.L_x_2597:
        /* <DEDUP_REMOVED lines=35> */
.L_x_2727:
        /* <DEDUP_REMOVED lines=8> */
[----:B------:R-:W-:Y:S01]  /*1d390*/  @!P2 VIADD R94, R107, 0x1 ;  /* 0x000000016b5ea836 */ /* 0x000fe20000000000 */
[----:B------:R-:W-:Y:S02]  /*1d3a0*/  @!P2 MOV R105, RZ ;  /* 0x000000ff0069a202 */ /* 0x000fe40000000f00 */
[----:B------:R-:W-:-:S13]  /*1d3b0*/  ISETP.NE.AND P3, PT, R134, RZ, !P2 ;  /* 0x000000ff8600720c */ /* 0x000fda0005765270 */
[----:B------:R-:W-:-:S05]  /*1d3c0*/  @P3 IADD3 R94, PT, PT, R107, RZ, RZ ;  /* 0x000000ff6b5e3210 */ /* 0x000fca0007ffe0ff */
[----:B------:R-:W-:-:S07]  /*1d3d0*/  @!P2 IMAD.MOV.U32 R107, RZ, RZ, R94 ;  /* 0x000000ffff6ba224 */ /* 0x000fce00078e005e */
.L_x_2729:
[----:B------:R-:W-:Y:S05]  /*1d3e0*/  BSYNC.RECONVERGENT B2 ;  /* 0x0000000000027941 */ /* 0x000fea0003800200 */
.L_x_2728:
        /* <DEDUP_REMOVED lines=52> */
[----:B------:R-:W-:Y:S01]  /*1d730*/  LOP3.LUT R130, R95, R92, R115, 0x96, !PT ;  /* 0x0000005c5f827212 */ /* 0x000fe200078e9673 */
[----:B------:R-:W-:Y:S01]  /*1d740*/  IMAD.MOV.U32 R92, RZ, RZ, R142 ;  /* 0x000000ffff5c7224 */ /* 0x000fe200078e008e */
[----:B------:R-:W-:-:S07]  /*1d750*/  MOV R140, R114 ;  /* 0x00000072008c7202 */ /* 0x000fce0000000f00 */
.L_x_2726:
[----:B------:R-:W-:Y:S05]  /*1d760*/  BSYNC.RECONVERGENT B1 ;  /* 0x0000000000017941 */ /* 0x000fea0003800200 */
.L_x_2725:
[----:B------:R-:W0:Y:S01]  /*1d770*/  LDC R148, c[0x0][0x408] ;  /* 0x00010200ff947b82 */ /* 0x000e220000000800 */
[----:B------:R-:W-:Y:S01]  /*1d780*/  I2FP.F32.U32 R93, R92 ;  /* 0x0000005c005d7245 */ /* 0x000fe20000201000 */
[----:B------:R-:W-:Y:S01]  /*1d790*/  IMAD.MOV.U32 R152, RZ, RZ, 0x2f800000 ;  /* 0x2f800000ff987424 */ /* 0x000fe200078e00ff */
[----:B------:R-:W-:Y:S01]  /*1d7a0*/  LOP3.LUT R138, R138, 0xffffffef, RZ, 0xc0, !PT ;  /* 0xffffffef8a8a7812 */ /* 0x000fe200078ec0ff */
[----:B-----5:R-:W-:Y:S01]  /*1d7b0*/  HADD2.F32 R95, -RZ, R88.H0_H0 ;  /* 0x20000058ff5f7230 */ /* 0x020fe20000004100 */
[----:B------:R-:W-:Y:S01]  /*1d7c0*/  BSSY.RECONVERGENT B1, `(.L_x_2730) ;  /* 0x0000059000017945 */ /* 0x000fe20003800200 */
[----:B------:R-:W-:Y:S01]  /*1d7d0*/  FFMA.FTZ R93, R93, R152, 1.1641532182693481445e-10 ;  /* 0x2f0000005d5d7423 */ /* 0x000fe20000010098 */
[----:B------:R-:W-:Y:S01]  /*1d7e0*/  MOV R112, 0x2 ;  /* 0x0000000200707802 */ /* 0x000fe20000000f00 */
[----:B------:R-:W1:Y:S01]  /*1d7f0*/  LDC R150, c[0x0][0x404] ;  /* 0x00010100ff967b82 */ /* 0x000e620000000800 */
[----:B------:R-:W-:Y:S02]  /*1d800*/  IMAD.MOV.U32 R92, RZ, RZ, R124 ;  /* 0x000000ffff5c7224 */ /* 0x000fe400078e007c */
        /* <DEDUP_REMOVED lines=15> */
.L_x_2732:
        /* <DEDUP_REMOVED lines=13> */
.L_x_2734:
[----:B------:R-:W-:Y:S05]  /*1d9d0*/  BSYNC.RECONVERGENT B2 ;  /* 0x0000000000027941 */ /* 0x000fea0003800200 */
.L_x_2733:
[----:B------:R-:W-:Y:S01]  /*1d9e0*/  IMAD.WIDE.U32 R94, R134, -0x326172a9, RZ ;  /* 0xcd9e8d57865e7825 */ /* 0x000fe200078e00ff */
[----:B------:R-:W-:-:S03]  /*1d9f0*/  LOP3.LUT R120, R107, R93, R3, 0x96, !PT ;  /* 0x0000005d6b787212 */ /* 0x000fc600078e9603 */
[----:B------:R-:W-:Y:S01]  /*1da00*/  HFMA2 R112, -RZ, RZ, 0, 0 ;  /* 0x00000000ff707431 */ /* 0x000fe200000001ff */
        /* <DEDUP_REMOVED lines=52> */
.L_x_2731:
[----:B------:R-:W-:Y:S05]  /*1dd50*/  BSYNC.RECONVERGENT B1 ;  /* 0x0000000000017941 */ /* 0x000fea0003800200 */
.L_x_2730:
[----:B------:R-:W-:Y:S01]  /*1dd60*/  I2FP.F32.U32 R93, R92 ;  /* 0x0000005c005d7245 */ /* 0x000fe20000201000 */
[----:B------:R-:W-:Y:S01]  /*1dd70*/  HADD2.F32 R95, -RZ, R84.H0_H0 ;  /* 0x20000054ff5f7230 */ /* 0x000fe20000004100 */
[----:B------:R-:W-:Y:S01]  /*1dd80*/  BSSY.RECONVERGENT B1, `(.L_x_2735) ;  /* 0x000005c000017945 */ /* 0x000fe20003800200 */
[----:B------:R-:W-:Y:S01]  /*1dd90*/  @P1 HADD2.F32 R135, -RZ, R80.H0_H0 ;  /* 0x20000050ff871230 */ /* 0x000fe20000004100 */
[----:B------:R-:W-:Y:S01]  /*1dda0*/  MOV R94, 0x2 ;  /* 0x00000002005e7802 */ /* 0x000fe20000000f00 */
        /* <DEDUP_REMOVED lines=20> */
.L_x_2737:
        /* <DEDUP_REMOVED lines=13> */
.L_x_2739:
[----:B------:R-:W-:Y:S05]  /*1dfc0*/  BSYNC.RECONVERGENT B2 ;  /* 0x0000000000027941 */ /* 0x000fea0003800200 */
.L_x_2738:
        /* <DEDUP_REMOVED lines=55> */
.L_x_2736:
[----:B------:R-:W-:Y:S05]  /*1e340*/  BSYNC.RECONVERGENT B1 ;  /* 0x0000000000017941 */ /* 0x000fea0003800200 */
.L_x_2735:
        /* <DEDUP_REMOVED lines=22> */
.L_x_2742:
        /* <DEDUP_REMOVED lines=13> */
.L_x_2744:
[----:B------:R-:W-:Y:S05]  /*1e580*/  BSYNC.RECONVERGENT B2 ;  /* 0x0000000000027941 */ /* 0x000fea0003800200 */
.L_x_2743:
        /* <DEDUP_REMOVED lines=51> */
[----:B------:R-:W-:Y:S02]  /*1e8c0*/  MOV R124, R120 ;  /* 0x00000078007c7202 */ /* 0x000fe40000000f00 */
[----:B------:R-:W-:Y:S01]  /*1e8d0*/  LOP3.LUT R130, R95, R92, R115, 0x96, !PT ;  /* 0x0000005c5f827212 */ /* 0x000fe200078e9673 */
[----:B------:R-:W-:Y:S01]  /*1e8e0*/  IMAD.MOV.U32 R92, RZ, RZ, RZ ;  /* 0x000000ffff5c7224 */ /* 0x000fe200078e00ff */
[----:B------:R-:W-:-:S07]  /*1e8f0*/  MOV R140, R114 ;  /* 0x00000072008c7202 */ /* 0x000fce0000000f00 */
.L_x_2741:
[----:B------:R-:W-:Y:S05]  /*1e900*/  BSYNC.RECONVERGENT B1 ;  /* 0x0000000000017941 */ /* 0x000fea0003800200 */
.L_x_2740:
        /* <DEDUP_REMOVED lines=25> */
.L_x_2747:
        /* <DEDUP_REMOVED lines=13> */
.L_x_2749:
[----:B------:R-:W-:Y:S05]  /*1eb70*/  BSYNC.RECONVERGENT B2 ;  /* 0x0000000000027941 */ /* 0x000fea0003800200 */
.L_x_2748:
        /* <DEDUP_REMOVED lines=53> */
[----:B------:R-:W-:Y:S02]  /*1eed0*/  LOP3.LUT R130, R95, R92, R115, 0x96, !PT ;  /* 0x0000005c5f827212 */ /* 0x000fe400078e9673 */
[----:B------:R-:W-:-:S07]  /*1eee0*/  MOV R140, R114 ;  /* 0x00000072008c7202 */ /* 0x000fce0000000f00 */
.L_x_2746:
[----:B------:R-:W-:Y:S05]  /*1eef0*/  BSYNC.RECONVERGENT B1 ;  /* 0x0000000000017941 */ /* 0x000fea0003800200 */
.L_x_2745:
        /* <DEDUP_REMOVED lines=22> */
.L_x_2752:
        /* <DEDUP_REMOVED lines=13> */
.L_x_2754:
[----:B------:R-:W-:Y:S05]  /*1f130*/  BSYNC.RECONVERGENT B2 ;  /* 0x0000000000027941 */ /* 0x000fea0003800200 */
.L_x_2753:
        /* <DEDUP_REMOVED lines=55> */
.L_x_2751:
[----:B------:R-:W-:Y:S05]  /*1f4b0*/  BSYNC.RECONVERGENT B1 ;  /* 0x0000000000017941 */ /* 0x000fea0003800200 */
.L_x_2750:
        /* <DEDUP_REMOVED lines=25> */
.L_x_2757:
        /* <DEDUP_REMOVED lines=13> */
.L_x_2759:
[----:B------:R-:W-:Y:S05]  /*1f720*/  BSYNC.RECONVERGENT B2 ;  /* 0x0000000000027941 */ /* 0x000fea0003800200 */
.L_x_2758:
        /* <DEDUP_REMOVED lines=54> */
[----:B------:R-:W-:-:S07]  /*1fa90*/  IMAD.MOV.U32 R140, RZ, RZ, R114 ;  /* 0x000000ffff8c7224 */ /* 0x000fce00078e0072 */
.L_x_2756:
[----:B------:R-:W-:Y:S05]  /*1faa0*/  BSYNC.RECONVERGENT B1 ;  /* 0x0000000000017941 */ /* 0x000fea0003800200 */
.L_x_2755:
        /* <DEDUP_REMOVED lines=22> */
.L_x_2762:
        /* <DEDUP_REMOVED lines=13> */
.L_x_2764:
[----:B------:R-:W-:Y:S05]  /*1fce0*/  BSYNC.RECONVERGENT B2 ;  /* 0x0000000000027941 */ /* 0x000fea0003800200 */
.L_x_2763:
        /* <DEDUP_REMOVED lines=55> */
.L_x_2761:
[----:B------:R-:W-:Y:S05]  /*20060*/  BSYNC.RECONVERGENT B1 ;  /* 0x0000000000017941 */ /* 0x000fea0003800200 */
.L_x_2760:
        /* <DEDUP_REMOVED lines=25> */
.L_x_2767:
        /* <DEDUP_REMOVED lines=13> */
.L_x_2769:
[----:B------:R-:W-:Y:S05]  /*202d0*/  BSYNC.RECONVERGENT B2 ;  /* 0x0000000000027941 */ /* 0x000fea0003800200 */
.L_x_2768:
        /* <DEDUP_REMOVED lines=55> */
.L_x_2766:
[----:B------:R-:W-:Y:S05]  /*20650*/  BSYNC.RECONVERGENT B1 ;  /* 0x0000000000017941 */ /* 0x000fea0003800200 */
.L_x_2765:
        /* <DEDUP_REMOVED lines=20> */
.L_x_2772:
        /* <DEDUP_REMOVED lines=13> */
.L_x_2774:
[----:B------:R-:W-:Y:S05]  /*20870*/  BSYNC.RECONVERGENT B2 ;  /* 0x0000000000027941 */ /* 0x000fea0003800200 */
.L_x_2773:
        /* <DEDUP_REMOVED lines=55> */
.L_x_2771:
[----:B------:R-:W-:Y:S05]  /*20bf0*/  BSYNC.RECONVERGENT B1 ;  /* 0x0000000000017941 */ /* 0x000fea0003800200 */
.L_x_2770:
        /* <DEDUP_REMOVED lines=25> */
.L_x_2777:
        /* <DEDUP_REMOVED lines=13> */
.L_x_2779:
[----:B------:R-:W-:Y:S05]  /*20e60*/  BSYNC.RECONVERGENT B2 ;  /* 0x0000000000027941 */ /* 0x000fea0003800200 */
.L_x_2778:
        /* <DEDUP_REMOVED lines=55> */
.L_x_2776:
[----:B------:R-:W-:Y:S05]  /*211e0*/  BSYNC.RECONVERGENT B1 ;  /* 0x0000000000017941 */ /* 0x000fea0003800200 */
.L_x_2775:
        /* <DEDUP_REMOVED lines=20> */
.L_x_2782:
        /* <DEDUP_REMOVED lines=13> */
.L_x_2784:
[----:B------:R-:W-:Y:S05]  /*21400*/  BSYNC.RECONVERGENT B2 ;  /* 0x0000000000027941 */ /* 0x000fea0003800200 */
.L_x_2783:
        /* <DEDUP_REMOVED lines=51> */
[----:B------:R-:W-:-:S03]  /*21740*/  IMAD.MOV.U32 R92, RZ, RZ, RZ ;  /* 0x000000ffff5c7224 */ /* 0x000fc600078e00ff */
[----:B------:R-:W-:Y:S01]  /*21750*/  LOP3.LUT R130, R93, R88, R95, 0x96, !PT ;  /* 0x000000585d827212 */ /* 0x000fe200078e965f */
[----:B------:R-:W-:Y:S01]  /*21760*/  IMAD.MOV.U32 R88, RZ, RZ, R140 ;  /* 0x000000ffff587224 */ /* 0x000fe200078e008c */
[----:B------:R-:W-:-:S07]  /*21770*/  MOV R140, R94 ;  /* 0x0000005e008c7202 */ /* 0x000fce0000000f00 */
.L_x_2781:
[----:B------:R-:W-:Y:S05]  /*21780*/  BSYNC.RECONVERGENT B1 ;  /* 0x0000000000017941 */ /* 0x000fea0003800200 */
.L_x_2780:
        /* <DEDUP_REMOVED lines=13> */
[----:B------:R-:W-:Y:S01]  /*21860*/  @P1 FADD.FTZ R177, R177, R88 ;  /* 0x00000058b1b11221 */ /* 0x000fe20000010000 */
[----:B------:R-:W-:-:S04]  /*21870*/  @!P1 MOV R177, R88 ;  /* 0x0000005800b19202 */ /* 0x000fc80000000f00 */
        /* <DEDUP_REMOVED lines=10> */
.L_x_2787:
        /* <DEDUP_REMOVED lines=13> */
.L_x_2789:
[----:B------:R-:W-:Y:S05]  /*219f0*/  BSYNC.RECONVERGENT B2 ;  /* 0x0000000000027941 */ /* 0x000fea0003800200 */
.L_x_2788:
        /* <DEDUP_REMOVED lines=55> */
.L_x_2786:
[----:B------:R-:W-:Y:S05]  /*21d70*/  BSYNC.RECONVERGENT B1 ;  /* 0x0000000000017941 */ /* 0x000fea0003800200 */
.L_x_2785:
        /* <DEDUP_REMOVED lines=20> */
.L_x_2792:
        /* <DEDUP_REMOVED lines=13> */
.L_x_2794:
[----:B------:R-:W-:Y:S05]  /*21f90*/  BSYNC.RECONVERGENT B2 ;  /* 0x0000000000027941 */ /* 0x000fea0003800200 */
.L_x_2793:
        /* <DEDUP_REMOVED lines=55> */
.L_x_2791:
[----:B------:R-:W-:Y:S05]  /*22310*/  BSYNC.RECONVERGENT B1 ;  /* 0x0000000000017941 */ /* 0x000fea0003800200 */
.L_x_2790:
[----:B------:R-:W-:Y:S01]  /*22320*/  I2FP.F32.U32 R89, R88 ;  /* 0x0000005800597245 */ /* 0x000fe20000201000 */
[----:B------:R-:W-:Y:S01]  /*22330*/  HADD2.F32 R93, -RZ, R87.H0_H0 ;  /* 0x20000057ff5d7230 */ /* 0x000fe20000004100 */
[----:B------:R-:W-:Y:S01]  /*22340*/  BSSY.RECONVERGENT B1, `(.L_x_2795) ;  /* 0x000005c000017945 */ /* 0x000fe20003800200 */
[----:B------:R-:W-:Y:S02]  /*22350*/  @P1 HADD2.F32 R179, -RZ, R83.H0_H0 ;  /* 0x20000053ffb31230 */ /* 0x000fe40000004100 */
        /* <DEDUP_REMOVED lines=21> */
.L_x_2797:
        /* <DEDUP_REMOVED lines=13> */
.L_x_2799:
[----:B------:R-:W-:Y:S05]  /*22580*/  BSYNC.RECONVERGENT B2 ;  /* 0x0000000000027941 */ /* 0x000fea0003800200 */
.L_x_2798:
        /* <DEDUP_REMOVED lines=55> */
.L_x_2796:
[----:B------:R-:W-:Y:S05]  /*22900*/  BSYNC.RECONVERGENT B1 ;  /* 0x0000000000017941 */ /* 0x000fea0003800200 */
.L_x_2795:
        /* <DEDUP_REMOVED lines=20> */
.L_x_2802:
[----:B------:R-:W-:Y:S01]  /*22a50*/  VIADD R136, R136, 0x1 ;  /* 0x0000000188887836 */ /* 0x000fe20000000000 */
[----:B------:R-:W-:Y:S03]  /*22a60*/  BSSY.RECONVERGENT B2, `(.L_x_2803) ;  /* 0x000000e000027945 */ /* 0x000fe60003800200 */
[C---:B------:R-:W-:Y:S01]  /*22a70*/  IMAD.WIDE.U32 R192, R136.reuse, -0x2daee0ad, RZ ;  /* 0xd2511f5388c07825 */ /* 0x040fe200078e00ff */
[----:B------:R-:W-:-:S13]  /*22a80*/  ISETP.NE.AND P6, PT, R136, RZ, PT ;  /* 0x000000ff8800720c */ /* 0x000fda0003fc5270 */
[----:B------:R-:W-:Y:S05]  /*22a90*/  @P6 BRA `(.L_x_2804) ;  /* 0x0000000000286947 */ /* 0x000fea0003800000 */
[----:B------:R-:W-:Y:S02]  /*22aa0*/  IADD3 R105, PT, PT, R105, 0x1, RZ ;  /* 0x0000000169697810 */ /* 0x000fe40007ffe0ff */
[----:B------:R-:W-:Y:S02]  /*22ab0*/  P2R R88, PR, RZ, 0x1 ;  /* 0x00000001ff587803 */ /* 0x000fe40000000000 */
[----:B------:R-:W-:-:S13]  /*22ac0*/  ISETP.NE.AND P6, PT, R105, RZ, PT ;  /* 0x000000ff6900720c */ /* 0x000fda0003fc5270 */
[----:B------:R-:W-:Y:S01]  /*22ad0*/  @!P6 VIADD R134, R134, 0x1 ;  /* 0x000000018686e836 */ /* 0x000fe20000000000 */
[----:B------:R-:W-:Y:S02]  /*22ae0*/  @!P6 IADD3 R89, PT, PT, R107, 0x1, RZ ;  /* 0x000000016b59e810 */ /* 0x000fe40007ffe0ff */
[----:B------:R-:W-:Y:S02]  /*22af0*/  @!P6 MOV R105, RZ ;  /* 0x000000ff0069e202 */ /* 0x000fe40000000f00 */
[----:B------:R-:W-:-:S13]  /*22b00*/  ISETP.NE.AND P0, PT, R134, RZ, !P6 ;  /* 0x000000ff8600720c */ /* 0x000fda0007705270 */
[----:B------:R-:W-:Y:S01]  /*22b10*/  @P0 IMAD.MOV R89, RZ, RZ, R107 ;  /* 0x000000ffff590224 */ /* 0x000fe200078e026b */
[----:B------:R-:W-:-:S03]  /*22b20*/  ISETP.NE.AND P0, PT, R88, RZ, PT ;  /* 0x000000ff5800720c */ /* 0x000fc60003f05270 */
[----:B------:R-:W-:-:S10]  /*22b30*/  @!P6 IMAD.MOV.U32 R107, RZ, RZ, R89 ;  /* 0x000000ffff6be224 */ /* 0x000fd400078e0059 */
.L_x_2804:
[----:B------:R-:W-:Y:S05]  /*22b40*/  BSYNC.RECONVERGENT B2 ;  /* 0x0000000000027941 */ /* 0x000fea0003800200 */
.L_x_2803:
        /* <DEDUP_REMOVED lines=54> */
[----:B------:R-:W-:-:S07]  /*22eb0*/  MOV R140, R92 ;  /* 0x0000005c008c7202 */ /* 0x000fce0000000f00 */
.L_x_2801:
[----:B------:R-:W-:Y:S05]  /*22ec0*/  BSYNC.RECONVERGENT B1 ;  /* 0x0000000000017941 */ /* 0x000fea0003800200 */
.L_x_2800:
        /* <DEDUP_REMOVED lines=18> */
.L_x_2724:
        /* <DEDUP_REMOVED lines=16> */
.L_x_2808:
        /* <DEDUP_REMOVED lines=13> */
.L_x_2810:
[----:B------:R-:W-:Y:S05]  /*231c0*/  BSYNC.RECONVERGENT B2 ;  /* 0x0000000000027941 */ /* 0x000fea0003800200 */
.L_x_2809:
[----:B------:R-:W-:Y:S01]  /*231d0*/  IMAD.WIDE.U32 R94, R134, -0x326172a9, RZ ;  /* 0xcd9e8d57865e7825 */ /* 0x000fe200078e00ff */
[----:B------:R-:W-:Y:S02]  /*231e0*/  LOP3.LUT R174, R107, R93, R3, 0x96, !PT ;  /* 0x0000005d6bae7212 */ /* 0x000fe400078e9603 */
[----:B------:R-:W-:Y:S01]  /*231f0*/  IADD3 R137, PT, PT, R3, 0x76cf5d0a, RZ ;  /* 0x76cf5d0a03897810 */ /* 0x000fe20007ffe0ff */
        /* <DEDUP_REMOVED lines=52> */
.L_x_2807:
[----:B------:R-:W-:Y:S05]  /*23540*/  BSYNC.RECONVERGENT B1 ;  /* 0x0000000000017941 */ /* 0x000fea0003800200 */
.L_x_2806:
[----:B------:R-:W0:Y:S01]  /*23550*/  LDC R146, c[0x0][0x408] ;  /* 0x00010200ff927b82 */ /* 0x000e220000000800 */
[----:B------:R-:W-:Y:S01]  /*23560*/  I2FP.F32.U32 R93, R92 ;  /* 0x0000005c005d7245 */ /* 0x000fe20000201000 */
[----:B------:R-:W-:Y:S01]  /*23570*/  IMAD.MOV.U32 R150, RZ, RZ, 0x2f800000 ;  /* 0x2f800000ff967424 */ /* 0x000fe200078e00ff */
[----:B------:R-:W-:Y:S01]  /*23580*/  LOP3.LUT R138, R138, 0xffffffef, RZ, 0xc0, !PT ;  /* 0xffffffef8a8a7812 */ /* 0x000fe200078ec0ff */
[----:B-----5:R-:W-:Y:S01]  /*23590*/  HADD2.F32 R95, -RZ, R88.H0_H0 ;  /* 0x20000058ff5f7230 */ /* 0x020fe20000004100 */
[----:B------:R-:W-:Y:S01]  /*235a0*/  BSSY.RECONVERGENT B1, `(.L_x_2811) ;  /* 0x000005c000017945 */ /* 0x000fe20003800200 */
[----:B------:R-:W-:Y:S01]  /*235b0*/  FFMA.FTZ R93, R93, R150, 1.1641532182693481445e-10 ;  /* 0x2f0000005d5d7423 */ /* 0x000fe20000010096 */
[----:B------:R-:W-:Y:S01]  /*235c0*/  @P1 HADD2.F32 R92, -RZ, R80.H0_H0 ;  /* 0x20000050ff5c1230 */ /* 0x000fe20000004100 */
[----:B------:R-:W1:Y:S01]  /*235d0*/  LDC R148, c[0x0][0x404] ;  /* 0x00010100ff947b82 */ /* 0x000e620000000800 */
[----:B------:R-:W-:Y:S01]  /*235e0*/  MOV R132, 0x2 ;  /* 0x0000000200847802 */ /* 0x000fe20000000f00 */
[----:B0-----:R-:W-:Y:S01]  /*235f0*/  FMUL.FTZ R95, R95, R146 ;  /* 0x000000925f5f7220 */ /* 0x001fe20000410000 */
[----:B-1----:R-:W-:-:S04]  /*23600*/  FSETP.GTU.FTZ.AND P2, PT, R93, R148, PT ;  /* 0x000000945d00720b */ /* 0x002fc80003f5c000 */
        /* <DEDUP_REMOVED lines=16> */
.L_x_2813:
        /* <DEDUP_REMOVED lines=13> */
.L_x_2815:
[----:B------:R-:W-:Y:S05]  /*237e0*/  BSYNC.RECONVERGENT B2 ;  /* 0x0000000000027941 */ /* 0x000fea0003800200 */
.L_x_2814:
[----:B------:R-:W-:Y:S01]  /*237f0*/  IMAD.WIDE.U32 R94, R134, -0x326172a9, RZ ;  /* 0xcd9e8d57865e7825 */ /* 0x000fe200078e00ff */
[----:B------:R-:W-:-:S03]  /*23800*/  LOP3.LUT R174, R107, R93, R3, 0x96, !PT ;  /* 0x0000005d6bae7212 */ /* 0x000fc600078e9603 */
[----:B------:R-:W-:Y:S01]  /*23810*/  HFMA2 R132, -RZ, RZ, 0, 0 ;  /* 0x00000000ff847431 */ /* 0x000fe200000001ff */
        /* <DEDUP_REMOVED lines=52> */
.L_x_2812:
[----:B------:R-:W-:Y:S05]  /*23b60*/  BSYNC.RECONVERGENT B1 ;  /* 0x0000000000017941 */ /* 0x000fea0003800200 */
.L_x_2811:
        /* <DEDUP_REMOVED lines=25> */
.L_x_2818:
        /* <DEDUP_REMOVED lines=13> */
.L_x_2820:
[----:B------:R-:W-:Y:S05]  /*23dd0*/  BSYNC.RECONVERGENT B2 ;  /* 0x0000000000027941 */ /* 0x000fea0003800200 */
.L_x_2819:
[----:B------:R-:W-:Y:S01]  /*23de0*/  IMAD.WIDE.U32 R94, R134, -0x326172a9, RZ ;  /* 0xcd9e8d57865e7825 */ /* 0x000fe200078e00ff */
[----:B------:R-:W-:Y:S02]  /*23df0*/  LOP3.LUT R174, R107, R93, R3, 0x96, !PT ;  /* 0x0000005d6bae7212 */ /* 0x000fe400078e9603 */
[----:B------:R-:W-:Y:S01]  /*23e00*/  IADD3 R139, PT, PT, R2, 0x3c6ef372, RZ ;  /* 0x3c6ef372028b7810 */ /* 0x000fe20007ffe0ff */
[----:B------:R-:W-:Y:S01]  /*23e10*/  IMAD.MOV.U32 R88, RZ, RZ, R140 ;  /* 0x000000ffff587224 */ /* 0x000fe200078e008c */
        /* <DEDUP_REMOVED lines=49> */
[----:B------:R-:W-:Y:S01]  /*24130*/  IMAD.MOV.U32 R92, RZ, RZ, RZ ;  /* 0x000000ffff5c7224 */ /* 0x000fe200078e00ff */
[----:B------:R-:W-:-:S07]  /*24140*/  MOV R140, R172 ;  /* 0x000000ac008c7202 */ /* 0x000fce0000000f00 */
.L_x_2817:
[----:B------:R-:W-:Y:S05]  /*24150*/  BSYNC.RECONVERGENT B1 ;  /* 0x0000000000017941 */ /* 0x000fea0003800200 */
.L_x_2816:
        /* <DEDUP_REMOVED lines=25> */
.L_x_2823:
        /* <DEDUP_REMOVED lines=13> */
.L_x_2825:
[----:B------:R-:W-:Y:S05]  /*243c0*/  BSYNC.RECONVERGENT B2 ;  /* 0x0000000000027941 */ /* 0x000fea0003800200 */
.L_x_2824:
[----:B------:R-:W-:Y:S01]  /*243d0*/  IMAD.WIDE.U32 R172, R134, -0x326172a9, RZ ;  /* 0xcd9e8d5786ac7825 */ /* 0x000fe200078e00ff */
[----:B------:R-:W-:Y:S02]  /*243e0*/  LOP3.LUT R92, R107, R95, R3, 0x96, !PT ;  /* 0x0000005f6b5c7212 */ /* 0x000fe400078e9603 */
[----:B------:R-:W-:Y:S02]  /*243f0*/  MOV R88, R140 ;  /* 0x0000008c00587202 */ /* 0x000fe40000000f00 */
        /* <DEDUP_REMOVED lines=52> */
.L_x_2822:
[----:B------:R-:W-:Y:S05]  /*24740*/  BSYNC.RECONVERGENT B1 ;  /* 0x0000000000017941 */ /* 0x000fea0003800200 */
.L_x_2821:
        /* <DEDUP_REMOVED lines=25> */
.L_x_2828:
        /* <DEDUP_REMOVED lines=13> */
.L_x_2830:
[----:B------:R-:W-:Y:S05]  /*249b0*/  BSYNC.RECONVERGENT B2 ;  /* 0x0000000000027941 */ /* 0x000fea0003800200 */
.L_x_2829:
        /* <DEDUP_REMOVED lines=55> */
.L_x_2827:
[----:B------:R-:W-:Y:S05]  /*24d30*/  BSYNC.RECONVERGENT B1 ;  /* 0x0000000000017941 */ /* 0x000fea0003800200 */
.L_x_2826:
[----:B------:R-:W-:Y:S01]  /*24d40*/  I2FP.F32.U32 R89, R88 ;  /* 0x0000005800597245 */ /* 0x000fe20000201000 */
[----:B------:R-:W-:Y:S01]  /*24d50*/  HADD2.F32 R93, -RZ, R90.H0_H0 ;  /* 0x2000005aff5d7230 */ /* 0x000fe20000004100 */
[----:B------:R-:W-:Y:S01]  /*24d60*/  ISETP.NE.AND P3, PT, R92, 0x1, PT ;  /* 0x000000015c00780c */ /* 0x000fe20003f65270 */
[----:B------:R-:W-:Y:S01]  /*24d70*/  @P1 HADD2.F32 R88, -RZ, R82.H0_H0 ;  /* 0x20000052ff581230 */ /* 0x000fe20000004100 */
[----:B------:R-:W-:Y:S01]  /*24d80*/  BSSY.RECONVERGENT B1, `(.L_x_2831) ;  /* 0x0000058000017945 */ /* 0x000fe20003800200 */
[----:B------:R-:W-:Y:S01]  /*24d90*/  FFMA.FTZ R89, R89, R150, 1.1641532182693481445e-10 ;  /* 0x2f00000059597423 */ /* 0x000fe20000010096 */
[----:B------:R-:W-:Y:S01]  /*24da0*/  FMUL.FTZ R93, R93, R146 ;  /* 0x000000925d5d7220 */ /* 0x000fe20000410000 */
[----:B------:R-:W-:-:S03]  /*24db0*/  HFMA2 R94, -RZ, RZ, 0, 1.1920928955078125e-07 ;  /* 0x00000002ff5e7431 */ /* 0x000fc600000001ff */
        /* <DEDUP_REMOVED lines=15> */
.L_x_2833:
        /* <DEDUP_REMOVED lines=13> */
.L_x_2835:
[----:B------:R-:W-:Y:S05]  /*24f80*/  BSYNC.RECONVERGENT B2 ;  /* 0x0000000000027941 */ /* 0x000fea0003800200 */
.L_x_2834:
        /* <DEDUP_REMOVED lines=52> */
[----:B------:R-:W-:Y:S01]  /*252d0*/  HFMA2 R94, -RZ, RZ, 0, 0 ;  /* 0x00000000ff5e7431 */ /* 0x000fe200000001ff */
[----:B------:R-:W-:Y:S01]  /*252e0*/  MOV R89, R140 ;  /* 0x0000008c00597202 */ /* 0x000fe20000000f00 */
[----:B------:R-:W-:-:S07]  /*252f0*/  IMAD.MOV.U32 R140, RZ, RZ, R88 ;  /* 0x000000ffff8c7224 */ /* 0x000fce00078e0058 */
.L_x_2832:
[----:B------:R-:W-:Y:S05]  /*25300*/  BSYNC.RECONVERGENT B1 ;  /* 0x0000000000017941 */ /* 0x000fea0003800200 */
.L_x_2831:
[----:B------:R-:W-:Y:S01]  /*25310*/  I2FP.F32.U32 R89, R89 ;  /* 0x0000005900597245 */ /* 0x000fe20000201000 */
[----:B------:R-:W-:Y:S01]  /*25320*/  HADD2.F32 R93, -RZ, R90.H1_H1 ;  /* 0x3000005aff5d7230 */ /* 0x000fe20000004100 */
[----:B------:R-:W-:Y:S01]  /*25330*/  ISETP.NE.AND P4, PT, R94, 0x1, PT ;  /* 0x000000015e00780c */ /* 0x000fe20003f85270 */
[----:B------:R-:W-:Y:S01]  /*25340*/  @P1 HADD2.F32 R88, -RZ, R82.H1_H1 ;  /* 0x30000052ff581230 */ /* 0x000fe20000004100 */
        /* <DEDUP_REMOVED lines=19> */
.L_x_2838:
        /* <DEDUP_REMOVED lines=13> */
.L_x_2840:
[----:B------:R-:W-:Y:S05]  /*25550*/  BSYNC.RECONVERGENT B2 ;  /* 0x0000000000027941 */ /* 0x000fea0003800200 */
.L_x_2839:
        /* <DEDUP_REMOVED lines=55> */
.L_x_2837:
[----:B------:R-:W-:Y:S05]  /*258d0*/  BSYNC.RECONVERGENT B1 ;  /* 0x0000000000017941 */ /* 0x000fea0003800200 */
.L_x_2836:
        /* <DEDUP_REMOVED lines=23> */
.L_x_2843:
        /* <DEDUP_REMOVED lines=13> */
.L_x_2845:
[----:B------:R-:W-:Y:S05]  /*25b20*/  BSYNC.RECONVERGENT B2 ;  /* 0x0000000000027941 */ /* 0x000fea0003800200 */
.L_x_2844:
        /* <DEDUP_REMOVED lines=52> */
[----:B------:R-:W-:Y:S02]  /*25e70*/  LOP3.LUT R130, R193, R88, R93, 0x96, !PT ;  /* 0x00000058c1827212 */ /* 0x000fe400078e965d */
[----:B------:R-:W-:Y:S01]  /*25e80*/  MOV R88, R140 ;  /* 0x0000008c00587202 */ /* 0x000fe20000000f00 */
[----:B------:R-:W-:-:S07]  /*25e90*/  IMAD.MOV.U32 R140, RZ, RZ, R92 ;  /* 0x000000ffff8c7224 */ /* 0x000fce00078e005c */
.L_x_2842:
[----:B------:R-:W-:Y:S05]  /*25ea0*/  BSYNC.RECONVERGENT B1 ;  /* 0x0000000000017941 */ /* 0x000fea0003800200 */
.L_x_2841:
        /* <DEDUP_REMOVED lines=14> */
.L_x_2805:
        /* <DEDUP_REMOVED lines=12> */
[----:B------:R-:W-:Y:S02]  /*26050*/  SEL R196, RZ, 0x1, !P2 ;  /* 0x00000001ffc47807 */ /* 0x000fe40005000000 */
[----:B------:R-:W-:Y:S01]  /*26060*/  LOP3.LUT R201, R201, R148, R146, 0xfe, !PT ;  /* 0x00000094c9c97212 */ /* 0x000fe200078efe92 */
        /* <DEDUP_REMOVED lines=29> */
.L_x_2846:
[----:B------:R-:W-:Y:S01]  /*26240*/  MOV R142, R140 ;  /* 0x0000008c008e7202 */ /* 0x000fe20000000f00 */
[----:B------:R-:W-:-:S07]  /*26250*/  VIADD R0, R0, 0x80 ;  /* 0x0000008000007836 */ /* 0x000fce0000000000 */
.L_x_2723:
[----:B------:R-:W-:Y:S05]  /*26260*/  BSYNC.RECONVERGENT B0 ;  /* 0x0000000000007941 */ /* 0x000fea0003800200 */
.L_x_2722:
        /* <DEDUP_REMOVED lines=20> */
[----:B------:R-:W-:Y:S01]  /*263b0*/  IMAD.MOV.U32 R92, RZ, RZ, R124 ;  /* 0x000000ffff5c7224 */ /* 0x000fe200078e007c */
[----:B------:R-:W-:-:S08]  /*263c0*/  MOV R128, R142 ;  /* 0x0000008e00807202 */ /* 0x000fd00000000f00 */
        /* <DEDUP_REMOVED lines=11> */
.L_x_2852:
        /* <DEDUP_REMOVED lines=13> */
.L_x_2854:
[----:B------:R-:W-:Y:S05]  /*26550*/  BSYNC.RECONVERGENT B2 ;  /* 0x0000000000027941 */ /* 0x000fea0003800200 */
.L_x_2853:
        /* <DEDUP_REMOVED lines=53> */
[----:B------:R-:W-:Y:S01]  /*268b0*/  IMAD.MOV.U32 R94, RZ, RZ, RZ ;  /* 0x000000ffff5e7224 */ /* 0x000fe200078e00ff */
[----:B------:R-:W-:-:S07]  /*268c0*/  MOV R92, R142 ;  /* 0x0000008e005c7202 */ /* 0x000fce0000000f00 */
.L_x_2851:
[----:B------:R-:W-:Y:S05]  /*268d0*/  BSYNC.RECONVERGENT B1 ;  /* 0x0000000000017941 */ /* 0x000fea0003800200 */
.L_x_2850:
[----:B------:R-:W0:Y:S01]  /*268e0*/  LDC R148, c[0x0][0x408] ;  /* 0x00010200ff947b82 */ /* 0x000e220000000800 */
[----:B------:R-:W-:Y:S01]  /*268f0*/  I2FP.F32.U32 R93, R92 ;  /* 0x0000005c005d7245 */ /* 0x000fe20000201000 */
[----:B------:R-:W-:Y:S02]  /*26900*/  HFMA2 R152, -RZ, RZ, 0.1171875, 0 ;  /* 0x2f800000ff987431 */ /* 0x000fe400000001ff */
[----:B-----5:R-:W-:Y:S01]  /*26910*/  HADD2.F32 R95, -RZ, R88.H0_H0 ;  /* 0x20000058ff5f7230 */ /* 0x020fe20000004100 */
[----:B------:R-:W-:Y:S01]  /*26920*/  LOP3.LUT R138, R138, 0xffffffdf, RZ, 0xc0, !PT ;  /* 0xffffffdf8a8a7812 */ /* 0x000fe200078ec0ff */
[----:B------:R-:W-:Y:S01]  /*26930*/  BSSY.RECONVERGENT B1, `(.L_x_2855) ;  /* 0x0000059000017945 */ /* 0x000fe20003800200 */
[----:B------:R-:W-:Y:S02]  /*26940*/  IMAD.MOV.U32 R112, RZ, RZ, 0x2 ;  /* 0x00000002ff707424 */ /* 0x000fe400078e00ff */
[----:B------:R-:W-:Y:S01]  /*26950*/  FFMA.FTZ R93, R93, R152, 1.1641532182693481445e-10 ;  /* 0x2f0000005d5d7423 */ /* 0x000fe20000010098 */
[----:B------:R-:W1:Y:S01]  /*26960*/  LDC R150, c[0x0][0x404] ;  /* 0x00010100ff967b82 */ /* 0x000e620000000800 */
[----:B------:R-:W-:Y:S01]  /*26970*/  MOV R92, R124 ;  /* 0x0000007c005c7202 */ /* 0x000fe20000000f00 */
[----:B0-----:R-:W-:-:S02]  /*26980*/  FMUL.FTZ R95, R95, R148 ;  /* 0x000000945f5f7220 */ /* 0x001fc40000410000 */
        /* <DEDUP_REMOVED lines=14> */
.L_x_2857:
        /* <DEDUP_REMOVED lines=13> */
.L_x_2859:
[----:B------:R-:W-:Y:S05]  /*26b40*/  BSYNC.RECONVERGENT B2 ;  /* 0x0000000000027941 */ /* 0x000fea0003800200 */
.L_x_2858:
        /* <DEDUP_REMOVED lines=54> */
[----:B------:R-:W-:-:S07]  /*26eb0*/  MOV R128, R114 ;  /* 0x0000007200807202 */ /* 0x000fce0000000f00 */
.L_x_2856:
[----:B------:R-:W-:Y:S05]  /*26ec0*/  BSYNC.RECONVERGENT B1 ;  /* 0x0000000000017941 */ /* 0x000fea0003800200 */
.L_x_2855:
        /* <DEDUP_REMOVED lines=25> */
.L_x_2862:
        /* <DEDUP_REMOVED lines=13> */
.L_x_2864:
[----:B------:R-:W-:Y:S05]  /*27130*/  BSYNC.RECONVERGENT B2 ;  /* 0x0000000000027941 */ /* 0x000fea0003800200 */
.L_x_2863:
        /* <DEDUP_REMOVED lines=55> */
.L_x_2861:
[----:B------:R-:W-:Y:S05]  /*274b0*/  BSYNC.RECONVERGENT B1 ;  /* 0x0000000000017941 */ /* 0x000fea0003800200 */
.L_x_2860:
        /* <DEDUP_REMOVED lines=22> */
.L_x_2867:
        /* <DEDUP_REMOVED lines=13> */
.L_x_2869:
[----:B------:R-:W-:Y:S05]  /*276f0*/  BSYNC.RECONVERGENT B2 ;  /* 0x0000000000027941 */ /* 0x000fea0003800200 */
.L_x_2868:
        /* <DEDUP_REMOVED lines=55> */
.L_x_2866:
[----:B------:R-:W-:Y:S05]  /*27a70*/  BSYNC.RECONVERGENT B1 ;  /* 0x0000000000017941 */ /* 0x000fea0003800200 */
.L_x_2865:
        /* <DEDUP_REMOVED lines=25> */
.L_x_2872:
        /* <DEDUP_REMOVED lines=13> */
.L_x_2874:
[----:B------:R-:W-:Y:S05]  /*27ce0*/  BSYNC.RECONVERGENT B2 ;  /* 0x0000000000027941 */ /* 0x000fea0003800200 */
.L_x_2873:
        /* <DEDUP_REMOVED lines=55> */
.L_x_2871:
[----:B------:R-:W-:Y:S05]  /*28060*/  BSYNC.RECONVERGENT B1 ;  /* 0x0000000000017941 */ /* 0x000fea0003800200 */
.L_x_2870:
        /* <DEDUP_REMOVED lines=22> */
.L_x_2877:
        /* <DEDUP_REMOVED lines=13> */
.L_x_2879:
[----:B------:R-:W-:Y:S05]  /*282a0*/  BSYNC.RECONVERGENT B2 ;  /* 0x0000000000027941 */ /* 0x000fea0003800200 */
.L_x_2878:
        /* <DEDUP_REMOVED lines=55> */
.L_x_2876:
[----:B------:R-:W-:Y:S05]  /*28620*/  BSYNC.RECONVERGENT B1 ;  /* 0x0000000000017941 */ /* 0x000fea0003800200 */
.L_x_2875:
        /* <DEDUP_REMOVED lines=25> */
.L_x_2882:
        /* <DEDUP_REMOVED lines=13> */
.L_x_2884:
[----:B------:R-:W-:Y:S05]  /*28890*/  BSYNC.RECONVERGENT B2 ;  /* 0x0000000000027941 */ /* 0x000fea0003800200 */
.L_x_2883:
        /* <DEDUP_REMOVED lines=55> */
.L_x_2881:
[----:B------:R-:W-:Y:S05]  /*28c10*/  BSYNC.RECONVERGENT B1 ;  /* 0x0000000000017941 */ /* 0x000fea0003800200 */
.L_x_2880:
        /* <DEDUP_REMOVED lines=22> */
.L_x_2887:
        /* <DEDUP_REMOVED lines=13> */
.L_x_2889:
[----:B------:R-:W-:Y:S05]  /*28e50*/  BSYNC.RECONVERGENT B2 ;  /* 0x0000000000027941 */ /* 0x000fea0003800200 */
.L_x_2888:
        /* <DEDUP_REMOVED lines=55> */
.L_x_2886:
[----:B------:R-:W-:Y:S05]  /*291d0*/  BSYNC.RECONVERGENT B1 ;  /* 0x0000000000017941 */ /* 0x000fea0003800200 */
.L_x_2885:
        /* <DEDUP_REMOVED lines=25> */
.L_x_2892:
        /* <DEDUP_REMOVED lines=13> */
.L_x_2894:
[----:B------:R-:W-:Y:S05]  /*29440*/  BSYNC.RECONVERGENT B2 ;  /* 0x0000000000027941 */ /* 0x000fea0003800200 */
.L_x_2893:
        /* <DEDUP_REMOVED lines=55> */
.L_x_2891:
[----:B------:R-:W-:Y:S05]  /*297c0*/  BSYNC.RECONVERGENT B1 ;  /* 0x0000000000017941 */ /* 0x000fea0003800200 */
.L_x_2890:
        /* <DEDUP_REMOVED lines=22> */
.L_x_2897:
        /* <DEDUP_REMOVED lines=13> */
.L_x_2899:
[----:B------:R-:W-:Y:S05]  /*29a00*/  BSYNC.RECONVERGENT B2 ;  /* 0x0000000000027941 */ /* 0x000fea0003800200 */
.L_x_2898:
        /* <DEDUP_REMOVED lines=55> */
.L_x_2896:
[----:B------:R-:W-:Y:S05]  /*29d80*/  BSYNC.RECONVERGENT B1 ;  /* 0x0000000000017941 */ /* 0x000fea0003800200 */
.L_x_2895:
        /* <DEDUP_REMOVED lines=25> */
.L_x_2902:
        /* <DEDUP_REMOVED lines=13> */
.L_x_2904:
[----:B------:R-:W-:Y:S05]  /*29ff0*/  BSYNC.RECONVERGENT B2 ;  /* 0x0000000000027941 */ /* 0x000fea0003800200 */
.L_x_2903:
        /* <DEDUP_REMOVED lines=55> */
.L_x_2901:
[----:B------:R-:W-:Y:S05]  /*2a370*/  BSYNC.RECONVERGENT B1 ;  /* 0x0000000000017941 */ /* 0x000fea0003800200 */
.L_x_2900:
        /* <DEDUP_REMOVED lines=20> */
.L_x_2907:
        /* <DEDUP_REMOVED lines=13> */
.L_x_2909:
[----:B------:R-:W-:Y:S05]  /*2a590*/  BSYNC.RECONVERGENT B2 ;  /* 0x0000000000027941 */ /* 0x000fea0003800200 */
.L_x_2908:
        /* <DEDUP_REMOVED lines=55> */
.L_x_2906:
[----:B------:R-:W-:Y:S05]  /*2a910*/  BSYNC.RECONVERGENT B1 ;  /* 0x0000000000017941 */ /* 0x000fea0003800200 */
.L_x_2905:
        /* <DEDUP_REMOVED lines=25> */
.L_x_2912:
        /* <DEDUP_REMOVED lines=13> */
.L_x_2914:
[----:B------:R-:W-:Y:S05]  /*2ab80*/  BSYNC.RECONVERGENT B2 ;  /* 0x0000000000027941 */ /* 0x000fea0003800200 */
.L_x_2913:
        /* <DEDUP_REMOVED lines=55> */
.L_x_2911:
[----:B------:R-:W-:Y:S05]  /*2af00*/  BSYNC.RECONVERGENT B1 ;  /* 0x0000000000017941 */ /* 0x000fea0003800200 */
.L_x_2910:
        /* <DEDUP_REMOVED lines=20> */
.L_x_2917:
        /* <DEDUP_REMOVED lines=13> */
.L_x_2919:
[----:B------:R-:W-:Y:S05]  /*2b120*/  BSYNC.RECONVERGENT B2 ;  /* 0x0000000000027941 */ /* 0x000fea0003800200 */
.L_x_2918:
        /* <DEDUP_REMOVED lines=55> */
.L_x_2916:
[----:B------:R-:W-:Y:S05]  /*2b4a0*/  BSYNC.RECONVERGENT B1 ;  /* 0x0000000000017941 */ /* 0x000fea0003800200 */
.L_x_2915:
        /* <DEDUP_REMOVED lines=25> */
.L_x_2922:
        /* <DEDUP_REMOVED lines=13> */
.L_x_2924:
[----:B------:R-:W-:Y:S05]  /*2b710*/  BSYNC.RECONVERGENT B2 ;  /* 0x0000000000027941 */ /* 0x000fea0003800200 */
.L_x_2923:
        /* <DEDUP_REMOVED lines=55> */
.L_x_2921:
[----:B------:R-:W-:Y:S05]  /*2ba90*/  BSYNC.RECONVERGENT B1 ;  /* 0x0000000000017941 */ /* 0x000fea0003800200 */
.L_x_2920:
        /* <DEDUP_REMOVED lines=20> */
.L_x_2927:
        /* <DEDUP_REMOVED lines=15> */
.L_x_2929:
[----:B------:R-:W-:Y:S05]  /*2bcd0*/  BSYNC.RECONVERGENT B2 ;  /* 0x0000000000027941 */ /* 0x000fea0003800200 */
.L_x_2928:
        /* <DEDUP_REMOVED lines=55> */
.L_x_2926:
[----:B------:R-:W-:Y:S05]  /*2c050*/  BSYNC.RECONVERGENT B1 ;  /* 0x0000000000017941 */ /* 0x000fea0003800200 */
.L_x_2925:
        /* <DEDUP_REMOVED lines=9> */
[----:B------:R-:W-:-:S03]  /*2c0f0*/  MOV R142, R128 ;  /* 0x00000080008e7202 */ /* 0x000fc60000000f00 */
        /* <DEDUP_REMOVED lines=9> */
.L_x_2849:
        /* <DEDUP_REMOVED lines=16> */
.L_x_2933:
        /* <DEDUP_REMOVED lines=13> */
.L_x_2935:
[----:B------:R-:W-:Y:S05]  /*2c360*/  BSYNC.RECONVERGENT B2 ;  /* 0x0000000000027941 */ /* 0x000fea0003800200 */
.L_x_2934:
        /* <DEDUP_REMOVED lines=55> */
.L_x_2932:
[----:B------:R-:W-:Y:S05]  /*2c6e0*/  BSYNC.RECONVERGENT B1 ;  /* 0x0000000000017941 */ /* 0x000fea0003800200 */
.L_x_2931:
        /* <DEDUP_REMOVED lines=28> */
.L_x_2938:
        /* <DEDUP_REMOVED lines=13> */
.L_x_2940:
[----:B------:R-:W-:Y:S05]  /*2c980*/  BSYNC.RECONVERGENT B2 ;  /* 0x0000000000027941 */ /* 0x000fea0003800200 */
.L_x_2939:
[----:B------:R-:W-:Y:S01]  /*2c990*/  IMAD.WIDE.U32 R94, R134, -0x326172a9, RZ ;  /* 0xcd9e8d57865e7825 */ /* 0x000fe200078e00ff */
[----:B------:R-:W-:-:S03]  /*2c9a0*/  LOP3.LUT R154, R107, R93, R3, 0x96, !PT ;  /* 0x0000005d6b9a7212 */ /* 0x000fc600078e9603 */
[----:B------:R-:W-:Y:S02]  /*2c9b0*/  HFMA2 R132, -RZ, RZ, 0, 0 ;  /* 0x00000000ff847431 */ /* 0x000fe400000001ff */
        /* <DEDUP_REMOVED lines=52> */
.L_x_2937:
[----:B------:R-:W-:Y:S05]  /*2cd00*/  BSYNC.RECONVERGENT B1 ;  /* 0x0000000000017941 */ /* 0x000fea0003800200 */
.L_x_2936:
        /* <DEDUP_REMOVED lines=25> */
.L_x_2943:
        /* <DEDUP_REMOVED lines=13> */
.L_x_2945:
[----:B------:R-:W-:Y:S05]  /*2cf70*/  BSYNC.RECONVERGENT B2 ;  /* 0x0000000000027941 */ /* 0x000fea0003800200 */
.L_x_2944:
        /* <DEDUP_REMOVED lines=55> */
.L_x_2942:
[----:B------:R-:W-:Y:S05]  /*2d2f0*/  BSYNC.RECONVERGENT B1 ;  /* 0x0000000000017941 */ /* 0x000fea0003800200 */
.L_x_2941:
        /* <DEDUP_REMOVED lines=25> */
.L_x_2948:
        /* <DEDUP_REMOVED lines=13> */
.L_x_2950:
[----:B------:R-:W-:Y:S05]  /*2d560*/  BSYNC.RECONVERGENT B2 ;  /* 0x0000000000027941 */ /* 0x000fea0003800200 */
.L_x_2949:
        /* <DEDUP_REMOVED lines=55> */
.L_x_2947:
[----:B------:R-:W-:Y:S05]  /*2d8e0*/  BSYNC.RECONVERGENT B1 ;  /* 0x0000000000017941 */ /* 0x000fea0003800200 */
.L_x_2946:
        /* <DEDUP_REMOVED lines=25> */
.L_x_2953:
        /* <DEDUP_REMOVED lines=13> */
.L_x_2955:
[----:B------:R-:W-:Y:S05]  /*2db50*/  BSYNC.RECONVERGENT B2 ;  /* 0x0000000000027941 */ /* 0x000fea0003800200 */
.L_x_2954:
        /* <DEDUP_REMOVED lines=55> */
.L_x_2952:
[----:B------:R-:W-:Y:S05]  /*2ded0*/  BSYNC.RECONVERGENT B1 ;  /* 0x0000000000017941 */ /* 0x000fea0003800200 */
.L_x_2951:
        /* <DEDUP_REMOVED lines=11> */
[----:B------:R-:W-:Y:S02]  /*2df90*/  PLOP3.LUT P4, PT, P3, PT, PT, 0x8, 0x80 ;  /* 0x000000000080781c */ /* 0x000fe40001f8e170 */
[----:B------:R-:W-:Y:S01]  /*2dfa0*/  ISETP.NE.AND P3, PT, R92, 0x1, PT ;  /* 0x000000015c00780c */ /* 0x000fe20003f65270 */
[----:B------:R-:W-:-:S05]  /*2dfb0*/  @P2 FADD.FTZ R183, R88, R183 ;  /* 0x000000b758b72221 */ /* 0x000fca0000010000 */
        /* <DEDUP_REMOVED lines=11> */
.L_x_2958:
        /* <DEDUP_REMOVED lines=13> */
.L_x_2960:
[----:B------:R-:W-:Y:S05]  /*2e140*/  BSYNC.RECONVERGENT B2 ;  /* 0x0000000000027941 */ /* 0x000fea0003800200 */
.L_x_2959:
        /* <DEDUP_REMOVED lines=55> */
.L_x_2957:
[----:B------:R-:W-:Y:S05]  /*2e4c0*/  BSYNC.RECONVERGENT B1 ;  /* 0x0000000000017941 */ /* 0x000fea0003800200 */
.L_x_2956:
        /* <DEDUP_REMOVED lines=23> */
.L_x_2963:
        /* <DEDUP_REMOVED lines=13> */
.L_x_2965:
[----:B------:R-:W-:Y:S05]  /*2e710*/  BSYNC.RECONVERGENT B2 ;  /* 0x0000000000027941 */ /* 0x000fea0003800200 */
.L_x_2964:
        /* <DEDUP_REMOVED lines=55> */
.L_x_2962:
[----:B------:R-:W-:Y:S05]  /*2ea90*/  BSYNC.RECONVERGENT B1 ;  /* 0x0000000000017941 */ /* 0x000fea0003800200 */
.L_x_2961:
        /* <DEDUP_REMOVED lines=23> */
.L_x_2968:
        /* <DEDUP_REMOVED lines=13> */
.L_x_2970:
[----:B------:R-:W-:Y:S05]  /*2ece0*/  BSYNC.RECONVERGENT B2 ;  /* 0x0000000000027941 */ /* 0x000fea0003800200 */
.L_x_2969:
        /* <DEDUP_REMOVED lines=55> */
.L_x_2967:
[----:B------:R-:W-:Y:S05]  /*2f060*/  BSYNC.RECONVERGENT B1 ;  /* 0x0000000000017941 */ /* 0x000fea0003800200 */
.L_x_2966:
[----:B------:R-:W-:Y:S01]  /*2f070*/  I2FP.F32.U32 R89, R88 ;  /* 0x0000005800597245 */ /* 0x000fe20000201000 */
[----:B------:R-:W-:Y:S01]  /*2f080*/  HADD2.F32 R91, -RZ, R91.H1_H1 ;  /* 0x3000005bff5b7230 */ /* 0x000fe20000004100 */
[----:B------:R-:W-:Y:S01]  /*2f090*/  PRMT R90, R156, 0x5410, R90 ;  /* 0x000054109c5a7816 */ /* 0x000fe2000000005a */
[----:B------:R-:W-:Y:S02]  /*2f0a0*/  @P2 HADD2.F32 R88, -RZ, R83.H1_H1 ;  /* 0x30000053ff582230 */ /* 0x000fe40000004100 */
[----:B------:R-:W-:Y:S01]  /*2f0b0*/  FFMA.FTZ R89, R89, R152, 1.1641532182693481445e-10 ;  /* 0x2f00000059597423 */ /* 0x000fe20000010098 */
[----:B------:R-:W-:Y:S01]  /*2f0c0*/  FMUL.FTZ R91, R91, R142 ;  /* 0x0000008e5b5b7220 */ /* 0x000fe20000410000 */
[----:B------:R-:W-:-:S03]  /*2f0d0*/  IMAD.MOV.U32 R142, RZ, RZ, R146 ;  /* 0x000000ffff8e7224 */ /* 0x000fc600078e0092 */
        /* <DEDUP_REMOVED lines=8> */
.L_x_2930:
        /* <DEDUP_REMOVED lines=13> */
[----:B------:R-:W-:Y:S01]  /*2f230*/  SEL R196, RZ, 0x1, !P3 ;  /* 0x00000001ffc47807 */ /* 0x000fe20005800000 */
[----:B0-----:R-:W-:Y:S01]  /*2f240*/  IMAD.WIDE.U32 R94, R0, 0x10, R94 ;  /* 0x00000010005e7825 */ /* 0x001fe200078e005e */
[----:B------:R-:W-:-:S02]  /*2f250*/  LOP3.LUT R201, R201, R148, R146, 0xfe, !PT ;  /* 0x00000094c9c97212 */ /* 0x000fc400078efe92 */
        /* <DEDUP_REMOVED lines=8> */
[----:B--2---:R-:W-:Y:S01]  /*2f2e0*/  SHF.L.U32 R91, R121, 0x10, RZ ;  /* 0x00000010795b7819 */ /* 0x004fe200000006ff */
        /* <DEDUP_REMOVED lines=19> */
.L_x_2848:
[----:B------:R-:W-:Y:S05]  /*2f420*/  BSYNC.RECONVERGENT B0 ;  /* 0x0000000000007941 */ /* 0x000fea0003800200 */
.L_x_2847:
[----:B------:R-:W-:Y:S01]  /*2f430*/  FADD.FTZ R0, RZ, R109 ;  /* 0x0000006dff007221 */ /* 0x000fe20000010000 */
[C---:B------:R-:W-:Y:S01]  /*2f440*/  ISETP.GE.U32.AND P1, PT, R103.reuse, 0x80, PT ;  /* 0x000000806700780c */ /* 0x040fe20003f26070 */
[----:B0-2---:R-:W0:Y:S01]  /*2f450*/  S2R R197, SR_TID.X ;  /* 0x0000000000c57919 */ /* 0x005e220000002100 */
[----:B------:R-:W-:Y:S01]  /*2f460*/  ISETP.GT.U32.AND P2, PT, R103, 0xff, PT ;  /* 0x000000ff6700780c */ /* 0x000fe20003f44070 */
        /* <DEDUP_REMOVED lines=14> */
[----:B-1-3--:R-:W-:-:S04]  /*2f550*/  FADD.FTZ R88, R123, R0 ;  /* 0x000000007b587221 */ /* 0x00afc80000010000 */
        /* <DEDUP_REMOVED lines=143> */
.L_x_2972:
[----:B------:R-:W-:Y:S05]  /*2fe50*/  BSYNC.RECONVERGENT B0 ;  /* 0x0000000000007941 */ /* 0x000fea0003800200 */
.L_x_2971:
        /* <DEDUP_REMOVED lines=11> */
[----:B------:R0:W1:Y:S03]  /*2ff10*/  LDS.64 R88, [R0+UR4] ;  /* 0x0000000400587984 */ /* 0x0000660008000a00 */
.L_x_2974:
[----:B------:R-:W-:Y:S05]  /*2ff20*/  BSYNC.RECONVERGENT B0 ;  /* 0x0000000000007941 */ /* 0x000fea0003800200 */
.L_x_2973:
[----:B0-----:R-:W0:Y:S01]  /*2ff30*/  SHFL.DOWN PT, R0, R95, 0x2, 0x1f ;  /* 0x08401f005f007f89 */ /* 0x001e2200000e0000 */
[-C--:B------:R-:W-:Y:S01]  /*2ff40*/  I2FP.F32.S32 R199, R95.reuse ;  /* 0x0000005f00c77245 */ /* 0x080fe20000201400 */
[----:B------:R-:W-:Y:S01]  /*2ff50*/  BSSY.RECONVERGENT B0, `(.L_x_2975) ;  /* 0x0000081000007945 */ /* 0x000fe20003800200 */
[----:B------:R-:W-:Y:S01]  /*2ff60*/  ISETP.NE.AND P2, PT, RZ, UR12, PT ;  /* 0x0000000cff007c0c */ /* 0x000fe2000bf45270 */
[----:B-1----:R-:W1:Y:S01]  /*2ff70*/  SHFL.DOWN PT, R91, R88, 0x2, 0x1f ;  /* 0x08401f00585b7f89 */ /* 0x002e6200000e0000 */
[----:B0-----:R-:W-:Y:S02]  /*2ff80*/  IADD3 R90, PT, PT, R0, R95, RZ ;  /* 0x0000005f005a7210 */ /* 0x001fe40007ffe0ff */
[----:B------:R-:W-:Y:S02]  /*2ff90*/  I2FP.F32.S32 R94, R0 ;  /* 0x00000000005e7245 */ /* 0x000fe40000201400 */
[----:B------:R-:W-:Y:S01]  /*2ffa0*/  I2FP.F32.S32 R92, R90 ;  /* 0x0000005a005c7245 */ /* 0x000fe20000201400 */
[----:B------:R-:W0:Y:S02]  /*2ffb0*/  SHFL.DOWN PT, R201, R90, 0x1, 0x1f ;  /* 0x08201f005ac97f89 */ /* 0x000e2400000e0000 */
[----:B-1----:R-:W-:Y:S01]  /*2ffc0*/  FMUL.FTZ R0, R91, R94 ;  /* 0x0000005e5b007220 */ /* 0x002fe20000410000 */
[----:B------:R-:W1:Y:S03]  /*2ffd0*/  MUFU.RCP R93, R92 ;  /* 0x0000005c005d7308 */ /* 0x000e660000001000 */
[----:B------:R-:W-:Y:S01]  /*2ffe0*/  FFMA.FTZ R140, R199, R88, R0 ;  /* 0x00000058c78c7223 */ /* 0x000fe20000010000 */
[----:B------:R-:W-:Y:S01]  /*2fff0*/  FADD.FTZ R88, -R91, R88 ;  /* 0x000000585b587221 */ /* 0x000fe20000010100 */
[----:B------:R-:W2:Y:S03]  /*30000*/  SHFL.DOWN PT, R0, R89, 0x2, 0x1f ;  /* 0x08401f0059007f89 */ /* 0x000ea600000e0000 */
[----:B------:R-:W-:-:S04]  /*30010*/  FMUL.FTZ R88, R88, R88 ;  /* 0x0000005858587220 */ /* 0x000fc80000410000 */
[----:B------:R-:W-:-:S04]  /*30020*/  FMUL.FTZ R88, R88, R199 ;  /* 0x000000c758587220 */ /* 0x000fc80000410000 */
[----:B------:R-:W-:Y:S01]  /*30030*/  FMUL.FTZ R88, R88, R94 ;  /* 0x0000005e58587220 */ /* 0x000fe20000410000 */
[----:B-1----:R-:W-:Y:S01]  /*30040*/  FMUL.FTZ R95, R93, R140 ;  /* 0x0000008c5d5f7220 */ /* 0x002fe20000410000 */
[----:B0-----:R-:W-:Y:S01]  /*30050*/  IMAD.IADD R91, R90, 0x1, R201 ;  /* 0x000000015a5b7824 */ /* 0x001fe200078e02c9 */
[----:B------:R-:W-:-:S03]  /*30060*/  I2FP.F32.S32 R201, R201 ;  /* 0x000000c900c97245 */ /* 0x000fc60000201400 */
[----:B------:R-:W0:Y:S01]  /*30070*/  SHFL.DOWN PT, R140, R95, 0x1, 0x1f ;  /* 0x08201f005f8c7f89 */ /* 0x000e2200000e0000 */
[----:B------:R-:W-:Y:S01]  /*30080*/  I2FP.F32.S32 R91, R91 ;  /* 0x0000005b005b7245 */ /* 0x000fe20000201400 */
[----:B--2---:R-:W-:-:S05]  /*30090*/  FADD.FTZ R0, R0, R89 ;  /* 0x0000005900007221 */ /* 0x004fca0000010000 */
[----:B------:R-:W1:Y:S01]  /*300a0*/  MUFU.RCP R91, R91 ;  /* 0x0000005b005b7308 */ /* 0x000e620000001000 */
[----:B------:R-:W-:-:S05]  /*300b0*/  FFMA.FTZ R0, R93, R88, R0 ;  /* 0x000000585d007223 */ /* 0x000fca0000010000 */
[----:B------:R-:W2:Y:S01]  /*300c0*/  SHFL.DOWN PT, R89, R0, 0x1, 0x1f ;  /* 0x08201f0000597f89 */ /* 0x000ea200000e0000 */
[----:B0-----:R-:W-:-:S04]  /*300d0*/  FMUL.FTZ R93, R140, R201 ;  /* 0x000000c98c5d7220 */ /* 0x001fc80000410000 */
[----:B------:R-:W-:Y:S01]  /*300e0*/  FFMA.FTZ R88, R92, R95, R93 ;  /* 0x0000005f5c587223 */ /* 0x000fe2000001005d */
[----:B------:R-:W-:-:S03]  /*300f0*/  FADD.FTZ R95, R95, -R140 ;  /* 0x8000008c5f5f7221 */ /* 0x000fc60000010000 */
[----:B-1----:R-:W-:Y:S01]  /*30100*/  FMUL.FTZ R90, R91, R88 ;  /* 0x000000585b5a7220 */ /* 0x002fe20000410000 */
[----:B------:R-:W-:-:S04]  /*30110*/  FMUL.FTZ R95, R95, R95 ;  /* 0x0000005f5f5f7220 */ /* 0x000fc80000410000 */
[----:B------:R-:W0:Y:S01]  /*30120*/  SHFL.IDX PT, R199, R90, RZ, 0x1f ;  /* 0x00001fff5ac77589 */ /* 0x000e2200000e0000 */
[----:B------:R-:W-:Y:S01]  /*30130*/  FMUL.FTZ R95, R92, R95 ;  /* 0x0000005f5c5f7220 */ /* 0x000fe20000410000 */
[----:B--2---:R-:W-:Y:S01]  /*30140*/  FADD.FTZ R88, R0, R89 ;  /* 0x0000005900587221 */ /* 0x004fe20000010000 */
[----:B------:R-:W1:Y:S02]  /*30150*/  LDC R92, c[0x0][0x448] ;  /* 0x00011200ff5c7b82 */ /* 0x000e640000000800 */
[----:B------:R-:W-:-:S04]  /*30160*/  FMUL.FTZ R95, R95, R201 ;  /* 0x000000c95f5f7220 */ /* 0x000fc80000410000 */
[----:B------:R-:W-:-:S06]  /*30170*/  FFMA.FTZ R95, R91, R95, R88 ;  /* 0x0000005f5b5f7223 */ /* 0x000fcc0000010058 */
[----:B------:R-:W1:Y:S01]  /*30180*/  SHFL.IDX PT, R95, R95, RZ, 0x1f ;  /* 0x00001fff5f5f7589 */ /* 0x000e6200000e0000 */
[----:B0-----:R-:W-:-:S05]  /*30190*/  FMUL.FTZ R0, R199, R199 ;  /* 0x000000c7c7007220 */ /* 0x001fca0000410000 */
[----:B------:R-:W-:Y:S02]  /*301a0*/  FSEL R93, R0, RZ, P2 ;  /* 0x000000ff005d7208 */ /* 0x000fe40001000000 */
[----:B------:R-:W-:Y:S02]  /*301b0*/  FSEL R0, R199, RZ, !P2 ;  /* 0x000000ffc7007208 */ /* 0x000fe40005000000 */
[----:B------:R-:W-:Y:S01]  /*301c0*/  ISETP.NE.AND P2, PT, R197, RZ, PT ;  /* 0x000000ffc500720c */ /* 0x000fe20003f45270 */
[----:B-1----:R-:W-:-:S04]  /*301d0*/  FFMA.FTZ R92, R95, UR13, R92 ;  /* 0x0000000d5f5c7c23 */ /* 0x002fc8000801005c */
[----:B------:R-:W-:-:S08]  /*301e0*/  FADD.FTZ R92, R92, R93 ;  /* 0x0000005d5c5c7221 */ /* 0x000fd00000010000 */
[----:B------:R-:W0:Y:S01]  /*301f0*/  @!P2 LDC.64 R90, c[0x0][0x3c0] ;  /* 0x0000f000ff5aab82 */ /* 0x000e220000000a00 */
[----:B------:R-:W1:Y:S07]  /*30200*/  MUFU.RSQ R140, R92 ;  /* 0x0000005c008c7308 */ /* 0x000e6e0000001400 */
[----:B------:R-:W2:Y:S01]  /*30210*/  @!P2 LDC.64 R88, c[0x0][0x3c8] ;  /* 0x0000f200ff58ab82 */ /* 0x000ea20000000a00 */
[----:B0-----:R-:W-:-:S05]  /*30220*/  @!P2 IMAD.WIDE R90, R96, 0x4, R90 ;  /* 0x00000004605aa825 */ /* 0x001fca00078e025a */
[----:B------:R0:W-:Y:S01]  /*30230*/  @!P2 STG.E desc[UR6][R90.64], R199 ;  /* 0x000000c75a00a986 */ /* 0x0001e2000c101906 */
[----:B--2---:R-:W-:-:S05]  /*30240*/  @!P2 IMAD.WIDE R88, R96, 0x4, R88 ;  /* 0x000000046058a825 */ /* 0x004fca00078e0258 */
[----:B-1----:R0:W-:Y:S01]  /*30250*/  @!P2 STG.E desc[UR6][R88.64], R140 ;  /* 0x0000008c5800a986 */ /* 0x0021e2000c101906 */
[----:B------:R-:W-:Y:S05]  /*30260*/  @!P1 BRA `(.L_x_2976) ;  /* 0x00000004003c9947 */ /* 0x000fea0003800000 */
[--C-:B------:R-:W-:Y:S01]  /*30270*/  FADD.FTZ R93, R187, -R0.reuse ;  /* 0x80000000bb5d7221 */ /* 0x100fe20000010000 */
[----:B-----5:R-:W-:Y:S02]  /*30280*/  HADD2.F32 R95, -RZ, R119.H1_H1 ;  /* 0x30000077ff5f7230 */ /* 0x020fe40000004100 */
[--C-:B0-----:R-:W-:Y:S01]  /*30290*/  FADD.FTZ R89, R153, -R0.reuse ;  /* 0x8000000099597221 */ /* 0x101fe20000010000 */
[----:B------:R-:W-:Y:S02]  /*302a0*/  HADD2.F32 R199, -RZ, R51.H1_H1 ;  /* 0x30000033ffc77230 */ /* 0x000fe40000004100 */
[C---:B------:R-:W-:Y:S01]  /*302b0*/  FMUL.FTZ R94, R140.reuse, R93 ;  /* 0x0000005d8c5e7220 */ /* 0x040fe20000410000 */
[----:B------:R-:W-:Y:S01]  /*302c0*/  FADD.FTZ R93, R151, -R0 ;  /* 0x80000000975d7221 */ /* 0x000fe20000010000 */
        /* <DEDUP_REMOVED lines=8> */
[----:B------:R-:W-:Y:S02]  /*30350*/  HADD2.F32 R201, -RZ, R7.H1_H1 ;  /* 0x30000007ffc97230 */ /* 0x000fe40000004100 */
[----:B------:R-:W-:Y:S01]  /*30360*/  FADD.FTZ R93, R147, -R0 ;  /* 0x80000000935d7221 */ /* 0x000fe20000010000 */
[----:B------:R-:W-:-:S02]  /*30370*/  HADD2.F32 R203, -RZ, R47.H1_H1 ;  /* 0x3000002fffcb7230 */ /* 0x000fc40000004100 */
[----:B------:R-:W-:Y:S01]  /*30380*/  FFMA.FTZ R162, R89, R92, R91 ;  /* 0x0000005c59a27223 */ /* 0x000fe2000001005b */
[----:B------:R-:W-:Y:S02]  /*30390*/  HADD2.F32 R95, -RZ, R118.H1_H1 ;  /* 0x30000076ff5f7230 */ /* 0x000fe40000004100 */
[----:B------:R-:W-:Y:S01]  /*303a0*/  FADD.FTZ R89, R149, -R0 ;  /* 0x8000000095597221 */ /* 0x000fe20000010000 */
[----:B------:R-:W-:Y:S02]  /*303b0*/  HADD2.F32 R199, -RZ, R50.H1_H1 ;  /* 0x30000032ffc77230 */ /* 0x000fe40000004100 */
[----:B------:R-:W-:Y:S01]  /*303c0*/  FFMA.FTZ R215, R94, R201, R203 ;  /* 0x000000c95ed77223 */ /* 0x000fe200000100cb */
[----:B------:R-:W-:Y:S02]  /*303d0*/  HADD2.F32 R201, -RZ, R46.H1_H1 ;  /* 0x3000002effc97230 */ /* 0x000fe40000004100 */
[----:B------:R-:W-:Y:S01]  /*303e0*/  FMUL.FTZ R89, R140, R89 ;  /* 0x000000598c597220 */ /* 0x000fe20000410000 */
[----:B------:R-:W-:-:S02]  /*303f0*/  HADD2.F32 R88, -RZ, R118.H0_H0 ;  /* 0x20000076ff587230 */ /* 0x000fc40000004100 */
[----:B------:R-:W-:Y:S01]  /*30400*/  FFMA.FTZ R209, R146, R95, R199 ;  /* 0x0000005f92d17223 */ /* 0x000fe200000100c7 */
[----:B------:R-:W-:Y:S02]  /*30410*/  HADD2.F32 R199, -RZ, R6.H1_H1 ;  /* 0x30000006ffc77230 */ /* 0x000fe40000004100 */
[----:B------:R-:W-:Y:S01]  /*30420*/  FMUL.FTZ R95, R140, R93 ;  /* 0x0000005d8c5f7220 */ /* 0x000fe20000410000 */
[----:B------:R-:W-:Y:S02]  /*30430*/  HADD2.F32 R90, -RZ, R50.H0_H0 ;  /* 0x20000032ff5a7230 */ /* 0x000fe40000004100 */
[----:B------:R-:W-:Y:S01]  /*30440*/  FADD.FTZ R93, R111, -R0 ;  /* 0x800000006f5d7221 */ /* 0x000fe20000010000 */
[----:B------:R-:W-:Y:S02]  /*30450*/  HADD2.F32 R92, -RZ, R6.H0_H0 ;  /* 0x20000006ff5c7230 */ /* 0x000fe40000004100 */
[----:B------:R-:W-:Y:S01]  /*30460*/  FFMA.FTZ R211, R146, R199, R201 ;  /* 0x000000c792d37223 */ /* 0x000fe200000100c9 */
[----:B------:R-:W-:Y:S01]  /*30470*/  HADD2.F32 R91, -RZ, R46.H0_H0 ;  /* 0x2000002eff5b7230 */ /* 0x000fe20000004100 */
[----:B------:R-:W0:Y:S01]  /*30480*/  LDC.64 R200, c[0x0][0x428] ;  /* 0x00010a00ffc87b82 */ /* 0x000e220000000a00 */
[----:B------:R-:W-:Y:S01]  /*30490*/  FFMA.FTZ R156, R89, R88, R90 ;  /* 0x00000058599c7223 */ /* 0x000fe2000001005a */
[----:B------:R-:W-:-:S02]  /*304a0*/  HADD2.F32 R88, -RZ, R117.H0_H0 ;  /* 0x20000075ff587230 */ /* 0x000fc40000004100 */
[C---:B------:R-:W-:Y:S01]  /*304b0*/  FMUL.FTZ R93, R140.reuse, R93 ;  /* 0x0000005d8c5d7220 */ /* 0x040fe20000410000 */
[----:B------:R-:W-:Y:S01]  /*304c0*/  FFMA.FTZ R158, R89, R92, R91 ;  /* 0x0000005c599e7223 */ /* 0x000fe2000001005b */
[----:B------:R-:W-:Y:S01]  /*304d0*/  FADD.FTZ R89, R113, -R0 ;  /* 0x8000000071597221 */ /* 0x000fe20000010000 */
[----:B------:R-:W-:Y:S01]  /*304e0*/  HADD2.F32 R90, -RZ, R49.H0_H0 ;  /* 0x20000031ff5a7230 */ /* 0x000fe20000004100 */
[----:B------:R-:W1:Y:S01]  /*304f0*/  LDC.64 R198, c[0x0][0x430] ;  /* 0x00010c00ffc67b82 */ /* 0x000e620000000a00 */
[----:B------:R-:W-:Y:S02]  /*30500*/  HADD2.F32 R92, -RZ, R5.H0_H0 ;  /* 0x20000005ff5c7230 */ /* 0x000fe40000004100 */
[----:B------:R-:W-:Y:S01]  /*30510*/  FMUL.FTZ R89, R140, R89 ;  /* 0x000000598c597220 */ /* 0x000fe20000410000 */
[----:B------:R-:W-:Y:S02]  /*30520*/  HADD2.F32 R91, -RZ, R45.H0_H0 ;  /* 0x2000002dff5b7230 */ /* 0x000fe40000004100 */
[----:B------:R-:W-:-:S02]  /*30530*/  HADD2.F32 R94, -RZ, R117.H1_H1 ;  /* 0x30000075ff5e7230 */ /* 0x000fc40000004100 */
[C---:B------:R-:W-:Y:S01]  /*30540*/  FFMA.FTZ R148, R89.reuse, R88, R90 ;  /* 0x0000005859947223 */ /* 0x040fe2000001005a */
[----:B------:R-:W-:Y:S02]  /*30550*/  HADD2.F32 R144, -RZ, R49.H1_H1 ;  /* 0x30000031ff907230 */ /* 0x000fe40000004100 */
[----:B------:R-:W-:Y:S01]  /*30560*/  FFMA.FTZ R150, R89, R92, R91 ;  /* 0x0000005c59967223 */ /* 0x000fe2000001005b */
[----:B------:R-:W-:Y:S01]  /*30570*/  FADD.FTZ R89, R109, -R0 ;  /* 0x800000006d597221 */ /* 0x000fe20000010000 */
[----:B------:R-:W-:Y:S02]  /*30580*/  HADD2.F32 R152, -RZ, R5.H1_H1 ;  /* 0x30000005ff987230 */ /* 0x000fe40000004100 */
[----:B------:R-:W-:Y:S01]  /*30590*/  FFMA.FTZ R205, R95, R94, R144 ;  /* 0x0000005e5fcd7223 */ /* 0x000fe20000010090 */
[----:B------:R-:W-:Y:S02]  /*305a0*/  HADD2.F32 R154, -RZ, R45.H1_H1 ;  /* 0x3000002dff9a7230 */ /* 0x000fe40000004100 */
[----:B------:R-:W-:Y:S01]  /*305b0*/  FMUL.FTZ R89, R140, R89 ;  /* 0x000000598c597220 */ /* 0x000fe20000410000 */
[----:B------:R-:W-:-:S02]  /*305c0*/  HADD2.F32 R88, -RZ, R116.H0_H0 ;  /* 0x20000074ff587230 */ /* 0x000fc40000004100 */
[----:B------:R-:W-:Y:S02]  /*305d0*/  HADD2.F32 R90, -RZ, R48.H0_H0 ;  /* 0x20000030ff5a7230 */ /* 0x000fe40000004100 */
[----:B------:R-:W-:Y:S01]  /*305e0*/  FFMA.FTZ R207, R95, R152, R154 ;  /* 0x000000985fcf7223 */ /* 0x000fe2000001009a */
[----:B------:R-:W-:Y:S02]  /*305f0*/  HADD2.F32 R94, -RZ, R116.H1_H1 ;  /* 0x30000074ff5e7230 */ /* 0x000fe40000004100 */
[----:B------:R-:W-:Y:S02]  /*30600*/  HADD2.F32 R144, -RZ, R48.H1_H1 ;  /* 0x30000030ff907230 */ /* 0x000fe40000004100 */
[----:B------:R-:W-:Y:S01]  /*30610*/  FFMA.FTZ R88, R89, R88, R90 ;  /* 0x0000005859587223 */ /* 0x000fe2000001005a */
[----:B------:R-:W-:Y:S01]  /*30620*/  HADD2.F32 R92, -RZ, R4.H0_H0 ;  /* 0x20000004ff5c7230 */ /* 0x000fe20000004100 */
[----:B------:R-:W-:Y:S01]  /*30630*/  F2FP.F16.F32.PACK_AB R90, R209, R156 ;  /* 0x0000009cd15a723e */ /* 0x000fe200000000ff */
[----:B------:R-:W-:-:S02]  /*30640*/  HADD2.F32 R91, -RZ, R44.H0_H0 ;  /* 0x2000002cff5b7230 */ /* 0x000fc40000004100 */
[----:B------:R-:W-:Y:S01]  /*30650*/  FFMA.FTZ R95, R93, R94, R144 ;  /* 0x0000005e5d5f7223 */ /* 0x000fe20000010090 */
[----:B------:R-:W-:Y:S01]  /*30660*/  HADD2.F32 R146, -RZ, R4.H1_H1 ;  /* 0x30000004ff927230 */ /* 0x000fe20000004100 */
[----:B------:R-:W-:Y:S01]  /*30670*/  F2FP.F16.F32.PACK_AB R94, R211, R158 ;  /* 0x0000009ed35e723e */ /* 0x000fe200000000ff */
[----:B------:R-:W-:Y:S02]  /*30680*/  HADD2.F32 R203, -RZ, R44.H1_H1 ;  /* 0x3000002cffcb7230 */ /* 0x000fe40000004100 */
[----:B------:R-:W-:Y:S01]  /*30690*/  FFMA.FTZ R92, R89, R92, R91 ;  /* 0x0000005c595c7223 */ /* 0x000fe2000001005b */
[----:B------:R-:W-:Y:S01]  /*306a0*/  F2FP.F16.F32.PACK_AB R91, R213, R160 ;  /* 0x000000a0d55b723e */ /* 0x000fe200000000ff */
[----:B0-----:R-:W-:Y:S01]  /*306b0*/  IMAD.WIDE.U32 R200, R122, 0x10, R200 ;  /* 0x000000107ac87825 */ /* 0x001fe200078e00c8 */
[----:B------:R-:W-:-:S03]  /*306c0*/  F2FP.F16.F32.PACK_AB R89, R205, R148 ;  /* 0x00000094cd59723e */ /* 0x000fc600000000ff */
[----:B------:R-:W-:Y:S01]  /*306d0*/  FFMA.FTZ R203, R93, R146, R203 ;  /* 0x000000925dcb7223 */ /* 0x000fe200000100cb */
[----:B------:R-:W-:Y:S01]  /*306e0*/  F2FP.F16.F32.PACK_AB R88, R95, R88 ;  /* 0x000000585f58723e */ /* 0x000fe200000000ff */
[C---:B-1----:R-:W-:Y:S01]  /*306f0*/  IMAD.WIDE.U32 R198, R122.reuse, 0x10, R198 ;  /* 0x000000107ac67825 */ /* 0x042fe200078e00c6 */
[----:B------:R-:W-:Y:S02]  /*30700*/  F2FP.F16.F32.PACK_AB R95, R215, R162 ;  /* 0x000000a2d75f723e */ /* 0x000fe400000000ff */
[----:B------:R-:W-:Y:S01]  /*30710*/  F2FP.F16.F32.PACK_AB R93, R207, R150 ;  /* 0x00000096cf5d723e */ /* 0x000fe200000000ff */
[----:B------:R1:W-:Y:S01]  /*30720*/  STG.E.128 desc[UR6][R200.64], R88 ;  /* 0x00000058c8007986 */ /* 0x0003e2000c101d06 */
[----:B------:R-:W-:Y:S02]  /*30730*/  F2FP.F16.F32.PACK_AB R92, R203, R92 ;  /* 0x0000005ccb5c723e */ /* 0x000fe400000000ff */
[----:B------:R-:W-:-:S03]  /*30740*/  IADD3 R122, PT, PT, R122, 0x80, RZ ;  /* 0x000000807a7a7810 */ /* 0x000fc60007ffe0ff */
[----:B------:R1:W-:Y:S04]  /*30750*/  STG.E.128 desc[UR6][R198.64], R92 ;  /* 0x0000005cc6007986 */ /* 0x0003e8000c101d06 */
.L_x_2976:
[----:B------:R-:W-:Y:S05]  /*30760*/  BSYNC.RECONVERGENT B0 ;  /* 0x0000000000007941 */ /* 0x000fea0003800200 */
.L_x_2975:
[----:B------:R-:W-:Y:S01]  /*30770*/  LOP3.LUT P1, RZ, R138, 0x200, RZ, 0xc0, !PT ;  /* 0x000002008aff7812 */ /* 0x000fe2000782c0ff */
[----:B------:R-:W-:-:S12]  /*30780*/  BSSY.RECONVERGENT B0, `(.L_x_2977) ;  /* 0x0000051000007945 */ /* 0x000fd80003800200 */
[----:B------:R-:W-:Y:S05]  /*30790*/  @!P1 BRA `(.L_x_2978) ;  /* 0x00000004003c9947 */ /* 0x000fea0003800000 */
[--C-:B-1----:R-:W-:Y:S01]  /*307a0*/  FADD.FTZ R93, R195, -R0.reuse ;  /* 0x80000000c35d7221 */ /* 0x102fe20000010000 */
        /* <DEDUP_REMOVED lines=75> */
[----:B------:R-:W-:Y:S01]  /*30c60*/  F2FP.F16.F32.PACK_AB R92, R203, R92 ;  /* 0x0000005ccb5c723e */ /* 0x000fe200000000ff */
[----:B------:R-:W-:-:S04]  /*30c70*/  VIADD R122, R122, 0x80 ;  /* 0x000000807a7a7836 */ /* 0x000fc80000000000 */
[----:B------:R2:W-:Y:S03]  /*30c80*/  STG.E.128 desc[UR6][R198.64], R92 ;  /* 0x0000005cc6007986 */ /* 0x0005e6000c101d06 */
.L_x_2978:
[----:B------:R-:W-:Y:S05]  /*30c90*/  BSYNC.RECONVERGENT B0 ;  /* 0x0000000000007941 */ /* 0x000fea0003800200 */
.L_x_2977:
[----:B------:R-:W-:Y:S01]  /*30ca0*/  LOP3.LUT P1, RZ, R138, 0x80, RZ, 0xc0, !PT ;  /* 0x000000808aff7812 */ /* 0x000fe2000782c0ff */
[----:B------:R-:W-:-:S12]  /*30cb0*/  BSSY.RECONVERGENT B0, `(.L_x_2979) ;  /* 0x0000051000007945 */ /* 0x000fd80003800200 */
[----:B------:R-:W-:Y:S05]  /*30cc0*/  @!P1 BRA `(.L_x_2980) ;  /* 0x00000004003c9947 */ /* 0x000fea0003800000 */
[--C-:B-12---:R-:W-:Y:S01]  /*30cd0*/  FADD.FTZ R93, R191, -R0.reuse ;  /* 0x80000000bf5d7221 */ /* 0x106fe20000010000 */
        /* <DEDUP_REMOVED lines=78> */
.L_x_2980:
[----:B------:R-:W-:Y:S05]  /*311c0*/  BSYNC.RECONVERGENT B0 ;  /* 0x0000000000007941 */ /* 0x000fea0003800200 */
.L_x_2979:
[----:B------:R-:W-:Y:S01]  /*311d0*/  LOP3.LUT P1, RZ, R138, 0x40, RZ, 0xc0, !PT ;  /* 0x000000408aff7812 */ /* 0x000fe2000782c0ff */
[----:B------:R-:W-:-:S12]  /*311e0*/  BSSY.RECONVERGENT B0, `(.L_x_2981) ;  /* 0x0000051000007945 */ /* 0x000fd80003800200 */
[----:B------:R-:W-:Y:S05]  /*311f0*/  @!P1 BRA `(.L_x_2982) ;  /* 0x00000004003c9947 */ /* 0x000fea0003800000 */
[--C-:B-123--:R-:W-:Y:S01]  /*31200*/  FADD.FTZ R93, R193, -R0.reuse ;  /* 0x80000000c15d7221 */ /* 0x10efe20000010000 */
        /* <DEDUP_REMOVED lines=78> */
.L_x_2982:
[----:B------:R-:W-:Y:S05]  /*316f0*/  BSYNC.RECONVERGENT B0 ;  /* 0x0000000000007941 */ /* 0x000fea0003800200 */
.L_x_2981:
[----:B------:R-:W-:Y:S04]  /*31700*/  BSSY.RECONVERGENT B0, `(.L_x_2983) ;  /* 0x0000050000007945 */ /* 0x000fe80003800200 */
[----:B------:R-:W-:Y:S05]  /*31710*/  @!P0 BRA `(.L_x_2984) ;  /* 0x0000000400388947 */ /* 0x000fea0003800000 */
[--C-:B01234-:R-:W-:Y:S01]  /*31720*/  FADD.FTZ R89, R141, -R0.reuse ;  /* 0x800000008d597221 */ /* 0x11ffe20000010000 */
[--C-:B------:R-:W-:Y:S01]  /*31730*/  FADD.FTZ R91, R143, -R0.reuse ;  /* 0x800000008f5b7221 */ /* 0x100fe20000010000 */
[--C-:B------:R-:W-:Y:S01]  /*31740*/  FADD.FTZ R93, R145, -R0.reuse ;  /* 0x80000000915d7221 */ /* 0x100fe20000010000 */
[--C-:B------:R-:W-:Y:S01]  /*31750*/  FADD.FTZ R95, R181, -R0.reuse ;  /* 0x80000000b55f7221 */ /* 0x100fe20000010000 */
[--C-:B------:R-:W-:Y:S01]  /*31760*/  FADD.FTZ R199, R183, -R0.reuse ;  /* 0x80000000b7c77221 */ /* 0x100fe20000010000 */
[--C-:B------:R-:W-:Y:S01]  /*31770*/  FADD.FTZ R201, R185, -R0.reuse ;  /* 0x80000000b9c97221 */ /* 0x100fe20000010000 */
[--C-:B------:R-:W-:Y:S01]  /*31780*/  FADD.FTZ R203, R155, -R0.reuse ;  /* 0x800000009bcb7221 */ /* 0x100fe20000010000 */
[----:B------:R-:W-:Y:S01]  /*31790*/  FADD.FTZ R205, R189, -R0 ;  /* 0x80000000bdcd7221 */ /* 0x000fe20000010000 */
[----:B-----5:R-:W-:Y:S02]  /*317a0*/  HADD2.F32 R0, -RZ, R68.H0_H0 ;  /* 0x20000044ff007230 */ /* 0x020fe40000004100 */
[----:B------:R-:W-:Y:S01]  /*317b0*/  FMUL.FTZ R89, R140, R89 ;  /* 0x000000598c597220 */ /* 0x000fe20000410000 */
[----:B------:R-:W-:-:S02]  /*317c0*/  HADD2.F32 R88, -RZ, R72.H0_H0 ;  /* 0x20000048ff587230 */ /* 0x000fc40000004100 */
[C---:B------:R-:W-:Y:S01]  /*317d0*/  FMUL.FTZ R150, R140.reuse, R199 ;  /* 0x000000c78c967220 */ /* 0x040fe20000410000 */
[C---:B------:R-:W-:Y:S01]  /*317e0*/  FMUL.FTZ R152, R140.reuse, R201 ;  /* 0x000000c98c987220 */ /* 0x040fe20000410000 */
[----:B------:R-:W-:Y:S02]  /*317f0*/  HADD2.F32 R90, -RZ, R76.H0_H0 ;  /* 0x2000004cff5a7230 */ /* 0x000fe40000004100 */
[C---:B------:R-:W-:Y:S01]  /*31800*/  FMUL.FTZ R144, R140.reuse, R93 ;  /* 0x0000005d8c907220 */ /* 0x040fe20000410000 */
[----:B------:R-:W-:Y:S01]  /*31810*/  FFMA.FTZ R88, R89, R0, R88 ;  /* 0x0000000059587223 */ /* 0x000fe20000010058 */
[----:B------:R-:W-:Y:S02]  /*31820*/  HADD2.F32 R0, -RZ, R64.H0_H0 ;  /* 0x20000040ff007230 */ /* 0x000fe40000004100 */
[C---:B------:R-:W-:Y:S01]  /*31830*/  FMUL.FTZ R91, R140.reuse, R91 ;  /* 0x0000005b8c5b7220 */ /* 0x040fe20000410000 */
[----:B------:R-:W-:Y:S02]  /*31840*/  HADD2.F32 R199, -RZ, R69.H0_H0 ;  /* 0x20000045ffc77230 */ /* 0x000fe40000004100 */
[----:B------:R-:W-:Y:S01]  /*31850*/  FMUL.FTZ R148, R140, R95 ;  /* 0x0000005f8c947220 */ /* 0x000fe20000410000 */
[----:B------:R-:W-:-:S02]  /*31860*/  HADD2.F32 R201, -RZ, R73.H0_H0 ;  /* 0x20000049ffc97230 */ /* 0x000fc40000004100 */
[----:B------:R-:W-:Y:S01]  /*31870*/  FFMA.FTZ R0, R89, R0, R90 ;  /* 0x0000000059007223 */ /* 0x000fe2000001005a */
[C---:B------:R-:W-:Y:S01]  /*31880*/  FMUL.FTZ R154, R140.reuse, R203 ;  /* 0x000000cb8c9a7220 */ /* 0x040fe20000410000 */
[----:B------:R-:W-:Y:S01]  /*31890*/  FMUL.FTZ R156, R140, R205 ;  /* 0x000000cd8c9c7220 */ /* 0x000fe20000410000 */
[----:B------:R-:W-:Y:S02]  /*318a0*/  HADD2.F32 R92, -RZ, R68.H1_H1 ;  /* 0x30000044ff5c7230 */ /* 0x000fe40000004100 */
[----:B------:R-:W-:Y:S01]  /*318b0*/  FFMA.FTZ R89, R144, R199, R201 ;  /* 0x000000c790597223 */ /* 0x000fe200000100c9 */
[----:B------:R-:W-:Y:S01]  /*318c0*/  HADD2.F32 R94, -RZ, R72.H1_H1 ;  /* 0x30000048ff5e7230 */ /* 0x000fe20000004100 */
[----:B------:R-:W0:Y:S01]  /*318d0*/  LDC.64 R198, c[0x0][0x428] ;  /* 0x00010a00ffc67b82 */ /* 0x000e220000000a00 */
[----:B------:R-:W-:Y:S02]  /*318e0*/  HADD2.F32 R140, -RZ, R64.H1_H1 ;  /* 0x30000040ff8c7230 */ /* 0x000fe40000004100 */
[----:B------:R-:W-:-:S02]  /*318f0*/  HADD2.F32 R95, -RZ, R76.H1_H1 ;  /* 0x3000004cff5f7230 */ /* 0x000fc40000004100 */
[C---:B------:R-:W-:Y:S01]  /*31900*/  FFMA.FTZ R93, R91.reuse, R92, R94 ;  /* 0x0000005c5b5d7223 */ /* 0x040fe2000001005e */
[----:B------:R-:W-:Y:S02]  /*31910*/  HADD2.F32 R205, -RZ, R65.H0_H0 ;  /* 0x20000041ffcd7230 */ /* 0x000fe40000004100 */
[----:B------:R-:W-:Y:S01]  /*31920*/  HADD2.F32 R146, -RZ, R77.H0_H0 ;  /* 0x2000004dff927230 */ /* 0x000fe20000004100 */
[----:B------:R-:W1:Y:S01]  /*31930*/  LDC.64 R200, c[0x0][0x430] ;  /* 0x00010c00ffc87b82 */ /* 0x000e620000000a00 */
[----:B------:R-:W-:Y:S01]  /*31940*/  FFMA.FTZ R203, R91, R140, R95 ;  /* 0x0000008c5bcb7223 */ /* 0x000fe2000001005f */
[----:B------:R-:W-:Y:S01]  /*31950*/  HADD2.F32 R91, -RZ, R69.H1_H1 ;  /* 0x30000045ff5b7230 */ /* 0x000fe20000004100 */
[----:B------:R-:W-:Y:S01]  /*31960*/  F2FP.F16.F32.PACK_AB R88, R93, R88 ;  /* 0x000000585d58723e */ /* 0x000fe200000000ff */
[----:B------:R-:W-:Y:S01]  /*31970*/  FFMA.FTZ R146, R144, R205, R146 ;  /* 0x000000cd90927223 */ /* 0x000fe20000010092 */
[----:B------:R-:W-:Y:S02]  /*31980*/  HADD2.F32 R95, -RZ, R73.H1_H1 ;  /* 0x30000049ff5f7230 */ /* 0x000fe40000004100 */
[----:B------:R-:W-:-:S02]  /*31990*/  HADD2.F32 R205, -RZ, R65.H1_H1 ;  /* 0x30000041ffcd7230 */ /* 0x000fc40000004100 */
[----:B------:R-:W-:Y:S02]  /*319a0*/  HADD2.F32 R90, -RZ, R77.H1_H1 ;  /* 0x3000004dff5a7230 */ /* 0x000fe40000004100 */
[C---:B------:R-:W-:Y:S01]  /*319b0*/  FFMA.FTZ R92, R148.reuse, R91, R95 ;  /* 0x0000005b945c7223 */ /* 0x040fe2000001005f */
[----:B------:R-:W-:Y:S02]  /*319c0*/  HADD2.F32 R213, -RZ, R70.H1_H1 ;  /* 0x30000046ffd57230 */ /* 0x000fe40000004100 */
[----:B------:R-:W-:Y:S02]  /*319d0*/  HADD2.F32 R215, -RZ, R74.H1_H1 ;  /* 0x3000004affd77230 */ /* 0x000fe40000004100 */
[----:B------:R-:W-:Y:S01]  /*319e0*/  FFMA.FTZ R205, R148, R205, R90 ;  /* 0x000000cd94cd7223 */ /* 0x000fe2000001005a */
[----:B------:R-:W-:Y:S01]  /*319f0*/  HADD2.F32 R207, -RZ, R70.H0_H0 ;  /* 0x20000046ffcf7230 */ /* 0x000fe20000004100 */
[----:B------:R-:W-:Y:S01]  /*31a00*/  F2FP.F16.F32.PACK_AB R89, R92, R89 ;  /* 0x000000595c59723e */ /* 0x000fe200000000ff */
[----:B------:R-:W-:-:S02]  /*31a10*/  HADD2.F32 R209, -RZ, R74.H0_H0 ;  /* 0x2000004affd17230 */ /* 0x000fc40000004100 */
[----:B------:R-:W-:Y:S01]  /*31a20*/  FFMA.FTZ R213, R152, R213, R215 ;  /* 0x000000d598d57223 */ /* 0x000fe200000100d7 */
[----:B------:R-:W-:Y:S01]  /*31a30*/  HADD2.F32 R211, -RZ, R66.H0_H0 ;  /* 0x20000042ffd37230 */ /* 0x000fe20000004100 */
[----:B------:R-:W-:Y:S01]  /*31a40*/  F2FP.F16.F32.PACK_AB R93, R205, R146 ;  /* 0x00000092cd5d723e */ /* 0x000fe200000000ff */
[----:B------:R-:W-:Y:S02]  /*31a50*/  HADD2.F32 R94, -RZ, R78.H0_H0 ;  /* 0x2000004eff5e7230 */ /* 0x000fe40000004100 */
[C---:B------:R-:W-:Y:S01]  /*31a60*/  FFMA.FTZ R90, R150.reuse, R207, R209 ;  /* 0x000000cf965a7223 */ /* 0x040fe200000100d1 */
[----:B------:R-:W-:Y:S01]  /*31a70*/  HADD2.F32 R91, -RZ, R66.H1_H1 ;  /* 0x30000042ff5b7230 */ /* 0x000fe20000004100 */
[----:B------:R-:W-:Y:S01]  /*31a80*/  F2FP.F16.F32.PACK_AB R92, R203, R0 ;  /* 0x00000000cb5c723e */ /* 0x000fe200000000ff */
[----:B------:R-:W-:Y:S02]  /*31a90*/  HADD2.F32 R95, -RZ, R78.H1_H1 ;  /* 0x3000004eff5f7230 */ /* 0x000fe40000004100 */
[----:B------:R-:W-:Y:S01]  /*31aa0*/  FFMA.FTZ R94, R150, R211, R94 ;  /* 0x000000d3965e7223 */ /* 0x000fe2000001005e */
[----:B------:R-:W-:Y:S01]  /*31ab0*/  HADD2.F32 R215, -RZ, R67.H0_H0 ;  /* 0x20000043ffd77230 */ /* 0x000fe20000004100 */
[----:B------:R-:W-:Y:S01]  /*31ac0*/  F2FP.F16.F32.PACK_AB R90, R213, R90 ;  /* 0x0000005ad55a723e */ /* 0x000fe200000000ff */
[----:B------:R-:W-:-:S02]  /*31ad0*/  HADD2.F32 R140, -RZ, R79.H0_H0 ;  /* 0x2000004fff8c7230 */ /* 0x000fc40000004100 */
[----:B------:R-:W-:Y:S01]  /*31ae0*/  FFMA.FTZ R207, R152, R91, R95 ;  /* 0x0000005b98cf7223 */ /* 0x000fe2000001005f */
[----:B------:R-:W-:Y:S02]  /*31af0*/  HADD2.F32 R209, -RZ, R71.H0_H0 ;  /* 0x20000047ffd17230 */ /* 0x000fe40000004100 */
[----:B------:R-:W-:Y:S02]  /*31b00*/  HADD2.F32 R211, -RZ, R75.H0_H0 ;  /* 0x2000004bffd37230 */ /* 0x000fe40000004100 */
[C---:B------:R-:W-:Y:S01]  /*31b10*/  FFMA.FTZ R95, R154.reuse, R215, R140 ;  /* 0x000000d79a5f7223 */ /* 0x040fe2000001008c */
[----:B------:R-:W-:Y:S01]  /*31b20*/  HADD2.F32 R217, -RZ, R71.H1_H1 ;  /* 0x30000047ffd97230 */ /* 0x000fe20000004100 */
[----:B------:R-:W-:Y:S01]  /*31b30*/  F2FP.F16.F32.PACK_AB R94, R207, R94 ;  /* 0x0000005ecf5e723e */ /* 0x000fe200000000ff */
[----:B------:R-:W-:Y:S02]  /*31b40*/  HADD2.F32 R219, -RZ, R75.H1_H1 ;  /* 0x3000004bffdb7230 */ /* 0x000fe40000004100 */
[----:B------:R-:W-:Y:S01]  /*31b50*/  FFMA.FTZ R91, R154, R209, R211 ;  /* 0x000000d19a5b7223 */ /* 0x000fe200000100d3 */
[----:B------:R-:W-:-:S02]  /*31b60*/  HADD2.F32 R221, -RZ, R67.H1_H1 ;  /* 0x30000043ffdd7230 */ /* 0x000fc40000004100 */
[----:B------:R-:W-:Y:S02]  /*31b70*/  HADD2.F32 R144, -RZ, R79.H1_H1 ;  /* 0x3000004fff907230 */ /* 0x000fe40000004100 */
[----:B------:R-:W-:Y:S01]  /*31b80*/  FFMA.FTZ R140, R156, R217, R219 ;  /* 0x000000d99c8c7223 */ /* 0x000fe200000100db */
[----:B0-----:R-:W-:-:S04]  /*31b90*/  IMAD.WIDE.U32 R198, R122, 0x10, R198 ;  /* 0x000000107ac67825 */ /* 0x001fc800078e00c6 */
[----:B------:R-:W-:Y:S01]  /*31ba0*/  FFMA.FTZ R144, R156, R221, R144 ;  /* 0x000000dd9c907223 */ /* 0x000fe20000010090 */
[----:B------:R-:W-:Y:S01]  /*31bb0*/  F2FP.F16.F32.PACK_AB R91, R140, R91 ;  /* 0x0000005b8c5b723e */ /* 0x000fe200000000ff */
[----:B-1----:R-:W-:-:S03]  /*31bc0*/  IMAD.WIDE.U32 R200, R122, 0x10, R200 ;  /* 0x000000107ac87825 */ /* 0x002fc600078e00c8 */
[----:B------:R-:W-:Y:S01]  /*31bd0*/  F2FP.F16.F32.PACK_AB R95, R144, R95 ;  /* 0x0000005f905f723e */ /* 0x000fe200000000ff */
[----:B------:R0:W-:Y:S04]  /*31be0*/  STG.E.128 desc[UR6][R198.64], R88 ;  /* 0x00000058c6007986 */ /* 0x0001e8000c101d06 */
[----:B------:R0:W-:Y:S02]  /*31bf0*/  STG.E.128 desc[UR6][R200.64], R92 ;  /* 0x0000005cc8007986 */ /* 0x0001e4000c101d06 */
.L_x_2984:
[----:B------:R-:W-:Y:S05]  /*31c00*/  BSYNC.RECONVERGENT B0 ;  /* 0x0000000000007941 */ /* 0x000fea0003800200 */
.L_x_2983:
[----:B01234-:R-:W0:Y:S01]  /*31c10*/  LDC.64 R88, c[0x0][0x380] ;  /* 0x0000e000ff587b82 */ /* 0x01fe220000000a00 */
[----:B------:R-:W-:Y:S01]  /*31c20*/  UPLOP3.LUT UP1, UPT, UPT, UPT, UP1, 0x40, 0x4 ;  /* 0x000000000004789c */ /* 0x000fe20003f2e810 */
[----:B0-----:R-:W-:-:S04]  /*31c30*/  IADD3 R96, PT, PT, R96, R88, RZ ;  /* 0x0000005860607210 */ /* 0x001fc80007ffe0ff */
[----:B------:R-:W-:-:S13]  /*31c40*/  ISETP.GE.AND P0, PT, R96, R89, PT ;  /* 0x000000596000720c */ /* 0x000fda0003f06270 */
[----:B------:R-:W-:Y:S05]  /*31c50*/  @!P0 BRA `(.L_x_2985) ;  /* 0xfffffcfc00fc8947 */ /* 0x000fea000383ffff */
[----:B------:R-:W-:Y:S05]  /*31c60*/  EXIT ;  /* 0x000000000000794d */ /* 0x000fea0003800000 */
.L_x_2986:
        /* <DEDUP_REMOVED lines=9> */
.L_x_22312:


//--------------------- .text._ZN10layer_norm31ln_parallel_residual_fwd_kernelINS_13Kernel_traitsI6__halfS2_S2_S2_fjLj5120ELj1ELj1ELj4ELj16ENS_18Kernel_traits_baseILj5120ES2_S2_S2_S2_fjLj128EEEEELb1ELb0ELb1EEEvNS_9FwdParamsE --------------------------
	.section	.text._ZN10layer_norm31ln_parallel_residual_fwd_kernelINS_13Kernel_traitsI6__halfS2_S2_S2_fjLj5120ELj1ELj1ELj4ELj16ENS_18Kernel_traits_baseILj5120ES2_S2_S2_S2_fjLj128EEEEELb1ELb0ELb1EEEvNS_9FwdParamsE,"ax",@progbits
	.align	128
        .global         _ZN10layer_norm31ln_parallel_residual_fwd_kernelINS_13Kernel_traitsI6__halfS2_S2_S2_fjLj5120ELj1ELj1ELj4ELj16ENS_18Kernel_traits_baseILj5120ES2_S2_S2_S2_fjLj128EEEEELb1ELb0ELb1EEEvNS_9FwdParamsE
        .type           _ZN10layer_norm31ln_parallel_residual_fwd_kernelINS_13Kernel_traitsI6__halfS2_S2_S2_fjLj5120ELj1ELj1ELj4ELj16ENS_18Kernel_traits_baseILj5120ES2_S2_S2_S2_fjLj128EEEEELb1ELb0ELb1EEEvNS_9FwdParamsE,@function
        .size           _ZN10layer_norm31ln_parallel_residual_fwd_kernelINS_13Kernel_traitsI6__halfS2_S2_S2_fjLj5120ELj1ELj1ELj4ELj16ENS_18Kernel_traits_baseILj5120ES2_S2_S2_S2_fjLj128EEEEELb1ELb0ELb1EEEvNS_9FwdParamsE,(.L_x_22313 - _ZN10layer_norm31ln_parallel_residual_fwd_kernelINS_13Kernel_traitsI6__halfS2_S2_S2_fjLj5120ELj1ELj1ELj4ELj16ENS_18Kernel_traits_baseILj5120ES2_S2_S2_S2_fjLj128EEEEELb1ELb0ELb1EEEvNS_9FwdParamsE)
        .other          _ZN10layer_norm31ln_parallel_residual_fwd_kernelINS_13Kernel_traitsI6__halfS2_S2_S2_fjLj5120ELj1ELj1ELj4ELj16ENS_18Kernel_traits_baseILj5120ES2_S2_S2_S2_fjLj128EEEEELb1ELb0ELb1EEEvNS_9FwdParamsE,@"STO_CUDA_ENTRY STV_DEFAULT"
_ZN10layer_norm31ln_parallel_residual_fwd_kernelINS_13Kernel_traitsI6__halfS2_S2_S2_fjLj5120ELj1ELj1ELj4ELj16ENS_18Kernel_traits_baseILj5120ES2_S2_S2_S2_fjLj128EEEEELb1ELb0ELb1EEEvNS_9FwdParamsE:
.text._ZN10layer_norm31ln_parallel_residual_fwd_kernelINS_13Kernel_traitsI6__halfS2_S2_S2_fjLj5120ELj1ELj1ELj4ELj16ENS_18Kernel_traits_baseILj5120ES2_S2_S2_S2_fjLj128EEEEELb1ELb0ELb1EEEvNS_9FwdParamsE:
        /* <DEDUP_REMOVED lines=10> */
[----:B-1----:R-:W-:Y:S01]  /*00a0*/  @P0 MOV R4, R0 ;  /* 0x0000000000040202 */ /* 0x002fe20000000f00 */
[----:B---3--:R-:W2:Y:S01]  /*00b0*/  @P0 LDG.E.64 R2, desc[UR8][R2.64] ;  /* 0x0000000802020981 */ /* 0x008ea2000c1e1b00 */
[----:B----4-:R-:W-:Y:S01]  /*00c0*/  @P0 IMAD.MOV.U32 R5, RZ, RZ, R7 ;  /* 0x000000ffff050224 */ /* 0x010fe200078e0007 */
        /* <DEDUP_REMOVED lines=72> */
.L_x_2988:
        /* <DEDUP_REMOVED lines=32> */
.L_x_2987:
        /* <DEDUP_REMOVED lines=33> */
.L_x_2990:
        /* <DEDUP_REMOVED lines=31> */
.L_x_2989:
[----:B------:R-:W1:Y:S02]  /*0b50*/  LDCU UR4, c[0x0][0x384] ;  /* 0x00007080ff0477ac */ /* 0x000e640008000800 */
[----:B-1----:R-:W-:-:S06]  /*0b60*/  UISETP.GE.AND UP0, UPT, UR18, UR4, UPT ;  /* 0x000000041200728c */ /* 0x002fcc000bf06270 */
[----:B------:R-:W-:-:S13]  /*0b70*/  PLOP3.LUT P0, PT, PT, PT, UP0, 0x80, 0x8 ;  /* 0x000000000008781c */ /* 0x000fda0003f0f008 */
[----:B------:R-:W-:Y:S05]  /*0b80*/  @P0 EXIT ;  /* 0x000000000000094d */ /* 0x000fea0003800000 */
[----:B0-----:R-:W-:Y:S01]  /*0b90*/  IMAD.HI.U32 R3, R124, -0x326172a9, RZ ;  /* 0xcd9e8d577c037827 */ /* 0x001fe200078e00ff */
[----:B------:R-:W0:Y:S03]  /*0ba0*/  LDCU.64 UR4, c[0x0][0x398] ;  /* 0x00007300ff0477ac */ /* 0x000e260008000a00 */
[----:B------:R-:W-:Y:S01]  /*0bb0*/  HFMA2 R11, -RZ, RZ, 0, 0 ;  /* 0x00000000ff0b7431 */ /* 0x000fe200000001ff */
[----:B------:R-:W-:Y:S01]  /*0bc0*/  LOP3.LUT R125, R0, 0x3, RZ, 0xc0, !PT ;  /* 0x00000003007d7812 */ /* 0x000fe200078ec0ff */
[C---:B------:R-:W-:Y:S01]  /*0bd0*/  IMAD.HI.U32 R2, R15.reuse, -0x2daee0ad, RZ ;  /* 0xd2511f530f027827 */ /* 0x040fe200078e00ff */
[----:B------:R-:W-:Y:S01]  /*0be0*/  LOP3.LUT R3, R14, UR10, R3, 0x96, !PT ;  /* 0x0000000a0e037c12 */ /* 0x000fe2000f8e9603 */
[----:B------:R-:W1:Y:S02]  /*0bf0*/  LDCU UR19, c[0x0][0x388] ;  /* 0x00007100ff1377ac */ /* 0x000e640008000800 */
[----:B------:R-:W-:Y:S01]  /*0c00*/  IMAD R7, R15, -0x2daee0ad, RZ ;  /* 0xd2511f530f077824 */ /* 0x000fe200078e02ff */
[----:B------:R-:W-:Y:S01]  /*0c10*/  LOP3.LUT R2, R2, UR11, RZ, 0x3c, !PT ;  /* 0x0000000b02027c12 */ /* 0x000fe2000f8e3cff */
[----:B------:R-:W-:Y:S01]  /*0c20*/  IMAD.HI.U32 R6, R3, -0x2daee0ad, RZ ;  /* 0xd2511f5303067827 */ /* 0x000fe200078e00ff */
[----:B------:R-:W2:Y:S03]  /*0c30*/  LDCU.U8 UR20, c[0x0][0x410] ;  /* 0x00008200ff1477ac */ /* 0x000ea60008000000 */
[----:B------:R-:W-:Y:S01]  /*0c40*/  IMAD R5, R124, -0x326172a9, RZ ;  /* 0xcd9e8d577c057824 */ /* 0x000fe200078e02ff */
[----:B------:R-:W-:Y:S01]  /*0c50*/  LOP3.LUT R6, R7, UR22, R6, 0x96, !PT ;  /* 0x0000001607067c12 */ /* 0x000fe2000f8e9606 */
[C---:B------:R-:W-:Y:S01]  /*0c60*/  IMAD.HI.U32 R4, R2.reuse, -0x326172a9, RZ ;  /* 0xcd9e8d5702047827 */ /* 0x040fe200078e00ff */
[----:B------:R-:W3:Y:S03]  /*0c70*/  LDCU UR21, c[0x0][0x400] ;  /* 0x00008000ff1577ac */ /* 0x000ee60008000800 */
[----:B------:R-:W-:Y:S01]  /*0c80*/  IMAD R8, R3, -0x2daee0ad, RZ ;  /* 0xd2511f5303087824 */ /* 0x000fe200078e02ff */
[----:B------:R-:W-:Y:S01]  /*0c90*/  LOP3.LUT R4, R5, UR6, R4, 0x96, !PT ;  /* 0x0000000605047c12 */ /* 0x000fe2000f8e9604 */
[----:B------:R-:W-:Y:S01]  /*0ca0*/  IMAD R5, R2, -0x326172a9, RZ ;  /* 0xcd9e8d5702057824 */ /* 0x000fe200078e02ff */
[----:B0-----:R-:W-:Y:S01]  /*0cb0*/  UISETP.NE.U32.AND UP0, UPT, UR4, URZ, UPT ;  /* 0x000000ff0400728c */ /* 0x001fe2000bf05070 */
[----:B------:R-:W-:Y:S01]  /*0cc0*/  IMAD.HI.U32 R2, R6, -0x326172a9, RZ ;  /* 0xcd9e8d5706027827 */ /* 0x000fe200078e00ff */
[----:B------:R-:W0:Y:S03]  /*0cd0*/  LDCU UR6, c[0x0][0x404] ;  /* 0x00008080ff0677ac */ /* 0x000e260008000800 */
[----:B------:R-:W-:Y:S01]  /*0ce0*/  IMAD.HI.U32 R3, R4, -0x2daee0ad, RZ ;  /* 0xd2511f5304037827 */ /* 0x000fe200078e00ff */
[----:B------:R-:W-:Y:S01]  /*0cf0*/  LOP3.LUT R2, R5, UR7, R2, 0x96, !PT ;  /* 0x0000000705027c12 */ /* 0x000fe2000f8e9602 */
[----:B------:R-:W-:-:S02]  /*0d00*/  UISETP.NE.AND.EX UP0, UPT, UR5, URZ, UPT, UP0 ;  /* 0x000000ff0500728c */ /* 0x000fc4000bf05300 */
[----:B------:R-:W-:Y:S01]  /*0d10*/  IMAD R5, R6, -0x326172a9, RZ ;  /* 0xcd9e8d5706057824 */ /* 0x000fe200078e02ff */
[----:B------:R-:W-:Y:S01]  /*0d20*/  LOP3.LUT R3, R8, UR23, R3, 0x96, !PT ;  /* 0x0000001708037c12 */ /* 0x000fe2000f8e9603 */
[----:B------:R-:W-:Y:S01]  /*0d30*/  IMAD R8, R4, -0x2daee0ad, RZ ;  /* 0xd2511f5304087824 */ /* 0x000fe200078e02ff */
[----:B------:R-:W4:Y:S01]  /*0d40*/  LDCU UR7, c[0x0][0x408] ;  /* 0x00008100ff0777ac */ /* 0x000f220008000800 */
[----:B------:R-:W-:Y:S01]  /*0d50*/  IMAD.HI.U32 R7, R2, -0x2daee0ad, RZ ;  /* 0xd2511f5302077827 */ /* 0x000fe200078e00ff */
[----:B------:R-:W-:Y:S01]  /*0d60*/  PLOP3.LUT P0, PT, PT, PT, UP0, 0x80, 0x8 ;  /* 0x000000000008781c */ /* 0x000fe20003f0f008 */
[----:B------:R-:W-:Y:S02]  /*0d70*/  UPLOP3.LUT UP1, UPT, UPT, UPT, UPT, 0x40, 0x4 ;  /* 0x000000000004789c */ /* 0x000fe40003f2e870 */
[----:B------:R-:W-:Y:S01]  /*0d80*/  IMAD.HI.U32 R4, R3, -0x326172a9, RZ ;  /* 0xcd9e8d5703047827 */ /* 0x000fe200078e00ff */
[----:B------:R-:W-:-:S03]  /*0d90*/  LOP3.LUT R7, R8, UR25, R7, 0x96, !PT ;  /* 0x0000001908077c12 */ /* 0x000fc6000f8e9607 */
[----:B------:R-:W-:Y:S01]  /*0da0*/  IMAD R6, R3, -0x326172a9, RZ ;  /* 0xcd9e8d5703067824 */ /* 0x000fe200078e02ff */
[----:B------:R-:W-:Y:S01]  /*0db0*/  LOP3.LUT R4, R5, UR24, R4, 0x96, !PT ;  /* 0x0000001805047c12 */ /* 0x000fe2000f8e9604 */
[----:B------:R-:W-:-:S04]  /*0dc0*/  IMAD.HI.U32 R3, R7, -0x326172a9, RZ ;  /* 0xcd9e8d5707037827 */ /* 0x000fc800078e00ff */
        /* <DEDUP_REMOVED lines=11> */
[----:B------:R-:W-:Y:S02]  /*0e80*/  IMAD R7, R2, -0x326172a9, RZ ;  /* 0xcd9e8d5702077824 */ /* 0x000fe400078e02ff */
[----:B------:R-:W-:-:S04]  /*0e90*/  IMAD.HI.U32 R2, R5, -0x326172a9, RZ ;  /* 0xcd9e8d5705027827 */ /* 0x000fc800078e00ff */
[C---:B------:R-:W-:Y:S01]  /*0ea0*/  IMAD.HI.U32 R3, R4.reuse, -0x2daee0ad, RZ ;  /* 0xd2511f5304037827 */ /* 0x040fe200078e00ff */
[----:B------:R-:W-:Y:S01]  /*0eb0*/  LOP3.LUT R2, R7, UR13, R2, 0x96, !PT ;  /* 0x0000000d07027c12 */ /* 0x000fe2000f8e9602 */
[----:B------:R-:W0:Y:S02]  /*0ec0*/  LDCU.64 UR12, c[0x0][0x3a0] ;  /* 0x00007400ff0c77ac */ /* 0x000e240008000a00 */
        /* <DEDUP_REMOVED lines=14> */
[----:B------:R-:W-:Y:S01]  /*0fb0*/  IMAD.HI.U32 R13, R3, -0x2daee0ad, RZ ;  /* 0xd2511f53030d7827 */ /* 0x000fe200078e00ff */
[----:B------:R-:W0:Y:S03]  /*0fc0*/  LDCU.64 UR14, c[0x0][0x398] ;  /* 0x00007300ff0e77ac */ /* 0x000e260008000a00 */
[----:B------:R-:W-:Y:S01]  /*0fd0*/  IMAD R5, R6, -0x326172a9, RZ ;  /* 0xcd9e8d5706057824 */ /* 0x000fe200078e02ff */
[----:B------:R-:W-:Y:S01]  /*0fe0*/  LOP3.LUT R13, R4, UR32, R13, 0x96, !PT ;  /* 0x00000020040d7c12 */ /* 0x000fe2000f8e960d */
[----:B------:R-:W-:-:S04]  /*0ff0*/  IMAD.HI.U32 R12, R2, -0x326172a9, RZ ;  /* 0xcd9e8d57020c7827 */ /* 0x000fc800078e00ff */
[----:B------:R-:W-:Y:S01]  /*1000*/  IMAD R126, R3, -0x2daee0ad, RZ ;  /* 0xd2511f53037e7824 */ /* 0x000fe200078e02ff */
[----:B------:R-:W-:Y:S01]  /*1010*/  LOP3.LUT R12, R5, UR16, R12, 0x96, !PT ;  /* 0x00000010050c7c12 */ /* 0x000fe2000f8e960c */
[----:B------:R-:W-:Y:S01]  /*1020*/  IMAD R10, R2, -0x326172a9, RZ ;  /* 0xcd9e8d57020a7824 */ /* 0x000fe200078e02ff */
[----:B-1234-:R-:W0:Y:S06]  /*1030*/  LDCU.64 UR16, c[0x0][0x380] ;  /* 0x00007000ff1077ac */ /* 0x01ee2c0008000a00 */
.L_x_3370:
[----:B0-----:R-:W-:Y:S01]  /*1040*/  ISETP.NE.U32.AND P1, PT, RZ, UR12, PT ;  /* 0x0000000cff007c0c */ /* 0x001fe2000bf25070 */
[----:B------:R-:W-:Y:S01]  /*1050*/  UIMAD UR4, UR18, UR19, URZ ;  /* 0x00000013120472a4 */ /* 0x000fe2000f8e02ff */
[----:B-1----:R-:W0:Y:S02]  /*1060*/  LDC.64 R170, c[0x0][0x390] ;  /* 0x0000e400ffaa7b82 */ /* 0x002e240000000a00 */
[----:B------:R-:W-:Y:S01]  /*1070*/  ISETP.NE.AND.EX P1, PT, RZ, UR13, PT, P1 ;  /* 0x0000000dff007c0c */ /* 0x000fe2000bf25310 */
[----:B------:R-:W-:-:S04]  /*1080*/  USHF.R.S32.HI UR5, URZ, 0x1f, UR4 ;  /* 0x0000001fff057899 */ /* 0x000fc80008011404 */
[----:B------:R-:W-:Y:S01]  /*1090*/  ULEA.HI UR5, UR5, UR4, URZ, 0x3 ;  /* 0x0000000405057291 */ /* 0x000fe2000f8f18ff */
[----:B------:R-:W1:Y:S05]  /*10a0*/  @P0 LDC.64 R108, c[0x0][0x398] ;  /* 0x0000e600ff6c0b82 */ /* 0x000e6a0000000a00 */
[----:B------:R-:W-:-:S03]  /*10b0*/  IMAD.U32 R114, RZ, RZ, UR5 ;  /* 0x00000005ff727e24 */ /* 0x000fc6000f8e00ff */
[----:B------:R-:W2:Y:S02]  /*10c0*/  @P1 LDC.64 R110, c[0x0][0x3a0] ;  /* 0x0000e800ff6e1b82 */ /* 0x000ea40000000a00 */
[----:B------:R-:W-:-:S05]  /*10d0*/  LEA.HI.SX32 R114, R114, R127, 0x1d ;  /* 0x0000007f72727211 */ /* 0x000fca00078feaff */
[----:B0-----:R-:W-:-:S06]  /*10e0*/  IMAD.WIDE.U32 R104, R114, 0x10, R170 ;  /* 0x0000001072687825 */ /* 0x001fcc00078e00aa */
[----:B-----5:R-:W5:Y:S01]  /*10f0*/  LDG.E.128 R104, desc[UR8][R104.64] ;  /* 0x0000000868687981 */ /* 0x020f62000c1e1d00 */
[----:B------:R-:W-:Y:S01]  /*1100*/  UISETP.NE.U32.AND UP0, UPT, UR14, URZ, UPT ;  /* 0x000000ff0e00728c */ /* 0x000fe2000bf05070 */
[----:B-1----:R-:W-:-:S04]  /*1110*/  @P0 IMAD.WIDE.U32 R108, R114, 0x10, R108 ;  /* 0x00000010726c0825 */ /* 0x002fc800078e006c */
[----:B--2---:R-:W-:Y:S01]  /*1120*/  @P1 IMAD.WIDE.U32 R110, R114, 0x10, R110 ;  /* 0x00000010726e1825 */ /* 0x004fe200078e006e */
[----:B------:R-:W-:Y:S01]  /*1130*/  UISETP.NE.AND.EX UP0, UPT, UR15, URZ, UPT, UP0 ;  /* 0x000000ff0f00728c */ /* 0x000fe2000bf05300 */
[----:B------:R0:W5:Y:S04]  /*1140*/  @P0 LDG.E.128 R96, desc[UR8][R108.64] ;  /* 0x000000086c600981 */ /* 0x000168000c1e1d00 */
[----:B------:R1:W5:Y:S01]  /*1150*/  @P1 LDG.E.128 R100, desc[UR8][R110.64] ;  /* 0x000000086e641981 */ /* 0x000362000c1e1d00 */
[----:B------:R-:W-:Y:S02]  /*1160*/  UIADD3 UR33, UPT, UPT, UR11, -0x56f99767, URZ ;  /* 0xa90668990b217890 */ /* 0x000fe4000fffe0ff */
[----:B------:R-:W-:Y:S01]  /*1170*/  UIADD3 UR34, UPT, UPT, UR10, -0x61c88647, URZ ;  /* 0x9e3779b90a227890 */ /* 0x000fe2000fffe0ff */
[----:B0-----:R-:W-:Y:S01]  /*1180*/  IMAD.MOV.U32 R108, RZ, RZ, 0x2f800000 ;  /* 0x2f800000ff6c7424 */ /* 0x001fe200078e00ff */
[----:B------:R-:W-:-:S02]  /*1190*/  UIADD3 UR35, UPT, UPT, UR10, -0x4ab325aa, URZ ;  /* 0xb54cda560a237890 */ /* 0x000fc4000fffe0ff */
[----:B------:R-:W-:Y:S02]  /*11a0*/  UIADD3 UR36, UPT, UPT, UR10, -0x700cb87f, URZ ;  /* 0x8ff347810a247890 */ /* 0x000fe4000fffe0ff */
[----:B------:R-:W-:Y:S02]  /*11b0*/  UIADD3 UR37, UPT, UPT, UR10, 0x5384540f, URZ ;  /* 0x5384540f0a257890 */ /* 0x000fe4000fffe0ff */
[----:B------:R-:W-:Y:S02]  /*11c0*/  UIADD3 UR38, UPT, UPT, UR11, -0x24c28bd8, URZ ;  /* 0xdb3d74280b267890 */ /* 0x000fe4000fffe0ff */
[----:B------:R-:W-:Y:S01]  /*11d0*/  UIADD3 UR39, UPT, UPT, UR10, 0x3c6ef372, URZ ;  /* 0x3c6ef3720a277890 */ /* 0x000fe2000fffe0ff */
[----:B-1----:R-:W-:Y:S11]  /*11e0*/  BRA.U UP0, `(.L_x_2991) ;  /* 0x0000002500dc7547 */ /* 0x002ff6000b800000 */
        /* <DEDUP_REMOVED lines=15> */
.L_x_2993:
        /* <DEDUP_REMOVED lines=12> */
.L_x_2994:
        /* <DEDUP_REMOVED lines=41> */
[----:B------:R-:W-:-:S07]  /*1630*/  HFMA2 R113, -RZ, RZ, 0, 0 ;  /* 0x00000000ff717431 */ /* 0x000fce00000001ff */
.L_x_2992:
[----:B------:R-:W-:Y:S01]  /*1640*/  I2FP.F32.U32 R109, R109 ;  /* 0x0000006d006d7245 */ /* 0x000fe20000201000 */
[----:B-----5:R-:W-:Y:S01]  /*1650*/  HADD2.F32 R110, -RZ, R104.H0_H0 ;  /* 0x20000068ff6e7230 */ /* 0x020fe20000004100 */
[----:B------:R-:W-:Y:S01]  /*1660*/  UMOV UR5, UR7 ;  /* 0x0000000700057c82 */ /* 0x000fe20008000000 */
[----:B------:R-:W-:Y:S01]  /*1670*/  UMOV UR4, UR6 ;  /* 0x0000000600047c82 */ /* 0x000fe20008000000 */
[----:B------:R-:W-:Y:S01]  /*1680*/  ISETP.NE.AND P2, PT, R113, 0x1, PT ;  /* 0x000000017100780c */ /* 0x000fe20003f45270 */
[----:B------:R-:W-:Y:S01]  /*1690*/  FFMA.FTZ R109, R109, R108, 1.1641532182693481445e-10 ;  /* 0x2f0000006d6d7423 */ /* 0x000fe2000001006c */
[----:B------:R-:W-:Y:S01]  /*16a0*/  FMUL.FTZ R110, R110, UR5 ;  /* 0x000000056e6e7c20 */ /* 0x000fe20008410000 */
[----:B------:R-:W-:Y:S01]  /*16b0*/  @P1 HADD2.F32 R116, -RZ, R100.H0_H0 ;  /* 0x20000064ff741230 */ /* 0x000fe20000004100 */
[----:B------:R-:W-:Y:S01]  /*16c0*/  LOP3.LUT R9, R9, 0xfffffff7, RZ, 0xc0, !PT ;  /* 0xfffffff709097812 */ /* 0x000fe200078ec0ff */
[----:B------:R-:W-:Y:S01]  /*16d0*/  IMAD.MOV.U32 R115, RZ, RZ, 0x2 ;  /* 0x00000002ff737424 */ /* 0x000fe200078e00ff */
[----:B------:R-:W-:Y:S01]  /*16e0*/  FSETP.GTU.FTZ.AND P0, PT, R109, UR4, PT ;  /* 0x000000046d007c0b */ /* 0x000fe2000bf1c000 */
[----:B------:R-:W-:-:S03]  /*16f0*/  IMAD.MOV.U32 R111, RZ, RZ, R10 ;  /* 0x000000ffff6f7224 */ /* 0x000fc600078e000a */
        /* <DEDUP_REMOVED lines=14> */
.L_x_2996:
        /* <DEDUP_REMOVED lines=12> */
.L_x_2997:
        /* <DEDUP_REMOVED lines=43> */
.L_x_2995:
[----:B------:R-:W-:Y:S01]  /*1b50*/  I2FP.F32.U32 R111, R111 ;  /* 0x0000006f006f7245 */ /* 0x000fe20000201000 */
[----:B------:R-:W-:Y:S01]  /*1b60*/  HADD2.F32 R104, -RZ, R104.H1_H1 ;  /* 0x30000068ff687230 */ /* 0x000fe20000004100 */
[----:B------:R-:W-:Y:S01]  /*1b70*/  ISETP.NE.AND P2, PT, R115, 0x1, PT ;  /* 0x000000017300780c */ /* 0x000fe20003f45270 */
[----:B------:R-:W-:Y:S01]  /*1b80*/  @P1 HADD2.F32 R116, -RZ, R100.H1_H1 ;  /* 0x30000064ff741230 */ /* 0x000fe20000004100 */
[----:B------:R-:W-:Y:S01]  /*1b90*/  LOP3.LUT R9, R9, 0xfffffffb, RZ, 0xc0, !PT ;  /* 0xfffffffb09097812 */ /* 0x000fe200078ec0ff */
[----:B------:R-:W-:Y:S01]  /*1ba0*/  FFMA.FTZ R111, R111, R108, 1.1641532182693481445e-10 ;  /* 0x2f0000006f6f7423 */ /* 0x000fe2000001006c */
[----:B------:R-:W-:Y:S01]  /*1bb0*/  FMUL.FTZ R104, R104, UR5 ;  /* 0x0000000568687c20 */ /* 0x000fe20008410000 */
[----:B------:R-:W-:-:S03]  /*1bc0*/  HFMA2 R117, -RZ, RZ, 0, 1.1920928955078125e-07 ;  /* 0x00000002ff757431 */ /* 0x000fc600000001ff */
        /* <DEDUP_REMOVED lines=16> */
.L_x_2999:
        /* <DEDUP_REMOVED lines=12> */
.L_x_3000:
        /* <DEDUP_REMOVED lines=43> */
.L_x_2998:
[----:B------:R-:W-:Y:S01]  /*2040*/  I2FP.F32.U32 R111, R111 ;  /* 0x0000006f006f7245 */ /* 0x000fe20000201000 */
[----:B------:R-:W-:Y:S01]  /*2050*/  HADD2.F32 R113, -RZ, R105.H0_H0 ;  /* 0x20000069ff717230 */ /* 0x000fe20000004100 */
[----:B------:R-:W-:Y:S01]  /*2060*/  ISETP.NE.AND P2, PT, R117, 0x1, PT ;  /* 0x000000017500780c */ /* 0x000fe20003f45270 */
[----:B------:R-:W-:Y:S01]  /*2070*/  @P1 HADD2.F32 R116, -RZ, R101.H0_H0 ;  /* 0x20000065ff741230 */ /* 0x000fe20000004100 */
[----:B------:R-:W-:Y:S01]  /*2080*/  LOP3.LUT R9, R9, 0xfffffffd, RZ, 0xc0, !PT ;  /* 0xfffffffd09097812 */ /* 0x000fe200078ec0ff */
[----:B------:R-:W-:Y:S01]  /*2090*/  FFMA.FTZ R111, R111, R108, 1.1641532182693481445e-10 ;  /* 0x2f0000006f6f7423 */ /* 0x000fe2000001006c */
[----:B------:R-:W-:Y:S01]  /*20a0*/  FMUL.FTZ R113, R113, UR5 ;  /* 0x0000000571717c20 */ /* 0x000fe20008410000 */
[----:B------:R-:W-:Y:S01]  /*20b0*/  IMAD.MOV.U32 R118, RZ, RZ, 0x2 ;  /* 0x00000002ff767424 */ /* 0x000fe200078e00ff */
[----:B------:R-:W-:Y:S02]  /*20c0*/  MOV R115, R10 ;  /* 0x0000000a00737202 */ /* 0x000fe40000000f00 */
[----:B------:R-:W-:-:S04]  /*20d0*/  FSETP.GTU.FTZ.AND P0, PT, R111, UR4, PT ;  /* 0x000000046f007c0b */ /* 0x000fc8000bf1c000 */
        /* <DEDUP_REMOVED lines=14> */
.L_x_3002:
        /* <DEDUP_REMOVED lines=12> */
.L_x_3003:
        /* <DEDUP_REMOVED lines=43> */
.L_x_3001:
[----:B------:R-:W-:Y:S01]  /*2530*/  I2FP.F32.U32 R115, R115 ;  /* 0x0000007300737245 */ /* 0x000fe20000201000 */
[----:B------:R-:W-:Y:S01]  /*2540*/  HADD2.F32 R105, -RZ, R105.H1_H1 ;  /* 0x30000069ff697230 */ /* 0x000fe20000004100 */
[----:B------:R-:W-:Y:S01]  /*2550*/  ISETP.NE.AND P0, PT, R118, 0x1, PT ;  /* 0x000000017600780c */ /* 0x000fe20003f05270 */
[----:B------:R-:W-:Y:S02]  /*2560*/  @P1 HADD2.F32 R116, -RZ, R101.H1_H1 ;  /* 0x30000065ff741230 */ /* 0x000fe40000004100 */
[----:B------:R-:W-:Y:S01]  /*2570*/  FFMA.FTZ R115, R115, R108, 1.1641532182693481445e-10 ;  /* 0x2f00000073737423 */ /* 0x000fe2000001006c */
[----:B------:R-:W-:Y:S01]  /*2580*/  FMUL.FTZ R105, R105, UR5 ;  /* 0x0000000569697c20 */ /* 0x000fe20008410000 */
[----:B------:R-:W-:-:S03]  /*2590*/  IMAD.MOV.U32 R117, RZ, RZ, 0x2 ;  /* 0x00000002ff757424 */ /* 0x000fc600078e00ff */
[----:B------:R-:W-:Y:S01]  /*25a0*/  FSETP.GTU.FTZ.AND P2, PT, R115, UR4, PT ;  /* 0x0000000473007c0b */ /* 0x000fe2000bf5c000 */
        /* <DEDUP_REMOVED lines=14> */
.L_x_3005:
        /* <DEDUP_REMOVED lines=12> */
.L_x_3006:
        /* <DEDUP_REMOVED lines=43> */
.L_x_3004:
[----:B------:R-:W-:Y:S01]  /*2a00*/  I2FP.F32.U32 R115, R115 ;  /* 0x0000007300737245 */ /* 0x000fe20000201000 */
[----:B------:R-:W-:Y:S01]  /*2a10*/  HADD2.F32 R116, -RZ, R106.H0_H0 ;  /* 0x2000006aff747230 */ /* 0x000fe20000004100 */
[----:B------:R-:W-:Y:S01]  /*2a20*/  ISETP.NE.AND P0, PT, R117, 0x1, PT ;  /* 0x000000017500780c */ /* 0x000fe20003f05270 */
[----:B------:R-:W-:Y:S02]  /*2a30*/  @P1 HADD2.F32 R118, -RZ, R102.H0_H0 ;  /* 0x20000066ff761230 */ /* 0x000fe40000004100 */
[----:B------:R-:W-:Y:S01]  /*2a40*/  FFMA.FTZ R115, R115, R108, 1.1641532182693481445e-10 ;  /* 0x2f00000073737423 */ /* 0x000fe2000001006c */
[----:B------:R-:W-:-:S04]  /*2a50*/  FMUL.FTZ R116, R116, UR5 ;  /* 0x0000000574747c20 */ /* 0x000fc80008410000 */
[----:B------:R-:W-:-:S04]  /*2a60*/  FSETP.GTU.FTZ.AND P3, PT, R115, UR4, PT ;  /* 0x0000000473007c0b */ /* 0x000fc8000bf7c000 */
[----:B------:R-:W-:Y:S01]  /*2a70*/  FSEL R137, R116, RZ, !P3 ;  /* 0x000000ff74897208 */ /* 0x000fe20005800000 */
[----:B------:R-:W-:Y:S01]  /*2a80*/  IMAD.MOV.U32 R116, RZ, RZ, R10 ;  /* 0x000000ffff747224 */ /* 0x000fe200078e000a */
[----:B------:R-:W-:-:S03]  /*2a90*/  PLOP3.LUT P3, PT, P3, PT, PT, 0x8, 0x80 ;  /* 0x000000000080781c */ /* 0x000fc60001f6e170 */
[----:B------:R-:W-:Y:S01]  /*2aa0*/  @P1 FADD.FTZ R137, R137, R118 ;  /* 0x0000007689891221 */ /* 0x000fe20000010000 */
[----:B------:R-:W-:-:S04]  /*2ab0*/  HFMA2 R118, -RZ, RZ, 0, 1.1920928955078125e-07 ;  /* 0x00000002ff767431 */ /* 0x000fc800000001ff */
        /* <DEDUP_REMOVED lines=10> */
.L_x_3008:
        /* <DEDUP_REMOVED lines=12> */
.L_x_3009:
        /* <DEDUP_REMOVED lines=43> */
.L_x_3007:
[----:B------:R-:W-:Y:S01]  /*2ed0*/  I2FP.F32.U32 R117, R116 ;  /* 0x0000007400757245 */ /* 0x000fe20000201000 */
[----:B------:R-:W-:Y:S01]  /*2ee0*/  HADD2.F32 R106, -RZ, R106.H1_H1 ;  /* 0x3000006aff6a7230 */ /* 0x000fe20000004100 */
[----:B------:R-:W-:Y:S01]  /*2ef0*/  ISETP.NE.AND P4, PT, R118, 0x1, PT ;  /* 0x000000017600780c */ /* 0x000fe20003f85270 */
[----:B------:R-:W-:Y:S02]  /*2f00*/  @P1 HADD2.F32 R116, -RZ, R102.H1_H1 ;  /* 0x30000066ff741230 */ /* 0x000fe40000004100 */
[----:B------:R-:W-:Y:S01]  /*2f10*/  FFMA.FTZ R117, R117, R108, 1.1641532182693481445e-10 ;  /* 0x2f00000075757423 */ /* 0x000fe2000001006c */
[----:B------:R-:W-:Y:S01]  /*2f20*/  FMUL.FTZ R106, R106, UR5 ;  /* 0x000000056a6a7c20 */ /* 0x000fe20008410000 */
[----:B------:R-:W-:-:S03]  /*2f30*/  IMAD.MOV.U32 R119, RZ, RZ, 0x2 ;  /* 0x00000002ff777424 */ /* 0x000fc600078e00ff */
[----:B------:R-:W-:-:S04]  /*2f40*/  FSETP.GTU.FTZ.AND P0, PT, R117, UR4, PT ;  /* 0x0000000475007c0b */ /* 0x000fc8000bf1c000 */
        /* <DEDUP_REMOVED lines=14> */
.L_x_3011:
        /* <DEDUP_REMOVED lines=12> */
.L_x_3012:
        /* <DEDUP_REMOVED lines=38> */
[----:B------:R-:W-:Y:S02]  /*3350*/  LOP3.LUT R12, R118, UR36, R127, 0x96, !PT ;  /* 0x00000024760c7c12 */ /* 0x000fe4000f8e967f */
[----:B------:R-:W-:Y:S02]  /*3360*/  MOV R10, R126 ;  /* 0x0000007e000a7202 */ /* 0x000fe40000000f00 */
[----:B------:R-:W-:Y:S01]  /*3370*/  LOP3.LUT R13, R116, UR32, R121, 0x96, !PT ;  /* 0x00000020740d7c12 */ /* 0x000fe2000f8e9679 */
[----:B------:R-:W-:Y:S02]  /*3380*/  IMAD.MOV.U32 R116, RZ, RZ, R112 ;  /* 0x000000ffff747224 */ /* 0x000fe400078e0070 */
[----:B------:R-:W-:-:S07]  /*3390*/  IMAD.MOV.U32 R112, RZ, RZ, R120 ;  /* 0x000000ffff707224 */ /* 0x000fce00078e0078 */
.L_x_3010:
[----:B------:R-:W-:Y:S01]  /*33a0*/  I2FP.F32.U32 R117, R116 ;  /* 0x0000007400757245 */ /* 0x000fe20000201000 */
[----:B------:R-:W-:Y:S01]  /*33b0*/  HADD2.F32 R116, -RZ, R107.H0_H0 ;  /* 0x2000006bff747230 */ /* 0x000fe20000004100 */
[----:B------:R-:W-:Y:S01]  /*33c0*/  ISETP.NE.AND P5, PT, R119, 0x1, PT ;  /* 0x000000017700780c */ /* 0x000fe20003fa5270 */
[----:B------:R-:W-:Y:S02]  /*33d0*/  @P1 HADD2.F32 R118, -RZ, R103.H0_H0 ;  /* 0x20000067ff761230 */ /* 0x000fe40000004100 */
[----:B------:R-:W-:Y:S01]  /*33e0*/  FFMA.FTZ R117, R117, R108, 1.1641532182693481445e-10 ;  /* 0x2f00000075757423 */ /* 0x000fe2000001006c */
[----:B------:R-:W-:Y:S01]  /*33f0*/  FMUL.FTZ R116, R116, UR5 ;  /* 0x0000000574747c20 */ /* 0x000fe20008410000 */
[----:B------:R-:W-:-:S03]  /*3400*/  IMAD.MOV.U32 R122, RZ, RZ, 0x2 ;  /* 0x00000002ff7a7424 */ /* 0x000fc600078e00ff */
[----:B------:R-:W-:-:S04]  /*3410*/  FSETP.GTU.FTZ.AND P4, PT, R117, UR4, PT ;  /* 0x0000000475007c0b */ /* 0x000fc8000bf9c000 */
[----:B------:R-:W-:Y:S01]  /*3420*/  FSEL R149, R116, RZ, !P4 ;  /* 0x000000ff74957208 */ /* 0x000fe20006000000 */
[----:B------:R-:W-:Y:S01]  /*3430*/  IMAD.MOV.U32 R116, RZ, RZ, R10 ;  /* 0x000000ffff747224 */ /* 0x000fe200078e000a */
        /* <DEDUP_REMOVED lines=12> */
.L_x_3014:
        /* <DEDUP_REMOVED lines=12> */
.L_x_3015:
        /* <DEDUP_REMOVED lines=43> */
.L_x_3013:
[----:B------:R-:W-:Y:S01]  /*3870*/  I2FP.F32.U32 R117, R116 ;  /* 0x0000007400757245 */ /* 0x000fe20000201000 */
[----:B------:R-:W-:Y:S01]  /*3880*/  HADD2.F32 R107, -RZ, R107.H1_H1 ;  /* 0x3000006bff6b7230 */ /* 0x000fe20000004100 */
[----:B------:R-:W-:Y:S01]  /*3890*/  PRMT R106, R115, 0x5410, R106 ;  /* 0x00005410736a7816 */ /* 0x000fe2000000006a */
[----:B------:R-:W-:Y:S01]  /*38a0*/  @P1 HADD2.F32 R116, -RZ, R103.H1_H1 ;  /* 0x30000067ff741230 */ /* 0x000fe20000004100 */
[----:B------:R-:W-:Y:S01]  /*38b0*/  PRMT R105, R113, 0x5410, R105 ;  /* 0x0000541071697816 */ /* 0x000fe20000000069 */
[----:B------:R-:W-:Y:S01]  /*38c0*/  FFMA.FTZ R117, R117, R108, 1.1641532182693481445e-10 ;  /* 0x2f00000075757423 */ /* 0x000fe2000001006c */
[----:B------:R-:W-:Y:S01]  /*38d0*/  FMUL.FTZ R107, R107, UR5 ;  /* 0x000000056b6b7c20 */ /* 0x000fe20008410000 */
[----:B------:R-:W-:-:S03]  /*38e0*/  PRMT R104, R110, 0x5410, R104 ;  /* 0x000054106e687816 */ /* 0x000fc60000000068 */
[----:B------:R-:W-:-:S04]  /*38f0*/  FSETP.GTU.FTZ.AND P5, PT, R117, UR4, PT ;  /* 0x0000000475007c0b */ /* 0x000fc8000bfbc000 */
[----:B------:R-:W-:Y:S02]  /*3900*/  FSEL R159, R107, RZ, !P5 ;  /* 0x000000ff6b9f7208 */ /* 0x000fe40006800000 */
[----:B------:R-:W-:-:S03]  /*3910*/  PLOP3.LUT P5, PT, P5, PT, PT, 0x8, 0x80 ;  /* 0x000000000080781c */ /* 0x000fc60002fae170 */
[----:B------:R-:W-:-:S05]  /*3920*/  @P1 FADD.FTZ R159, R159, R116 ;  /* 0x000000749f9f1221 */ /* 0x000fca0000010000 */
[----:B------:R-:W-:-:S04]  /*3930*/  F2FP.F16.F32.PACK_AB R107, RZ, R159 ;  /* 0x0000009fff6b723e */ /* 0x000fc800000000ff */
[----:B------:R-:W-:Y:S01]  /*3940*/  PRMT R107, R118, 0x5410, R107 ;  /* 0x00005410766b7816 */ /* 0x000fe2000000006b */
[----:B------:R-:W-:Y:S06]  /*3950*/  BRA `(.L_x_3016) ;  /* 0x0000004c00647947 */ /* 0x000fec0003800000 */
.L_x_2991:
        /* <DEDUP_REMOVED lines=15> */
.L_x_3018:
        /* <DEDUP_REMOVED lines=12> */
.L_x_3019:
        /* <DEDUP_REMOVED lines=41> */
[----:B------:R-:W-:-:S07]  /*3da0*/  LOP3.LUT R13, R2, UR32, R113, 0x96, !PT ;  /* 0x00000020020d7c12 */ /* 0x000fce000f8e9671 */
.L_x_3017:
[----:B------:R-:W-:Y:S01]  /*3db0*/  I2FP.F32.U32 R3, R0 ;  /* 0x0000000000037245 */ /* 0x000fe20000201000 */
[----:B------:R-:W-:Y:S01]  /*3dc0*/  UMOV UR4, UR6 ;  /* 0x0000000600047c82 */ /* 0x000fe20008000000 */
[----:B------:R-:W-:Y:S01]  /*3dd0*/  ISETP.NE.AND P2, PT, R4, 0x1, PT ;  /* 0x000000010400780c */ /* 0x000fe20003f45270 */
[----:B-----5:R-:W-:Y:S01]  /*3de0*/  HADD2.F32 R0, -RZ, R104.H0_H0 ;  /* 0x20000068ff007230 */ /* 0x020fe20000004100 */
[----:B------:R-:W-:Y:S01]  /*3df0*/  UMOV UR5, UR7 ;  /* 0x0000000700057c82 */ /* 0x000fe20008000000 */
[----:B------:R-:W-:Y:S01]  /*3e00*/  FFMA.FTZ R3, R3, R108, 1.1641532182693481445e-10 ;  /* 0x2f00000003037423 */ /* 0x000fe2000001006c */
[----:B------:R-:W-:Y:S01]  /*3e10*/  LOP3.LUT R9, R9, 0xfffffff7, RZ, 0xc0, !PT ;  /* 0xfffffff709097812 */ /* 0x000fe200078ec0ff */
[----:B------:R-:W-:Y:S02]  /*3e20*/  IMAD.MOV.U32 R5, RZ, RZ, 0x2 ;  /* 0x00000002ff057424 */ /* 0x000fe400078e00ff */
[----:B------:R-:W-:Y:S01]  /*3e30*/  FMUL.FTZ R0, R0, UR5 ;  /* 0x0000000500007c20 */ /* 0x000fe20008410000 */
[----:B------:R-:W-:Y:S01]  /*3e40*/  IMAD.MOV.U32 R2, RZ, RZ, R10 ;  /* 0x000000ffff027224 */ /* 0x000fe200078e000a */
[----:B------:R-:W-:-:S04]  /*3e50*/  FSETP.GTU.FTZ.AND P0, PT, R3, UR4, PT ;  /* 0x0000000403007c0b */ /* 0x000fc8000bf1c000 */
        /* <DEDUP_REMOVED lines=12> */
.L_x_3021:
        /* <DEDUP_REMOVED lines=12> */
.L_x_3022:
        /* <DEDUP_REMOVED lines=43> */
.L_x_3020:
        /* <DEDUP_REMOVED lines=8> */
[----:B------:R-:W-:Y:S02]  /*4310*/  FSEL R3, R2, RZ, !P0 ;  /* 0x000000ff02037208 */ /* 0x000fe40004000000 */
[----:B------:R-:W-:-:S03]  /*4320*/  SEL R8, RZ, 0x1, P0 ;  /* 0x00000001ff087807 */ /* 0x000fc60000000000 */
[----:B------:R-:W-:-:S04]  /*4330*/  FADD.FTZ R0, R0, R3 ;  /* 0x0000000300007221 */ /* 0x000fc80000010000 */
        /* <DEDUP_REMOVED lines=13> */
.L_x_3024:
        /* <DEDUP_REMOVED lines=12> */
.L_x_3025:
        /* <DEDUP_REMOVED lines=43> */
.L_x_3023:
[----:B------:R-:W-:Y:S01]  /*4780*/  I2FP.F32.U32 R3, R0 ;  /* 0x0000000000037245 */ /* 0x000fe20000201000 */
[----:B------:R-:W-:Y:S01]  /*4790*/  HADD2.F32 R104, -RZ, R104.H1_H1 ;  /* 0x30000068ff687230 */ /* 0x000fe20000004100 */
[----:B------:R-:W-:Y:S01]  /*47a0*/  ISETP.NE.AND P2, PT, R4, 0x1, PT ;  /* 0x000000010400780c */ /* 0x000fe20003f45270 */
[----:B------:R-:W-:Y:S01]  /*47b0*/  HFMA2 R5, -RZ, RZ, 0, 1.1920928955078125e-07 ;  /* 0x00000002ff057431 */ /* 0x000fe200000001ff */
[----:B------:R-:W-:Y:S01]  /*47c0*/  LOP3.LUT R9, R9, 0xfffffffb, RZ, 0xc0, !PT ;  /* 0xfffffffb09097812 */ /* 0x000fe200078ec0ff */
[----:B------:R-:W-:Y:S01]  /*47d0*/  FFMA.FTZ R3, R3, R108, 1.1641532182693481445e-10 ;  /* 0x2f00000003037423 */ /* 0x000fe2000001006c */
[----:B------:R-:W-:Y:S01]  /*47e0*/  FMUL.FTZ R0, R104, UR5 ;  /* 0x0000000568007c20 */ /* 0x000fe20008410000 */
[----:B------:R-:W-:-:S03]  /*47f0*/  IMAD.MOV.U32 R2, RZ, RZ, R10 ;  /* 0x000000ffff027224 */ /* 0x000fc600078e000a */
        /* <DEDUP_REMOVED lines=13> */
.L_x_3027:
        /* <DEDUP_REMOVED lines=12> */
.L_x_3028:
        /* <DEDUP_REMOVED lines=43> */
.L_x_3026:
[----:B------:R-:W-:Y:S01]  /*4c40*/  I2FP.F32.U32 R3, R2 ;  /* 0x0000000200037245 */ /* 0x000fe20000201000 */
[----:B------:R-:W-:Y:S01]  /*4c50*/  HADD2.F32 R2, -RZ, R96.H1_H1 ;  /* 0x30000060ff027230 */ /* 0x000fe20000004100 */
[----:B------:R-:W-:Y:S01]  /*4c60*/  ISETP.NE.AND P2, PT, R5, 0x1, PT ;  /* 0x000000010500780c */ /* 0x000fe20003f45270 */
[----:B------:R-:W-:Y:S01]  /*4c70*/  @P1 HADD2.F32 R123, -RZ, R100.H1_H1 ;  /* 0x30000064ff7b1230 */ /* 0x000fe20000004100 */
[----:B------:R-:W-:Y:S01]  /*4c80*/  MOV R4, 0x2 ;  /* 0x0000000200047802 */ /* 0x000fe20000000f00 */
[----:B------:R-:W-:Y:S01]  /*4c90*/  FFMA.FTZ R3, R3, R108, 1.1641532182693481445e-10 ;  /* 0x2f00000003037423 */ /* 0x000fe2000001006c */
[----:B------:R-:W-:-:S04]  /*4ca0*/  FMUL.FTZ R2, R2, UR5 ;  /* 0x0000000502027c20 */ /* 0x000fc80008410000 */
[----:B------:R-:W-:-:S04]  /*4cb0*/  FSETP.GTU.FTZ.AND P0, PT, R3, UR4, PT ;  /* 0x0000000403007c0b */ /* 0x000fc8000bf1c000 */
[----:B------:R-:W-:Y:S02]  /*4cc0*/  FSEL R3, R2, RZ, !P0 ;  /* 0x000000ff02037208 */ /* 0x000fe40004000000 */
[----:B------:R-:W-:-:S03]  /*4cd0*/  SEL R7, RZ, 0x1, P0 ;  /* 0x00000001ff077807 */ /* 0x000fc60000000000 */
[----:B------:R-:W-:-:S04]  /*4ce0*/  FADD.FTZ R0, R0, R3 ;  /* 0x0000000300007221 */ /* 0x000fc80000010000 */
[--C-:B------:R-:W-:Y:S01]  /*4cf0*/  @P1 FADD.FTZ R123, R123, R0.reuse ;  /* 0x000000007b7b1221 */ /* 0x100fe20000010000 */
[----:B------:R-:W-:Y:S02]  /*4d00*/  @!P1 IMAD.MOV.U32 R123, RZ, RZ, R0 ;  /* 0x000000ffff7b9224 */ /* 0x000fe400078e0000 */
[----:B------:R-:W-:-:S03]  /*4d10*/  IMAD.MOV.U32 R0, RZ, RZ, R10 ;  /* 0x000000ffff007224 */ /* 0x000fc600078e000a */
        /* <DEDUP_REMOVED lines=10> */
.L_x_3030:
        /* <DEDUP_REMOVED lines=12> */
.L_x_3031:
        /* <DEDUP_REMOVED lines=43> */
.L_x_3029:
[----:B------:R-:W-:Y:S01]  /*5130*/  I2FP.F32.U32 R3, R0 ;  /* 0x0000000000037245 */ /* 0x000fe20000201000 */
[----:B------:R-:W-:Y:S01]  /*5140*/  HADD2.F32 R0, -RZ, R105.H0_H0 ;  /* 0x20000069ff007230 */ /* 0x000fe20000004100 */
[----:B------:R-:W-:Y:S01]  /*5150*/  ISETP.NE.AND P2, PT, R4, 0x1, PT ;  /* 0x000000010400780c */ /* 0x000fe20003f45270 */
[----:B------:R-:W-:Y:S01]  /*5160*/  IMAD.MOV.U32 R5, RZ, RZ, 0x2 ;  /* 0x00000002ff057424 */ /* 0x000fe200078e00ff */
[----:B------:R-:W-:Y:S01]  /*5170*/  LOP3.LUT R9, R9, 0xfffffffd, RZ, 0xc0, !PT ;  /* 0xfffffffd09097812 */ /* 0x000fe200078ec0ff */
[----:B------:R-:W-:Y:S01]  /*5180*/  FFMA.FTZ R3, R3, R108, 1.1641532182693481445e-10 ;  /* 0x2f00000003037423 */ /* 0x000fe2000001006c */
[----:B------:R-:W-:Y:S01]  /*5190*/  FMUL.FTZ R0, R0, UR5 ;  /* 0x0000000500007c20 */ /* 0x000fe20008410000 */
[----:B------:R-:W-:-:S03]  /*51a0*/  MOV R2, R10 ;  /* 0x0000000a00027202 */ /* 0x000fc60000000f00 */
        /* <DEDUP_REMOVED lines=13> */
.L_x_3033:
        /* <DEDUP_REMOVED lines=12> */
.L_x_3034:
        /* <DEDUP_REMOVED lines=43> */
.L_x_3032:
        /* <DEDUP_REMOVED lines=11> */
[--C-:B------:R-:W-:Y:S01]  /*56a0*/  @P1 FADD.FTZ R111, R111, R0.reuse ;  /* 0x000000006f6f1221 */ /* 0x100fe20000010000 */
[----:B------:R-:W-:Y:S01]  /*56b0*/  @!P1 IMAD.MOV.U32 R111, RZ, RZ, R0 ;  /* 0x000000ffff6f9224 */ /* 0x000fe200078e0000 */
        /* <DEDUP_REMOVED lines=11> */
.L_x_3036:
        /* <DEDUP_REMOVED lines=12> */
.L_x_3037:
        /* <DEDUP_REMOVED lines=42> */
[----:B------:R-:W-:-:S07]  /*5ad0*/  LOP3.LUT R13, R2, UR32, R117, 0x96, !PT ;  /* 0x00000020020d7c12 */ /* 0x000fce000f8e9675 */
.L_x_3035:
[----:B------:R-:W-:Y:S01]  /*5ae0*/  ISETP.NE.AND P3, PT, R4, 0x1, PT ;  /* 0x000000010400780c */ /* 0x000fe20003f65270 */
[----:B------:R-:W-:Y:S01]  /*5af0*/  HADD2.F32 R105, -RZ, R105.H1_H1 ;  /* 0x30000069ff697230 */ /* 0x000fe20000004100 */
[----:B------:R-:W-:Y:S01]  /*5b00*/  I2FP.F32.U32 R3, R0 ;  /* 0x0000000000037245 */ /* 0x000fe20000201000 */
[----:B------:R-:W-:Y:S02]  /*5b10*/  IMAD.MOV.U32 R115, RZ, RZ, 0x2 ;  /* 0x00000002ff737424 */ /* 0x000fe400078e00ff */
[----:B------:R-:W-:Y:S02]  /*5b20*/  IMAD.MOV.U32 R2, RZ, RZ, R10 ;  /* 0x000000ffff027224 */ /* 0x000fe400078e000a */
[----:B------:R-:W-:Y:S01]  /*5b30*/  FMUL.FTZ R0, R105, UR5 ;  /* 0x0000000569007c20 */ /* 0x000fe20008410000 */
        /* <DEDUP_REMOVED lines=13> */
.L_x_3039:
        /* <DEDUP_REMOVED lines=12> */
.L_x_3040:
        /* <DEDUP_REMOVED lines=43> */
.L_x_3038:
        /* <DEDUP_REMOVED lines=24> */
.L_x_3042:
        /* <DEDUP_REMOVED lines=12> */
.L_x_3043:
        /* <DEDUP_REMOVED lines=43> */
.L_x_3041:
[----:B------:R-:W-:Y:S01]  /*6470*/  I2FP.F32.U32 R3, R0 ;  /* 0x0000000000037245 */ /* 0x000fe20000201000 */
[----:B------:R-:W-:Y:S01]  /*6480*/  HADD2.F32 R0, -RZ, R106.H0_H0 ;  /* 0x2000006aff007230 */ /* 0x000fe20000004100 */
        /* <DEDUP_REMOVED lines=17> */
.L_x_3045:
        /* <DEDUP_REMOVED lines=12> */
.L_x_3046:
        /* <DEDUP_REMOVED lines=43> */
.L_x_3044:
[----:B------:R-:W-:Y:S01]  /*6910*/  I2FP.F32.U32 R3, R2 ;  /* 0x0000000200037245 */ /* 0x000fe20000201000 */
[----:B------:R-:W-:Y:S01]  /*6920*/  HADD2.F32 R2, -RZ, R98.H0_H0 ;  /* 0x20000062ff027230 */ /* 0x000fe20000004100 */
[----:B------:R-:W-:Y:S01]  /*6930*/  MOV R117, 0x2 ;  /* 0x0000000200757802 */ /* 0x000fe20000000f00 */
[----:B------:R-:W-:Y:S02]  /*6940*/  @P1 HADD2.F32 R137, -RZ, R102.H0_H0 ;  /* 0x20000066ff891230 */ /* 0x000fe40000004100 */
[----:B------:R-:W-:Y:S01]  /*6950*/  FFMA.FTZ R3, R3, R108, 1.1641532182693481445e-10 ;  /* 0x2f00000003037423 */ /* 0x000fe2000001006c */
[----:B------:R-:W-:-:S04]  /*6960*/  FMUL.FTZ R2, R2, UR5 ;  /* 0x0000000502027c20 */ /* 0x000fc80008410000 */
[----:B------:R-:W-:-:S04]  /*6970*/  FSETP.GTU.FTZ.AND P0, PT, R3, UR4, PT ;  /* 0x0000000403007c0b */ /* 0x000fc8000bf1c000 */
        /* <DEDUP_REMOVED lines=17> */
.L_x_3048:
        /* <DEDUP_REMOVED lines=12> */
.L_x_3049:
        /* <DEDUP_REMOVED lines=43> */
.L_x_3047:
[----:B------:R-:W-:Y:S01]  /*6e00*/  I2FP.F32.U32 R3, R0 ;  /* 0x0000000000037245 */ /* 0x000fe20000201000 */
[----:B------:R-:W-:Y:S01]  /*6e10*/  HADD2.F32 R106, -RZ, R106.H1_H1 ;  /* 0x3000006aff6a7230 */ /* 0x000fe20000004100 */
        /* <DEDUP_REMOVED lines=17> */
.L_x_3051:
        /* <DEDUP_REMOVED lines=12> */
.L_x_3052:
        /* <DEDUP_REMOVED lines=43> */
.L_x_3050:
[----:B------:R-:W-:Y:S01]  /*72a0*/  I2FP.F32.U32 R3, R2 ;  /* 0x0000000200037245 */ /* 0x000fe20000201000 */
[----:B------:R-:W-:Y:S02]  /*72b0*/  HADD2.F32 R2, -RZ, R98.H1_H1 ;  /* 0x30000062ff027230 */ /* 0x000fe40000004100 */
[----:B------:R-:W-:Y:S02]  /*72c0*/  @P1 HADD2.F32 R151, -RZ, R102.H1_H1 ;  /* 0x30000066ff971230 */ /* 0x000fe40000004100 */
        /* <DEDUP_REMOVED lines=21> */
.L_x_3054:
        /* <DEDUP_REMOVED lines=12> */
.L_x_3055:
        /* <DEDUP_REMOVED lines=43> */
.L_x_3053:
[----:B------:R-:W-:Y:S01]  /*7790*/  I2FP.F32.U32 R117, R0 ;  /* 0x0000000000757245 */ /* 0x000fe20000201000 */
[----:B------:R-:W-:Y:S01]  /*77a0*/  HADD2.F32 R0, -RZ, R107.H0_H0 ;  /* 0x2000006bff007230 */ /* 0x000fe20000004100 */
[----:B------:R-:W-:Y:S01]  /*77b0*/  ISETP.NE.AND P5, PT, R118, 0x1, PT ;  /* 0x000000017600780c */ /* 0x000fe20003fa5270 */
[----:B------:R-:W-:Y:S02]  /*77c0*/  IMAD.MOV.U32 R119, RZ, RZ, 0x2 ;  /* 0x00000002ff777424 */ /* 0x000fe400078e00ff */
        /* <DEDUP_REMOVED lines=15> */
.L_x_3057:
        /* <DEDUP_REMOVED lines=12> */
.L_x_3058:
        /* <DEDUP_REMOVED lines=43> */
.L_x_3056:
[----:B------:R-:W-:Y:S01]  /*7c30*/  I2FP.F32.U32 R117, R2 ;  /* 0x0000000200757245 */ /* 0x000fe20000201000 */
[----:B------:R-:W-:Y:S02]  /*7c40*/  HADD2.F32 R2, -RZ, R99.H0_H0 ;  /* 0x20000063ff027230 */ /* 0x000fe40000004100 */
[----:B------:R-:W-:Y:S02]  /*7c50*/  @P1 HADD2.F32 R149, -RZ, R103.H0_H0 ;  /* 0x20000067ff951230 */ /* 0x000fe40000004100 */
        /* <DEDUP_REMOVED lines=21> */
.L_x_3060:
        /* <DEDUP_REMOVED lines=12> */
.L_x_3061:
        /* <DEDUP_REMOVED lines=43> */
.L_x_3059:
[----:B------:R-:W-:Y:S01]  /*8120*/  I2FP.F32.U32 R117, R0 ;  /* 0x0000000000757245 */ /* 0x000fe20000201000 */
[----:B------:R-:W-:Y:S01]  /*8130*/  HADD2.F32 R0, -RZ, R107.H1_H1 ;  /* 0x3000006bff007230 */ /* 0x000fe20000004100 */
        /* <DEDUP_REMOVED lines=17> */
.L_x_3063:
        /* <DEDUP_REMOVED lines=14> */
.L_x_3064:
        /* <DEDUP_REMOVED lines=43> */
.L_x_3062:
        /* <DEDUP_REMOVED lines=10> */
[----:B------:R-:W-:-:S03]  /*8680*/  SEL R107, RZ, 0x1, P6 ;  /* 0x00000001ff6b7807 */ /* 0x000fc60003000000 */
[----:B------:R-:W-:-:S04]  /*8690*/  FADD.FTZ R0, R0, R117 ;  /* 0x0000007500007221 */ /* 0x000fc80000010000 */
[--C-:B------:R-:W-:Y:S01]  /*86a0*/  @P1 FADD.FTZ R159, R159, R0.reuse ;  /* 0x000000009f9f1221 */ /* 0x100fe20000010000 */
[--C-:B------:R-:W-:Y:S01]  /*86b0*/  @!P1 IMAD.MOV.U32 R159, RZ, RZ, R0.reuse ;  /* 0x000000ffff9f9224 */ /* 0x100fe200078e0000 */
[----:B------:R-:W-:-:S04]  /*86c0*/  PRMT R0, R107, 0x7610, R0 ;  /* 0x000076106b007816 */ /* 0x000fc80000000000 */
[----:B------:R-:W-:-:S04]  /*86d0*/  F2FP.F16.F32.PACK_AB R107, RZ, R159 ;  /* 0x0000009fff6b723e */ /* 0x000fc800000000ff */
[----:B------:R-:W-:-:S07]  /*86e0*/  PRMT R107, R116, 0x5410, R107 ;  /* 0x00005410746b7816 */ /* 0x000fce000000006b */
.L_x_3016:
[----:B------:R-:W0:Y:S01]  /*86f0*/  LDC.64 R168, c[0x0][0x3a8] ;  /* 0x0000ea00ffa87b82 */ /* 0x000e220000000a00 */
[----:B------:R-:W-:Y:S02]  /*8700*/  SEL R117, RZ, 0x100, !P0 ;  /* 0x00000100ff757807 */ /* 0x000fe40004000000 */
[----:B------:R-:W-:Y:S02]  /*8710*/  ISETP.NE.U32.AND P0, PT, RZ, UR14, PT ;  /* 0x0000000eff007c0c */ /* 0x000fe4000bf05070 */
[----:B------:R-:W-:Y:S02]  /*8720*/  SEL R120, RZ, 0x1000000, !P5 ;  /* 0x01000000ff787807 */ /* 0x000fe40006800000 */
[----:B------:R-:W-:Y:S01]  /*8730*/  SEL R116, RZ, 0x10000, !P4 ;  /* 0x00010000ff747807 */ /* 0x000fe20006000000 */
[----:B------:R-:W1:Y:S01]  /*8740*/  LDC.64 R166, c[0x0][0x3b0] ;  /* 0x0000ec00ffa67b82 */ /* 0x000e620000000a00 */
[C---:B------:R-:W-:Y:S02]  /*8750*/  LOP3.LUT P5, RZ, R9.reuse, 0x4, RZ, 0xc0, !PT ;  /* 0x0000000409ff7812 */ /* 0x040fe400078ac0ff */
[----:B------:R-:W-:-:S02]  /*8760*/  LOP3.LUT P4, RZ, R9, 0x2, RZ, 0xc0, !PT ;  /* 0x0000000209ff7812 */ /* 0x000fc4000788c0ff */
[----:B------:R-:W-:Y:S02]  /*8770*/  ISETP.NE.AND.EX P0, PT, RZ, UR15, PT, P0 ;  /* 0x0000000fff007c0c */ /* 0x000fe4000bf05300 */
[----:B------:R-:W-:Y:S01]  /*8780*/  SEL R115, RZ, 0x1000000, !P2 ;  /* 0x01000000ff737807 */ /* 0x000fe20005000000 */
[----:B------:R-:W2:Y:S01]  /*8790*/  @P1 LDC.64 R126, c[0x0][0x3a0] ;  /* 0x0000e800ff7e1b82 */ /* 0x000ea20000000a00 */
[----:B------:R-:W-:Y:S02]  /*87a0*/  SEL R113, RZ, 0x10000, !P4 ;  /* 0x00010000ff717807 */ /* 0x000fe40006000000 */
[----:B------:R-:W-:Y:S02]  /*87b0*/  SEL R110, RZ, 0x100, !P5 ;  /* 0x00000100ff6e7807 */ /* 0x000fe40006800000 */
[----:B------:R-:W-:Y:S02]  /*87c0*/  LOP3.LUT P6, RZ, R9, 0x8, RZ, 0xc0, !PT ;  /* 0x0000000809ff7812 */ /* 0x000fe400078cc0ff */
[----:B------:R-:W-:Y:S01]  /*87d0*/  LOP3.LUT R117, R117, R120, R116, 0xfe, !PT ;  /* 0x0000007875757212 */ /* 0x000fe200078efe74 */
[----:B0-----:R-:W-:Y:S01]  /*87e0*/  IMAD.WIDE.U32 R130, R114, 0x10, R168 ;  /* 0x0000001072827825 */ /* 0x001fe200078e00a8 */
[----:B------:R-:W-:Y:S01]  /*87f0*/  LOP3.LUT R110, R110, R115, R113, 0xfe, !PT ;  /* 0x000000736e6e7212 */ /* 0x000fe200078efe71 */
[----:B------:R-:W0:Y:S01]  /*8800*/  @P0 LDC.64 R118, c[0x0][0x398] ;  /* 0x0000e600ff760b82 */ /* 0x000e220000000a00 */
[----:B------:R-:W-:-:S02]  /*8810*/  SEL R116, RZ, 0x1, !P3 ;  /* 0x00000001ff747807 */ /* 0x000fc40005800000 */
[----:B------:R-:W-:Y:S01]  /*8820*/  SEL R115, RZ, 0x1, !P6 ;  /* 0x00000001ff737807 */ /* 0x000fe20007000000 */
[----:B------:R3:W-:Y:S01]  /*8830*/  STG.E.128 desc[UR8][R130.64], R104 ;  /* 0x0000006882007986 */ /* 0x0007e2000c101d08 */
[----:B------:R-:W-:Y:S01]  /*8840*/  LOP3.LUT R117, R117, R116, RZ, 0xfc, !PT ;  /* 0x0000007475757212 */ /* 0x000fe200078efcff */
[----:B-1----:R-:W-:Y:S01]  /*8850*/  IMAD.WIDE.U32 R128, R114, 0x8, R166 ;  /* 0x0000000872807825 */ /* 0x002fe200078e00a6 */
[----:B------:R-:W-:Y:S02]  /*8860*/  LOP3.LUT R116, R110, R115, RZ, 0xfc, !PT ;  /* 0x000000736e747212 */ /* 0x000fe400078efcff */
[----:B------:R-:W-:-:S03]  /*8870*/  IADD3 R113, PT, PT, R114, 0x80, RZ ;  /* 0x0000008072717810 */ /* 0x000fc60007ffe0ff */
[----:B------:R3:W-:Y:S02]  /*8880*/  STG.E.64 desc[UR8][R128.64], R116 ;  /* 0x0000007480007986 */ /* 0x0007e4000c101b08 */
[----:B------:R-:W-:-:S04]  /*8890*/  IMAD.WIDE.U32 R120, R113, 0x10, R170 ;  /* 0x0000001071787825 */ /* 0x000fc800078e00aa */
[----:B--2---:R-:W-:-:S04]  /*88a0*/  @P1 IMAD.WIDE.U32 R126, R113, 0x10, R126 ;  /* 0x00000010717e1825 */ /* 0x004fc800078e007e */
[----:B0-----:R-:W-:Y:S01]  /*88b0*/  @P0 IMAD.WIDE.U32 R118, R113, 0x10, R118 ;  /* 0x0000001071760825 */ /* 0x001fe200078e0076 */
[----:B---3--:R-:W-:Y:S06]  /*88c0*/  @!P0 BRA `(.L_x_3065) ;  /* 0x0000000000508947 */ /* 0x008fec0003800000 */
[----:B------:R-:W-:Y:S01]  /*88d0*/  IMAD.U32 R107, R2, 0x10000, RZ ;  /* 0x00010000026b7824 */ /* 0x000fe200078e00ff */
        /* <DEDUP_REMOVED lines=19> */
.L_x_3065:
[----:B------:R1:W5:Y:S04]  /*8a10*/  @P0 LDG.E.128 R96, desc[UR8][R118.64] ;  /* 0x0000000876600981 */ /* 0x000368000c1e1d00 */
[----:B------:R1:W5:Y:S04]  /*8a20*/  @P1 LDG.E.128 R100, desc[UR8][R126.64] ;  /* 0x000000087e641981 */ /* 0x000368000c1e1d00 */
[----:B0-----:R1:W5:Y:S01]  /*8a30*/  LDG.E.128 R104, desc[UR8][R120.64] ;  /* 0x0000000878687981 */ /* 0x001362000c1e1d00 */
[----:B------:R-:W-:Y:S05]  /*8a40*/  @!P0 BRA `(.L_x_3066) ;  /* 0x0000004c00748947 */ /* 0x000fea0003800000 */
        /* <DEDUP_REMOVED lines=15> */
.L_x_3068:
        /* <DEDUP_REMOVED lines=12> */
.L_x_3069:
        /* <DEDUP_REMOVED lines=43> */
.L_x_3067:
[----:B------:R-:W-:Y:S01]  /*8eb0*/  I2FP.F32.U32 R3, R0 ;  /* 0x0000000000037245 */ /* 0x000fe20000201000 */
[----:B-----5:R-:W-:Y:S01]  /*8ec0*/  HADD2.F32 R0, -RZ, R104.H0_H0 ;  /* 0x20000068ff007230 */ /* 0x020fe20000004100 */
[----:B------:R-:W-:Y:S01]  /*8ed0*/  ISETP.NE.AND P3, PT, R4, 0x1, PT ;  /* 0x000000010400780c */ /* 0x000fe20003f65270 */
[----:B------:R-:W-:Y:S01]  /*8ee0*/  IMAD.MOV.U32 R5, RZ, RZ, 0x2 ;  /* 0x00000002ff057424 */ /* 0x000fe200078e00ff */
        /* <DEDUP_REMOVED lines=17> */
.L_x_3071:
        /* <DEDUP_REMOVED lines=12> */
.L_x_3072:
        /* <DEDUP_REMOVED lines=43> */
.L_x_3070:
        /* <DEDUP_REMOVED lines=24> */
.L_x_3074:
        /* <DEDUP_REMOVED lines=12> */
.L_x_3075:
        /* <DEDUP_REMOVED lines=43> */
.L_x_3073:
        /* <DEDUP_REMOVED lines=21> */
.L_x_3077:
        /* <DEDUP_REMOVED lines=12> */
.L_x_3078:
        /* <DEDUP_REMOVED lines=43> */
.L_x_3076:
[----:B------:R-:W-:Y:S01]  /*9d20*/  I2FP.F32.U32 R3, R2 ;  /* 0x0000000200037245 */ /* 0x000fe20000201000 */
[----:B------:R-:W-:Y:S01]  /*9d30*/  HADD2.F32 R2, -RZ, R96.H1_H1 ;  /* 0x30000060ff027230 */ /* 0x000fe20000004100 */
[----:B------:R-:W-:Y:S01]  /*9d40*/  ISETP.NE.AND P3, PT, R5, 0x1, PT ;  /* 0x000000010500780c */ /* 0x000fe20003f65270 */
[----:B-1----:R-:W-:Y:S01]  /*9d50*/  @P1 HADD2.F32 R121, -RZ, R100.H1_H1 ;  /* 0x30000064ff791230 */ /* 0x002fe20000004100 */
        /* <DEDUP_REMOVED lines=20> */
.L_x_3080:
        /* <DEDUP_REMOVED lines=12> */
.L_x_3081:
        /* <DEDUP_REMOVED lines=43> */
.L_x_3079:
        /* <DEDUP_REMOVED lines=21> */
.L_x_3083:
        /* <DEDUP_REMOVED lines=12> */
.L_x_3084:
        /* <DEDUP_REMOVED lines=43> */
.L_x_3082:
        /* <DEDUP_REMOVED lines=9> */
[----:B------:R-:W-:Y:S02]  /*a760*/  SEL R6, RZ, 0x1, P2 ;  /* 0x00000001ff067807 */ /* 0x000fe40001000000 */
[----:B------:R-:W-:Y:S01]  /*a770*/  MOV R2, R10 ;  /* 0x0000000a00027202 */ /* 0x000fe20000000f00 */
[----:B------:R-:W-:-:S04]  /*a780*/  FADD.FTZ R0, R0, R3 ;  /* 0x0000000300007221 */ /* 0x000fc80000010000 */
        /* <DEDUP_REMOVED lines=12> */
.L_x_3086:
        /* <DEDUP_REMOVED lines=12> */
.L_x_3087:
        /* <DEDUP_REMOVED lines=43> */
.L_x_3085:
[----:B------:R-:W-:Y:S01]  /*abc0*/  I2FP.F32.U32 R3, R2 ;  /* 0x0000000200037245 */ /* 0x000fe20000201000 */
[----:B------:R-:W-:Y:S01]  /*abd0*/  HADD2.F32 R105, -RZ, R105.H1_H1 ;  /* 0x30000069ff697230 */ /* 0x000fe20000004100 */
[----:B------:R-:W-:Y:S01]  /*abe0*/  ISETP.NE.AND P2, PT, R104, 0x1, PT ;  /* 0x000000016800780c */ /* 0x000fe20003f45270 */
[----:B------:R-:W-:Y:S01]  /*abf0*/  IMAD.MOV.U32 R2, RZ, RZ, R10 ;  /* 0x000000ffff027224 */ /* 0x000fe200078e000a */
[----:B------:R-:W-:Y:S01]  /*ac00*/  LOP3.LUT R9, R9, 0xfffffffd, RZ, 0xc0, !PT ;  /* 0xfffffffd09097812 */ /* 0x000fe200078ec0ff */
[----:B------:R-:W-:Y:S01]  /*ac10*/  FFMA.FTZ R3, R3, R108, 1.1641532182693481445e-10 ;  /* 0x2f00000003037423 */ /* 0x000fe2000001006c */
[----:B------:R-:W-:Y:S01]  /*ac20*/  FMUL.FTZ R4, R105, UR5 ;  /* 0x0000000569047c20 */ /* 0x000fe20008410000 */
[----:B------:R-:W-:-:S03]  /*ac30*/  IMAD.MOV.U32 R105, RZ, RZ, 0x2 ;  /* 0x00000002ff697424 */ /* 0x000fc600078e00ff */
[----:B------:R-:W-:-:S04]  /*ac40*/  FSETP.GTU.FTZ.AND P3, PT, R3, UR4, PT ;  /* 0x0000000403007c0b */ /* 0x000fc8000bf7c000 */
        /* <DEDUP_REMOVED lines=12> */
.L_x_3089:
        /* <DEDUP_REMOVED lines=12> */
.L_x_3090:
        /* <DEDUP_REMOVED lines=43> */
.L_x_3088:
[----:B------:R-:W-:Y:S01]  /*b080*/  I2FP.F32.U32 R3, R2 ;  /* 0x0000000200037245 */ /* 0x000fe20000201000 */
[----:B------:R-:W-:Y:S02]  /*b090*/  HADD2.F32 R2, -RZ, R97.H1_H1 ;  /* 0x30000061ff027230 */ /* 0x000fe40000004100 */
[----:B------:R-:W-:Y:S02]  /*b0a0*/  @P1 HADD2.F32 R135, -RZ, R101.H1_H1 ;  /* 0x30000065ff871230 */ /* 0x000fe40000004100 */
[----:B------:R-:W-:Y:S01]  /*b0b0*/  FFMA.FTZ R3, R3, R108, 1.1641532182693481445e-10 ;  /* 0x2f00000003037423 */ /* 0x000fe2000001006c */
[----:B------:R-:W-:Y:S01]  /*b0c0*/  FMUL.FTZ R2, R2, UR5 ;  /* 0x0000000502027c20 */ /* 0x000fe20008410000 */
[----:B------:R-:W-:-:S03]  /*b0d0*/  IMAD.MOV.U32 R104, RZ, RZ, 0x2 ;  /* 0x00000002ff687424 */ /* 0x000fc600078e00ff */
[----:B------:R-:W-:-:S04]  /*b0e0*/  FSETP.GTU.FTZ.AND P2, PT, R3, UR4, PT ;  /* 0x0000000403007c0b */ /* 0x000fc8000bf5c000 */
[----:B------:R-:W-:Y:S01]  /*b0f0*/  FSEL R3, R2, RZ, !P2 ;  /* 0x000000ff02037208 */ /* 0x000fe20005000000 */
[----:B------:R-:W-:Y:S01]  /*b100*/  IMAD.MOV.U32 R2, RZ, RZ, R10 ;  /* 0x000000ffff027224 */ /* 0x000fe200078e000a */
        /* <DEDUP_REMOVED lines=15> */
.L_x_3092:
        /* <DEDUP_REMOVED lines=12> */
.L_x_3093:
        /* <DEDUP_REMOVED lines=43> */
.L_x_3091:
[----:B------:R-:W-:Y:S01]  /*b570*/  I2FP.F32.U32 R3, R2 ;  /* 0x0000000200037245 */ /* 0x000fe20000201000 */
[----:B------:R-:W-:Y:S01]  /*b580*/  HADD2.F32 R2, -RZ, R106.H0_H0 ;  /* 0x2000006aff027230 */ /* 0x000fe20000004100 */
        /* <DEDUP_REMOVED lines=17> */
.L_x_3095:
        /* <DEDUP_REMOVED lines=12> */
.L_x_3096:
        /* <DEDUP_REMOVED lines=43> */
.L_x_3094:
        /* <DEDUP_REMOVED lines=25> */
.L_x_3098:
        /* <DEDUP_REMOVED lines=12> */
.L_x_3099:
        /* <DEDUP_REMOVED lines=43> */
.L_x_3097:
        /* <DEDUP_REMOVED lines=19> */
.L_x_3101:
        /* <DEDUP_REMOVED lines=12> */
.L_x_3102:
        /* <DEDUP_REMOVED lines=43> */
.L_x_3100:
        /* <DEDUP_REMOVED lines=24> */
.L_x_3104:
        /* <DEDUP_REMOVED lines=12> */
.L_x_3105:
        /* <DEDUP_REMOVED lines=43> */
.L_x_3103:
        /* <DEDUP_REMOVED lines=19> */
.L_x_3107:
        /* <DEDUP_REMOVED lines=12> */
.L_x_3108:
        /* <DEDUP_REMOVED lines=43> */
.L_x_3106:
        /* <DEDUP_REMOVED lines=25> */
.L_x_3110:
        /* <DEDUP_REMOVED lines=12> */
.L_x_3111:
        /* <DEDUP_REMOVED lines=43> */
.L_x_3109:
        /* <DEDUP_REMOVED lines=19> */
.L_x_3113:
        /* <DEDUP_REMOVED lines=14> */
.L_x_3114:
        /* <DEDUP_REMOVED lines=43> */
.L_x_3112:
[----:B------:R-:W-:Y:S01]  /*d700*/  I2FP.F32.U32 R105, R106 ;  /* 0x0000006a00697245 */ /* 0x000fe20000201000 */
[----:B------:R-:W-:Y:S01]  /*d710*/  HADD2.F32 R104, -RZ, R99.H1_H1 ;  /* 0x30000063ff687230 */ /* 0x000fe20000004100 */
[----:B------:R-:W-:Y:S01]  /*d720*/  PRMT R106, R126, 0x5410, R127 ;  /* 0x000054107e6a7816 */ /* 0x000fe2000000007f */
[----:B------:R-:W-:Y:S02]  /*d730*/  @P1 HADD2.F32 R157, -RZ, R103.H1_H1 ;  /* 0x30000067ff9d1230 */ /* 0x000fe40000004100 */
[----:B------:R-:W-:Y:S01]  /*d740*/  FFMA.FTZ R105, R105, R108, 1.1641532182693481445e-10 ;  /* 0x2f00000069697423 */ /* 0x000fe2000001006c */
[----:B------:R-:W-:-:S04]  /*d750*/  FMUL.FTZ R104, R104, UR5 ;  /* 0x0000000568687c20 */ /* 0x000fc80008410000 */
[----:B------:R-:W-:-:S04]  /*d760*/  FSETP.GTU.FTZ.AND P6, PT, R105, UR4, PT ;  /* 0x0000000469007c0b */ /* 0x000fc8000bfdc000 */
[----:B------:R-:W-:Y:S02]  /*d770*/  FSEL R105, R104, RZ, !P6 ;  /* 0x000000ff68697208 */ /* 0x000fe40007000000 */
[----:B------:R-:W-:-:S03]  /*d780*/  SEL R104, RZ, 0x1, P6 ;  /* 0x00000001ff687807 */ /* 0x000fc60003000000 */
[----:B------:R-:W-:Y:S01]  /*d790*/  FADD.FTZ R128, R128, R105 ;  /* 0x0000006980807221 */ /* 0x000fe20000010000 */
[----:B------:R-:W-:Y:S02]  /*d7a0*/  PRMT R105, R0, 0x5410, R125 ;  /* 0x0000541000697816 */ /* 0x000fe4000000007d */
[----:B------:R-:W-:Y:S01]  /*d7b0*/  PRMT R0, R104, 0x7610, R0 ;  /* 0x0000761068007816 */ /* 0x000fe20000000000 */
[--C-:B------:R-:W-:Y:S01]  /*d7c0*/  @P1 FADD.FTZ R157, R157, R128.reuse ;  /* 0x000000809d9d1221 */ /* 0x100fe20000010000 */
[----:B------:R-:W-:Y:S01]  /*d7d0*/  @!P1 IMAD.MOV.U32 R157, RZ, RZ, R128 ;  /* 0x000000ffff9d9224 */ /* 0x000fe200078e0080 */
[----:B------:R-:W-:-:S04]  /*d7e0*/  PRMT R104, R112, 0x5410, R118 ;  /* 0x0000541070687816 */ /* 0x000fc80000000076 */
[----:B------:R-:W-:-:S04]  /*d7f0*/  F2FP.F16.F32.PACK_AB R107, RZ, R157 ;  /* 0x0000009dff6b723e */ /* 0x000fc800000000ff */
[----:B------:R-:W-:Y:S01]  /*d800*/  PRMT R107, R122, 0x5410, R107 ;  /* 0x000054107a6b7816 */ /* 0x000fe2000000006b */
[----:B------:R-:W-:Y:S06]  /*d810*/  BRA `(.L_x_3115) ;  /* 0x0000002400dc7947 */ /* 0x000fec0003800000 */
.L_x_3066:
        /* <DEDUP_REMOVED lines=15> */
.L_x_3117:
        /* <DEDUP_REMOVED lines=12> */
.L_x_3118:
[----:B-1----:R-:W-:Y:S01]  /*d9d0*/  IMAD.WIDE.U32 R118, R124, -0x326172a9, RZ ;  /* 0xcd9e8d577c767825 */ /* 0x002fe200078e00ff */
        /* <DEDUP_REMOVED lines=42> */
.L_x_3116:
[----:B------:R-:W-:Y:S01]  /*dc80*/  I2FP.F32.U32 R115, R115 ;  /* 0x0000007300737245 */ /* 0x000fe20000201000 */
[----:B-----5:R-:W-:Y:S01]  /*dc90*/  HADD2.F32 R112, -RZ, R104.H0_H0 ;  /* 0x20000068ff707230 */ /* 0x020fe20000004100 */
[----:B------:R-:W-:Y:S01]  /*dca0*/  ISETP.NE.AND P3, PT, R117, 0x1, PT ;  /* 0x000000017500780c */ /* 0x000fe20003f65270 */
[----:B------:R-:W-:Y:S01]  /*dcb0*/  @P1 HADD2.F32 R116, -RZ, R100.H0_H0 ;  /* 0x20000064ff741230 */ /* 0x000fe20000004100 */
[----:B------:R-:W-:Y:S01]  /*dcc0*/  LOP3.LUT R9, R9, 0xffffffef, RZ, 0xc0, !PT ;  /* 0xffffffef09097812 */ /* 0x000fe200078ec0ff */
[----:B------:R-:W-:Y:S01]  /*dcd0*/  FFMA.FTZ R115, R115, R108, 1.1641532182693481445e-10 ;  /* 0x2f00000073737423 */ /* 0x000fe2000001006c */
[----:B------:R-:W-:Y:S01]  /*dce0*/  FMUL.FTZ R112, R112, UR5 ;  /* 0x0000000570707c20 */ /* 0x000fe20008410000 */
[----:B-1----:R-:W-:-:S03]  /*dcf0*/  IMAD.MOV.U32 R119, RZ, RZ, 0x2 ;  /* 0x00000002ff777424 */ /* 0x002fc600078e00ff */
[----:B------:R-:W-:-:S04]  /*dd00*/  FSETP.GTU.FTZ.AND P2, PT, R115, UR4, PT ;  /* 0x0000000473007c0b */ /* 0x000fc8000bf5c000 */
        /* <DEDUP_REMOVED lines=15> */
.L_x_3120:
        /* <DEDUP_REMOVED lines=12> */
.L_x_3121:
        /* <DEDUP_REMOVED lines=40> */
[----:B------:R-:W-:Y:S02]  /*e140*/  HFMA2 R119, -RZ, RZ, 0, 0 ;  /* 0x00000000ff777431 */ /* 0x000fe400000001ff */
[----:B------:R-:W-:Y:S02]  /*e150*/  IMAD.MOV.U32 R116, RZ, RZ, R110 ;  /* 0x000000ffff747224 */ /* 0x000fe400078e006e */
[----:B------:R-:W-:-:S07]  /*e160*/  IMAD.MOV.U32 R110, RZ, RZ, R118 ;  /* 0x000000ffff6e7224 */ /* 0x000fce00078e0076 */
.L_x_3119:
[----:B------:R-:W-:Y:S01]  /*e170*/  I2FP.F32.U32 R117, R116 ;  /* 0x0000007400757245 */ /* 0x000fe20000201000 */
[----:B------:R-:W-:Y:S01]  /*e180*/  HADD2.F32 R104, -RZ, R104.H1_H1 ;  /* 0x30000068ff687230 */ /* 0x000fe20000004100 */
[----:B------:R-:W-:Y:S01]  /*e190*/  ISETP.NE.AND P3, PT, R119, 0x1, PT ;  /* 0x000000017700780c */ /* 0x000fe20003f65270 */
[----:B------:R-:W-:Y:S01]  /*e1a0*/  @P1 HADD2.F32 R116, -RZ, R100.H1_H1 ;  /* 0x30000064ff741230 */ /* 0x000fe20000004100 */
[----:B------:R-:W-:Y:S01]  /*e1b0*/  LOP3.LUT R9, R9, 0xfffffff7, RZ, 0xc0, !PT ;  /* 0xfffffff709097812 */ /* 0x000fe200078ec0ff */
        /* <DEDUP_REMOVED lines=19> */
.L_x_3123:
        /* <DEDUP_REMOVED lines=12> */
.L_x_3124:
        /* <DEDUP_REMOVED lines=43> */
.L_x_3122:
[----:B------:R-:W-:Y:S01]  /*e660*/  I2FP.F32.U32 R117, R104 ;  /* 0x0000006800757245 */ /* 0x000fe20000201000 */
[----:B------:R-:W-:Y:S01]  /*e670*/  HADD2.F32 R104, -RZ, R105.H0_H0 ;  /* 0x20000069ff687230 */ /* 0x000fe20000004100 */
[----:B------:R-:W-:Y:S01]  /*e680*/  ISETP.NE.AND P3, PT, R120, 0x1, PT ;  /* 0x000000017800780c */ /* 0x000fe20003f65270 */
[----:B------:R-:W-:Y:S01]  /*e690*/  @P1 HADD2.F32 R116, -RZ, R101.H0_H0 ;  /* 0x20000065ff741230 */ /* 0x000fe20000004100 */
[----:B------:R-:W-:Y:S01]  /*e6a0*/  LOP3.LUT R9, R9, 0xfffffffb, RZ, 0xc0, !PT ;  /* 0xfffffffb09097812 */ /* 0x000fe200078ec0ff */
        /* <DEDUP_REMOVED lines=19> */
.L_x_3126:
        /* <DEDUP_REMOVED lines=12> */
.L_x_3127:
        /* <DEDUP_REMOVED lines=43> */
.L_x_3125:
[----:B------:R-:W-:Y:S01]  /*eb50*/  I2FP.F32.U32 R117, R104 ;  /* 0x0000006800757245 */ /* 0x000fe20000201000 */
[----:B------:R-:W-:Y:S01]  /*eb60*/  HADD2.F32 R105, -RZ, R105.H1_H1 ;  /* 0x30000069ff697230 */ /* 0x000fe20000004100 */
[----:B------:R-:W-:Y:S01]  /*eb70*/  ISETP.NE.AND P2, PT, R116, 0x1, PT ;  /* 0x000000017400780c */ /* 0x000fe20003f45270 */
[----:B------:R-:W-:Y:S01]  /*eb80*/  @P1 HADD2.F32 R104, -RZ, R101.H1_H1 ;  /* 0x30000065ff681230 */ /* 0x000fe20000004100 */
[----:B------:R-:W-:Y:S01]  /*eb90*/  LOP3.LUT R9, R9, 0xfffffffd, RZ, 0xc0, !PT ;  /* 0xfffffffd09097812 */ /* 0x000fe200078ec0ff */
[----:B------:R-:W-:Y:S01]  /*eba0*/  FFMA.FTZ R117, R117, R108, 1.1641532182693481445e-10 ;  /* 0x2f00000075757423 */ /* 0x000fe2000001006c */
[----:B------:R-:W-:-:S04]  /*ebb0*/  FMUL.FTZ R105, R105, UR5 ;  /* 0x0000000569697c20 */ /* 0x000fc80008410000 */
[----:B------:R-:W-:Y:S01]  /*ebc0*/  FSETP.GTU.FTZ.AND P3, PT, R117, UR4, PT ;  /* 0x0000000475007c0b */ /* 0x000fe2000bf7c000 */
[----:B------:R-:W-:-:S03]  /*ebd0*/  IMAD.MOV.U32 R117, RZ, RZ, 0x2 ;  /* 0x00000002ff757424 */ /* 0x000fc600078e00ff */
[----:B------:R-:W-:Y:S02]  /*ebe0*/  FSEL R135, R105, RZ, !P3 ;  /* 0x000000ff69877208 */ /* 0x000fe40005800000 */
[----:B------:R-:W-:Y:S02]  /*ebf0*/  PLOP3.LUT P3, PT, P3, PT, PT, 0x8, 0x80 ;  /* 0x000000000080781c */ /* 0x000fe40001f6e170 */
[----:B------:R-:W-:Y:S01]  /*ec00*/  MOV R105, R10 ;  /* 0x0000000a00697202 */ /* 0x000fe20000000f00 */
        /* <DEDUP_REMOVED lines=12> */
.L_x_3129:
        /* <DEDUP_REMOVED lines=12> */
.L_x_3130:
        /* <DEDUP_REMOVED lines=43> */
.L_x_3128:
[----:B------:R-:W-:Y:S01]  /*f040*/  I2FP.F32.U32 R105, R105 ;  /* 0x0000006900697245 */ /* 0x000fe20000201000 */
[----:B------:R-:W-:Y:S01]  /*f050*/  HADD2.F32 R104, -RZ, R106.H0_H0 ;  /* 0x2000006aff687230 */ /* 0x000fe20000004100 */
[----:B------:R-:W-:Y:S01]  /*f060*/  ISETP.NE.AND P3, PT, R117, 0x1, PT ;  /* 0x000000017500780c */ /* 0x000fe20003f65270 */
[----:B------:R-:W-:Y:S02]  /*f070*/  @P1 HADD2.F32 R116, -RZ, R102.H0_H0 ;  /* 0x20000066ff741230 */ /* 0x000fe40000004100 */
[----:B------:R-:W-:Y:S01]  /*f080*/  FFMA.FTZ R105, R105, R108, 1.1641532182693481445e-10 ;  /* 0x2f00000069697423 */ /* 0x000fe2000001006c */
[----:B------:R-:W-:-:S04]  /*f090*/  FMUL.FTZ R104, R104, UR5 ;  /* 0x0000000568687c20 */ /* 0x000fc80008410000 */
[----:B------:R-:W-:Y:S01]  /*f0a0*/  FSETP.GTU.FTZ.AND P2, PT, R105, UR4, PT ;  /* 0x0000000469007c0b */ /* 0x000fe2000bf5c000 */
        /* <DEDUP_REMOVED lines=15> */
.L_x_3132:
        /* <DEDUP_REMOVED lines=12> */
.L_x_3133:
        /* <DEDUP_REMOVED lines=43> */
.L_x_3131:
[----:B------:R-:W-:Y:S01]  /*f510*/  I2FP.F32.U32 R105, R105 ;  /* 0x0000006900697245 */ /* 0x000fe20000201000 */
[----:B------:R-:W-:Y:S01]  /*f520*/  HADD2.F32 R106, -RZ, R106.H1_H1 ;  /* 0x3000006aff6a7230 */ /* 0x000fe20000004100 */
[----:B------:R-:W-:Y:S01]  /*f530*/  ISETP.NE.AND P4, PT, R116, 0x1, PT ;  /* 0x000000017400780c */ /* 0x000fe20003f85270 */
[----:B------:R-:W-:Y:S02]  /*f540*/  @P1 HADD2.F32 R104, -RZ, R102.H1_H1 ;  /* 0x30000066ff681230 */ /* 0x000fe40000004100 */
[----:B------:R-:W-:Y:S02]  /*f550*/  HFMA2 R117, -RZ, RZ, 0, 1.1920928955078125e-07 ;  /* 0x00000002ff757431 */ /* 0x000fe400000001ff */
[----:B------:R-:W-:Y:S01]  /*f560*/  FFMA.FTZ R105, R105, R108, 1.1641532182693481445e-10 ;  /* 0x2f00000069697423 */ /* 0x000fe2000001006c */
[----:B------:R-:W-:-:S04]  /*f570*/  FMUL.FTZ R106, R106, UR5 ;  /* 0x000000056a6a7c20 */ /* 0x000fc80008410000 */
        /* <DEDUP_REMOVED lines=15> */
.L_x_3135:
        /* <DEDUP_REMOVED lines=12> */
.L_x_3136:
        /* <DEDUP_REMOVED lines=43> */
.L_x_3134:
[----:B------:R-:W-:Y:S01]  /*f9e0*/  I2FP.F32.U32 R105, R105 ;  /* 0x0000006900697245 */ /* 0x000fe20000201000 */
[----:B------:R-:W-:Y:S01]  /*f9f0*/  HADD2.F32 R104, -RZ, R107.H0_H0 ;  /* 0x2000006bff687230 */ /* 0x000fe20000004100 */
[----:B------:R-:W-:Y:S01]  /*fa00*/  ISETP.NE.AND P5, PT, R117, 0x1, PT ;  /* 0x000000017500780c */ /* 0x000fe20003fa5270 */
[----:B------:R-:W-:Y:S02]  /*fa10*/  @P1 HADD2.F32 R116, -RZ, R103.H0_H0 ;  /* 0x20000067ff741230 */ /* 0x000fe40000004100 */
[----:B------:R-:W-:Y:S01]  /*fa20*/  FFMA.FTZ R105, R105, R108, 1.1641532182693481445e-10 ;  /* 0x2f00000069697423 */ /* 0x000fe2000001006c */
[----:B------:R-:W-:Y:S01]  /*fa30*/  FMUL.FTZ R104, R104, UR5 ;  /* 0x0000000568687c20 */ /* 0x000fe20008410000 */
[----:B------:R-:W-:-:S03]  /*fa40*/  IMAD.MOV.U32 R120, RZ, RZ, 0x2 ;  /* 0x00000002ff787424 */ /* 0x000fc600078e00ff */
[----:B------:R-:W-:Y:S02]  /*fa50*/  FSETP.GTU.FTZ.AND P4, PT, R105, UR4, PT ;  /* 0x0000000469007c0b */ /* 0x000fe4000bf9c000 */
        /* <DEDUP_REMOVED lines=14> */
.L_x_3138:
        /* <DEDUP_REMOVED lines=12> */
.L_x_3139:
        /* <DEDUP_REMOVED lines=43> */
.L_x_3137:
[----:B------:R-:W-:Y:S01]  /*feb0*/  I2FP.F32.U32 R105, R105 ;  /* 0x0000006900697245 */ /* 0x000fe20000201000 */
[----:B------:R-:W-:Y:S01]  /*fec0*/  HADD2.F32 R107, -RZ, R107.H1_H1 ;  /* 0x3000006bff6b7230 */ /* 0x000fe20000004100 */
[----:B------:R-:W-:Y:S01]  /*fed0*/  PRMT R106, R129, 0x5410, R106 ;  /* 0x00005410816a7816 */ /* 0x000fe2000000006a */
[----:B------:R-:W-:Y:S02]  /*fee0*/  @P1 HADD2.F32 R104, -RZ, R103.H1_H1 ;  /* 0x30000067ff681230 */ /* 0x000fe40000004100 */
[----:B------:R-:W-:Y:S01]  /*fef0*/  FFMA.FTZ R105, R105, R108, 1.1641532182693481445e-10 ;  /* 0x2f00000069697423 */ /* 0x000fe2000001006c */
[----:B------:R-:W-:-:S04]  /*ff00*/  FMUL.FTZ R107, R107, UR5 ;  /* 0x000000056b6b7c20 */ /* 0x000fc80008410000 */
[----:B------:R-:W-:Y:S02]  /*ff10*/  FSETP.GTU.FTZ.AND P5, PT, R105, UR4, PT ;  /* 0x0000000469007c0b */ /* 0x000fe4000bfbc000 */
[----:B------:R-:W-:Y:S02]  /*ff20*/  PRMT R105, R122, 0x5410, R128 ;  /* 0x000054107a697816 */ /* 0x000fe40000000080 */
[----:B------:R-:W-:Y:S02]  /*ff30*/  FSEL R157, R107, RZ, !P5 ;  /* 0x000000ff6b9d7208 */ /* 0x000fe40006800000 */
[----:B------:R-:W-:-:S03]  /*ff40*/  PLOP3.LUT P5, PT, P5, PT, PT, 0x8, 0x80 ;  /* 0x000000000080781c */ /* 0x000fc60002fae170 */
[----:B------:R-:W-:Y:S01]  /*ff50*/  @P1 FADD.FTZ R157, R104, R157 ;  /* 0x0000009d689d1221 */ /* 0x000fe20000010000 */
[----:B------:R-:W-:-:S04]  /*ff60*/  PRMT R104, R112, 0x5410, R118 ;  /* 0x0000541070687816 */ /* 0x000fc80000000076 */
[----:B------:R-:W-:-:S04]  /*ff70*/  F2FP.F16.F32.PACK_AB R107, RZ, R157 ;  /* 0x0000009dff6b723e */ /* 0x000fc800000000ff */
[----:B------:R-:W-:-:S07]  /*ff80*/  PRMT R107, R125, 0x5410, R107 ;  /* 0x000054107d6b7816 */ /* 0x000fce000000006b */
.L_x_3115:
[----:B------:R-:W-:Y:S01]  /*ff90*/  SEL R122, RZ, 0x1000000, !P5 ;  /* 0x01000000ff7a7807 */ /* 0x000fe20006800000 */
[C---:B------:R-:W-:Y:S01]  /*ffa0*/  IMAD.WIDE.U32 R142, R113.reuse, 0x10, R168 ;  /* 0x00000010718e7825 */ /* 0x040fe200078e00a8 */
[----:B------:R-:W-:Y:S01]  /*ffb0*/  SEL R125, RZ, 0x10000, !P4 ;  /* 0x00010000ff7d7807 */ /* 0x000fe20006000000 */
[----:B------:R-:W0:Y:S01]  /*ffc0*/  @P0 LDC.64 R130, c[0x0][0x398] ;  /* 0x0000e600ff820b82 */ /* 0x000e220000000a00 */
[----:B------:R-:W-:Y:S01]  /*ffd0*/  SEL R118, RZ, 0x100, !P3 ;  /* 0x00000100ff767807 */ /* 0x000fe20005800000 */
[----:B------:R-:W-:Y:S01]  /*ffe0*/  IMAD.WIDE.U32 R126, R113, 0x8, R166 ;  /* 0x00000008717e7825 */ /* 0x000fe200078e00a6 */
[C---:B------:R-:W-:Y:S01]  /*fff0*/  LOP3.LUT P5, RZ, R9.reuse, 0x8, RZ, 0xc0, !PT ;  /* 0x0000000809ff7812 */ /* 0x040fe200078ac0ff */
[----:B------:R1:W-:Y:S01]  /*10000*/  STG.E.128 desc[UR8][R142.64], R104 ;  /* 0x000000688e007986 */ /* 0x0003e2000c101d08 */
[C---:B------:R-:W-:Y:S02]  /*10010*/  LOP3.LUT P4, RZ, R9.reuse, 0x4, RZ, 0xc0, !PT ;  /* 0x0000000409ff7812 */ /* 0x040fe4000788c0ff */
[----:B------:R-:W-:Y:S01]  /*10020*/  LOP3.LUT P3, RZ, R9, 0x2, RZ, 0xc0, !PT ;  /* 0x0000000209ff7812 */ /* 0x000fe2000786c0ff */
[----:B------:R-:W2:Y:S01]  /*10030*/  @P1 LDC.64 R128, c[0x0][0x3a0] ;  /* 0x0000e800ff801b82 */ /* 0x000ea20000000a00 */
[----:B------:R-:W-:-:S02]  /*10040*/  SEL R117, RZ, 0x10000, !P4 ;  /* 0x00010000ff757807 */ /* 0x000fc40006000000 */
[----:B------:R-:W-:Y:S02]  /*10050*/  SEL R112, RZ, 0x1000000, !P3 ;  /* 0x01000000ff707807 */ /* 0x000fe40005800000 */
[----:B------:R-:W-:Y:S02]  /*10060*/  SEL R116, RZ, 0x100, !P5 ;  /* 0x00000100ff747807 */ /* 0x000fe40006800000 */
[----:B------:R-:W-:Y:S02]  /*10070*/  LOP3.LUT P6, RZ, R9, 0x10, RZ, 0xc0, !PT ;  /* 0x0000001009ff7812 */ /* 0x000fe400078cc0ff */
[----:B------:R-:W-:Y:S02]  /*10080*/  LOP3.LUT R118, R118, R122, R125, 0xfe, !PT ;  /* 0x0000007a76767212 */ /* 0x000fe400078efe7d */
[----:B------:R-:W-:Y:S01]  /*10090*/  LOP3.LUT R116, R116, R112, R117, 0xfe, !PT ;  /* 0x0000007074747212 */ /* 0x000fe200078efe75 */
[----:B------:R-:W-:Y:S01]  /*100a0*/  VIADD R112, R114, 0x100 ;  /* 0x0000010072707836 */ /* 0x000fe20000000000 */
[----:B------:R-:W-:-:S02]  /*100b0*/  SEL R117, RZ, 0x1, !P2 ;  /* 0x00000001ff757807 */ /* 0x000fc40005000000 */
[----:B------:R-:W-:Y:S01]  /*100c0*/  SEL R125, RZ, 0x1, !P6 ;  /* 0x00000001ff7d7807 */ /* 0x000fe20007000000 */
[----:B------:R-:W-:Y:S01]  /*100d0*/  IMAD.WIDE.U32 R140, R112, 0x10, R170 ;  /* 0x00000010708c7825 */ /* 0x000fe200078e00aa */
[----:B------:R-:W-:Y:S02]  /*100e0*/  LOP3.LUT R117, R118, R117, RZ, 0xfc, !PT ;  /* 0x0000007576757212 */ /* 0x000fe400078efcff */
[----:B------:R-:W-:Y:S01]  /*100f0*/  LOP3.LUT R116, R116, R125, RZ, 0xfc, !PT ;  /* 0x0000007d74747212 */ /* 0x000fe200078efcff */
[----:B0-----:R-:W-:-:S04]  /*10100*/  @P0 IMAD.WIDE.U32 R130, R112, 0x10, R130 ;  /* 0x0000001070820825 */ /* 0x001fc800078e0082 */
[----:B------:R1:W-:Y:S01]  /*10110*/  STG.E.64 desc[UR8][R126.64], R116 ;  /* 0x000000747e007986 */ /* 0x0003e2000c101b08 */
[----:B--2---:R-:W-:Y:S01]  /*10120*/  @P1 IMAD.WIDE.U32 R128, R112, 0x10, R128 ;  /* 0x0000001070801825 */ /* 0x004fe200078e0080 */
[----:B------:R-:W-:Y:S06]  /*10130*/  @!P0 BRA `(.L_x_3140) ;  /* 0x0000000000508947 */ /* 0x000fec0003800000 */
[----:B-1----:R-:W-:Y:S01]  /*10140*/  IMAD.U32 R107, R2, 0x10000, RZ ;  /* 0x00010000026b7824 */ /* 0x002fe200078e00ff */
        /* <DEDUP_REMOVED lines=19> */
.L_x_3140:
[----:B------:R2:W5:Y:S04]  /*10280*/  @P0 LDG.E.128 R96, desc[UR8][R130.64] ;  /* 0x0000000882600981 */ /* 0x000568000c1e1d00 */
[----:B------:R2:W5:Y:S04]  /*10290*/  @P1 LDG.E.128 R100, desc[UR8][R128.64] ;  /* 0x0000000880641981 */ /* 0x000568000c1e1d00 */
[----:B01----:R2:W5:Y:S01]  /*102a0*/  LDG.E.128 R104, desc[UR8][R140.64] ;  /* 0x000000088c687981 */ /* 0x003562000c1e1d00 */
[----:B------:R-:W-:Y:S05]  /*102b0*/  @!P0 BRA `(.L_x_3141) ;  /* 0x0000004c00748947 */ /* 0x000fea0003800000 */
        /* <DEDUP_REMOVED lines=15> */
.L_x_3143:
        /* <DEDUP_REMOVED lines=12> */
.L_x_3144:
        /* <DEDUP_REMOVED lines=43> */
.L_x_3142:
[----:B------:R-:W-:Y:S01]  /*10720*/  I2FP.F32.U32 R3, R0 ;  /* 0x0000000000037245 */ /* 0x000fe20000201000 */
[----:B-----5:R-:W-:Y:S01]  /*10730*/  HADD2.F32 R0, -RZ, R104.H0_H0 ;  /* 0x20000068ff007230 */ /* 0x020fe20000004100 */
        /* <DEDUP_REMOVED lines=19> */
.L_x_3146:
        /* <DEDUP_REMOVED lines=12> */
.L_x_3147:
        /* <DEDUP_REMOVED lines=43> */
.L_x_3145:
        /* <DEDUP_REMOVED lines=8> */
[----:B------:R-:W-:Y:S01]  /*10c60*/  IMAD.MOV.U32 R2, RZ, RZ, 0x2 ;  /* 0x00000002ff027424 */ /* 0x000fe200078e00ff */
        /* <DEDUP_REMOVED lines=15> */
.L_x_3149:
        /* <DEDUP_REMOVED lines=12> */
.L_x_3150:
        /* <DEDUP_REMOVED lines=43> */
.L_x_3148:
[----:B------:R-:W-:Y:S01]  /*110d0*/  I2FP.F32.U32 R3, R0 ;  /* 0x0000000000037245 */ /* 0x000fe20000201000 */
[----:B------:R-:W-:Y:S01]  /*110e0*/  HADD2.F32 R104, -RZ, R104.H1_H1 ;  /* 0x30000068ff687230 */ /* 0x000fe20000004100 */
[----:B------:R-:W-:Y:S01]  /*110f0*/  ISETP.NE.AND P3, PT, R2, 0x1, PT ;  /* 0x000000010200780c */ /* 0x000fe20003f65270 */
[----:B------:R-:W-:Y:S01]  /*11100*/  IMAD.MOV.U32 R4, RZ, RZ, 0x2 ;  /* 0x00000002ff047424 */ /* 0x000fe200078e00ff */
[----:B------:R-:W-:Y:S01]  /*11110*/  LOP3.LUT R9, R9, 0xfffffff7, RZ, 0xc0, !PT ;  /* 0xfffffff709097812 */ /* 0x000fe200078ec0ff */
[----:B------:R-:W-:Y:S01]  /*11120*/  FFMA.FTZ R3, R3, R108, 1.1641532182693481445e-10 ;  /* 0x2f00000003037423 */ /* 0x000fe2000001006c */
[----:B------:R-:W-:-:S04]  /*11130*/  FMUL.FTZ R0, R104, UR5 ;  /* 0x0000000568007c20 */ /* 0x000fc80008410000 */
        /* <DEDUP_REMOVED lines=14> */
.L_x_3152:
        /* <DEDUP_REMOVED lines=12> */
.L_x_3153:
        /* <DEDUP_REMOVED lines=43> */
.L_x_3151:
[----:B------:R-:W-:Y:S01]  /*11590*/  I2FP.F32.U32 R3, R3 ;  /* 0x0000000300037245 */ /* 0x000fe20000201000 */
[----:B------:R-:W-:Y:S01]  /*115a0*/  HADD2.F32 R2, -RZ, R96.H1_H1 ;  /* 0x30000060ff027230 */ /* 0x000fe20000004100 */
[----:B------:R-:W-:Y:S01]  /*115b0*/  ISETP.NE.AND P3, PT, R4, 0x1, PT ;  /* 0x000000010400780c */ /* 0x000fe20003f65270 */
[----:B------:R-:W-:Y:S02]  /*115c0*/  @P1 HADD2.F32 R163, -RZ, R100.H1_H1 ;  /* 0x30000064ffa31230 */ /* 0x000fe40000004100 */
[----:B------:R-:W-:Y:S01]  /*115d0*/  FFMA.FTZ R3, R3, R108, 1.1641532182693481445e-10 ;  /* 0x2f00000003037423 */ /* 0x000fe2000001006c */
[----:B------:R-:W-:-:S04]  /*115e0*/  FMUL.FTZ R2, R2, UR5 ;  /* 0x0000000502027c20 */ /* 0x000fc80008410000 */
[----:B------:R-:W-:-:S04]  /*115f0*/  FSETP.GTU.FTZ.AND P2, PT, R3, UR4, PT ;  /* 0x0000000403007c0b */ /* 0x000fc8000bf5c000 */
[----:B------:R-:W-:Y:S01]  /*11600*/  FSEL R3, R2, RZ, !P2 ;  /* 0x000000ff02037208 */ /* 0x000fe20005000000 */
[----:B------:R-:W-:Y:S01]  /*11610*/  IMAD.MOV.U32 R2, RZ, RZ, 0x2 ;  /* 0x00000002ff027424 */ /* 0x000fe200078e00ff */
        /* <DEDUP_REMOVED lines=15> */
.L_x_3155:
        /* <DEDUP_REMOVED lines=12> */
.L_x_3156:
        /* <DEDUP_REMOVED lines=43> */
.L_x_3154:
[----:B------:R-:W-:Y:S01]  /*11a80*/  I2FP.F32.U32 R3, R0 ;  /* 0x0000000000037245 */ /* 0x000fe20000201000 */
[----:B------:R-:W-:Y:S01]  /*11a90*/  HADD2.F32 R0, -RZ, R105.H0_H0 ;  /* 0x20000069ff007230 */ /* 0x000fe20000004100 */
[----:B------:R-:W-:Y:S01]  /*11aa0*/  ISETP.NE.AND P3, PT, R2, 0x1, PT ;  /* 0x000000010200780c */ /* 0x000fe20003f65270 */
[----:B------:R-:W-:Y:S01]  /*11ab0*/  HFMA2 R4, -RZ, RZ, 0, 1.1920928955078125e-07 ;  /* 0x00000002ff047431 */ /* 0x000fe200000001ff */
        /* <DEDUP_REMOVED lines=17> */
.L_x_3158:
        /* <DEDUP_REMOVED lines=12> */
.L_x_3159:
        /* <DEDUP_REMOVED lines=43> */
.L_x_3157:
[----:B------:R-:W-:Y:S01]  /*11f40*/  I2FP.F32.U32 R3, R3 ;  /* 0x0000000300037245 */ /* 0x000fe20000201000 */
[----:B------:R-:W-:Y:S01]  /*11f50*/  HADD2.F32 R2, -RZ, R97.H0_H0 ;  /* 0x20000061ff027230 */ /* 0x000fe20000004100 */
[----:B------:R-:W-:Y:S01]  /*11f60*/  ISETP.NE.AND P3, PT, R4, 0x1, PT ;  /* 0x000000010400780c */ /* 0x000fe20003f65270 */
[----:B------:R-:W-:Y:S02]  /*11f70*/  @P1 HADD2.F32 R117, -RZ, R101.H0_H0 ;  /* 0x20000065ff751230 */ /* 0x000fe40000004100 */
[----:B------:R-:W-:Y:S01]  /*11f80*/  FFMA.FTZ R3, R3, R108, 1.1641532182693481445e-10 ;  /* 0x2f00000003037423 */ /* 0x000fe2000001006c */
[----:B------:R-:W-:-:S04]  /*11f90*/  FMUL.FTZ R2, R2, UR5 ;  /* 0x0000000502027c20 */ /* 0x000fc80008410000 */
[----:B------:R-:W-:-:S04]  /*11fa0*/  FSETP.GTU.FTZ.AND P2, PT, R3, UR4, PT ;  /* 0x0000000403007c0b */ /* 0x000fc8000bf5c000 */
[----:B------:R-:W-:Y:S02]  /*11fb0*/  FSEL R3, R2, RZ, !P2 ;  /* 0x000000ff02037208 */ /* 0x000fe40005000000 */
[----:B------:R-:W-:Y:S02]  /*11fc0*/  SEL R6, RZ, 0x1, P2 ;  /* 0x00000001ff067807 */ /* 0x000fe40001000000 */
[----:B------:R-:W-:Y:S01]  /*11fd0*/  MOV R2, 0x2 ;  /* 0x0000000200027802 */ /* 0x000fe20000000f00 */
        /* <DEDUP_REMOVED lines=14> */
.L_x_3161:
        /* <DEDUP_REMOVED lines=12> */
.L_x_3162:
        /* <DEDUP_REMOVED lines=43> */
.L_x_3160:
[----:B------:R-:W-:Y:S01]  /*12430*/  I2FP.F32.U32 R3, R3 ;  /* 0x0000000300037245 */ /* 0x000fe20000201000 */
[----:B------:R-:W-:Y:S01]  /*12440*/  HADD2.F32 R105, -RZ, R105.H1_H1 ;  /* 0x30000069ff697230 */ /* 0x000fe20000004100 */
[----:B------:R-:W-:Y:S01]  /*12450*/  ISETP.NE.AND P2, PT, R2, 0x1, PT ;  /* 0x000000010200780c */ /* 0x000fe20003f45270 */
[----:B------:R-:W-:Y:S01]  /*12460*/  IMAD.MOV.U32 R4, RZ, RZ, 0x2 ;  /* 0x00000002ff047424 */ /* 0x000fe200078e00ff */
[----:B------:R-:W-:Y:S01]  /*12470*/  LOP3.LUT R9, R9, 0xfffffffd, RZ, 0xc0, !PT ;  /* 0xfffffffd09097812 */ /* 0x000fe200078ec0ff */
[----:B------:R-:W-:Y:S01]  /*12480*/  FFMA.FTZ R3, R3, R108, 1.1641532182693481445e-10 ;  /* 0x2f00000003037423 */ /* 0x000fe2000001006c */
[----:B------:R-:W-:-:S04]  /*12490*/  FMUL.FTZ R105, R105, UR5 ;  /* 0x0000000569697c20 */ /* 0x000fc80008410000 */
[----:B------:R-:W-:Y:S02]  /*124a0*/  FSETP.GTU.FTZ.AND P3, PT, R3, UR4, PT ;  /* 0x0000000403007c0b */ /* 0x000fe4000bf7c000 */
        /* <DEDUP_REMOVED lines=13> */
.L_x_3164:
        /* <DEDUP_REMOVED lines=12> */
.L_x_3165:
        /* <DEDUP_REMOVED lines=43> */
.L_x_3163:
[----:B------:R-:W-:Y:S01]  /*128f0*/  I2FP.F32.U32 R3, R3 ;  /* 0x0000000300037245 */ /* 0x000fe20000201000 */
[----:B------:R-:W-:Y:S02]  /*12900*/  HADD2.F32 R2, -RZ, R97.H1_H1 ;  /* 0x30000061ff027230 */ /* 0x000fe40000004100 */
[----:B--2---:R-:W-:Y:S02]  /*12910*/  @P1 HADD2.F32 R131, -RZ, R101.H1_H1 ;  /* 0x30000065ff831230 */ /* 0x004fe40000004100 */
        /* <DEDUP_REMOVED lines=21> */
.L_x_3167:
        /* <DEDUP_REMOVED lines=12> */
.L_x_3168:
        /* <DEDUP_REMOVED lines=43> */
.L_x_3166:
[----:B------:R-:W-:Y:S01]  /*12de0*/  I2FP.F32.U32 R3, R3 ;  /* 0x0000000300037245 */ /* 0x000fe20000201000 */
[----:B------:R-:W-:Y:S01]  /*12df0*/  HADD2.F32 R2, -RZ, R106.H0_H0 ;  /* 0x2000006aff027230 */ /* 0x000fe20000004100 */
        /* <DEDUP_REMOVED lines=17> */
.L_x_3170:
        /* <DEDUP_REMOVED lines=12> */
.L_x_3171:
        /* <DEDUP_REMOVED lines=43> */
.L_x_3169:
        /* <DEDUP_REMOVED lines=25> */
.L_x_3173:
        /* <DEDUP_REMOVED lines=12> */
.L_x_3174:
        /* <DEDUP_REMOVED lines=43> */
.L_x_3172:
        /* <DEDUP_REMOVED lines=19> */
.L_x_3176:
        /* <DEDUP_REMOVED lines=12> */
.L_x_3177:
        /* <DEDUP_REMOVED lines=43> */
.L_x_3175:
[----:B------:R-:W-:Y:S01]  /*13c20*/  I2FP.F32.U32 R3, R104 ;  /* 0x0000006800037245 */ /* 0x000fe20000201000 */
[----:B------:R-:W-:Y:S01]  /*13c30*/  HADD2.F32 R2, -RZ, R98.H1_H1 ;  /* 0x30000062ff027230 */ /* 0x000fe20000004100 */
[----:B------:R-:W-:Y:S01]  /*13c40*/  MOV R104, 0x2 ;  /* 0x0000000200687802 */ /* 0x000fe20000000f00 */
[----:B------:R-:W-:Y:S02]  /*13c50*/  @P1 HADD2.F32 R143, -RZ, R102.H1_H1 ;  /* 0x30000066ff8f1230 */ /* 0x000fe40000004100 */
[----:B------:R-:W-:Y:S01]  /*13c60*/  FFMA.FTZ R3, R3, R108, 1.1641532182693481445e-10 ;  /* 0x2f00000003037423 */ /* 0x000fe2000001006c */
[----:B------:R-:W-:-:S04]  /*13c70*/  FMUL.FTZ R2, R2, UR5 ;  /* 0x0000000502027c20 */ /* 0x000fc80008410000 */
[----:B------:R-:W-:-:S04]  /*13c80*/  FSETP.GTU.FTZ.AND P4, PT, R3, UR4, PT ;  /* 0x0000000403007c0b */ /* 0x000fc8000bf9c000 */
[----:B------:R-:W-:Y:S01]  /*13c90*/  FSEL R105, R2, RZ, !P4 ;  /* 0x000000ff02697208 */ /* 0x000fe20006000000 */
[----:B------:R-:W-:Y:S01]  /*13ca0*/  IMAD.MOV.U32 R2, RZ, RZ, R10 ;  /* 0x000000ffff027224 */ /* 0x000fe200078e000a */
[----:B------:R-:W-:Y:S02]  /*13cb0*/  SEL R3, RZ, 0x1, P4 ;  /* 0x00000001ff037807 */ /* 0x000fe40002000000 */
[----:B------:R-:W-:Y:S01]  /*13cc0*/  ISETP.NE.AND P4, PT, R122, 0x1, PT ;  /* 0x000000017a00780c */ /* 0x000fe20003f85270 */
[----:B------:R-:W-:-:S04]  /*13cd0*/  FADD.FTZ R106, R106, R105 ;  /* 0x000000696a6a7221 */ /* 0x000fc80000010000 */
        /* <DEDUP_REMOVED lines=12> */
.L_x_3179:
        /* <DEDUP_REMOVED lines=12> */
.L_x_3180:
        /* <DEDUP_REMOVED lines=43> */
.L_x_3178:
[----:B------:R-:W-:Y:S01]  /*14110*/  I2FP.F32.U32 R105, R2 ;  /* 0x0000000200697245 */ /* 0x000fe20000201000 */
[----:B------:R-:W-:Y:S01]  /*14120*/  HADD2.F32 R2, -RZ, R107.H0_H0 ;  /* 0x2000006bff027230 */ /* 0x000fe20000004100 */
        /* <DEDUP_REMOVED lines=17> */
.L_x_3182:
        /* <DEDUP_REMOVED lines=12> */
.L_x_3183:
        /* <DEDUP_REMOVED lines=43> */
.L_x_3181:
        /* <DEDUP_REMOVED lines=25> */
.L_x_3185:
        /* <DEDUP_REMOVED lines=12> */
.L_x_3186:
        /* <DEDUP_REMOVED lines=43> */
.L_x_3184:
[----:B------:R-:W-:Y:S01]  /*14ab0*/  I2FP.F32.U32 R105, R105 ;  /* 0x0000006900697245 */ /* 0x000fe20000201000 */
[----:B------:R-:W-:Y:S01]  /*14ac0*/  HADD2.F32 R107, -RZ, R107.H1_H1 ;  /* 0x3000006bff6b7230 */ /* 0x000fe20000004100 */
        /* <DEDUP_REMOVED lines=17> */
.L_x_3188:
        /* <DEDUP_REMOVED lines=14> */
.L_x_3189:
        /* <DEDUP_REMOVED lines=43> */
.L_x_3187:
        /* <DEDUP_REMOVED lines=12> */
[----:B------:R-:W-:Y:S01]  /*15030*/  @P1 FADD.FTZ R153, R153, R132 ;  /* 0x0000008499991221 */ /* 0x000fe20000010000 */
[----:B------:R-:W-:Y:S02]  /*15040*/  @!P1 MOV R153, R132 ;  /* 0x0000008400999202 */ /* 0x000fe40000000f00 */
[----:B------:R-:W-:Y:S02]  /*15050*/  PRMT R104, R110, 0x5410, R116 ;  /* 0x000054106e687816 */ /* 0x000fe40000000074 */
[----:B------:R-:W-:-:S04]  /*15060*/  F2FP.F16.F32.PACK_AB R107, RZ, R153 ;  /* 0x00000099ff6b723e */ /* 0x000fc800000000ff */
[----:B------:R-:W-:Y:S01]  /*15070*/  PRMT R107, R122, 0x5410, R107 ;  /* 0x000054107a6b7816 */ /* 0x000fe2000000006b */
[----:B------:R-:W-:Y:S06]  /*15080*/  BRA `(.L_x_3190) ;  /* 0x0000002400dc7947 */ /* 0x000fec0003800000 */
.L_x_3141:
        /* <DEDUP_REMOVED lines=15> */
.L_x_3192:
        /* <DEDUP_REMOVED lines=12> */
.L_x_3193:
[----:B------:R-:W-:Y:S01]  /*15240*/  IMAD.WIDE.U32 R12, R124, -0x326172a9, RZ ;  /* 0xcd9e8d577c0c7825 */ /* 0x000fe200078e00ff */
[----:B------:R-:W-:-:S03]  /*15250*/  LOP3.LUT R116, R11, UR11, R127, 0x96, !PT ;  /* 0x0000000b0b747c12 */ /* 0x000fc6000f8e967f */
[----:B------:R-:W-:Y:S01]  /*15260*/  IMAD.MOV.U32 R122, RZ, RZ, RZ ;  /* 0x000000ffff7a7224 */ /* 0x000fe200078e00ff */
[----:B--2---:R-:W-:Y:S01]  /*15270*/  LOP3.LUT R128, R14, UR10, R13, 0x96, !PT ;  /* 0x0000000a0e807c12 */ /* 0x004fe2000f8e960d */
        /* <DEDUP_REMOVED lines=39> */
.L_x_3191:
[----:B------:R-:W-:Y:S01]  /*154f0*/  I2FP.F32.U32 R117, R116 ;  /* 0x0000007400757245 */ /* 0x000fe20000201000 */
[----:B-----5:R-:W-:Y:S01]  /*15500*/  HADD2.F32 R110, -RZ, R104.H0_H0 ;  /* 0x20000068ff6e7230 */ /* 0x020fe20000004100 */
[----:B------:R-:W-:Y:S01]  /*15510*/  ISETP.NE.AND P3, PT, R122, 0x1, PT ;  /* 0x000000017a00780c */ /* 0x000fe20003f65270 */
[----:B------:R-:W-:Y:S01]  /*15520*/  @P1 HADD2.F32 R116, -RZ, R100.H0_H0 ;  /* 0x20000064ff741230 */ /* 0x000fe20000004100 */
        /* <DEDUP_REMOVED lines=20> */
.L_x_3195:
        /* <DEDUP_REMOVED lines=12> */
.L_x_3196:
        /* <DEDUP_REMOVED lines=43> */
.L_x_3194:
        /* <DEDUP_REMOVED lines=24> */
.L_x_3198:
        /* <DEDUP_REMOVED lines=12> */
.L_x_3199:
        /* <DEDUP_REMOVED lines=43> */
.L_x_3197:
        /* <DEDUP_REMOVED lines=12> */
[----:B------:R-:W-:-:S04]  /*15f90*/  IMAD.MOV.U32 R120, RZ, RZ, 0x2 ;  /* 0x00000002ff787424 */ /* 0x000fc800078e00ff */
        /* <DEDUP_REMOVED lines=11> */
.L_x_3201:
[----:B------:R-:W-:-:S04]  /*16050*/  VIADD R15, R15, 0x1 ;  /* 0x000000010f0f7836 */ /* 0x000fc80000000000 */
[C---:B--2---:R-:W-:Y:S01]  /*16060*/  IMAD.WIDE.U32 R128, R15.reuse, -0x2daee0ad, RZ ;  /* 0xd2511f530f807825 */ /* 0x044fe200078e00ff */
        /* <DEDUP_REMOVED lines=10> */
.L_x_3202:
        /* <DEDUP_REMOVED lines=43> */
.L_x_3200:
        /* <DEDUP_REMOVED lines=8> */
[----:B------:R-:W-:-:S03]  /*16440*/  HFMA2 R125, -RZ, RZ, 0, 1.1920928955078125e-07 ;  /* 0x00000002ff7d7431 */ /* 0x000fc600000001ff */
[----:B--2---:R-:W-:Y:S01]  /*16450*/  FSEL R131, R105, RZ, !P3 ;  /* 0x000000ff69837208 */ /* 0x004fe20005800000 */
        /* <DEDUP_REMOVED lines=14> */
.L_x_3204:
        /* <DEDUP_REMOVED lines=12> */
.L_x_3205:
        /* <DEDUP_REMOVED lines=43> */
.L_x_3203:
[----:B------:R-:W-:Y:S01]  /*168b0*/  I2FP.F32.U32 R105, R105 ;  /* 0x0000006900697245 */ /* 0x000fe20000201000 */
[----:B------:R-:W-:Y:S01]  /*168c0*/  HADD2.F32 R104, -RZ, R106.H0_H0 ;  /* 0x2000006aff687230 */ /* 0x000fe20000004100 */
[----:B------:R-:W-:Y:S01]  /*168d0*/  ISETP.NE.AND P3, PT, R125, 0x1, PT ;  /* 0x000000017d00780c */ /* 0x000fe20003f65270 */
[----:B------:R-:W-:Y:S02]  /*168e0*/  @P1 HADD2.F32 R120, -RZ, R102.H0_H0 ;  /* 0x20000066ff781230 */ /* 0x000fe40000004100 */
[----:B------:R-:W-:Y:S01]  /*168f0*/  FFMA.FTZ R105, R105, R108, 1.1641532182693481445e-10 ;  /* 0x2f00000069697423 */ /* 0x000fe2000001006c */
[----:B------:R-:W-:-:S04]  /*16900*/  FMUL.FTZ R104, R104, UR5 ;  /* 0x0000000568687c20 */ /* 0x000fc80008410000 */
[----:B------:R-:W-:Y:S02]  /*16910*/  FSETP.GTU.FTZ.AND P2, PT, R105, UR4, PT ;  /* 0x0000000469007c0b */ /* 0x000fe4000bf5c000 */
[----:B------:R-:W-:Y:S02]  /*16920*/  MOV R105, R10 ;  /* 0x0000000a00697202 */ /* 0x000fe40000000f00 */
        /* <DEDUP_REMOVED lines=14> */
.L_x_3207:
        /* <DEDUP_REMOVED lines=12> */
.L_x_3208:
        /* <DEDUP_REMOVED lines=43> */
.L_x_3206:
        /* <DEDUP_REMOVED lines=22> */
.L_x_3210:
        /* <DEDUP_REMOVED lines=12> */
.L_x_3211:
        /* <DEDUP_REMOVED lines=43> */
.L_x_3209:
        /* <DEDUP_REMOVED lines=22> */
.L_x_3213:
        /* <DEDUP_REMOVED lines=12> */
.L_x_3214:
        /* <DEDUP_REMOVED lines=43> */
.L_x_3212:
        /* <DEDUP_REMOVED lines=14> */
.L_x_3190:
[----:B------:R-:W-:Y:S01]  /*17800*/  SEL R126, RZ, 0x1000000, !P5 ;  /* 0x01000000ff7e7807 */ /* 0x000fe20006800000 */
[----:B------:R-:W-:Y:S01]  /*17810*/  IMAD.WIDE.U32 R160, R112, 0x10, R168 ;  /* 0x0000001070a07825 */ /* 0x000fe200078e00a8 */
[----:B------:R-:W-:Y:S01]  /*17820*/  SEL R122, RZ, 0x10000, !P4 ;  /* 0x00010000ff7a7807 */ /* 0x000fe20006000000 */
[----:B------:R-:W0:Y:S01]  /*17830*/  @P0 LDC.64 R172, c[0x0][0x398] ;  /* 0x0000e600ffac0b82 */ /* 0x000e220000000a00 */
[----:B------:R-:W-:Y:S02]  /*17840*/  SEL R127, RZ, 0x100, !P3 ;  /* 0x00000100ff7f7807 */ /* 0x000fe40005800000 */
        /* <DEDUP_REMOVED lines=12> */
[----:B------:R-:W-:Y:S01]  /*17910*/  SEL R126, RZ, 0x1, !P2 ;  /* 0x00000001ff7e7807 */ /* 0x000fe20005000000 */
[----:B-1----:R-:W-:Y:S01]  /*17920*/  IMAD.WIDE.U32 R104, R112, 0x8, R166 ;  /* 0x0000000870687825 */ /* 0x002fe200078e00a6 */
[----:B------:R-:W-:-:S02]  /*17930*/  SEL R125, RZ, 0x1, !P6 ;  /* 0x00000001ff7d7807 */ /* 0x000fc40007000000 */
[----:B------:R-:W-:Y:S01]  /*17940*/  LOP3.LUT R127, R127, R126, RZ, 0xfc, !PT ;  /* 0x0000007e7f7f7212 */ /* 0x000fe200078efcff */
[----:B------:R-:W-:Y:S01]  /*17950*/  IMAD.WIDE.U32 R174, R116, 0x10, R170 ;  /* 0x0000001074ae7825 */ /* 0x000fe200078e00aa */
[----:B------:R-:W-:-:S03]  /*17960*/  LOP3.LUT R126, R110, R125, RZ, 0xfc, !PT ;  /* 0x0000007d6e7e7212 */ /* 0x000fc600078efcff */
[C---:B0-----:R-:W-:Y:S02]  /*17970*/  @P0 IMAD.WIDE.U32 R172, R116.reuse, 0x10, R172 ;  /* 0x0000001074ac0825 */ /* 0x041fe400078e00ac */
[----:B------:R0:W-:Y:S02]  /*17980*/  STG.E.64 desc[UR8][R104.64], R126 ;  /* 0x0000007e68007986 */ /* 0x0001e4000c101b08 */
[----:B--2---:R-:W-:Y:S01]  /*17990*/  @P1 IMAD.WIDE.U32 R164, R116, 0x10, R164 ;  /* 0x0000001074a41825 */ /* 0x004fe200078e00a4 */
[----:B------:R-:W-:Y:S06]  /*179a0*/  @!P0 BRA `(.L_x_3215) ;  /* 0x0000000000508947 */ /* 0x000fec0003800000 */
[----:B0-----:R-:W-:Y:S02]  /*179b0*/  SHF.L.U32 R104, R2, 0x10, RZ ;  /* 0x0000001002687819 */ /* 0x001fe400000006ff */
[----:B------:R-:W-:Y:S02]  /*179c0*/  LOP3.LUT R106, R0, 0xffff, RZ, 0xc0, !PT ;  /* 0x0000ffff006a7812 */ /* 0x000fe400078ec0ff */
[----:B------:R-:W-:Y:S02]  /*179d0*/  LOP3.LUT R107, R104, 0xff0000, RZ, 0xc0, !PT ;  /* 0x00ff0000686b7812 */ /* 0x000fe400078ec0ff */
[----:B------:R-:W0:Y:S01]  /*179e0*/  LDC.64 R104, c[0x0][0x3b8] ;  /* 0x0000ee00ff687b82 */ /* 0x000e220000000a00 */
[----:B------:R-:W-:Y:S02]  /*179f0*/  LOP3.LUT R160, R5, 0xff, RZ, 0xc0, !PT ;  /* 0x000000ff05a07812 */ /* 0x000fe400078ec0ff */
[----:B------:R-:W-:Y:S02]  /*17a00*/  PRMT R106, R107, 0x4210, R106 ;  /* 0x000042106b6a7816 */ /* 0x000fe4000000006a */
[----:B------:R-:W-:Y:S01]  /*17a10*/  PRMT R107, R3, 0x7104, RZ ;  /* 0x00007104036b7816 */ /* 0x000fe200000000ff */
[----:B------:R-:W-:Y:S01]  /*17a20*/  IMAD.WIDE.U32 R160, R160, 0x1000000, RZ ;  /* 0x01000000a0a07825 */ /* 0x000fe200078e00ff */
[----:B------:R-:W-:-:S02]  /*17a30*/  LOP3.LUT R126, R6, 0xff, RZ, 0xc0, !PT ;  /* 0x000000ff067e7812 */ /* 0x000fc400078ec0ff */
[----:B------:R-:W-:Y:S02]  /*17a40*/  LOP3.LUT R107, R106, 0xff00, R107, 0xf8, !PT ;  /* 0x0000ff006a6b7812 */ /* 0x000fe400078ef86b */
[----:B------:R-:W-:Y:S01]  /*17a50*/  LOP3.LUT R106, R7, 0xff, RZ, 0xc0, !PT ;  /* 0x000000ff076a7812 */ /* 0x000fe200078ec0ff */
[----:B------:R-:W-:Y:S01]  /*17a60*/  IMAD.WIDE.U32 R126, R126, 0x10000, RZ ;  /* 0x000100007e7e7825 */ /* 0x000fe200078e00ff */
[----:B------:R-:W-:-:S03]  /*17a70*/  LOP3.LUT R125, R107, 0xff, R4, 0xf8, !PT ;  /* 0x000000ff6b7d7812 */ /* 0x000fc600078ef804 */
[----:B------:R-:W-:Y:S01]  /*17a80*/  IMAD.WIDE.U32 R106, R106, 0x100, RZ ;  /* 0x000001006a6a7825 */ /* 0x000fe200078e00ff */
[----:B------:R-:W-:Y:S02]  /*17a90*/  LOP3.LUT R125, R127, R125, R161, 0xfe, !PT ;  /* 0x0000007d7f7d7212 */ /* 0x000fe400078efea1 */
[----:B------:R-:W-:Y:S02]  /*17aa0*/  LOP3.LUT R127, R106, R160, R126, 0xfe, !PT ;  /* 0x000000a06a7f7212 */ /* 0x000fe400078efe7e */
[----:B------:R-:W-:Y:S01]  /*17ab0*/  LOP3.LUT R107, R125, R107, RZ, 0xfc, !PT ;  /* 0x0000006b7d6b7212 */ /* 0x000fe200078efcff */
[----:B0-----:R-:W-:Y:S01]  /*17ac0*/  IMAD.WIDE.U32 R104, R112, 0x8, R104 ;  /* 0x0000000870687825 */ /* 0x001fe200078e0068 */
[----:B------:R-:W-:-:S05]  /*17ad0*/  LOP3.LUT R106, R127, 0xff, R8, 0xf8, !PT ;  /* 0x000000ff7f6a7812 */ /* 0x000fca00078ef808 */
[----:B------:R1:W-:Y:S02]  /*17ae0*/  STG.E.64 desc[UR8][R104.64], R106 ;  /* 0x0000006a68007986 */ /* 0x0003e4000c101b08 */
.L_x_3215:
[----:B------:R2:W5:Y:S04]  /*17af0*/  @P0 LDG.E.128 R96, desc[UR8][R172.64] ;  /* 0x00000008ac600981 */ /* 0x000568000c1e1d00 */
[----:B------:R2:W5:Y:S04]  /*17b00*/  @P1 LDG.E.128 R100, desc[UR8][R164.64] ;  /* 0x00000008a4641981 */ /* 0x000568000c1e1d00 */
[----:B01----:R2:W5:Y:S01]  /*17b10*/  LDG.E.128 R104, desc[UR8][R174.64] ;  /* 0x00000008ae687981 */ /* 0x003562000c1e1d00 */
        /* <DEDUP_REMOVED lines=16> */
.L_x_3218:
        /* <DEDUP_REMOVED lines=12> */
.L_x_3219:
        /* <DEDUP_REMOVED lines=43> */
.L_x_3217:
[----:B------:R-:W-:Y:S01]  /*17f90*/  I2FP.F32.U32 R3, R0 ;  /* 0x0000000000037245 */ /* 0x000fe20000201000 */
[----:B-----5:R-:W-:Y:S01]  /*17fa0*/  HADD2.F32 R0, -RZ, R104.H0_H0 ;  /* 0x20000068ff007230 */ /* 0x020fe20000004100 */
        /* <DEDUP_REMOVED lines=19> */
.L_x_3221:
        /* <DEDUP_REMOVED lines=12> */
.L_x_3222:
        /* <DEDUP_REMOVED lines=43> */
.L_x_3220:
        /* <DEDUP_REMOVED lines=24> */
.L_x_3224:
        /* <DEDUP_REMOVED lines=12> */
.L_x_3225:
        /* <DEDUP_REMOVED lines=43> */
.L_x_3223:
        /* <DEDUP_REMOVED lines=21> */
.L_x_3227:
        /* <DEDUP_REMOVED lines=12> */
.L_x_3228:
        /* <DEDUP_REMOVED lines=43> */
.L_x_3226:
        /* <DEDUP_REMOVED lines=24> */
.L_x_3230:
        /* <DEDUP_REMOVED lines=12> */
.L_x_3231:
        /* <DEDUP_REMOVED lines=43> */
.L_x_3229:
[----:B------:R-:W-:Y:S01]  /*192f0*/  I2FP.F32.U32 R3, R0 ;  /* 0x0000000000037245 */ /* 0x000fe20000201000 */
[----:B------:R-:W-:Y:S01]  /*19300*/  HADD2.F32 R0, -RZ, R105.H0_H0 ;  /* 0x20000069ff007230 */ /* 0x000fe20000004100 */
        /* <DEDUP_REMOVED lines=19> */
.L_x_3233:
        /* <DEDUP_REMOVED lines=12> */
.L_x_3234:
        /* <DEDUP_REMOVED lines=43> */
.L_x_3232:
        /* <DEDUP_REMOVED lines=24> */
.L_x_3236:
        /* <DEDUP_REMOVED lines=12> */
.L_x_3237:
        /* <DEDUP_REMOVED lines=43> */
.L_x_3235:
[----:B------:R-:W-:Y:S01]  /*19ca0*/  I2FP.F32.U32 R3, R3 ;  /* 0x0000000300037245 */ /* 0x000fe20000201000 */
[----:B------:R-:W-:Y:S01]  /*19cb0*/  HADD2.F32 R105, -RZ, R105.H1_H1 ;  /* 0x30000069ff697230 */ /* 0x000fe20000004100 */
[----:B------:R-:W-:Y:S01]  /*19cc0*/  ISETP.NE.AND P2, PT, R2, 0x1, PT ;  /* 0x000000010200780c */ /* 0x000fe20003f45270 */
[----:B------:R-:W-:Y:S01]  /*19cd0*/  HFMA2 R4, -RZ, RZ, 0, 1.1920928955078125e-07 ;  /* 0x00000002ff047431 */ /* 0x000fe200000001ff */
[----:B------:R-:W-:Y:S01]  /*19ce0*/  LOP3.LUT R9, R9, 0xfffffffd, RZ, 0xc0, !PT ;  /* 0xfffffffd09097812 */ /* 0x000fe200078ec0ff */
[----:B------:R-:W-:Y:S01]  /*19cf0*/  FFMA.FTZ R3, R3, R108, 1.1641532182693481445e-10 ;  /* 0x2f00000003037423 */ /* 0x000fe2000001006c */
[----:B------:R-:W-:-:S04]  /*19d00*/  FMUL.FTZ R105, R105, UR5 ;  /* 0x0000000569697c20 */ /* 0x000fc80008410000 */
[----:B------:R-:W-:Y:S01]  /*19d10*/  FSETP.GTU.FTZ.AND P3, PT, R3, UR4, PT ;  /* 0x0000000403007c0b */ /* 0x000fe2000bf7c000 */
[----:B------:R-:W-:-:S03]  /*19d20*/  IMAD.MOV.U32 R3, RZ, RZ, R10 ;  /* 0x000000ffff037224 */ /* 0x000fc600078e000a */
        /* <DEDUP_REMOVED lines=12> */
.L_x_3239:
        /* <DEDUP_REMOVED lines=12> */
.L_x_3240:
        /* <DEDUP_REMOVED lines=43> */
.L_x_3238:
[----:B------:R-:W-:Y:S01]  /*1a160*/  I2FP.F32.U32 R3, R3 ;  /* 0x0000000300037245 */ /* 0x000fe20000201000 */
[----:B------:R-:W-:Y:S01]  /*1a170*/  HADD2.F32 R2, -RZ, R97.H1_H1 ;  /* 0x30000061ff027230 */ /* 0x000fe20000004100 */
[----:B------:R-:W-:Y:S01]  /*1a180*/  MOV R104, 0x2 ;  /* 0x0000000200687802 */ /* 0x000fe20000000f00 */
[----:B------:R-:W-:Y:S02]  /*1a190*/  @P1 HADD2.F32 R5, -RZ, R101.H1_H1 ;  /* 0x30000065ff051230 */ /* 0x000fe40000004100 */
[----:B------:R-:W-:Y:S01]  /*1a1a0*/  FFMA.FTZ R3, R3, R108, 1.1641532182693481445e-10 ;  /* 0x2f00000003037423 */ /* 0x000fe2000001006c */
[----:B------:R-:W-:-:S04]  /*1a1b0*/  FMUL.FTZ R2, R2, UR5 ;  /* 0x0000000502027c20 */ /* 0x000fc80008410000 */
[----:B------:R-:W-:-:S04]  /*1a1c0*/  FSETP.GTU.FTZ.AND P2, PT, R3, UR4, PT ;  /* 0x0000000403007c0b */ /* 0x000fc8000bf5c000 */
[----:B------:R-:W-:-:S05]  /*1a1d0*/  FSEL R3, R2, RZ, !P2 ;  /* 0x000000ff02037208 */ /* 0x000fca0005000000 */
[----:B------:R-:W-:Y:S01]  /*1a1e0*/  FADD.FTZ R2, R118, R3 ;  /* 0x0000000376027221 */ /* 0x000fe20000010000 */
[----:B------:R-:W-:-:S03]  /*1a1f0*/  IMAD.MOV.U32 R3, RZ, RZ, R10 ;  /* 0x000000ffff037224 */ /* 0x000fc600078e000a */
        /* <DEDUP_REMOVED lines=14> */
.L_x_3242:
        /* <DEDUP_REMOVED lines=12> */
.L_x_3243:
        /* <DEDUP_REMOVED lines=43> */
.L_x_3241:
[----:B------:R-:W-:Y:S01]  /*1a650*/  I2FP.F32.U32 R3, R3 ;  /* 0x0000000300037245 */ /* 0x000fe20000201000 */
[----:B------:R-:W-:Y:S01]  /*1a660*/  HADD2.F32 R2, -RZ, R106.H0_H0 ;  /* 0x2000006aff027230 */ /* 0x000fe20000004100 */
        /* <DEDUP_REMOVED lines=17> */
.L_x_3245:
        /* <DEDUP_REMOVED lines=12> */
.L_x_3246:
        /* <DEDUP_REMOVED lines=43> */
.L_x_3244:
[----:B------:R-:W-:Y:S01]  /*1aaf0*/  I2FP.F32.U32 R3, R3 ;  /* 0x0000000300037245 */ /* 0x000fe20000201000 */
[----:B------:R-:W-:Y:S02]  /*1ab00*/  HADD2.F32 R2, -RZ, R98.H0_H0 ;  /* 0x20000062ff027230 */ /* 0x000fe40000004100 */
[----:B--2---:R-:W-:Y:S02]  /*1ab10*/  @P1 HADD2.F32 R165, -RZ, R102.H0_H0 ;  /* 0x20000066ffa51230 */ /* 0x004fe40000004100 */
        /* <DEDUP_REMOVED lines=22> */
.L_x_3248:
        /* <DEDUP_REMOVED lines=12> */
.L_x_3249:
        /* <DEDUP_REMOVED lines=43> */
.L_x_3247:
        /* <DEDUP_REMOVED lines=19> */
.L_x_3251:
        /* <DEDUP_REMOVED lines=12> */
.L_x_3252:
        /* <DEDUP_REMOVED lines=43> */
.L_x_3250:
[----:B------:R-:W-:Y:S01]  /*1b490*/  I2FP.F32.U32 R3, R104 ;  /* 0x0000006800037245 */ /* 0x000fe20000201000 */
[----:B------:R-:W-:Y:S02]  /*1b4a0*/  HADD2.F32 R2, -RZ, R98.H1_H1 ;  /* 0x30000062ff027230 */ /* 0x000fe40000004100 */
[----:B------:R-:W-:Y:S02]  /*1b4b0*/  IMAD.MOV.U32 R104, RZ, RZ, 0x2 ;  /* 0x00000002ff687424 */ /* 0x000fe400078e00ff */
[----:B------:R-:W-:Y:S01]  /*1b4c0*/  FFMA.FTZ R3, R3, R108, 1.1641532182693481445e-10 ;  /* 0x2f00000003037423 */ /* 0x000fe2000001006c */
[----:B------:R-:W-:-:S04]  /*1b4d0*/  FMUL.FTZ R2, R2, UR5 ;  /* 0x0000000502027c20 */ /* 0x000fc80008410000 */
[----:B------:R-:W-:-:S04]  /*1b4e0*/  FSETP.GTU.FTZ.AND P4, PT, R3, UR4, PT ;  /* 0x0000000403007c0b */ /* 0x000fc8000bf9c000 */
[----:B------:R-:W-:Y:S01]  /*1b4f0*/  FSEL R105, R2, RZ, !P4 ;  /* 0x000000ff02697208 */ /* 0x000fe20006000000 */
[----:B------:R-:W-:Y:S01]  /*1b500*/  IMAD.MOV.U32 R2, RZ, RZ, R10 ;  /* 0x000000ffff027224 */ /* 0x000fe200078e000a */
[----:B------:R-:W-:Y:S02]  /*1b510*/  SEL R3, RZ, 0x1, P4 ;  /* 0x00000001ff037807 */ /* 0x000fe40002000000 */
[----:B------:R-:W-:Y:S01]  /*1b520*/  ISETP.NE.AND P4, PT, R120, 0x1, PT ;  /* 0x000000017800780c */ /* 0x000fe20003f85270 */
[----:B------:R-:W-:Y:S01]  /*1b530*/  FADD.FTZ R106, R106, R105 ;  /* 0x000000696a6a7221 */ /* 0x000fe20000010000 */
[----:B------:R-:W-:-:S05]  /*1b540*/  @P1 HADD2.F32 R105, -RZ, R102.H1_H1 ;  /* 0x30000066ff691230 */ /* 0x000fca0000004100 */
        /* <DEDUP_REMOVED lines=12> */
.L_x_3254:
        /* <DEDUP_REMOVED lines=12> */
.L_x_3255:
[----:B------:R-:W-:Y:S01]  /*1b6d0*/  LOP3.LUT R104, R11, UR11, R127, 0x96, !PT ;  /* 0x0000000b0b687c12 */ /* 0x000fe2000f8e967f */
[----:B------:R-:W-:Y:S01]  /*1b6e0*/  IMAD.WIDE.U32 R12, R124, -0x326172a9, RZ ;  /* 0xcd9e8d577c0c7825 */ /* 0x000fe200078e00ff */
[----:B------:R-:W-:-:S03]  /*1b6f0*/  MOV R2, R110 ;  /* 0x0000006e00027202 */ /* 0x000fc60000000f00 */
[----:B------:R-:W-:Y:S01]  /*1b700*/  IMAD.WIDE.U32 R104, R104, -0x326172a9, RZ ;  /* 0xcd9e8d5768687825 */ /* 0x000fe200078e00ff */
[----:B------:R-:W-:-:S04]  /*1b710*/  LOP3.LUT R13, R14, UR10, R13, 0x96, !PT ;  /* 0x0000000a0e0d7c12 */ /* 0x000fc8000f8e960d */
[----:B------:R-:W-:Y:S01]  /*1b720*/  LOP3.LUT R127, R12, UR34, R105, 0x96, !PT ;  /* 0x000000220c7f7c12 */ /* 0x000fe2000f8e9669 */
[----:B------:R-:W-:-:S05]  /*1b730*/  IMAD.WIDE.U32 R12, R13, -0x2daee0ad, RZ ;  /* 0xd2511f530d0c7825 */ /* 0x000fca00078e00ff */
        /* <DEDUP_REMOVED lines=27> */
[----:B------:R-:W-:-:S04]  /*1b8f0*/  IMAD.WIDE.U32 R12, R13, -0x326172a9, RZ ;  /* 0xcd9e8d570d0c7825 */ /* 0x000fc800078e00ff */
[----:B------:R-:W-:Y:S01]  /*1b900*/  IMAD.WIDE.U32 R172, R172, -0x326172a9, RZ ;  /* 0xcd9e8d57acac7825 */ /* 0x000fe200078e00ff */
[----:B------:R-:W-:-:S03]  /*1b910*/  LOP3.LUT R104, R104, UR31, R13, 0x96, !PT ;  /* 0x0000001f68687c12 */ /* 0x000fc6000f8e960d */
[----:B------:R-:W-:Y:S01]  /*1b920*/  IMAD.MOV.U32 R10, RZ, RZ, R172 ;  /* 0x000000ffff0a7224 */ /* 0x000fe200078e00ac */
[----:B------:R-:W-:Y:S01]  /*1b930*/  LOP3.LUT R12, R12, UR36, R173, 0x96, !PT ;  /* 0x000000240c0c7c12 */ /* 0x000fe2000f8e96ad */
[----:B------:R-:W-:-:S04]  /*1b940*/  IMAD.WIDE.U32 R104, R104, -0x2daee0ad, RZ ;  /* 0xd2511f5368687825 */ /* 0x000fc800078e00ff */
[----:B------:R-:W-:Y:S01]  /*1b950*/  IMAD.MOV.U32 R110, RZ, RZ, R104 ;  /* 0x000000ffff6e7224 */ /* 0x000fe200078e0068 */
[----:B------:R-:W-:Y:S01]  /*1b960*/  LOP3.LUT R13, R126, UR32, R105, 0x96, !PT ;  /* 0x000000207e0d7c12 */ /* 0x000fe2000f8e9669 */
[----:B------:R-:W-:-:S07]  /*1b970*/  IMAD.MOV.U32 R104, RZ, RZ, RZ ;  /* 0x000000ffff687224 */ /* 0x000fce00078e00ff */
.L_x_3253:
        /* <DEDUP_REMOVED lines=19> */
.L_x_3257:
        /* <DEDUP_REMOVED lines=12> */
.L_x_3258:
[----:B------:R-:W-:Y:S01]  /*1bb70*/  LOP3.LUT R104, R11, UR11, R127, 0x96, !PT ;  /* 0x0000000b0b687c12 */ /* 0x000fe2000f8e967f */
[----:B------:R-:W-:-:S04]  /*1bb80*/  IMAD.WIDE.U32 R12, R124, -0x326172a9, RZ ;  /* 0xcd9e8d577c0c7825 */ /* 0x000fc800078e00ff */
[----:B------:R-:W-:Y:S01]  /*1bb90*/  IMAD.WIDE.U32 R104, R104, -0x326172a9, RZ ;  /* 0xcd9e8d5768687825 */ /* 0x000fe200078e00ff */
[----:B------:R-:W-:-:S03]  /*1bba0*/  LOP3.LUT R13, R14, UR10, R13, 0x96, !PT ;  /* 0x0000000a0e0d7c12 */ /* 0x000fc6000f8e960d */
[----:B------:R-:W-:Y:S01]  /*1bbb0*/  IMAD.MOV.U32 R106, RZ, RZ, RZ ;  /* 0x000000ffff6a7224 */ /* 0x000fe200078e00ff */
        /* <DEDUP_REMOVED lines=32> */
[----:B------:R-:W-:Y:S01]  /*1bdc0*/  IMAD.MOV.U32 R10, RZ, RZ, R104 ;  /* 0x000000ffff0a7224 */ /* 0x000fe200078e0068 */
[----:B------:R-:W-:Y:S01]  /*1bdd0*/  LOP3.LUT R12, R12, UR36, R105, 0x96, !PT ;  /* 0x000000240c0c7c12 */ /* 0x000fe2000f8e9669 */
[----:B------:R-:W-:-:S05]  /*1bde0*/  IMAD.WIDE.U32 R104, R13, -0x2daee0ad, RZ ;  /* 0xd2511f530d687825 */ /* 0x000fca00078e00ff */
[----:B------:R-:W-:Y:S01]  /*1bdf0*/  LOP3.LUT R13, R126, UR32, R105, 0x96, !PT ;  /* 0x000000207e0d7c12 */ /* 0x000fe2000f8e9669 */
[----:B------:R-:W-:Y:S01]  /*1be00*/  IMAD.MOV.U32 R105, RZ, RZ, R110 ;  /* 0x000000ffff697224 */ /* 0x000fe200078e006e */
[----:B------:R-:W-:-:S07]  /*1be10*/  MOV R110, R104 ;  /* 0x00000068006e7202 */ /* 0x000fce0000000f00 */
.L_x_3256:
[----:B------:R-:W-:Y:S01]  /*1be20*/  I2FP.F32.U32 R105, R105 ;  /* 0x0000006900697245 */ /* 0x000fe20000201000 */
[----:B------:R-:W-:-:S04]  /*1be30*/  HADD2.F32 R104, -RZ, R99.H0_H0 ;  /* 0x20000063ff687230 */ /* 0x000fc80000004100 */
[----:B------:R-:W-:Y:S01]  /*1be40*/  FFMA.FTZ R105, R105, R108, 1.1641532182693481445e-10 ;  /* 0x2f00000069697423 */ /* 0x000fe2000001006c */
[----:B------:R-:W-:-:S04]  /*1be50*/  FMUL.FTZ R104, R104, UR5 ;  /* 0x0000000568687c20 */ /* 0x000fc80008410000 */
[----:B------:R-:W-:-:S04]  /*1be60*/  FSETP.GTU.FTZ.AND P5, PT, R105, UR4, PT ;  /* 0x0000000469007c0b */ /* 0x000fc8000bfbc000 */
[----:B------:R-:W-:Y:S02]  /*1be70*/  FSEL R105, R104, RZ, !P5 ;  /* 0x000000ff68697208 */ /* 0x000fe40006800000 */
[----:B------:R-:W-:Y:S02]  /*1be80*/  SEL R104, RZ, 0x1, P5 ;  /* 0x00000001ff687807 */ /* 0x000fe40002800000 */
[----:B------:R-:W-:Y:S01]  /*1be90*/  ISETP.NE.AND P5, PT, R106, 0x1, PT ;  /* 0x000000016a00780c */ /* 0x000fe20003fa5270 */
[----:B------:R-:W-:Y:S01]  /*1bea0*/  FADD.FTZ R2, R2, R105 ;  /* 0x0000006902027221 */ /* 0x000fe20000010000 */
[----:B------:R-:W-:-:S05]  /*1beb0*/  @P1 HADD2.F32 R105, -RZ, R103.H0_H0 ;  /* 0x20000067ff691230 */ /* 0x000fca0000004100 */
[--C-:B------:R-:W-:Y:S01]  /*1bec0*/  @P1 FADD.FTZ R120, R105, R2.reuse ;  /* 0x0000000269781221 */ /* 0x100fe20000010000 */
[--C-:B------:R-:W-:Y:S01]  /*1bed0*/  @!P1 IMAD.MOV.U32 R120, RZ, RZ, R2.reuse ;  /* 0x000000ffff789224 */ /* 0x100fe200078e0002 */
[----:B------:R-:W-:Y:S01]  /*1bee0*/  PRMT R2, R104, 0x7610, R2 ;  /* 0x0000761068027816 */ /* 0x000fe20000000002 */
[----:B------:R-:W-:Y:S01]  /*1bef0*/  IMAD.MOV.U32 R105, RZ, RZ, R10 ;  /* 0x000000ffff697224 */ /* 0x000fe200078e000a */
[----:B------:R-:W-:Y:S02]  /*1bf00*/  MOV R104, 0x2 ;  /* 0x0000000200687802 */ /* 0x000fe40000000f00 */
        /* <DEDUP_REMOVED lines=10> */
.L_x_3260:
        /* <DEDUP_REMOVED lines=12> */
.L_x_3261:
[----:B------:R-:W-:Y:S01]  /*1c070*/  LOP3.LUT R104, R11, UR11, R127, 0x96, !PT ;  /* 0x0000000b0b687c12 */ /* 0x000fe2000f8e967f */
[----:B------:R-:W-:-:S04]  /*1c080*/  IMAD.WIDE.U32 R12, R124, -0x326172a9, RZ ;  /* 0xcd9e8d577c0c7825 */ /* 0x000fc800078e00ff */
        /* <DEDUP_REMOVED lines=39> */
[----:B------:R-:W-:Y:S01]  /*1c300*/  MOV R110, R104 ;  /* 0x00000068006e7202 */ /* 0x000fe20000000f00 */
[----:B------:R-:W-:-:S07]  /*1c310*/  IMAD.MOV.U32 R104, RZ, RZ, RZ ;  /* 0x000000ffff687224 */ /* 0x000fce00078e00ff */
.L_x_3259:
[----:B------:R-:W-:Y:S01]  /*1c320*/  I2FP.F32.U32 R105, R105 ;  /* 0x0000006900697245 */ /* 0x000fe20000201000 */
[----:B------:R-:W-:Y:S01]  /*1c330*/  HADD2.F32 R107, -RZ, R107.H1_H1 ;  /* 0x3000006bff6b7230 */ /* 0x000fe20000004100 */
        /* <DEDUP_REMOVED lines=17> */
.L_x_3263:
[----:B------:R-:W-:-:S04]  /*1c450*/  VIADD R15, R15, 0x1 ;  /* 0x000000010f0f7836 */ /* 0x000fc80000000000 */
[C---:B------:R-:W-:Y:S01]  /*1c460*/  IMAD.WIDE.U32 R106, R15.reuse, -0x2daee0ad, RZ ;  /* 0xd2511f530f6a7825 */ /* 0x040fe200078e00ff */
[----:B------:R-:W-:-:S13]  /*1c470*/  ISETP.NE.AND P6, PT, R15, RZ, PT ;  /* 0x000000ff0f00720c */ /* 0x000fda0003fc5270 */
[----:B------:R-:W-:Y:S05]  /*1c480*/  @P6 BRA `(.L_x_3264) ;  /* 0x0000000000286947 */ /* 0x000fea0003800000 */
[----:B------:R-:W-:Y:S02]  /*1c490*/  IADD3 R14, PT, PT, R14, 0x1, RZ ;  /* 0x000000010e0e7810 */ /* 0x000fe40007ffe0ff */
[----:B------:R-:W-:Y:S02]  /*1c4a0*/  P2R R10, PR, RZ, 0x1 ;  /* 0x00000001ff0a7803 */ /* 0x000fe40000000000 */
        /* <DEDUP_REMOVED lines=8> */
.L_x_3264:
[----:B------:R-:W-:Y:S01]  /*1c530*/  LOP3.LUT R104, R11, UR11, R107, 0x96, !PT ;  /* 0x0000000b0b687c12 */ /* 0x000fe2000f8e966b */
[----:B------:R-:W-:-:S04]  /*1c540*/  IMAD.WIDE.U32 R12, R124, -0x326172a9, RZ ;  /* 0xcd9e8d577c0c7825 */ /* 0x000fc800078e00ff */
[----:B------:R-:W-:Y:S02]  /*1c550*/  HFMA2 R127, -RZ, RZ, 0, 0 ;  /* 0x00000000ff7f7431 */ /* 0x000fe400000001ff */
        /* <DEDUP_REMOVED lines=34> */
[----:B------:R-:W-:Y:S02]  /*1c780*/  LOP3.LUT R12, R12, UR36, R105, 0x96, !PT ;  /* 0x000000240c0c7c12 */ /* 0x000fe4000f8e9669 */
[----:B------:R-:W-:Y:S01]  /*1c790*/  MOV R10, R104 ;  /* 0x00000068000a7202 */ /* 0x000fe20000000f00 */
[----:B------:R-:W-:-:S05]  /*1c7a0*/  IMAD.WIDE.U32 R104, R13, -0x2daee0ad, RZ ;  /* 0xd2511f530d687825 */ /* 0x000fca00078e00ff */
[----:B------:R-:W-:Y:S01]  /*1c7b0*/  LOP3.LUT R13, R106, UR32, R105, 0x96, !PT ;  /* 0x000000206a0d7c12 */ /* 0x000fe2000f8e9669 */
[----:B------:R-:W-:Y:S02]  /*1c7c0*/  IMAD.MOV.U32 R105, RZ, RZ, R110 ;  /* 0x000000ffff697224 */ /* 0x000fe400078e006e */
[----:B------:R-:W-:-:S07]  /*1c7d0*/  IMAD.MOV.U32 R110, RZ, RZ, R104 ;  /* 0x000000ffff6e7224 */ /* 0x000fce00078e0068 */
.L_x_3262:
[----:B------:R-:W-:Y:S01]  /*1c7e0*/  I2FP.F32.U32 R105, R105 ;  /* 0x0000006900697245 */ /* 0x000fe20000201000 */
[----:B------:R-:W-:Y:S01]  /*1c7f0*/  HADD2.F32 R104, -RZ, R99.H1_H1 ;  /* 0x30000063ff687230 */ /* 0x000fe20000004100 */
[----:B------:R-:W-:-:S03]  /*1c800*/  PRMT R106, R140, 0x5410, R142 ;  /* 0x000054108c6a7816 */ /* 0x000fc6000000008e */
[----:B------:R-:W-:Y:S01]  /*1c810*/  FFMA.FTZ R105, R105, R108, 1.1641532182693481445e-10 ;  /* 0x2f00000069697423 */ /* 0x000fe2000001006c */
[----:B------:R-:W-:-:S04]  /*1c820*/  FMUL.FTZ R104, R104, UR5 ;  /* 0x0000000568687c20 */ /* 0x000fc80008410000 */
[----:B------:R-:W-:-:S04]  /*1c830*/  FSETP.GTU.FTZ.AND P6, PT, R105, UR4, PT ;  /* 0x0000000469007c0b */ /* 0x000fc8000bfdc000 */
[----:B------:R-:W-:Y:S02]  /*1c840*/  FSEL R105, R104, RZ, !P6 ;  /* 0x000000ff68697208 */ /* 0x000fe40007000000 */
[----:B------:R-:W-:-:S03]  /*1c850*/  SEL R104, RZ, 0x1, P6 ;  /* 0x00000001ff687807 */ /* 0x000fc60003000000 */
[----:B------:R-:W-:Y:S01]  /*1c860*/  FADD.FTZ R126, R126, R105 ;  /* 0x000000697e7e7221 */ /* 0x000fe20000010000 */
[----:B------:R-:W-:-:S05]  /*1c870*/  @P1 HADD2.F32 R105, -RZ, R103.H1_H1 ;  /* 0x30000067ff691230 */ /* 0x000fca0000004100 */
[--C-:B------:R-:W-:Y:S01]  /*1c880*/  @P1 FADD.FTZ R128, R105, R126.reuse ;  /* 0x0000007e69801221 */ /* 0x100fe20000010000 */
[----:B------:R-:W-:Y:S01]  /*1c890*/  @!P1 IMAD.MOV.U32 R128, RZ, RZ, R126 ;  /* 0x000000ffff809224 */ /* 0x000fe200078e007e */
[----:B------:R-:W-:Y:S02]  /*1c8a0*/  PRMT R105, R0, 0x5410, R138 ;  /* 0x0000541000697816 */ /* 0x000fe4000000008a */
[----:B------:R-:W-:Y:S02]  /*1c8b0*/  PRMT R0, R104, 0x7610, R0 ;  /* 0x0000761068007816 */ /* 0x000fe40000000000 */
[----:B------:R-:W-:Y:S02]  /*1c8c0*/  F2FP.F16.F32.PACK_AB R107, RZ, R128 ;  /* 0x00000080ff6b723e */ /* 0x000fe400000000ff */
[----:B------:R-:W-:Y:S02]  /*1c8d0*/  PRMT R104, R125, 0x5410, R134 ;  /* 0x000054107d687816 */ /* 0x000fe40000000086 */
[----:B------:R-:W-:Y:S01]  /*1c8e0*/  PRMT R107, R136, 0x5410, R107 ;  /* 0x00005410886b7816 */ /* 0x000fe2000000006b */
[----:B------:R-:W-:Y:S06]  /*1c8f0*/  BRA `(.L_x_3265) ;  /* 0x0000002400dc7947 */ /* 0x000fec0003800000 */
.L_x_3216:
        /* <DEDUP_REMOVED lines=15> */
.L_x_3267:
        /* <DEDUP_REMOVED lines=12> */
.L_x_3268:
[----:B------:R-:W-:Y:S01]  /*1cab0*/  IMAD.WIDE.U32 R12, R124, -0x326172a9, RZ ;  /* 0xcd9e8d577c0c7825 */ /* 0x000fe200078e00ff */
[----:B------:R-:W-:-:S03]  /*1cac0*/  LOP3.LUT R126, R11, UR11, R161, 0x96, !PT ;  /* 0x0000000b0b7e7c12 */ /* 0x000fc6000f8e96a1 */
[----:B------:R-:W-:Y:S01]  /*1cad0*/  IMAD.MOV.U32 R122, RZ, RZ, R118 ;  /* 0x000000ffff7a7224 */ /* 0x000fe200078e0076 */
        /* <DEDUP_REMOVED lines=40> */
.L_x_3266:
[----:B------:R-:W-:Y:S01]  /*1cd60*/  I2FP.F32.U32 R125, R122 ;  /* 0x0000007a007d7245 */ /* 0x000fe20000201000 */
[----:B-----5:R-:W-:Y:S01]  /*1cd70*/  HADD2.F32 R118, -RZ, R104.H0_H0 ;  /* 0x20000068ff767230 */ /* 0x020fe20000004100 */
[----:B------:R-:W-:Y:S01]  /*1cd80*/  ISETP.NE.AND P3, PT, R126, 0x1, PT ;  /* 0x000000017e00780c */ /* 0x000fe20003f65270 */
[----:B------:R-:W-:Y:S01]  /*1cd90*/  IMAD.MOV.U32 R120, RZ, RZ, 0x2 ;  /* 0x00000002ff787424 */ /* 0x000fe200078e00ff */
[----:B------:R-:W-:Y:S01]  /*1cda0*/  LOP3.LUT R9, R9, 0xffffffef, RZ, 0xc0, !PT ;  /* 0xffffffef09097812 */ /* 0x000fe200078ec0ff */
[----:B------:R-:W-:Y:S01]  /*1cdb0*/  FFMA.FTZ R125, R125, R108, 1.1641532182693481445e-10 ;  /* 0x2f0000007d7d7423 */ /* 0x000fe2000001006c */
[----:B------:R-:W-:-:S04]  /*1cdc0*/  FMUL.FTZ R118, R118, UR5 ;  /* 0x0000000576767c20 */ /* 0x000fc80008410000 */
[----:B------:R-:W-:Y:S01]  /*1cdd0*/  FSETP.GTU.FTZ.AND P2, PT, R125, UR4, PT ;  /* 0x000000047d007c0b */ /* 0x000fe2000bf5c000 */
[----:B------:R-:W-:-:S03]  /*1cde0*/  @P1 HADD2.F32 R125, -RZ, R100.H0_H0 ;  /* 0x20000064ff7d1230 */ /* 0x000fc60000004100 */
        /* <DEDUP_REMOVED lines=15> */
.L_x_3270:
        /* <DEDUP_REMOVED lines=12> */
.L_x_3271:
[----:B------:R-:W-:Y:S01]  /*1cfa0*/  IMAD.WIDE.U32 R12, R124, -0x326172a9, RZ ;  /* 0xcd9e8d577c0c7825 */ /* 0x000fe200078e00ff */
[----:B------:R-:W-:Y:S02]  /*1cfb0*/  LOP3.LUT R126, R11, UR11, R161, 0x96, !PT ;  /* 0x0000000b0b7e7c12 */ /* 0x000fe4000f8e96a1 */
[----:B------:R-:W-:Y:S01]  /*1cfc0*/  MOV R118, R110 ;  /* 0x0000006e00767202 */ /* 0x000fe20000000f00 */
        /* <DEDUP_REMOVED lines=40> */
.L_x_3269:
        /* <DEDUP_REMOVED lines=8> */
[----:B------:R-:W-:-:S03]  /*1d2d0*/  @P1 HADD2.F32 R127, -RZ, R100.H1_H1 ;  /* 0x30000064ff7f1230 */ /* 0x000fc60000004100 */
        /* <DEDUP_REMOVED lines=15> */
.L_x_3273:
        /* <DEDUP_REMOVED lines=12> */
.L_x_3274:
[----:B------:R-:W-:Y:S01]  /*1d490*/  IMAD.WIDE.U32 R12, R124, -0x326172a9, RZ ;  /* 0xcd9e8d577c0c7825 */ /* 0x000fe200078e00ff */
[----:B------:R-:W-:-:S03]  /*1d4a0*/  LOP3.LUT R126, R11, UR11, R161, 0x96, !PT ;  /* 0x0000000b0b7e7c12 */ /* 0x000fc6000f8e96a1 */
[----:B------:R-:W-:Y:S01]  /*1d4b0*/  IMAD.MOV.U32 R104, RZ, RZ, R110 ;  /* 0x000000ffff687224 */ /* 0x000fe200078e006e */
[----:B--2---:R-:W-:Y:S01]  /*1d4c0*/  LOP3.LUT R164, R14, UR10, R13, 0x96, !PT ;  /* 0x0000000a0ea47c12 */ /* 0x004fe2000f8e960d */
        /* <DEDUP_REMOVED lines=39> */
.L_x_3272:
[----:B------:R-:W-:Y:S01]  /*1d740*/  I2FP.F32.U32 R127, R104 ;  /* 0x00000068007f7245 */ /* 0x000fe20000201000 */
[----:B------:R-:W-:Y:S01]  /*1d750*/  HADD2.F32 R104, -RZ, R105.H0_H0 ;  /* 0x20000069ff687230 */ /* 0x000fe20000004100 */
[----:B------:R-:W-:Y:S01]  /*1d760*/  ISETP.NE.AND P3, PT, R122, 0x1, PT ;  /* 0x000000017a00780c */ /* 0x000fe20003f65270 */
[----:B------:R-:W-:Y:S01]  /*1d770*/  @P1 HADD2.F32 R118, -RZ, R101.H0_H0 ;  /* 0x20000065ff761230 */ /* 0x000fe20000004100 */
        /* <DEDUP_REMOVED lines=20> */
.L_x_3276:
        /* <DEDUP_REMOVED lines=12> */
.L_x_3277:
[----:B------:R-:W-:Y:S01]  /*1d980*/  LOP3.LUT R126, R11, UR11, R165, 0x96, !PT ;  /* 0x0000000b0b7e7c12 */ /* 0x000fe2000f8e96a5 */
[----:B------:R-:W-:-:S04]  /*1d990*/  IMAD.WIDE.U32 R12, R124, -0x326172a9, RZ ;  /* 0xcd9e8d577c0c7825 */ /* 0x000fc800078e00ff */
[----:B------:R-:W-:Y:S02]  /*1d9a0*/  HFMA2 R120, -RZ, RZ, 0, 0 ;  /* 0x00000000ff787431 */ /* 0x000fe400000001ff */
[----:B------:R-:W-:Y:S01]  /*1d9b0*/  IMAD.WIDE.U32 R126, R126, -0x326172a9, RZ ;  /* 0xcd9e8d577e7e7825 */ /* 0x000fe200078e00ff */
[----:B------:R-:W-:-:S03]  /*1d9c0*/  LOP3.LUT R13, R14, UR10, R13, 0x96, !PT ;  /* 0x0000000a0e0d7c12 */ /* 0x000fc6000f8e960d */
[----:B------:R-:W-:Y:S01]  /*1d9d0*/  IMAD.MOV.U32 R104, RZ, RZ, R110 ;  /* 0x000000ffff687224 */ /* 0x000fe200078e006e */
        /* <DEDUP_REMOVED lines=31> */
[----:B------:R-:W-:-:S04]  /*1dbd0*/  LOP3.LUT R126, R126, UR31, R13, 0x96, !PT ;  /* 0x0000001f7e7e7c12 */ /* 0x000fc8000f8e960d */
[----:B------:R-:W-:Y:S01]  /*1dbe0*/  LOP3.LUT R12, R12, UR36, R173, 0x96, !PT ;  /* 0x000000240c0c7c12 */ /* 0x000fe2000f8e96ad */
[----:B------:R-:W-:Y:S01]  /*1dbf0*/  IMAD.WIDE.U32 R126, R126, -0x2daee0ad, RZ ;  /* 0xd2511f537e7e7825 */ /* 0x000fe200078e00ff */
[----:B------:R-:W-:-:S03]  /*1dc00*/  MOV R10, R172 ;  /* 0x000000ac000a7202 */ /* 0x000fc60000000f00 */
[----:B------:R-:W-:Y:S01]  /*1dc10*/  IMAD.MOV.U32 R110, RZ, RZ, R126 ;  /* 0x000000ffff6e7224 */ /* 0x000fe200078e007e */
[----:B------:R-:W-:-:S07]  /*1dc20*/  LOP3.LUT R13, R164, UR32, R127, 0x96, !PT ;  /* 0x00000020a40d7c12 */ /* 0x000fce000f8e967f */
.L_x_3275:
        /* <DEDUP_REMOVED lines=24> */
.L_x_3279:
        /* <DEDUP_REMOVED lines=12> */
.L_x_3280:
        /* <DEDUP_REMOVED lines=33> */
[----:B--2---:R-:W-:Y:S01]  /*1e080*/  LOP3.LUT R164, R12, UR38, R127, 0x96, !PT ;  /* 0x000000260ca47c12 */ /* 0x004fe2000f8e967f */
[----:B------:R-:W-:-:S04]  /*1e090*/  IMAD.WIDE.U32 R12, R13, -0x326172a9, RZ ;  /* 0xcd9e8d570d0c7825 */ /* 0x000fc800078e00ff */
[----:B------:R-:W-:Y:S01]  /*1e0a0*/  IMAD.WIDE.U32 R164, R164, -0x326172a9, RZ ;  /* 0xcd9e8d57a4a47825 */ /* 0x000fe200078e00ff */
[----:B------:R-:W-:-:S04]  /*1e0b0*/  LOP3.LUT R104, R104, UR31, R13, 0x96, !PT ;  /* 0x0000001f68687c12 */ /* 0x000fc8000f8e960d */
[----:B------:R-:W-:Y:S01]  /*1e0c0*/  LOP3.LUT R12, R12, UR36, R165, 0x96, !PT ;  /* 0x000000240c0c7c12 */ /* 0x000fe2000f8e96a5 */
[----:B------:R-:W-:Y:S01]  /*1e0d0*/  IMAD.WIDE.U32 R104, R104, -0x2daee0ad, RZ ;  /* 0xd2511f5368687825 */ /* 0x000fe200078e00ff */
[----:B------:R-:W-:-:S04]  /*1e0e0*/  MOV R10, R164 ;  /* 0x000000a4000a7202 */ /* 0x000fc80000000f00 */
[----:B------:R-:W-:Y:S01]  /*1e0f0*/  LOP3.LUT R13, R126, UR32, R105, 0x96, !PT ;  /* 0x000000207e0d7c12 */ /* 0x000fe2000f8e9669 */
[----:B------:R-:W-:Y:S01]  /*1e100*/  IMAD.MOV.U32 R105, RZ, RZ, R110 ;  /* 0x000000ffff697224 */ /* 0x000fe200078e006e */
[----:B------:R-:W-:-:S07]  /*1e110*/  MOV R110, R104 ;  /* 0x00000068006e7202 */ /* 0x000fce0000000f00 */
.L_x_3278:
[----:B------:R-:W-:Y:S01]  /*1e120*/  I2FP.F32.U32 R105, R105 ;  /* 0x0000006900697245 */ /* 0x000fe20000201000 */
[----:B------:R-:W-:Y:S01]  /*1e130*/  HADD2.F32 R104, -RZ, R106.H0_H0 ;  /* 0x2000006aff687230 */ /* 0x000fe20000004100 */
[----:B------:R-:W-:-:S03]  /*1e140*/  ISETP.NE.AND P3, PT, R122, 0x1, PT ;  /* 0x000000017a00780c */ /* 0x000fc60003f65270 */
[----:B------:R-:W-:Y:S01]  /*1e150*/  FFMA.FTZ R105, R105, R108, 1.1641532182693481445e-10 ;  /* 0x2f00000069697423 */ /* 0x000fe2000001006c */
[----:B------:R-:W-:-:S04]  /*1e160*/  FMUL.FTZ R104, R104, UR5 ;  /* 0x0000000568687c20 */ /* 0x000fc80008410000 */
[----:B------:R-:W-:Y:S01]  /*1e170*/  FSETP.GTU.FTZ.AND P2, PT, R105, UR4, PT ;  /* 0x0000000469007c0b */ /* 0x000fe2000bf5c000 */
[----:B------:R-:W-:-:S03]  /*1e180*/  IMAD.MOV.U32 R105, RZ, RZ, R10 ;  /* 0x000000ffff697224 */ /* 0x000fc600078e000a */
[----:B--2---:R-:W-:Y:S01]  /*1e190*/  FSEL R165, R104, RZ, !P2 ;  /* 0x000000ff68a57208 */ /* 0x004fe20005000000 */
[----:B------:R-:W-:Y:S01]  /*1e1a0*/  @P1 HADD2.F32 R104, -RZ, R102.H0_H0 ;  /* 0x20000066ff681230 */ /* 0x000fe20000004100 */
[----:B------:R-:W-:-:S04]  /*1e1b0*/  PLOP3.LUT P2, PT, P2, PT, PT, 0x8, 0x80 ;  /* 0x000000000080781c */ /* 0x000fc8000174e170 */
[----:B------:R-:W-:Y:S01]  /*1e1c0*/  @P1 FADD.FTZ R165, R104, R165 ;  /* 0x000000a568a51221 */ /* 0x000fe20000010000 */
[----:B------:R-:W-:-:S04]  /*1e1d0*/  HFMA2 R104, -RZ, RZ, 0, 1.1920928955078125e-07 ;  /* 0x00000002ff687431 */ /* 0x000fc800000001ff */
[----:B------:R-:W-:Y:S01]  /*1e1e0*/  F2FP.F16.F32.PACK_AB R142, RZ, R165 ;  /* 0x000000a5ff8e723e */ /* 0x000fe200000000ff */
[----:B------:R-:W-:Y:S06]  /*1e1f0*/  @!P3 BRA `(.L_x_3281) ;  /* 0x0000000000fcb947 */ /* 0x000fec0003800000 */
[----:B------:R-:W-:-:S13]  /*1e200*/  ISETP.NE.AND P3, PT, R122, 0x3, PT ;  /* 0x000000037a00780c */ /* 0x000fda0003f65270 */
[----:B------:R-:W-:Y:S05]  /*1e210*/  @!P3 BRA `(.L_x_3282) ;  /* 0x000000000018b947 */ /* 0x000fea0003800000 */
[----:B------:R-:W-:-:S13]  /*1e220*/  ISETP.NE.AND P3, PT, R122, 0x2, PT ;  /* 0x000000027a00780c */ /* 0x000fda0003f65270 */
[----:B------:R-:W-:Y:S01]  /*1e230*/  @!P3 MOV R104, 0x3 ;  /* 0x000000030068b802 */ /* 0x000fe20000000f00 */
[----:B------:R-:W-:Y:S01]  /*1e240*/  @P3 VIADD R104, R122, 0x1 ;  /* 0x000000017a683836 */ /* 0x000fe20000000000 */
[----:B------:R-:W-:Y:S01]  /*1e250*/  @!P3 MOV R105, R13 ;  /* 0x0000000d0069b202 */ /* 0x000fe20000000f00 */
[----:B------:R-:W-:Y:S01]  /*1e260*/  @P3 IMAD.MOV.U32 R105, RZ, RZ, R12 ;  /* 0x000000ffff693224 */ /* 0x000fe200078e000c */
[----:B------:R-:W-:Y:S06]  /*1e270*/  BRA `(.L_x_3281) ;  /* 0x0000000000dc7947 */ /* 0x000fec0003800000 */
.L_x_3282:
[----:B------:R-:W-:-:S04]  /*1e280*/  IADD3 R15, PT, PT, R15, 0x1, RZ ;  /* 0x000000010f0f7810 */ /* 0x000fc80007ffe0ff */
        /* <DEDUP_REMOVED lines=11> */
.L_x_3283:
        /* <DEDUP_REMOVED lines=39> */
[----:B------:R-:W-:Y:S02]  /*1e5b0*/  LOP3.LUT R13, R126, UR32, R105, 0x96, !PT ;  /* 0x000000207e0d7c12 */ /* 0x000fe4000f8e9669 */
[----:B------:R-:W-:Y:S01]  /*1e5c0*/  MOV R105, R110 ;  /* 0x0000006e00697202 */ /* 0x000fe20000000f00 */
[----:B------:R-:W-:Y:S02]  /*1e5d0*/  IMAD.MOV.U32 R110, RZ, RZ, R104 ;  /* 0x000000ffff6e7224 */ /* 0x000fe400078e0068 */
[----:B------:R-:W-:-:S07]  /*1e5e0*/  HFMA2 R104, -RZ, RZ, 0, 0 ;  /* 0x00000000ff687431 */ /* 0x000fce00000001ff */
.L_x_3281:
[----:B------:R-:W-:Y:S01]  /*1e5f0*/  I2FP.F32.U32 R105, R105 ;  /* 0x0000006900697245 */ /* 0x000fe20000201000 */
[----:B------:R-:W-:Y:S01]  /*1e600*/  HADD2.F32 R106, -RZ, R106.H1_H1 ;  /* 0x3000006aff6a7230 */ /* 0x000fe20000004100 */
[----:B------:R-:W-:Y:S01]  /*1e610*/  ISETP.NE.AND P4, PT, R104, 0x1, PT ;  /* 0x000000016800780c */ /* 0x000fe20003f85270 */
[----:B------:R-:W-:Y:S02]  /*1e620*/  IMAD.MOV.U32 R126, RZ, RZ, 0x2 ;  /* 0x00000002ff7e7424 */ /* 0x000fe400078e00ff */
[----:B------:R-:W-:Y:S01]  /*1e630*/  FFMA.FTZ R105, R105, R108, 1.1641532182693481445e-10 ;  /* 0x2f00000069697423 */ /* 0x000fe2000001006c */
[----:B------:R-:W-:-:S04]  /*1e640*/  FMUL.FTZ R106, R106, UR5 ;  /* 0x000000056a6a7c20 */ /* 0x000fc80008410000 */
[----:B------:R-:W-:Y:S01]  /*1e650*/  FSETP.GTU.FTZ.AND P3, PT, R105, UR4, PT ;  /* 0x0000000469007c0b */ /* 0x000fe2000bf7c000 */
[----:B------:R-:W-:-:S03]  /*1e660*/  @P1 HADD2.F32 R105, -RZ, R102.H1_H1 ;  /* 0x30000066ff691230 */ /* 0x000fc60000004100 */
        /* <DEDUP_REMOVED lines=11> */
[----:B------:R-:W-:Y:S01]  /*1e720*/  @!P4 IMAD.MOV.U32 R105, RZ, RZ, R13 ;  /* 0x000000ffff69c224 */ /* 0x000fe200078e000d */
[----:B------:R-:W-:Y:S01]  /*1e730*/  @P4 MOV R105, R12 ;  /* 0x0000000c00694202 */ /* 0x000fe20000000f00 */
[----:B------:R-:W-:Y:S06]  /*1e740*/  BRA `(.L_x_3284) ;  /* 0x0000000000dc7947 */ /* 0x000fec0003800000 */
.L_x_3285:
[----:B------:R-:W-:-:S04]  /*1e750*/  VIADD R15, R15, 0x1 ;  /* 0x000000010f0f7836 */ /* 0x000fc80000000000 */
        /* <DEDUP_REMOVED lines=11> */
.L_x_3286:
        /* <DEDUP_REMOVED lines=40> */
[----:B------:R-:W-:Y:S01]  /*1ea90*/  IMAD.MOV.U32 R105, RZ, RZ, R110 ;  /* 0x000000ffff697224 */ /* 0x000fe200078e006e */
[----:B------:R-:W-:Y:S01]  /*1eaa0*/  MOV R110, R104 ;  /* 0x00000068006e7202 */ /* 0x000fe20000000f00 */
[----:B------:R-:W-:-:S07]  /*1eab0*/  IMAD.MOV.U32 R126, RZ, RZ, RZ ;  /* 0x000000ffff7e7224 */ /* 0x000fce00078e00ff */
.L_x_3284:
[----:B------:R-:W-:Y:S01]  /*1eac0*/  I2FP.F32.U32 R105, R105 ;  /* 0x0000006900697245 */ /* 0x000fe20000201000 */
[----:B------:R-:W-:Y:S01]  /*1ead0*/  HADD2.F32 R104, -RZ, R107.H0_H0 ;  /* 0x2000006bff687230 */ /* 0x000fe20000004100 */
[----:B------:R-:W-:Y:S01]  /*1eae0*/  ISETP.NE.AND P5, PT, R126, 0x1, PT ;  /* 0x000000017e00780c */ /* 0x000fe20003fa5270 */
[----:B------:R-:W-:Y:S02]  /*1eaf0*/  HFMA2 R127, -RZ, RZ, 0, 1.1920928955078125e-07 ;  /* 0x00000002ff7f7431 */ /* 0x000fe400000001ff */
[----:B------:R-:W-:Y:S01]  /*1eb00*/  FFMA.FTZ R105, R105, R108, 1.1641532182693481445e-10 ;  /* 0x2f00000069697423 */ /* 0x000fe2000001006c */
[----:B------:R-:W-:-:S04]  /*1eb10*/  FMUL.FTZ R104, R104, UR5 ;  /* 0x0000000568687c20 */ /* 0x000fc80008410000 */
[----:B------:R-:W-:Y:S01]  /*1eb20*/  FSETP.GTU.FTZ.AND P4, PT, R105, UR4, PT ;  /* 0x0000000469007c0b */ /* 0x000fe2000bf9c000 */
[----:B------:R-:W-:-:S03]  /*1eb30*/  @P1 HADD2.F32 R105, -RZ, R103.H0_H0 ;  /* 0x20000067ff691230 */ /* 0x000fc60000004100 */
        /* <DEDUP_REMOVED lines=14> */
.L_x_3288:
[----:B------:R-:W-:-:S04]  /*1ec20*/  IADD3 R15, PT, PT, R15, 0x1, RZ ;  /* 0x000000010f0f7810 */ /* 0x000fc80007ffe0ff */
        /* <DEDUP_REMOVED lines=11> */
.L_x_3289:
        /* <DEDUP_REMOVED lines=34> */
[----:B------:R-:W-:Y:S01]  /*1ef00*/  HFMA2 R127, -RZ, RZ, 0, 0 ;  /* 0x00000000ff7f7431 */ /* 0x000fe200000001ff */
[----:B------:R-:W-:Y:S01]  /*1ef10*/  LOP3.LUT R13, R104, UR31, R13, 0x96, !PT ;  /* 0x0000001f680d7c12 */ /* 0x000fe2000f8e960d */
[----:B------:R-:W-:-:S04]  /*1ef20*/  IMAD.WIDE.U32 R104, R105, -0x326172a9, RZ ;  /* 0xcd9e8d5769687825 */ /* 0x000fc800078e00ff */
[----:B------:R-:W-:Y:S01]  /*1ef30*/  IMAD.MOV.U32 R10, RZ, RZ, R104 ;  /* 0x000000ffff0a7224 */ /* 0x000fe200078e0068 */
[----:B------:R-:W-:Y:S01]  /*1ef40*/  LOP3.LUT R12, R12, UR36, R105, 0x96, !PT ;  /* 0x000000240c0c7c12 */ /* 0x000fe2000f8e9669 */
[----:B------:R-:W-:-:S05]  /*1ef50*/  IMAD.WIDE.U32 R104, R13, -0x2daee0ad, RZ ;  /* 0xd2511f530d687825 */ /* 0x000fca00078e00ff */
[----:B------:R-:W-:Y:S02]  /*1ef60*/  LOP3.LUT R13, R126, UR32, R105, 0x96, !PT ;  /* 0x000000207e0d7c12 */ /* 0x000fe4000f8e9669 */
[----:B------:R-:W-:Y:S01]  /*1ef70*/  MOV R105, R110 ;  /* 0x0000006e00697202 */ /* 0x000fe20000000f00 */
[----:B------:R-:W-:-:S07]  /*1ef80*/  IMAD.MOV.U32 R110, RZ, RZ, R104 ;  /* 0x000000ffff6e7224 */ /* 0x000fce00078e0068 */
.L_x_3287:
[----:B------:R-:W-:Y:S01]  /*1ef90*/  I2FP.F32.U32 R105, R105 ;  /* 0x0000006900697245 */ /* 0x000fe20000201000 */
[----:B------:R-:W-:Y:S01]  /*1efa0*/  HADD2.F32 R107, -RZ, R107.H1_H1 ;  /* 0x3000006bff6b7230 */ /* 0x000fe20000004100 */
[----:B------:R-:W-:Y:S02]  /*1efb0*/  PRMT R106, R142, 0x5410, R106 ;  /* 0x000054108e6a7816 */ /* 0x000fe4000000006a */
[----:B------:R-:W-:Y:S01]  /*1efc0*/  PRMT R104, R125, 0x5410, R134 ;  /* 0x000054107d687816 */ /* 0x000fe20000000086 */
[----:B------:R-:W-:Y:S01]  /*1efd0*/  FFMA.FTZ R105, R105, R108, 1.1641532182693481445e-10 ;  /* 0x2f00000069697423 */ /* 0x000fe2000001006c */
[----:B------:R-:W-:-:S04]  /*1efe0*/  FMUL.FTZ R107, R107, UR5 ;  /* 0x000000056b6b7c20 */ /* 0x000fc80008410000 */
[----:B------:R-:W-:Y:S01]  /*1eff0*/  FSETP.GTU.FTZ.AND P5, PT, R105, UR4, PT ;  /* 0x0000000469007c0b */ /* 0x000fe2000bfbc000 */
[----:B------:R-:W-:-:S03]  /*1f000*/  @P1 HADD2.F32 R105, -RZ, R103.H1_H1 ;  /* 0x30000067ff691230 */ /* 0x000fc60000004100 */
[----:B------:R-:W-:Y:S02]  /*1f010*/  FSEL R128, R107, RZ, !P5 ;  /* 0x000000ff6b807208 */ /* 0x000fe40006800000 */
[----:B------:R-:W-:-:S03]  /*1f020*/  PLOP3.LUT P5, PT, P5, PT, PT, 0x8, 0x80 ;  /* 0x000000000080781c */ /* 0x000fc60002fae170 */
[----:B------:R-:W-:Y:S01]  /*1f030*/  @P1 FADD.FTZ R128, R105, R128 ;  /* 0x0000008069801221 */ /* 0x000fe20000010000 */
[----:B------:R-:W-:-:S04]  /*1f040*/  PRMT R105, R136, 0x5410, R140 ;  /* 0x0000541088697816 */ /* 0x000fc8000000008c */
[----:B------:R-:W-:-:S04]  /*1f050*/  F2FP.F16.F32.PACK_AB R107, RZ, R128 ;  /* 0x00000080ff6b723e */ /* 0x000fc800000000ff */
[----:B------:R-:W-:-:S07]  /*1f060*/  PRMT R107, R138, 0x5410, R107 ;  /* 0x000054108a6b7816 */ /* 0x000fce000000006b */
.L_x_3265:
        /* <DEDUP_REMOVED lines=8> */
[----:B------:R-:W-:-:S02]  /*1f0f0*/  LOP3.LUT P3, RZ, R9, 0x2, RZ, 0xc0, !PT ;  /* 0x0000000209ff7812 */ /* 0x000fc4000786c0ff */
[----:B------:R-:W-:Y:S02]  /*1f100*/  LOP3.LUT R175, R175, R125, R126, 0xfe, !PT ;  /* 0x0000007dafaf7212 */ /* 0x000fe400078efe7e */
[----:B------:R-:W-:Y:S02]  /*1f110*/  SEL R134, RZ, 0x1000000, !P3 ;  /* 0x01000000ff867807 */ /* 0x000fe40005800000 */
[----:B------:R-:W-:Y:S02]  /*1f120*/  SEL R126, RZ, 0x10000, !P4 ;  /* 0x00010000ff7e7807 */ /* 0x000fe40006000000 */
[----:B------:R-:W-:Y:S02]  /*1f130*/  SEL R125, RZ, 0x100, !P5 ;  /* 0x00000100ff7d7807 */ /* 0x000fe40006800000 */
[----:B------:R-:W-:Y:S02]  /*1f140*/  LOP3.LUT P6, RZ, R9, 0x10, RZ, 0xc0, !PT ;  /* 0x0000001009ff7812 */ /* 0x000fe400078cc0ff */
[----:B------:R-:W-:-:S02]  /*1f150*/  LOP3.LUT R125, R125, R134, R126, 0xfe, !PT ;  /* 0x000000867d7d7212 */ /* 0x000fc400078efe7e */
[----:B------:R-:W-:Y:S01]  /*1f160*/  SEL R174, RZ, 0x1, !P2 ;  /* 0x00000001ffae7807 */ /* 0x000fe20005000000 */
[----:B-1----:R-:W-:Y:S01]  /*1f170*/  IMAD.WIDE.U32 R104, R116, 0x8, R166 ;  /* 0x0000000874687825 */ /* 0x002fe200078e00a6 */
[----:B------:R-:W-:Y:S02]  /*1f180*/  SEL R126, RZ, 0x1, !P6 ;  /* 0x00000001ff7e7807 */ /* 0x000fe40007000000 */
[----:B------:R-:W-:Y:S02]  /*1f190*/  LOP3.LUT R175, R175, R174, RZ, 0xfc, !PT ;  /* 0x000000aeafaf7212 */ /* 0x000fe400078efcff */
[----:B------:R-:W-:-:S05]  /*1f1a0*/  LOP3.LUT R174, R125, R126, RZ, 0xfc, !PT ;  /* 0x0000007e7dae7212 */ /* 0x000fca00078efcff */
[----:B------:R1:W-:Y:S01]  /*1f1b0*/  STG.E.64 desc[UR8][R104.64], R174 ;  /* 0x000000ae68007986 */ /* 0x0003e2000c101b08 */
[----:B------:R-:W-:Y:S05]  /*1f1c0*/  @!P0 BRA `(.L_x_3290) ;  /* 0x0000000000508947 */ /* 0x000fea0003800000 */
[----:B-1----:R-:W-:Y:S01]  /*1f1d0*/  IMAD.U32 R104, R2, 0x10000, RZ ;  /* 0x0001000002687824 */ /* 0x002fe200078e00ff */
[----:B------:R-:W-:Y:S02]  /*1f1e0*/  PRMT R107, R3, 0x7104, RZ ;  /* 0x00007104036b7816 */ /* 0x000fe400000000ff */
[----:B------:R-:W-:Y:S02]  /*1f1f0*/  LOP3.LUT R176, R5, 0xff, RZ, 0xc0, !PT ;  /* 0x000000ff05b07812 */ /* 0x000fe400078ec0ff */
[----:B------:R-:W-:Y:S02]  /*1f200*/  LOP3.LUT R105, R104, 0xff0000, RZ, 0xc0, !PT ;  /* 0x00ff000068697812 */ /* 0x000fe400078ec0ff */
[----:B------:R-:W-:Y:S01]  /*1f210*/  LOP3.LUT R104, R0, 0xffff, RZ, 0xc0, !PT ;  /* 0x0000ffff00687812 */ /* 0x000fe200078ec0ff */
[----:B------:R-:W-:Y:S01]  /*1f220*/  IMAD.WIDE.U32 R176, R176, 0x1000000, RZ ;  /* 0x01000000b0b07825 */ /* 0x000fe200078e00ff */
[----:B------:R-:W-:Y:S02]  /*1f230*/  LOP3.LUT R174, R6, 0xff, RZ, 0xc0, !PT ;  /* 0x000000ff06ae7812 */ /* 0x000fe400078ec0ff */
[----:B------:R-:W-:-:S02]  /*1f240*/  PRMT R106, R105, 0x4210, R104 ;  /* 0x00004210696a7816 */ /* 0x000fc40000000068 */
[----:B------:R-:W1:Y:S01]  /*1f250*/  LDC.64 R104, c[0x0][0x3b8] ;  /* 0x0000ee00ff687b82 */ /* 0x000e620000000a00 */
[----:B------:R-:W-:Y:S01]  /*1f260*/  IMAD.WIDE.U32 R174, R174, 0x10000, RZ ;  /* 0x00010000aeae7825 */ /* 0x000fe200078e00ff */
[----:B------:R-:W-:Y:S02]  /*1f270*/  LOP3.LUT R107, R106, 0xff00, R107, 0xf8, !PT ;  /* 0x0000ff006a6b7812 */ /* 0x000fe400078ef86b */
[----:B------:R-:W-:Y:S02]  /*1f280*/  LOP3.LUT R106, R7, 0xff, RZ, 0xc0, !PT ;  /* 0x000000ff076a7812 */ /* 0x000fe400078ec0ff */
[----:B------:R-:W-:-:S03]  /*1f290*/  LOP3.LUT R125, R107, 0xff, R4, 0xf8, !PT ;  /* 0x000000ff6b7d7812 */ /* 0x000fc600078ef804 */
[----:B------:R-:W-:Y:S01]  /*1f2a0*/  IMAD.WIDE.U32 R106, R106, 0x100, RZ ;  /* 0x000001006a6a7825 */ /* 0x000fe200078e00ff */
[----:B------:R-:W-:Y:S02]  /*1f2b0*/  LOP3.LUT R125, R175, R125, R177, 0xfe, !PT ;  /* 0x0000007daf7d7212 */ /* 0x000fe400078efeb1 */
[----:B------:R-:W-:Y:S02]  /*1f2c0*/  LOP3.LUT R175, R106, R176, R174, 0xfe, !PT ;  /* 0x000000b06aaf7212 */ /* 0x000fe400078efeae */
[----:B------:R-:W-:Y:S02]  /*1f2d0*/  LOP3.LUT R107, R125, R107, RZ, 0xfc, !PT ;  /* 0x0000006b7d6b7212 */ /* 0x000fe400078efcff */
[----:B------:R-:W-:Y:S01]  /*1f2e0*/  LOP3.LUT R106, R175, 0xff, R8, 0xf8, !PT ;  /* 0x000000ffaf6a7812 */ /* 0x000fe200078ef808 */
[----:B-1----:R-:W-:-:S05]  /*1f2f0*/  IMAD.WIDE.U32 R104, R116, 0x8, R104 ;  /* 0x0000000874687825 */ /* 0x002fca00078e0068 */
[----:B------:R2:W-:Y:S02]  /*1f300*/  STG.E.64 desc[UR8][R104.64], R106 ;  /* 0x0000006a68007986 */ /* 0x0005e4000c101b08 */
.L_x_3290:
[----:B-12---:R-:W1:Y:S01]  /*1f310*/  @P1 LDC.64 R104, c[0x0][0x3a0] ;  /* 0x0000e800ff681b82 */ /* 0x006e620000000a00 */
[----:B------:R-:W-:-:S05]  /*1f320*/  IADD3 R134, PT, PT, R114, 0x200, RZ ;  /* 0x0000020072867810 */ /* 0x000fca0007ffe0ff */
[----:B0-----:R-:W-:-:S05]  /*1f330*/  @P0 IMAD.WIDE.U32 R172, R134, 0x10, R172 ;  /* 0x0000001086ac0825 */ /* 0x001fca00078e00ac */
[----:B------:R0:W5:Y:S01]  /*1f340*/  @P0 LDG.E.128 R96, desc[UR8][R172.64] ;  /* 0x00000008ac600981 */ /* 0x000162000c1e1d00 */
[----:B-1----:R-:W-:-:S04]  /*1f350*/  @P1 IMAD.WIDE.U32 R174, R134, 0x10, R104 ;  /* 0x0000001086ae1825 */ /* 0x002fc800078e0068 */
[----:B------:R-:W-:Y:S01]  /*1f360*/  IMAD.WIDE.U32 R104, R134, 0x10, R170 ;  /* 0x0000001086687825 */ /* 0x000fe200078e00aa */
[----:B------:R0:W5:Y:S05]  /*1f370*/  @P1 LDG.E.128 R100, desc[UR8][R174.64] ;  /* 0x00000008ae641981 */ /* 0x00016a000c1e1d00 */
[----:B------:R-:W5:Y:S01]  /*1f380*/  LDG.E.128 R104, desc[UR8][R104.64] ;  /* 0x0000000868687981 */ /* 0x000f62000c1e1d00 */
        /* <DEDUP_REMOVED lines=16> */
.L_x_3293:
        /* <DEDUP_REMOVED lines=12> */
.L_x_3294:
        /* <DEDUP_REMOVED lines=42> */
.L_x_3292:
        /* <DEDUP_REMOVED lines=21> */
.L_x_3296:
        /* <DEDUP_REMOVED lines=12> */
.L_x_3297:
        /* <DEDUP_REMOVED lines=40> */
[----:B------:R-:W-:Y:S01]  /*1fc80*/  HFMA2 R4, -RZ, RZ, 0, 0 ;  /* 0x00000000ff047431 */ /* 0x000fe200000001ff */
[----:B------:R-:W-:Y:S01]  /*1fc90*/  MOV R3, R126 ;  /* 0x0000007e00037202 */ /* 0x000fe20000000f00 */
[----:B------:R-:W-:-:S07]  /*1fca0*/  IMAD.MOV.U32 R126, RZ, RZ, R2 ;  /* 0x000000ffff7e7224 */ /* 0x000fce00078e0002 */
.L_x_3295:
        /* <DEDUP_REMOVED lines=24> */
.L_x_3299:
        /* <DEDUP_REMOVED lines=12> */
.L_x_3300:
        /* <DEDUP_REMOVED lines=43> */
.L_x_3298:
        /* <DEDUP_REMOVED lines=21> */
.L_x_3302:
        /* <DEDUP_REMOVED lines=12> */
.L_x_3303:
        /* <DEDUP_REMOVED lines=40> */
[----:B------:R-:W-:Y:S01]  /*20630*/  IMAD.MOV.U32 R3, RZ, RZ, R126 ;  /* 0x000000ffff037224 */ /* 0x000fe200078e007e */
[----:B------:R-:W-:Y:S01]  /*20640*/  MOV R126, R2 ;  /* 0x00000002007e7202 */ /* 0x000fe20000000f00 */
[----:B------:R-:W-:-:S07]  /*20650*/  IMAD.MOV.U32 R4, RZ, RZ, RZ ;  /* 0x000000ffff047224 */ /* 0x000fce00078e00ff */
.L_x_3301:
        /* <DEDUP_REMOVED lines=12> */
[----:B------:R-:W-:Y:S02]  /*20720*/  @!P1 MOV R140, R0 ;  /* 0x00000000008c9202 */ /* 0x000fe40000000f00 */
[----:B------:R-:W-:Y:S02]  /*20730*/  MOV R0, R10 ;  /* 0x0000000a00007202 */ /* 0x000fe40000000f00 */
        /* <DEDUP_REMOVED lines=10> */
.L_x_3305:
        /* <DEDUP_REMOVED lines=12> */
.L_x_3306:
        /* <DEDUP_REMOVED lines=40> */
[----:B------:R-:W-:Y:S01]  /*20b20*/  MOV R126, R2 ;  /* 0x00000002007e7202 */ /* 0x000fe20000000f00 */
[----:B------:R-:W-:Y:S01]  /*20b30*/  IMAD.MOV.U32 R2, RZ, RZ, RZ ;  /* 0x000000ffff027224 */ /* 0x000fe200078e00ff */
[----:B------:R-:W-:-:S07]  /*20b40*/  LOP3.LUT R13, R4, UR32, R3, 0x96, !PT ;  /* 0x00000020040d7c12 */ /* 0x000fce000f8e9603 */
.L_x_3304:
        /* <DEDUP_REMOVED lines=21> */
.L_x_3308:
        /* <DEDUP_REMOVED lines=12> */
.L_x_3309:
        /* <DEDUP_REMOVED lines=38> */
[----:B------:R-:W-:-:S05]  /*20fc0*/  IMAD.WIDE.U32 R2, R2, -0x2daee0ad, RZ ;  /* 0xd2511f5302027825 */ /* 0x000fca00078e00ff */
[----:B------:R-:W-:Y:S01]  /*20fd0*/  LOP3.LUT R13, R4, UR32, R3, 0x96, !PT ;  /* 0x00000020040d7c12 */ /* 0x000fe2000f8e9603 */
[----:B------:R-:W-:Y:S01]  /*20fe0*/  HFMA2 R4, -RZ, RZ, 0, 0 ;  /* 0x00000000ff047431 */ /* 0x000fe200000001ff */
[----:B------:R-:W-:Y:S01]  /*20ff0*/  MOV R3, R126 ;  /* 0x0000007e00037202 */ /* 0x000fe20000000f00 */
[----:B------:R-:W-:-:S07]  /*21000*/  IMAD.MOV.U32 R126, RZ, RZ, R2 ;  /* 0x000000ffff7e7224 */ /* 0x000fce00078e0002 */
.L_x_3307:
        /* <DEDUP_REMOVED lines=9> */
[----:B------:R-:W-:Y:S01]  /*210a0*/  @P1 HADD2.F32 R3, -RZ, R101.H0_H0 ;  /* 0x20000065ff031230 */ /* 0x000fe20000004100 */
[----:B------:R-:W-:-:S04]  /*210b0*/  MOV R2, 0x2 ;  /* 0x0000000200027802 */ /* 0x000fc80000000f00 */
        /* <DEDUP_REMOVED lines=13> */
.L_x_3311:
        /* <DEDUP_REMOVED lines=12> */
.L_x_3312:
        /* <DEDUP_REMOVED lines=43> */
.L_x_3310:
        /* <DEDUP_REMOVED lines=21> */
.L_x_3314:
[----:B------:R-:W-:-:S04]  /*21650*/  VIADD R15, R15, 0x1 ;  /* 0x000000010f0f7836 */ /* 0x000fc80000000000 */
        /* <DEDUP_REMOVED lines=11> */
.L_x_3315:
        /* <DEDUP_REMOVED lines=43> */
.L_x_3313:
[----:B------:R-:W-:Y:S01]  /*219c0*/  I2FP.F32.U32 R3, R3 ;  /* 0x0000000300037245 */ /* 0x000fe20000201000 */
[----:B------:R-:W-:Y:S02]  /*219d0*/  HADD2.F32 R2, -RZ, R97.H1_H1 ;  /* 0x30000061ff027230 */ /* 0x000fe40000004100 */
[----:B------:R-:W-:Y:S02]  /*219e0*/  @P1 HADD2.F32 R144, -RZ, R101.H1_H1 ;  /* 0x30000065ff901230 */ /* 0x000fe40000004100 */
[----:B------:R-:W-:Y:S01]  /*219f0*/  FFMA.FTZ R3, R3, R108, 1.1641532182693481445e-10 ;  /* 0x2f00000003037423 */ /* 0x000fe2000001006c */
[----:B------:R-:W-:Y:S01]  /*21a00*/  FMUL.FTZ R2, R2, UR5 ;  /* 0x0000000502027c20 */ /* 0x000fe20008410000 */
[----:B------:R-:W-:-:S03]  /*21a10*/  IMAD.MOV.U32 R125, RZ, RZ, 0x2 ;  /* 0x00000002ff7d7424 */ /* 0x000fc600078e00ff */
[----:B------:R-:W-:Y:S02]  /*21a20*/  FSETP.GTU.FTZ.AND P2, PT, R3, UR4, PT ;  /* 0x0000000403007c0b */ /* 0x000fe4000bf5c000 */
[----:B------:R-:W-:Y:S02]  /*21a30*/  MOV R3, R10 ;  /* 0x0000000a00037202 */ /* 0x000fe40000000f00 */
        /* <DEDUP_REMOVED lines=16> */
.L_x_3317:
        /* <DEDUP_REMOVED lines=12> */
.L_x_3318:
        /* <DEDUP_REMOVED lines=42> */
[----:B------:R-:W-:-:S07]  /*21ea0*/  MOV R126, R2 ;  /* 0x00000002007e7202 */ /* 0x000fce0000000f00 */
.L_x_3316:
        /* <DEDUP_REMOVED lines=19> */
.L_x_3320:
        /* <DEDUP_REMOVED lines=12> */
.L_x_3321:
        /* <DEDUP_REMOVED lines=43> */
.L_x_3319:
[----:B------:R-:W-:Y:S01]  /*22350*/  I2FP.F32.U32 R3, R3 ;  /* 0x0000000300037245 */ /* 0x000fe20000201000 */
[----:B------:R-:W-:Y:S01]  /*22360*/  HADD2.F32 R2, -RZ, R98.H0_H0 ;  /* 0x20000062ff027230 */ /* 0x000fe20000004100 */
[----:B------:R-:W-:-:S03]  /*22370*/  MOV R125, 0x2 ;  /* 0x00000002007d7802 */ /* 0x000fc60000000f00 */
        /* <DEDUP_REMOVED lines=22> */
.L_x_3323:
        /* <DEDUP_REMOVED lines=12> */
.L_x_3324:
        /* <DEDUP_REMOVED lines=43> */
.L_x_3322:
        /* <DEDUP_REMOVED lines=19> */
.L_x_3326:
        /* <DEDUP_REMOVED lines=12> */
.L_x_3327:
        /* <DEDUP_REMOVED lines=43> */
.L_x_3325:
[----:B------:R-:W-:Y:S01]  /*22cf0*/  I2FP.F32.U32 R3, R3 ;  /* 0x0000000300037245 */ /* 0x000fe20000201000 */
[----:B------:R-:W-:Y:S02]  /*22d00*/  HADD2.F32 R125, -RZ, R98.H1_H1 ;  /* 0x30000062ff7d7230 */ /* 0x000fe40000004100 */
[----:B------:R-:W-:Y:S02]  /*22d10*/  IMAD.MOV.U32 R127, RZ, RZ, 0x2 ;  /* 0x00000002ff7f7424 */ /* 0x000fe400078e00ff */
[----:B------:R-:W-:Y:S01]  /*22d20*/  FFMA.FTZ R3, R3, R108, 1.1641532182693481445e-10 ;  /* 0x2f00000003037423 */ /* 0x000fe2000001006c */
[----:B------:R-:W-:-:S04]  /*22d30*/  FMUL.FTZ R125, R125, UR5 ;  /* 0x000000057d7d7c20 */ /* 0x000fc80008410000 */
[----:B------:R-:W-:-:S04]  /*22d40*/  FSETP.GTU.FTZ.AND P4, PT, R3, UR4, PT ;  /* 0x0000000403007c0b */ /* 0x000fc8000bf9c000 */
[----:B------:R-:W-:Y:S02]  /*22d50*/  FSEL R125, R125, RZ, !P4 ;  /* 0x000000ff7d7d7208 */ /* 0x000fe40006000000 */
[----:B------:R-:W-:Y:S02]  /*22d60*/  SEL R3, RZ, 0x1, P4 ;  /* 0x00000001ff037807 */ /* 0x000fe40002000000 */
[----:B------:R-:W-:Y:S01]  /*22d70*/  ISETP.NE.AND P4, PT, R2, 0x1, PT ;  /* 0x000000010200780c */ /* 0x000fe20003f85270 */
[----:B------:R-:W-:Y:S01]  /*22d80*/  FADD.FTZ R106, R106, R125 ;  /* 0x0000007d6a6a7221 */ /* 0x000fe20000010000 */
[----:B------:R-:W-:-:S05]  /*22d90*/  @P1 HADD2.F32 R125, -RZ, R102.H1_H1 ;  /* 0x30000066ff7d1230 */ /* 0x000fca0000004100 */
        /* <DEDUP_REMOVED lines=13> */
.L_x_3329:
[----:B------:R-:W-:-:S04]  /*22e70*/  VIADD R15, R15, 0x1 ;  /* 0x000000010f0f7836 */ /* 0x000fc80000000000 */
[C---:B0-----:R-:W-:Y:S01]  /*22e80*/  IMAD.WIDE.U32 R172, R15.reuse, -0x2daee0ad, RZ ;  /* 0xd2511f530fac7825 */ /* 0x041fe200078e00ff */
        /* <DEDUP_REMOVED lines=10> */
.L_x_3330:
[----:B------:R-:W-:Y:S01]  /*22f30*/  LOP3.LUT R170, R11, UR11, R173, 0x96, !PT ;  /* 0x0000000b0baa7c12 */ /* 0x000fe2000f8e96ad */
[----:B------:R-:W-:-:S04]  /*22f40*/  IMAD.WIDE.U32 R12, R124, -0x326172a9, RZ ;  /* 0xcd9e8d577c0c7825 */ /* 0x000fc800078e00ff */
[----:B------:R-:W-:Y:S01]  /*22f50*/  IMAD.WIDE.U32 R170, R170, -0x326172a9, RZ ;  /* 0xcd9e8d57aaaa7825 */ /* 0x000fe200078e00ff */
[----:B------:R-:W-:-:S03]  /*22f60*/  LOP3.LUT R13, R14, UR10, R13, 0x96, !PT ;  /* 0x0000000a0e0d7c12 */ /* 0x000fc6000f8e960d */
[----:B------:R-:W-:Y:S01]  /*22f70*/  IMAD.MOV.U32 R125, RZ, RZ, R126 ;  /* 0x000000ffff7d7224 */ /* 0x000fe200078e007e */
[----:B------:R-:W-:Y:S01]  /*22f80*/  LOP3.LUT R173, R12, UR34, R171, 0x96, !PT ;  /* 0x000000220cad7c12 */ /* 0x000fe2000f8e96ab */
[----:B------:R-:W-:-:S04]  /*22f90*/  IMAD.WIDE.U32 R12, R13, -0x2daee0ad, RZ ;  /* 0xd2511f530d0c7825 */ /* 0x000fc800078e00ff */
        /* <DEDUP_REMOVED lines=34> */
[----:B------:R-:W-:Y:S02]  /*231c0*/  LOP3.LUT R13, R172, UR32, R171, 0x96, !PT ;  /* 0x00000020ac0d7c12 */ /* 0x000fe4000f8e96ab */
[----:B------:R-:W-:-:S07]  /*231d0*/  MOV R126, R170 ;  /* 0x000000aa007e7202 */ /* 0x000fce0000000f00 */
.L_x_3328:
        /* <DEDUP_REMOVED lines=19> */
.L_x_3332:
[----:B------:R-:W-:-:S04]  /*23310*/  IADD3 R15, PT, PT, R15, 0x1, RZ ;  /* 0x000000010f0f7810 */ /* 0x000fc80007ffe0ff */
[C---:B------:R-:W-:Y:S01]  /*23320*/  ISETP.NE.AND P5, PT, R15.reuse, RZ, PT ;  /* 0x000000ff0f00720c */ /* 0x040fe20003fa5270 */
[----:B0-----:R-:W-:-:S12]  /*23330*/  IMAD.WIDE.U32 R172, R15, -0x2daee0ad, RZ ;  /* 0xd2511f530fac7825 */ /* 0x001fd800078e00ff */
        /* <DEDUP_REMOVED lines=9> */
.L_x_3333:
[----:B------:R-:W-:Y:S01]  /*233d0*/  LOP3.LUT R170, R11, UR11, R173, 0x96, !PT ;  /* 0x0000000b0baa7c12 */ /* 0x000fe2000f8e96ad */
[----:B------:R-:W-:-:S04]  /*233e0*/  IMAD.WIDE.U32 R12, R124, -0x326172a9, RZ ;  /* 0xcd9e8d577c0c7825 */ /* 0x000fc800078e00ff */
[----:B------:R-:W-:Y:S01]  /*233f0*/  HFMA2 R150, -RZ, RZ, 0, 0 ;  /* 0x00000000ff967431 */ /* 0x000fe200000001ff */
[----:B------:R-:W-:Y:S01]  /*23400*/  MOV R125, R126 ;  /* 0x0000007e007d7202 */ /* 0x000fe20000000f00 */
        /* <DEDUP_REMOVED lines=36> */
[----:B------:R-:W-:-:S04]  /*23650*/  IMAD.WIDE.U32 R170, R13, -0x2daee0ad, RZ ;  /* 0xd2511f530daa7825 */ /* 0x000fc800078e00ff */
[----:B------:R-:W-:Y:S01]  /*23660*/  IMAD.MOV.U32 R126, RZ, RZ, R170 ;  /* 0x000000ffff7e7224 */ /* 0x000fe200078e00aa */
[----:B------:R-:W-:-:S07]  /*23670*/  LOP3.LUT R13, R172, UR32, R171, 0x96, !PT ;  /* 0x00000020ac0d7c12 */ /* 0x000fce000f8e96ab */
.L_x_3331:
        /* <DEDUP_REMOVED lines=25> */
.L_x_3335:
        /* <DEDUP_REMOVED lines=12> */
.L_x_3336:
        /* <DEDUP_REMOVED lines=36> */
[----:B------:R-:W-:-:S05]  /*23b10*/  LOP3.LUT R170, R170, UR31, R13, 0x96, !PT ;  /* 0x0000001faaaa7c12 */ /* 0x000fca000f8e960d */
[----:B------:R-:W-:-:S05]  /*23b20*/  IMAD.WIDE.U32 R170, R170, -0x2daee0ad, RZ ;  /* 0xd2511f53aaaa7825 */ /* 0x000fca00078e00ff */
[----:B------:R-:W-:Y:S02]  /*23b30*/  LOP3.LUT R13, R172, UR32, R171, 0x96, !PT ;  /* 0x00000020ac0d7c12 */ /* 0x000fe4000f8e96ab */
[----:B------:R-:W-:Y:S01]  /*23b40*/  MOV R126, R170 ;  /* 0x000000aa007e7202 */ /* 0x000fe20000000f00 */
[----:B------:R-:W-:-:S04]  /*23b50*/  IMAD.WIDE.U32 R170, R10, -0x326172a9, RZ ;  /* 0xcd9e8d570aaa7825 */ /* 0x000fc800078e00ff */
[----:B------:R-:W-:Y:S01]  /*23b60*/  IMAD.MOV.U32 R10, RZ, RZ, R170 ;  /* 0x000000ffff0a7224 */ /* 0x000fe200078e00aa */
[----:B------:R-:W-:-:S07]  /*23b70*/  LOP3.LUT R12, R12, UR36, R171, 0x96, !PT ;  /* 0x000000240c0c7c12 */ /* 0x000fce000f8e96ab */
.L_x_3334:
[----:B------:R-:W-:Y:S01]  /*23b80*/  I2FP.F32.U32 R125, R125 ;  /* 0x0000007d007d7245 */ /* 0x000fe20000201000 */
[----:B------:R-:W-:Y:S01]  /*23b90*/  HADD2.F32 R107, -RZ, R107.H1_H1 ;  /* 0x3000006bff6b7230 */ /* 0x000fe20000004100 */
[----:B------:R-:W-:-:S03]  /*23ba0*/  ISETP.NE.AND P6, PT, R154, 0x1, PT ;  /* 0x000000019a00780c */ /* 0x000fc60003fc5270 */
[----:B------:R-:W-:Y:S01]  /*23bb0*/  FFMA.FTZ R125, R125, R108, 1.1641532182693481445e-10 ;  /* 0x2f0000007d7d7423 */ /* 0x000fe2000001006c */
[----:B------:R-:W-:-:S04]  /*23bc0*/  FMUL.FTZ R107, R107, UR5 ;  /* 0x000000056b6b7c20 */ /* 0x000fc80008410000 */
[----:B------:R-:W-:Y:S01]  /*23bd0*/  FSETP.GTU.FTZ.AND P5, PT, R125, UR4, PT ;  /* 0x000000047d007c0b */ /* 0x000fe2000bfbc000 */
[----:B------:R-:W-:-:S03]  /*23be0*/  IMAD.MOV.U32 R125, RZ, RZ, 0x2 ;  /* 0x00000002ff7d7424 */ /* 0x000fc600078e00ff */
[----:B------:R-:W-:Y:S02]  /*23bf0*/  FSEL R150, R107, RZ, !P5 ;  /* 0x000000ff6b967208 */ /* 0x000fe40006800000 */
[----:B------:R-:W-:Y:S02]  /*23c00*/  PLOP3.LUT P5, PT, P5, PT, PT, 0x8, 0x80 ;  /* 0x000000000080781c */ /* 0x000fe40002fae170 */
[----:B------:R-:W-:Y:S01]  /*23c10*/  MOV R107, R10 ;  /* 0x0000000a006b7202 */ /* 0x000fe20000000f00 */
[----:B------:R-:W-:Y:S10]  /*23c20*/  @!P6 BRA `(.L_x_3337) ;  /* 0x000000040004e947 */ /* 0x000ff40003800000 */
        /* <DEDUP_REMOVED lines=8> */
.L_x_3338:
[----:B------:R-:W-:-:S04]  /*23cb0*/  VIADD R15, R15, 0x1 ;  /* 0x000000010f0f7836 */ /* 0x000fc80000000000 */
[C---:B0-----:R-:W-:Y:S01]  /*23cc0*/  IMAD.WIDE.U32 R172, R15.reuse, -0x2daee0ad, RZ ;  /* 0xd2511f530fac7825 */ /* 0x041fe200078e00ff */
[----:B------:R-:W-:-:S13]  /*23cd0*/  ISETP.NE.AND P6, PT, R15, RZ, PT ;  /* 0x000000ff0f00720c */ /* 0x000fda0003fc5270 */
[----:B------:R-:W-:Y:S05]  /*23ce0*/  @P6 BRA `(.L_x_3339) ;  /* 0x0000000000286947 */ /* 0x000fea0003800000 */
[----:B------:R-:W-:Y:S02]  /*23cf0*/  IADD3 R14, PT, PT, R14, 0x1, RZ ;  /* 0x000000010e0e7810 */ /* 0x000fe40007ffe0ff */
[----:B------:R-:W-:Y:S02]  /*23d00*/  P2R R10, PR, RZ, 0x1 ;  /* 0x00000001ff0a7803 */ /* 0x000fe40000000000 */
        /* <DEDUP_REMOVED lines=8> */
.L_x_3339:
        /* <DEDUP_REMOVED lines=37> */
[----:B------:R-:W-:-:S04]  /*23fe0*/  IMAD.WIDE.U32 R170, R170, -0x2daee0ad, RZ ;  /* 0xd2511f53aaaa7825 */ /* 0x000fc800078e00ff */
[----:B------:R-:W-:Y:S01]  /*23ff0*/  IMAD.MOV.U32 R126, RZ, RZ, R170 ;  /* 0x000000ffff7e7224 */ /* 0x000fe200078e00aa */
[----:B------:R-:W-:Y:S01]  /*24000*/  LOP3.LUT R13, R172, UR32, R171, 0x96, !PT ;  /* 0x00000020ac0d7c12 */ /* 0x000fe2000f8e96ab */
[----:B------:R-:W-:-:S05]  /*24010*/  IMAD.WIDE.U32 R170, R10, -0x326172a9, RZ ;  /* 0xcd9e8d570aaa7825 */ /* 0x000fca00078e00ff */
[----:B------:R-:W-:Y:S02]  /*24020*/  LOP3.LUT R12, R12, UR36, R171, 0x96, !PT ;  /* 0x000000240c0c7c12 */ /* 0x000fe4000f8e96ab */
[----:B------:R-:W-:-:S07]  /*24030*/  MOV R10, R170 ;  /* 0x000000aa000a7202 */ /* 0x000fce0000000f00 */
.L_x_3337:
[----:B------:R-:W-:Y:S02]  /*24040*/  I2FP.F32.U32 R107, R107 ;  /* 0x0000006b006b7245 */ /* 0x000fe40000201000 */
[----:B------:R-:W-:Y:S02]  /*24050*/  PRMT R105, R0, 0x5410, R105 ;  /* 0x0000541000697816 */ /* 0x000fe40000000069 */
[----:B------:R-:W-:Y:S01]  /*24060*/  PRMT R106, R152, 0x5410, R106 ;  /* 0x00005410986a7816 */ /* 0x000fe2000000006a */
[----:B------:R-:W-:Y:S01]  /*24070*/  FFMA.FTZ R107, R107, R108, 1.1641532182693481445e-10 ;  /* 0x2f0000006b6b7423 */ /* 0x000fe2000001006c */
[----:B------:R-:W-:Y:S01]  /*24080*/  HADD2.F32 R108, -RZ, R99.H1_H1 ;  /* 0x30000063ff6c7230 */ /* 0x000fe20000004100 */
[----:B------:R-:W-:-:S03]  /*24090*/  PRMT R104, R110, 0x5410, R104 ;  /* 0x000054106e687816 */ /* 0x000fc60000000068 */
[----:B------:R-:W-:Y:S01]  /*240a0*/  FSETP.GTU.FTZ.AND P6, PT, R107, UR4, PT ;  /* 0x000000046b007c0b */ /* 0x000fe2000bfdc000 */
[----:B------:R-:W-:-:S05]  /*240b0*/  FMUL.FTZ R108, R108, UR5 ;  /* 0x000000056c6c7c20 */ /* 0x000fca0008410000 */
[----:B------:R-:W-:Y:S02]  /*240c0*/  FSEL R107, R108, RZ, !P6 ;  /* 0x000000ff6c6b7208 */ /* 0x000fe40007000000 */
[----:B------:R-:W-:-:S03]  /*240d0*/  SEL R108, RZ, 0x1, P6 ;  /* 0x00000001ff6c7807 */ /* 0x000fc60003000000 */
[----:B------:R-:W-:Y:S01]  /*240e0*/  FADD.FTZ R107, R150, R107 ;  /* 0x0000006b966b7221 */ /* 0x000fe20000010000 */
[----:B------:R-:W-:Y:S01]  /*240f0*/  @P1 HADD2.F32 R150, -RZ, R103.H1_H1 ;  /* 0x30000067ff961230 */ /* 0x000fe20000004100 */
[----:B------:R-:W-:-:S04]  /*24100*/  PRMT R0, R108, 0x7610, R0 ;  /* 0x000076106c007816 */ /* 0x000fc80000000000 */
[----:B------:R-:W-:Y:S01]  /*24110*/  @P1 FADD.FTZ R150, R150, R107 ;  /* 0x0000006b96961221 */ /* 0x000fe20000010000 */
[----:B------:R-:W-:-:S04]  /*24120*/  @!P1 MOV R150, R107 ;  /* 0x0000006b00969202 */ /* 0x000fc80000000f00 */
[----:B------:R-:W-:-:S04]  /*24130*/  F2FP.F16.F32.PACK_AB R107, RZ, R150 ;  /* 0x00000096ff6b723e */ /* 0x000fc800000000ff */
[----:B------:R-:W-:Y:S01]  /*24140*/  PRMT R107, R127, 0x5410, R107 ;  /* 0x000054107f6b7816 */ /* 0x000fe2000000006b */
[----:B------:R-:W-:Y:S06]  /*24150*/  BRA `(.L_x_3340) ;  /* 0x0000002400d87947 */ /* 0x000fec0003800000 */
.L_x_3291:
        /* <DEDUP_REMOVED lines=9> */
[----:B------:R-:W-:Y:S01]  /*241f0*/  @P2 VIADD R138, R127, 0x1 ;  /* 0x000000017f8a2836 */ /* 0x000fe20000000000 */
[----:B------:R-:W-:Y:S01]  /*24200*/  @!P2 MOV R126, R110 ;  /* 0x0000006e007ea202 */ /* 0x000fe20000000f00 */
[----:B------:R-:W-:Y:S01]  /*24210*/  @P2 IMAD.MOV.U32 R126, RZ, RZ, R110 ;  /* 0x000000ffff7e2224 */ /* 0x000fe200078e006e */
[----:B------:R-:W-:Y:S01]  /*24220*/  @!P2 MOV R125, R13 ;  /* 0x0000000d007da202 */ /* 0x000fe20000000f00 */
[----:B------:R-:W-:Y:S01]  /*24230*/  @P2 IMAD.MOV.U32 R125, RZ, RZ, R12 ;  /* 0x000000ffff7d2224 */ /* 0x000fe200078e000c */
[----:B------:R-:W-:Y:S06]  /*24240*/  BRA `(.L_x_3341) ;  /* 0x0000000000d87947 */ /* 0x000fec0003800000 */
.L_x_3342:
        /* <DEDUP_REMOVED lines=12> */
.L_x_3343:
[----:B------:R-:W-:Y:S01]  /*24310*/  LOP3.LUT R126, R11, UR11, R171, 0x96, !PT ;  /* 0x0000000b0b7e7c12 */ /* 0x000fe2000f8e96ab */
[----:B------:R-:W-:Y:S01]  /*24320*/  IMAD.WIDE.U32 R12, R124, -0x326172a9, RZ ;  /* 0xcd9e8d577c0c7825 */ /* 0x000fe200078e00ff */
[----:B------:R-:W-:-:S03]  /*24330*/  MOV R125, R110 ;  /* 0x0000006e007d7202 */ /* 0x000fc60000000f00 */
        /* <DEDUP_REMOVED lines=38> */
[----:B------:R-:W-:-:S07]  /*245a0*/  LOP3.LUT R13, R170, UR32, R127, 0x96, !PT ;  /* 0x00000020aa0d7c12 */ /* 0x000fce000f8e967f */
.L_x_3341:
        /* <DEDUP_REMOVED lines=24> */
.L_x_3345:
        /* <DEDUP_REMOVED lines=12> */
.L_x_3346:
        /* <DEDUP_REMOVED lines=43> */
.L_x_3344:
        /* <DEDUP_REMOVED lines=24> */
.L_x_3348:
        /* <DEDUP_REMOVED lines=12> */
.L_x_3349:
        /* <DEDUP_REMOVED lines=43> */
.L_x_3347:
[----:B------:R-:W-:Y:S01]  /*24f90*/  I2FP.F32.U32 R125, R125 ;  /* 0x0000007d007d7245 */ /* 0x000fe20000201000 */
[----:B------:R-:W-:Y:S01]  /*24fa0*/  HFMA2 R142, -RZ, RZ, 0, 1.1920928955078125e-07 ;  /* 0x00000002ff8e7431 */ /* 0x000fe200000001ff */
[----:B------:R-:W-:Y:S02]  /*24fb0*/  ISETP.NE.AND P3, PT, R144, 0x1, PT ;  /* 0x000000019000780c */ /* 0x000fe40003f65270 */
[----:B------:R-:W-:Y:S01]  /*24fc0*/  LOP3.LUT R9, R9, 0xfffffffb, RZ, 0xc0, !PT ;  /* 0xfffffffb09097812 */ /* 0x000fe200078ec0ff */
[----:B------:R-:W-:-:S05]  /*24fd0*/  FFMA.FTZ R125, R125, R108, 1.1641532182693481445e-10 ;  /* 0x2f0000007d7d7423 */ /* 0x000fca000001006c */
[----:B------:R-:W-:Y:S01]  /*24fe0*/  FSETP.GTU.FTZ.AND P2, PT, R125, UR4, PT ;  /* 0x000000047d007c0b */ /* 0x000fe2000bf5c000 */
[----:B------:R-:W-:-:S05]  /*24ff0*/  HADD2.F32 R125, -RZ, R105.H0_H0 ;  /* 0x20000069ff7d7230 */ /* 0x000fca0000004100 */
[----:B------:R-:W-:-:S05]  /*25000*/  FMUL.FTZ R125, R125, UR5 ;  /* 0x000000057d7d7c20 */ /* 0x000fca0008410000 */
[----:B------:R-:W-:Y:S01]  /*25010*/  FSEL R138, R125, RZ, !P2 ;  /* 0x000000ff7d8a7208 */ /* 0x000fe20005000000 */
[----:B------:R-:W-:Y:S01]  /*25020*/  @P1 HADD2.F32 R125, -RZ, R101.H0_H0 ;  /* 0x20000065ff7d1230 */ /* 0x000fe20000004100 */
[----:B------:R-:W-:-:S04]  /*25030*/  PLOP3.LUT P2, PT, P2, PT, PT, 0x8, 0x80 ;  /* 0x000000000080781c */ /* 0x000fc8000174e170 */
[----:B------:R-:W-:Y:S01]  /*25040*/  @P1 FADD.FTZ R138, R125, R138 ;  /* 0x0000008a7d8a1221 */ /* 0x000fe20000010000 */
[----:B------:R-:W-:-:S04]  /*25050*/  IMAD.MOV.U32 R125, RZ, RZ, R10 ;  /* 0x000000ffff7d7224 */ /* 0x000fc800078e000a */
[----:B------:R-:W-:-:S04]  /*25060*/  F2FP.F16.F32.PACK_AB R127, RZ, R138 ;  /* 0x0000008aff7f723e */ /* 0x000fc800000000ff */
        /* <DEDUP_REMOVED lines=10> */
.L_x_3351:
        /* <DEDUP_REMOVED lines=12> */
.L_x_3352:
        /* <DEDUP_REMOVED lines=43> */
.L_x_3350:
        /* <DEDUP_REMOVED lines=9> */
[----:B------:R-:W-:Y:S01]  /*25510*/  FSEL R144, R105, RZ, !P3 ;  /* 0x000000ff69907208 */ /* 0x000fe20005800000 */
[----:B------:R-:W-:Y:S01]  /*25520*/  @P1 HADD2.F32 R105, -RZ, R101.H1_H1 ;  /* 0x30000065ff691230 */ /* 0x000fe20000004100 */
[----:B------:R-:W-:-:S04]  /*25530*/  PLOP3.LUT P3, PT, P3, PT, PT, 0x8, 0x80 ;  /* 0x000000000080781c */ /* 0x000fc80001f6e170 */
[----:B------:R-:W-:-:S05]  /*25540*/  @P1 FADD.FTZ R144, R105, R144 ;  /* 0x0000009069901221 */ /* 0x000fca0000010000 */
[----:B------:R-:W-:-:S04]  /*25550*/  F2FP.F16.F32.PACK_AB R105, RZ, R144 ;  /* 0x00000090ff69723e */ /* 0x000fc800000000ff */
        /* <DEDUP_REMOVED lines=10> */
.L_x_3354:
        /* <DEDUP_REMOVED lines=12> */
.L_x_3355:
        /* <DEDUP_REMOVED lines=43> */
.L_x_3353:
[----:B------:R-:W-:Y:S01]  /*25970*/  I2FP.F32.U32 R125, R125 ;  /* 0x0000007d007d7245 */ /* 0x000fe20000201000 */
[----:B------:R-:W-:Y:S01]  /*25980*/  HFMA2 R146, -RZ, RZ, 0, 1.1920928955078125e-07 ;  /* 0x00000002ff927431 */ /* 0x000fe200000001ff */
[----:B------:R-:W-:-:S03]  /*25990*/  ISETP.NE.AND P3, PT, R148, 0x1, PT ;  /* 0x000000019400780c */ /* 0x000fc60003f65270 */
        /* <DEDUP_REMOVED lines=19> */
.L_x_3357:
        /* <DEDUP_REMOVED lines=12> */
.L_x_3358:
        /* <DEDUP_REMOVED lines=12> */
[----:B------:R-:W-:-:S05]  /*25c50*/  LOP3.LUT R170, R170, UR39, R13, 0x96, !PT ;  /* 0x00000027aaaa7c12 */ /* 0x000fca000f8e960d */
        /* <DEDUP_REMOVED lines=24> */
[----:B------:R-:W-:-:S04]  /*25de0*/  IMAD.WIDE.U32 R170, R170, -0x2daee0ad, RZ ;  /* 0xd2511f53aaaa7825 */ /* 0x000fc800078e00ff */
[----:B------:R-:W-:Y:S01]  /*25df0*/  IMAD.MOV.U32 R126, RZ, RZ, R170 ;  /* 0x000000ffff7e7224 */ /* 0x000fe200078e00aa */
[----:B------:R-:W-:Y:S01]  /*25e00*/  LOP3.LUT R13, R172, UR32, R171, 0x96, !PT ;  /* 0x00000020ac0d7c12 */ /* 0x000fe2000f8e96ab */
[----:B------:R-:W-:-:S04]  /*25e10*/  IMAD.WIDE.U32 R172, R173, -0x326172a9, RZ ;  /* 0xcd9e8d57adac7825 */ /* 0x000fc800078e00ff */
[----:B------:R-:W-:Y:S01]  /*25e20*/  IMAD.MOV.U32 R10, RZ, RZ, R172 ;  /* 0x000000ffff0a7224 */ /* 0x000fe200078e00ac */
[----:B------:R-:W-:-:S07]  /*25e30*/  LOP3.LUT R12, R12, UR36, R173, 0x96, !PT ;  /* 0x000000240c0c7c12 */ /* 0x000fce000f8e96ad */
.L_x_3356:
        /* <DEDUP_REMOVED lines=22> */
.L_x_3360:
        /* <DEDUP_REMOVED lines=12> */
.L_x_3361:
        /* <DEDUP_REMOVED lines=39> */
[----:B------:R-:W-:Y:S01]  /*262d0*/  IMAD.WIDE.U32 R172, R173, -0x326172a9, RZ ;  /* 0xcd9e8d57adac7825 */ /* 0x000fe200078e00ff */
[----:B------:R-:W-:-:S04]  /*262e0*/  MOV R126, R170 ;  /* 0x000000aa007e7202 */ /* 0x000fc80000000f00 */
[----:B------:R-:W-:Y:S02]  /*262f0*/  LOP3.LUT R12, R12, UR36, R173, 0x96, !PT ;  /* 0x000000240c0c7c12 */ /* 0x000fe4000f8e96ad */
[----:B------:R-:W-:-:S07]  /*26300*/  MOV R10, R172 ;  /* 0x000000ac000a7202 */ /* 0x000fce0000000f00 */
.L_x_3359:
[----:B------:R-:W-:Y:S01]  /*26310*/  I2FP.F32.U32 R125, R125 ;  /* 0x0000007d007d7245 */ /* 0x000fe20000201000 */
[----:B------:R-:W-:Y:S01]  /*26320*/  HADD2.F32 R146, -RZ, R107.H0_H0 ;  /* 0x2000006bff927230 */ /* 0x000fe20000004100 */
[----:B------:R-:W-:Y:S01]  /*26330*/  ISETP.NE.AND P5, PT, R156, 0x1, PT ;  /* 0x000000019c00780c */ /* 0x000fe20003fa5270 */
[----:B------:R-:W-:Y:S02]  /*26340*/  IMAD.MOV.U32 R150, RZ, RZ, R10 ;  /* 0x000000ffff967224 */ /* 0x000fe400078e000a */
[----:B------:R-:W-:Y:S01]  /*26350*/  FFMA.FTZ R125, R125, R108, 1.1641532182693481445e-10 ;  /* 0x2f0000007d7d7423 */ /* 0x000fe2000001006c */
[----:B------:R-:W-:-:S04]  /*26360*/  FMUL.FTZ R146, R146, UR5 ;  /* 0x0000000592927c20 */ /* 0x000fc80008410000 */
[----:B------:R-:W-:Y:S01]  /*26370*/  FSETP.GTU.FTZ.AND P4, PT, R125, UR4, PT ;  /* 0x000000047d007c0b */ /* 0x000fe2000bf9c000 */
[----:B------:R-:W-:-:S03]  /*26380*/  @P1 HADD2.F32 R125, -RZ, R103.H0_H0 ;  /* 0x20000067ff7d1230 */ /* 0x000fc60000004100 */
        /* <DEDUP_REMOVED lines=14> */
.L_x_3363:
        /* <DEDUP_REMOVED lines=12> */
.L_x_3364:
        /* <DEDUP_REMOVED lines=43> */
.L_x_3362:
[----:B------:R-:W-:Y:S01]  /*267e0*/  I2FP.F32.U32 R171, R150 ;  /* 0x0000009600ab7245 */ /* 0x000fe20000201000 */
[----:B------:R-:W-:Y:S01]  /*267f0*/  HADD2.F32 R107, -RZ, R107.H1_H1 ;  /* 0x3000006bff6b7230 */ /* 0x000fe20000004100 */
[----:B------:R-:W-:Y:S02]  /*26800*/  PRMT R106, R154, 0x5410, R106 ;  /* 0x000054109a6a7816 */ /* 0x000fe4000000006a */
[----:B------:R-:W-:Y:S01]  /*26810*/  PRMT R105, R127, 0x5410, R105 ;  /* 0x000054107f697816 */ /* 0x000fe20000000069 */
[----:B------:R-:W-:Y:S01]  /*26820*/  FFMA.FTZ R171, R171, R108, 1.1641532182693481445e-10 ;  /* 0x2f000000abab7423 */ /* 0x000fe2000001006c */
[----:B------:R-:W-:Y:S01]  /*26830*/  FMUL.FTZ R107, R107, UR5 ;  /* 0x000000056b6b7c20 */ /* 0x000fe20008410000 */
[----:B------:R-:W-:-:S03]  /*26840*/  PRMT R104, R110, 0x5410, R104 ;  /* 0x000054106e687816 */ /* 0x000fc60000000068 */
[----:B------:R-:W-:-:S04]  /*26850*/  FSETP.GTU.FTZ.AND P5, PT, R171, UR4, PT ;  /* 0x00000004ab007c0b */ /* 0x000fc8000bfbc000 */
[----:B------:R-:W-:Y:S01]  /*26860*/  FSEL R150, R107, RZ, !P5 ;  /* 0x000000ff6b967208 */ /* 0x000fe20006800000 */
[----:B------:R-:W-:Y:S01]  /*26870*/  @P1 HADD2.F32 R107, -RZ, R103.H1_H1 ;  /* 0x30000067ff6b1230 */ /* 0x000fe20000004100 */
[----:B------:R-:W-:-:S04]  /*26880*/  PLOP3.LUT P5, PT, P5, PT, PT, 0x8, 0x80 ;  /* 0x000000000080781c */ /* 0x000fc80002fae170 */
[----:B------:R-:W-:-:S05]  /*26890*/  @P1 FADD.FTZ R150, R107, R150 ;  /* 0x000000966b961221 */ /* 0x000fca0000010000 */
[----:B------:R-:W-:-:S04]  /*268a0*/  F2FP.F16.F32.PACK_AB R107, RZ, R150 ;  /* 0x00000096ff6b723e */ /* 0x000fc800000000ff */
[----:B------:R-:W-:-:S07]  /*268b0*/  PRMT R107, R152, 0x5410, R107 ;  /* 0x00005410986b7816 */ /* 0x000fce000000006b */
.L_x_3340:
[C---:B------:R-:W-:Y:S01]  /*268c0*/  IMAD.WIDE.U32 R168, R134.reuse, 0x10, R168 ;  /* 0x0000001086a87825 */ /* 0x040fe200078e00a8 */
[----:B------:R-:W-:Y:S02]  /*268d0*/  SEL R110, RZ, 0x1000000, !P5 ;  /* 0x01000000ff6e7807 */ /* 0x000fe40006800000 */
[----:B------:R-:W-:Y:S01]  /*268e0*/  SEL R108, RZ, 0x10000, !P4 ;  /* 0x00010000ff6c7807 */ /* 0x000fe20006000000 */
[----:B------:R-:W-:Y:S01]  /*268f0*/  IMAD.WIDE.U32 R166, R134, 0x8, R166 ;  /* 0x0000000886a67825 */ /* 0x000fe200078e00a6 */
[----:B------:R1:W-:Y:S01]  /*26900*/  STG.E.128 desc[UR8][R168.64], R104 ;  /* 0x00000068a8007986 */ /* 0x0003e2000c101d08 */
[----:B------:R-:W-:Y:S02]  /*26910*/  SEL R171, RZ, 0x100, !P3 ;  /* 0x00000100ffab7807 */ /* 0x000fe40005800000 */
[C---:B------:R-:W-:Y:S02]  /*26920*/  LOP3.LUT P6, RZ, R9.reuse, 0x8, RZ, 0xc0, !PT ;  /* 0x0000000809ff7812 */ /* 0x040fe400078cc0ff */
[----:B------:R-:W-:-:S02]  /*26930*/  LOP3.LUT P5, RZ, R9, 0x4, RZ, 0xc0, !PT ;  /* 0x0000000409ff7812 */ /* 0x000fc400078ac0ff */
[----:B------:R-:W-:Y:S02]  /*26940*/  LOP3.LUT P4, RZ, R9, 0x2, RZ, 0xc0, !PT ;  /* 0x0000000209ff7812 */ /* 0x000fe4000788c0ff */
[----:B------:R-:W-:Y:S02]  /*26950*/  LOP3.LUT R171, R171, R110, R108, 0xfe, !PT ;  /* 0x0000006eabab7212 */ /* 0x000fe400078efe6c */
[----:B------:R-:W-:Y:S02]  /*26960*/  SEL R110, RZ, 0x1000000, !P4 ;  /* 0x01000000ff6e7807 */ /* 0x000fe40006000000 */
[----:B------:R-:W-:Y:S02]  /*26970*/  SEL R127, RZ, 0x10000, !P5 ;  /* 0x00010000ff7f7807 */ /* 0x000fe40006800000 */
[----:B------:R-:W-:Y:S02]  /*26980*/  SEL R108, RZ, 0x100, !P6 ;  /* 0x00000100ff6c7807 */ /* 0x000fe40007000000 */
[----:B------:R-:W-:Y:S01]  /*26990*/  LOP3.LUT P1, RZ, R9, 0x10, RZ, 0xc0, !PT ;  /* 0x0000001009ff7812 */ /* 0x000fe2000782c0ff */
[----:B-1----:R-:W-:Y:S01]  /*269a0*/  FADD.FTZ R104, RZ, R109 ;  /* 0x0000006dff687221 */ /* 0x002fe20000010000 */
[----:B------:R-:W-:-:S02]  /*269b0*/  LOP3.LUT R108, R108, R110, R127, 0xfe, !PT ;  /* 0x0000006e6c6c7212 */ /* 0x000fc400078efe7f */
[----:B------:R-:W-:Y:S01]  /*269c0*/  SEL R170, RZ, 0x1, !P2 ;  /* 0x00000001ffaa7807 */ /* 0x000fe20005000000 */
[----:B------:R-:W-:Y:S01]  /*269d0*/  FADD.FTZ R104, R104, R123 ;  /* 0x0000007b68687221 */ /* 0x000fe20000010000 */
[----:B------:R-:W-:Y:S02]  /*269e0*/  SEL R127, RZ, 0x1, !P1 ;  /* 0x00000001ff7f7807 */ /* 0x000fe40004800000 */
[----:B------:R-:W-:Y:S01]  /*269f0*/  LOP3.LUT R171, R171, R170, RZ, 0xfc, !PT ;  /* 0x000000aaabab7212 */ /* 0x000fe200078efcff */
[----:B------:R-:W-:Y:S01]  /*26a00*/  FADD.FTZ R104, R104, R111 ;  /* 0x0000006f68687221 */ /* 0x000fe20000010000 */
[----:B------:R-:W-:-:S03]  /*26a10*/  LOP3.LUT R170, R108, R127, RZ, 0xfc, !PT ;  /* 0x0000007f6caa7212 */ /* 0x000fc600078efcff */
[----:B------:R-:W-:Y:S02]  /*26a20*/  FADD.FTZ R104, R104, R139 ;  /* 0x0000008b68687221 */ /* 0x000fe40000010000 */
[----:B------:R1:W-:Y:S02]  /*26a30*/  STG.E.64 desc[UR8][R166.64], R170 ;  /* 0x000000aaa6007986 */ /* 0x0003e4000c101b08 */
        /* <DEDUP_REMOVED lines=36> */
[----:B-1----:R-:W-:Y:S06]  /*26c80*/  @!P0 BRA `(.L_x_3365) ;  /* 0x0000000000508947 */ /* 0x002fec0003800000 */
[----:B------:R-:W-:Y:S01]  /*26c90*/  IMAD.U32 R104, R2, 0x10000, RZ ;  /* 0x0001000002687824 */ /* 0x000fe200078e00ff */
        /* <DEDUP_REMOVED lines=19> */
.L_x_3365:
[----:B-1----:R-:W1:Y:S01]  /*26dd0*/  SHFL.BFLY PT, R105, R108, 0x1, 0x1f ;  /* 0x0c201f006c697f89 */ /* 0x002e6200000e0000 */
[----:B------:R-:W-:Y:S01]  /*26de0*/  BSSY.RECONVERGENT B0, `(.L_x_3366) ;  /* 0x000006f000007945 */ /* 0x000fe20003800200 */
        /* <DEDUP_REMOVED lines=11> */
[----:B------:R-:W-:-:S03]  /*26ea0*/  FADD.FTZ R106, -R104, R123 ;  /* 0x0000007b686a7221 */ /* 0x000fc60000010100 */
[----:B------:R-:W-:-:S04]  /*26eb0*/  FFMA.FTZ R105, R105, R105, RZ ;  /* 0x0000006969697223 */ /* 0x000fc800000100ff */
[----:B------:R-:W-:Y:S01]  /*26ec0*/  FFMA.FTZ R105, R106, R106, R105 ;  /* 0x0000006a6a697223 */ /* 0x000fe20000010069 */
[----:B------:R-:W-:-:S04]  /*26ed0*/  FADD.FTZ R106, -R104, R111 ;  /* 0x0000006f686a7221 */ /* 0x000fc80000010100 */
        /* <DEDUP_REMOVED lines=74> */
[----:B------:R-:W-:-:S05]  /*27380*/  FFMA.FTZ R105, R106, R106, R105 ;  /* 0x0000006a6a697223 */ /* 0x000fca0000010069 */
[----:B------:R-:W1:Y:S02]  /*27390*/  SHFL.BFLY PT, R106, R105, 0x1, 0x1f ;  /* 0x0c201f00696a7f89 */ /* 0x000e6400000e0000 */
[----:B-1----:R-:W-:-:S05]  /*273a0*/  FADD.FTZ R107, R105, R106 ;  /* 0x0000006a696b7221 */ /* 0x002fca0000010000 */
[----:B------:R-:W1:Y:S02]  /*273b0*/  SHFL.BFLY PT, R106, R107, 0x2, 0x1f ;  /* 0x0c401f006b6a7f89 */ /* 0x000e6400000e0000 */
[----:B-1----:R-:W-:-:S05]  /*273c0*/  FADD.FTZ R108, R107, R106 ;  /* 0x0000006a6b6c7221 */ /* 0x002fca0000010000 */
[----:B------:R-:W1:Y:S02]  /*273d0*/  SHFL.BFLY PT, R127, R108, 0x4, 0x1f ;  /* 0x0c801f006c7f7f89 */ /* 0x000e6400000e0000 */
[----:B-1----:R-:W-:Y:S02]  /*273e0*/  FADD.FTZ R110, R108, R127 ;  /* 0x0000007f6c6e7221 */ /* 0x002fe40000010000 */
[----:B------:R-:W1:Y:S03]  /*273f0*/  S2R R127, SR_TID.X ;  /* 0x00000000007f7919 */ /* 0x000e660000002100 */
[----:B------:R-:W2:Y:S02]  /*27400*/  SHFL.BFLY PT, R167, R110, 0x8, 0x1f ;  /* 0x0d001f006ea77f89 */ /* 0x000ea400000e0000 */
[----:B--2---:R-:W-:Y:S01]  /*27410*/  FADD.FTZ R167, R110, R167 ;  /* 0x000000a76ea77221 */ /* 0x004fe20000010000 */
[----:B-1----:R-:W-:-:S04]  /*27420*/  LOP3.LUT P1, R106, R127, 0x1f, RZ, 0xc0, !PT ;  /* 0x0000001f7f6a7812 */ /* 0x002fc8000782c0ff */
[----:B------:R-:W1:Y:S02]  /*27430*/  SHFL.BFLY PT, R152, R167, 0x10, 0x1f ;  /* 0x0e001f00a7987f89 */ /* 0x000e6400000e0000 */
[----:B-1----:R-:W-:-:S07]  /*27440*/  FADD.FTZ R105, R167, R152 ;  /* 0x00000098a7697221 */ /* 0x002fce0000010000 */
[----:B------:R-:W-:Y:S05]  /*27450*/  @P1 BRA `(.L_x_3367) ;  /* 0x00000000001c1947 */ /* 0x000fea0003800000 */
[----:B------:R-:W1:Y:S01]  /*27460*/  S2UR UR5, SR_CgaCtaId ;  /* 0x00000000000579c3 */ /* 0x000e620000008800 */
[----:B------:R-:W-:Y:S01]  /*27470*/  UMOV UR4, 0x400 ;  /* 0x0000040000047882 */ /* 0x000fe20000000000 */
[----:B------:R-:W-:-:S04]  /*27480*/  SHF.R.U32.HI R107, RZ, 0x2, R127 ;  /* 0x00000002ff6b7819 */ /* 0x000fc8000001167f */
[----:B------:R-:W-:Y:S01]  /*27490*/  LOP3.LUT R107, R107, 0x18, RZ, 0xc0, !PT ;  /* 0x000000186b6b7812 */ /* 0x000fe200078ec0ff */
[----:B-1----:R-:W-:-:S04]  /*274a0*/  ULEA UR4, UR5, UR4, 0x18 ;  /* 0x0000000405047291 */ /* 0x002fc8000f8ec0ff */
[----:B------:R-:W-:-:S09]  /*274b0*/  @UP1 UIADD3 UR4, UPT, UPT, UR4, 0x20, URZ ;  /* 0x0000002004041890 */ /* 0x000fd2000fffe0ff */
[----:B------:R1:W-:Y:S03]  /*274c0*/  STS.64 [R107+UR4], R104 ;  /* 0x000000686b007988 */ /* 0x0003e60008000a04 */
.L_x_3367:
[----:B------:R-:W-:Y:S05]  /*274d0*/  BSYNC.RECONVERGENT B0 ;  /* 0x0000000000007941 */ /* 0x000fea0003800200 */
.L_x_3366:
[----:B------:R-:W-:Y:S01]  /*274e0*/  BAR.SYNC.DEFER_BLOCKING 0x0 ;  /* 0x0000000000007b1d */ /* 0x000fe20000010000 */
[----:B------:R-:W-:Y:S02]  /*274f0*/  ISETP.GT.U32.AND P1, PT, R106, 0x3, PT ;  /* 0x000000036a00780c */ /* 0x000fe40003f24070 */
[----:B-1----:R-:W-:Y:S02]  /*27500*/  CS2R R104, SRZ ;  /* 0x0000000000687805 */ /* 0x002fe4000001ff00 */
[----:B------:R-:W-:Y:S01]  /*27510*/  MOV R154, RZ ;  /* 0x000000ff009a7202 */ /* 0x000fe20000000f00 */
[----:B------:R-:W-:Y:S08]  /*27520*/  BSSY.RECONVERGENT B0, `(.L_x_3368) ;  /* 0x000000a000007945 */ /* 0x000ff00003800200 */
[----:B------:R-:W-:Y:S05]  /*27530*/  @P1 BRA `(.L_x_3369) ;  /* 0x0000000000201947 */ /* 0x000fea0003800000 */
[----:B------:R-:W1:Y:S01]  /*27540*/  S2UR UR5, SR_CgaCtaId ;  /* 0x00000000000579c3 */ /* 0x000e620000008800 */
[----:B------:R-:W-:Y:S01]  /*27550*/  UMOV UR4, 0x400 ;  /* 0x0000040000047882 */ /* 0x000fe20000000000 */
[----:B------:R-:W-:Y:S02]  /*27560*/  IMAD.SHL.U32 R104, R127, 0x8, RZ ;  /* 0x000000087f687824 */ /* 0x000fe400078e00ff */
[----:B------:R-:W-:-:S03]  /*27570*/  HFMA2 R154, -RZ, RZ, 0, 7.62939453125e-05 ;  /* 0x00000500ff9a7431 */ /* 0x000fc600000001ff */
[----:B------:R-:W-:Y:S01]  /*27580*/  LOP3.LUT R104, R104, 0xf8, RZ, 0xc0, !PT ;  /* 0x000000f868687812 */ /* 0x000fe200078ec0ff */
[----:B-1----:R-:W-:-:S04]  /*27590*/  ULEA UR4, UR5, UR4, 0x18 ;  /* 0x0000000405047291 */ /* 0x002fc8000f8ec0ff */
[----:B------:R-:W-:-:S09]  /*275a0*/  @UP1 UIADD3 UR4, UPT, UPT, UR4, 0x20, URZ ;  /* 0x0000002004041890 */ /* 0x000fd2000fffe0ff */
[----:B------:R-:W1:Y:S03]  /*275b0*/  LDS.64 R104, [R104+UR4] ;  /* 0x0000000468687984 */ /* 0x000e660008000a00 */
.L_x_3369:
[----:B------:R-:W-:Y:S05]  /*275c0*/  BSYNC.RECONVERGENT B0 ;  /* 0x0000000000007941 */ /* 0x000fea0003800200 */
.L_x_3368:
[----:B------:R-:W2:Y:S01]  /*275d0*/  SHFL.DOWN PT, R107, R154, 0x2, 0x1f ;  /* 0x08401f009a6b7f89 */ /* 0x000ea200000e0000 */
[----:B------:R-:W-:Y:S01]  /*275e0*/  I2FP.F32.U32 R156, R154 ;  /* 0x0000009a009c7245 */ /* 0x000fe20000201000 */
[----:B------:R-:W-:Y:S01]  /*275f0*/  HADD2.F32 R158, -RZ, R17.H1_H1 ;  /* 0x30000011ff9e7230 */ /* 0x000fe20000004100 */
[----:B------:R-:W-:Y:S01]  /*27600*/  ISETP.NE.AND P2, PT, R127, RZ, PT ;  /* 0x000000ff7f00720c */ /* 0x000fe20003f45270 */
[----:B-1----:R-:W1:Y:S01]  /*27610*/  SHFL.DOWN PT, R167, R104, 0x2, 0x1f ;  /* 0x08401f0068a77f89 */ /* 0x002e6200000e0000 */
[----:B------:R-:W-:Y:S01]  /*27620*/  ISETP.NE.AND P1, PT, RZ, UR20, PT ;  /* 0x00000014ff007c0c */ /* 0x000fe2000bf25270 */
[----:B------:R-:W-:Y:S01]  /*27630*/  HADD2.F32 R160, -RZ, R18.H1_H1 ;  /* 0x30000012ffa07230 */ /* 0x000fe20000004100 */
[----:B------:R-:W-:Y:S01]  /*27640*/  UPLOP3.LUT UP1, UPT, UPT, UPT, UP1, 0x40, 0x4 ;  /* 0x000000000004789c */ /* 0x000fe20003f2e810 */
[----:B------:R-:W3:Y:S01]  /*27650*/  SHFL.DOWN PT, R152, R105, 0x2, 0x1f ;  /* 0x08401f0069987f89 */ /* 0x000ee200000e0000 */
[----:B------:R-:W-:Y:S02]  /*27660*/  HADD2.F32 R162, -RZ, R74.H1_H1 ;  /* 0x3000004affa27230 */ /* 0x000fe40000004100 */
[----:B------:R-:W-:-:S02]  /*27670*/  HADD2.F32 R164, -RZ, R95.H1_H1 ;  /* 0x3000005fffa47230 */ /* 0x000fc40000004100 */
[----:B0-----:R-:W-:Y:S02]  /*27680*/  HADD2.F32 R172, -RZ, R46.H0_H0 ;  /* 0x2000002effac7230 */ /* 0x001fe40000004100 */
[----:B------:R-:W-:Y:S01]  /*27690*/  HADD2.F32 R174, -RZ, R50.H0_H0 ;  /* 0x20000032ffae7230 */ /* 0x000fe20000004100 */
[----:B--2---:R-:W-:Y:S01]  /*276a0*/  I2FP.F32.S32 R108, R107 ;  /* 0x0000006b006c7245 */ /* 0x004fe20000201400 */
[----:B------:R-:W-:-:S04]  /*276b0*/  IMAD.IADD R106, R107, 0x1, R154 ;  /* 0x000000016b6a7824 */ /* 0x000fc800078e029a */
[C---:B-1----:R-:W-:Y:S01]  /*276c0*/  FMUL.FTZ R107, R167.reuse, R108 ;  /* 0x0000006ca76b7220 */ /* 0x042fe20000410000 */
[----:B------:R-:W-:-:S03]  /*276d0*/  FADD.FTZ R167, -R167, R104 ;  /* 0x00000068a7a77221 */ /* 0x000fc60000010100 */
[----:B------:R-:W-:Y:S01]  /*276e0*/  FFMA.FTZ R171, R156, R104, R107 ;  /* 0x000000689cab7223 */ /* 0x000fe2000001006b */
[----:B------:R-:W-:Y:S01]  /*276f0*/  I2FP.F32.S32 R107, R106 ;  /* 0x0000006a006b7245 */ /* 0x000fe20000201400 */
[----:B------:R-:W-:-:S03]  /*27700*/  FMUL.FTZ R167, R167, R167 ;  /* 0x000000a7a7a77220 */ /* 0x000fc60000410000 */
[----:B------:R-:W0:Y:S01]  /*27710*/  MUFU.RCP R110, R107 ;  /* 0x0000006b006e7308 */ /* 0x000e220000001000 */
[----:B------:R-:W-:Y:S01]  /*27720*/  FMUL.FTZ R169, R167, R156 ;  /* 0x0000009ca7a97220 */ /* 0x000fe20000410000 */
[----:B------:R-:W-:Y:S01]  /*27730*/  HADD2.F32 R156, -RZ, R36.H1_H1 ;  /* 0x30000024ff9c7230 */ /* 0x000fe20000004100 */
[----:B------:R-:W1:Y:S02]  /*27740*/  SHFL.DOWN PT, R167, R106, 0x1, 0x1f ;  /* 0x08201f006aa77f89 */ /* 0x000e6400000e0000 */
[----:B------:R-:W-:Y:S01]  /*27750*/  FMUL.FTZ R108, R169, R108 ;  /* 0x0000006ca96c7220 */ /* 0x000fe20000410000 */
[----:B0-----:R-:W-:Y:S01]  /*27760*/  FMUL.FTZ R104, R110, R171 ;  /* 0x000000ab6e687220 */ /* 0x001fe20000410000 */
[----:B---3--:R-:W-:-:S04]  /*27770*/  FADD.FTZ R171, R152, R105 ;  /* 0x0000006998ab7221 */ /* 0x008fc80000010000 */
[----:B------:R-:W0:Y:S01]  /*27780*/  SHFL.DOWN PT, R169, R104, 0x1, 0x1f ;  /* 0x08201f0068a97f89 */ /* 0x000e2200000e0000 */
[----:B------:R-:W-:Y:S01]  /*27790*/  FFMA.FTZ R110, R110, R108, R171 ;  /* 0x0000006c6e6e7223 */ /* 0x000fe200000100ab */
[----:B-1----:R-:W-:-:S04]  /*277a0*/  IADD3 R108, PT, PT, R106, R167, RZ ;  /* 0x000000a76a6c7210 */ /* 0x002fc80007ffe0ff */
[----:B------:R-:W1:Y:S01]  /*277b0*/  SHFL.DOWN PT, R171, R110, 0x1, 0x1f ;  /* 0x08201f006eab7f89 */ /* 0x000e6200000e0000 */
[----:B------:R-:W-:Y:S02]  /*277c0*/  I2FP.F32.S32 R167, R167 ;  /* 0x000000a700a77245 */ /* 0x000fe40000201400 */
[----:B------:R-:W-:-:S06]  /*277d0*/  I2FP.F32.S32 R105, R108 ;  /* 0x0000006c00697245 */ /* 0x000fcc0000201400 */
[----:B------:R-:W2:Y:S01]  /*277e0*/  MUFU.RCP R105, R105 ;  /* 0x0000006900697308 */ /* 0x000ea20000001000 */
[----:B0-----:R-:W-:Y:S01]  /*277f0*/  FADD.FTZ R106, R104, -R169 ;  /* 0x800000a9686a7221 */ /* 0x001fe20000010000 */
[----:B------:R-:W-:-:S03]  /*27800*/  FMUL.FTZ R108, R169, R167 ;  /* 0x000000a7a96c7220 */ /* 0x000fc60000410000 */
[----:B------:R-:W-:Y:S01]  /*27810*/  FMUL.FTZ R106, R106, R106 ;  /* 0x0000006a6a6a7220 */ /* 0x000fe20000410000 */
[C---:B------:R-:W-:Y:S01]  /*27820*/  FFMA.FTZ R108, R107.reuse, R104, R108 ;  /* 0x000000686b6c7223 */ /* 0x040fe2000001006c */
[----:B-1----:R-:W-:Y:S01]  /*27830*/  FADD.FTZ R104, R110, R171 ;  /* 0x000000ab6e687221 */ /* 0x002fe20000010000 */
[----:B------:R-:W-:Y:S01]  /*27840*/  MOV R171, UR18 ;  /* 0x0000001200ab7c02 */ /* 0x000fe20008000f00 */
[----:B------:R-:W-:Y:S01]  /*27850*/  FMUL.FTZ R106, R107, R106 ;  /* 0x0000006a6b6a7220 */ /* 0x000fe20000410000 */
[----:B--2---:R-:W-:Y:S01]  /*27860*/  FMUL.FTZ R169, R105, R108 ;  /* 0x0000006c69a97220 */ /* 0x004fe20000410000 */
[----:B------:R-:W0:Y:S02]  /*27870*/  LDC R110, c[0x0][0x448] ;  /* 0x00011200ff6e7b82 */ /* 0x000e240000000800 */
[----:B------:R-:W-:-:S03]  /*27880*/  FMUL.FTZ R106, R106, R167 ;  /* 0x000000a76a6a7220 */ /* 0x000fc60000410000 */
[----:B------:R-:W1:Y:S01]  /*27890*/  SHFL.IDX PT, R169, R169, RZ, 0x1f ;  /* 0x00001fffa9a97589 */ /* 0x000e6200000e0000 */
[----:B------:R-:W-:Y:S02]  /*278a0*/  FFMA.FTZ R108, R105, R106, R104 ;  /* 0x0000006a696c7223 */ /* 0x000fe40000010068 */
[----:B------:R-:W2:Y:S03]  /*278b0*/  @!P2 LDC.64 R106, c[0x0][0x3c0] ;  /* 0x0000f000ff6aab82 */ /* 0x000ea60000000a00 */
[----:B------:R3:W0:Y:S02]  /*278c0*/  SHFL.IDX PT, R105, R108, RZ, 0x1f ;  /* 0x00001fff6c697589 */ /* 0x00062400000e0000 */
[----:B---3--:R-:W-:Y:S02]  /*278d0*/  HADD2.F32 R108, -RZ, R72.H0_H0 ;  /* 0x20000048ff6c7230 */ /* 0x008fe40000004100 */
[C---:B-1----:R-:W-:Y:S01]  /*278e0*/  FMUL.FTZ R104, R169.reuse, R169 ;  /* 0x000000a9a9687220 */ /* 0x042fe20000410000 */
[----:B------:R-:W-:-:S04]  /*278f0*/  FSEL R154, R169, RZ, !P1 ;  /* 0x000000ffa99a7208 */ /* 0x000fc80004800000 */
[----:B------:R-:W-:Y:S01]  /*27900*/  FSEL R167, R104, RZ, P1 ;  /* 0x000000ff68a77208 */ /* 0x000fe20000800000 */
[----:B0-----:R-:W-:Y:S01]  /*27910*/  FFMA.FTZ R110, R105, UR21, R110 ;  /* 0x00000015696e7c23 */ /* 0x001fe2000801006e */
[C---:B------:R-:W-:Y:S01]  /*27920*/  FADD.FTZ R109, -R154.reuse, R109 ;  /* 0x0000006d9a6d7221 */ /* 0x040fe20000010100 */
[----:B------:R-:W0:Y:S01]  /*27930*/  @!P2 LDC.64 R104, c[0x0][0x3c8] ;  /* 0x0000f200ff68ab82 */ /* 0x000e220000000a00 */
[----:B------:R-:W-:Y:S01]  /*27940*/  FADD.FTZ R123, -R154, R123 ;  /* 0x0000007b9a7b7221 */ /* 0x000fe20000010100 */
[----:B------:R-:W-:Y:S01]  /*27950*/  FADD.FTZ R110, R110, R167 ;  /* 0x000000a76e6e7221 */ /* 0x000fe20000010000 */
[----:B------:R-:W-:Y:S02]  /*27960*/  IMAD.U32 R167, RZ, RZ, UR18 ;  /* 0x00000012ffa77e24 */ /* 0x000fe4000f8e00ff */
[C---:B------:R-:W-:Y:S01]  /*27970*/  FADD.FTZ R111, -R154.reuse, R111 ;  /* 0x0000006f9a6f7221 */ /* 0x040fe20000010100 */
[----:B------:R-:W-:Y:S01]  /*27980*/  FADD.FTZ R139, -R154, R139 ;  /* 0x0000008b9a8b7221 */ /* 0x000fe20000010100 */
[----:B------:R1:W3:Y:S01]  /*27990*/  MUFU.RSQ R152, R110 ;  /* 0x0000006e00987308 */ /* 0x0002e20000001400 */
[----:B--2---:R-:W-:-:S04]  /*279a0*/  @!P2 IMAD.WIDE R106, R167, 0x4, R106 ;  /* 0x00000004a76aa825 */ /* 0x004fc800078e026a */
[C---:B------:R-:W-:Y:S01]  /*279b0*/  FADD.FTZ R137, -R154.reuse, R137 ;  /* 0x000000899a897221 */ /* 0x040fe20000010100 */
[C---:B------:R-:W-:Y:S01]  /*279c0*/  FADD.FTZ R151, -R154.reuse, R151 ;  /* 0x000000979a977221 */ /* 0x040fe20000010100 */
[C---:B------:R-:W-:Y:S01]  /*279d0*/  FADD.FTZ R149, -R154.reuse, R149 ;  /* 0x000000959a957221 */ /* 0x040fe20000010100 */
[C---:B------:R-:W-:Y:S01]  /*279e0*/  FADD.FTZ R159, -R154.reuse, R159 ;  /* 0x0000009f9a9f7221 */ /* 0x040fe20000010100 */
[----:B------:R2:W-:Y:S01]  /*279f0*/  @!P2 STG.E desc[UR8][R106.64], R169 ;  /* 0x000000a96a00a986 */ /* 0x0005e2000c101908 */
[C---:B------:R-:W-:Y:S01]  /*27a00*/  FADD.FTZ R115, -R154.reuse, R115 ;  /* 0x000000739a737221 */ /* 0x040fe20000010100 */
[C---:B------:R-:W-:Y:S01]  /*27a10*/  FADD.FTZ R121, -R154.reuse, R121 ;  /* 0x000000799a797221 */ /* 0x040fe20000010100 */
[----:B-1----:R-:W-:Y:S02]  /*27a20*/  HADD2.F32 R110, -RZ, R36.H0_H0 ;  /* 0x20000024ff6e7230 */ /* 0x002fe40000004100 */
        /* <DEDUP_REMOVED lines=8> */
[----:B0-----:R-:W-:-:S04]  /*27ab0*/  @!P2 IMAD.WIDE R166, R171, 0x4, R104 ;  /* 0x00000004aba6a825 */ /* 0x001fc800078e0268 */
[C---:B---3--:R-:W-:Y:S01]  /*27ac0*/  FMUL.FTZ R109, R152.reuse, R109 ;  /* 0x0000006d986d7220 */ /* 0x048fe20000410000 */
[C---:B------:R-:W-:Y:S01]  /*27ad0*/  FMUL.FTZ R123, R152.reuse, R123 ;  /* 0x0000007b987b7220 */ /* 0x040fe20000410000 */
[C---:B------:R-:W-:Y:S01]  /*27ae0*/  FMUL.FTZ R111, R152.reuse, R111 ;  /* 0x0000006f986f7220 */ /* 0x040fe20000410000 */
[----:B------:R-:W-:Y:S01]  /*27af0*/  HADD2.F32 R104, -RZ, R16.H0_H0 ;  /* 0x20000010ff687230 */ /* 0x000fe20000004100 */
[----:B------:R0:W-:Y:S01]  /*27b00*/  @!P2 STG.E desc[UR8][R166.64], R152 ;  /* 0x00000098a600a986 */ /* 0x0001e2000c101908 */
[----:B------:R-:W-:Y:S02]  /*27b10*/  HADD2.F32 R105, -RZ, R92.H0_H0 ;  /* 0x2000005cff697230 */ /* 0x000fe40000004100 */
[----:B------:R-:W-:Y:S01]  /*27b20*/  FMUL.FTZ R139, R152, R139 ;  /* 0x0000008b988b7220 */ /* 0x000fe20000410000 */
[----:B--2---:R-:W-:Y:S02]  /*27b30*/  HADD2.F32 R106, -RZ, R16.H1_H1 ;  /* 0x30000010ff6a7230 */ /* 0x004fe40000004100 */
[----:B------:R-:W-:Y:S01]  /*27b40*/  FFMA.FTZ R104, R109, R104, R108 ;  /* 0x000000686d687223 */ /* 0x000fe2000001006c */
[----:B------:R-:W-:-:S02]  /*27b50*/  HADD2.F32 R107, -RZ, R93.H1_H1 ;  /* 0x3000005dff6b7230 */ /* 0x000fc40000004100 */
[----:B------:R-:W-:Y:S01]  /*27b60*/  FFMA.FTZ R108, R109, R110, R105 ;  /* 0x0000006e6d6c7223 */ /* 0x000fe20000010069 */
[----:B------:R-:W-:Y:S02]  /*27b70*/  HADD2.F32 R110, -RZ, R72.H1_H1 ;  /* 0x30000048ff6e7230 */ /* 0x000fe40000004100 */
[C---:B------:R-:W-:Y:S01]  /*27b80*/  FMUL.FTZ R137, R152.reuse, R137 ;  /* 0x0000008998897220 */ /* 0x040fe20000410000 */
[----:B------:R-:W-:Y:S02]  /*27b90*/  HADD2.F32 R105, -RZ, R92.H1_H1 ;  /* 0x3000005cff697230 */ /* 0x000fe40000004100 */
[----:B------:R-:W-:Y:S01]  /*27ba0*/  FMUL.FTZ R151, R152, R151 ;  /* 0x0000009798977220 */ /* 0x000fe20000410000 */
[----:B------:R-:W-:Y:S02]  /*27bb0*/  HADD2.F32 R109, -RZ, R93.H0_H0 ;  /* 0x2000005dff6d7230 */ /* 0x000fe40000004100 */
[----:B0-----:R-:W-:Y:S01]  /*27bc0*/  FFMA.FTZ R167, R123, R106, R110 ;  /* 0x0000006a7ba77223 */ /* 0x001fe2000001006e */
[----:B------:R-:W-:-:S02]  /*27bd0*/  HADD2.F32 R106, -RZ, R17.H0_H0 ;  /* 0x20000011ff6a7230 */ /* 0x000fc40000004100 */
[----:B------:R-:W-:Y:S01]  /*27be0*/  FFMA.FTZ R123, R123, R156, R105 ;  /* 0x0000009c7b7b7223 */ /* 0x000fe20000010069 */
[----:B------:R-:W-:Y:S02]  /*27bf0*/  HADD2.F32 R110, -RZ, R73.H0_H0 ;  /* 0x20000049ff6e7230 */ /* 0x000fe40000004100 */
[C---:B------:R-:W-:Y:S01]  /*27c00*/  FMUL.FTZ R149, R152.reuse, R149 ;  /* 0x0000009598957220 */ /* 0x040fe20000410000 */
[----:B------:R-:W-:Y:S01]  /*27c10*/  HADD2.F32 R156, -RZ, R37.H0_H0 ;  /* 0x20000025ff9c7230 */ /* 0x000fe20000004100 */
[----:B------:R-:W-:Y:S01]  /*27c20*/  F2FP.F16.F32.PACK_AB R104, R167, R104 ;  /* 0x00000068a768723e */ /* 0x000fe200000000ff */
[----:B------:R-:W-:Y:S01]  /*27c30*/  FMUL.FTZ R115, R152, R115 ;  /* 0x0000007398737220 */ /* 0x000fe20000410000 */
[C---:B------:R-:W-:Y:S01]  /*27c40*/  FFMA.FTZ R105, R111.reuse, R106, R110 ;  /* 0x0000006a6f697223 */ /* 0x040fe2000001006e */
[----:B------:R-:W-:Y:S02]  /*27c50*/  HADD2.F32 R106, -RZ, R73.H1_H1 ;  /* 0x30000049ff6a7230 */ /* 0x000fe40000004100 */
[----:B------:R-:W-:Y:S01]  /*27c60*/  FFMA.FTZ R109, R111, R156, R109 ;  /* 0x0000009c6f6d7223 */ /* 0x000fe2000001006d */
[----:B------:R-:W-:Y:S01]  /*27c70*/  HADD2.F32 R156, -RZ, R37.H1_H1 ;  /* 0x30000025ff9c7230 */ /* 0x000fe20000004100 */
[----:B------:R-:W0:Y:S01]  /*27c80*/  LDC.64 R166, c[0x0][0x430] ;  /* 0x00010c00ffa67b82 */ /* 0x000e220000000a00 */
[----:B------:R-:W-:-:S02]  /*27c90*/  HADD2.F32 R110, -RZ, R74.H0_H0 ;  /* 0x2000004aff6e7230 */ /* 0x000fc40000004100 */
[C---:B------:R-:W-:Y:S01]  /*27ca0*/  FFMA.FTZ R158, R139.reuse, R158, R106 ;  /* 0x0000009e8b9e7223 */ /* 0x040fe2000001006a */
[----:B------:R-:W-:Y:S02]  /*27cb0*/  HADD2.F32 R106, -RZ, R18.H0_H0 ;  /* 0x20000012ff6a7230 */ /* 0x000fe40000004100 */
[----:B------:R-:W-:Y:S01]  /*27cc0*/  FFMA.FTZ R156, R139, R156, R107 ;  /* 0x0000009c8b9c7223 */ /* 0x000fe2000001006b */
[----:B------:R-:W-:Y:S02]  /*27cd0*/  HADD2.F32 R107, -RZ, R94.H0_H0 ;  /* 0x2000005eff6b7230 */ /* 0x000fe40000004100 */
[----:B------:R-:W-:Y:S01]  /*27ce0*/  FFMA.FTZ R139, R151, R160, R162 ;  /* 0x000000a0978b7223 */ /* 0x000fe200000100a2 */
[--C-:B------:R-:W-:Y:S02]  /*27cf0*/  HADD2.F32 R160, -RZ, R38.reuse.H1_H1 ;  /* 0x30000026ffa07230 */ /* 0x100fe40000004100 */
[----:B------:R-:W-:Y:S01]  /*27d00*/  FFMA.FTZ R106, R137, R106, R110 ;  /* 0x0000006a896a7223 */ /* 0x000fe2000001006e */
[----:B------:R-:W-:Y:S01]  /*27d10*/  HADD2.F32 R110, -RZ, R38.H0_H0 ;  /* 0x20000026ff6e7230 */ /* 0x000fe20000004100 */
[----:B------:R-:W-:Y:S01]  /*27d20*/  F2FP.F16.F32.PACK_AB R105, R158, R105 ;  /* 0x000000699e69723e */ /* 0x000fe200000000ff */
[----:B------:R-:W-:Y:S01]  /*27d30*/  HADD2.F32 R162, -RZ, R75.H0_H0 ;  /* 0x2000004bffa27230 */ /* 0x000fe20000004100 */
[----:B------:R-:W-:Y:S01]  /*27d40*/  F2FP.F16.F32.PACK_AB R109, R156, R109 ;  /* 0x0000006d9c6d723e */ /* 0x000fe200000000ff */
[----:B------:R-:W-:-:S02]  /*27d50*/  HADD2.F32 R111, -RZ, R95.H0_H0 ;  /* 0x2000005fff6f7230 */ /* 0x000fc40000004100 */
[----:B------:R-:W-:Y:S01]  /*27d60*/  FFMA.FTZ R110, R137, R110, R107 ;  /* 0x0000006e896e7223 */ /* 0x000fe2000001006b */
[----:B------:R-:W-:Y:S01]  /*27d70*/  HADD2.F32 R137, -RZ, R94.H1_H1 ;  /* 0x3000005eff897230 */ /* 0x000fe20000004100 */
[----:B------:R-:W-:Y:S01]  /*27d80*/  F2FP.F16.F32.PACK_AB R106, R139, R106 ;  /* 0x0000006a8b6a723e */ /* 0x000fe200000000ff */
[C---:B------:R-:W-:Y:S01]  /*27d90*/  FMUL.FTZ R121, R152.reuse, R121 ;  /* 0x0000007998797220 */ /* 0x040fe20000410000 */
[----:B------:R-:W-:Y:S01]  /*27da0*/  F2FP.F16.F32.PACK_AB R108, R123, R108 ;  /* 0x0000006c7b6c723e */ /* 0x000fe200000000ff */
[C---:B------:R-:W-:Y:S01]  /*27db0*/  FMUL.FTZ R119, R152.reuse, R119 ;  /* 0x0000007798777220 */ /* 0x040fe20000410000 */
[----:B------:R-:W-:Y:S01]  /*27dc0*/  FFMA.FTZ R137, R151, R160, R137 ;  /* 0x000000a097897223 */ /* 0x000fe20000010089 */
[----:B------:R-:W-:Y:S02]  /*27dd0*/  HADD2.F32 R160, -RZ, R19.H0_H0 ;  /* 0x20000013ffa07230 */ /* 0x000fe40000004100 */
[----:B------:R-:W-:Y:S01]  /*27de0*/  FMUL.FTZ R135, R152, R135 ;  /* 0x0000008798877220 */ /* 0x000fe20000410000 */
[----:B------:R-:W-:-:S02]  /*27df0*/  HADD2.F32 R151, -RZ, R75.H1_H1 ;  /* 0x3000004bff977230 */ /* 0x000fc40000004100 */
[----:B------:R-:W-:Y:S01]  /*27e00*/  FMUL.FTZ R133, R152, R133 ;  /* 0x0000008598857220 */ /* 0x000fe20000410000 */
[----:B0-----:R-:W-:-:S04]  /*27e10*/  IMAD.WIDE.U32 R170, R114, 0x10, R166 ;  /* 0x0000001072aa7825 */ /* 0x001fc800078e00a6 */
[----:B------:R-:W-:Y:S01]  /*27e20*/  FFMA.FTZ R107, R149, R160, R162 ;  /* 0x000000a0956b7223 */ /* 0x000fe200000100a2 */
[----:B------:R-:W-:Y:S01]  /*27e30*/  F2FP.F16.F32.PACK_AB R110, R137, R110 ;  /* 0x0000006e896e723e */ /* 0x000fe200000000ff */
[C---:B------:R-:W-:Y:S01]  /*27e40*/  FMUL.FTZ R147, R152.reuse, R147 ;  /* 0x0000009398937220 */ /* 0x040fe20000410000 */
[----:B------:R-:W-:Y:S02]  /*27e50*/  HADD2.F32 R160, -RZ, R39.H0_H0 ;  /* 0x20000027ffa07230 */ /* 0x000fe40000004100 */
[C---:B------:R-:W-:Y:S01]  /*27e60*/  FMUL.FTZ R145, R152.reuse, R145 ;  /* 0x0000009198917220 */ /* 0x040fe20000410000 */
[----:B------:R-:W-:Y:S02]  /*27e70*/  HADD2.F32 R156, -RZ, R70.H0_H0 ;  /* 0x20000046ff9c7230 */ /* 0x000fe40000004100 */
[C---:B------:R-:W-:Y:S01]  /*27e80*/  FMUL.FTZ R155, R152.reuse, R155 ;  /* 0x0000009b989b7220 */ /* 0x040fe20000410000 */
[----:B------:R-:W-:Y:S02]  /*27e90*/  HADD2.F32 R123, -RZ, R91.H0_H0 ;  /* 0x2000005bff7b7230 */ /* 0x000fe40000004100 */
[----:B------:R-:W-:Y:S01]  /*27ea0*/  FFMA.FTZ R111, R149, R160, R111 ;  /* 0x000000a0956f7223 */ /* 0x000fe2000001006f */
[C---:B------:R-:W-:Y:S01]  /*27eb0*/  FMUL.FTZ R160, R152.reuse, R159 ;  /* 0x0000009f98a07220 */ /* 0x040fe20000410000 */
[----:B------:R-:W-:Y:S01]  /*27ec0*/  HADD2.F32 R149, -RZ, R19.H1_H1 ;  /* 0x30000013ff957230 */ /* 0x000fe20000004100 */
[----:B------:R-:W0:Y:S01]  /*27ed0*/  LDC.64 R158, c[0x0][0x428] ;  /* 0x00010a00ff9e7b82 */ /* 0x000e220000000a00 */
[C---:B------:R-:W-:Y:S01]  /*27ee0*/  FMUL.FTZ R163, R152.reuse, R163 ;  /* 0x000000a398a37220 */ /* 0x040fe20000410000 */
[----:B------:R-:W-:Y:S01]  /*27ef0*/  FMUL.FTZ R117, R152, R117 ;  /* 0x0000007598757220 */ /* 0x000fe20000410000 */
[----:B------:R-:W-:Y:S01]  /*27f00*/  FADD.FTZ R131, -R154, R131 ;  /* 0x000000839a837221 */ /* 0x000fe20000010100 */
[----:B------:R-:W-:Y:S01]  /*27f10*/  FFMA.FTZ R162, R160, R149, R151 ;  /* 0x00000095a0a27223 */ /* 0x000fe20000010097 */
[----:B------:R-:W-:-:S02]  /*27f20*/  HADD2.F32 R149, -RZ, R39.H1_H1 ;  /* 0x30000027ff957230 */ /* 0x000fc40000004100 */
[----:B------:R-:W-:Y:S01]  /*27f30*/  FADD.FTZ R129, -R154, R129 ;  /* 0x000000819a817221 */ /* 0x000fe20000010100 */
[----:B------:R-:W-:Y:S01]  /*27f40*/  FMUL.FTZ R131, R152, R131 ;  /* 0x0000008398837220 */ /* 0x000fe20000410000 */
[----:B------:R-:W-:Y:S01]  /*27f50*/  FADD.FTZ R143, -R154, R143 ;  /* 0x0000008f9a8f7221 */ /* 0x000fe20000010100 */
[----:B------:R-:W-:Y:S01]  /*27f60*/  F2FP.F16.F32.PACK_AB R107, R162, R107 ;  /* 0x0000006ba26b723e */ /* 0x000fe200000000ff */
[----:B------:R-:W-:Y:S01]  /*27f70*/  FFMA.FTZ R160, R160, R149, R164 ;  /* 0x00000095a0a07223 */ /* 0x000fe200000100a4 */
[----:B------:R-:W-:Y:S02]  /*27f80*/  HADD2.F32 R162, -RZ, R42.H1_H1 ;  /* 0x3000002affa27230 */ /* 0x000fe40000004100 */
[----:B------:R-:W-:Y:S01]  /*27f90*/  FMUL.FTZ R129, R152, R129 ;  /* 0x0000008198817220 */ /* 0x000fe20000410000 */
[----:B------:R-:W-:Y:S02]  /*27fa0*/  HADD2.F32 R164, -RZ, R64.H0_H0 ;  /* 0x20000040ffa47230 */ /* 0x000fe40000004100 */
[----:B------:R-:W-:Y:S01]  /*27fb0*/  FADD.FTZ R141, -R154, R141 ;  /* 0x0000008d9a8d7221 */ /* 0x000fe20000010100 */
[----:B------:R-:W-:Y:S01]  /*27fc0*/  F2FP.F16.F32.PACK_AB R111, R160, R111 ;  /* 0x0000006fa06f723e */ /* 0x000fe200000000ff */
[----:B------:R-:W-:-:S02]  /*27fd0*/  HADD2.F32 R160, -RZ, R42.H0_H0 ;  /* 0x2000002affa07230 */ /* 0x000fc40000004100 */
[C---:B------:R-:W-:Y:S01]  /*27fe0*/  FMUL.FTZ R143, R152.reuse, R143 ;  /* 0x0000008f988f7220 */ /* 0x040fe20000410000 */
[----:B------:R-:W-:Y:S01]  /*27ff0*/  FMUL.FTZ R141, R152, R141 ;  /* 0x0000008d988d7220 */ /* 0x000fe20000410000 */
[C---:B------:R-:W-:Y:S01]  /*28000*/  FADD.FTZ R153, -R154.reuse, R153 ;  /* 0x000000999a997221 */ /* 0x040fe20000010100 */
[C---:B------:R-:W-:Y:S01]  /*28010*/  FADD.FTZ R161, -R154.reuse, R161 ;  /* 0x000000a19aa17221 */ /* 0x040fe20000010100 */
[----:B------:R-:W-:Y:S01]  /*28020*/  FADD.FTZ R165, -R154, R165 ;  /* 0x000000a59aa57221 */ /* 0x000fe20000010100 */
[----:B------:R-:W-:Y:S02]  /*28030*/  HADD2.F32 R139, -RZ, R82.H1_H1 ;  /* 0x30000052ff8b7230 */ /* 0x000fe40000004100 */
[----:B------:R-:W-:Y:S01]  /*28040*/  FMUL.FTZ R153, R152, R153 ;  /* 0x0000009998997220 */ /* 0x000fe20000410000 */
[----:B0-----:R-:W-:-:S04]  /*28050*/  IMAD.WIDE.U32 R168, R114, 0x10, R158 ;  /* 0x0000001072a87825 */ /* 0x001fc800078e009e */
[C---:B------:R-:W-:Y:S01]  /*28060*/  FMUL.FTZ R161, R152.reuse, R161 ;  /* 0x000000a198a17220 */ /* 0x040fe20000410000 */
[----:B------:R-:W-:Y:S01]  /*28070*/  FMUL.FTZ R165, R152, R165 ;  /* 0x000000a598a57220 */ /* 0x000fe20000410000 */
[----:B------:R-:W-:Y:S01]  /*28080*/  FADD.FTZ R149, -R154, R150 ;  /* 0x000000969a957221 */ /* 0x000fe20000010100 */
[----:B------:R-:W-:Y:S01]  /*28090*/  HADD2.F32 R114, -RZ, R20.H0_H0 ;  /* 0x20000014ff727230 */ /* 0x000fe20000004100 */
[----:B------:R0:W-:Y:S01]  /*280a0*/  STG.E.128 desc[UR8][R168.64], R104 ;  /* 0x00000068a8007986 */ /* 0x0001e2000c101d08 */
[----:B------:R-:W-:Y:S01]  /*280b0*/  UIADD3 UR18, UPT, UPT, UR18, UR16, URZ ;  /* 0x0000001012127290 */ /* 0x000fe2000fffe0ff */
[----:B------:R-:W-:Y:S02]  /*280c0*/  FMUL.FTZ R149, R152, R149 ;  /* 0x0000009598957220 */ /* 0x000fe40000410000 */
[----:B------:R1:W-:Y:S01]  /*280d0*/  STG.E.128 desc[UR8][R170.64], R108 ;  /* 0x0000006caa007986 */ /* 0x0003e2000c101d08 */
[----:B------:R-:W-:Y:S01]  /*280e0*/  UISETP.GE.AND UP0, UPT, UR18, UR17, UPT ;  /* 0x000000111200728c */ /* 0x000fe2000bf06270 */
[----:B0-----:R-:W-:-:S02]  /*280f0*/  HADD2.F32 R104, -RZ, R68.H0_H0 ;  /* 0x20000044ff687230 */ /* 0x001fc40000004100 */
[----:B------:R-:W-:Y:S02]  /*28100*/  HADD2.F32 R106, -RZ, R40.H0_H0 ;  /* 0x20000028ff6a7230 */ /* 0x000fe40000004100 */
[----:B------:R-:W-:Y:S02]  /*28110*/  HADD2.F32 R105, -RZ, R88.H0_H0 ;  /* 0x20000058ff697230 */ /* 0x000fe40000004100 */
[C---:B------:R-:W-:Y:S01]  /*28120*/  FFMA.FTZ R104, R115.reuse, R114, R104 ;  /* 0x0000007273687223 */ /* 0x040fe20000010068 */
[----:B-1----:R-:W-:Y:S02]  /*28130*/  HADD2.F32 R108, -RZ, R68.H1_H1 ;  /* 0x30000044ff6c7230 */ /* 0x002fe40000004100 */
[----:B------:R-:W-:Y:S02]  /*28140*/  HADD2.F32 R110, -RZ, R40.H1_H1 ;  /* 0x30000028ff6e7230 */ /* 0x000fe40000004100 */
[----:B------:R-:W-:Y:S01]  /*28150*/  FFMA.FTZ R115, R115, R106, R105 ;  /* 0x0000006a73737223 */ /* 0x000fe20000010069 */
[----:B------:R-:W-:-:S02]  /*28160*/  HADD2.F32 R106, -RZ, R20.H1_H1 ;  /* 0x30000014ff6a7230 */ /* 0x000fc40000004100 */
[----:B------:R-:W-:Y:S02]  /*28170*/  HADD2.F32 R105, -RZ, R88.H1_H1 ;  /* 0x30000058ff697230 */ /* 0x000fe40000004100 */
[----:B------:R-:W-:Y:S02]  /*28180*/  HADD2.F32 R114, -RZ, R41.H0_H0 ;  /* 0x20000029ff727230 */ /* 0x000fe40000004100 */
[C---:B------:R-:W-:Y:S01]  /*28190*/  FFMA.FTZ R109, R121.reuse, R106, R108 ;  /* 0x0000006a796d7223 */ /* 0x040fe2000001006c */
[----:B------:R-:W-:Y:S02]  /*281a0*/  HADD2.F32 R106, -RZ, R21.H0_H0 ;  /* 0x20000015ff6a7230 */ /* 0x000fe40000004100 */
[----:B------:R-:W-:Y:S01]  /*281b0*/  FFMA.FTZ R110, R121, R110, R105 ;  /* 0x0000006e796e7223 */ /* 0x000fe20000010069 */
[----:B------:R-:W-:Y:S02]  /*281c0*/  HADD2.F32 R108, -RZ, R69.H0_H0 ;  /* 0x20000045ff6c7230 */ /* 0x000fe40000004100 */
[--C-:B------:R-:W-:Y:S01]  /*281d0*/  HADD2.F32 R111, -RZ, R89.reuse.H0_H0 ;  /* 0x20000059ff6f7230 */ /* 0x100fe20000004100 */
[----:B------:R-:W-:Y:S01]  /*281e0*/  F2FP.F16.F32.PACK_AB R104, R109, R104 ;  /* 0x000000686d68723e */ /* 0x000fe200000000ff */
[----:B------:R-:W-:-:S02]  /*281f0*/  HADD2.F32 R107, -RZ, R89.H1_H1 ;  /* 0x30000059ff6b7230 */ /* 0x000fc40000004100 */
[C---:B------:R-:W-:Y:S01]  /*28200*/  FFMA.FTZ R105, R119.reuse, R106, R108 ;  /* 0x0000006a77697223 */ /* 0x040fe2000001006c */
[----:B------:R-:W-:Y:S02]  /*28210*/  HADD2.F32 R108, -RZ, R21.H1_H1 ;  /* 0x30000015ff6c7230 */ /* 0x000fe40000004100 */
[----:B------:R-:W-:Y:S01]  /*28220*/  FFMA.FTZ R111, R119, R114, R111 ;  /* 0x00000072776f7223 */ /* 0x000fe2000001006f */
[----:B------:R-:W-:Y:S02]  /*28230*/  HADD2.F32 R106, -RZ, R69.H1_H1 ;  /* 0x30000045ff6a7230 */ /* 0x000fe40000004100 */
[----:B------:R-:W-:Y:S02]  /*28240*/  HADD2.F32 R119, -RZ, R90.H0_H0 ;  /* 0x2000005aff777230 */ /* 0x000fe40000004100 */
[----:B------:R-:W-:Y:S02]  /*28250*/  HADD2.F32 R114, -RZ, R41.H1_H1 ;  /* 0x30000029ff727230 */ /* 0x000fe40000004100 */
[----:B------:R-:W-:Y:S01]  /*28260*/  FFMA.FTZ R108, R135, R108, R106 ;  /* 0x0000006c876c7223 */ /* 0x000fe2000001006a */
[----:B------:R-:W-:-:S02]  /*28270*/  HADD2.F32 R106, -RZ, R22.H0_H0 ;  /* 0x20000016ff6a7230 */ /* 0x000fc40000004100 */
[----:B------:R-:W-:Y:S01]  /*28280*/  FFMA.FTZ R119, R133, R160, R119 ;  /* 0x000000a085777223 */ /* 0x000fe20000010077 */
[----:B------:R-:W-:Y:S02]  /*28290*/  HADD2.F32 R160, -RZ, R70.H1_H1 ;  /* 0x30000046ffa07230 */ /* 0x000fe40000004100 */
[----:B------:R-:W-:Y:S01]  /*282a0*/  FFMA.FTZ R114, R135, R114, R107 ;  /* 0x0000007287727223 */ /* 0x000fe2000001006b */
[----:B------:R-:W-:Y:S02]  /*282b0*/  HADD2.F32 R107, -RZ, R90.H1_H1 ;  /* 0x3000005aff6b7230 */ /* 0x000fe40000004100 */
[----:B------:R-:W-:Y:S01]  /*282c0*/  FFMA.FTZ R106, R133, R106, R156 ;  /* 0x0000006a856a7223 */ /* 0x000fe2000001009c */
[----:B------:R-:W-:Y:S02]  /*282d0*/  HADD2.F32 R156, -RZ, R22.H1_H1 ;  /* 0x30000016ff9c7230 */ /* 0x000fe40000004100 */
[----:B------:R-:W-:Y:S01]  /*282e0*/  FADD.FTZ R133, -R154, R157 ;  /* 0x0000009d9a857221 */ /* 0x000fe20000010100 */
[----:B------:R-:W-:Y:S01]  /*282f0*/  F2FP.F16.F32.PACK_AB R105, R108, R105 ;  /* 0x000000696c69723e */ /* 0x000fe200000000ff */
[----:B------:R-:W-:-:S04]  /*28300*/  IMAD.WIDE.U32 R108, R113, 0x10, R158 ;  /* 0x00000010716c7825 */ /* 0x000fc800078e009e */
[C---:B------:R-:W-:Y:S01]  /*28310*/  FFMA.FTZ R121, R147.reuse, R156, R160 ;  /* 0x0000009c93797223 */ /* 0x040fe200000100a0 */
[----:B------:R-:W-:Y:S01]  /*28320*/  FFMA.FTZ R156, R147, R162, R107 ;  /* 0x000000a2939c7223 */ /* 0x000fe2000001006b */
[----:B------:R-:W-:Y:S02]  /*28330*/  HADD2.F32 R160, -RZ, R23.H0_H0 ;  /* 0x20000017ffa07230 */ /* 0x000fe40000004100 */
[----:B------:R-:W-:Y:S01]  /*28340*/  FMUL.FTZ R133, R152, R133 ;  /* 0x0000008598857220 */ /* 0x000fe20000410000 */
[----:B------:R-:W-:Y:S01]  /*28350*/  HADD2.F32 R162, -RZ, R71.H0_H0 ;  /* 0x20000047ffa27230 */ /* 0x000fe20000004100 */
[----:B------:R-:W-:Y:S01]  /*28360*/  F2FP.F16.F32.PACK_AB R106, R121, R106 ;  /* 0x0000006a796a723e */ /* 0x000fe200000000ff */
[----:B------:R-:W-:Y:S02]  /*28370*/  HADD2.F32 R168, -RZ, R44.H0_H0 ;  /* 0x2000002cffa87230 */ /* 0x000fe40000004100 */
[----:B------:R-:W-:Y:S02]  /*28380*/  HADD2.F32 R170, -RZ, R66.H0_H0 ;  /* 0x20000042ffaa7230 */ /* 0x000fe40000004100 */
[----:B------:R-:W-:Y:S01]  /*28390*/  FFMA.FTZ R107, R145, R160, R162 ;  /* 0x000000a0916b7223 */ /* 0x000fe200000100a2 */
[----:B------:R-:W-:-:S02]  /*283a0*/  HADD2.F32 R160, -RZ, R43.H0_H0 ;  /* 0x2000002bffa07230 */ /* 0x000fc40000004100 */
[----:B------:R-:W-:Y:S02]  /*283b0*/  HADD2.F32 R162, -RZ, R71.H1_H1 ;  /* 0x30000047ffa27230 */ /* 0x000fe40000004100 */
[----:B------:R-:W-:Y:S02]  /*283c0*/  HADD2.F32 R135, -RZ, R78.H0_H0 ;  /* 0x2000004eff877230 */ /* 0x000fe40000004100 */
[----:B------:R-:W-:Y:S01]  /*283d0*/  FFMA.FTZ R123, R145, R160, R123 ;  /* 0x000000a0917b7223 */ /* 0x000fe2000001007b */
[----:B------:R-:W-:-:S05]  /*283e0*/  HADD2.F32 R160, -RZ, R23.H1_H1 ;  /* 0x30000017ffa07230 */ /* 0x000fca0000004100 */
[----:B------:R-:W-:Y:S01]  /*283f0*/  FFMA.FTZ R160, R133, R160, R162 ;  /* 0x000000a085a07223 */ /* 0x000fe200000100a2 */
[----:B------:R-:W-:-:S04]  /*28400*/  HADD2.F32 R162, -RZ, R91.H1_H1 ;  /* 0x3000005bffa27230 */ /* 0x000fc80000004100 */
[----:B------:R-:W-:Y:S01]  /*28410*/  F2FP.F16.F32.PACK_AB R107, R160, R107 ;  /* 0x0000006ba06b723e */ /* 0x000fe200000000ff */
[----:B------:R-:W-:-:S04]  /*28420*/  HADD2.F32 R160, -RZ, R43.H1_H1 ;  /* 0x3000002bffa07230 */ /* 0x000fc80000004100 */
[----:B------:R0:W-:Y:S01]  /*28430*/  STG.E.128 desc[UR8][R108.64], R104 ;  /* 0x000000686c007986 */ /* 0x0001e2000c101d08 */
[----:B------:R-:W-:Y:S01]  /*28440*/  FFMA.FTZ R160, R133, R160, R162 ;  /* 0x000000a085a07223 */ /* 0x000fe200000100a2 */
[----:B------:R-:W-:Y:S02]  /*28450*/  HADD2.F32 R162, -RZ, R24.H0_H0 ;  /* 0x20000018ffa27230 */ /* 0x000fe40000004100 */
[----:B------:R-:W-:-:S03]  /*28460*/  HADD2.F32 R133, -RZ, R84.H0_H0 ;  /* 0x20000054ff857230 */ /* 0x000fc60000004100 */
[----:B------:R-:W-:Y:S01]  /*28470*/  FFMA.FTZ R121, R155, R162, R164 ;  /* 0x000000a29b797223 */ /* 0x000fe200000100a4 */
[----:B------:R-:W-:Y:S02]  /*28480*/  HADD2.F32 R162, -RZ, R24.H1_H1 ;  /* 0x30000018ffa27230 */ /* 0x000fe40000004100 */
[----:B------:R-:W-:Y:S02]  /*28490*/  HADD2.F32 R164, -RZ, R45.H1_H1 ;  /* 0x3000002dffa47230 */ /* 0x000fe40000004100 */
[----:B0-----:R-:W-:Y:S01]  /*284a0*/  HADD2.F32 R104, -RZ, R64.H1_H1 ;  /* 0x30000040ff687230 */ /* 0x001fe20000004100 */
[----:B------:R-:W-:Y:S01]  /*284b0*/  F2FP.F16.F32.PACK_AB R106, R156, R119 ;  /* 0x000000779c6a723e */ /* 0x000fe200000000ff */
[----:B------:R-:W-:Y:S01]  /*284c0*/  HADD2.F32 R108, -RZ, R44.H1_H1 ;  /* 0x3000002cff6c7230 */ /* 0x000fe20000004100 */
[----:B------:R-:W-:Y:S01]  /*284d0*/  F2FP.F16.F32.PACK_AB R107, R160, R123 ;  /* 0x0000007ba06b723e */ /* 0x000fe200000000ff */
[----:B------:R-:W-:Y:S02]  /*284e0*/  HADD2.F32 R105, -RZ, R84.H1_H1 ;  /* 0x30000054ff697230 */ /* 0x000fe40000004100 */
[----:B------:R-:W-:Y:S01]  /*284f0*/  FFMA.FTZ R162, R163, R162, R104 ;  /* 0x000000a2a3a27223 */ /* 0x000fe20000010068 */
[----:B------:R-:W-:Y:S01]  /*28500*/  F2FP.F16.F32.PACK_AB R104, R110, R115 ;  /* 0x000000736e68723e */ /* 0x000fe200000000ff */
[----:B------:R-:W-:-:S02]  /*28510*/  HADD2.F32 R110, -RZ, R25.H0_H0 ;  /* 0x20000019ff6e7230 */ /* 0x000fc40000004100 */
[----:B------:R-:W-:Y:S01]  /*28520*/  FFMA.FTZ R109, R155, R168, R133 ;  /* 0x000000a89b6d7223 */ /* 0x000fe20000010085 */
[----:B------:R-:W-:Y:S01]  /*28530*/  FFMA.FTZ R108, R163, R108, R105 ;  /* 0x0000006ca36c7223 */ /* 0x000fe20000010069 */
[----:B------:R-:W-:Y:S01]  /*28540*/  F2FP.F16.F32.PACK_AB R105, R114, R111 ;  /* 0x0000006f7269723e */ /* 0x000fe200000000ff */
[----:B------:R-:W-:Y:S02]  /*28550*/  HADD2.F32 R156, -RZ, R65.H0_H0 ;  /* 0x20000041ff9c7230 */ /* 0x000fe40000004100 */
[----:B------:R-:W-:Y:S01]  /*28560*/  FADD.FTZ R123, -R154, R132 ;  /* 0x000000849a7b7221 */ /* 0x000fe20000010100 */
[----:B------:R-:W-:Y:S02]  /*28570*/  HADD2.F32 R160, -RZ, R45.H0_H0 ;  /* 0x2000002dffa07230 */ /* 0x000fe40000004100 */
[----:B------:R-:W-:Y:S02]  /*28580*/  HADD2.F32 R111, -RZ, R85.H0_H0 ;  /* 0x20000055ff6f7230 */ /* 0x000fe40000004100 */
[----:B------:R-:W-:Y:S01]  /*28590*/  FMUL.FTZ R123, R152, R123 ;  /* 0x0000007b987b7220 */ /* 0x000fe20000410000 */
[----:B------:R-:W-:-:S04]  /*285a0*/  IMAD.WIDE.U32 R114, R113, 0x10, R166 ;  /* 0x0000001071727825 */ /* 0x000fc800078e00a6 */
[C---:B------:R-:W-:Y:S01]  /*285b0*/  FFMA.FTZ R113, R117.reuse, R110, R156 ;  /* 0x0000006e75717223 */ /* 0x040fe2000001009c */
[----:B------:R-:W-:Y:S01]  /*285c0*/  FFMA.FTZ R110, R117, R160, R111 ;  /* 0x000000a0756e7223 */ /* 0x000fe2000001006f */
[----:B------:R-:W-:Y:S01]  /*285d0*/  HADD2.F32 R156, -RZ, R25.H1_H1 ;  /* 0x30000019ff9c7230 */ /* 0x000fe20000004100 */
[----:B------:R0:W-:Y:S01]  /*285e0*/  STG.E.128 desc[UR8][R114.64], R104 ;  /* 0x0000006872007986 */ /* 0x0001e2000c101d08 */
[----:B------:R-:W-:Y:S02]  /*285f0*/  HADD2.F32 R160, -RZ, R65.H1_H1 ;  /* 0x30000041ffa07230 */ /* 0x000fe40000004100 */
[----:B------:R-:W-:Y:S02]  /*28600*/  HADD2.F32 R111, -RZ, R85.H1_H1 ;  /* 0x30000055ff6f7230 */ /* 0x000fe40000004100 */
[----:B------:R-:W-:Y:S02]  /*28610*/  HADD2.F32 R168, -RZ, R26.H0_H0 ;  /* 0x2000001affa87230 */ /* 0x000fe40000004100 */
[----:B------:R-:W-:-:S02]  /*28620*/  HADD2.F32 R132, -RZ, R60.H1_H1 ;  /* 0x3000003cff847230 */ /* 0x000fc40000004100 */
[----:B------:R-:W-:Y:S01]  /*28630*/  FFMA.FTZ R111, R131, R164, R111 ;  /* 0x000000a4836f7223 */ /* 0x000fe2000001006f */
[----:B------:R-:W-:Y:S02]  /*28640*/  HADD2.F32 R164, -RZ, R27.H0_H0 ;  /* 0x2000001bffa47230 */ /* 0x000fe40000004100 */
[----:B------:R-:W-:-:S05]  /*28650*/  HADD2.F32 R119, -RZ, R86.H0_H0 ;  /* 0x20000056ff777230 */ /* 0x000fca0000004100 */
[----:B------:R-:W-:Y:S01]  /*28660*/  FFMA.FTZ R119, R129, R172, R119 ;  /* 0x000000ac81777223 */ /* 0x000fe20000010077 */
[----:B------:R-:W-:Y:S02]  /*28670*/  HADD2.F32 R172, -RZ, R62.H0_H0 ;  /* 0x2000003effac7230 */ /* 0x000fe40000004100 */
[----:B0-----:R-:W-:Y:S01]  /*28680*/  FFMA.FTZ R104, R131, R156, R160 ;  /* 0x0000009c83687223 */ /* 0x001fe200000100a0 */
[----:B------:R-:W-:Y:S02]  /*28690*/  HADD2.F32 R114, -RZ, R26.H1_H1 ;  /* 0x3000001aff727230 */ /* 0x000fe40000004100 */
[----:B------:R-:W-:Y:S01]  /*286a0*/  FFMA.FTZ R106, R129, R168, R170 ;  /* 0x000000a8816a7223 */ /* 0x000fe200000100aa */
[----:B------:R-:W-:Y:S02]  /*286b0*/  HADD2.F32 R156, -RZ, R66.H1_H1 ;  /* 0x30000042ff9c7230 */ /* 0x000fe40000004100 */
[----:B------:R-:W-:Y:S01]  /*286c0*/  FADD.FTZ R115, -R154, R130 ;  /* 0x000000829a737221 */ /* 0x000fe20000010100 */
[----:B------:R-:W-:-:S02]  /*286d0*/  HADD2.F32 R160, -RZ, R46.H1_H1 ;  /* 0x3000002effa07230 */ /* 0x000fc40000004100 */
[----:B------:R-:W-:Y:S02]  /*286e0*/  HADD2.F32 R107, -RZ, R86.H1_H1 ;  /* 0x30000056ff6b7230 */ /* 0x000fe40000004100 */
[C---:B------:R-:W-:Y:S01]  /*286f0*/  FFMA.FTZ R105, R143.reuse, R114, R156 ;  /* 0x000000728f697223 */ /* 0x040fe2000001009c */
[----:B------:R-:W-:Y:S02]  /*28700*/  HADD2.F32 R168, -RZ, R67.H0_H0 ;  /* 0x20000043ffa87230 */ /* 0x000fe40000004100 */
[----:B------:R-:W-:Y:S01]  /*28710*/  FMUL.FTZ R115, R152, R115 ;  /* 0x0000007398737220 */ /* 0x000fe20000410000 */
[----:B------:R-:W-:Y:S02]  /*28720*/  HADD2.F32 R114, -RZ, R47.H0_H0 ;  /* 0x2000002fff727230 */ /* 0x000fe40000004100 */
[----:B------:R-:W-:Y:S01]  /*28730*/  FFMA.FTZ R156, R143, R160, R107 ;  /* 0x000000a08f9c7223 */ /* 0x000fe2000001006b */
[----:B------:R-:W-:Y:S02]  /*28740*/  HADD2.F32 R160, -RZ, R87.H0_H0 ;  /* 0x20000057ffa07230 */ /* 0x000fe40000004100 */
[----:B------:R-:W-:Y:S01]  /*28750*/  FFMA.FTZ R107, R141, R164, R168 ;  /* 0x000000a48d6b7223 */ /* 0x000fe200000100a8 */
[----:B------:R-:W-:Y:S01]  /*28760*/  HADD2.F32 R164, -RZ, R27.H1_H1 ;  /* 0x3000001bffa47230 */ /* 0x000fe20000004100 */
[----:B------:R-:W-:Y:S01]  /*28770*/  F2FP.F16.F32.PACK_AB R106, R105, R106 ;  /* 0x0000006a696a723e */ /* 0x000fe200000000ff */
[----:B------:R-:W-:-:S02]  /*28780*/  HADD2.F32 R168, -RZ, R67.H1_H1 ;  /* 0x30000043ffa87230 */ /* 0x000fc40000004100 */
[----:B------:R-:W-:Y:S01]  /*28790*/  FFMA.FTZ R131, R141, R114, R160 ;  /* 0x000000728d837223 */ /* 0x000fe200000100a0 */
[----:B------:R-:W-:Y:S01]  /*287a0*/  HADD2.F32 R160, -RZ, R47.H1_H1 ;  /* 0x3000002fffa07230 */ /* 0x000fe20000004100 */
[----:B------:R-:W-:Y:S01]  /*287b0*/  F2FP.F16.F32.PACK_AB R105, R104, R113 ;  /* 0x000000716869723e */ /* 0x000fe200000000ff */
[----:B------:R-:W-:Y:S02]  /*287c0*/  HADD2.F32 R114, -RZ, R87.H1_H1 ;  /* 0x30000057ff727230 */ /* 0x000fe40000004100 */
[C---:B------:R-:W-:Y:S01]  /*287d0*/  FFMA.FTZ R164, R153.reuse, R164, R168 ;  /* 0x000000a499a47223 */ /* 0x040fe200000100a8 */
[----:B------:R-:W-:Y:S01]  /*287e0*/  HADD2.F32 R130, -RZ, R28.H0_H0 ;  /* 0x2000001cff827230 */ /* 0x000fe20000004100 */
[----:B------:R-:W-:Y:S01]  /*287f0*/  F2FP.F16.F32.PACK_AB R104, R162, R121 ;  /* 0x00000079a268723e */ /* 0x000fe200000000ff */
[----:B------:R-:W-:Y:S02]  /*28800*/  HADD2.F32 R168, -RZ, R60.H0_H0 ;  /* 0x2000003cffa87230 */ /* 0x000fe40000004100 */
[----:B------:R-:W-:Y:S01]  /*28810*/  FFMA.FTZ R160, R153, R160, R114 ;  /* 0x000000a099a07223 */ /* 0x000fe20000010072 */
[----:B------:R-:W-:Y:S01]  /*28820*/  F2FP.F16.F32.PACK_AB R107, R164, R107 ;  /* 0x0000006ba46b723e */ /* 0x000fe200000000ff */
[----:B------:R-:W-:-:S02]  /*28830*/  HADD2.F32 R129, -RZ, R80.H1_H1 ;  /* 0x30000050ff817230 */ /* 0x000fc40000004100 */
[----:B------:R-:W-:Y:S01]  /*28840*/  FADD.FTZ R121, -R154, R118 ;  /* 0x000000769a797221 */ /* 0x000fe20000010100 */
[C---:B------:R-:W-:Y:S01]  /*28850*/  FFMA.FTZ R114, R115.reuse, R130, R168 ;  /* 0x0000008273727223 */ /* 0x040fe200000100a8 */
[----:B------:R-:W-:Y:S02]  /*28860*/  HADD2.F32 R130, -RZ, R48.H0_H0 ;  /* 0x20000030ff827230 */ /* 0x000fe40000004100 */
[----:B------:R-:W-:Y:S02]  /*28870*/  HADD2.F32 R168, -RZ, R80.H0_H0 ;  /* 0x20000050ffa87230 */ /* 0x000fe40000004100 */
[----:B------:R-:W-:Y:S01]  /*28880*/  FMUL.FTZ R121, R152, R121 ;  /* 0x0000007998797220 */ /* 0x000fe20000410000 */
[----:B------:R-:W-:Y:S02]  /*28890*/  HADD2.F32 R162, -RZ, R29.H0_H0 ;  /* 0x2000001dffa27230 */ /* 0x000fe40000004100 */
[----:B------:R-:W-:Y:S02]  /*288a0*/  HADD2.F32 R164, -RZ, R61.H0_H0 ;  /* 0x2000003dffa47230 */ /* 0x000fe40000004100 */
[----:B------:R-:W-:Y:S01]  /*288b0*/  FFMA.FTZ R117, R115, R130, R168 ;  /* 0x0000008273757223 */ /* 0x000fe200000100a8 */
[----:B------:R-:W-:-:S02]  /*288c0*/  HADD2.F32 R130, -RZ, R28.H1_H1 ;  /* 0x3000001cff827230 */ /* 0x000fc40000004100 */
[----:B------:R-:W-:Y:S02]  /*288d0*/  HADD2.F32 R168, -RZ, R48.H1_H1 ;  /* 0x30000030ffa87230 */ /* 0x000fe40000004100 */
[----:B------:R-:W-:Y:S02]  /*288e0*/  HADD2.F32 R113, -RZ, R81.H0_H0 ;  /* 0x20000051ff717230 */ /* 0x000fe40000004100 */
[----:B------:R-:W-:Y:S01]  /*288f0*/  FFMA.FTZ R115, R123, R130, R132 ;  /* 0x000000827b737223 */ /* 0x000fe20000010084 */
[----:B------:R-:W-:-:S04]  /*28900*/  IMAD.WIDE.U32 R132, R112, 0x10, R158 ;  /* 0x0000001070847825 */ /* 0x000fc800078e009e */
[----:B------:R-:W-:Y:S01]  /*28910*/  FFMA.FTZ R130, R123, R168, R129 ;  /* 0x000000a87b827223 */ /* 0x000fe20000010081 */
[----:B------:R-:W-:Y:S01]  /*28920*/  FFMA.FTZ R123, R161, R162, R164 ;  /* 0x000000a2a17b7223 */ /* 0x000fe200000100a4 */
[----:B------:R-:W-:Y:S01]  /*28930*/  HADD2.F32 R162, -RZ, R29.H1_H1 ;  /* 0x3000001dffa27230 */ /* 0x000fe20000004100 */
[----:B------:R0:W-:Y:S01]  /*28940*/  STG.E.128 desc[UR8][R132.64], R104 ;  /* 0x0000006884007986 */ /* 0x0001e2000c101d08 */
[----:B------:R-:W-:Y:S02]  /*28950*/  HADD2.F32 R164, -RZ, R61.H1_H1 ;  /* 0x3000003dffa47230 */ /* 0x000fe40000004100 */
[----:B------:R-:W-:Y:S02]  /*28960*/  HADD2.F32 R168, -RZ, R49.H0_H0 ;  /* 0x20000031ffa87230 */ /* 0x000fe40000004100 */
[----:B------:R-:W-:Y:S02]  /*28970*/  HADD2.F32 R129, -RZ, R81.H1_H1 ;  /* 0x30000051ff817230 */ /* 0x000fe40000004100 */
[----:B------:R-:W-:Y:S01]  /*28980*/  FFMA.FTZ R162, R121, R162, R164 ;  /* 0x000000a279a27223 */ /* 0x000fe200000100a4 */
[----:B------:R-:W-:-:S02]  /*28990*/  HADD2.F32 R164, -RZ, R50.H1_H1 ;  /* 0x30000032ffa47230 */ /* 0x000fc40000004100 */
[----:B------:R-:W-:Y:S01]  /*289a0*/  FFMA.FTZ R113, R161, R168, R113 ;  /* 0x000000a8a1717223 */ /* 0x000fe20000010071 */
[----:B------:R-:W-:Y:S02]  /*289b0*/  HADD2.F32 R168, -RZ, R49.H1_H1 ;  /* 0x30000031ffa87230 */ /* 0x000fe40000004100 */
[----:B------:R-:W-:-:S03]  /*289c0*/  HADD2.F32 R170, -RZ, R30.H0_H0 ;  /* 0x2000001effaa7230 */ /* 0x000fc60000004100 */
[----:B------:R-:W-:Y:S01]  /*289d0*/  FFMA.FTZ R118, R121, R168, R129 ;  /* 0x000000a879767223 */ /* 0x000fe20000010081 */
[----:B------:R-:W-:Y:S02]  /*289e0*/  HADD2.F32 R129, -RZ, R76.H1_H1 ;  /* 0x3000004cff817230 */ /* 0x000fe40000004100 */
[----:B------:R-:W-:Y:S01]  /*289f0*/  FFMA.FTZ R143, R165, R170, R172 ;  /* 0x000000aaa58f7223 */ /* 0x000fe200000100ac */
[----:B------:R-:W-:Y:S02]  /*28a00*/  HADD2.F32 R121, -RZ, R77.H0_H0 ;  /* 0x2000004dff797230 */ /* 0x000fe40000004100 */
[----:B0-----:R-:W-:Y:S01]  /*28a10*/  FADD.FTZ R107, -R154, R120 ;  /* 0x000000789a6b7221 */ /* 0x001fe20000010100 */
[----:B------:R-:W-:Y:S01]  /*28a20*/  HADD2.F32 R105, -RZ, R82.H0_H0 ;  /* 0x20000052ff697230 */ /* 0x000fe20000004100 */
[----:B------:R-:W-:Y:S01]  /*28a30*/  F2FP.F16.F32.PACK_AB R113, R118, R113 ;  /* 0x000000717671723e */ /* 0x000fe200000000ff */
[----:B------:R-:W-:Y:S02]  /*28a40*/  HADD2.F32 R104, -RZ, R30.H1_H1 ;  /* 0x3000001eff687230 */ /* 0x000fe40000004100 */
[----:B------:R-:W-:Y:S01]  /*28a50*/  FMUL.FTZ R107, R152, R107 ;  /* 0x0000006b986b7220 */ /* 0x000fe20000410000 */
[----:B------:R-:W-:-:S02]  /*28a60*/  HADD2.F32 R106, -RZ, R62.H1_H1 ;  /* 0x3000003eff6a7230 */ /* 0x000fc40000004100 */
[----:B------:R-:W-:Y:S01]  /*28a70*/  FFMA.FTZ R132, R165, R174, R105 ;  /* 0x000000aea5847223 */ /* 0x000fe20000010069 */
[----:B------:R-:W-:Y:S01]  /*28a80*/  FADD.FTZ R105, -R154, R122 ;  /* 0x0000007a9a697221 */ /* 0x000fe20000010100 */
[----:B------:R-:W-:Y:S02]  /*28a90*/  HADD2.F32 R120, -RZ, R31.H0_H0 ;  /* 0x2000001fff787230 */ /* 0x000fe40000004100 */
[----:B------:R-:W-:Y:S02]  /*28aa0*/  HADD2.F32 R122, -RZ, R63.H0_H0 ;  /* 0x2000003fff7a7230 */ /* 0x000fe40000004100 */
[----:B------:R-:W-:Y:S01]  /*28ab0*/  FMUL.FTZ R105, R152, R105 ;  /* 0x0000006998697220 */ /* 0x000fe20000410000 */
[----:B------:R-:W-:Y:S01]  /*28ac0*/  IMAD.WIDE.U32 R170, R112, 0x10, R166 ;  /* 0x0000001070aa7825 */ /* 0x000fe200078e00a6 */
[----:B------:R-:W-:-:S03]  /*28ad0*/  F2FP.F16.F32.PACK_AB R112, R130, R117 ;  /* 0x000000758270723e */ /* 0x000fc600000000ff */
[C---:B------:R-:W-:Y:S01]  /*28ae0*/  FFMA.FTZ R147, R105.reuse, R104, R106 ;  /* 0x0000006869937223 */ /* 0x040fe2000001006a */
[----:B------:R-:W-:Y:S02]  /*28af0*/  HADD2.F32 R104, -RZ, R51.H0_H0 ;  /* 0x20000033ff687230 */ /* 0x000fe40000004100 */
[----:B------:R-:W-:Y:S01]  /*28b00*/  FFMA.FTZ R139, R105, R164, R139 ;  /* 0x000000a4698b7223 */ /* 0x000fe2000001008b */
[----:B------:R-:W-:Y:S02]  /*28b10*/  HADD2.F32 R106, -RZ, R83.H0_H0 ;  /* 0x20000053ff6a7230 */ /* 0x000fe40000004100 */
[----:B------:R-:W-:Y:S01]  /*28b20*/  FADD.FTZ R105, -R154, R128 ;  /* 0x000000809a697221 */ /* 0x000fe20000010100 */
[C---:B------:R-:W-:Y:S01]  /*28b30*/  FFMA.FTZ R151, R107.reuse, R120, R122 ;  /* 0x000000786b977223 */ /* 0x040fe2000001007a */
[----:B------:R-:W-:Y:S02]  /*28b40*/  HADD2.F32 R120, -RZ, R31.H1_H1 ;  /* 0x3000001fff787230 */ /* 0x000fe40000004100 */
[----:B------:R-:W-:Y:S01]  /*28b50*/  FFMA.FTZ R141, R107, R104, R106 ;  /* 0x000000686b8d7223 */ /* 0x000fe2000001006a */
[----:B------:R-:W-:-:S02]  /*28b60*/  HADD2.F32 R122, -RZ, R63.H1_H1 ;  /* 0x3000003fff7a7230 */ /* 0x000fc40000004100 */
[----:B------:R-:W-:Y:S01]  /*28b70*/  FMUL.FTZ R105, R152, R105 ;  /* 0x0000006998697220 */ /* 0x000fe20000410000 */
[----:B------:R-:W-:Y:S02]  /*28b80*/  HADD2.F32 R164, -RZ, R51.H1_H1 ;  /* 0x30000033ffa47230 */ /* 0x000fe40000004100 */
[----:B------:R-:W-:Y:S01]  /*28b90*/  FADD.FTZ R107, -R154, R136 ;  /* 0x000000889a6b7221 */ /* 0x000fe20000010100 */
[----:B------:R-:W-:Y:S02]  /*28ba0*/  HADD2.F32 R104, -RZ, R83.H1_H1 ;  /* 0x30000053ff687230 */ /* 0x000fe40000004100 */
[----:B------:R-:W-:Y:S01]  /*28bb0*/  FFMA.FTZ R153, R105, R120, R122 ;  /* 0x0000007869997223 */ /* 0x000fe2000001007a */
[----:B------:R-:W-:Y:S02]  /*28bc0*/  HADD2.F32 R122, -RZ, R32.H0_H0 ;  /* 0x20000020ff7a7230 */ /* 0x000fe40000004100 */
[----:B------:R-:W-:Y:S01]  /*28bd0*/  FMUL.FTZ R107, R152, R107 ;  /* 0x0000006b986b7220 */ /* 0x000fe20000410000 */
[----:B------:R-:W-:-:S02]  /*28be0*/  HADD2.F32 R106, -RZ, R56.H0_H0 ;  /* 0x20000038ff6a7230 */ /* 0x000fc40000004100 */
[----:B------:R-:W-:Y:S01]  /*28bf0*/  FFMA.FTZ R164, R105, R164, R104 ;  /* 0x000000a469a47223 */ /* 0x000fe20000010068 */
[----:B------:R-:W-:Y:S02]  /*28c00*/  HADD2.F32 R120, -RZ, R52.H0_H0 ;  /* 0x20000034ff787230 */ /* 0x000fe40000004100 */
[----:B------:R-:W-:Y:S01]  /*28c10*/  FADD.FTZ R105, -R154, R140 ;  /* 0x0000008c9a697221 */ /* 0x000fe20000010100 */
[----:B------:R-:W-:Y:S02]  /*28c20*/  HADD2.F32 R104, -RZ, R76.H0_H0 ;  /* 0x2000004cff687230 */ /* 0x000fe40000004100 */
[----:B------:R-:W-:Y:S01]  /*28c30*/  FFMA.FTZ R122, R107, R122, R106 ;  /* 0x0000007a6b7a7223 */ /* 0x000fe2000001006a */
[----:B------:R-:W-:Y:S02]  /*28c40*/  HADD2.F32 R106, -RZ, R56.H1_H1 ;  /* 0x30000038ff6a7230 */ /* 0x000fe40000004100 */
[----:B------:R-:W-:Y:S01]  /*28c50*/  FMUL.FTZ R105, R152, R105 ;  /* 0x0000006998697220 */ /* 0x000fe20000410000 */
[----:B------:R-:W-:-:S02]  /*28c60*/  HADD2.F32 R128, -RZ, R52.H1_H1 ;  /* 0x30000034ff807230 */ /* 0x000fc40000004100 */
[----:B------:R-:W-:Y:S01]  /*28c70*/  FFMA.FTZ R120, R107, R120, R104 ;  /* 0x000000786b787223 */ /* 0x000fe20000010068 */
[----:B------:R-:W-:Y:S02]  /*28c80*/  HADD2.F32 R104, -RZ, R32.H1_H1 ;  /* 0x30000020ff687230 */ /* 0x000fe40000004100 */
[----:B------:R-:W-:Y:S01]  /*28c90*/  FADD.FTZ R107, -R154, R138 ;  /* 0x0000008a9a6b7221 */ /* 0x000fe20000010100 */
[----:B------:R-:W-:Y:S02]  /*28ca0*/  HADD2.F32 R136, -RZ, R33.H0_H0 ;  /* 0x20000021ff887230 */ /* 0x000fe40000004100 */
[C---:B------:R-:W-:Y:S01]  /*28cb0*/  FFMA.FTZ R129, R105.reuse, R128, R129 ;  /* 0x0000008069817223 */ /* 0x040fe20000010081 */
[----:B------:R-:W-:Y:S02]  /*28cc0*/  HADD2.F32 R128, -RZ, R53.H1_H1 ;  /* 0x30000035ff807230 */ /* 0x000fe40000004100 */
[----:B------:R-:W-:Y:S01]  /*28cd0*/  FFMA.FTZ R133, R105, R104, R106 ;  /* 0x0000006869857223 */ /* 0x000fe2000001006a */
[----:B------:R-:W-:-:S02]  /*28ce0*/  HADD2.F32 R104, -RZ, R57.H0_H0 ;  /* 0x20000039ff687230 */ /* 0x000fc40000004100 */
[----:B------:R-:W-:Y:S01]  /*28cf0*/  FMUL.FTZ R107, R152, R107 ;  /* 0x0000006b986b7220 */ /* 0x000fe20000410000 */
[----:B------:R-:W-:Y:S02]  /*28d00*/  HADD2.F32 R106, -RZ, R53.H0_H0 ;  /* 0x20000035ff6a7230 */ /* 0x000fe40000004100 */
[----:B------:R-:W-:Y:S01]  /*28d10*/  FADD.FTZ R105, -R154, R144 ;  /* 0x000000909a697221 */ /* 0x000fe20000010100 */
[----:B------:R-:W-:Y:S02]  /*28d20*/  HADD2.F32 R140, -RZ, R34.H0_H0 ;  /* 0x20000022ff8c7230 */ /* 0x000fe40000004100 */
[C---:B------:R-:W-:Y:S01]  /*28d30*/  FFMA.FTZ R136, R107.reuse, R136, R104 ;  /* 0x000000886b887223 */ /* 0x040fe20000010068 */
[----:B------:R-:W-:Y:S02]  /*28d40*/  HADD2.F32 R104, -RZ, R33.H1_H1 ;  /* 0x30000021ff687230 */ /* 0x000fe40000004100 */
[----:B------:R-:W-:Y:S01]  /*28d50*/  FFMA.FTZ R121, R107, R106, R121 ;  /* 0x0000006a6b797223 */ /* 0x000fe20000010079 */
[----:B------:R-:W-:-:S02]  /*28d60*/  HADD2.F32 R106, -RZ, R57.H1_H1 ;  /* 0x30000039ff6a7230 */ /* 0x000fc40000004100 */
[----:B------:R-:W-:Y:S01]  /*28d70*/  FMUL.FTZ R105, R152, R105 ;  /* 0x0000006998697220 */ /* 0x000fe20000410000 */
[----:B------:R-:W-:Y:S01]  /*28d80*/  HADD2.F32 R107, -RZ, R77.H1_H1 ;  /* 0x3000004dff6b7230 */ /* 0x000fe20000004100 */
[----:B------:R-:W-:Y:S01]  /*28d90*/  F2FP.F16.F32.PACK_AB R120, R129, R120 ;  /* 0x000000788178723e */ /* 0x000fe200000000ff */
        /* <DEDUP_REMOVED lines=9> */
[----:B------:R-:W-:Y:S01]  /*28e30*/  HADD2.F32 R144, -RZ, R35.H0_H0 ;  /* 0x20000023ff907230 */ /* 0x000fe20000004100 */
[----:B------:R-:W-:Y:S01]  /*28e40*/  F2FP.F16.F32.PACK_AB R121, R128, R121 ;  /* 0x000000798079723e */ /* 0x000fe200000000ff */
[----:B------:R-:W-:Y:S02]  /*28e50*/  HADD2.F32 R142, -RZ, R55.H0_H0 ;  /* 0x20000037ff8e7230 */ /* 0x000fe40000004100 */
[C---:B------:R-:W-:Y:S01]  /*28e60*/  FFMA.FTZ R140, R105.reuse, R140, R104 ;  /* 0x0000008c698c7223 */ /* 0x040fe20000010068 */
[----:B------:R-:W-:Y:S01]  /*28e70*/  FFMA.FTZ R135, R105, R106, R135 ;  /* 0x0000006a69877223 */ /* 0x000fe20000010087 */
[----:B------:R-:W-:Y:S01]  /*28e80*/  FADD.FTZ R105, -R154, R148 ;  /* 0x000000949a697221 */ /* 0x000fe20000010100 */
[----:B------:R-:W-:Y:S02]  /*28e90*/  HADD2.F32 R104, -RZ, R34.H1_H1 ;  /* 0x30000022ff687230 */ /* 0x000fe40000004100 */
[----:B------:R-:W-:-:S02]  /*28ea0*/  HADD2.F32 R106, -RZ, R58.H1_H1 ;  /* 0x3000003aff6a7230 */ /* 0x000fc40000004100 */
[----:B------:R-:W-:Y:S01]  /*28eb0*/  FMUL.FTZ R105, R152, R105 ;  /* 0x0000006998697220 */ /* 0x000fe20000410000 */
[----:B------:R-:W-:-:S04]  /*28ec0*/  IMAD.WIDE.U32 R168, R116, 0x10, R158 ;  /* 0x0000001074a87825 */ /* 0x000fc800078e009e */
[C---:B------:R-:W-:Y:S01]  /*28ed0*/  FFMA.FTZ R145, R105.reuse, R104, R106 ;  /* 0x0000006869917223 */ /* 0x040fe2000001006a */
[----:B------:R-:W-:Y:S01]  /*28ee0*/  FFMA.FTZ R138, R105, R138, R107 ;  /* 0x0000008a698a7223 */ /* 0x000fe2000001006b */
[----:B------:R-:W-:Y:S01]  /*28ef0*/  FADD.FTZ R105, -R154, R146 ;  /* 0x000000929a697221 */ /* 0x000fe20000010100 */
[----:B------:R-:W-:Y:S02]  /*28f00*/  HADD2.F32 R104, -RZ, R59.H0_H0 ;  /* 0x2000003bff687230 */ /* 0x000fe40000004100 */
[----:B------:R-:W-:Y:S02]  /*28f10*/  HADD2.F32 R107, -RZ, R79.H0_H0 ;  /* 0x2000004fff6b7230 */ /* 0x000fe40000004100 */
[----:B------:R-:W-:Y:S01]  /*28f20*/  FMUL.FTZ R105, R152, R105 ;  /* 0x0000006998697220 */ /* 0x000fe20000410000 */
[----:B------:R-:W-:Y:S01]  /*28f30*/  HADD2.F32 R106, -RZ, R59.H1_H1 ;  /* 0x3000003bff6a7230 */ /* 0x000fe20000004100 */
[----:B------:R-:W-:Y:S01]  /*28f40*/  F2FP.F16.F32.PACK_AB R118, R145, R140 ;  /* 0x0000008c9176723e */ /* 0x000fe200000000ff */
[----:B------:R-:W-:-:S02]  /*28f50*/  HADD2.F32 R146, -RZ, R55.H1_H1 ;  /* 0x30000037ff927230 */ /* 0x000fc40000004100 */
[C---:B------:R-:W-:Y:S01]  /*28f60*/  FFMA.FTZ R144, R105.reuse, R144, R104 ;  /* 0x0000009069907223 */ /* 0x040fe20000010068 */
[----:B------:R-:W-:Y:S01]  /*28f70*/  FFMA.FTZ R142, R105, R142, R107 ;  /* 0x0000008e698e7223 */ /* 0x000fe2000001006b */
[----:B------:R-:W-:Y:S01]  /*28f80*/  HADD2.F32 R104, -RZ, R35.H1_H1 ;  /* 0x30000023ff687230 */ /* 0x000fe20000004100 */
[----:B------:R-:W-:Y:S01]  /*28f90*/  F2FP.F16.F32.PACK_AB R107, R160, R131 ;  /* 0x00000083a06b723e */ /* 0x000fe200000000ff */
[----:B------:R-:W-:Y:S02]  /*28fa0*/  HADD2.F32 R105, -RZ, R79.H1_H1 ;  /* 0x3000004fff697230 */ /* 0x000fe40000004100 */
[----:B------:R-:W-:-:S04]  /*28fb0*/  IMAD.WIDE.U32 R172, R116, 0x10, R166 ;  /* 0x0000001074ac7825 */ /* 0x000fc800078e00a6 */
[C---:B------:R-:W-:Y:S01]  /*28fc0*/  FFMA.FTZ R155, R149.reuse, R104, R106 ;  /* 0x00000068959b7223 */ /* 0x040fe2000001006a */
[----:B------:R-:W-:Y:S01]  /*28fd0*/  F2FP.F16.F32.PACK_AB R106, R156, R119 ;  /* 0x000000779c6a723e */ /* 0x000fe200000000ff */
[----:B------:R-:W-:Y:S01]  /*28fe0*/  FFMA.FTZ R149, R149, R146, R105 ;  /* 0x0000009295957223 */ /* 0x000fe20000010069 */
[----:B------:R-:W-:Y:S01]  /*28ff0*/  F2FP.F16.F32.PACK_AB R105, R111, R110 ;  /* 0x0000006e6f69723e */ /* 0x000fe200000000ff */
[----:B------:R-:W-:Y:S01]  /*29000*/  IMAD.WIDE.U32 R158, R134, 0x10, R158 ;  /* 0x00000010869e7825 */ /* 0x000fe200078e009e */
[----:B------:R-:W-:Y:S02]  /*29010*/  F2FP.F16.F32.PACK_AB R104, R108, R109 ;  /* 0x0000006d6c68723e */ /* 0x000fe400000000ff */
[----:B------:R-:W-:Y:S01]  /*29020*/  F2FP.F16.F32.PACK_AB R111, R153, R151 ;  /* 0x00000097996f723e */ /* 0x000fe200000000ff */
[----:B------:R-:W-:Y:S01]  /*29030*/  IMAD.WIDE.U32 R166, R134, 0x10, R166 ;  /* 0x0000001086a67825 */ /* 0x000fe200078e00a6 */
        /* <DEDUP_REMOVED lines=8> */
[----:B------:R-:W-:Y:S01]  /*290c0*/  F2FP.F16.F32.PACK_AB R116, R133, R122 ;  /* 0x0000007a8574723e */ /* 0x000fe200000000ff */
[----:B------:R1:W-:Y:S01]  /*290d0*/  STG.E.128 desc[UR8][R172.64], R112 ;  /* 0x00000070ac007986 */ /* 0x0003e2000c101d08 */
[----:B------:R-:W-:-:S02]  /*290e0*/  F2FP.F16.F32.PACK_AB R123, R149, R142 ;  /* 0x0000008e957b723e */ /* 0x000fc400000000ff */
[----:B------:R-:W-:Y:S01]  /*290f0*/  F2FP.F16.F32.PACK_AB R122, R138, R135 ;  /* 0x000000878a7a723e */ /* 0x000fe200000000ff */
[----:B------:R1:W-:Y:S04]  /*29100*/  STG.E.128 desc[UR8][R158.64], R116 ;  /* 0x000000749e007986 */ /* 0x0003e8000c101d08 */
[----:B------:R1:W-:Y:S01]  /*29110*/  STG.E.128 desc[UR8][R166.64], R120 ;  /* 0x00000078a6007986 */ /* 0x0003e2000c101d08 */
[----:B------:R-:W-:Y:S05]  /*29120*/  BRA.U !UP0, `(.L_x_3370) ;  /* 0xfffffd7d08c47547 */ /* 0x000fea000b83ffff */
[----:B------:R-:W-:Y:S05]  /*29130*/  EXIT ;  /* 0x000000000000794d */ /* 0x000fea0003800000 */
.L_x_3371:
        /* <DEDUP_REMOVED lines=12> */
.L_x_22313:


//--------------------- .text._ZN10layer_norm31ln_parallel_residual_fwd_kernelINS_13Kernel_traitsI6__halfS2_S2_S2_fjLj5120ELj1ELj1ELj4ELj16ENS_18Kernel_traits_baseILj5120ES2_S2_S2_S2_fjLj128EEEEELb1ELb1ELb0EEEvNS_9FwdParamsE --------------------------
	.section	.text._ZN10layer_norm31ln_parallel_residual_fwd_kernelINS_13Kernel_traitsI6__halfS2_S2_S2_fjLj5120ELj1ELj1ELj4ELj16ENS_18Kernel_traits_baseILj5120ES2_S2_S2_S2_fjLj128EEEEELb1ELb1ELb0EEEvNS_9FwdParamsE,"ax",@progbits
	.align	128
        .global         _ZN10layer_norm31ln_parallel_residual_fwd_kernelINS_13Kernel_traitsI6__halfS2_S2_S2_fjLj5120ELj1ELj1ELj4ELj16ENS_18Kernel_traits_baseILj5120ES2_S2_S2_S2_fjLj128EEEEELb1ELb1ELb0EEEvNS_9FwdParamsE
        .type           _ZN10layer_norm31ln_parallel_residual_fwd_kernelINS_13Kernel_traitsI6__halfS2_S2_S2_fjLj5120ELj1ELj1ELj4ELj16ENS_18Kernel_traits_baseILj5120ES2_S2_S2_S2_fjLj128EEEEELb1ELb1ELb0EEEvNS_9FwdParamsE,@function
        .size           _ZN10layer_norm31ln_parallel_residual_fwd_kernelINS_13Kernel_traitsI6__halfS2_S2_S2_fjLj5120ELj1ELj1ELj4ELj16ENS_18Kernel_traits_baseILj5120ES2_S2_S2_S2_fjLj128EEEEELb1ELb1ELb0EEEvNS_9FwdParamsE,(.L_x_22314 - _ZN10layer_norm31ln_parallel_residual_fwd_kernelINS_13Kernel_traitsI6__halfS2_S2_S2_fjLj5120ELj1ELj1ELj4ELj16ENS_18Kernel_traits_baseILj5120ES2_S2_S2_S2_fjLj128EEEEELb1ELb1ELb0EEEvNS_9FwdParamsE)
        .other          _ZN10layer_norm31ln_parallel_residual_fwd_kernelINS_13Kernel_traitsI6__halfS2_S2_S2_fjLj5120ELj1ELj1ELj4ELj16ENS_18Kernel_traits_baseILj5120ES2_S2_S2_S2_fjLj128EEEEELb1ELb1ELb0EEEvNS_9FwdParamsE,@"STO_CUDA_ENTRY STV_DEFAULT"
_ZN10layer_norm31ln_parallel_residual_fwd_kernelINS_13Kernel_traitsI6__halfS2_S2_S2_fjLj5120ELj1ELj1ELj4ELj16ENS_18Kernel_traits_baseILj5120ES2_S2_S2_S2_fjLj128EEEEELb1ELb1ELb0EEEvNS_9FwdParamsE:
.text._ZN10layer_norm31ln_parallel_residual_fwd_kernelINS_13Kernel_traitsI6__halfS2_S2_S2_fjLj5120ELj1ELj1ELj4ELj16ENS_18Kernel_traits_baseILj5120ES2_S2_S2_S2_fjLj128EEEEELb1ELb1ELb0EEEvNS_9FwdParamsE:
[----:B------:R-:W-:Y:S01]  /*0000*/  LDC R1, c[0x0][0x37c] ;  /* 0x0000df00ff017b82 */ /* 0x000fe20000000800 */
[----:B------:R-:W0:Y:S07]  /*0010*/  LDCU.U8 UR4, c[0x0][0x464] ;  /* 0x00008c80ff0477ac */ /* 0x000e2e0008000000 */
[----:B------:R-:W1:Y:S01]  /*0020*/  LDC R75, c[0x0][0x45c] ;  /* 0x00011700ff4b7b82 */ /* 0x000e620000000800 */
[----:B------:R-:W2:Y:S07]  /*0030*/  LDCU.64 UR8, c[0x0][0x358] ;  /* 0x00006b00ff0877ac */ /* 0x000eae0008000a00 */
[----:B------:R-:W2:Y:S01]  /*0040*/  LDC R2, c[0x0][0x458] ;  /* 0x00011600ff027b82 */ /* 0x000ea20000000800 */
[----:B------:R-:W3:Y:S07]  /*0050*/  S2R R115, SR_TID.X ;  /* 0x0000000000737919 */ /* 0x000eee0000002100 */
[----:B------:R-:W4:Y:S01]  /*0060*/  LDC R4, c[0x0][0x388] ;  /* 0x0000e200ff047b82 */ /* 0x000f220000000800 */
[----:B0-----:R-:W-:Y:S01]  /*0070*/  ISETP.NE.AND P0, PT, RZ, UR4, PT ;  /* 0x00000004ff007c0c */ /* 0x001fe2000bf05270 */
[----:B------:R-:W0:-:S12]  /*0080*/  LDCU.64 UR4, c[0x0][0x450] ;  /* 0x00008a00ff0477ac */ /* 0x000e180008000a00 */
[----:B-1----:R-:W-:Y:S01]  /*0090*/  @P0 IMAD.MOV.U32 R3, RZ, RZ, R75 ;  /* 0x000000ffff030224 */ /* 0x002fe200078e004b */
[----:B------:R-:W1:Y:S04]  /*00a0*/  @P0 LDC R5, c[0x0][0x460] ;  /* 0x00011800ff050b82 */ /* 0x000e680000000800 */
[----:B--2---:R4:W1:Y:S01]  /*00b0*/  @P0 LDG.E.64 R6, desc[UR8][R2.64] ;  /* 0x0000000802060981 */ /* 0x004862000c1e1b00 */
[----:B0-----:R-:W-:Y:S01]  /*00c0*/  IMAD.U32 R118, RZ, RZ, UR4 ;  /* 0x00000004ff767e24 */ /* 0x001fe2000f8e00ff */
[----:B------:R-:W-:Y:S01]  /*00d0*/  MOV R119, UR5 ;  /* 0x0000000500777c02 */ /* 0x000fe20008000f00 */
[----:B------:R-:W0:Y:S05]  /*00e0*/  LDCU.64 UR4, c[0x0][0x438] ;  /* 0x00008700ff0477ac */ /* 0x000e2a0008000a00 */
[----:B------:R-:W2:Y:S01]  /*00f0*/  @P0 LDG.E.64 R118, desc[UR8][R118.64] ;  /* 0x0000000876760981 */ /* 0x000ea2000c1e1b00 */
[----:B------:R-:W5:Y:S01]  /*0100*/  S2UR UR6, SR_CTAID.X ;  /* 0x00000000000679c3 */ /* 0x000f620000002500 */
[----:B---3--:R-:W-:Y:S01]  /*0110*/  LOP3.LUT R0, R115, 0x1f, RZ, 0xc0, !PT ;  /* 0x0000001f73007812 */ /* 0x008fe200078ec0ff */
[----:B------:R-:W-:Y:S01]  /*0120*/  BSSY.RECONVERGENT B0, `(.L_x_3372) ;  /* 0x0000076000007945 */ /* 0x000fe20003800200 */
[----:B----4-:R-:W-:-:S04]  /*0130*/  SHF.R.S32.HI R3, RZ, 0x1f, R4 ;  /* 0x0000001fff037819 */ /* 0x010fc80000011404 */
[----:B------:R-:W-:Y:S01]  /*0140*/  LEA.HI R3, R3, R4, RZ, 0x3 ;  /* 0x0000000403037211 */ /* 0x000fe200078f18ff */
[----:B------:R-:W5:Y:S03]  /*0150*/  LDC R8, c[0x0][0x360] ;  /* 0x0000d800ff087b82 */ /* 0x000f660000000800 */
[----:B------:R-:W-:Y:S01]  /*0160*/  SHF.R.S32.HI R21, RZ, 0x3, R3 ;  /* 0x00000003ff157819 */ /* 0x000fe20000011403 */
[----:B0-----:R-:W-:-:S04]  /*0170*/  UISETP.NE.U32.AND UP0, UPT, UR4, URZ, UPT ;  /* 0x000000ff0400728c */ /* 0x001fc8000bf05070 */
[----:B------:R-:W-:Y:S01]  /*0180*/  UISETP.NE.AND.EX UP0, UPT, UR5, URZ, UPT, UP0 ;  /* 0x000000ff0500728c */ /* 0x000fe2000bf05300 */
[----:B-----5:R-:W-:Y:S01]  /*0190*/  IMAD R77, R8, UR6, R115 ;  /* 0x00000006084d7c24 */ /* 0x020fe2000f8e0273 */
[----:B-1----:R-:W-:Y:S02]  /*01a0*/  @P0 IADD3 R2, P1, PT, R6, R5, RZ ;  /* 0x0000000506020210 */ /* 0x002fe40007f3e0ff */
[----:B------:R-:W-:-:S03]  /*01b0*/  LOP3.LUT R5, R115, 0x60, RZ, 0xc0, !PT ;  /* 0x0000006073057812 */ /* 0x000fc600078ec0ff */
[----:B------:R-:W-:Y:S01]  /*01c0*/  @P0 IMAD.X R75, RZ, RZ, R7, P1 ;  /* 0x000000ffff4b0224 */ /* 0x000fe200008e0607 */
[----:B------:R-:W-:Y:S01]  /*01d0*/  LOP3.LUT R23, R5, R0, RZ, 0xfc, !PT ;  /* 0x0000000005177212 */ /* 0x000fe200078efcff */
[C---:B--2---:R-:W-:Y:S01]  /*01e0*/  VIADD R4, R118.reuse, 0x9e3779b9 ;  /* 0x9e3779b976047836 */ /* 0x044fe20000000000 */
[----:B------:R-:W-:Y:S01]  /*01f0*/  IADD3 R6, PT, PT, R119, -0x4498517b, RZ ;  /* 0xbb67ae8577067810 */ /* 0x000fe20007ffe0ff */
[----:B------:R-:W-:Y:S01]  /*0200*/  VIADD R7, R118, 0x3c6ef372 ;  /* 0x3c6ef37276077836 */ /* 0x000fe20000000000 */
[----:B------:R-:W-:Y:S01]  /*0210*/  LOP3.LUT R24, R23, 0x7f, RZ, 0x3c, !PT ;  /* 0x0000007f17187812 */ /* 0x000fe200078e3cff */
[C---:B------:R-:W-:Y:S01]  /*0220*/  VIADD R8, R119.reuse, 0x76cf5d0a ;  /* 0x76cf5d0a77087836 */ /* 0x040fe20000000000 */
[--C-:B------:R-:W-:Y:S01]  /*0230*/  SHF.R.U64 R76, R2, 0x2, R75.reuse ;  /* 0x00000002024c7819 */ /* 0x100fe2000000124b */
[C---:B------:R-:W-:Y:S01]  /*0240*/  VIADD R10, R119.reuse, 0x32370b8f ;  /* 0x32370b8f770a7836 */ /* 0x040fe20000000000 */
[C---:B------:R-:W-:Y:S01]  /*0250*/  IADD3 R9, PT, PT, R118.reuse, -0x255992d5, RZ ;  /* 0xdaa66d2b76097810 */ /* 0x040fe20007ffe0ff */
[C---:B------:R-:W-:Y:S01]  /*0260*/  VIADD R11, R118.reuse, 0x78dde6e4 ;  /* 0x78dde6e4760b7836 */ /* 0x040fe20000000000 */
[C---:B------:R-:W-:Y:S01]  /*0270*/  IADD3 R12, PT, PT, R119.reuse, -0x126145ec, RZ ;  /* 0xed9eba14770c7810 */ /* 0x040fe20007ffe0ff */
[C---:B------:R-:W-:Y:S01]  /*0280*/  VIADD R13, R118.reuse, 0x1715609d ;  /* 0x1715609d760d7836 */ /* 0x040fe20000000000 */
[C---:B------:R-:W-:Y:S01]  /*0290*/  IADD3 R15, PT, PT, R118.reuse, -0x4ab325aa, RZ ;  /* 0xb54cda56760f7810 */ /* 0x040fe20007ffe0ff */
[C---:B------:R-:W-:Y:S01]  /*02a0*/  VIADD R14, R119.reuse, 0xa9066899 ;  /* 0xa9066899770e7836 */ /* 0x040fe20000000000 */
[C---:B------:R-:W-:Y:S01]  /*02b0*/  IADD3 R18, PT, PT, R119.reuse, 0x1fd5c5a3, RZ ;  /* 0x1fd5c5a377127810 */ /* 0x040fe20007ffe0ff */
[----:B------:R-:W-:Y:S01]  /*02c0*/  VIADD R16, R119, 0x646e171e ;  /* 0x646e171e77107836 */ /* 0x000fe20000000000 */
[C---:B------:R-:W-:Y:S01]  /*02d0*/  IADD3 R19, PT, PT, R118.reuse, -0x700cb87f, RZ ;  /* 0x8ff3478176137810 */ /* 0x040fe20007ffe0ff */
[C---:B------:R-:W-:Y:S01]  /*02e0*/  VIADD R17, R118.reuse, 0x5384540f ;  /* 0x5384540f76117836 */ /* 0x040fe20000000000 */
[----:B------:R-:W-:Y:S01]  /*02f0*/  SHF.R.U32.HI R75, RZ, 0x2, R75 ;  /* 0x00000002ff4b7819 */ /* 0x000fe2000001164b */
[----:B------:R-:W-:-:S02]  /*0300*/  VIADD R20, R118, 0xf1bbcdc8 ;  /* 0xf1bbcdc876147836 */ /* 0x000fc40000000000 */
[C---:B------:R-:W-:Y:S02]  /*0310*/  VIADD R22, R119.reuse, 0xdb3d7428 ;  /* 0xdb3d742877167836 */ /* 0x040fe40000000000 */
[----:B------:R-:W-:Y:S02]  /*0320*/  VIADD R72, R119, 0x96a522ad ;  /* 0x96a522ad77487836 */ /* 0x000fe40000000000 */
[----:B------:R-:W-:Y:S01]  /*0330*/  IMAD.IADD R3, R21, 0x1, R24 ;  /* 0x0000000115037824 */ /* 0x000fe200078e0218 */
        /* <DEDUP_REMOVED lines=44> */
.L_x_3373:
        /* <DEDUP_REMOVED lines=14> */
[----:B------:R-:W5:Y:S02]  /*06e0*/  @P4 LDG.E.128 R64, desc[UR8][R26.64] ;  /* 0x000000081a404981 */ /* 0x000f64000c1e1d00 */
[----:B------:R-:W0:Y:S01]  /*06f0*/  @P3 LDC.64 R70, c[0x0][0x3d0] ;  /* 0x0000f400ff463b82 */ /* 0x000e220000000a00 */
[C---:B-1----:R-:W-:Y:S01]  /*0700*/  @P0 IMAD.WIDE.U32 R52, R23.reuse, 0x10, R36 ;  /* 0x0000001017340825 */ /* 0x042fe200078e0024 */
[----:B------:R-:W-:Y:S02]  /*0710*/  @P0 IADD3 R23, PT, PT, R23, 0x80, RZ ;  /* 0x0000008017170810 */ /* 0x000fe40007ffe0ff */
[----:B------:R-:W-:Y:S02]  /*0720*/  CS2R R36, SRZ ;  /* 0x0000000000247805 */ /* 0x000fe4000001ff00 */
[----:B------:R-:W-:Y:S01]  /*0730*/  MOV R62, RZ ;  /* 0x000000ff003e7202 */ /* 0x000fe20000000f00 */
[----:B------:R-:W-:Y:S01]  /*0740*/  IMAD.MOV.U32 R46, RZ, RZ, RZ ;  /* 0x000000ffff2e7224 */ /* 0x000fe200078e00ff */
[----:B------:R1:W5:Y:S01]  /*0750*/  @P0 LDG.E.128 R56, desc[UR8][R52.64] ;  /* 0x0000000834380981 */ /* 0x000362000c1e1d00 */
[----:B--2---:R-:W-:-:S04]  /*0760*/  @P1 IMAD.WIDE.U32 R60, R23, 0x10, R44 ;  /* 0x00000010173c1825 */ /* 0x004fc800078e002c */
[----:B------:R-:W-:Y:S01]  /*0770*/  @P1 VIADD R23, R23, 0x80 ;  /* 0x0000008017171836 */ /* 0x000fe20000000000 */
[----:B------:R2:W5:Y:S03]  /*0780*/  @P1 LDG.E.128 R48, desc[UR8][R60.64] ;  /* 0x000000083c301981 */ /* 0x000566000c1e1d00 */
[----:B---3--:R-:W-:-:S04]  /*0790*/  @P2 IMAD.WIDE.U32 R68, R23, 0x10, R68 ;  /* 0x0000001017442825 */ /* 0x008fc800078e0044 */
[----:B------:R-:W-:Y:S01]  /*07a0*/  @P2 VIADD R23, R23, 0x80 ;  /* 0x0000008017172836 */ /* 0x000fe20000000000 */
[----:B------:R3:W5:Y:S03]  /*07b0*/  @P2 LDG.E.128 R40, desc[UR8][R68.64] ;  /* 0x0000000844282981 */ /* 0x000766000c1e1d00 */
[----:B0-----:R-:W-:-:S05]  /*07c0*/  @P3 IMAD.WIDE.U32 R24, R23, 0x10, R70 ;  /* 0x0000001017183825 */ /* 0x001fca00078e0046 */
[----:B------:R3:W5:Y:S01]  /*07d0*/  @P3 LDG.E.128 R32, desc[UR8][R24.64] ;  /* 0x0000000818203981 */ /* 0x000762000c1e1d00 */
[----:B------:R-:W-:Y:S01]  /*07e0*/  CS2R R44, SRZ ;  /* 0x00000000002c7805 */ /* 0x000fe2000001ff00 */
[----:B------:R-:W-:Y:S01]  /*07f0*/  IMAD.MOV.U32 R54, RZ, RZ, RZ ;  /* 0x000000ffff367224 */ /* 0x000fe200078e00ff */
[----:B-1----:R-:W-:Y:S02]  /*0800*/  CS2R R52, SRZ ;  /* 0x0000000000347805 */ /* 0x002fe4000001ff00 */
[----:B--2---:R-:W-:Y:S01]  /*0810*/  CS2R R60, SRZ ;  /* 0x00000000003c7805 */ /* 0x004fe2000001ff00 */
[----:B------:R-:W-:Y:S01]  /*0820*/  @P4 IMAD.MOV.U32 R63, RZ, RZ, RZ ;  /* 0x000000ffff3f4224 */ /* 0x000fe200078e00ff */
[----:B------:R-:W-:Y:S02]  /*0830*/  @P3 CS2R R30, SRZ ;  /* 0x00000000001e3805 */ /* 0x000fe4000001ff00 */
[----:B------:R-:W-:Y:S01]  /*0840*/  @P3 CS2R R28, SRZ ;  /* 0x00000000001c3805 */ /* 0x000fe2000001ff00 */
[----:B------:R-:W-:Y:S01]  /*0850*/  @P0 IMAD.MOV.U32 R55, RZ, RZ, RZ ;  /* 0x000000ffff370224 */ /* 0x000fe200078e00ff */
[----:B------:R-:W-:Y:S01]  /*0860*/  @P1 MOV R47, RZ ;  /* 0x000000ff002f1202 */ /* 0x000fe20000000f00 */
[----:B---3--:R-:W-:-:S07]  /*0870*/  @P2 IMAD.MOV.U32 R39, RZ, RZ, RZ ;  /* 0x000000ffff272224 */ /* 0x008fce00078e00ff */
.L_x_3374:
[----:B------:R-:W-:Y:S05]  /*0880*/  BSYNC.RECONVERGENT B0 ;  /* 0x0000000000007941 */ /* 0x000fea0003800200 */
.L_x_3372:
[----:B------:R-:W0:Y:S02]  /*0890*/  LDCU UR4, c[0x0][0x384] ;  /* 0x00007080ff0477ac */ /* 0x000e240008000800 */
[----:B0-----:R-:W-:-:S06]  /*08a0*/  UISETP.GE.AND UP0, UPT, UR6, UR4, UPT ;  /* 0x000000040600728c */ /* 0x001fcc000bf06270 */
[----:B------:R-:W-:-:S13]  /*08b0*/  PLOP3.LUT P0, PT, PT, PT, UP0, 0x80, 0x8 ;  /* 0x000000000008781c */ /* 0x000fda0003f0f008 */
        /* <DEDUP_REMOVED lines=9> */
[----:B------:R-:W-:Y:S01]  /*0950*/  IMAD R24, R77, -0x326172a9, RZ ;  /* 0xcd9e8d574d187824 */ /* 0x000fe200078e02ff */
[----:B------:R-:W2:Y:S01]  /*0960*/  LDCU UR14, c[0x0][0x400] ;  /* 0x00008000ff0e77ac */ /* 0x000ea20008000800 */
[----:B------:R-:W-:Y:S01]  /*0970*/  IMAD.HI.U32 R69, R23, -0x2daee0ad, RZ ;  /* 0xd2511f5317457827 */ /* 0x000fe200078e00ff */
[----:B------:R-:W3:Y:S03]  /*0980*/  LDCU.64 UR10, c[0x0][0x398] ;  /* 0x00007300ff0a77ac */ /* 0x000ee60008000a00 */
[----:B------:R-:W-:Y:S01]  /*0990*/  IMAD.HI.U32 R27, R25, -0x326172a9, RZ ;  /* 0xcd9e8d57191b7827 */ /* 0x000fe200078e00ff */
[----:B------:R-:W-:Y:S01]  /*09a0*/  LOP3.LUT R6, R6, R26, R69, 0x96, !PT ;  /* 0x0000001a06067212 */ /* 0x000fe200078e9645 */
[----:B------:R-:W4:Y:S02]  /*09b0*/  LDCU.64 UR12, c[0x0][0x3a0] ;  /* 0x00007400ff0c77ac */ /* 0x000f240008000a00 */
[----:B------:R-:W-:Y:S01]  /*09c0*/  IMAD R26, R23, -0x2daee0ad, RZ ;  /* 0xd2511f53171a7824 */ /* 0x000fe200078e02ff */
[----:B------:R-:W-:Y:S01]  /*09d0*/  LOP3.LUT R4, R4, R24, R27, 0x96, !PT ;  /* 0x0000001804047212 */ /* 0x000fe200078e961b */
[----:B------:R-:W-:Y:S01]  /*09e0*/  IMAD R25, R25, -0x326172a9, RZ ;  /* 0xcd9e8d5719197824 */ /* 0x000fe200078e02ff */
[----:B------:R-:W0:Y:S01]  /*09f0*/  LDCU.64 UR16, c[0x0][0x380] ;  /* 0x00007000ff1077ac */ /* 0x000e220008000a00 */
[----:B------:R-:W-:Y:S01]  /*0a00*/  IMAD.HI.U32 R24, R6, -0x326172a9, RZ ;  /* 0xcd9e8d5706187827 */ /* 0x000fe200078e00ff */
[----:B------:R-:W-:-:S03]  /*0a10*/  UPLOP3.LUT UP1, UPT, UPT, UPT, UPT, 0x40, 0x4 ;  /* 0x000000000004789c */ /* 0x000fc60003f2e870 */
[----:B------:R-:W-:Y:S01]  /*0a20*/  IMAD.HI.U32 R23, R4, -0x2daee0ad, RZ ;  /* 0xd2511f5304177827 */ /* 0x000fe200078e00ff */
[----:B------:R-:W-:-:S03]  /*0a30*/  LOP3.LUT R7, R7, R25, R24, 0x96, !PT ;  /* 0x0000001907077212 */ /* 0x000fc600078e9618 */
[----:B------:R-:W-:Y:S01]  /*0a40*/  IMAD R24, R4, -0x2daee0ad, RZ ;  /* 0xd2511f5304187824 */ /* 0x000fe200078e02ff */
[----:B------:R-:W-:Y:S01]  /*0a50*/  LOP3.LUT R8, R8, R26, R23, 0x96, !PT ;  /* 0x0000001a08087212 */ /* 0x000fe200078e9617 */
[----:B------:R-:W-:Y:S02]  /*0a60*/  IMAD R6, R6, -0x326172a9, RZ ;  /* 0xcd9e8d5706067824 */ /* 0x000fe400078e02ff */
[----:B------:R-:W-:-:S04]  /*0a70*/  IMAD.HI.U32 R23, R7, -0x2daee0ad, RZ ;  /* 0xd2511f5307177827 */ /* 0x000fc800078e00ff */
[----:B------:R-:W-:Y:S01]  /*0a80*/  IMAD.HI.U32 R4, R8, -0x326172a9, RZ ;  /* 0xcd9e8d5708047827 */ /* 0x000fe200078e00ff */
[----:B------:R-:W-:-:S03]  /*0a90*/  LOP3.LUT R10, R10, R24, R23, 0x96, !PT ;  /* 0x000000180a0a7212 */ /* 0x000fc600078e9617 */
[----:B------:R-:W-:Y:S01]  /*0aa0*/  IMAD R8, R8, -0x326172a9, RZ ;  /* 0xcd9e8d5708087824 */ /* 0x000fe200078e02ff */
[----:B------:R-:W-:Y:S01]  /*0ab0*/  LOP3.LUT R4, R9, R6, R4, 0x96, !PT ;  /* 0x0000000609047212 */ /* 0x000fe200078e9604 */
[----:B------:R-:W-:Y:S02]  /*0ac0*/  IMAD R9, R7, -0x2daee0ad, RZ ;  /* 0xd2511f5307097824 */ /* 0x000fe400078e02ff */
[----:B------:R-:W-:-:S04]  /*0ad0*/  IMAD.HI.U32 R6, R10, -0x326172a9, RZ ;  /* 0xcd9e8d570a067827 */ /* 0x000fc800078e00ff */
[C---:B------:R-:W-:Y:S01]  /*0ae0*/  IMAD.HI.U32 R7, R4.reuse, -0x2daee0ad, RZ ;  /* 0xd2511f5304077827 */ /* 0x040fe200078e00ff */
[----:B------:R-:W-:Y:S02]  /*0af0*/  LOP3.LUT R6, R11, R8, R6, 0x96, !PT ;  /* 0x000000080b067212 */ /* 0x000fe400078e9606 */
[----:B------:R-:W-:Y:S01]  /*0b00*/  LOP3.LUT R11, R21, 0x7f, RZ, 0xc0, !PT ;  /* 0x0000007f150b7812 */ /* 0x000fe200078ec0ff */
        /* <DEDUP_REMOVED lines=12> */
[----:B------:R-:W-:Y:S01]  /*0bd0*/  IMAD.SHL.U32 R21, R21, 0x2, RZ ;  /* 0x0000000215157824 */ /* 0x000fe200078e00ff */
[----:B------:R-:W-:Y:S01]  /*0be0*/  LOP3.LUT R9, R16, R10, R9, 0x96, !PT ;  /* 0x0000000a10097212 */ /* 0x000fe200078e9609 */
[----:B------:R-:W-:Y:S01]  /*0bf0*/  IMAD R7, R4, -0x2daee0ad, RZ ;  /* 0xd2511f5304077824 */ /* 0x000fe200078e02ff */
[----:B------:R-:W-:Y:S01]  /*0c00*/  VIADDMNMX R10, R11, -R5, RZ, !PT ;  /* 0x800000050b0a7246 */ /* 0x000fe200078001ff */
[----:B------:R-:W-:Y:S01]  /*0c10*/  IMAD R8, R8, -0x326172a9, RZ ;  /* 0xcd9e8d5708087824 */ /* 0x000fe200078e02ff */
[----:B------:R-:W-:Y:S01]  /*0c20*/  LOP3.LUT R21, R21, 0xffffff00, RZ, 0xc0, !PT ;  /* 0xffffff0015157812 */ /* 0x000fe200078ec0ff */
[----:B------:R-:W-:Y:S01]  /*0c30*/  IMAD.HI.U32 R4, R9, -0x326172a9, RZ ;  /* 0xcd9e8d5709047827 */ /* 0x000fe200078e00ff */
[----:B------:R-:W-:-:S03]  /*0c40*/  VIMNMX R10, PT, PT, R10, 0x20, PT ;  /* 0x000000200a0a7848 */ /* 0x000fc60003fe0100 */
[----:B------:R-:W-:Y:S01]  /*0c50*/  IMAD.HI.U32 R5, R6, -0x2daee0ad, RZ ;  /* 0xd2511f5306057827 */ /* 0x000fe200078e00ff */
[----:B------:R-:W-:Y:S02]  /*0c60*/  LOP3.LUT R4, R17, R8, R4, 0x96, !PT ;  /* 0x0000000811047212 */ /* 0x000fe400078e9604 */
[----:B------:R-:W-:Y:S01]  /*0c70*/  LEA R10, R10, R21, 0x3 ;  /* 0x000000150a0a7211 */ /* 0x000fe200078e18ff */
[----:B------:R-:W-:Y:S01]  /*0c80*/  IMAD R0, R0, -0x20, R11 ;  /* 0xffffffe000007824 */ /* 0x000fe200078e020b */
[----:B------:R-:W-:Y:S01]  /*0c90*/  LOP3.LUT R5, R18, R7, R5, 0x96, !PT ;  /* 0x0000000712057212 */ /* 0x000fe200078e9605 */
[----:B------:R-:W-:Y:S01]  /*0ca0*/  IMAD R9, R9, -0x326172a9, RZ ;  /* 0xcd9e8d5709097824 */ /* 0x000fe200078e02ff */
[----:B------:R-:W-:Y:S01]  /*0cb0*/  I2FP.F32.U32 R10, R10 ;  /* 0x0000000a000a7245 */ /* 0x000fe20000201000 */
[----:B------:R-:W-:Y:S01]  /*0cc0*/  IMAD R6, R6, -0x2daee0ad, RZ ;  /* 0xd2511f5306067824 */ /* 0x000fe200078e02ff */
[----:B------:R-:W-:Y:S01]  /*0cd0*/  VIMNMX R0, PT, PT, RZ, R0, !PT ;  /* 0x00000000ff007248 */ /* 0x000fe20007fe0100 */
[----:B------:R-:W-:Y:S01]  /*0ce0*/  IMAD.HI.U32 R7, R5, -0x326172a9, RZ ;  /* 0xcd9e8d5705077827 */ /* 0x000fe200078e00ff */
[----:B------:R0:W0:Y:S02]  /*0cf0*/  MUFU.RCP R74, R10 ;  /* 0x0000000a004a7308 */ /* 0x0000240000001000 */
[----:B------:R-:W-:Y:S01]  /*0d00*/  VIMNMX R0, PT, PT, R0, 0x20, PT ;  /* 0x0000002000007848 */ /* 0x000fe20003fe0100 */
        /* <DEDUP_REMOVED lines=10> */
[----:B------:R-:W-:Y:S02]  /*0db0*/  IMAD.MOV.U32 R0, RZ, RZ, RZ ;  /* 0x000000ffff007224 */ /* 0x000fe400078e00ff */
[----:B------:R-:W-:Y:S02]  /*0dc0*/  IMAD R18, R6, -0x326172a9, RZ ;  /* 0xcd9e8d5706127824 */ /* 0x000fe400078e02ff */
[----:B01234-:R-:W-:-:S07]  /*0dd0*/  IMAD R114, R7, -0x2daee0ad, RZ ;  /* 0xd2511f5307727824 */ /* 0x01ffce00078e02ff */
.L_x_4013:
[----:B------:R-:W-:Y:S01]  /*0de0*/  UIMAD UR4, UR6, UR15, URZ ;  /* 0x0000000f060472a4 */ /* 0x000fe2000f8e02ff */
[----:B------:R-:W-:Y:S01]  /*0df0*/  LOP3.LUT P0, RZ, R78, 0x200, RZ, 0xc0, !PT ;  /* 0x000002004eff7812 */ /* 0x000fe2000780c0ff */
[----:B------:R-:W-:Y:S02]  /*0e00*/  BSSY.RECONVERGENT B0, `(.L_x_3375) ;  /* 0x0000966000007945 */ /* 0x000fe40003800200 */
[----:B------:R-:W-:-:S04]  /*0e10*/  USHF.R.S32.HI UR5, URZ, 0x1f, UR4 ;  /* 0x0000001fff057899 */ /* 0x000fc80008011404 */
[----:B------:R-:W-:-:S06]  /*0e20*/  ULEA.HI UR5, UR5, UR4, URZ, 0x3 ;  /* 0x0000000405057291 */ /* 0x000fcc000f8f18ff */
[----:B------:R-:W-:-:S04]  /*0e30*/  MOV R4, UR5 ;  /* 0x0000000500047c02 */ /* 0x000fc80008000f00 */
[----:B------:R-:W-:-:S05]  /*0e40*/  LEA.HI.SX32 R4, R4, R115, 0x1d ;  /* 0x0000007304047211 */ /* 0x000fca00078feaff */
[----:B------:R-:W-:Y:S01]  /*0e50*/  IMAD.MOV.U32 R115, RZ, RZ, R4 ;  /* 0x000000ffff737224 */ /* 0x000fe200078e0004 */
[----:B01234-:R-:W-:Y:S06]  /*0e60*/  @!P0 BRA `(.L_x_3376) ;  /* 0x00000094007c8947 */ /* 0x01ffec0003800000 */
        /* <DEDUP_REMOVED lines=32> */
.L_x_3380:
        /* <DEDUP_REMOVED lines=13> */
.L_x_3382:
[----:B------:R-:W-:Y:S05]  /*1140*/  BSYNC.RECONVERGENT B2 ;  /* 0x0000000000027941 */ /* 0x000fea0003800200 */
.L_x_3381:
        /* <DEDUP_REMOVED lines=20> */
[C---:B------:R-:W-:Y:S02]  /*1290*/  VIADD R5, R119.reuse, 0x32370b8f ;  /* 0x32370b8f77057836 */ /* 0x040fe40000000000 */
[----:B------:R-:W-:-:S03]  /*12a0*/  VIADD R79, R119, 0x1fd5c5a3 ;  /* 0x1fd5c5a3774f7836 */ /* 0x000fc60000000000 */
        /* <DEDUP_REMOVED lines=38> */
.L_x_3379:
[----:B------:R-:W-:Y:S05]  /*1510*/  BSYNC.RECONVERGENT B1 ;  /* 0x0000000000017941 */ /* 0x000fea0003800200 */
.L_x_3378:
        /* <DEDUP_REMOVED lines=9> */
[----:B------:R-:W-:-:S02]  /*15b0*/  @P1 HADD2.F32 R2, -RZ, R20.H0_H0 ;  /* 0x20000014ff021230 */ /* 0x000fc40000004100 */
[----:B0-----:R-:W-:Y:S01]  /*15c0*/  FMUL.FTZ R80, R80, R123 ;  /* 0x0000007b50507220 */ /* 0x001fe20000410000 */
[----:B-1----:R-:W-:-:S04]  /*15d0*/  FSETP.GTU.FTZ.AND P2, PT, R5, R122, PT ;  /* 0x0000007a0500720b */ /* 0x002fc80003f5c000 */
[----:B------:R-:W-:Y:S01]  /*15e0*/  FSEL R5, R80, RZ, !P2 ;  /* 0x000000ff50057208 */ /* 0x000fe20005000000 */
[----:B------:R-:W-:Y:S01]  /*15f0*/  IMAD.MOV.U32 R80, RZ, RZ, 0x2 ;  /* 0x00000002ff507424 */ /* 0x000fe200078e00ff */
        /* <DEDUP_REMOVED lines=14> */
.L_x_3385:
        /* <DEDUP_REMOVED lines=13> */
.L_x_3387:
[----:B------:R-:W-:Y:S05]  /*17b0*/  BSYNC.RECONVERGENT B2 ;  /* 0x0000000000027941 */ /* 0x000fea0003800200 */
.L_x_3386:
[----:B------:R-:W-:Y:S01]  /*17c0*/  LOP3.LUT R18, R0, R121, R119, 0x96, !PT ;  /* 0x0000007900127212 */ /* 0x000fe200078e9677 */
[----:B------:R-:W-:-:S04]  /*17d0*/  IMAD.WIDE.U32 R116, R77, -0x326172a9, RZ ;  /* 0xcd9e8d574d747825 */ /* 0x000fc800078e00ff */
[----:B------:R-:W-:Y:S01]  /*17e0*/  VIADD R79, R118, 0x9e3779b9 ;  /* 0x9e3779b9764f7836 */ /* 0x000fe20000000000 */
[----:B------:R-:W-:Y:S01]  /*17f0*/  LOP3.LUT R117, R75, R117, R118, 0x96, !PT ;  /* 0x000000754b757212 */ /* 0x000fe200078e9676 */
[----:B------:R-:W-:-:S04]  /*1800*/  IMAD.WIDE.U32 R18, R18, -0x326172a9, RZ ;  /* 0xcd9e8d5712127825 */ /* 0x000fc800078e00ff */
[----:B------:R-:W-:Y:S01]  /*1810*/  IMAD.MOV.U32 R2, RZ, RZ, R115 ;  /* 0x000000ffff027224 */ /* 0x000fe200078e0073 */
[----:B------:R-:W-:Y:S01]  /*1820*/  LOP3.LUT R79, R79, R116, R19, 0x96, !PT ;  /* 0x000000744f4f7212 */ /* 0x000fe200078e9613 */
[----:B------:R-:W-:Y:S01]  /*1830*/  IMAD.WIDE.U32 R116, R117, -0x2daee0ad, RZ ;  /* 0xd2511f5375747825 */ /* 0x000fe200078e00ff */
[----:B------:R-:W-:-:S03]  /*1840*/  IADD3 R19, PT, PT, R119, -0x4498517b, RZ ;  /* 0xbb67ae8577137810 */ /* 0x000fc60007ffe0ff */
[----:B------:R-:W-:Y:S01]  /*1850*/  IMAD.MOV.U32 R80, RZ, RZ, RZ ;  /* 0x000000ffff507224 */ /* 0x000fe200078e00ff */
[----:B------:R-:W-:Y:S01]  /*1860*/  LOP3.LUT R19, R19, R120, R117, 0x96, !PT ;  /* 0x0000007813137212 */ /* 0x000fe200078e9675 */
[----:B------:R-:W-:-:S04]  /*1870*/  IMAD.WIDE.U32 R120, R79, -0x2daee0ad, RZ ;  /* 0xd2511f534f787825 */ /* 0x000fc800078e00ff */
[----:B------:R-:W-:-:S05]  /*1880*/  VIADD R79, R119, 0x76cf5d0a ;  /* 0x76cf5d0a774f7836 */ /* 0x000fca0000000000 */
[----:B------:R-:W-:Y:S01]  /*1890*/  LOP3.LUT R79, R79, R116, R121, 0x96, !PT ;  /* 0x000000744f4f7212 */ /* 0x000fe200078e9679 */
[----:B------:R-:W-:-:S04]  /*18a0*/  IMAD.WIDE.U32 R116, R19, -0x326172a9, RZ ;  /* 0xcd9e8d5713747825 */ /* 0x000fc800078e00ff */
[----:B------:R-:W-:-:S05]  /*18b0*/  VIADD R19, R118, 0x3c6ef372 ;  /* 0x3c6ef37276137836 */ /* 0x000fca0000000000 */
[----:B------:R-:W-:Y:S01]  /*18c0*/  LOP3.LUT R117, R19, R18, R117, 0x96, !PT ;  /* 0x0000001213757212 */ /* 0x000fe200078e9675 */
[----:B------:R-:W-:Y:S01]  /*18d0*/  IMAD.WIDE.U32 R18, R79, -0x326172a9, RZ ;  /* 0xcd9e8d574f127825 */ /* 0x000fe200078e00ff */
[----:B------:R-:W-:-:S04]  /*18e0*/  IADD3 R79, PT, PT, R118, -0x255992d5, RZ ;  /* 0xdaa66d2b764f7810 */ /* 0x000fc80007ffe0ff */
        /* <DEDUP_REMOVED lines=8> */
[----:B------:R-:W-:-:S04]  /*1970*/  IADD3 R19, PT, PT, R118, 0x78dde6e4, RZ ;  /* 0x78dde6e476137810 */ /* 0x000fc80007ffe0ff */
        /* <DEDUP_REMOVED lines=29> */
[----:B------:R-:W-:Y:S01]  /*1b50*/  VIADD R79, R119, 0x96a522ad ;  /* 0x96a522ad774f7836 */ /* 0x000fe20000000000 */
[----:B------:R-:W-:-:S04]  /*1b60*/  MOV R115, R116 ;  /* 0x0000007400737202 */ /* 0x000fc80000000f00 */
[----:B------:R-:W-:-:S07]  /*1b70*/  LOP3.LUT R72, R79, R120, R117, 0x96, !PT ;  /* 0x000000784f487212 */ /* 0x000fce00078e9675 */
.L_x_3384:
[----:B------:R-:W-:Y:S05]  /*1b80*/  BSYNC.RECONVERGENT B1 ;  /* 0x0000000000017941 */ /* 0x000fea0003800200 */
.L_x_3383:
[----:B------:R-:W-:Y:S01]  /*1b90*/  I2FP.F32.U32 R2, R2 ;  /* 0x0000000200027245 */ /* 0x000fe20000201000 */
[----:B------:R-:W-:Y:S01]  /*1ba0*/  HADD2.F32 R68, -RZ, R68.H1_H1 ;  /* 0x30000044ff447230 */ /* 0x000fe20000004100 */
[----:B------:R-:W-:Y:S01]  /*1bb0*/  ISETP.NE.AND P3, PT, R80, 0x1, PT ;  /* 0x000000015000780c */ /* 0x000fe20003f65270 */
[----:B------:R-:W-:Y:S01]  /*1bc0*/  BSSY.RECONVERGENT B1, `(.L_x_3388) ;  /* 0x0000060000017945 */ /* 0x000fe20003800200 */
[----:B------:R-:W-:Y:S01]  /*1bd0*/  LOP3.LUT R78, R78, 0xfffffff7, RZ, 0xc0, !PT ;  /* 0xfffffff74e4e7812 */ /* 0x000fe200078ec0ff */
[----:B------:R-:W-:Y:S01]  /*1be0*/  FFMA.FTZ R79, R2, R109, 1.1641532182693481445e-10 ;  /* 0x2f000000024f7423 */ /* 0x000fe2000001006d */
[----:B------:R-:W-:Y:S01]  /*1bf0*/  FMUL.FTZ R68, R68, R123 ;  /* 0x0000007b44447220 */ /* 0x000fe20000410000 */
[----:B------:R-:W-:Y:S02]  /*1c00*/  @P1 HADD2.F32 R2, -RZ, R20.H1_H1 ;  /* 0x30000014ff021230 */ /* 0x000fe40000004100 */
[----:B------:R-:W-:Y:S01]  /*1c10*/  IMAD.MOV.U32 R90, RZ, RZ, 0x2 ;  /* 0x00000002ff5a7424 */ /* 0x000fe200078e00ff */
[----:B------:R-:W-:-:S04]  /*1c20*/  FSETP.GTU.FTZ.AND P2, PT, R79, R122, PT ;  /* 0x0000007a4f00720b */ /* 0x000fc80003f5c000 */
        /* <DEDUP_REMOVED lines=15> */
.L_x_3390:
        /* <DEDUP_REMOVED lines=13> */
.L_x_3392:
[----:B------:R-:W-:Y:S05]  /*1df0*/  BSYNC.RECONVERGENT B2 ;  /* 0x0000000000027941 */ /* 0x000fea0003800200 */
.L_x_3391:
[----:B------:R-:W-:Y:S01]  /*1e00*/  LOP3.LUT R18, R0, R125, R119, 0x96, !PT ;  /* 0x0000007d00127212 */ /* 0x000fe200078e9677 */
[----:B------:R-:W-:Y:S01]  /*1e10*/  IMAD.WIDE.U32 R120, R77, -0x326172a9, RZ ;  /* 0xcd9e8d574d787825 */ /* 0x000fe200078e00ff */
[----:B------:R-:W-:Y:S02]  /*1e20*/  IADD3 R89, PT, PT, R118, -0x61c88647, RZ ;  /* 0x9e3779b976597810 */ /* 0x000fe40007ffe0ff */
[----:B------:R-:W-:Y:S01]  /*1e30*/  MOV R2, R115 ;  /* 0x0000007300027202 */ /* 0x000fe20000000f00 */
[----:B------:R-:W-:Y:S01]  /*1e40*/  IMAD.WIDE.U32 R18, R18, -0x326172a9, RZ ;  /* 0xcd9e8d5712127825 */ /* 0x000fe200078e00ff */
[----:B------:R-:W-:-:S03]  /*1e50*/  LOP3.LUT R121, R75, R121, R118, 0x96, !PT ;  /* 0x000000794b797212 */ /* 0x000fc600078e9676 */
        /* <DEDUP_REMOVED lines=51> */
[----:B------:R-:W-:Y:S02]  /*2190*/  VIADD R89, R119, 0x96a522ad ;  /* 0x96a522ad77597836 */ /* 0x000fe40000000000 */
[----:B------:R-:W-:-:S03]  /*21a0*/  IMAD.MOV.U32 R115, RZ, RZ, R120 ;  /* 0x000000ffff737224 */ /* 0x000fc600078e0078 */
[----:B------:R-:W-:-:S07]  /*21b0*/  LOP3.LUT R72, R89, R124, R121, 0x96, !PT ;  /* 0x0000007c59487212 */ /* 0x000fce00078e9679 */
.L_x_3389:
[----:B------:R-:W-:Y:S05]  /*21c0*/  BSYNC.RECONVERGENT B1 ;  /* 0x0000000000017941 */ /* 0x000fea0003800200 */
.L_x_3388:
[----:B------:R-:W-:Y:S01]  /*21d0*/  I2FP.F32.U32 R2, R2 ;  /* 0x0000000200027245 */ /* 0x000fe20000201000 */
[----:B------:R-:W-:Y:S01]  /*21e0*/  BSSY.RECONVERGENT B1, `(.L_x_3393) ;  /* 0x0000062000017945 */ /* 0x000fe20003800200 */
[----:B------:R-:W-:Y:S01]  /*21f0*/  ISETP.NE.AND P2, PT, R90, 0x1, PT ;  /* 0x000000015a00780c */ /* 0x000fe20003f45270 */
[----:B------:R-:W-:Y:S01]  /*2200*/  HFMA2 R68, -RZ, RZ, 0, 1.1920928955078125e-07 ;  /* 0x00000002ff447431 */ /* 0x000fe200000001ff */
[----:B------:R-:W-:Y:S01]  /*2210*/  LOP3.LUT R78, R78, 0xfffffffb, RZ, 0xc0, !PT ;  /* 0xfffffffb4e4e7812 */ /* 0x000fe200078ec0ff */
[----:B------:R-:W-:Y:S01]  /*2220*/  FFMA.FTZ R89, R2, R109, 1.1641532182693481445e-10 ;  /* 0x2f00000002597423 */ /* 0x000fe2000001006d */
[----:B------:R-:W-:-:S04]  /*2230*/  HADD2.F32 R2, -RZ, R69.H0_H0 ;  /* 0x20000045ff027230 */ /* 0x000fc80000004100 */
[----:B------:R-:W-:Y:S01]  /*2240*/  FSETP.GTU.FTZ.AND P3, PT, R89, R122, PT ;  /* 0x0000007a5900720b */ /* 0x000fe20003f7c000 */
[----:B------:R-:W-:Y:S01]  /*2250*/  FMUL.FTZ R2, R2, R123 ;  /* 0x0000007b02027220 */ /* 0x000fe20000410000 */
[----:B------:R-:W-:-:S04]  /*2260*/  @P1 HADD2.F32 R89, -RZ, R21.H0_H0 ;  /* 0x20000015ff591230 */ /* 0x000fc80000004100 */
        /* <DEDUP_REMOVED lines=15> */
.L_x_3395:
        /* <DEDUP_REMOVED lines=13> */
.L_x_3397:
[----:B------:R-:W-:Y:S05]  /*2430*/  BSYNC.RECONVERGENT B2 ;  /* 0x0000000000027941 */ /* 0x000fea0003800200 */
.L_x_3396:
[----:B------:R-:W-:Y:S01]  /*2440*/  LOP3.LUT R18, R0, R125, R119, 0x96, !PT ;  /* 0x0000007d00127212 */ /* 0x000fe200078e9677 */
[----:B------:R-:W-:-:S04]  /*2450*/  IMAD.WIDE.U32 R120, R77, -0x326172a9, RZ ;  /* 0xcd9e8d574d787825 */ /* 0x000fc800078e00ff */
[----:B------:R-:W-:Y:S02]  /*2460*/  HFMA2 R68, -RZ, RZ, 0, 0 ;  /* 0x00000000ff447431 */ /* 0x000fe400000001ff */
[----:B------:R-:W-:Y:S01]  /*2470*/  VIADD R89, R118, 0x9e3779b9 ;  /* 0x9e3779b976597836 */ /* 0x000fe20000000000 */
[----:B------:R-:W-:Y:S01]  /*2480*/  LOP3.LUT R121, R75, R121, R118, 0x96, !PT ;  /* 0x000000794b797212 */ /* 0x000fe200078e9676 */
[----:B------:R-:W-:-:S04]  /*2490*/  IMAD.WIDE.U32 R18, R18, -0x326172a9, RZ ;  /* 0xcd9e8d5712127825 */ /* 0x000fc800078e00ff */
[----:B------:R-:W-:Y:S01]  /*24a0*/  IMAD.MOV.U32 R2, RZ, RZ, R115 ;  /* 0x000000ffff027224 */ /* 0x000fe200078e0073 */
        /* <DEDUP_REMOVED lines=50> */
[----:B------:R-:W-:-:S03]  /*27d0*/  IADD3 R89, PT, PT, R119, -0x695add53, RZ ;  /* 0x96a522ad77597810 */ /* 0x000fc60007ffe0ff */
[----:B------:R-:W-:Y:S01]  /*27e0*/  IMAD.MOV.U32 R115, RZ, RZ, R120 ;  /* 0x000000ffff737224 */ /* 0x000fe200078e0078 */
[----:B------:R-:W-:-:S07]  /*27f0*/  LOP3.LUT R72, R89, R124, R121, 0x96, !PT ;  /* 0x0000007c59487212 */ /* 0x000fce00078e9679 */
.L_x_3394:
[----:B------:R-:W-:Y:S05]  /*2800*/  BSYNC.RECONVERGENT B1 ;  /* 0x0000000000017941 */ /* 0x000fea0003800200 */
.L_x_3393:
[----:B------:R-:W-:Y:S01]  /*2810*/  I2FP.F32.U32 R2, R2 ;  /* 0x0000000200027245 */ /* 0x000fe20000201000 */
[----:B------:R-:W-:Y:S01]  /*2820*/  BSSY.RECONVERGENT B1, `(.L_x_3398) ;  /* 0x0000062000017945 */ /* 0x000fe20003800200 */
[----:B------:R-:W-:Y:S01]  /*2830*/  LOP3.LUT R78, R78, 0xfffffffd, RZ, 0xc0, !PT ;  /* 0xfffffffd4e4e7812 */ /* 0x000fe200078ec0ff */
[----:B------:R-:W-:Y:S02]  /*2840*/  IMAD.MOV.U32 R99, RZ, RZ, 0x2 ;  /* 0x00000002ff637424 */ /* 0x000fe400078e00ff */
[----:B------:R-:W-:Y:S01]  /*2850*/  FFMA.FTZ R89, R2, R109, 1.1641532182693481445e-10 ;  /* 0x2f00000002597423 */ /* 0x000fe2000001006d */
[----:B------:R-:W-:-:S04]  /*2860*/  HADD2.F32 R2, -RZ, R69.H1_H1 ;  /* 0x30000045ff027230 */ /* 0x000fc80000004100 */
[----:B------:R-:W-:Y:S01]  /*2870*/  FSETP.GTU.FTZ.AND P2, PT, R89, R122, PT ;  /* 0x0000007a5900720b */ /* 0x000fe20003f5c000 */
[----:B------:R-:W-:-:S05]  /*2880*/  FMUL.FTZ R2, R2, R123 ;  /* 0x0000007b02027220 */ /* 0x000fca0000410000 */
[----:B------:R-:W-:Y:S01]  /*2890*/  FSEL R89, R2, RZ, !P2 ;  /* 0x000000ff02597208 */ /* 0x000fe20005000000 */
[----:B------:R-:W-:Y:S01]  /*28a0*/  @P1 HADD2.F32 R2, -RZ, R21.H1_H1 ;  /* 0x30000015ff021230 */ /* 0x000fe20000004100 */
[----:B------:R-:W-:-:S04]  /*28b0*/  PLOP3.LUT P2, PT, P2, PT, PT, 0x8, 0x80 ;  /* 0x000000000080781c */ /* 0x000fc8000174e170 */
[----:B------:R-:W-:Y:S01]  /*28c0*/  @P1 FADD.FTZ R89, R2, R89 ;  /* 0x0000005902591221 */ /* 0x000fe20000010000 */
[----:B------:R-:W-:-:S04]  /*28d0*/  IMAD.MOV.U32 R2, RZ, RZ, R18 ;  /* 0x000000ffff027224 */ /* 0x000fc800078e0012 */
[----:B------:R-:W-:-:S04]  /*28e0*/  F2FP.F16.F32.PACK_AB R121, RZ, R89 ;  /* 0x00000059ff79723e */ /* 0x000fc800000000ff */
[----:B------:R-:W-:Y:S02]  /*28f0*/  @P2 LOP3.LUT R78, R78, 0x2, RZ, 0xfc, !PT ;  /* 0x000000024e4e2812 */ /* 0x000fe400078efcff */
[----:B------:R-:W-:-:S13]  /*2900*/  ISETP.NE.AND P2, PT, R68, 0x1, PT ;  /* 0x000000014400780c */ /* 0x000fda0003f45270 */
        /* <DEDUP_REMOVED lines=9> */
.L_x_3400:
        /* <DEDUP_REMOVED lines=13> */
.L_x_3402:
[----:B------:R-:W-:Y:S05]  /*2a70*/  BSYNC.RECONVERGENT B2 ;  /* 0x0000000000027941 */ /* 0x000fea0003800200 */
.L_x_3401:
[----:B------:R-:W-:Y:S01]  /*2a80*/  LOP3.LUT R18, R0, R125, R119, 0x96, !PT ;  /* 0x0000007d00127212 */ /* 0x000fe200078e9677 */
[----:B------:R-:W-:-:S04]  /*2a90*/  IMAD.WIDE.U32 R68, R77, -0x326172a9, RZ ;  /* 0xcd9e8d574d447825 */ /* 0x000fc800078e00ff */
[----:B------:R-:W-:Y:S01]  /*2aa0*/  VIADD R99, R118, 0x9e3779b9 ;  /* 0x9e3779b976637836 */ /* 0x000fe20000000000 */
[----:B------:R-:W-:Y:S01]  /*2ab0*/  LOP3.LUT R69, R75, R69, R118, 0x96, !PT ;  /* 0x000000454b457212 */ /* 0x000fe200078e9676 */
[----:B------:R-:W-:-:S05]  /*2ac0*/  IMAD.WIDE.U32 R18, R18, -0x326172a9, RZ ;  /* 0xcd9e8d5712127825 */ /* 0x000fca00078e00ff */
[----:B------:R-:W-:Y:S01]  /*2ad0*/  LOP3.LUT R99, R99, R68, R19, 0x96, !PT ;  /* 0x0000004463637212 */ /* 0x000fe200078e9613 */
[----:B------:R-:W-:Y:S01]  /*2ae0*/  IMAD.WIDE.U32 R68, R69, -0x2daee0ad, RZ ;  /* 0xd2511f5345447825 */ /* 0x000fe200078e00ff */
[----:B------:R-:W-:-:S04]  /*2af0*/  IADD3 R19, PT, PT, R119, -0x4498517b, RZ ;  /* 0xbb67ae8577137810 */ /* 0x000fc80007ffe0ff */
[----:B------:R-:W-:Y:S01]  /*2b00*/  LOP3.LUT R19, R19, R124, R69, 0x96, !PT ;  /* 0x0000007c13137212 */ /* 0x000fe200078e9645 */
[----:B------:R-:W-:Y:S01]  /*2b10*/  IMAD.WIDE.U32 R124, R99, -0x2daee0ad, RZ ;  /* 0xd2511f53637c7825 */ /* 0x000fe200078e00ff */
[----:B------:R-:W-:-:S03]  /*2b20*/  IADD3 R99, PT, PT, R118, -0x255992d5, RZ ;  /* 0xdaa66d2b76637810 */ /* 0x000fc60007ffe0ff */
[----:B------:R-:W-:-:S05]  /*2b30*/  VIADD R69, R119, 0x76cf5d0a ;  /* 0x76cf5d0a77457836 */ /* 0x000fca0000000000 */
[----:B------:R-:W-:Y:S01]  /*2b40*/  LOP3.LUT R2, R69, R68, R125, 0x96, !PT ;  /* 0x0000004445027212 */ /* 0x000fe200078e967d */
[----:B------:R-:W-:-:S04]  /*2b50*/  IMAD.WIDE.U32 R68, R19, -0x326172a9, RZ ;  /* 0xcd9e8d5713447825 */ /* 0x000fc800078e00ff */
[----:B------:R-:W-:-:S05]  /*2b60*/  VIADD R19, R118, 0x3c6ef372 ;  /* 0x3c6ef37276137836 */ /* 0x000fca0000000000 */
[----:B------:R-:W-:Y:S01]  /*2b70*/  LOP3.LUT R69, R19, R18, R69, 0x96, !PT ;  /* 0x0000001213457212 */ /* 0x000fe200078e9645 */
[----:B------:R-:W-:-:S05]  /*2b80*/  IMAD.WIDE.U32 R18, R2, -0x326172a9, RZ ;  /* 0xcd9e8d5702127825 */ /* 0x000fca00078e00ff */
[----:B------:R-:W-:Y:S01]  /*2b90*/  LOP3.LUT R99, R99, R68, R19, 0x96, !PT ;  /* 0x0000004463637212 */ /* 0x000fe200078e9613 */
[----:B------:R-:W-:-:S04]  /*2ba0*/  IMAD.WIDE.U32 R68, R69, -0x2daee0ad, RZ ;  /* 0xd2511f5345447825 */ /* 0x000fc800078e00ff */
[----:B------:R-:W-:-:S05]  /*2bb0*/  VIADD R19, R119, 0x32370b8f ;  /* 0x32370b8f77137836 */ /* 0x000fca0000000000 */
[----:B------:R-:W-:Y:S01]  /*2bc0*/  LOP3.LUT R19, R19, R124, R69, 0x96, !PT ;  /* 0x0000007c13137212 */ /* 0x000fe200078e9645 */
[----:B------:R-:W-:-:S04]  /*2bd0*/  IMAD.WIDE.U32 R124, R99, -0x2daee0ad, RZ ;  /* 0xd2511f53637c7825 */ /* 0x000fc800078e00ff */
[----:B------:R-:W-:Y:S02]  /*2be0*/  VIADD R69, R119, 0xed9eba14 ;  /* 0xed9eba1477457836 */ /* 0x000fe40000000000 */
[----:B------:R-:W-:-:S03]  /*2bf0*/  VIADD R99, R118, 0x1715609d ;  /* 0x1715609d76637836 */ /* 0x000fc60000000000 */
[----:B------:R-:W-:Y:S01]  /*2c00*/  LOP3.LUT R2, R69, R68, R125, 0x96, !PT ;  /* 0x0000004445027212 */ /* 0x000fe200078e967d */
[----:B------:R-:W-:Y:S01]  /*2c10*/  IMAD.WIDE.U32 R68, R19, -0x326172a9, RZ ;  /* 0xcd9e8d5713447825 */ /* 0x000fe200078e00ff */
[----:B------:R-:W-:-:S04]  /*2c20*/  IADD3 R19, PT, PT, R118, 0x78dde6e4, RZ ;  /* 0x78dde6e476137810 */ /* 0x000fc80007ffe0ff */
[----:B------:R-:W-:Y:S01]  /*2c30*/  LOP3.LUT R69, R19, R18, R69, 0x96, !PT ;  /* 0x0000001213457212 */ /* 0x000fe200078e9645 */
[----:B------:R-:W-:-:S05]  /*2c40*/  IMAD.WIDE.U32 R18, R2, -0x326172a9, RZ ;  /* 0xcd9e8d5702127825 */ /* 0x000fca00078e00ff */
[----:B------:R-:W-:Y:S01]  /*2c50*/  LOP3.LUT R99, R99, R68, R19, 0x96, !PT ;  /* 0x0000004463637212 */ /* 0x000fe200078e9613 */
[----:B------:R-:W-:-:S04]  /*2c60*/  IMAD.WIDE.U32 R68, R69, -0x2daee0ad, RZ ;  /* 0xd2511f5345447825 */ /* 0x000fc800078e00ff */
[----:B------:R-:W-:-:S05]  /*2c70*/  VIADD R19, R119, 0xa9066899 ;  /* 0xa906689977137836 */ /* 0x000fca0000000000 */
[----:B------:R-:W-:Y:S01]  /*2c80*/  LOP3.LUT R19, R19, R124, R69, 0x96, !PT ;  /* 0x0000007c13137212 */ /* 0x000fe200078e9645 */
[----:B------:R-:W-:Y:S01]  /*2c90*/  IMAD.WIDE.U32 R124, R99, -0x2daee0ad, RZ ;  /* 0xd2511f53637c7825 */ /* 0x000fe200078e00ff */
[----:B------:R-:W-:-:S03]  /*2ca0*/  IADD3 R69, PT, PT, R119, 0x646e171e, RZ ;  /* 0x646e171e77457810 */ /* 0x000fc60007ffe0ff */
[----:B------:R-:W-:Y:S01]  /*2cb0*/  VIADD R99, R118, 0x5384540f ;  /* 0x5384540f76637836 */ /* 0x000fe20000000000 */
[----:B------:R-:W-:Y:S01]  /*2cc0*/  LOP3.LUT R2, R69, R68, R125, 0x96, !PT ;  /* 0x0000004445027212 */ /* 0x000fe200078e967d */
[----:B------:R-:W-:-:S04]  /*2cd0*/  IMAD.WIDE.U32 R68, R19, -0x326172a9, RZ ;  /* 0xcd9e8d5713447825 */ /* 0x000fc800078e00ff */
[----:B------:R-:W-:-:S05]  /*2ce0*/  VIADD R19, R118, 0xb54cda56 ;  /* 0xb54cda5676137836 */ /* 0x000fca0000000000 */
[----:B------:R-:W-:Y:S01]  /*2cf0*/  LOP3.LUT R69, R19, R18, R69, 0x96, !PT ;  /* 0x0000001213457212 */ /* 0x000fe200078e9645 */
[----:B------:R-:W-:-:S05]  /*2d00*/  IMAD.WIDE.U32 R18, R2, -0x326172a9, RZ ;  /* 0xcd9e8d5702127825 */ /* 0x000fca00078e00ff */
[----:B------:R-:W-:Y:S01]  /*2d10*/  LOP3.LUT R99, R99, R68, R19, 0x96, !PT ;  /* 0x0000004463637212 */ /* 0x000fe200078e9613 */
[----:B------:R-:W-:Y:S01]  /*2d20*/  IMAD.WIDE.U32 R68, R69, -0x2daee0ad, RZ ;  /* 0xd2511f5345447825 */ /* 0x000fe200078e00ff */
[----:B------:R-:W-:-:S04]  /*2d30*/  IADD3 R19, PT, PT, R119, 0x1fd5c5a3, RZ ;  /* 0x1fd5c5a377137810 */ /* 0x000fc80007ffe0ff */
        /* <DEDUP_REMOVED lines=8> */
[----:B------:R-:W-:-:S04]  /*2dc0*/  IMAD.WIDE.U32 R18, R2, -0x326172a9, RZ ;  /* 0xcd9e8d5702127825 */ /* 0x000fc800078e00ff */
[----:B------:R-:W-:Y:S01]  /*2dd0*/  IMAD.MOV.U32 R2, RZ, RZ, R115 ;  /* 0x000000ffff027224 */ /* 0x000fe200078e0073 */
[----:B------:R-:W-:Y:S01]  /*2de0*/  LOP3.LUT R19, R99, R68, R19, 0x96, !PT ;  /* 0x0000004463137212 */ /* 0x000fe200078e9613 */
[----:B------:R-:W-:-:S04]  /*2df0*/  IMAD.WIDE.U32 R68, R69, -0x2daee0ad, RZ ;  /* 0xd2511f5345447825 */ /* 0x000fc800078e00ff */
[----:B------:R-:W-:Y:S01]  /*2e00*/  VIADD R99, R119, 0x96a522ad ;  /* 0x96a522ad77637836 */ /* 0x000fe20000000000 */
[----:B------:R-:W-:-:S04]  /*2e10*/  MOV R115, R68 ;  /* 0x0000004400737202 */ /* 0x000fc80000000f00 */
[----:B------:R-:W-:Y:S01]  /*2e20*/  LOP3.LUT R72, R99, R124, R69, 0x96, !PT ;  /* 0x0000007c63487212 */ /* 0x000fe200078e9645 */
[----:B------:R-:W-:-:S07]  /*2e30*/  IMAD.MOV.U32 R99, RZ, RZ, RZ ;  /* 0x000000ffff637224 */ /* 0x000fce00078e00ff */
.L_x_3399:
[----:B------:R-:W-:Y:S05]  /*2e40*/  BSYNC.RECONVERGENT B1 ;  /* 0x0000000000017941 */ /* 0x000fea0003800200 */
.L_x_3398:
[----:B------:R-:W-:Y:S01]  /*2e50*/  I2FP.F32.U32 R2, R2 ;  /* 0x0000000200027245 */ /* 0x000fe20000201000 */
[----:B------:R-:W-:Y:S01]  /*2e60*/  BSSY.RECONVERGENT B1, `(.L_x_3403) ;  /* 0x0000060000017945 */ /* 0x000fe20003800200 */
[----:B------:R-:W-:Y:S01]  /*2e70*/  ISETP.NE.AND P3, PT, R99, 0x1, PT ;  /* 0x000000016300780c */ /* 0x000fe20003f65270 */
[----:B------:R-:W-:Y:S02]  /*2e80*/  IMAD.MOV.U32 R68, RZ, RZ, 0x2 ;  /* 0x00000002ff447424 */ /* 0x000fe400078e00ff */
[----:B------:R-:W-:Y:S01]  /*2e90*/  FFMA.FTZ R69, R2, R109, 1.1641532182693481445e-10 ;  /* 0x2f00000002457423 */ /* 0x000fe2000001006d */
[----:B------:R-:W-:-:S04]  /*2ea0*/  HADD2.F32 R2, -RZ, R70.H0_H0 ;  /* 0x20000046ff027230 */ /* 0x000fc80000004100 */
[----:B------:R-:W-:Y:S01]  /*2eb0*/  FSETP.GTU.FTZ.AND P2, PT, R69, R122, PT ;  /* 0x0000007a4500720b */ /* 0x000fe20003f5c000 */
[----:B------:R-:W-:Y:S01]  /*2ec0*/  FMUL.FTZ R2, R2, R123 ;  /* 0x0000007b02027220 */ /* 0x000fe20000410000 */
[----:B------:R-:W-:-:S04]  /*2ed0*/  @P1 HADD2.F32 R69, -RZ, R22.H0_H0 ;  /* 0x20000016ff451230 */ /* 0x000fc80000004100 */
[----:B------:R-:W-:Y:S02]  /*2ee0*/  FSEL R90, R2, RZ, !P2 ;  /* 0x000000ff025a7208 */ /* 0x000fe40005000000 */
[----:B------:R-:W-:Y:S02]  /*2ef0*/  PLOP3.LUT P2, PT, P2, PT, PT, 0x8, 0x80 ;  /* 0x000000000080781c */ /* 0x000fe4000174e170 */
[----:B------:R-:W-:Y:S01]  /*2f00*/  MOV R2, R18 ;  /* 0x0000001200027202 */ /* 0x000fe20000000f00 */
        /* <DEDUP_REMOVED lines=11> */
.L_x_3405:
        /* <DEDUP_REMOVED lines=13> */
.L_x_3407:
[----:B------:R-:W-:Y:S05]  /*3090*/  BSYNC.RECONVERGENT B2 ;  /* 0x0000000000027941 */ /* 0x000fea0003800200 */
.L_x_3406:
[----:B------:R-:W-:Y:S01]  /*30a0*/  LOP3.LUT R18, R0, R127, R119, 0x96, !PT ;  /* 0x0000007f00127212 */ /* 0x000fe200078e9677 */
[----:B------:R-:W-:Y:S01]  /*30b0*/  IMAD.WIDE.U32 R68, R77, -0x326172a9, RZ ;  /* 0xcd9e8d574d447825 */ /* 0x000fe200078e00ff */
[----:B------:R-:W-:-:S03]  /*30c0*/  IADD3 R99, PT, PT, R118, -0x61c88647, RZ ;  /* 0x9e3779b976637810 */ /* 0x000fc60007ffe0ff */
[----:B------:R-:W-:Y:S01]  /*30d0*/  IMAD.WIDE.U32 R18, R18, -0x326172a9, RZ ;  /* 0xcd9e8d5712127825 */ /* 0x000fe200078e00ff */
[----:B------:R-:W-:-:S04]  /*30e0*/  LOP3.LUT R69, R75, R69, R118, 0x96, !PT ;  /* 0x000000454b457212 */ /* 0x000fc800078e9676 */
        /* <DEDUP_REMOVED lines=11> */
[----:B------:R-:W-:Y:S01]  /*31a0*/  IMAD.WIDE.U32 R18, R2, -0x326172a9, RZ ;  /* 0xcd9e8d5702127825 */ /* 0x000fe200078e00ff */
[----:B------:R-:W-:-:S04]  /*31b0*/  MOV R2, R115 ;  /* 0x0000007300027202 */ /* 0x000fc80000000f00 */
[----:B------:R-:W-:Y:S01]  /*31c0*/  LOP3.LUT R19, R99, R68, R19, 0x96, !PT ;  /* 0x0000004463137212 */ /* 0x000fe200078e9613 */
[----:B------:R-:W-:-:S04]  /*31d0*/  IMAD.WIDE.U32 R68, R69, -0x2daee0ad, RZ ;  /* 0xd2511f5345447825 */ /* 0x000fc800078e00ff */
[----:B------:R-:W-:-:S05]  /*31e0*/  VIADD R99, R119, 0x32370b8f ;  /* 0x32370b8f77637836 */ /* 0x000fca0000000000 */
[----:B------:R-:W-:Y:S01]  /*31f0*/  LOP3.LUT R126, R99, R126, R69, 0x96, !PT ;  /* 0x0000007e637e7212 */ /* 0x000fe200078e9645 */
[C---:B------:R-:W-:Y:S01]  /*3200*/  VIADD R99, R118.reuse, 0xb54cda56 ;  /* 0xb54cda5676637836 */ /* 0x040fe20000000000 */
[----:B------:R-:W-:-:S03]  /*3210*/  IADD3 R69, PT, PT, R118, 0x78dde6e4, RZ ;  /* 0x78dde6e476457810 */ /* 0x000fc60007ffe0ff */
[----:B------:R-:W-:-:S05]  /*3220*/  IMAD.WIDE.U32 R126, R126, -0x326172a9, RZ ;  /* 0xcd9e8d577e7e7825 */ /* 0x000fca00078e00ff */
[----:B------:R-:W-:Y:S01]  /*3230*/  LOP3.LUT R127, R69, R18, R127, 0x96, !PT ;  /* 0x00000012457f7212 */ /* 0x000fe200078e967f */
[----:B------:R-:W-:-:S04]  /*3240*/  IMAD.WIDE.U32 R18, R19, -0x2daee0ad, RZ ;  /* 0xd2511f5313127825 */ /* 0x000fc800078e00ff */
[----:B------:R-:W-:-:S05]  /*3250*/  VIADD R69, R119, 0xed9eba14 ;  /* 0xed9eba1477457836 */ /* 0x000fca0000000000 */
[----:B------:R-:W-:Y:S01]  /*3260*/  LOP3.LUT R69, R69, R68, R19, 0x96, !PT ;  /* 0x0000004445457212 */ /* 0x000fe200078e9613 */
[----:B------:R-:W-:-:S04]  /*3270*/  VIADD R19, R118, 0x1715609d ;  /* 0x1715609d76137836 */ /* 0x000fc80000000000 */
[----:B------:R-:W-:-:S05]  /*3280*/  IMAD.WIDE.U32 R68, R69, -0x326172a9, RZ ;  /* 0xcd9e8d5745447825 */ /* 0x000fca00078e00ff */
[----:B------:R-:W-:Y:S01]  /*3290*/  LOP3.LUT R69, R19, R126, R69, 0x96, !PT ;  /* 0x0000007e13457212 */ /* 0x000fe200078e9645 */
[----:B------:R-:W-:Y:S01]  /*32a0*/  IMAD.WIDE.U32 R126, R127, -0x2daee0ad, RZ ;  /* 0xd2511f537f7e7825 */ /* 0x000fe200078e00ff */
[----:B------:R-:W-:-:S04]  /*32b0*/  IADD3 R19, PT, PT, R119, -0x56f99767, RZ ;  /* 0xa906689977137810 */ /* 0x000fc80007ffe0ff */
[----:B------:R-:W-:-:S05]  /*32c0*/  LOP3.LUT R19, R19, R18, R127, 0x96, !PT ;  /* 0x0000001213137212 */ /* 0x000fca00078e967f */
[----:B------:R-:W-:-:S05]  /*32d0*/  IMAD.WIDE.U32 R18, R19, -0x326172a9, RZ ;  /* 0xcd9e8d5713127825 */ /* 0x000fca00078e00ff */
        /* <DEDUP_REMOVED lines=20> */
[----:B------:R-:W-:Y:S02]  /*3420*/  VIADD R99, R119, 0x96a522ad ;  /* 0x96a522ad77637836 */ /* 0x000fe40000000000 */
[----:B------:R-:W-:Y:S02]  /*3430*/  IMAD.MOV.U32 R115, RZ, RZ, R68 ;  /* 0x000000ffff737224 */ /* 0x000fe400078e0044 */
[----:B------:R-:W-:Y:S01]  /*3440*/  IMAD.MOV.U32 R68, RZ, RZ, RZ ;  /* 0x000000ffff447224 */ /* 0x000fe200078e00ff */
[----:B------:R-:W-:-:S07]  /*3450*/  LOP3.LUT R72, R99, R126, R69, 0x96, !PT ;  /* 0x0000007e63487212 */ /* 0x000fce00078e9645 */
.L_x_3404:
[----:B------:R-:W-:Y:S05]  /*3460*/  BSYNC.RECONVERGENT B1 ;  /* 0x0000000000017941 */ /* 0x000fea0003800200 */
.L_x_3403:
[----:B------:R-:W-:Y:S01]  /*3470*/  I2FP.F32.U32 R2, R2 ;  /* 0x0000000200027245 */ /* 0x000fe20000201000 */
[----:B------:R-:W-:Y:S01]  /*3480*/  HADD2.F32 R70, -RZ, R70.H1_H1 ;  /* 0x30000046ff467230 */ /* 0x000fe20000004100 */
[----:B------:R-:W-:Y:S01]  /*3490*/  ISETP.NE.AND P4, PT, R68, 0x1, PT ;  /* 0x000000014400780c */ /* 0x000fe20003f85270 */
[----:B------:R-:W-:Y:S01]  /*34a0*/  BSSY.RECONVERGENT B1, `(.L_x_3408) ;  /* 0x000005e000017945 */ /* 0x000fe20003800200 */
[----:B------:R-:W-:Y:S02]  /*34b0*/  HFMA2 R125, -RZ, RZ, 0, 1.1920928955078125e-07 ;  /* 0x00000002ff7d7431 */ /* 0x000fe400000001ff */
[----:B------:R-:W-:Y:S01]  /*34c0*/  FFMA.FTZ R69, R2, R109, 1.1641532182693481445e-10 ;  /* 0x2f00000002457423 */ /* 0x000fe2000001006d */
[----:B------:R-:W-:Y:S01]  /*34d0*/  FMUL.FTZ R70, R70, R123 ;  /* 0x0000007b46467220 */ /* 0x000fe20000410000 */
[----:B------:R-:W-:-:S03]  /*34e0*/  @P1 HADD2.F32 R2, -RZ, R22.H1_H1 ;  /* 0x30000016ff021230 */ /* 0x000fc60000004100 */
        /* <DEDUP_REMOVED lines=15> */
.L_x_3410:
        /* <DEDUP_REMOVED lines=13> */
.L_x_3412:
[----:B------:R-:W-:Y:S05]  /*36b0*/  BSYNC.RECONVERGENT B2 ;  /* 0x0000000000027941 */ /* 0x000fea0003800200 */
.L_x_3411:
[----:B------:R-:W-:Y:S01]  /*36c0*/  LOP3.LUT R18, R0, R127, R119, 0x96, !PT ;  /* 0x0000007f00127212 */ /* 0x000fe200078e9677 */
[----:B------:R-:W-:-:S04]  /*36d0*/  IMAD.WIDE.U32 R68, R77, -0x326172a9, RZ ;  /* 0xcd9e8d574d447825 */ /* 0x000fc800078e00ff */
[----:B------:R-:W-:Y:S01]  /*36e0*/  VIADD R127, R118, 0x9e3779b9 ;  /* 0x9e3779b9767f7836 */ /* 0x000fe20000000000 */
[----:B------:R-:W-:Y:S01]  /*36f0*/  LOP3.LUT R69, R75, R69, R118, 0x96, !PT ;  /* 0x000000454b457212 */ /* 0x000fe200078e9676 */
[----:B------:R-:W-:-:S04]  /*3700*/  IMAD.WIDE.U32 R18, R18, -0x326172a9, RZ ;  /* 0xcd9e8d5712127825 */ /* 0x000fc800078e00ff */
[----:B------:R-:W-:Y:S01]  /*3710*/  VIADD R125, R118, 0x3c6ef372 ;  /* 0x3c6ef372767d7836 */ /* 0x000fe20000000000 */
[----:B------:R-:W-:Y:S01]  /*3720*/  LOP3.LUT R127, R127, R68, R19, 0x96, !PT ;  /* 0x000000447f7f7212 */ /* 0x000fe200078e9613 */
[----:B------:R-:W-:-:S04]  /*3730*/  IMAD.WIDE.U32 R68, R69, -0x2daee0ad, RZ ;  /* 0xd2511f5345447825 */ /* 0x000fc800078e00ff */
[----:B------:R-:W-:Y:S02]  /*3740*/  VIADD R19, R119, 0xbb67ae85 ;  /* 0xbb67ae8577137836 */ /* 0x000fe40000000000 */
[----:B------:R-:W-:-:S03]  /*3750*/  IMAD.MOV.U32 R2, RZ, RZ, R115 ;  /* 0x000000ffff027224 */ /* 0x000fc600078e0073 */
        /* <DEDUP_REMOVED lines=10> */
[----:B------:R-:W-:-:S04]  /*3800*/  IADD3 R125, PT, PT, R119, 0x32370b8f, RZ ;  /* 0x32370b8f777d7810 */ /* 0x000fc80007ffe0ff */
[----:B------:R-:W-:Y:S01]  /*3810*/  LOP3.LUT R126, R125, R126, R69, 0x96, !PT ;  /* 0x0000007e7d7e7212 */ /* 0x000fe200078e9645 */
[C---:B------:R-:W-:Y:S02]  /*3820*/  VIADD R69, R118.reuse, 0x78dde6e4 ;  /* 0x78dde6e476457836 */ /* 0x040fe40000000000 */
[----:B------:R-:W-:Y:S02]  /*3830*/  VIADD R125, R118, 0xb54cda56 ;  /* 0xb54cda56767d7836 */ /* 0x000fe40000000000 */
[----:B------:R-:W-:-:S05]  /*3840*/  IMAD.WIDE.U32 R126, R126, -0x326172a9, RZ ;  /* 0xcd9e8d577e7e7825 */ /* 0x000fca00078e00ff */
[----:B------:R-:W-:Y:S01]  /*3850*/  LOP3.LUT R127, R69, R18, R127, 0x96, !PT ;  /* 0x00000012457f7212 */ /* 0x000fe200078e967f */
[----:B------:R-:W-:-:S04]  /*3860*/  IMAD.WIDE.U32 R18, R19, -0x2daee0ad, RZ ;  /* 0xd2511f5313127825 */ /* 0x000fc800078e00ff */
[----:B------:R-:W-:-:S05]  /*3870*/  VIADD R69, R119, 0xed9eba14 ;  /* 0xed9eba1477457836 */ /* 0x000fca0000000000 */
[----:B------:R-:W-:Y:S02]  /*3880*/  LOP3.LUT R69, R69, R68, R19, 0x96, !PT ;  /* 0x0000004445457212 */ /* 0x000fe400078e9613 */
[----:B------:R-:W-:-:S03]  /*3890*/  IADD3 R19, PT, PT, R118, 0x1715609d, RZ ;  /* 0x1715609d76137810 */ /* 0x000fc60007ffe0ff */
[----:B------:R-:W-:-:S05]  /*38a0*/  IMAD.WIDE.U32 R68, R69, -0x326172a9, RZ ;  /* 0xcd9e8d5745447825 */ /* 0x000fca00078e00ff */
[----:B------:R-:W-:Y:S01]  /*38b0*/  LOP3.LUT R69, R19, R126, R69, 0x96, !PT ;  /* 0x0000007e13457212 */ /* 0x000fe200078e9645 */
[----:B------:R-:W-:-:S04]  /*38c0*/  IMAD.WIDE.U32 R126, R127, -0x2daee0ad, RZ ;  /* 0xd2511f537f7e7825 */ /* 0x000fc800078e00ff */
[----:B------:R-:W-:-:S05]  /*38d0*/  VIADD R19, R119, 0xa9066899 ;  /* 0xa906689977137836 */ /* 0x000fca0000000000 */
[----:B------:R-:W-:-:S05]  /*38e0*/  LOP3.LUT R19, R19, R18, R127, 0x96, !PT ;  /* 0x0000001213137212 */ /* 0x000fca00078e967f */
[----:B------:R-:W-:-:S05]  /*38f0*/  IMAD.WIDE.U32 R18, R19, -0x326172a9, RZ ;  /* 0xcd9e8d5713127825 */ /* 0x000fca00078e00ff */
        /* <DEDUP_REMOVED lines=11> */
[----:B------:R-:W-:-:S03]  /*39b0*/  IADD3 R19, PT, PT, R118, -0xe443238, RZ ;  /* 0xf1bbcdc876137810 */ /* 0x000fc60007ffe0ff */
        /* <DEDUP_REMOVED lines=8> */
[----:B------:R-:W-:-:S03]  /*3a40*/  IADD3 R125, PT, PT, R119, -0x695add53, RZ ;  /* 0x96a522ad777d7810 */ /* 0x000fc60007ffe0ff */
[----:B------:R-:W-:Y:S01]  /*3a50*/  IMAD.MOV.U32 R115, RZ, RZ, R68 ;  /* 0x000000ffff737224 */ /* 0x000fe200078e0044 */
[----:B------:R-:W-:Y:S01]  /*3a60*/  LOP3.LUT R72, R125, R126, R69, 0x96, !PT ;  /* 0x0000007e7d487212 */ /* 0x000fe200078e9645 */
[----:B------:R-:W-:-:S07]  /*3a70*/  HFMA2 R125, -RZ, RZ, 0, 0 ;  /* 0x00000000ff7d7431 */ /* 0x000fce00000001ff */
.L_x_3409:
[----:B------:R-:W-:Y:S05]  /*3a80*/  BSYNC.RECONVERGENT B1 ;  /* 0x0000000000017941 */ /* 0x000fea0003800200 */
.L_x_3408:
[----:B------:R-:W-:Y:S01]  /*3a90*/  I2FP.F32.U32 R2, R2 ;  /* 0x0000000200027245 */ /* 0x000fe20000201000 */
[----:B------:R-:W-:Y:S01]  /*3aa0*/  BSSY.RECONVERGENT B1, `(.L_x_3413) ;  /* 0x0000060000017945 */ /* 0x000fe20003800200 */
[----:B------:R-:W-:-:S03]  /*3ab0*/  ISETP.NE.AND P5, PT, R125, 0x1, PT ;  /* 0x000000017d00780c */ /* 0x000fc60003fa5270 */
[----:B------:R-:W-:Y:S01]  /*3ac0*/  FFMA.FTZ R69, R2, R109, 1.1641532182693481445e-10 ;  /* 0x2f00000002457423 */ /* 0x000fe2000001006d */
[----:B------:R-:W-:-:S04]  /*3ad0*/  HADD2.F32 R2, -RZ, R71.H0_H0 ;  /* 0x20000047ff027230 */ /* 0x000fc80000004100 */
[----:B------:R-:W-:Y:S01]  /*3ae0*/  FSETP.GTU.FTZ.AND P4, PT, R69, R122, PT ;  /* 0x0000007a4500720b */ /* 0x000fe20003f9c000 */
[----:B------:R-:W-:Y:S01]  /*3af0*/  FMUL.FTZ R2, R2, R123 ;  /* 0x0000007b02027220 */ /* 0x000fe20000410000 */
[----:B------:R-:W-:-:S04]  /*3b00*/  @P1 HADD2.F32 R69, -RZ, R23.H0_H0 ;  /* 0x20000017ff451230 */ /* 0x000fc80000004100 */
[----:B------:R-:W-:Y:S01]  /*3b10*/  FSEL R100, R2, RZ, !P4 ;  /* 0x000000ff02647208 */ /* 0x000fe20006000000 */
[----:B------:R-:W-:Y:S01]  /*3b20*/  IMAD.MOV.U32 R2, RZ, RZ, 0x2 ;  /* 0x00000002ff027424 */ /* 0x000fe200078e00ff */
        /* <DEDUP_REMOVED lines=13> */
.L_x_3415:
        /* <DEDUP_REMOVED lines=13> */
.L_x_3417:
[----:B------:R-:W-:Y:S05]  /*3cd0*/  BSYNC.RECONVERGENT B2 ;  /* 0x0000000000027941 */ /* 0x000fea0003800200 */
.L_x_3416:
[----:B------:R-:W-:Y:S01]  /*3ce0*/  LOP3.LUT R18, R0, R131, R119, 0x96, !PT ;  /* 0x0000008300127212 */ /* 0x000fe200078e9677 */
[----:B------:R-:W-:-:S04]  /*3cf0*/  IMAD.WIDE.U32 R128, R77, -0x326172a9, RZ ;  /* 0xcd9e8d574d807825 */ /* 0x000fc800078e00ff */
[----:B------:R-:W-:Y:S01]  /*3d00*/  VIADD R126, R118, 0x9e3779b9 ;  /* 0x9e3779b9767e7836 */ /* 0x000fe20000000000 */
[----:B------:R-:W-:Y:S01]  /*3d10*/  LOP3.LUT R68, R75, R129, R118, 0x96, !PT ;  /* 0x000000814b447212 */ /* 0x000fe200078e9676 */
[----:B------:R-:W-:-:S04]  /*3d20*/  IMAD.WIDE.U32 R18, R18, -0x326172a9, RZ ;  /* 0xcd9e8d5712127825 */ /* 0x000fc800078e00ff */
[----:B------:R-:W-:Y:S01]  /*3d30*/  IMAD.WIDE.U32 R68, R68, -0x2daee0ad, RZ ;  /* 0xd2511f5344447825 */ /* 0x000fe200078e00ff */
[----:B------:R-:W-:Y:S02]  /*3d40*/  LOP3.LUT R126, R126, R128, R19, 0x96, !PT ;  /* 0x000000807e7e7212 */ /* 0x000fe400078e9613 */
[C---:B------:R-:W-:Y:S01]  /*3d50*/  IADD3 R128, PT, PT, R119.reuse, -0x4498517b, RZ ;  /* 0xbb67ae8577807810 */ /* 0x040fe20007ffe0ff */
[----:B------:R-:W-:Y:S02]  /*3d60*/  VIADD R2, R119, 0x32370b8f ;  /* 0x32370b8f77027836 */ /* 0x000fe40000000000 */
[----:B------:R-:W-:Y:S01]  /*3d70*/  IMAD.WIDE.U32 R126, R126, -0x2daee0ad, RZ ;  /* 0xd2511f537e7e7825 */ /* 0x000fe200078e00ff */
[----:B------:R-:W-:-:S03]  /*3d80*/  LOP3.LUT R128, R128, R130, R69, 0x96, !PT ;  /* 0x0000008280807212 */ /* 0x000fc600078e9645 */
[----:B------:R-:W-:Y:S02]  /*3d90*/  VIADD R130, R119, 0x76cf5d0a ;  /* 0x76cf5d0a77827836 */ /* 0x000fe40000000000 */
[----:B------:R-:W-:-:S03]  /*3da0*/  IMAD.WIDE.U32 R128, R128, -0x326172a9, RZ ;  /* 0xcd9e8d5780807825 */ /* 0x000fc600078e00ff */
[----:B------:R-:W-:Y:S01]  /*3db0*/  LOP3.LUT R130, R130, R68, R127, 0x96, !PT ;  /* 0x0000004482827212 */ /* 0x000fe200078e967f */
[----:B------:R-:W-:Y:S02]  /*3dc0*/  VIADD R68, R118, 0x3c6ef372 ;  /* 0x3c6ef37276447836 */ /* 0x000fe40000000000 */
[----:B------:R-:W-:Y:S02]  /*3dd0*/  VIADD R72, R119, 0x96a522ad ;  /* 0x96a522ad77487836 */ /* 0x000fe40000000000 */
[----:B------:R-:W-:Y:S01]  /*3de0*/  IMAD.WIDE.U32 R130, R130, -0x326172a9, RZ ;  /* 0xcd9e8d5782827825 */ /* 0x000fe200078e00ff */
[----:B------:R-:W-:Y:S02]  /*3df0*/  LOP3.LUT R68, R68, R18, R129, 0x96, !PT ;  /* 0x0000001244447212 */ /* 0x000fe400078e9681 */
[----:B------:R-:W-:-:S03]  /*3e00*/  IADD3 R18, PT, PT, R118, -0x255992d5, RZ ;  /* 0xdaa66d2b76127810 */ /* 0x000fc60007ffe0ff */
[----:B------:R-:W-:Y:S01]  /*3e10*/  IMAD.WIDE.U32 R68, R68, -0x2daee0ad, RZ ;  /* 0xd2511f5344447825 */ /* 0x000fe200078e00ff */
[----:B------:R-:W-:-:S04]  /*3e20*/  LOP3.LUT R18, R18, R128, R131, 0x96, !PT ;  /* 0x0000008012127212 */ /* 0x000fc800078e9683 */
[----:B------:R-:W-:Y:S01]  /*3e30*/  LOP3.LUT R2, R2, R126, R69, 0x96, !PT ;  /* 0x0000007e02027212 */ /* 0x000fe200078e9645 */
[----:B------:R-:W-:-:S04]  /*3e40*/  IMAD.WIDE.U32 R18, R18, -0x2daee0ad, RZ ;  /* 0xd2511f5312127825 */ /* 0x000fc800078e00ff */
[----:B------:R-:W-:Y:S01]  /*3e50*/  IMAD.WIDE.U32 R128, R2, -0x326172a9, RZ ;  /* 0xcd9e8d5702807825 */ /* 0x000fe200078e00ff */
[----:B------:R-:W-:-:S03]  /*3e60*/  IADD3 R2, PT, PT, R119, -0x126145ec, RZ ;  /* 0xed9eba1477027810 */ /* 0x000fc60007ffe0ff */
[----:B------:R-:W-:Y:S01]  /*3e70*/  VIADD R126, R118, 0x78dde6e4 ;  /* 0x78dde6e4767e7836 */ /* 0x000fe20000000000 */
[----:B------:R-:W-:Y:S01]  /*3e80*/  LOP3.LUT R2, R2, R68, R19, 0x96, !PT ;  /* 0x0000004402027212 */ /* 0x000fe200078e9613 */
[----:B------:R-:W-:-:S03]  /*3e90*/  VIADD R68, R118, 0x1715609d ;  /* 0x1715609d76447836 */ /* 0x000fc60000000000 */
        /* <DEDUP_REMOVED lines=8> */
[----:B------:R-:W-:-:S04]  /*3f20*/  IMAD.WIDE.U32 R128, R2, -0x326172a9, RZ ;  /* 0xcd9e8d5702807825 */ /* 0x000fc800078e00ff */
[----:B------:R-:W-:Y:S01]  /*3f30*/  VIADD R2, R119, 0x646e171e ;  /* 0x646e171e77027836 */ /* 0x000fe20000000000 */
[----:B------:R-:W-:-:S04]  /*3f40*/  LOP3.LUT R18, R18, R130, R129, 0x96, !PT ;  /* 0x0000008212127212 */ /* 0x000fc800078e9681 */
[----:B------:R-:W-:Y:S01]  /*3f50*/  LOP3.LUT R2, R2, R126, R69, 0x96, !PT ;  /* 0x0000007e02027212 */ /* 0x000fe200078e9645 */
[----:B------:R-:W-:-:S04]  /*3f60*/  IMAD.WIDE.U32 R18, R18, -0x2daee0ad, RZ ;  /* 0xd2511f5312127825 */ /* 0x000fc800078e00ff */
[----:B------:R-:W-:Y:S01]  /*3f70*/  IMAD.WIDE.U32 R130, R2, -0x326172a9, RZ ;  /* 0xcd9e8d5702827825 */ /* 0x000fe200078e00ff */
[----:B------:R-:W-:-:S03]  /*3f80*/  IADD3 R2, PT, PT, R119, 0x1fd5c5a3, RZ ;  /* 0x1fd5c5a377027810 */ /* 0x000fc60007ffe0ff */
        /* <DEDUP_REMOVED lines=10> */
[----:B------:R-:W-:Y:S02]  /*4030*/  IADD3 R2, PT, PT, R118, -0x700cb87f, RZ ;  /* 0x8ff3478176027810 */ /* 0x000fe40007ffe0ff */
[----:B------:R-:W-:Y:S01]  /*4040*/  LOP3.LUT R72, R72, R126, R69, 0x96, !PT ;  /* 0x0000007e48487212 */ /* 0x000fe200078e9645 */
[----:B------:R-:W-:-:S04]  /*4050*/  IMAD.WIDE.U32 R18, R18, -0x326172a9, RZ ;  /* 0xcd9e8d5712127825 */ /* 0x000fc800078e00ff */
[----:B------:R-:W-:Y:S01]  /*4060*/  IMAD.MOV.U32 R69, RZ, RZ, R115 ;  /* 0x000000ffff457224 */ /* 0x000fe200078e0073 */
[----:B------:R-:W-:Y:S01]  /*4070*/  LOP3.LUT R19, R2, R128, R19, 0x96, !PT ;  /* 0x0000008002137212 */ /* 0x000fe200078e9613 */
[----:B------:R-:W-:Y:S01]  /*4080*/  IMAD.MOV.U32 R2, RZ, RZ, RZ ;  /* 0x000000ffff027224 */ /* 0x000fe200078e00ff */
[----:B------:R-:W-:-:S07]  /*4090*/  MOV R115, R68 ;  /* 0x0000004400737202 */ /* 0x000fce0000000f00 */
.L_x_3414:
[----:B------:R-:W-:Y:S05]  /*40a0*/  BSYNC.RECONVERGENT B1 ;  /* 0x0000000000017941 */ /* 0x000fea0003800200 */
.L_x_3413:
[----:B------:R-:W-:Y:S02]  /*40b0*/  I2FP.F32.U32 R68, R69 ;  /* 0x0000004500447245 */ /* 0x000fe40000201000 */
[----:B------:R-:W-:Y:S02]  /*40c0*/  PRMT R70, R124, 0x5410, R70 ;  /* 0x000054107c467816 */ /* 0x000fe40000000046 */
[----:B------:R-:W-:Y:S01]  /*40d0*/  PRMT R69, R117, 0x5410, R121 ;  /* 0x0000541075457816 */ /* 0x000fe20000000079 */
        /* <DEDUP_REMOVED lines=8> */
[----:B------:R-:W-:-:S04]  /*4160*/  PRMT R68, R114, 0x5410, R116 ;  /* 0x0000541072447816 */ /* 0x000fc80000000074 */
[----:B------:R-:W-:-:S04]  /*4170*/  F2FP.F16.F32.PACK_AB R71, RZ, R109 ;  /* 0x0000006dff47723e */ /* 0x000fc800000000ff */
[----:B------:R-:W-:Y:S01]  /*4180*/  PRMT R71, R120, 0x5410, R71 ;  /* 0x0000541078477816 */ /* 0x000fe20000000047 */
[----:B------:R-:W-:Y:S06]  /*4190*/  BRA `(.L_x_3418) ;  /* 0x0000005c00fc7947 */ /* 0x000fec0003800000 */
.L_x_3377:
        /* <DEDUP_REMOVED lines=19> */
.L_x_3421:
        /* <DEDUP_REMOVED lines=13> */
.L_x_3423:
[----:B------:R-:W-:Y:S05]  /*43a0*/  BSYNC.RECONVERGENT B2 ;  /* 0x0000000000027941 */ /* 0x000fea0003800200 */
.L_x_3422:
        /* <DEDUP_REMOVED lines=24> */
[----:B------:R-:W-:Y:S01]  /*4530*/  LOP3.LUT R18, R7, R18, R11, 0x96, !PT ;  /* 0x0000001207127212 */ /* 0x000fe200078e960b */
[C---:B------:R-:W-:Y:S01]  /*4540*/  VIADD R11, R118.reuse, 0x1715609d ;  /* 0x1715609d760b7836 */ /* 0x040fe20000000000 */
[----:B------:R-:W-:Y:S02]  /*4550*/  LOP3.LUT R6, R5, R6, R9, 0x96, !PT ;  /* 0x0000000605067212 */ /* 0x000fe400078e9609 */
[----:B------:R-:W-:Y:S01]  /*4560*/  IADD3 R5, PT, PT, R118, -0x4ab325aa, RZ ;  /* 0xb54cda5676057810 */ /* 0x000fe20007ffe0ff */
[----:B------:R-:W-:-:S04]  /*4570*/  IMAD.WIDE.U32 R18, R18, -0x326172a9, RZ ;  /* 0xcd9e8d5712127825 */ /* 0x000fc800078e00ff */
        /* <DEDUP_REMOVED lines=25> */
[----:B------:R-:W-:Y:S01]  /*4710*/  MOV R115, R6 ;  /* 0x0000000600737202 */ /* 0x000fe20000000f00 */
[----:B------:R-:W-:Y:S01]  /*4720*/  IMAD.MOV.U32 R6, RZ, RZ, RZ ;  /* 0x000000ffff067224 */ /* 0x000fe200078e00ff */
[----:B------:R-:W-:-:S07]  /*4730*/  LOP3.LUT R72, R9, R8, R7, 0x96, !PT ;  /* 0x0000000809487212 */ /* 0x000fce00078e9607 */
.L_x_3420:
[----:B------:R-:W-:Y:S05]  /*4740*/  BSYNC.RECONVERGENT B1 ;  /* 0x0000000000017941 */ /* 0x000fea0003800200 */
.L_x_3419:
        /* <DEDUP_REMOVED lines=9> */
[----:B-----5:R-:W-:-:S03]  /*47e0*/  HADD2.F32 R5, -RZ, R68.H0_H0 ;  /* 0x20000044ff057230 */ /* 0x020fc60000004100 */
        /* <DEDUP_REMOVED lines=15> */
.L_x_3426:
        /* <DEDUP_REMOVED lines=13> */
.L_x_3428:
[----:B------:R-:W-:Y:S05]  /*49b0*/  BSYNC.RECONVERGENT B2 ;  /* 0x0000000000027941 */ /* 0x000fea0003800200 */
.L_x_3427:
        /* <DEDUP_REMOVED lines=50> */
[----:B------:R-:W-:-:S03]  /*4ce0*/  IADD3 R5, PT, PT, R118, -0x700cb87f, RZ ;  /* 0x8ff3478176057810 */ /* 0x000fc60007ffe0ff */
[----:B------:R-:W-:Y:S01]  /*4cf0*/  IMAD.WIDE.U32 R6, R6, -0x2daee0ad, RZ ;  /* 0xd2511f5306067825 */ /* 0x000fe200078e00ff */
[----:B------:R-:W-:-:S03]  /*4d00*/  LOP3.LUT R19, R5, R10, R19, 0x96, !PT ;  /* 0x0000000a05137212 */ /* 0x000fc600078e9613 */
[----:B------:R-:W-:Y:S01]  /*4d10*/  IMAD.MOV.U32 R5, RZ, RZ, R115 ;  /* 0x000000ffff057224 */ /* 0x000fe200078e0073 */
[----:B------:R-:W-:Y:S01]  /*4d20*/  LOP3.LUT R72, R9, R8, R7, 0x96, !PT ;  /* 0x0000000809487212 */ /* 0x000fe200078e9607 */
[----:B------:R-:W-:Y:S01]  /*4d30*/  IMAD.MOV.U32 R8, RZ, RZ, RZ ;  /* 0x000000ffff087224 */ /* 0x000fe200078e00ff */
[----:B------:R-:W-:-:S07]  /*4d40*/  MOV R115, R6 ;  /* 0x0000000600737202 */ /* 0x000fce0000000f00 */
.L_x_3425:
[----:B------:R-:W-:Y:S05]  /*4d50*/  BSYNC.RECONVERGENT B1 ;  /* 0x0000000000017941 */ /* 0x000fea0003800200 */
.L_x_3424:
[----:B------:R-:W-:Y:S01]  /*4d60*/  I2FP.F32.U32 R5, R5 ;  /* 0x0000000500057245 */ /* 0x000fe20000201000 */
[----:B------:R-:W-:Y:S01]  /*4d70*/  HADD2.F32 R7, -RZ, R24.H0_H0 ;  /* 0x20000018ff077230 */ /* 0x000fe20000004100 */
[----:B------:R-:W-:Y:S01]  /*4d80*/  ISETP.NE.AND P3, PT, R8, 0x1, PT ;  /* 0x000000010800780c */ /* 0x000fe20003f65270 */
[----:B------:R-:W-:Y:S01]  /*4d90*/  BSSY.RECONVERGENT B1, `(.L_x_3429) ;  /* 0x000005d000017945 */ /* 0x000fe20003800200 */
[----:B------:R-:W-:Y:S02]  /*4da0*/  HFMA2 R9, -RZ, RZ, 0, 1.1920928955078125e-07 ;  /* 0x00000002ff097431 */ /* 0x000fe400000001ff */
[----:B------:R-:W-:Y:S01]  /*4db0*/  FFMA.FTZ R6, R5, R124, 1.1641532182693481445e-10 ;  /* 0x2f00000005067423 */ /* 0x000fe2000001007c */
[----:B------:R-:W-:Y:S01]  /*4dc0*/  FMUL.FTZ R7, R7, R122 ;  /* 0x0000007a07077220 */ /* 0x000fe20000410000 */
[----:B------:R-:W-:-:S03]  /*4dd0*/  @P1 HADD2.F32 R5, -RZ, R20.H0_H0 ;  /* 0x20000014ff051230 */ /* 0x000fc60000004100 */
[----:B------:R-:W-:-:S04]  /*4de0*/  FSETP.GTU.FTZ.AND P2, PT, R6, R123, PT ;  /* 0x0000007b0600720b */ /* 0x000fc80003f5c000 */
        /* <DEDUP_REMOVED lines=16> */
.L_x_3431:
        /* <DEDUP_REMOVED lines=13> */
.L_x_3433:
[----:B------:R-:W-:Y:S05]  /*4fc0*/  BSYNC.RECONVERGENT B2 ;  /* 0x0000000000027941 */ /* 0x000fea0003800200 */
.L_x_3432:
        /* <DEDUP_REMOVED lines=56> */
[----:B------:R-:W-:-:S07]  /*5350*/  LOP3.LUT R19, R7, R116, R19, 0x96, !PT ;  /* 0x0000007407137212 */ /* 0x000fce00078e9613 */
.L_x_3430:
[----:B------:R-:W-:Y:S05]  /*5360*/  BSYNC.RECONVERGENT B1 ;  /* 0x0000000000017941 */ /* 0x000fea0003800200 */
.L_x_3429:
[----:B------:R-:W-:Y:S01]  /*5370*/  I2FP.F32.U32 R7, R2 ;  /* 0x0000000200077245 */ /* 0x000fe20000201000 */
[----:B------:R-:W-:Y:S01]  /*5380*/  BSSY.RECONVERGENT B1, `(.L_x_3434) ;  /* 0x000005c000017945 */ /* 0x000fe20003800200 */
[----:B------:R-:W-:Y:S01]  /*5390*/  ISETP.NE.AND P3, PT, R9, 0x1, PT ;  /* 0x000000010900780c */ /* 0x000fe20003f65270 */
[----:B------:R-:W-:Y:S01]  /*53a0*/  IMAD.MOV.U32 R10, RZ, RZ, 0x2 ;  /* 0x00000002ff0a7424 */ /* 0x000fe200078e00ff */
[----:B------:R-:W-:Y:S01]  /*53b0*/  LOP3.LUT R78, R78, 0xfffffff7, RZ, 0xc0, !PT ;  /* 0xfffffff74e4e7812 */ /* 0x000fe200078ec0ff */
[----:B------:R-:W-:Y:S01]  /*53c0*/  FFMA.FTZ R2, R7, R124, 1.1641532182693481445e-10 ;  /* 0x2f00000007027423 */ /* 0x000fe2000001007c */
[----:B------:R-:W-:-:S04]  /*53d0*/  HADD2.F32 R7, -RZ, R68.H1_H1 ;  /* 0x30000044ff077230 */ /* 0x000fc80000004100 */
[----:B------:R-:W-:Y:S01]  /*53e0*/  FSETP.GTU.FTZ.AND P2, PT, R2, R123, PT ;  /* 0x0000007b0200720b */ /* 0x000fe20003f5c000 */
[----:B------:R-:W-:Y:S01]  /*53f0*/  FMUL.FTZ R2, R7, R122 ;  /* 0x0000007a07027220 */ /* 0x000fe20000410000 */
[----:B------:R-:W-:Y:S02]  /*5400*/  IMAD.MOV.U32 R7, RZ, RZ, R18 ;  /* 0x000000ffff077224 */ /* 0x000fe400078e0012 */
        /* <DEDUP_REMOVED lines=12> */
.L_x_3436:
        /* <DEDUP_REMOVED lines=13> */
.L_x_3438:
[----:B------:R-:W-:Y:S05]  /*55a0*/  BSYNC.RECONVERGENT B2 ;  /* 0x0000000000027941 */ /* 0x000fea0003800200 */
.L_x_3437:
        /* <DEDUP_REMOVED lines=57> */
.L_x_3435:
[----:B------:R-:W-:Y:S05]  /*5940*/  BSYNC.RECONVERGENT B1 ;  /* 0x0000000000017941 */ /* 0x000fea0003800200 */
.L_x_3434:
[----:B------:R-:W-:Y:S01]  /*5950*/  I2FP.F32.U32 R7, R7 ;  /* 0x0000000700077245 */ /* 0x000fe20000201000 */
[----:B------:R-:W-:Y:S01]  /*5960*/  HADD2.F32 R9, -RZ, R24.H1_H1 ;  /* 0x30000018ff097230 */ /* 0x000fe20000004100 */
[----:B------:R-:W-:Y:S01]  /*5970*/  ISETP.NE.AND P3, PT, R10, 0x1, PT ;  /* 0x000000010a00780c */ /* 0x000fe20003f65270 */
[----:B------:R-:W-:Y:S01]  /*5980*/  @P1 HADD2.F32 R79, -RZ, R20.H1_H1 ;  /* 0x30000014ff4f1230 */ /* 0x000fe20000004100 */
[----:B------:R-:W-:Y:S01]  /*5990*/  BSSY.RECONVERGENT B1, `(.L_x_3439) ;  /* 0x000005c000017945 */ /* 0x000fe20003800200 */
[----:B------:R-:W-:Y:S01]  /*59a0*/  FFMA.FTZ R8, R7, R124, 1.1641532182693481445e-10 ;  /* 0x2f00000007087423 */ /* 0x000fe2000001007c */
[----:B------:R-:W-:-:S04]  /*59b0*/  FMUL.FTZ R9, R9, R122 ;  /* 0x0000007a09097220 */ /* 0x000fc80000410000 */
[----:B------:R-:W-:Y:S01]  /*59c0*/  FSETP.GTU.FTZ.AND P2, PT, R8, R123, PT ;  /* 0x0000007b0800720b */ /* 0x000fe20003f5c000 */
[----:B------:R-:W-:-:S03]  /*59d0*/  HFMA2 R8, -RZ, RZ, 0, 1.1920928955078125e-07 ;  /* 0x00000002ff087431 */ /* 0x000fc600000001ff */
        /* <DEDUP_REMOVED lines=16> */
.L_x_3441:
        /* <DEDUP_REMOVED lines=13> */
.L_x_3443:
[----:B------:R-:W-:Y:S05]  /*5bb0*/  BSYNC.RECONVERGENT B2 ;  /* 0x0000000000027941 */ /* 0x000fea0003800200 */
.L_x_3442:
        /* <DEDUP_REMOVED lines=11> */
[----:B------:R-:W-:-:S03]  /*5c70*/  IADD3 R9, PT, PT, R119, 0x76cf5d0a, RZ ;  /* 0x76cf5d0a77097810 */ /* 0x000fc60007ffe0ff */
[----:B------:R-:W-:Y:S01]  /*5c80*/  IMAD.WIDE.U32 R10, R10, -0x326172a9, RZ ;  /* 0xcd9e8d570a0a7825 */ /* 0x000fe200078e00ff */
[----:B------:R-:W-:-:S03]  /*5c90*/  LOP3.LUT R9, R9, R8, R19, 0x96, !PT ;  /* 0x0000000809097212 */ /* 0x000fc600078e9613 */
        /* <DEDUP_REMOVED lines=8> */
[----:B------:R-:W-:-:S03]  /*5d20*/  IADD3 R9, PT, PT, R119, -0x126145ec, RZ ;  /* 0xed9eba1477097810 */ /* 0x000fc60007ffe0ff */
        /* <DEDUP_REMOVED lines=9> */
[----:B------:R-:W-:Y:S01]  /*5dc0*/  IADD3 R9, PT, PT, R119, 0x646e171e, RZ ;  /* 0x646e171e77097810 */ /* 0x000fe20007ffe0ff */
[----:B------:R-:W-:-:S05]  /*5dd0*/  IMAD.WIDE.U32 R116, R19, -0x2daee0ad, RZ ;  /* 0xd2511f5313747825 */ /* 0x000fca00078e00ff */
[----:B------:R-:W-:Y:S01]  /*5de0*/  LOP3.LUT R18, R9, R10, R117, 0x96, !PT ;  /* 0x0000000a09127212 */ /* 0x000fe200078e9675 */
[----:B------:R-:W-:-:S04]  /*5df0*/  IMAD.WIDE.U32 R10, R11, -0x326172a9, RZ ;  /* 0xcd9e8d570b0a7825 */ /* 0x000fc800078e00ff */
[----:B------:R-:W-:Y:S02]  /*5e00*/  VIADD R9, R118, 0xb54cda56 ;  /* 0xb54cda5676097836 */ /* 0x000fe40000000000 */
[----:B------:R-:W-:-:S03]  /*5e10*/  IMAD.WIDE.U32 R18, R18, -0x326172a9, RZ ;  /* 0xcd9e8d5712127825 */ /* 0x000fc600078e00ff */
[----:B------:R-:W-:Y:S01]  /*5e20*/  LOP3.LUT R9, R9, R8, R11, 0x96, !PT ;  /* 0x0000000809097212 */ /* 0x000fe200078e960b */
[----:B------:R-:W-:-:S04]  /*5e30*/  VIADD R11, R118, 0x5384540f ;  /* 0x5384540f760b7836 */ /* 0x000fc80000000000 */
[----:B------:R-:W-:Y:S01]  /*5e40*/  IMAD.WIDE.U32 R8, R9, -0x2daee0ad, RZ ;  /* 0xd2511f5309087825 */ /* 0x000fe200078e00ff */
[----:B------:R-:W-:Y:S02]  /*5e50*/  LOP3.LUT R11, R11, R10, R19, 0x96, !PT ;  /* 0x0000000a0b0b7212 */ /* 0x000fe400078e9613 */
[----:B------:R-:W-:Y:S02]  /*5e60*/  IADD3 R19, PT, PT, R119, -0x24c28bd8, RZ ;  /* 0xdb3d742877137810 */ /* 0x000fe40007ffe0ff */
[----:B------:R-:W-:Y:S01]  /*5e70*/  LOP3.LUT R9, R120, R116, R9, 0x96, !PT ;  /* 0x0000007478097212 */ /* 0x000fe200078e9609 */
[----:B------:R-:W-:-:S05]  /*5e80*/  IMAD.WIDE.U32 R10, R11, -0x2daee0ad, RZ ;  /* 0xd2511f530b0a7825 */ /* 0x000fca00078e00ff */
        /* <DEDUP_REMOVED lines=9> */
[----:B------:R-:W-:Y:S02]  /*5f20*/  IMAD.MOV.U32 R115, RZ, RZ, R8 ;  /* 0x000000ffff737224 */ /* 0x000fe400078e0008 */
[----:B------:R-:W-:Y:S01]  /*5f30*/  HFMA2 R8, -RZ, RZ, 0, 0 ;  /* 0x00000000ff087431 */ /* 0x000fe200000001ff */
[----:B------:R-:W-:-:S07]  /*5f40*/  LOP3.LUT R72, R11, R10, R9, 0x96, !PT ;  /* 0x0000000a0b487212 */ /* 0x000fce00078e9609 */
.L_x_3440:
[----:B------:R-:W-:Y:S05]  /*5f50*/  BSYNC.RECONVERGENT B1 ;  /* 0x0000000000017941 */ /* 0x000fea0003800200 */
.L_x_3439:
[----:B------:R-:W-:Y:S01]  /*5f60*/  I2FP.F32.U32 R9, R2 ;  /* 0x0000000200097245 */ /* 0x000fe20000201000 */
[----:B------:R-:W-:Y:S01]  /*5f70*/  HADD2.F32 R11, -RZ, R69.H0_H0 ;  /* 0x20000045ff0b7230 */ /* 0x000fe20000004100 */
[----:B------:R-:W-:Y:S01]  /*5f80*/  ISETP.NE.AND P2, PT, R8, 0x1, PT ;  /* 0x000000010800780c */ /* 0x000fe20003f45270 */
[----:B------:R-:W-:Y:S01]  /*5f90*/  BSSY.RECONVERGENT B1, `(.L_x_3444) ;  /* 0x000005a000017945 */ /* 0x000fe20003800200 */
[----:B------:R-:W-:Y:S01]  /*5fa0*/  LOP3.LUT R78, R78, 0xfffffffb, RZ, 0xc0, !PT ;  /* 0xfffffffb4e4e7812 */ /* 0x000fe200078ec0ff */
[----:B------:R-:W-:Y:S01]  /*5fb0*/  FFMA.FTZ R2, R9, R124, 1.1641532182693481445e-10 ;  /* 0x2f00000009027423 */ /* 0x000fe2000001007c */
[----:B------:R-:W-:Y:S01]  /*5fc0*/  FMUL.FTZ R11, R11, R122 ;  /* 0x0000007a0b0b7220 */ /* 0x000fe20000410000 */
[----:B------:R-:W-:Y:S02]  /*5fd0*/  IMAD.MOV.U32 R10, RZ, RZ, 0x2 ;  /* 0x00000002ff0a7424 */ /* 0x000fe400078e00ff */
[----:B------:R-:W-:Y:S01]  /*5fe0*/  IMAD.MOV.U32 R9, RZ, RZ, R18 ;  /* 0x000000ffff097224 */ /* 0x000fe200078e0012 */
        /* <DEDUP_REMOVED lines=13> */
.L_x_3446:
        /* <DEDUP_REMOVED lines=13> */
.L_x_3448:
[----:B------:R-:W-:Y:S05]  /*6190*/  BSYNC.RECONVERGENT B2 ;  /* 0x0000000000027941 */ /* 0x000fea0003800200 */
.L_x_3447:
        /* <DEDUP_REMOVED lines=30> */
[----:B------:R-:W-:Y:S01]  /*6380*/  VIADD R19, R119, 0x646e171e ;  /* 0x646e171e77137836 */ /* 0x000fe20000000000 */
        /* <DEDUP_REMOVED lines=23> */
[----:B------:R-:W-:Y:S01]  /*6500*/  IMAD.MOV.U32 R9, RZ, RZ, R115 ;  /* 0x000000ffff097224 */ /* 0x000fe200078e0073 */
[----:B------:R-:W-:Y:S01]  /*6510*/  MOV R115, R8 ;  /* 0x0000000800737202 */ /* 0x000fe20000000f00 */
[----:B------:R-:W-:-:S07]  /*6520*/  IMAD.MOV.U32 R10, RZ, RZ, RZ ;  /* 0x000000ffff0a7224 */ /* 0x000fce00078e00ff */
.L_x_3445:
[----:B------:R-:W-:Y:S05]  /*6530*/  BSYNC.RECONVERGENT B1 ;  /* 0x0000000000017941 */ /* 0x000fea0003800200 */
.L_x_3444:
[----:B------:R-:W-:Y:S01]  /*6540*/  I2FP.F32.U32 R9, R9 ;  /* 0x0000000900097245 */ /* 0x000fe20000201000 */
[----:B------:R-:W-:Y:S01]  /*6550*/  HADD2.F32 R11, -RZ, R25.H0_H0 ;  /* 0x20000019ff0b7230 */ /* 0x000fe20000004100 */
[----:B------:R-:W-:Y:S03]  /*6560*/  BSSY.RECONVERGENT B1, `(.L_x_3449) ;  /* 0x000005e000017945 */ /* 0x000fe60003800200 */
[----:B------:R-:W-:Y:S01]  /*6570*/  FFMA.FTZ R8, R9, R124, 1.1641532182693481445e-10 ;  /* 0x2f00000009087423 */ /* 0x000fe2000001007c */
[----:B------:R-:W-:Y:S01]  /*6580*/  FMUL.FTZ R11, R11, R122 ;  /* 0x0000007a0b0b7220 */ /* 0x000fe20000410000 */
[----:B------:R-:W-:-:S03]  /*6590*/  @P1 HADD2.F32 R9, -RZ, R21.H0_H0 ;  /* 0x20000015ff091230 */ /* 0x000fc60000004100 */
[----:B------:R-:W-:-:S04]  /*65a0*/  FSETP.GTU.FTZ.AND P2, PT, R8, R123, PT ;  /* 0x0000007b0800720b */ /* 0x000fc80003f5c000 */
[----:B------:R-:W-:Y:S02]  /*65b0*/  FSEL R11, R11, RZ, !P2 ;  /* 0x000000ff0b0b7208 */ /* 0x000fe40005000000 */
[----:B------:R-:W-:Y:S02]  /*65c0*/  SEL R8, RZ, 0x1, P2 ;  /* 0x00000001ff087807 */ /* 0x000fe40001000000 */
[----:B------:R-:W-:Y:S01]  /*65d0*/  ISETP.NE.AND P2, PT, R10, 0x1, PT ;  /* 0x000000010a00780c */ /* 0x000fe20003f45270 */
[----:B------:R-:W-:Y:S01]  /*65e0*/  FADD.FTZ R2, R2, R11 ;  /* 0x0000000b02027221 */ /* 0x000fe20000010000 */
[----:B------:R-:W-:-:S03]  /*65f0*/  HFMA2 R11, -RZ, RZ, 0, 1.1920928955078125e-07 ;  /* 0x00000002ff0b7431 */ /* 0x000fc600000001ff */
        /* <DEDUP_REMOVED lines=13> */
.L_x_3451:
        /* <DEDUP_REMOVED lines=13> */
.L_x_3453:
[----:B------:R-:W-:Y:S05]  /*67a0*/  BSYNC.RECONVERGENT B2 ;  /* 0x0000000000027941 */ /* 0x000fea0003800200 */
.L_x_3452:
[----:B------:R-:W-:Y:S01]  /*67b0*/  LOP3.LUT R18, R0, R127, R119, 0x96, !PT ;  /* 0x0000007f00127212 */ /* 0x000fe200078e9677 */
[----:B------:R-:W-:-:S04]  /*67c0*/  IMAD.WIDE.U32 R10, R77, -0x326172a9, RZ ;  /* 0xcd9e8d574d0a7825 */ /* 0x000fc800078e00ff */
        /* <DEDUP_REMOVED lines=53> */
[----:B------:R-:W-:Y:S01]  /*6b20*/  LOP3.LUT R72, R9, R126, R11, 0x96, !PT ;  /* 0x0000007e09487212 */ /* 0x000fe200078e960b */
[----:B------:R-:W-:-:S07]  /*6b30*/  HFMA2 R11, -RZ, RZ, 0, 0 ;  /* 0x00000000ff0b7431 */ /* 0x000fce00000001ff */
.L_x_3450:
[----:B------:R-:W-:Y:S05]  /*6b40*/  BSYNC.RECONVERGENT B1 ;  /* 0x0000000000017941 */ /* 0x000fea0003800200 */
.L_x_3449:
        /* <DEDUP_REMOVED lines=22> */
.L_x_3456:
        /* <DEDUP_REMOVED lines=13> */
.L_x_3458:
[----:B------:R-:W-:Y:S05]  /*6d80*/  BSYNC.RECONVERGENT B2 ;  /* 0x0000000000027941 */ /* 0x000fea0003800200 */
.L_x_3457:
[----:B------:R-:W-:Y:S01]  /*6d90*/  LOP3.LUT R18, R0, R127, R119, 0x96, !PT ;  /* 0x0000007f00127212 */ /* 0x000fe200078e9677 */
[----:B------:R-:W-:-:S04]  /*6da0*/  IMAD.WIDE.U32 R10, R77, -0x326172a9, RZ ;  /* 0xcd9e8d574d0a7825 */ /* 0x000fc800078e00ff */
[----:B------:R-:W-:Y:S01]  /*6db0*/  VIADD R9, R118, 0x9e3779b9 ;  /* 0x9e3779b976097836 */ /* 0x000fe20000000000 */
[----:B------:R-:W-:Y:S01]  /*6dc0*/  LOP3.LUT R11, R75, R11, R118, 0x96, !PT ;  /* 0x0000000b4b0b7212 */ /* 0x000fe200078e9676 */
[----:B------:R-:W-:-:S04]  /*6dd0*/  IMAD.WIDE.U32 R18, R18, -0x326172a9, RZ ;  /* 0xcd9e8d5712127825 */ /* 0x000fc800078e00ff */
[----:B------:R-:W-:Y:S01]  /*6de0*/  IMAD.MOV.U32 R12, RZ, RZ, RZ ;  /* 0x000000ffff0c7224 */ /* 0x000fe200078e00ff */
        /* <DEDUP_REMOVED lines=50> */
[----:B------:R-:W-:-:S07]  /*7110*/  MOV R115, R10 ;  /* 0x0000000a00737202 */ /* 0x000fce0000000f00 */
.L_x_3455:
[----:B------:R-:W-:Y:S05]  /*7120*/  BSYNC.RECONVERGENT B1 ;  /* 0x0000000000017941 */ /* 0x000fea0003800200 */
.L_x_3454:
[----:B------:R-:W-:Y:S01]  /*7130*/  I2FP.F32.U32 R9, R9 ;  /* 0x0000000900097245 */ /* 0x000fe20000201000 */
[----:B------:R-:W-:Y:S01]  /*7140*/  HADD2.F32 R11, -RZ, R25.H1_H1 ;  /* 0x30000019ff0b7230 */ /* 0x000fe20000004100 */
[----:B------:R-:W-:Y:S01]  /*7150*/  BSSY.RECONVERGENT B1, `(.L_x_3459) ;  /* 0x000005e000017945 */ /* 0x000fe20003800200 */
[----:B------:R-:W-:Y:S02]  /*7160*/  @P1 HADD2.F32 R89, -RZ, R21.H1_H1 ;  /* 0x30000015ff591230 */ /* 0x000fe40000004100 */
[----:B------:R-:W-:Y:S01]  /*7170*/  FFMA.FTZ R10, R9, R124, 1.1641532182693481445e-10 ;  /* 0x2f000000090a7423 */ /* 0x000fe2000001007c */
[----:B------:R-:W-:-:S04]  /*7180*/  FMUL.FTZ R11, R11, R122 ;  /* 0x0000007a0b0b7220 */ /* 0x000fc80000410000 */
[----:B------:R-:W-:Y:S01]  /*7190*/  FSETP.GTU.FTZ.AND P2, PT, R10, R123, PT ;  /* 0x0000007b0a00720b */ /* 0x000fe20003f5c000 */
[----:B------:R-:W-:-:S03]  /*71a0*/  HFMA2 R10, -RZ, RZ, 0, 1.1920928955078125e-07 ;  /* 0x00000002ff0a7431 */ /* 0x000fc600000001ff */
        /* <DEDUP_REMOVED lines=17> */
.L_x_3461:
        /* <DEDUP_REMOVED lines=13> */
.L_x_3463:
[----:B------:R-:W-:Y:S05]  /*7390*/  BSYNC.RECONVERGENT B2 ;  /* 0x0000000000027941 */ /* 0x000fea0003800200 */
.L_x_3462:
        /* <DEDUP_REMOVED lines=41> */
[----:B------:R-:W-:-:S04]  /*7630*/  IADD3 R19, PT, PT, R119, -0x24c28bd8, RZ ;  /* 0xdb3d742877137810 */ /* 0x000fc80007ffe0ff */
[----:B------:R-:W-:Y:S01]  /*7640*/  LOP3.LUT R11, R120, R126, R11, 0x96, !PT ;  /* 0x0000007e780b7212 */ /* 0x000fe200078e960b */
[----:B------:R-:W-:-:S04]  /*7650*/  IMAD.WIDE.U32 R126, R99, -0x2daee0ad, RZ ;  /* 0xd2511f53637e7825 */ /* 0x000fc800078e00ff */
[----:B------:R-:W-:Y:S01]  /*7660*/  VIADD R99, R118, 0x8ff34781 ;  /* 0x8ff3478176637836 */ /* 0x000fe20000000000 */
[----:B------:R-:W-:Y:S01]  /*7670*/  LOP3.LUT R2, R19, R10, R127, 0x96, !PT ;  /* 0x0000000a13027212 */ /* 0x000fe200078e967f */
[----:B------:R-:W-:-:S04]  /*7680*/  IMAD.WIDE.U32 R10, R11, -0x326172a9, RZ ;  /* 0xcd9e8d570b0a7825 */ /* 0x000fc800078e00ff */
[----:B------:R-:W-:-:S05]  /*7690*/  VIADD R19, R118, 0xf1bbcdc8 ;  /* 0xf1bbcdc876137836 */ /* 0x000fca0000000000 */
[----:B------:R-:W-:Y:S01]  /*76a0*/  LOP3.LUT R11, R19, R18, R11, 0x96, !PT ;  /* 0x00000012130b7212 */ /* 0x000fe200078e960b */
[----:B------:R-:W-:-:S04]  /*76b0*/  IMAD.WIDE.U32 R18, R2, -0x326172a9, RZ ;  /* 0xcd9e8d5702127825 */ /* 0x000fc800078e00ff */
[----:B------:R-:W-:Y:S01]  /*76c0*/  IMAD.MOV.U32 R2, RZ, RZ, R115 ;  /* 0x000000ffff027224 */ /* 0x000fe200078e0073 */
[----:B------:R-:W-:Y:S01]  /*76d0*/  LOP3.LUT R19, R99, R10, R19, 0x96, !PT ;  /* 0x0000000a63137212 */ /* 0x000fe200078e9613 */
[----:B------:R-:W-:Y:S01]  /*76e0*/  IMAD.WIDE.U32 R10, R11, -0x2daee0ad, RZ ;  /* 0xd2511f530b0a7825 */ /* 0x000fe200078e00ff */
[----:B------:R-:W-:-:S03]  /*76f0*/  IADD3 R99, PT, PT, R119, -0x695add53, RZ ;  /* 0x96a522ad77637810 */ /* 0x000fc60007ffe0ff */
[----:B------:R-:W-:Y:S02]  /*7700*/  IMAD.MOV.U32 R115, RZ, RZ, R10 ;  /* 0x000000ffff737224 */ /* 0x000fe400078e000a */
[----:B------:R-:W-:Y:S01]  /*7710*/  HFMA2 R10, -RZ, RZ, 0, 0 ;  /* 0x00000000ff0a7431 */ /* 0x000fe200000001ff */
[----:B------:R-:W-:-:S07]  /*7720*/  LOP3.LUT R72, R99, R126, R11, 0x96, !PT ;  /* 0x0000007e63487212 */ /* 0x000fce00078e960b */
.L_x_3460:
[----:B------:R-:W-:Y:S05]  /*7730*/  BSYNC.RECONVERGENT B1 ;  /* 0x0000000000017941 */ /* 0x000fea0003800200 */
.L_x_3459:
[----:B------:R-:W-:Y:S01]  /*7740*/  I2FP.F32.U32 R11, R2 ;  /* 0x00000002000b7245 */ /* 0x000fe20000201000 */
[----:B------:R-:W-:Y:S01]  /*7750*/  BSSY.RECONVERGENT B1, `(.L_x_3464) ;  /* 0x000005a000017945 */ /* 0x000fe20003800200 */
[----:B------:R-:W-:Y:S01]  /*7760*/  ISETP.NE.AND P3, PT, R10, 0x1, PT ;  /* 0x000000010a00780c */ /* 0x000fe20003f65270 */
[----:B------:R-:W-:Y:S02]  /*7770*/  IMAD.MOV.U32 R12, RZ, RZ, 0x2 ;  /* 0x00000002ff0c7424 */ /* 0x000fe400078e00ff */
[----:B------:R-:W-:Y:S01]  /*7780*/  FFMA.FTZ R2, R11, R124, 1.1641532182693481445e-10 ;  /* 0x2f0000000b027423 */ /* 0x000fe2000001007c */
[----:B------:R-:W-:-:S04]  /*7790*/  HADD2.F32 R11, -RZ, R70.H0_H0 ;  /* 0x20000046ff0b7230 */ /* 0x000fc80000004100 */
[----:B------:R-:W-:Y:S01]  /*77a0*/  FSETP.GTU.FTZ.AND P2, PT, R2, R123, PT ;  /* 0x0000007b0200720b */ /* 0x000fe20003f5c000 */
[----:B------:R-:W-:-:S05]  /*77b0*/  FMUL.FTZ R11, R11, R122 ;  /* 0x0000007a0b0b7220 */ /* 0x000fca0000410000 */
[----:B------:R-:W-:Y:S01]  /*77c0*/  FSEL R2, R11, RZ, !P2 ;  /* 0x000000ff0b027208 */ /* 0x000fe20005000000 */
[----:B------:R-:W-:Y:S01]  /*77d0*/  IMAD.MOV.U32 R11, RZ, RZ, R18 ;  /* 0x000000ffff0b7224 */ /* 0x000fe200078e0012 */
        /* <DEDUP_REMOVED lines=10> */
.L_x_3466:
        /* <DEDUP_REMOVED lines=13> */
.L_x_3468:
[----:B------:R-:W-:Y:S05]  /*7950*/  BSYNC.RECONVERGENT B2 ;  /* 0x0000000000027941 */ /* 0x000fea0003800200 */
.L_x_3467:
        /* <DEDUP_REMOVED lines=10> */
[----:B------:R-:W-:-:S03]  /*7a00*/  IADD3 R99, PT, PT, R118, 0x1715609d, RZ ;  /* 0x1715609d76637810 */ /* 0x000fc60007ffe0ff */
        /* <DEDUP_REMOVED lines=19> */
[----:B------:R-:W-:Y:S01]  /*7b40*/  VIADD R19, R119, 0x646e171e ;  /* 0x646e171e77137836 */ /* 0x000fe20000000000 */
        /* <DEDUP_REMOVED lines=19> */
[----:B------:R-:W-:Y:S01]  /*7c80*/  IMAD.MOV.U32 R12, RZ, RZ, RZ ;  /* 0x000000ffff0c7224 */ /* 0x000fe200078e00ff */
[----:B------:R-:W-:Y:S01]  /*7c90*/  LOP3.LUT R19, R99, R10, R19, 0x96, !PT ;  /* 0x0000000a63137212 */ /* 0x000fe200078e9613 */
[----:B------:R-:W-:-:S04]  /*7ca0*/  IMAD.WIDE.U32 R10, R11, -0x2daee0ad, RZ ;  /* 0xd2511f530b0a7825 */ /* 0x000fc800078e00ff */
[----:B------:R-:W-:-:S05]  /*7cb0*/  VIADD R99, R119, 0x96a522ad ;  /* 0x96a522ad77637836 */ /* 0x000fca0000000000 */
[----:B------:R-:W-:Y:S01]  /*7cc0*/  LOP3.LUT R72, R99, R126, R11, 0x96, !PT ;  /* 0x0000007e63487212 */ /* 0x000fe200078e960b */
[----:B------:R-:W-:Y:S01]  /*7cd0*/  IMAD.MOV.U32 R11, RZ, RZ, R115 ;  /* 0x000000ffff0b7224 */ /* 0x000fe200078e0073 */
[----:B------:R-:W-:-:S07]  /*7ce0*/  MOV R115, R10 ;  /* 0x0000000a00737202 */ /* 0x000fce0000000f00 */
.L_x_3465:
[----:B------:R-:W-:Y:S05]  /*7cf0*/  BSYNC.RECONVERGENT B1 ;  /* 0x0000000000017941 */ /* 0x000fea0003800200 */
.L_x_3464:
[----:B------:R-:W-:Y:S01]  /*7d00*/  I2FP.F32.U32 R11, R11 ;  /* 0x0000000b000b7245 */ /* 0x000fe20000201000 */
[----:B------:R-:W-:Y:S01]  /*7d10*/  BSSY.RECONVERGENT B1, `(.L_x_3469) ;  /* 0x000005f000017945 */ /* 0x000fe20003800200 */
[----:B------:R-:W-:-:S03]  /*7d20*/  HFMA2 R99, -RZ, RZ, 0, 1.1920928955078125e-07 ;  /* 0x00000002ff637431 */ /* 0x000fc600000001ff */
[----:B------:R-:W-:Y:S01]  /*7d30*/  FFMA.FTZ R10, R11, R124, 1.1641532182693481445e-10 ;  /* 0x2f0000000b0a7423 */ /* 0x000fe2000001007c */
[----:B------:R-:W-:-:S04]  /*7d40*/  HADD2.F32 R11, -RZ, R26.H0_H0 ;  /* 0x2000001aff0b7230 */ /* 0x000fc80000004100 */
[----:B------:R-:W-:Y:S01]  /*7d50*/  FSETP.GTU.FTZ.AND P3, PT, R10, R123, PT ;  /* 0x0000007b0a00720b */ /* 0x000fe20003f7c000 */
[----:B------:R-:W-:-:S03]  /*7d60*/  FMUL.FTZ R11, R11, R122 ;  /* 0x0000007a0b0b7220 */ /* 0x000fc60000410000 */
[----:B------:R-:W-:Y:S02]  /*7d70*/  SEL R10, RZ, 0x1, P3 ;  /* 0x00000001ff0a7807 */ /* 0x000fe40001800000 */
[----:B------:R-:W-:Y:S02]  /*7d80*/  FSEL R11, R11, RZ, !P3 ;  /* 0x000000ff0b0b7208 */ /* 0x000fe40005800000 */
[----:B------:R-:W-:-:S03]  /*7d90*/  ISETP.NE.AND P3, PT, R12, 0x1, PT ;  /* 0x000000010c00780c */ /* 0x000fc60003f65270 */
[----:B------:R-:W-:Y:S01]  /*7da0*/  FADD.FTZ R2, R2, R11 ;  /* 0x0000000b02027221 */ /* 0x000fe20000010000 */
[----:B------:R-:W-:-:S05]  /*7db0*/  @P1 HADD2.F32 R11, -RZ, R22.H0_H0 ;  /* 0x20000016ff0b1230 */ /* 0x000fca0000004100 */
        /* <DEDUP_REMOVED lines=13> */
.L_x_3471:
        /* <DEDUP_REMOVED lines=13> */
.L_x_3473:
[----:B------:R-:W-:Y:S05]  /*7f60*/  BSYNC.RECONVERGENT B2 ;  /* 0x0000000000027941 */ /* 0x000fea0003800200 */
.L_x_3472:
        /* <DEDUP_REMOVED lines=17> */
[----:B------:R-:W-:-:S04]  /*8080*/  VIADD R11, R119, 0x32370b8f ;  /* 0x32370b8f770b7836 */ /* 0x000fc80000000000 */
        /* <DEDUP_REMOVED lines=8> */
[----:B------:R-:W-:-:S05]  /*8110*/  IMAD.WIDE.U32 R128, R129, -0x2daee0ad, RZ ;  /* 0xd2511f5381807825 */ /* 0x000fca00078e00ff */
[----:B------:R-:W-:Y:S01]  /*8120*/  LOP3.LUT R129, R19, R18, R129, 0x96, !PT ;  /* 0x0000001213817212 */ /* 0x000fe200078e9681 */
[----:B------:R-:W-:-:S04]  /*8130*/  IMAD.WIDE.U32 R18, R11, -0x2daee0ad, RZ ;  /* 0xd2511f530b127825 */ /* 0x000fc800078e00ff */
[C---:B------:R-:W-:Y:S01]  /*8140*/  VIADD R11, R118.reuse, 0x1715609d ;  /* 0x1715609d760b7836 */ /* 0x040fe20000000000 */
        /* <DEDUP_REMOVED lines=9> */
[----:B------:R-:W-:-:S05]  /*81e0*/  IMAD.WIDE.U32 R18, R19, -0x2daee0ad, RZ ;  /* 0xd2511f5313127825 */ /* 0x000fca00078e00ff */
[----:B------:R-:W-:Y:S01]  /*81f0*/  LOP3.LUT R127, R120, R128, R19, 0x96, !PT ;  /* 0x00000080787f7212 */ /* 0x000fe200078e9613 */
[----:B------:R-:W-:Y:S01]  /*8200*/  IMAD.WIDE.U32 R128, R11, -0x326172a9, RZ ;  /* 0xcd9e8d570b807825 */ /* 0x000fe200078e00ff */
[----:B------:R-:W-:-:S03]  /*8210*/  IADD3 R19, PT, PT, R118, -0xe443238, RZ ;  /* 0xf1bbcdc876137810 */ /* 0x000fc60007ffe0ff */
[----:B------:R-:W-:-:S05]  /*8220*/  VIADD R11, R118, 0x5384540f ;  /* 0x5384540f760b7836 */ /* 0x000fca0000000000 */
[----:B------:R-:W-:Y:S01]  /*8230*/  LOP3.LUT R11, R11, R126, R129, 0x96, !PT ;  /* 0x0000007e0b0b7212 */ /* 0x000fe200078e9681 */
        /* <DEDUP_REMOVED lines=9> */
[----:B------:R-:W-:-:S03]  /*82d0*/  IADD3 R11, PT, PT, R119, -0x695add53, RZ ;  /* 0x96a522ad770b7810 */ /* 0x000fc60007ffe0ff */
[----:B------:R-:W-:Y:S01]  /*82e0*/  IMAD.MOV.U32 R115, RZ, RZ, R126 ;  /* 0x000000ffff737224 */ /* 0x000fe200078e007e */
[----:B------:R-:W-:-:S07]  /*82f0*/  LOP3.LUT R72, R11, R128, R127, 0x96, !PT ;  /* 0x000000800b487212 */ /* 0x000fce00078e967f */
.L_x_3470:
[----:B------:R-:W-:Y:S05]  /*8300*/  BSYNC.RECONVERGENT B1 ;  /* 0x0000000000017941 */ /* 0x000fea0003800200 */
.L_x_3469:
        /* <DEDUP_REMOVED lines=20> */
.L_x_3476:
        /* <DEDUP_REMOVED lines=13> */
.L_x_3478:
[----:B------:R-:W-:Y:S05]  /*8520*/  BSYNC.RECONVERGENT B2 ;  /* 0x0000000000027941 */ /* 0x000fea0003800200 */
.L_x_3477:
        /* <DEDUP_REMOVED lines=41> */
[----:B------:R-:W-:-:S03]  /*87c0*/  IADD3 R11, PT, PT, R118, 0x5384540f, RZ ;  /* 0x5384540f760b7810 */ /* 0x000fc60007ffe0ff */
[----:B------:R-:W-:Y:S01]  /*87d0*/  VIADD R19, R118, 0xf1bbcdc8 ;  /* 0xf1bbcdc876137836 */ /* 0x000fe20000000000 */
[----:B------:R-:W-:Y:S01]  /*87e0*/  LOP3.LUT R11, R11, R126, R129, 0x96, !PT ;  /* 0x0000007e0b0b7212 */ /* 0x000fe200078e9681 */
        /* <DEDUP_REMOVED lines=10> */
[----:B------:R-:W-:Y:S01]  /*8890*/  LOP3.LUT R72, R11, R128, R127, 0x96, !PT ;  /* 0x000000800b487212 */ /* 0x000fe200078e967f */
[----:B------:R-:W-:Y:S01]  /*88a0*/  IMAD.MOV.U32 R11, RZ, RZ, R115 ;  /* 0x000000ffff0b7224 */ /* 0x000fe200078e0073 */
[----:B------:R-:W-:-:S07]  /*88b0*/  MOV R115, R126 ;  /* 0x0000007e00737202 */ /* 0x000fce0000000f00 */
.L_x_3475:
[----:B------:R-:W-:Y:S05]  /*88c0*/  BSYNC.RECONVERGENT B1 ;  /* 0x0000000000017941 */ /* 0x000fea0003800200 */
.L_x_3474:
[----:B------:R-:W-:Y:S01]  /*88d0*/  I2FP.F32.U32 R11, R11 ;  /* 0x0000000b000b7245 */ /* 0x000fe20000201000 */
[----:B------:R-:W-:Y:S01]  /*88e0*/  BSSY.RECONVERGENT B1, `(.L_x_3479) ;  /* 0x000005f000017945 */ /* 0x000fe20003800200 */
[----:B------:R-:W-:-:S03]  /*88f0*/  HFMA2 R100, -RZ, RZ, 0, 1.1920928955078125e-07 ;  /* 0x00000002ff647431 */ /* 0x000fc600000001ff */
[----:B------:R-:W-:Y:S01]  /*8900*/  FFMA.FTZ R70, R11, R124, 1.1641532182693481445e-10 ;  /* 0x2f0000000b467423 */ /* 0x000fe2000001007c */
[----:B------:R-:W-:-:S04]  /*8910*/  HADD2.F32 R11, -RZ, R26.H1_H1 ;  /* 0x3000001aff0b7230 */ /* 0x000fc80000004100 */
[----:B------:R-:W-:Y:S01]  /*8920*/  FSETP.GTU.FTZ.AND P4, PT, R70, R123, PT ;  /* 0x0000007b4600720b */ /* 0x000fe20003f9c000 */
[----:B------:R-:W-:-:S05]  /*8930*/  FMUL.FTZ R11, R11, R122 ;  /* 0x0000007a0b0b7220 */ /* 0x000fca0000410000 */
[----:B------:R-:W-:Y:S02]  /*8940*/  FSEL R99, R11, RZ, !P4 ;  /* 0x000000ff0b637208 */ /* 0x000fe40006000000 */
[----:B------:R-:W-:Y:S02]  /*8950*/  SEL R11, RZ, 0x1, P4 ;  /* 0x00000001ff0b7807 */ /* 0x000fe40002000000 */
[----:B------:R-:W-:Y:S01]  /*8960*/  ISETP.NE.AND P4, PT, R12, 0x1, PT ;  /* 0x000000010c00780c */ /* 0x000fe20003f85270 */
[----:B------:R-:W-:Y:S01]  /*8970*/  FADD.FTZ R2, R2, R99 ;  /* 0x0000006302027221 */ /* 0x000fe20000010000 */
[----:B------:R-:W-:-:S05]  /*8980*/  @P1 HADD2.F32 R99, -RZ, R22.H1_H1 ;  /* 0x30000016ff631230 */ /* 0x000fca0000004100 */
        /* <DEDUP_REMOVED lines=13> */
.L_x_3481:
        /* <DEDUP_REMOVED lines=13> */
.L_x_3483:
[----:B------:R-:W-:Y:S05]  /*8b30*/  BSYNC.RECONVERGENT B2 ;  /* 0x0000000000027941 */ /* 0x000fea0003800200 */
.L_x_3482:
[----:B------:R-:W-:Y:S01]  /*8b40*/  LOP3.LUT R126, R0, R19, R119, 0x96, !PT ;  /* 0x00000013007e7212 */ /* 0x000fe200078e9677 */
[----:B------:R-:W-:-:S04]  /*8b50*/  IMAD.WIDE.U32 R128, R77, -0x326172a9, RZ ;  /* 0xcd9e8d574d807825 */ /* 0x000fc800078e00ff */
[----:B------:R-:W-:Y:S02]  /*8b60*/  HFMA2 R100, -RZ, RZ, 0, 0 ;  /* 0x00000000ff647431 */ /* 0x000fe400000001ff */
        /* <DEDUP_REMOVED lines=9> */
[----:B------:R-:W-:-:S04]  /*8c00*/  IADD3 R117, PT, PT, R119, 0x76cf5d0a, RZ ;  /* 0x76cf5d0a77757810 */ /* 0x000fc80007ffe0ff */
[----:B------:R-:W-:Y:S01]  /*8c10*/  LOP3.LUT R19, R117, R128, R19, 0x96, !PT ;  /* 0x0000008075137212 */ /* 0x000fe200078e9613 */
[----:B------:R-:W-:-:S04]  /*8c20*/  IMAD.WIDE.U32 R128, R129, -0x326172a9, RZ ;  /* 0xcd9e8d5781807825 */ /* 0x000fc800078e00ff */
[----:B------:R-:W-:-:S05]  /*8c30*/  VIADD R117, R118, 0x3c6ef372 ;  /* 0x3c6ef37276757836 */ /* 0x000fca0000000000 */
[----:B------:R-:W-:Y:S01]  /*8c40*/  LOP3.LUT R126, R117, R126, R129, 0x96, !PT ;  /* 0x0000007e757e7212 */ /* 0x000fe200078e9681 */
[----:B------:R-:W-:Y:S01]  /*8c50*/  VIADD R129, R119, 0x32370b8f ;  /* 0x32370b8f77817836 */ /* 0x000fe20000000000 */
[----:B------:R-:W-:-:S03]  /*8c60*/  IADD3 R117, PT, PT, R118, 0x78dde6e4, RZ ;  /* 0x78dde6e476757810 */ /* 0x000fc60007ffe0ff */
[----:B------:R-:W-:-:S05]  /*8c70*/  IMAD.WIDE.U32 R126, R126, -0x2daee0ad, RZ ;  /* 0xd2511f537e7e7825 */ /* 0x000fca00078e00ff */
[----:B------:R-:W-:Y:S01]  /*8c80*/  LOP3.LUT R129, R129, R18, R127, 0x96, !PT ;  /* 0x0000001281817212 */ /* 0x000fe200078e967f */
[----:B------:R-:W-:-:S05]  /*8c90*/  IMAD.WIDE.U32 R18, R19, -0x326172a9, RZ ;  /* 0xcd9e8d5713127825 */ /* 0x000fca00078e00ff */
[----:B------:R-:W-:Y:S01]  /*8ca0*/  LOP3.LUT R19, R13, R128, R19, 0x96, !PT ;  /* 0x000000800d137212 */ /* 0x000fe200078e9613 */
[----:B------:R-:W-:-:S05]  /*8cb0*/  IMAD.WIDE.U32 R128, R129, -0x326172a9, RZ ;  /* 0xcd9e8d5781807825 */ /* 0x000fca00078e00ff */
[----:B------:R-:W-:Y:S01]  /*8cc0*/  LOP3.LUT R129, R117, R18, R129, 0x96, !PT ;  /* 0x0000001275817212 */ /* 0x000fe200078e9681 */
[----:B------:R-:W-:-:S04]  /*8cd0*/  IMAD.WIDE.U32 R18, R19, -0x2daee0ad, RZ ;  /* 0xd2511f5313127825 */ /* 0x000fc800078e00ff */
[----:B------:R-:W-:-:S05]  /*8ce0*/  VIADD R117, R119, 0xed9eba14 ;  /* 0xed9eba1477757836 */ /* 0x000fca0000000000 */
[----:B------:R-:W-:Y:S01]  /*8cf0*/  LOP3.LUT R126, R117, R126, R19, 0x96, !PT ;  /* 0x0000007e757e7212 */ /* 0x000fe200078e9613 */
[C---:B------:R-:W-:Y:S01]  /*8d00*/  VIADD R19, R118.reuse, 0x1715609d ;  /* 0x1715609d76137836 */ /* 0x040fe20000000000 */
[----:B------:R-:W-:-:S03]  /*8d10*/  IADD3 R117, PT, PT, R118, -0x4ab325aa, RZ ;  /* 0xb54cda5676757810 */ /* 0x000fc60007ffe0ff */
[----:B------:R-:W-:-:S05]  /*8d20*/  IMAD.WIDE.U32 R126, R126, -0x326172a9, RZ ;  /* 0xcd9e8d577e7e7825 */ /* 0x000fca00078e00ff */
[----:B------:R-:W-:Y:S01]  /*8d30*/  LOP3.LUT R127, R19, R128, R127, 0x96, !PT ;  /* 0x00000080137f7212 */ /* 0x000fe200078e967f */
[----:B------:R-:W-:-:S05]  /*8d40*/  IMAD.WIDE.U32 R128, R129, -0x2daee0ad, RZ ;  /* 0xd2511f5381807825 */ /* 0x000fca00078e00ff */
[----:B------:R-:W-:-:S05]  /*8d50*/  LOP3.LUT R18, R109, R18, R129, 0x96, !PT ;  /* 0x000000126d127212 */ /* 0x000fca00078e9681 */
        /* <DEDUP_REMOVED lines=22> */
[----:B------:R-:W-:-:S07]  /*8ec0*/  LOP3.LUT R72, R117, R128, R127, 0x96, !PT ;  /* 0x0000008075487212 */ /* 0x000fce00078e967f */
.L_x_3480:
[----:B------:R-:W-:Y:S05]  /*8ed0*/  BSYNC.RECONVERGENT B1 ;  /* 0x0000000000017941 */ /* 0x000fea0003800200 */
.L_x_3479:
[----:B------:R-:W-:Y:S01]  /*8ee0*/  I2FP.F32.U32 R117, R2 ;  /* 0x0000000200757245 */ /* 0x000fe20000201000 */
[----:B------:R-:W-:Y:S01]  /*8ef0*/  BSSY.RECONVERGENT B1, `(.L_x_3484) ;  /* 0x000005a000017945 */ /* 0x000fe20003800200 */
[----:B------:R-:W-:Y:S01]  /*8f00*/  ISETP.NE.AND P5, PT, R100, 0x1, PT ;  /* 0x000000016400780c */ /* 0x000fe20003fa5270 */
[----:B------:R-:W-:Y:S02]  /*8f10*/  IMAD.MOV.U32 R126, RZ, RZ, 0x2 ;  /* 0x00000002ff7e7424 */ /* 0x000fe400078e00ff */
[----:B------:R-:W-:Y:S01]  /*8f20*/  FFMA.FTZ R2, R117, R124, 1.1641532182693481445e-10 ;  /* 0x2f00000075027423 */ /* 0x000fe2000001007c */
[----:B------:R-:W-:Y:S02]  /*8f30*/  HADD2.F32 R117, -RZ, R71.H0_H0 ;  /* 0x20000047ff757230 */ /* 0x000fe40000004100 */
[----:B------:R-:W-:Y:S02]  /*8f40*/  IMAD.MOV.U32 R12, RZ, RZ, R18 ;  /* 0x000000ffff0c7224 */ /* 0x000fe400078e0012 */
[----:B------:R-:W-:Y:S01]  /*8f50*/  FSETP.GTU.FTZ.AND P4, PT, R2, R123, PT ;  /* 0x0000007b0200720b */ /* 0x000fe20003f9c000 */
[----:B------:R-:W-:-:S05]  /*8f60*/  FMUL.FTZ R117, R117, R122 ;  /* 0x0000007a75757220 */ /* 0x000fca0000410000 */
        /* <DEDUP_REMOVED lines=11> */
.L_x_3486:
        /* <DEDUP_REMOVED lines=13> */
.L_x_3488:
[----:B------:R-:W-:Y:S05]  /*90f0*/  BSYNC.RECONVERGENT B2 ;  /* 0x0000000000027941 */ /* 0x000fea0003800200 */
.L_x_3487:
[----:B------:R-:W-:Y:S01]  /*9100*/  LOP3.LUT R126, R0, R133, R119, 0x96, !PT ;  /* 0x00000085007e7212 */ /* 0x000fe200078e9677 */
[----:B------:R-:W-:-:S04]  /*9110*/  IMAD.WIDE.U32 R18, R77, -0x326172a9, RZ ;  /* 0xcd9e8d574d127825 */ /* 0x000fc800078e00ff */
[----:B------:R-:W-:Y:S01]  /*9120*/  VIADD R128, R118, 0x9e3779b9 ;  /* 0x9e3779b976807836 */ /* 0x000fe20000000000 */
[----:B------:R-:W-:Y:S01]  /*9130*/  LOP3.LUT R130, R75, R19, R118, 0x96, !PT ;  /* 0x000000134b827212 */ /* 0x000fe200078e9676 */
[----:B------:R-:W-:-:S04]  /*9140*/  IMAD.WIDE.U32 R126, R126, -0x326172a9, RZ ;  /* 0xcd9e8d577e7e7825 */ /* 0x000fc800078e00ff */
[----:B------:R-:W-:Y:S01]  /*9150*/  IMAD.WIDE.U32 R130, R130, -0x2daee0ad, RZ ;  /* 0xd2511f5382827825 */ /* 0x000fe200078e00ff */
[----:B------:R-:W-:Y:S02]  /*9160*/  LOP3.LUT R128, R128, R18, R127, 0x96, !PT ;  /* 0x0000001280807212 */ /* 0x000fe400078e967f */
[----:B------:R-:W-:Y:S01]  /*9170*/  IADD3 R18, PT, PT, R119, -0x4498517b, RZ ;  /* 0xbb67ae8577127810 */ /* 0x000fe20007ffe0ff */
[----:B------:R-:W-:Y:S02]  /*9180*/  VIADD R12, R118, 0x3c6ef372 ;  /* 0x3c6ef372760c7836 */ /* 0x000fe40000000000 */
[----:B------:R-:W-:Y:S01]  /*9190*/  IMAD.WIDE.U32 R128, R128, -0x2daee0ad, RZ ;  /* 0xd2511f5380807825 */ /* 0x000fe200078e00ff */
[----:B------:R-:W-:-:S03]  /*91a0*/  LOP3.LUT R18, R18, R132, R131, 0x96, !PT ;  /* 0x0000008412127212 */ /* 0x000fc600078e9683 */
[----:B------:R-:W-:Y:S02]  /*91b0*/  VIADD R132, R119, 0x76cf5d0a ;  /* 0x76cf5d0a77847836 */ /* 0x000fe40000000000 */
[----:B------:R-:W-:-:S03]  /*91c0*/  IMAD.WIDE.U32 R18, R18, -0x326172a9, RZ ;  /* 0xcd9e8d5712127825 */ /* 0x000fc600078e00ff */
[----:B------:R-:W-:Y:S01]  /*91d0*/  LOP3.LUT R132, R132, R130, R129, 0x96, !PT ;  /* 0x0000008284847212 */ /* 0x000fe200078e9681 */
[C---:B------:R-:W-:Y:S01]  /*91e0*/  VIADD R72, R119.reuse, 0x96a522ad ;  /* 0x96a522ad77487836 */ /* 0x040fe20000000000 */
[----:B------:R-:W-:Y:S01]  /*91f0*/  LOP3.LUT R126, R12, R126, R19, 0x96, !PT ;  /* 0x0000007e0c7e7212 */ /* 0x000fe200078e9613 */
[C---:B------:R-:W-:Y:S01]  /*9200*/  VIADD R12, R119.reuse, 0xed9eba14 ;  /* 0xed9eba14770c7836 */ /* 0x040fe20000000000 */
[----:B------:R-:W-:Y:S01]  /*9210*/  IADD3 R130, PT, PT, R119, 0x32370b8f, RZ ;  /* 0x32370b8f77827810 */ /* 0x000fe20007ffe0ff */
[----:B------:R-:W-:-:S04]  /*9220*/  IMAD.WIDE.U32 R132, R132, -0x326172a9, RZ ;  /* 0xcd9e8d5784847825 */ /* 0x000fc800078e00ff */
        /* <DEDUP_REMOVED lines=29> */
[----:B------:R-:W-:Y:S02]  /*9400*/  VIADD R126, R118, 0xf1bbcdc8 ;  /* 0xf1bbcdc8767e7836 */ /* 0x000fe40000000000 */
[----:B------:R-:W-:-:S03]  /*9410*/  IMAD.WIDE.U32 R18, R18, -0x326172a9, RZ ;  /* 0xcd9e8d5712127825 */ /* 0x000fc600078e00ff */
[----:B------:R-:W-:Y:S02]  /*9420*/  LOP3.LUT R126, R126, R132, R131, 0x96, !PT ;  /* 0x000000847e7e7212 */ /* 0x000fe400078e9683 */
[----:B------:R-:W-:Y:S01]  /*9430*/  LOP3.LUT R19, R12, R130, R19, 0x96, !PT ;  /* 0x000000820c137212 */ /* 0x000fe200078e9613 */
[----:B------:R-:W-:Y:S02]  /*9440*/  IMAD.MOV.U32 R12, RZ, RZ, R115 ;  /* 0x000000ffff0c7224 */ /* 0x000fe400078e0073 */
[----:B------:R-:W-:-:S03]  /*9450*/  IMAD.WIDE.U32 R126, R126, -0x2daee0ad, RZ ;  /* 0xd2511f537e7e7825 */ /* 0x000fc600078e00ff */
[----:B------:R-:W-:Y:S01]  /*9460*/  MOV R115, R126 ;  /* 0x0000007e00737202 */ /* 0x000fe20000000f00 */
[----:B------:R-:W-:Y:S01]  /*9470*/  IMAD.MOV.U32 R126, RZ, RZ, RZ ;  /* 0x000000ffff7e7224 */ /* 0x000fe200078e00ff */
[----:B------:R-:W-:-:S07]  /*9480*/  LOP3.LUT R72, R72, R128, R127, 0x96, !PT ;  /* 0x0000008048487212 */ /* 0x000fce00078e967f */
.L_x_3485:
[----:B------:R-:W-:Y:S05]  /*9490*/  BSYNC.RECONVERGENT B1 ;  /* 0x0000000000017941 */ /* 0x000fea0003800200 */
.L_x_3484:
        /* <DEDUP_REMOVED lines=25> */
.L_x_3491:
        /* <DEDUP_REMOVED lines=13> */
.L_x_3493:
[----:B------:R-:W-:Y:S05]  /*9700*/  BSYNC.RECONVERGENT B2 ;  /* 0x0000000000027941 */ /* 0x000fea0003800200 */
.L_x_3492:
[----:B------:R-:W-:Y:S01]  /*9710*/  LOP3.LUT R18, R0, R133, R119, 0x96, !PT ;  /* 0x0000008500127212 */ /* 0x000fe200078e9677 */
[----:B------:R-:W-:Y:S01]  /*9720*/  IMAD.WIDE.U32 R126, R77, -0x326172a9, RZ ;  /* 0xcd9e8d574d7e7825 */ /* 0x000fe200078e00ff */
[----:B------:R-:W-:-:S03]  /*9730*/  IADD3 R72, PT, PT, R119, -0x695add53, RZ ;  /* 0x96a522ad77487810 */ /* 0x000fc60007ffe0ff */
[----:B------:R-:W-:Y:S02]  /*9740*/  HFMA2 R125, -RZ, RZ, 0, 0 ;  /* 0x00000000ff7d7431 */ /* 0x000fe400000001ff */
        /* <DEDUP_REMOVED lines=52> */
[----:B------:R-:W-:-:S07]  /*9a90*/  IMAD.MOV.U32 R115, RZ, RZ, R126 ;  /* 0x000000ffff737224 */ /* 0x000fce00078e007e */
.L_x_3490:
[----:B------:R-:W-:Y:S05]  /*9aa0*/  BSYNC.RECONVERGENT B1 ;  /* 0x0000000000017941 */ /* 0x000fea0003800200 */
.L_x_3489:
[----:B------:R-:W-:Y:S01]  /*9ab0*/  I2FP.F32.U32 R127, R2 ;  /* 0x00000002007f7245 */ /* 0x000fe20000201000 */
[----:B------:R-:W-:Y:S01]  /*9ac0*/  HADD2.F32 R71, -RZ, R71.H1_H1 ;  /* 0x30000047ff477230 */ /* 0x000fe20000004100 */
[----:B------:R-:W-:Y:S01]  /*9ad0*/  ISETP.NE.AND P6, PT, R125, 0x1, PT ;  /* 0x000000017d00780c */ /* 0x000fe20003fc5270 */
[----:B------:R-:W-:Y:S01]  /*9ae0*/  BSSY.RECONVERGENT B1, `(.L_x_3494) ;  /* 0x000005a000017945 */ /* 0x000fe20003800200 */
[----:B------:R-:W-:Y:S02]  /*9af0*/  IMAD.MOV.U32 R126, RZ, RZ, R18 ;  /* 0x000000ffff7e7224 */ /* 0x000fe400078e0012 */
[----:B------:R-:W-:Y:S01]  /*9b00*/  FFMA.FTZ R2, R127, R124, 1.1641532182693481445e-10 ;  /* 0x2f0000007f027423 */ /* 0x000fe2000001007c */
[----:B------:R-:W-:-:S04]  /*9b10*/  FMUL.FTZ R71, R71, R122 ;  /* 0x0000007a47477220 */ /* 0x000fc80000410000 */
[----:B------:R-:W-:Y:S01]  /*9b20*/  FSETP.GTU.FTZ.AND P5, PT, R2, R123, PT ;  /* 0x0000007b0200720b */ /* 0x000fe20003fbc000 */
[----:B------:R-:W-:-:S03]  /*9b30*/  IMAD.MOV.U32 R2, RZ, RZ, 0x2 ;  /* 0x00000002ff027424 */ /* 0x000fc600078e00ff */
        /* <DEDUP_REMOVED lines=11> */
.L_x_3496:
        /* <DEDUP_REMOVED lines=15> */
.L_x_3498:
[----:B------:R-:W-:Y:S05]  /*9ce0*/  BSYNC.RECONVERGENT B2 ;  /* 0x0000000000027941 */ /* 0x000fea0003800200 */
.L_x_3497:
[----:B------:R-:W-:Y:S01]  /*9cf0*/  LOP3.LUT R126, R0, R131, R119, 0x96, !PT ;  /* 0x00000083007e7212 */ /* 0x000fe200078e9677 */
[----:B------:R-:W-:Y:S01]  /*9d00*/  IMAD.WIDE.U32 R132, R77, -0x326172a9, RZ ;  /* 0xcd9e8d574d847825 */ /* 0x000fe200078e00ff */
[----:B------:R-:W-:-:S03]  /*9d10*/  IADD3 R2, PT, PT, R119, -0x4498517b, RZ ;  /* 0xbb67ae8577027810 */ /* 0x000fc60007ffe0ff */
[----:B------:R-:W-:Y:S01]  /*9d20*/  VIADD R18, R118, 0x9e3779b9 ;  /* 0x9e3779b976127836 */ /* 0x000fe20000000000 */
[----:B------:R-:W-:Y:S01]  /*9d30*/  LOP3.LUT R128, R75, R133, R118, 0x96, !PT ;  /* 0x000000854b807212 */ /* 0x000fe200078e9676 */
[----:B------:R-:W-:-:S04]  /*9d40*/  IMAD.WIDE.U32 R126, R126, -0x326172a9, RZ ;  /* 0xcd9e8d577e7e7825 */ /* 0x000fc800078e00ff */
[----:B------:R-:W-:Y:S01]  /*9d50*/  IMAD.WIDE.U32 R128, R128, -0x2daee0ad, RZ ;  /* 0xd2511f5380807825 */ /* 0x000fe200078e00ff */
[----:B------:R-:W-:-:S03]  /*9d60*/  LOP3.LUT R18, R18, R132, R127, 0x96, !PT ;  /* 0x0000008412127212 */ /* 0x000fc600078e967f */
        /* <DEDUP_REMOVED lines=12> */
[----:B------:R-:W-:-:S04]  /*9e30*/  VIADD R2, R118, 0x78dde6e4 ;  /* 0x78dde6e476027836 */ /* 0x000fc80000000000 */
        /* <DEDUP_REMOVED lines=10> */
[----:B------:R-:W-:-:S05]  /*9ee0*/  LOP3.LUT R126, R109, R126, R19, 0x96, !PT ;  /* 0x0000007e6d7e7212 */ /* 0x000fca00078e9613 */
        /* <DEDUP_REMOVED lines=9> */
[----:B------:R-:W-:Y:S01]  /*9f80*/  IMAD.WIDE.U32 R132, R13, -0x2daee0ad, RZ ;  /* 0xd2511f530d847825 */ /* 0x000fe200078e00ff */
[----:B------:R-:W-:-:S03]  /*9f90*/  LOP3.LUT R130, R120, R128, R127, 0x96, !PT ;  /* 0x0000008078827212 */ /* 0x000fc600078e967f */
[----:B------:R-:W-:Y:S02]  /*9fa0*/  VIADD R13, R119, 0xdb3d7428 ;  /* 0xdb3d7428770d7836 */ /* 0x000fe40000000000 */
[----:B------:R-:W-:-:S03]  /*9fb0*/  IMAD.WIDE.U32 R130, R130, -0x326172a9, RZ ;  /* 0xcd9e8d5782827825 */ /* 0x000fc600078e00ff */
[----:B------:R-:W-:Y:S01]  /*9fc0*/  LOP3.LUT R13, R13, R126, R133, 0x96, !PT ;  /* 0x0000007e0d0d7212 */ /* 0x000fe200078e9685 */
[C---:B------:R-:W-:Y:S02]  /*9fd0*/  VIADD R19, R118.reuse, 0xf1bbcdc8 ;  /* 0xf1bbcdc876137836 */ /* 0x040fe40000000000 */
[----:B------:R-:W-:Y:S02]  /*9fe0*/  IMAD.MOV.U32 R126, RZ, RZ, R115 ;  /* 0x000000ffff7e7224 */ /* 0x000fe400078e0073 */
[----:B------:R-:W-:Y:S01]  /*9ff0*/  IMAD.MOV.U32 R2, RZ, RZ, RZ ;  /* 0x000000ffff027224 */ /* 0x000fe200078e00ff */
[----:B------:R-:W-:Y:S01]  /*a000*/  LOP3.LUT R128, R19, R18, R131, 0x96, !PT ;  /* 0x0000001213807212 */ /* 0x000fe200078e9683 */
[----:B------:R-:W-:Y:S01]  /*a010*/  IMAD.WIDE.U32 R18, R13, -0x326172a9, RZ ;  /* 0xcd9e8d570d127825 */ /* 0x000fe200078e00ff */
[----:B------:R-:W-:-:S03]  /*a020*/  IADD3 R13, PT, PT, R118, -0x700cb87f, RZ ;  /* 0x8ff34781760d7810 */ /* 0x000fc60007ffe0ff */
[----:B------:R-:W-:Y:S01]  /*a030*/  IMAD.WIDE.U32 R128, R128, -0x2daee0ad, RZ ;  /* 0xd2511f5380807825 */ /* 0x000fe200078e00ff */
[----:B------:R-:W-:-:S03]  /*a040*/  LOP3.LUT R19, R13, R130, R19, 0x96, !PT ;  /* 0x000000820d137212 */ /* 0x000fc600078e9613 */
[----:B------:R-:W-:Y:S01]  /*a050*/  VIADD R13, R119, 0x96a522ad ;  /* 0x96a522ad770d7836 */ /* 0x000fe20000000000 */
[----:B------:R-:W-:-:S04]  /*a060*/  MOV R115, R128 ;  /* 0x0000008000737202 */ /* 0x000fc80000000f00 */
[----:B------:R-:W-:-:S07]  /*a070*/  LOP3.LUT R72, R13, R132, R129, 0x96, !PT ;  /* 0x000000840d487212 */ /* 0x000fce00078e9681 */
.L_x_3495:
[----:B------:R-:W-:Y:S05]  /*a080*/  BSYNC.RECONVERGENT B1 ;  /* 0x0000000000017941 */ /* 0x000fea0003800200 */
.L_x_3494:
[----:B------:R-:W-:Y:S02]  /*a090*/  I2FP.F32.U32 R13, R126 ;  /* 0x0000007e000d7245 */ /* 0x000fe40000201000 */
[----:B------:R-:W-:Y:S02]  /*a0a0*/  PRMT R70, R121, 0x5410, R70 ;  /* 0x0000541079467816 */ /* 0x000fe40000000046 */
[----:B------:R-:W-:Y:S01]  /*a0b0*/  PRMT R69, R116, 0x5410, R69 ;  /* 0x0000541074457816 */ /* 0x000fe20000000045 */
[----:B------:R-:W-:Y:S01]  /*a0c0*/  FFMA.FTZ R124, R13, R124, 1.1641532182693481445e-10 ;  /* 0x2f0000000d7c7423 */ /* 0x000fe2000001007c */
[----:B------:R-:W-:Y:S01]  /*a0d0*/  HADD2.F32 R13, -RZ, R27.H1_H1 ;  /* 0x3000001bff0d7230 */ /* 0x000fe20000004100 */
[----:B------:R-:W-:-:S03]  /*a0e0*/  PRMT R68, R114, 0x5410, R68 ;  /* 0x0000541072447816 */ /* 0x000fc60000000044 */
[----:B------:R-:W-:Y:S01]  /*a0f0*/  FSETP.GTU.FTZ.AND P6, PT, R124, R123, PT ;  /* 0x0000007b7c00720b */ /* 0x000fe20003fdc000 */
[----:B------:R-:W-:-:S05]  /*a100*/  FMUL.FTZ R13, R13, R122 ;  /* 0x0000007a0d0d7220 */ /* 0x000fca0000410000 */
[----:B------:R-:W-:Y:S02]  /*a110*/  FSEL R120, R13, RZ, !P6 ;  /* 0x000000ff0d787208 */ /* 0x000fe40007000000 */
[----:B------:R-:W-:-:S03]  /*a120*/  SEL R13, RZ, 0x1, P6 ;  /* 0x00000001ff0d7807 */ /* 0x000fc60003000000 */
[----:B------:R-:W-:Y:S01]  /*a130*/  FADD.FTZ R71, R71, R120 ;  /* 0x0000007847477221 */ /* 0x000fe20000010000 */
[----:B------:R-:W-:-:S05]  /*a140*/  @P1 HADD2.F32 R120, -RZ, R23.H1_H1 ;  /* 0x30000017ff781230 */ /* 0x000fca0000004100 */
[--C-:B------:R-:W-:Y:S01]  /*a150*/  @P1 FADD.FTZ R109, R120, R71.reuse ;  /* 0x00000047786d1221 */ /* 0x100fe20000010000 */
[----:B------:R-:W-:-:S05]  /*a160*/  @!P1 IMAD.MOV.U32 R109, RZ, RZ, R71 ;  /* 0x000000ffff6d9224 */ /* 0x000fca00078e0047 */
[----:B------:R-:W-:-:S04]  /*a170*/  F2FP.F16.F32.PACK_AB R71, RZ, R109 ;  /* 0x0000006dff47723e */ /* 0x000fc800000000ff */
[----:B------:R-:W-:-:S07]  /*a180*/  PRMT R71, R117, 0x5410, R71 ;  /* 0x0000541075477816 */ /* 0x000fce0000000047 */
.L_x_3418:
[----:B------:R-:W0:Y:S01]  /*a190*/  LDC.64 R116, c[0x0][0x3a8] ;  /* 0x0000ea00ff747b82 */ /* 0x000e220000000a00 */
[----:B------:R-:W-:Y:S02]  /*a1a0*/  SEL R120, RZ, 0x1000000, !P5 ;  /* 0x01000000ff787807 */ /* 0x000fe40006800000 */
[----:B------:R-:W-:Y:S02]  /*a1b0*/  SEL R114, RZ, 0x10000, !P4 ;  /* 0x00010000ff727807 */ /* 0x000fe40006000000 */
[----:B------:R-:W-:Y:S02]  /*a1c0*/  SEL R123, RZ, 0x100, !P3 ;  /* 0x00000100ff7b7807 */ /* 0x000fe40005800000 */
[C---:B------:R-:W-:Y:S02]  /*a1d0*/  LOP3.LUT P6, RZ, R78.reuse, 0x8, RZ, 0xc0, !PT ;  /* 0x000000084eff7812 */ /* 0x040fe400078cc0ff */
[C---:B------:R-:W-:Y:S02]  /*a1e0*/  LOP3.LUT P5, RZ, R78.reuse, 0x4, RZ, 0xc0, !PT ;  /* 0x000000044eff7812 */ /* 0x040fe400078ac0ff */
[----:B------:R-:W-:-:S02]  /*a1f0*/  LOP3.LUT P4, RZ, R78, 0x2, RZ, 0xc0, !PT ;  /* 0x000000024eff7812 */ /* 0x000fc4000788c0ff */
[----:B------:R-:W-:Y:S02]  /*a200*/  LOP3.LUT R123, R123, R120, R114, 0xfe, !PT ;  /* 0x000000787b7b7212 */ /* 0x000fe400078efe72 */
[----:B------:R-:W-:Y:S02]  /*a210*/  SEL R120, RZ, 0x1000000, !P4 ;  /* 0x01000000ff787807 */ /* 0x000fe40006000000 */
[----:B------:R-:W-:Y:S02]  /*a220*/  SEL R121, RZ, 0x10000, !P5 ;  /* 0x00010000ff797807 */ /* 0x000fe40006800000 */
[----:B------:R-:W-:Y:S02]  /*a230*/  SEL R114, RZ, 0x100, !P6 ;  /* 0x00000100ff727807 */ /* 0x000fe40007000000 */
[----:B------:R-:W-:Y:S02]  /*a240*/  LOP3.LUT P1, RZ, R78, 0x10, RZ, 0xc0, !PT ;  /* 0x000000104eff7812 */ /* 0x000fe4000782c0ff */
[----:B------:R-:W-:Y:S01]  /*a250*/  LOP3.LUT R114, R114, R120, R121, 0xfe, !PT ;  /* 0x0000007872727212 */ /* 0x000fe200078efe79 */
[----:B0-----:R-:W-:Y:S01]  /*a260*/  IMAD.WIDE.U32 R116, R4, 0x10, R116 ;  /* 0x0000001004747825 */ /* 0x001fe200078e0074 */
[----:B------:R-:W-:-:S02]  /*a270*/  SEL R120, RZ, 0x1, !P2 ;  /* 0x00000001ff787807 */ /* 0x000fc40005000000 */
[----:B------:R-:W-:Y:S02]  /*a280*/  SEL R121, RZ, 0x1, !P1 ;  /* 0x00000001ff797807 */ /* 0x000fe40004800000 */
[----:B------:R0:W-:Y:S02]  /*a290*/  STG.E.128 desc[UR8][R116.64], R68 ;  /* 0x0000004474007986 */ /* 0x0001e4000c101d08 */
[----:B0-----:R-:W0:Y:S01]  /*a2a0*/  LDC.64 R68, c[0x0][0x3b0] ;  /* 0x0000ec00ff447b82 */ /* 0x001e220000000a00 */
[----:B------:R-:W-:Y:S02]  /*a2b0*/  LOP3.LUT R71, R123, R120, RZ, 0xfc, !PT ;  /* 0x000000787b477212 */ /* 0x000fe400078efcff */
[----:B------:R-:W-:Y:S01]  /*a2c0*/  LOP3.LUT R70, R114, R121, RZ, 0xfc, !PT ;  /* 0x0000007972467212 */ /* 0x000fe200078efcff */
[----:B0-----:R-:W-:-:S05]  /*a2d0*/  IMAD.WIDE.U32 R68, R4, 0x8, R68 ;  /* 0x0000000804447825 */ /* 0x001fca00078e0044 */
[----:B------:R0:W-:Y:S01]  /*a2e0*/  STG.E.64 desc[UR8][R68.64], R70 ;  /* 0x0000004644007986 */ /* 0x0001e2000c101b08 */
[----:B------:R-:W-:Y:S05]  /*a2f0*/  @!P0 BRA `(.L_x_3499) ;  /* 0x0000000000508947 */ /* 0x000fea0003800000 */
[----:B0-----:R-:W-:Y:S02]  /*a300*/  SHF.L.U32 R69, R12, 0x10, RZ ;  /* 0x000000100c457819 */ /* 0x001fe400000006ff */
[----:B------:R-:W-:Y:S02]  /*a310*/  LOP3.LUT R68, R13, 0xffff, RZ, 0xc0, !PT ;  /* 0x0000ffff0d447812 */ /* 0x000fe400078ec0ff */
[----:B------:R-:W-:Y:S02]  /*a320*/  LOP3.LUT R69, R69, 0xff0000, RZ, 0xc0, !PT ;  /* 0x00ff000045457812 */ /* 0x000fe400078ec0ff */
[----:B------:R-:W-:Y:S02]  /*a330*/  PRMT R70, R11, 0x7104, RZ ;  /* 0x000071040b467816 */ /* 0x000fe400000000ff */
[----:B------:R-:W-:Y:S02]  /*a340*/  PRMT R123, R69, 0x4210, R68 ;  /* 0x00004210457b7816 */ /* 0x000fe40000000044 */
[----:B------:R-:W0:Y:S01]  /*a350*/  LDC.64 R68, c[0x0][0x3b8] ;  /* 0x0000ee00ff447b82 */ /* 0x000e220000000a00 */
[----:B------:R-:W-:-:S02]  /*a360*/  LOP3.LUT R120, R9, 0xff, RZ, 0xc0, !PT ;  /* 0x000000ff09787812 */ /* 0x000fc400078ec0ff */
[----:B------:R-:W-:Y:S02]  /*a370*/  LOP3.LUT R123, R123, 0xff00, R70, 0xf8, !PT ;  /* 0x0000ff007b7b7812 */ /* 0x000fe400078ef846 */
[----:B------:R-:W-:Y:S01]  /*a380*/  LOP3.LUT R116, R8, 0xff, RZ, 0xc0, !PT ;  /* 0x000000ff08747812 */ /* 0x000fe200078ec0ff */
[----:B------:R-:W-:Y:S01]  /*a390*/  IMAD.WIDE.U32 R120, R120, 0x1000000, RZ ;  /* 0x0100000078787825 */ /* 0x000fe200078e00ff */
[----:B------:R-:W-:Y:S02]  /*a3a0*/  LOP3.LUT R70, R7, 0xff, RZ, 0xc0, !PT ;  /* 0x000000ff07467812 */ /* 0x000fe400078ec0ff */
[----:B------:R-:W-:Y:S01]  /*a3b0*/  LOP3.LUT R123, R123, 0xff, R10, 0xf8, !PT ;  /* 0x000000ff7b7b7812 */ /* 0x000fe200078ef80a */
[----:B------:R-:W-:-:S04]  /*a3c0*/  IMAD.WIDE.U32 R116, R116, 0x10000, RZ ;  /* 0x0001000074747825 */ /* 0x000fc800078e00ff */
[----:B------:R-:W-:Y:S01]  /*a3d0*/  IMAD.WIDE.U32 R70, R70, 0x100, RZ ;  /* 0x0000010046467825 */ /* 0x000fe200078e00ff */
[----:B------:R-:W-:Y:S02]  /*a3e0*/  LOP3.LUT R121, R117, R123, R121, 0xfe, !PT ;  /* 0x0000007b75797212 */ /* 0x000fe400078efe79 */
[----:B------:R-:W-:Y:S02]  /*a3f0*/  LOP3.LUT R117, R70, R120, R116, 0xfe, !PT ;  /* 0x0000007846757212 */ /* 0x000fe400078efe74 */
[----:B------:R-:W-:Y:S02]  /*a400*/  LOP3.LUT R71, R121, R71, RZ, 0xfc, !PT ;  /* 0x0000004779477212 */ /* 0x000fe400078efcff */
[----:B------:R-:W-:Y:S01]  /*a410*/  LOP3.LUT R70, R117, 0xff, R6, 0xf8, !PT ;  /* 0x000000ff75467812 */ /* 0x000fe200078ef806 */
[----:B0-----:R-:W-:-:S05]  /*a420*/  IMAD.WIDE.U32 R68, R4, 0x8, R68 ;  /* 0x0000000804447825 */ /* 0x001fca00078e0044 */
[----:B------:R1:W-:Y:S02]  /*a430*/  STG.E.64 desc[UR8][R68.64], R70 ;  /* 0x0000004644007986 */ /* 0x0003e4000c101b08 */
.L_x_3499:
[----:B------:R-:W-:Y:S02]  /*a440*/  IMAD.MOV.U32 R114, RZ, RZ, R115 ;  /* 0x000000ffff727224 */ /* 0x000fe400078e0073 */
[----:B------:R-:W-:-:S07]  /*a450*/  VIADD R115, R4, 0x80 ;  /* 0x0000008004737836 */ /* 0x000fce0000000000 */
.L_x_3376:
[----:B------:R-:W-:Y:S05]  /*a460*/  BSYNC.RECONVERGENT B0 ;  /* 0x0000000000007941 */ /* 0x000fea0003800200 */
.L_x_3375:
        /* <DEDUP_REMOVED lines=25> */
[----:B0-----:R-:W-:-:S06]  /*a600*/  IMAD.MOV.U32 R116, RZ, RZ, R114 ;  /* 0x000000ffff747224 */ /* 0x001fcc00078e0072 */
        /* <DEDUP_REMOVED lines=11> */
.L_x_3505:
        /* <DEDUP_REMOVED lines=13> */
.L_x_3507:
[----:B------:R-:W-:Y:S05]  /*a790*/  BSYNC.RECONVERGENT B2 ;  /* 0x0000000000027941 */ /* 0x000fea0003800200 */
.L_x_3506:
        /* <DEDUP_REMOVED lines=54> */
[----:B------:R-:W-:Y:S01]  /*ab00*/  IMAD.MOV.U32 R8, RZ, RZ, RZ ;  /* 0x000000ffff087224 */ /* 0x000fe200078e00ff */
[----:B------:R-:W-:Y:S01]  /*ab10*/  LOP3.LUT R72, R9, R6, R117, 0x96, !PT ;  /* 0x0000000609487212 */ /* 0x000fe200078e9675 */
[----:B------:R-:W-:-:S07]  /*ab20*/  IMAD.MOV.U32 R6, RZ, RZ, R114 ;  /* 0x000000ffff067224 */ /* 0x000fce00078e0072 */
.L_x_3504:
[----:B------:R-:W-:Y:S05]  /*ab30*/  BSYNC.RECONVERGENT B1 ;  /* 0x0000000000017941 */ /* 0x000fea0003800200 */
.L_x_3503:
        /* <DEDUP_REMOVED lines=25> */
.L_x_3510:
        /* <DEDUP_REMOVED lines=13> */
.L_x_3512:
[----:B------:R-:W-:Y:S05]  /*ada0*/  BSYNC.RECONVERGENT B2 ;  /* 0x0000000000027941 */ /* 0x000fea0003800200 */
.L_x_3511:
        /* <DEDUP_REMOVED lines=57> */
[----:B------:R-:W-:-:S07]  /*b140*/  IMAD.MOV.U32 R10, RZ, RZ, RZ ;  /* 0x000000ffff0a7224 */ /* 0x000fce00078e00ff */
.L_x_3509:
[----:B------:R-:W-:Y:S05]  /*b150*/  BSYNC.RECONVERGENT B1 ;  /* 0x0000000000017941 */ /* 0x000fea0003800200 */
.L_x_3508:
        /* <DEDUP_REMOVED lines=25> */
.L_x_3515:
        /* <DEDUP_REMOVED lines=13> */
.L_x_3517:
[----:B------:R-:W-:Y:S05]  /*b3c0*/  BSYNC.RECONVERGENT B2 ;  /* 0x0000000000027941 */ /* 0x000fea0003800200 */
.L_x_3516:
        /* <DEDUP_REMOVED lines=40> */
[C---:B------:R-:W-:Y:S02]  /*b650*/  VIADD R11, R118.reuse, 0x5384540f ;  /* 0x5384540f760b7836 */ /* 0x040fe40000000000 */
        /* <DEDUP_REMOVED lines=16> */
[----:B------:R-:W-:-:S07]  /*b760*/  IMAD.MOV.U32 R8, RZ, RZ, RZ ;  /* 0x000000ffff087224 */ /* 0x000fce00078e00ff */
.L_x_3514:
[----:B------:R-:W-:Y:S05]  /*b770*/  BSYNC.RECONVERGENT B1 ;  /* 0x0000000000017941 */ /* 0x000fea0003800200 */
.L_x_3513:
[----:B------:R-:W-:Y:S01]  /*b780*/  I2FP.F32.U32 R2, R2 ;  /* 0x0000000200027245 */ /* 0x000fe20000201000 */
[----:B------:R-:W-:Y:S01]  /*b790*/  HADD2.F32 R7, -RZ, R68.H1_H1 ;  /* 0x30000044ff077230 */ /* 0x000fe20000004100 */
[----:B------:R-:W-:Y:S01]  /*b7a0*/  ISETP.NE.AND P2, PT, R8, 0x1, PT ;  /* 0x000000010800780c */ /* 0x000fe20003f45270 */
[----:B------:R-:W-:Y:S01]  /*b7b0*/  BSSY.RECONVERGENT B1, `(.L_x_3518) ;  /* 0x000005b000017945 */ /* 0x000fe20003800200 */
[----:B------:R-:W-:Y:S01]  /*b7c0*/  LOP3.LUT R78, R78, 0xfffffff7, RZ, 0xc0, !PT ;  /* 0xfffffff74e4e7812 */ /* 0x000fe200078ec0ff */
[----:B------:R-:W-:Y:S01]  /*b7d0*/  FFMA.FTZ R2, R2, R121, 1.1641532182693481445e-10 ;  /* 0x2f00000002027423 */ /* 0x000fe20000010079 */
[----:B------:R-:W-:Y:S01]  /*b7e0*/  FMUL.FTZ R7, R7, R122 ;  /* 0x0000007a07077220 */ /* 0x000fe20000410000 */
[----:B------:R-:W-:-:S03]  /*b7f0*/  HFMA2 R9, -RZ, RZ, 0, 1.1920928955078125e-07 ;  /* 0x00000002ff097431 */ /* 0x000fc600000001ff */
        /* <DEDUP_REMOVED lines=14> */
.L_x_3520:
        /* <DEDUP_REMOVED lines=13> */
.L_x_3522:
[----:B------:R-:W-:Y:S05]  /*b9b0*/  BSYNC.RECONVERGENT B2 ;  /* 0x0000000000027941 */ /* 0x000fea0003800200 */
.L_x_3521:
        /* <DEDUP_REMOVED lines=58> */
.L_x_3519:
[----:B------:R-:W-:Y:S05]  /*bd60*/  BSYNC.RECONVERGENT B1 ;  /* 0x0000000000017941 */ /* 0x000fea0003800200 */
.L_x_3518:
        /* <DEDUP_REMOVED lines=8> */
[----:B------:R-:W-:-:S05]  /*bdf0*/  FSEL R7, R7, RZ, !P2 ;  /* 0x000000ff07077208 */ /* 0x000fca0005000000 */
[----:B------:R-:W-:Y:S01]  /*be00*/  FADD.FTZ R2, R2, R7 ;  /* 0x0000000702027221 */ /* 0x000fe20000010000 */
[----:B------:R-:W-:Y:S02]  /*be10*/  SEL R7, RZ, 0x1, P2 ;  /* 0x00000001ff077807 */ /* 0x000fe40001000000 */
[----:B------:R-:W-:Y:S01]  /*be20*/  ISETP.NE.AND P2, PT, R9, 0x1, PT ;  /* 0x000000010900780c */ /* 0x000fe20003f45270 */
[--C-:B------:R-:W-:Y:S01]  /*be30*/  @P1 FADD.FTZ R81, R81, R2.reuse ;  /* 0x0000000251511221 */ /* 0x100fe20000010000 */
[----:B------:R-:W-:Y:S02]  /*be40*/  @!P1 IMAD.MOV.U32 R81, RZ, RZ, R2 ;  /* 0x000000ffff519224 */ /* 0x000fe400078e0002 */
[----:B------:R-:W-:-:S03]  /*be50*/  IMAD.MOV.U32 R2, RZ, RZ, R18 ;  /* 0x000000ffff027224 */ /* 0x000fc600078e0012 */
[----:B------:R-:W-:-:S06]  /*be60*/  F2FP.F16.F32.PACK_AB R68, RZ, R81 ;  /* 0x00000051ff44723e */ /* 0x000fcc00000000ff */
        /* <DEDUP_REMOVED lines=9> */
.L_x_3525:
        /* <DEDUP_REMOVED lines=13> */
.L_x_3527:
[----:B------:R-:W-:Y:S05]  /*bfd0*/  BSYNC.RECONVERGENT B2 ;  /* 0x0000000000027941 */ /* 0x000fea0003800200 */
.L_x_3526:
        /* <DEDUP_REMOVED lines=13> */
[C---:B------:R-:W-:Y:S02]  /*c0b0*/  VIADD R9, R118.reuse, 0x3c6ef372 ;  /* 0x3c6ef37276097836 */ /* 0x040fe40000000000 */
[----:B------:R-:W-:-:S03]  /*c0c0*/  VIADD R19, R118, 0xdaa66d2b ;  /* 0xdaa66d2b76137836 */ /* 0x000fc60000000000 */
        /* <DEDUP_REMOVED lines=10> */
[----:B------:R-:W-:Y:S01]  /*c170*/  LOP3.LUT R11, R9, R10, R125, 0x96, !PT ;  /* 0x0000000a090b7212 */ /* 0x000fe200078e967d */
        /* <DEDUP_REMOVED lines=8> */
[----:B------:R-:W-:-:S05]  /*c200*/  IMAD.WIDE.U32 R124, R19, -0x2daee0ad, RZ ;  /* 0xd2511f53137c7825 */ /* 0x000fca00078e00ff */
[----:B------:R-:W-:Y:S01]  /*c210*/  LOP3.LUT R18, R9, R10, R125, 0x96, !PT ;  /* 0x0000000a09127212 */ /* 0x000fe200078e967d */
[----:B------:R-:W-:-:S04]  /*c220*/  IMAD.WIDE.U32 R10, R11, -0x326172a9, RZ ;  /* 0xcd9e8d570b0a7825 */ /* 0x000fc800078e00ff */
[----:B------:R-:W-:Y:S02]  /*c230*/  VIADD R9, R118, 0xb54cda56 ;  /* 0xb54cda5676097836 */ /* 0x000fe40000000000 */
[----:B------:R-:W-:-:S03]  /*c240*/  IMAD.WIDE.U32 R18, R18, -0x326172a9, RZ ;  /* 0xcd9e8d5712127825 */ /* 0x000fc600078e00ff */
[----:B------:R-:W-:Y:S02]  /*c250*/  LOP3.LUT R9, R9, R8, R11, 0x96, !PT ;  /* 0x0000000809097212 */ /* 0x000fe400078e960b */
        /* <DEDUP_REMOVED lines=15> */
[----:B------:R-:W-:Y:S01]  /*c350*/  MOV R116, R8 ;  /* 0x0000000800747202 */ /* 0x000fe20000000f00 */
[----:B------:R-:W-:-:S03]  /*c360*/  IMAD.MOV.U32 R8, RZ, RZ, RZ ;  /* 0x000000ffff087224 */ /* 0x000fc600078e00ff */
[----:B------:R-:W-:-:S07]  /*c370*/  LOP3.LUT R72, R11, R10, R9, 0x96, !PT ;  /* 0x0000000a0b487212 */ /* 0x000fce00078e9609 */
.L_x_3524:
[----:B------:R-:W-:Y:S05]  /*c380*/  BSYNC.RECONVERGENT B1 ;  /* 0x0000000000017941 */ /* 0x000fea0003800200 */
.L_x_3523:
        /* <DEDUP_REMOVED lines=22> */
.L_x_3530:
        /* <DEDUP_REMOVED lines=13> */
.L_x_3532:
[----:B------:R-:W-:Y:S05]  /*c5c0*/  BSYNC.RECONVERGENT B2 ;  /* 0x0000000000027941 */ /* 0x000fea0003800200 */
.L_x_3531:
        /* <DEDUP_REMOVED lines=55> */
[----:B------:R-:W-:Y:S02]  /*c940*/  HFMA2 R11, -RZ, RZ, 0, 0 ;  /* 0x00000000ff0b7431 */ /* 0x000fe400000001ff */
[----:B------:R-:W-:Y:S02]  /*c950*/  IMAD.MOV.U32 R10, RZ, RZ, R116 ;  /* 0x000000ffff0a7224 */ /* 0x000fe400078e0074 */
[----:B------:R-:W-:-:S07]  /*c960*/  IMAD.MOV.U32 R116, RZ, RZ, R8 ;  /* 0x000000ffff747224 */ /* 0x000fce00078e0008 */
.L_x_3529:
[----:B------:R-:W-:Y:S05]  /*c970*/  BSYNC.RECONVERGENT B1 ;  /* 0x0000000000017941 */ /* 0x000fea0003800200 */
.L_x_3528:
        /* <DEDUP_REMOVED lines=25> */
.L_x_3535:
        /* <DEDUP_REMOVED lines=13> */
.L_x_3537:
[----:B------:R-:W-:Y:S05]  /*cbe0*/  BSYNC.RECONVERGENT B2 ;  /* 0x0000000000027941 */ /* 0x000fea0003800200 */
.L_x_3536:
[----:B------:R-:W-:Y:S01]  /*cbf0*/  LOP3.LUT R18, R0, R125, R119, 0x96, !PT ;  /* 0x0000007d00127212 */ /* 0x000fe200078e9677 */
[----:B------:R-:W-:Y:S01]  /*cc00*/  IMAD.WIDE.U32 R10, R77, -0x326172a9, RZ ;  /* 0xcd9e8d574d0a7825 */ /* 0x000fe200078e00ff */
[----:B------:R-:W-:-:S03]  /*cc10*/  IADD3 R9, PT, PT, R118, -0x61c88647, RZ ;  /* 0x9e3779b976097810 */ /* 0x000fc60007ffe0ff */
[----:B------:R-:W-:Y:S01]  /*cc20*/  IMAD.WIDE.U32 R18, R18, -0x326172a9, RZ ;  /* 0xcd9e8d5712127825 */ /* 0x000fe200078e00ff */
[----:B------:R-:W-:-:S03]  /*cc30*/  LOP3.LUT R11, R75, R11, R118, 0x96, !PT ;  /* 0x0000000b4b0b7212 */ /* 0x000fc600078e9676 */
[----:B------:R-:W-:Y:S01]  /*cc40*/  IMAD.MOV.U32 R2, RZ, RZ, R116 ;  /* 0x000000ffff027224 */ /* 0x000fe200078e0074 */
        /* <DEDUP_REMOVED lines=52> */
.L_x_3534:
[----:B------:R-:W-:Y:S05]  /*cf90*/  BSYNC.RECONVERGENT B1 ;  /* 0x0000000000017941 */ /* 0x000fea0003800200 */
.L_x_3533:
        /* <DEDUP_REMOVED lines=22> */
.L_x_3540:
        /* <DEDUP_REMOVED lines=13> */
.L_x_3542:
[----:B------:R-:W-:Y:S05]  /*d1d0*/  BSYNC.RECONVERGENT B2 ;  /* 0x0000000000027941 */ /* 0x000fea0003800200 */
.L_x_3541:
        /* <DEDUP_REMOVED lines=55> */
[----:B------:R-:W-:Y:S01]  /*d550*/  IMAD.MOV.U32 R11, RZ, RZ, RZ ;  /* 0x000000ffff0b7224 */ /* 0x000fe200078e00ff */
[----:B------:R-:W-:Y:S01]  /*d560*/  MOV R9, R116 ;  /* 0x0000007400097202 */ /* 0x000fe20000000f00 */
[----:B------:R-:W-:-:S07]  /*d570*/  IMAD.MOV.U32 R116, RZ, RZ, R10 ;  /* 0x000000ffff747224 */ /* 0x000fce00078e000a */
.L_x_3539:
[----:B------:R-:W-:Y:S05]  /*d580*/  BSYNC.RECONVERGENT B1 ;  /* 0x0000000000017941 */ /* 0x000fea0003800200 */
.L_x_3538:
[----:B------:R-:W-:Y:S01]  /*d590*/  I2FP.F32.U32 R10, R9 ;  /* 0x00000009000a7245 */ /* 0x000fe20000201000 */
[----:B------:R-:W-:Y:S01]  /*d5a0*/  HADD2.F32 R9, -RZ, R25.H1_H1 ;  /* 0x30000019ff097230 */ /* 0x000fe20000004100 */
[----:B------:R-:W-:Y:S01]  /*d5b0*/  BSSY.RECONVERGENT B1, `(.L_x_3543) ;  /* 0x000005f000017945 */ /* 0x000fe20003800200 */
[----:B------:R-:W-:Y:S02]  /*d5c0*/  @P1 HADD2.F32 R91, -RZ, R21.H1_H1 ;  /* 0x30000015ff5b1230 */ /* 0x000fe40000004100 */
[----:B------:R-:W-:Y:S01]  /*d5d0*/  FFMA.FTZ R10, R10, R121, 1.1641532182693481445e-10 ;  /* 0x2f0000000a0a7423 */ /* 0x000fe20000010079 */
[----:B------:R-:W-:-:S04]  /*d5e0*/  FMUL.FTZ R9, R9, R122 ;  /* 0x0000007a09097220 */ /* 0x000fc80000410000 */
[----:B------:R-:W-:Y:S01]  /*d5f0*/  FSETP.GTU.FTZ.AND P2, PT, R10, R123, PT ;  /* 0x0000007b0a00720b */ /* 0x000fe20003f5c000 */
[----:B------:R-:W-:-:S03]  /*d600*/  IMAD.MOV.U32 R10, RZ, RZ, 0x2 ;  /* 0x00000002ff0a7424 */ /* 0x000fc600078e00ff */
        /* <DEDUP_REMOVED lines=17> */
.L_x_3545:
        /* <DEDUP_REMOVED lines=13> */
.L_x_3547:
[----:B------:R-:W-:Y:S05]  /*d7f0*/  BSYNC.RECONVERGENT B2 ;  /* 0x0000000000027941 */ /* 0x000fea0003800200 */
.L_x_3546:
        /* <DEDUP_REMOVED lines=31> */
[----:B------:R-:W-:Y:S01]  /*d9f0*/  VIADD R19, R119, 0x646e171e ;  /* 0x646e171e77137836 */ /* 0x000fe20000000000 */
        /* <DEDUP_REMOVED lines=18> */
[----:B------:R-:W-:Y:S01]  /*db20*/  IMAD.WIDE.U32 R18, R2, -0x326172a9, RZ ;  /* 0xcd9e8d5702127825 */ /* 0x000fe200078e00ff */
[----:B------:R-:W-:-:S04]  /*db30*/  MOV R2, R116 ;  /* 0x0000007400027202 */ /* 0x000fc80000000f00 */
[----:B------:R-:W-:Y:S01]  /*db40*/  LOP3.LUT R19, R101, R10, R19, 0x96, !PT ;  /* 0x0000000a65137212 */ /* 0x000fe200078e9613 */
[----:B------:R-:W-:-:S04]  /*db50*/  IMAD.WIDE.U32 R10, R11, -0x2daee0ad, RZ ;  /* 0xd2511f530b0a7825 */ /* 0x000fc800078e00ff */
[----:B------:R-:W-:Y:S02]  /*db60*/  VIADD R101, R119, 0x96a522ad ;  /* 0x96a522ad77657836 */ /* 0x000fe40000000000 */
[----:B------:R-:W-:Y:S02]  /*db70*/  IMAD.MOV.U32 R116, RZ, RZ, R10 ;  /* 0x000000ffff747224 */ /* 0x000fe400078e000a */
[----:B------:R-:W-:Y:S01]  /*db80*/  IMAD.MOV.U32 R10, RZ, RZ, RZ ;  /* 0x000000ffff0a7224 */ /* 0x000fe200078e00ff */
[----:B------:R-:W-:-:S07]  /*db90*/  LOP3.LUT R72, R101, R124, R11, 0x96, !PT ;  /* 0x0000007c65487212 */ /* 0x000fce00078e960b */
.L_x_3544:
[----:B------:R-:W-:Y:S05]  /*dba0*/  BSYNC.RECONVERGENT B1 ;  /* 0x0000000000017941 */ /* 0x000fea0003800200 */
.L_x_3543:
[----:B------:R-:W-:Y:S01]  /*dbb0*/  I2FP.F32.U32 R2, R2 ;  /* 0x0000000200027245 */ /* 0x000fe20000201000 */
[----:B------:R-:W-:Y:S01]  /*dbc0*/  HADD2.F32 R11, -RZ, R70.H0_H0 ;  /* 0x20000046ff0b7230 */ /* 0x000fe20000004100 */
[----:B------:R-:W-:Y:S01]  /*dbd0*/  ISETP.NE.AND P3, PT, R10, 0x1, PT ;  /* 0x000000010a00780c */ /* 0x000fe20003f65270 */
[----:B------:R-:W-:Y:S01]  /*dbe0*/  BSSY.RECONVERGENT B1, `(.L_x_3548) ;  /* 0x0000059000017945 */ /* 0x000fe20003800200 */
[----:B------:R-:W-:Y:S02]  /*dbf0*/  HFMA2 R12, -RZ, RZ, 0, 1.1920928955078125e-07 ;  /* 0x00000002ff0c7431 */ /* 0x000fe400000001ff */
[----:B------:R-:W-:Y:S01]  /*dc00*/  FFMA.FTZ R2, R2, R121, 1.1641532182693481445e-10 ;  /* 0x2f00000002027423 */ /* 0x000fe20000010079 */
[----:B------:R-:W-:-:S04]  /*dc10*/  FMUL.FTZ R11, R11, R122 ;  /* 0x0000007a0b0b7220 */ /* 0x000fc80000410000 */
[----:B------:R-:W-:-:S04]  /*dc20*/  FSETP.GTU.FTZ.AND P2, PT, R2, R123, PT ;  /* 0x0000007b0200720b */ /* 0x000fc80003f5c000 */
[----:B------:R-:W-:Y:S01]  /*dc30*/  FSEL R2, R11, RZ, !P2 ;  /* 0x000000ff0b027208 */ /* 0x000fe20005000000 */
[----:B------:R-:W-:Y:S01]  /*dc40*/  IMAD.MOV.U32 R11, RZ, RZ, R18 ;  /* 0x000000ffff0b7224 */ /* 0x000fe200078e0012 */
        /* <DEDUP_REMOVED lines=10> */
.L_x_3550:
        /* <DEDUP_REMOVED lines=13> */
.L_x_3552:
[----:B------:R-:W-:Y:S05]  /*ddc0*/  BSYNC.RECONVERGENT B2 ;  /* 0x0000000000027941 */ /* 0x000fea0003800200 */
.L_x_3551:
        /* <DEDUP_REMOVED lines=58> */
.L_x_3549:
[----:B------:R-:W-:Y:S05]  /*e170*/  BSYNC.RECONVERGENT B1 ;  /* 0x0000000000017941 */ /* 0x000fea0003800200 */
.L_x_3548:
[----:B------:R-:W-:Y:S01]  /*e180*/  I2FP.F32.U32 R10, R11 ;  /* 0x0000000b000a7245 */ /* 0x000fe20000201000 */
[----:B------:R-:W-:Y:S01]  /*e190*/  HADD2.F32 R11, -RZ, R26.H0_H0 ;  /* 0x2000001aff0b7230 */ /* 0x000fe20000004100 */
        /* <DEDUP_REMOVED lines=23> */
.L_x_3555:
        /* <DEDUP_REMOVED lines=13> */
.L_x_3557:
[----:B------:R-:W-:Y:S05]  /*e3e0*/  BSYNC.RECONVERGENT B2 ;  /* 0x0000000000027941 */ /* 0x000fea0003800200 */
.L_x_3556:
        /* <DEDUP_REMOVED lines=23> */
[----:B------:R-:W-:Y:S02]  /*e560*/  VIADD R11, R118, 0x78dde6e4 ;  /* 0x78dde6e4760b7836 */ /* 0x000fe40000000000 */
[----:B------:R-:W-:Y:S02]  /*e570*/  VIADD R19, R119, 0xed9eba14 ;  /* 0xed9eba1477137836 */ /* 0x000fe40000000000 */
[----:B------:R-:W-:-:S05]  /*e580*/  IMAD.WIDE.U32 R126, R126, -0x326172a9, RZ ;  /* 0xcd9e8d577e7e7825 */ /* 0x000fca00078e00ff */
        /* <DEDUP_REMOVED lines=29> */
[----:B------:R-:W-:Y:S01]  /*e760*/  VIADD R11, R119, 0x96a522ad ;  /* 0x96a522ad770b7836 */ /* 0x000fe20000000000 */
[----:B------:R-:W-:-:S04]  /*e770*/  MOV R116, R126 ;  /* 0x0000007e00747202 */ /* 0x000fc80000000f00 */
[----:B------:R-:W-:-:S07]  /*e780*/  LOP3.LUT R72, R11, R128, R127, 0x96, !PT ;  /* 0x000000800b487212 */ /* 0x000fce00078e967f */
.L_x_3554:
[----:B------:R-:W-:Y:S05]  /*e790*/  BSYNC.RECONVERGENT B1 ;  /* 0x0000000000017941 */ /* 0x000fea0003800200 */
.L_x_3553:
[----:B------:R-:W-:Y:S01]  /*e7a0*/  I2FP.F32.U32 R2, R2 ;  /* 0x0000000200027245 */ /* 0x000fe20000201000 */
[----:B------:R-:W-:Y:S01]  /*e7b0*/  HADD2.F32 R11, -RZ, R70.H1_H1 ;  /* 0x30000046ff0b7230 */ /* 0x000fe20000004100 */
[----:B------:R-:W-:Y:S01]  /*e7c0*/  ISETP.NE.AND P4, PT, R101, 0x1, PT ;  /* 0x000000016500780c */ /* 0x000fe20003f85270 */
[----:B------:R-:W-:Y:S01]  /*e7d0*/  BSSY.RECONVERGENT B1, `(.L_x_3558) ;  /* 0x0000059000017945 */ /* 0x000fe20003800200 */
[----:B------:R-:W-:Y:S02]  /*e7e0*/  IMAD.MOV.U32 R102, RZ, RZ, 0x2 ;  /* 0x00000002ff667424 */ /* 0x000fe400078e00ff */
[----:B------:R-:W-:Y:S01]  /*e7f0*/  FFMA.FTZ R2, R2, R121, 1.1641532182693481445e-10 ;  /* 0x2f00000002027423 */ /* 0x000fe20000010079 */
[----:B------:R-:W-:-:S04]  /*e800*/  FMUL.FTZ R11, R11, R122 ;  /* 0x0000007a0b0b7220 */ /* 0x000fc80000410000 */
[----:B------:R-:W-:-:S04]  /*e810*/  FSETP.GTU.FTZ.AND P3, PT, R2, R123, PT ;  /* 0x0000007b0200720b */ /* 0x000fc80003f7c000 */
        /* <DEDUP_REMOVED lines=12> */
.L_x_3560:
        /* <DEDUP_REMOVED lines=13> */
.L_x_3562:
[----:B------:R-:W-:Y:S05]  /*e9b0*/  BSYNC.RECONVERGENT B2 ;  /* 0x0000000000027941 */ /* 0x000fea0003800200 */
.L_x_3561:
[----:B------:R-:W-:Y:S01]  /*e9c0*/  LOP3.LUT R128, R0, R127, R119, 0x96, !PT ;  /* 0x0000007f00807212 */ /* 0x000fe200078e9677 */
[----:B------:R-:W-:Y:S01]  /*e9d0*/  IMAD.WIDE.U32 R18, R77, -0x326172a9, RZ ;  /* 0xcd9e8d574d127825 */ /* 0x000fe200078e00ff */
[----:B------:R-:W-:-:S03]  /*e9e0*/  IADD3 R11, PT, PT, R118, -0x61c88647, RZ ;  /* 0x9e3779b9760b7810 */ /* 0x000fc60007ffe0ff */
[----:B------:R-:W-:Y:S02]  /*e9f0*/  HFMA2 R102, -RZ, RZ, 0, 0 ;  /* 0x00000000ff667431 */ /* 0x000fe400000001ff */
        /* <DEDUP_REMOVED lines=51> */
[----:B------:R-:W-:Y:S01]  /*ed30*/  LOP3.LUT R72, R11, R128, R127, 0x96, !PT ;  /* 0x000000800b487212 */ /* 0x000fe200078e967f */
[----:B------:R-:W-:Y:S02]  /*ed40*/  IMAD.MOV.U32 R11, RZ, RZ, R116 ;  /* 0x000000ffff0b7224 */ /* 0x000fe400078e0074 */
[----:B------:R-:W-:-:S07]  /*ed50*/  IMAD.MOV.U32 R116, RZ, RZ, R126 ;  /* 0x000000ffff747224 */ /* 0x000fce00078e007e */
.L_x_3559:
[----:B------:R-:W-:Y:S05]  /*ed60*/  BSYNC.RECONVERGENT B1 ;  /* 0x0000000000017941 */ /* 0x000fea0003800200 */
.L_x_3558:
[----:B------:R-:W-:Y:S01]  /*ed70*/  I2FP.F32.U32 R12, R11 ;  /* 0x0000000b000c7245 */ /* 0x000fe20000201000 */
[----:B------:R-:W-:Y:S01]  /*ed80*/  HADD2.F32 R11, -RZ, R26.H1_H1 ;  /* 0x3000001aff0b7230 */ /* 0x000fe20000004100 */
        /* <DEDUP_REMOVED lines=9> */
[----:B------:R-:W-:-:S05]  /*ee20*/  @P1 HADD2.F32 R101, -RZ, R22.H1_H1 ;  /* 0x30000016ff651230 */ /* 0x000fca0000004100 */
        /* <DEDUP_REMOVED lines=13> */
.L_x_3565:
        /* <DEDUP_REMOVED lines=13> */
.L_x_3567:
[----:B------:R-:W-:Y:S05]  /*efd0*/  BSYNC.RECONVERGENT B2 ;  /* 0x0000000000027941 */ /* 0x000fea0003800200 */
.L_x_3566:
[----:B------:R-:W-:Y:S01]  /*efe0*/  LOP3.LUT R18, R0, R129, R119, 0x96, !PT ;  /* 0x0000008100127212 */ /* 0x000fe200078e9677 */
[----:B------:R-:W-:Y:S01]  /*eff0*/  IMAD.WIDE.U32 R126, R77, -0x326172a9, RZ ;  /* 0xcd9e8d574d7e7825 */ /* 0x000fe200078e00ff */
[C---:B------:R-:W-:Y:S02]  /*f000*/  IADD3 R129, PT, PT, R118.reuse, -0x61c88647, RZ ;  /* 0x9e3779b976817810 */ /* 0x040fe40007ffe0ff */
[----:B------:R-:W-:Y:S01]  /*f010*/  IADD3 R117, PT, PT, R118, 0x3c6ef372, RZ ;  /* 0x3c6ef37276757810 */ /* 0x000fe20007ffe0ff */
        /* <DEDUP_REMOVED lines=54> */
.L_x_3564:
[----:B------:R-:W-:Y:S05]  /*f380*/  BSYNC.RECONVERGENT B1 ;  /* 0x0000000000017941 */ /* 0x000fea0003800200 */
.L_x_3563:
        /* <DEDUP_REMOVED lines=20> */
.L_x_3570:
        /* <DEDUP_REMOVED lines=13> */
.L_x_3572:
[----:B------:R-:W-:Y:S05]  /*f5a0*/  BSYNC.RECONVERGENT B2 ;  /* 0x0000000000027941 */ /* 0x000fea0003800200 */
.L_x_3571:
        /* <DEDUP_REMOVED lines=51> */
[----:B------:R-:W-:-:S04]  /*f8e0*/  VIADD R12, R118, 0x8ff34781 ;  /* 0x8ff34781760c7836 */ /* 0x000fc80000000000 */
[----:B------:R-:W-:Y:S01]  /*f8f0*/  IMAD.WIDE.U32 R126, R126, -0x2daee0ad, RZ ;  /* 0xd2511f537e7e7825 */ /* 0x000fe200078e00ff */
[----:B------:R-:W-:Y:S02]  /*f900*/  LOP3.LUT R19, R12, R130, R19, 0x96, !PT ;  /* 0x000000820c137212 */ /* 0x000fe400078e9613 */
[----:B------:R-:W-:Y:S01]  /*f910*/  MOV R12, R116 ;  /* 0x00000074000c7202 */ /* 0x000fe20000000f00 */
[----:B------:R-:W-:Y:S01]  /*f920*/  IMAD.MOV.U32 R116, RZ, RZ, R126 ;  /* 0x000000ffff747224 */ /* 0x000fe200078e007e */
[----:B------:R-:W-:Y:S01]  /*f930*/  LOP3.LUT R72, R72, R128, R127, 0x96, !PT ;  /* 0x0000008048487212 */ /* 0x000fe200078e967f */
[----:B------:R-:W-:-:S07]  /*f940*/  IMAD.MOV.U32 R126, RZ, RZ, RZ ;  /* 0x000000ffff7e7224 */ /* 0x000fce00078e00ff */
.L_x_3569:
[----:B------:R-:W-:Y:S05]  /*f950*/  BSYNC.RECONVERGENT B1 ;  /* 0x0000000000017941 */ /* 0x000fea0003800200 */
.L_x_3568:
[----:B------:R-:W-:Y:S01]  /*f960*/  I2FP.F32.U32 R12, R12 ;  /* 0x0000000c000c7245 */ /* 0x000fe20000201000 */
[----:B------:R-:W-:Y:S01]  /*f970*/  HADD2.F32 R117, -RZ, R27.H0_H0 ;  /* 0x2000001bff757230 */ /* 0x000fe20000004100 */
        /* <DEDUP_REMOVED lines=23> */
.L_x_3575:
        /* <DEDUP_REMOVED lines=13> */
.L_x_3577:
[----:B------:R-:W-:Y:S05]  /*fbc0*/  BSYNC.RECONVERGENT B2 ;  /* 0x0000000000027941 */ /* 0x000fea0003800200 */
.L_x_3576:
        /* <DEDUP_REMOVED lines=18> */
[----:B------:R-:W-:Y:S01]  /*fcf0*/  IADD3 R126, PT, PT, R118, -0x255992d5, RZ ;  /* 0xdaa66d2b767e7810 */ /* 0x000fe20007ffe0ff */
[----:B------:R-:W-:Y:S02]  /*fd00*/  IMAD.MOV.U32 R125, RZ, RZ, RZ ;  /* 0x000000ffff7d7224 */ /* 0x000fe400078e00ff */
[----:B------:R-:W-:Y:S01]  /*fd10*/  IMAD.WIDE.U32 R130, R130, -0x2daee0ad, RZ ;  /* 0xd2511f5382827825 */ /* 0x000fe200078e00ff */
[----:B------:R-:W-:-:S03]  /*fd20*/  LOP3.LUT R126, R126, R128, R133, 0x96, !PT ;  /* 0x000000807e7e7212 */ /* 0x000fc600078e9685 */
[----:B------:R-:W-:Y:S01]  /*fd30*/  VIADD R128, R118, 0x78dde6e4 ;  /* 0x78dde6e476807836 */ /* 0x000fe20000000000 */
[----:B------:R-:W-:Y:S01]  /*fd40*/  LOP3.LUT R2, R2, R18, R131, 0x96, !PT ;  /* 0x0000001202027212 */ /* 0x000fe200078e9683 */
[----:B------:R-:W-:-:S04]  /*fd50*/  IMAD.WIDE.U32 R126, R126, -0x2daee0ad, RZ ;  /* 0xd2511f537e7e7825 */ /* 0x000fc800078e00ff */
[----:B------:R-:W-:Y:S01]  /*fd60*/  IMAD.WIDE.U32 R18, R2, -0x326172a9, RZ ;  /* 0xcd9e8d5702127825 */ /* 0x000fe200078e00ff */
[----:B------:R-:W-:-:S04]  /*fd70*/  IADD3 R2, PT, PT, R119, -0x126145ec, RZ ;  /* 0xed9eba1477027810 */ /* 0x000fc80007ffe0ff */
[----:B------:R-:W-:Y:S01]  /*fd80*/  LOP3.LUT R2, R2, R130, R127, 0x96, !PT ;  /* 0x0000008202027212 */ /* 0x000fe200078e967f */
[----:B------:R-:W-:Y:S01]  /*fd90*/  VIADD R130, R118, 0x1715609d ;  /* 0x1715609d76827836 */ /* 0x000fe20000000000 */
[----:B------:R-:W-:-:S03]  /*fda0*/  LOP3.LUT R128, R128, R132, R19, 0x96, !PT ;  /* 0x0000008480807212 */ /* 0x000fc600078e9613 */
        /* <DEDUP_REMOVED lines=25> */
[----:B------:R-:W-:Y:S01]  /*ff40*/  MOV R2, R116 ;  /* 0x0000007400027202 */ /* 0x000fe20000000f00 */
[----:B------:R-:W-:Y:S01]  /*ff50*/  IMAD.MOV.U32 R116, RZ, RZ, R126 ;  /* 0x000000ffff747224 */ /* 0x000fe200078e007e */
[----:B------:R-:W-:-:S07]  /*ff60*/  LOP3.LUT R72, R72, R128, R127, 0x96, !PT ;  /* 0x0000008048487212 */ /* 0x000fce00078e967f */
.L_x_3574:
[----:B------:R-:W-:Y:S05]  /*ff70*/  BSYNC.RECONVERGENT B1 ;  /* 0x0000000000017941 */ /* 0x000fea0003800200 */
.L_x_3573:
        /* <DEDUP_REMOVED lines=8> */
[----:B------:R-:W-:-:S03]  /*10000*/  HFMA2 R2, -RZ, RZ, 0, 1.1920928955078125e-07 ;  /* 0x00000002ff027431 */ /* 0x000fc600000001ff */
        /* <DEDUP_REMOVED lines=11> */
.L_x_3580:
        /* <DEDUP_REMOVED lines=15> */
.L_x_3582:
[----:B------:R-:W-:Y:S05]  /*101b0*/  BSYNC.RECONVERGENT B2 ;  /* 0x0000000000027941 */ /* 0x000fea0003800200 */
.L_x_3581:
[----:B------:R-:W-:Y:S01]  /*101c0*/  LOP3.LUT R126, R0, R131, R119, 0x96, !PT ;  /* 0x00000083007e7212 */ /* 0x000fe200078e9677 */
[----:B------:R-:W-:Y:S01]  /*101d0*/  IMAD.WIDE.U32 R132, R77, -0x326172a9, RZ ;  /* 0xcd9e8d574d847825 */ /* 0x000fe200078e00ff */
[----:B------:R-:W-:-:S03]  /*101e0*/  IADD3 R2, PT, PT, R119, 0x32370b8f, RZ ;  /* 0x32370b8f77027810 */ /* 0x000fc60007ffe0ff */
        /* <DEDUP_REMOVED lines=8> */
[C---:B------:R-:W-:Y:S01]  /*10270*/  VIADD R72, R119.reuse, 0x96a522ad ;  /* 0x96a522ad77487836 */ /* 0x040fe20000000000 */
[----:B------:R-:W-:-:S03]  /*10280*/  IADD3 R130, PT, PT, R119, 0x76cf5d0a, RZ ;  /* 0x76cf5d0a77827810 */ /* 0x000fc60007ffe0ff */
[----:B------:R-:W-:Y:S01]  /*10290*/  IMAD.WIDE.U32 R132, R132, -0x326172a9, RZ ;  /* 0xcd9e8d5784847825 */ /* 0x000fe200078e00ff */
[----:B------:R-:W-:-:S03]  /*102a0*/  LOP3.LUT R130, R130, R128, R19, 0x96, !PT ;  /* 0x0000008082827212 */ /* 0x000fc600078e9613 */
[----:B------:R-:W-:Y:S02]  /*102b0*/  VIADD R128, R118, 0x3c6ef372 ;  /* 0x3c6ef37276807836 */ /* 0x000fe40000000000 */
[----:B------:R-:W-:-:S03]  /*102c0*/  IMAD.WIDE.U32 R130, R130, -0x326172a9, RZ ;  /* 0xcd9e8d5782827825 */ /* 0x000fc600078e00ff */
[----:B------:R-:W-:Y:S01]  /*102d0*/  LOP3.LUT R128, R128, R126, R133, 0x96, !PT ;  /* 0x0000007e80807212 */ /* 0x000fe200078e9685 */
[----:B------:R-:W-:-:S04]  /*102e0*/  VIADD R126, R118, 0xdaa66d2b ;  /* 0xdaa66d2b767e7836 */ /* 0x000fc80000000000 */
[----:B------:R-:W-:Y:S01]  /*102f0*/  IMAD.WIDE.U32 R128, R128, -0x2daee0ad, RZ ;  /* 0xd2511f5380807825 */ /* 0x000fe200078e00ff */
[----:B------:R-:W-:-:S04]  /*10300*/  LOP3.LUT R126, R126, R132, R131, 0x96, !PT ;  /* 0x000000847e7e7212 */ /* 0x000fc800078e9683 */
[----:B------:R-:W-:Y:S01]  /*10310*/  LOP3.LUT R2, R2, R18, R129, 0x96, !PT ;  /* 0x0000001202027212 */ /* 0x000fe200078e9681 */
[----:B------:R-:W-:-:S04]  /*10320*/  IMAD.WIDE.U32 R126, R126, -0x2daee0ad, RZ ;  /* 0xd2511f537e7e7825 */ /* 0x000fc800078e00ff */
[----:B------:R-:W-:-:S04]  /*10330*/  IMAD.WIDE.U32 R18, R2, -0x326172a9, RZ ;  /* 0xcd9e8d5702127825 */ /* 0x000fc800078e00ff */
[----:B------:R-:W-:-:S05]  /*10340*/  VIADD R2, R118, 0x78dde6e4 ;  /* 0x78dde6e476027836 */ /* 0x000fca0000000000 */
[----:B------:R-:W-:Y:S01]  /*10350*/  LOP3.LUT R2, R2, R130, R19, 0x96, !PT ;  /* 0x0000008202027212 */ /* 0x000fe200078e9613 */
[----:B------:R-:W-:-:S04]  /*10360*/  VIADD R19, R119, 0xed9eba14 ;  /* 0xed9eba1477137836 */ /* 0x000fc80000000000 */
[----:B------:R-:W-:Y:S01]  /*10370*/  IMAD.WIDE.U32 R130, R2, -0x2daee0ad, RZ ;  /* 0xd2511f5302827825 */ /* 0x000fe200078e00ff */
[----:B------:R-:W-:-:S03]  /*10380*/  LOP3.LUT R19, R19, R128, R127, 0x96, !PT ;  /* 0x0000008013137212 */ /* 0x000fc600078e967f */
[C---:B------:R-:W-:Y:S01]  /*10390*/  VIADD R2, R118.reuse, 0xb54cda56 ;  /* 0xb54cda5676027836 */ /* 0x040fe20000000000 */
[----:B------:R-:W-:Y:S01]  /*103a0*/  LOP3.LUT R126, R13, R126, R131, 0x96, !PT ;  /* 0x0000007e0d7e7212 */ /* 0x000fe200078e9683 */
[----:B------:R-:W-:Y:S01]  /*103b0*/  IMAD.WIDE.U32 R128, R19, -0x326172a9, RZ ;  /* 0xcd9e8d5713807825 */ /* 0x000fe200078e00ff */
[----:B------:R-:W-:-:S03]  /*103c0*/  IADD3 R19, PT, PT, R118, 0x1715609d, RZ ;  /* 0x1715609d76137810 */ /* 0x000fc60007ffe0ff */
[----:B------:R-:W-:Y:S01]  /*103d0*/  VIADD R13, R119, 0x646e171e ;  /* 0x646e171e770d7836 */ /* 0x000fe20000000000 */
[----:B------:R-:W-:Y:S01]  /*103e0*/  LOP3.LUT R19, R19, R18, R129, 0x96, !PT ;  /* 0x0000001213137212 */ /* 0x000fe200078e9681 */
[----:B------:R-:W-:-:S04]  /*103f0*/  IMAD.WIDE.U32 R126, R126, -0x326172a9, RZ ;  /* 0xcd9e8d577e7e7825 */ /* 0x000fc800078e00ff */
[----:B------:R-:W-:Y:S01]  /*10400*/  IMAD.WIDE.U32 R18, R19, -0x2daee0ad, RZ ;  /* 0xd2511f5313127825 */ /* 0x000fe200078e00ff */
[----:B------:R-:W-:-:S04]  /*10410*/  LOP3.LUT R2, R2, R128, R127, 0x96, !PT ;  /* 0x0000008002027212 */ /* 0x000fc800078e967f */
[----:B------:R-:W-:-:S05]  /*10420*/  LOP3.LUT R13, R13, R130, R19, 0x96, !PT ;  /* 0x000000820d0d7212 */ /* 0x000fca00078e9613 */
[----:B------:R-:W-:Y:S01]  /*10430*/  IMAD.WIDE.U32 R128, R13, -0x326172a9, RZ ;  /* 0xcd9e8d570d807825 */ /* 0x000fe200078e00ff */
[----:B------:R-:W-:-:S04]  /*10440*/  IADD3 R13, PT, PT, R118, 0x5384540f, RZ ;  /* 0x5384540f760d7810 */ /* 0x000fc80007ffe0ff */
[----:B------:R-:W-:Y:S01]  /*10450*/  LOP3.LUT R13, R13, R126, R129, 0x96, !PT ;  /* 0x0000007e0d0d7212 */ /* 0x000fe200078e9681 */
[----:B------:R-:W-:-:S04]  /*10460*/  IMAD.WIDE.U32 R126, R2, -0x2daee0ad, RZ ;  /* 0xd2511f53027e7825 */ /* 0x000fc800078e00ff */
[----:B------:R-:W-:Y:S01]  /*10470*/  VIADD R2, R118, 0xf1bbcdc8 ;  /* 0xf1bbcdc876027836 */ /* 0x000fe20000000000 */
[----:B------:R-:W-:-:S05]  /*10480*/  LOP3.LUT R18, R110, R18, R127, 0x96, !PT ;  /* 0x000000126e127212 */ /* 0x000fca00078e967f */
[----:B------:R-:W-:-:S05]  /*10490*/  IMAD.WIDE.U32 R18, R18, -0x326172a9, RZ ;  /* 0xcd9e8d5712127825 */ /* 0x000fca00078e00ff */
[----:B------:R-:W-:Y:S01]  /*104a0*/  LOP3.LUT R2, R2, R128, R19, 0x96, !PT ;  /* 0x0000008002027212 */ /* 0x000fe200078e9613 */
[----:B------:R-:W-:Y:S01]  /*104b0*/  IMAD.WIDE.U32 R128, R13, -0x2daee0ad, RZ ;  /* 0xd2511f530d807825 */ /* 0x000fe200078e00ff */
[----:B------:R-:W-:-:S03]  /*104c0*/  IADD3 R19, PT, PT, R118, -0x700cb87f, RZ ;  /* 0x8ff3478176137810 */ /* 0x000fc60007ffe0ff */
[----:B------:R-:W-:Y:S02]  /*104d0*/  VIADD R13, R119, 0xdb3d7428 ;  /* 0xdb3d7428770d7836 */ /* 0x000fe40000000000 */
[----:B------:R-:W-:-:S03]  /*104e0*/  IMAD.WIDE.U32 R130, R2, -0x2daee0ad, RZ ;  /* 0xd2511f5302827825 */ /* 0x000fc600078e00ff */
[----:B------:R-:W-:Y:S01]  /*104f0*/  LOP3.LUT R126, R13, R126, R129, 0x96, !PT ;  /* 0x0000007e0d7e7212 */ /* 0x000fe200078e9681 */
[----:B------:R-:W-:Y:S01]  /*10500*/  IMAD.MOV.U32 R2, RZ, RZ, RZ ;  /* 0x000000ffff027224 */ /* 0x000fe200078e00ff */
[----:B------:R-:W-:-:S03]  /*10510*/  LOP3.LUT R72, R72, R128, R131, 0x96, !PT ;  /* 0x0000008048487212 */ /* 0x000fc600078e9683 */
[----:B------:R-:W-:-:S05]  /*10520*/  IMAD.WIDE.U32 R126, R126, -0x326172a9, RZ ;  /* 0xcd9e8d577e7e7825 */ /* 0x000fca00078e00ff */
[----:B------:R-:W-:Y:S01]  /*10530*/  LOP3.LUT R19, R19, R18, R127, 0x96, !PT ;  /* 0x0000001213137212 */ /* 0x000fe200078e967f */
[----:B------:R-:W-:Y:S01]  /*10540*/  IMAD.MOV.U32 R18, RZ, RZ, R126 ;  /* 0x000000ffff127224 */ /* 0x000fe200078e007e */
[----:B------:R-:W-:Y:S01]  /*10550*/  MOV R126, R116 ;  /* 0x00000074007e7202 */ /* 0x000fe20000000f00 */
[----:B------:R-:W-:-:S07]  /*10560*/  IMAD.MOV.U32 R116, RZ, RZ, R130 ;  /* 0x000000ffff747224 */ /* 0x000fce00078e0082 */
.L_x_3579:
[----:B------:R-:W-:Y:S05]  /*10570*/  BSYNC.RECONVERGENT B1 ;  /* 0x0000000000017941 */ /* 0x000fea0003800200 */
.L_x_3578:
[----:B------:R-:W-:Y:S01]  /*10580*/  I2FP.F32.U32 R110, R126 ;  /* 0x0000007e006e7245 */ /* 0x000fe20000201000 */
[----:B------:R-:W-:Y:S01]  /*10590*/  HADD2.F32 R13, -RZ, R27.H1_H1 ;  /* 0x3000001bff0d7230 */ /* 0x000fe20000004100 */
[----:B------:R-:W-:Y:S02]  /*105a0*/  PRMT R70, R124, 0x5410, R70 ;  /* 0x000054107c467816 */ /* 0x000fe40000000046 */
[----:B------:R-:W-:Y:S01]  /*105b0*/  PRMT R69, R120, 0x5410, R69 ;  /* 0x0000541078457816 */ /* 0x000fe20000000045 */
[----:B------:R-:W-:Y:S01]  /*105c0*/  FFMA.FTZ R110, R110, R121, 1.1641532182693481445e-10 ;  /* 0x2f0000006e6e7423 */ /* 0x000fe20000010079 */
[----:B------:R-:W-:Y:S01]  /*105d0*/  FMUL.FTZ R13, R13, R122 ;  /* 0x0000007a0d0d7220 */ /* 0x000fe20000410000 */
[----:B------:R-:W-:-:S03]  /*105e0*/  PRMT R68, R114, 0x5410, R68 ;  /* 0x0000541072447816 */ /* 0x000fc60000000044 */
[----:B------:R-:W-:-:S04]  /*105f0*/  FSETP.GTU.FTZ.AND P6, PT, R110, R123, PT ;  /* 0x0000007b6e00720b */ /* 0x000fc80003fdc000 */
[----:B------:R-:W-:Y:S02]  /*10600*/  FSEL R110, R13, RZ, !P6 ;  /* 0x000000ff0d6e7208 */ /* 0x000fe40007000000 */
[----:B------:R-:W-:-:S03]  /*10610*/  SEL R13, RZ, 0x1, P6 ;  /* 0x00000001ff0d7807 */ /* 0x000fc60003000000 */
[----:B------:R-:W-:Y:S01]  /*10620*/  FADD.FTZ R71, R71, R110 ;  /* 0x0000006e47477221 */ /* 0x000fe20000010000 */
[----:B------:R-:W-:-:S05]  /*10630*/  @P1 HADD2.F32 R110, -RZ, R23.H1_H1 ;  /* 0x30000017ff6e1230 */ /* 0x000fca0000004100 */
[----:B------:R-:W-:Y:S01]  /*10640*/  @P1 FADD.FTZ R110, R110, R71 ;  /* 0x000000476e6e1221 */ /* 0x000fe20000010000 */
[----:B------:R-:W-:-:S04]  /*10650*/  @!P1 MOV R110, R71 ;  /* 0x00000047006e9202 */ /* 0x000fc80000000f00 */
[----:B------:R-:W-:-:S04]  /*10660*/  F2FP.F16.F32.PACK_AB R71, RZ, R110 ;  /* 0x0000006eff47723e */ /* 0x000fc800000000ff */
[----:B------:R-:W-:Y:S01]  /*10670*/  PRMT R71, R117, 0x5410, R71 ;  /* 0x0000541075477816 */ /* 0x000fe20000000047 */
[----:B------:R-:W-:Y:S06]  /*10680*/  BRA `(.L_x_3583) ;  /* 0x0000003000847947 */ /* 0x000fec0003800000 */
.L_x_3502:
        /* <DEDUP_REMOVED lines=16> */
.L_x_3586:
        /* <DEDUP_REMOVED lines=13> */
.L_x_3588:
[----:B------:R-:W-:Y:S05]  /*10860*/  BSYNC.RECONVERGENT B2 ;  /* 0x0000000000027941 */ /* 0x000fea0003800200 */
.L_x_3587:
[----:B------:R-:W-:Y:S01]  /*10870*/  IMAD.WIDE.U32 R120, R77, -0x326172a9, RZ ;  /* 0xcd9e8d574d787825 */ /* 0x000fe200078e00ff */
[----:B------:R-:W-:-:S03]  /*10880*/  LOP3.LUT R18, R0, R123, R119, 0x96, !PT ;  /* 0x0000007b00127212 */ /* 0x000fc600078e9677 */
[----:B------:R-:W-:Y:S01]  /*10890*/  HFMA2 R82, -RZ, RZ, 0, 0 ;  /* 0x00000000ff527431 */ /* 0x000fe200000001ff */
        /* <DEDUP_REMOVED lines=13> */
[----:B------:R-:W-:Y:S01]  /*10970*/  LOP3.LUT R116, R19, R18, R121, 0x96, !PT ;  /* 0x0000001213747212 */ /* 0x000fe200078e9679 */
[----:B------:R-:W-:Y:S02]  /*10980*/  IMAD.MOV.U32 R14, RZ, RZ, R114 ;  /* 0x000000ffff0e7224 */ /* 0x000fe400078e0072 */
        /* <DEDUP_REMOVED lines=40> */
[----:B------:R-:W-:-:S07]  /*10c10*/  LOP3.LUT R72, R91, R120, R117, 0x96, !PT ;  /* 0x000000785b487212 */ /* 0x000fce00078e9675 */
.L_x_3585:
[----:B------:R-:W-:Y:S05]  /*10c20*/  BSYNC.RECONVERGENT B1 ;  /* 0x0000000000017941 */ /* 0x000fea0003800200 */
.L_x_3584:
        /* <DEDUP_REMOVED lines=10> */
[----:B0-----:R-:W-:Y:S01]  /*10cd0*/  FMUL.FTZ R91, R91, R122 ;  /* 0x0000007a5b5b7220 */ /* 0x001fe20000410000 */
[----:B-1----:R-:W-:-:S02]  /*10ce0*/  FSETP.GTU.FTZ.AND P2, PT, R2, R121, PT ;  /* 0x000000790200720b */ /* 0x002fc40003f5c000 */
[----:B------:R-:W-:Y:S02]  /*10cf0*/  MOV R2, R18 ;  /* 0x0000001200027202 */ /* 0x000fe40000000f00 */
[----:B------:R-:W-:Y:S01]  /*10d00*/  FSEL R14, R91, RZ, !P2 ;  /* 0x000000ff5b0e7208 */ /* 0x000fe20005000000 */
[----:B------:R-:W-:Y:S01]  /*10d10*/  IMAD.MOV.U32 R91, RZ, RZ, 0x2 ;  /* 0x00000002ff5b7424 */ /* 0x000fe200078e00ff */
        /* <DEDUP_REMOVED lines=13> */
.L_x_3591:
        /* <DEDUP_REMOVED lines=13> */
.L_x_3593:
[----:B------:R-:W-:Y:S05]  /*10ec0*/  BSYNC.RECONVERGENT B2 ;  /* 0x0000000000027941 */ /* 0x000fea0003800200 */
.L_x_3592:
        /* <DEDUP_REMOVED lines=60> */
.L_x_3590:
[----:B------:R-:W-:Y:S05]  /*11290*/  BSYNC.RECONVERGENT B1 ;  /* 0x0000000000017941 */ /* 0x000fea0003800200 */
.L_x_3589:
[----:B------:R-:W-:Y:S01]  /*112a0*/  I2FP.F32.U32 R81, R2 ;  /* 0x0000000200517245 */ /* 0x000fe20000201000 */
[----:B------:R-:W-:Y:S01]  /*112b0*/  BSSY.RECONVERGENT B1, `(.L_x_3594) ;  /* 0x0000062000017945 */ /* 0x000fe20003800200 */
[----:B------:R-:W-:Y:S01]  /*112c0*/  ISETP.NE.AND P2, PT, R91, 0x1, PT ;  /* 0x000000015b00780c */ /* 0x000fe20003f45270 */
[----:B------:R-:W-:Y:S01]  /*112d0*/  HFMA2 R101, -RZ, RZ, 0, 1.1920928955078125e-07 ;  /* 0x00000002ff657431 */ /* 0x000fe200000001ff */
[----:B------:R-:W-:Y:S01]  /*112e0*/  LOP3.LUT R78, R78, 0xfffffff7, RZ, 0xc0, !PT ;  /* 0xfffffff74e4e7812 */ /* 0x000fe200078ec0ff */
[----:B------:R-:W-:Y:S01]  /*112f0*/  FFMA.FTZ R2, R81, R110, 1.1641532182693481445e-10 ;  /* 0x2f00000051027423 */ /* 0x000fe2000001006e */
[----:B------:R-:W-:-:S04]  /*11300*/  HADD2.F32 R81, -RZ, R68.H1_H1 ;  /* 0x30000044ff517230 */ /* 0x000fc80000004100 */
[----:B------:R-:W-:Y:S01]  /*11310*/  FSETP.GTU.FTZ.AND P3, PT, R2, R121, PT ;  /* 0x000000790200720b */ /* 0x000fe20003f7c000 */
[----:B------:R-:W-:Y:S01]  /*11320*/  FMUL.FTZ R81, R81, R122 ;  /* 0x0000007a51517220 */ /* 0x000fe20000410000 */
[----:B------:R-:W-:-:S04]  /*11330*/  @P1 HADD2.F32 R2, -RZ, R20.H1_H1 ;  /* 0x30000014ff021230 */ /* 0x000fc80000004100 */
        /* <DEDUP_REMOVED lines=15> */
.L_x_3596:
        /* <DEDUP_REMOVED lines=13> */
.L_x_3598:
[----:B------:R-:W-:Y:S05]  /*11500*/  BSYNC.RECONVERGENT B2 ;  /* 0x0000000000027941 */ /* 0x000fea0003800200 */
.L_x_3597:
        /* <DEDUP_REMOVED lines=60> */
.L_x_3595:
[----:B------:R-:W-:Y:S05]  /*118d0*/  BSYNC.RECONVERGENT B1 ;  /* 0x0000000000017941 */ /* 0x000fea0003800200 */
.L_x_3594:
[----:B------:R-:W-:Y:S01]  /*118e0*/  I2FP.F32.U32 R91, R2 ;  /* 0x00000002005b7245 */ /* 0x000fe20000201000 */
[----:B------:R-:W-:Y:S01]  /*118f0*/  BSSY.RECONVERGENT B1, `(.L_x_3599) ;  /* 0x0000062000017945 */ /* 0x000fe20003800200 */
[----:B------:R-:W-:Y:S01]  /*11900*/  LOP3.LUT R78, R78, 0xfffffffb, RZ, 0xc0, !PT ;  /* 0xfffffffb4e4e7812 */ /* 0x000fe200078ec0ff */
[----:B------:R-:W-:Y:S02]  /*11910*/  IMAD.MOV.U32 R92, RZ, RZ, 0x2 ;  /* 0x00000002ff5c7424 */ /* 0x000fe400078e00ff */
[----:B------:R-:W-:Y:S01]  /*11920*/  FFMA.FTZ R2, R91, R110, 1.1641532182693481445e-10 ;  /* 0x2f0000005b027423 */ /* 0x000fe2000001006e */
[----:B------:R-:W-:-:S04]  /*11930*/  HADD2.F32 R91, -RZ, R69.H0_H0 ;  /* 0x20000045ff5b7230 */ /* 0x000fc80000004100 */
[----:B------:R-:W-:Y:S01]  /*11940*/  FSETP.GTU.FTZ.AND P2, PT, R2, R121, PT ;  /* 0x000000790200720b */ /* 0x000fe20003f5c000 */
[----:B------:R-:W-:Y:S01]  /*11950*/  FMUL.FTZ R91, R91, R122 ;  /* 0x0000007a5b5b7220 */ /* 0x000fe20000410000 */
[----:B------:R-:W-:-:S04]  /*11960*/  IMAD.MOV.U32 R2, RZ, RZ, R18 ;  /* 0x000000ffff027224 */ /* 0x000fc800078e0012 */
[----:B------:R-:W-:Y:S01]  /*11970*/  FSEL R82, R91, RZ, !P2 ;  /* 0x000000ff5b527208 */ /* 0x000fe20005000000 */
[----:B------:R-:W-:Y:S01]  /*11980*/  @P1 HADD2.F32 R91, -RZ, R21.H0_H0 ;  /* 0x20000015ff5b1230 */ /* 0x000fe20000004100 */
[----:B------:R-:W-:-:S04]  /*11990*/  PLOP3.LUT P2, PT, P2, PT, PT, 0x8, 0x80 ;  /* 0x000000000080781c */ /* 0x000fc8000174e170 */
[----:B------:R-:W-:-:S05]  /*119a0*/  @P1 FADD.FTZ R82, R91, R82 ;  /* 0x000000525b521221 */ /* 0x000fca0000010000 */
        /* <DEDUP_REMOVED lines=12> */
.L_x_3601:
        /* <DEDUP_REMOVED lines=13> */
.L_x_3603:
[----:B------:R-:W-:Y:S05]  /*11b40*/  BSYNC.RECONVERGENT B2 ;  /* 0x0000000000027941 */ /* 0x000fea0003800200 */
.L_x_3602:
        /* <DEDUP_REMOVED lines=60> */
.L_x_3600:
[----:B------:R-:W-:Y:S05]  /*11f10*/  BSYNC.RECONVERGENT B1 ;  /* 0x0000000000017941 */ /* 0x000fea0003800200 */
.L_x_3599:
[----:B------:R-:W-:Y:S01]  /*11f20*/  I2FP.F32.U32 R91, R2 ;  /* 0x00000002005b7245 */ /* 0x000fe20000201000 */
[----:B------:R-:W-:Y:S01]  /*11f30*/  HADD2.F32 R69, -RZ, R69.H1_H1 ;  /* 0x30000045ff457230 */ /* 0x000fe20000004100 */
[----:B------:R-:W-:Y:S01]  /*11f40*/  LOP3.LUT R78, R78, 0xfffffffd, RZ, 0xc0, !PT ;  /* 0xfffffffd4e4e7812 */ /* 0x000fe200078ec0ff */
[----:B------:R-:W-:Y:S01]  /*11f50*/  BSSY.RECONVERGENT B1, `(.L_x_3604) ;  /* 0x0000060000017945 */ /* 0x000fe20003800200 */
[----:B------:R-:W-:Y:S02]  /*11f60*/  IMAD.MOV.U32 R120, RZ, RZ, 0x2 ;  /* 0x00000002ff787424 */ /* 0x000fe400078e00ff */
[----:B------:R-:W-:Y:S01]  /*11f70*/  FFMA.FTZ R2, R91, R110, 1.1641532182693481445e-10 ;  /* 0x2f0000005b027423 */ /* 0x000fe2000001006e */
[----:B------:R-:W-:-:S04]  /*11f80*/  FMUL.FTZ R69, R69, R122 ;  /* 0x0000007a45457220 */ /* 0x000fc80000410000 */
[----:B------:R-:W-:Y:S01]  /*11f90*/  FSETP.GTU.FTZ.AND P2, PT, R2, R121, PT ;  /* 0x000000790200720b */ /* 0x000fe20003f5c000 */
[----:B------:R-:W-:-:S03]  /*11fa0*/  @P1 HADD2.F32 R2, -RZ, R21.H1_H1 ;  /* 0x30000015ff021230 */ /* 0x000fc60000004100 */
[----:B------:R-:W-:Y:S02]  /*11fb0*/  FSEL R91, R69, RZ, !P2 ;  /* 0x000000ff455b7208 */ /* 0x000fe40005000000 */
[----:B------:R-:W-:-:S03]  /*11fc0*/  PLOP3.LUT P2, PT, P2, PT, PT, 0x8, 0x80 ;  /* 0x000000000080781c */ /* 0x000fc6000174e170 */
[----:B------:R-:W-:Y:S01]  /*11fd0*/  @P1 FADD.FTZ R91, R2, R91 ;  /* 0x0000005b025b1221 */ /* 0x000fe20000010000 */
[----:B------:R-:W-:-:S04]  /*11fe0*/  MOV R2, R18 ;  /* 0x0000001200027202 */ /* 0x000fc80000000f00 */
[----:B------:R-:W-:-:S05]  /*11ff0*/  F2FP.F16.F32.PACK_AB R69, RZ, R91 ;  /* 0x0000005bff45723e */ /* 0x000fca00000000ff */
[----:B------:R-:W-:Y:S02]  /*12000*/  @P2 LOP3.LUT R78, R78, 0x2, RZ, 0xfc, !PT ;  /* 0x000000024e4e2812 */ /* 0x000fe400078efcff */
[----:B------:R-:W-:-:S13]  /*12010*/  ISETP.NE.AND P2, PT, R92, 0x1, PT ;  /* 0x000000015c00780c */ /* 0x000fda0003f45270 */
        /* <DEDUP_REMOVED lines=9> */
.L_x_3606:
        /* <DEDUP_REMOVED lines=13> */
.L_x_3608:
[----:B------:R-:W-:Y:S05]  /*12180*/  BSYNC.RECONVERGENT B2 ;  /* 0x0000000000027941 */ /* 0x000fea0003800200 */
.L_x_3607:
        /* <DEDUP_REMOVED lines=60> */
.L_x_3605:
[----:B------:R-:W-:Y:S05]  /*12550*/  BSYNC.RECONVERGENT B1 ;  /* 0x0000000000017941 */ /* 0x000fea0003800200 */
.L_x_3604:
[----:B------:R-:W-:Y:S01]  /*12560*/  I2FP.F32.U32 R101, R2 ;  /* 0x0000000200657245 */ /* 0x000fe20000201000 */
[----:B------:R-:W-:Y:S01]  /*12570*/  BSSY.RECONVERGENT B1, `(.L_x_3609) ;  /* 0x0000060000017945 */ /* 0x000fe20003800200 */
[----:B------:R-:W-:Y:S01]  /*12580*/  ISETP.NE.AND P3, PT, R120, 0x1, PT ;  /* 0x000000017800780c */ /* 0x000fe20003f65270 */
[----:B------:R-:W-:Y:S02]  /*12590*/  HFMA2 R102, -RZ, RZ, 0, 1.1920928955078125e-07 ;  /* 0x00000002ff667431 */ /* 0x000fe400000001ff */
        /* <DEDUP_REMOVED lines=19> */
.L_x_3611:
        /* <DEDUP_REMOVED lines=13> */
.L_x_3613:
[----:B------:R-:W-:Y:S05]  /*127a0*/  BSYNC.RECONVERGENT B2 ;  /* 0x0000000000027941 */ /* 0x000fea0003800200 */
.L_x_3612:
        /* <DEDUP_REMOVED lines=60> */
.L_x_3610:
[----:B------:R-:W-:Y:S05]  /*12b70*/  BSYNC.RECONVERGENT B1 ;  /* 0x0000000000017941 */ /* 0x000fea0003800200 */
.L_x_3609:
[----:B------:R-:W-:Y:S01]  /*12b80*/  I2FP.F32.U32 R101, R2 ;  /* 0x0000000200657245 */ /* 0x000fe20000201000 */
[----:B------:R-:W-:Y:S01]  /*12b90*/  HADD2.F32 R125, -RZ, R70.H1_H1 ;  /* 0x30000046ff7d7230 */ /* 0x000fe20000004100 */
[----:B------:R-:W-:Y:S01]  /*12ba0*/  ISETP.NE.AND P4, PT, R102, 0x1, PT ;  /* 0x000000016600780c */ /* 0x000fe20003f85270 */
[----:B------:R-:W-:Y:S02]  /*12bb0*/  BSSY.RECONVERGENT B1, `(.L_x_3614) ;  /* 0x000005e000017945 */ /* 0x000fe40003800200 */
[----:B------:R-:W-:Y:S01]  /*12bc0*/  FFMA.FTZ R2, R101, R110, 1.1641532182693481445e-10 ;  /* 0x2f00000065027423 */ /* 0x000fe2000001006e */
[----:B------:R-:W-:-:S04]  /*12bd0*/  FMUL.FTZ R125, R125, R122 ;  /* 0x0000007a7d7d7220 */ /* 0x000fc80000410000 */
[----:B------:R-:W-:Y:S01]  /*12be0*/  FSETP.GTU.FTZ.AND P3, PT, R2, R121, PT ;  /* 0x000000790200720b */ /* 0x000fe20003f7c000 */
[----:B------:R-:W-:-:S03]  /*12bf0*/  @P1 HADD2.F32 R2, -RZ, R22.H1_H1 ;  /* 0x30000016ff021230 */ /* 0x000fc60000004100 */
        /* <DEDUP_REMOVED lines=15> */
.L_x_3616:
        /* <DEDUP_REMOVED lines=13> */
.L_x_3618:
[----:B------:R-:W-:Y:S05]  /*12dc0*/  BSYNC.RECONVERGENT B2 ;  /* 0x0000000000027941 */ /* 0x000fea0003800200 */
.L_x_3617:
        /* <DEDUP_REMOVED lines=28> */
[----:B------:R-:W-:-:S04]  /*12f90*/  VIADD R19, R118, 0x1715609d ;  /* 0x1715609d76137836 */ /* 0x000fc80000000000 */
        /* <DEDUP_REMOVED lines=29> */
[----:B------:R-:W-:Y:S01]  /*13170*/  LOP3.LUT R72, R127, R126, R125, 0x96, !PT ;  /* 0x0000007e7f487212 */ /* 0x000fe200078e967d */
[----:B------:R-:W-:-:S07]  /*13180*/  IMAD.MOV.U32 R125, RZ, RZ, RZ ;  /* 0x000000ffff7d7224 */ /* 0x000fce00078e00ff */
.L_x_3615:
[----:B------:R-:W-:Y:S05]  /*13190*/  BSYNC.RECONVERGENT B1 ;  /* 0x0000000000017941 */ /* 0x000fea0003800200 */
.L_x_3614:
[----:B------:R-:W-:Y:S01]  /*131a0*/  I2FP.F32.U32 R127, R2 ;  /* 0x00000002007f7245 */ /* 0x000fe20000201000 */
[----:B------:R-:W-:Y:S01]  /*131b0*/  BSSY.RECONVERGENT B1, `(.L_x_3619) ;  /* 0x0000060000017945 */ /* 0x000fe20003800200 */
[----:B------:R-:W-:Y:S02]  /*131c0*/  ISETP.NE.AND P5, PT, R125, 0x1, PT ;  /* 0x000000017d00780c */ /* 0x000fe40003fa5270 */
[----:B------:R-:W-:Y:S01]  /*131d0*/  MOV R124, R18 ;  /* 0x00000012007c7202 */ /* 0x000fe20000000f00 */
[----:B------:R-:W-:Y:S01]  /*131e0*/  FFMA.FTZ R2, R127, R110, 1.1641532182693481445e-10 ;  /* 0x2f0000007f027423 */ /* 0x000fe2000001006e */
[----:B------:R-:W-:-:S04]  /*131f0*/  HADD2.F32 R127, -RZ, R71.H0_H0 ;  /* 0x20000047ff7f7230 */ /* 0x000fc80000004100 */
[----:B------:R-:W-:Y:S01]  /*13200*/  FSETP.GTU.FTZ.AND P4, PT, R2, R121, PT ;  /* 0x000000790200720b */ /* 0x000fe20003f9c000 */
[----:B------:R-:W-:Y:S01]  /*13210*/  FMUL.FTZ R127, R127, R122 ;  /* 0x0000007a7f7f7220 */ /* 0x000fe20000410000 */
[----:B------:R-:W-:-:S04]  /*13220*/  IMAD.MOV.U32 R2, RZ, RZ, 0x2 ;  /* 0x00000002ff027424 */ /* 0x000fc800078e00ff */
        /* <DEDUP_REMOVED lines=14> */
.L_x_3621:
        /* <DEDUP_REMOVED lines=13> */
.L_x_3623:
[----:B------:R-:W-:Y:S05]  /*133e0*/  BSYNC.RECONVERGENT B2 ;  /* 0x0000000000027941 */ /* 0x000fea0003800200 */
.L_x_3622:
        /* <DEDUP_REMOVED lines=15> */
[----:B------:R-:W-:-:S03]  /*134e0*/  IADD3 R126, PT, PT, R118, 0x3c6ef372, RZ ;  /* 0x3c6ef372767e7810 */ /* 0x000fc60007ffe0ff */
[----:B------:R-:W-:Y:S01]  /*134f0*/  IMAD.WIDE.U32 R130, R130, -0x326172a9, RZ ;  /* 0xcd9e8d5782827825 */ /* 0x000fe200078e00ff */
[----:B------:R-:W-:-:S03]  /*13500*/  LOP3.LUT R126, R126, R18, R129, 0x96, !PT ;  /* 0x000000127e7e7212 */ /* 0x000fc600078e9681 */
        /* <DEDUP_REMOVED lines=23> */
[----:B------:R-:W-:-:S03]  /*13680*/  IADD3 R124, PT, PT, R118, 0x5384540f, RZ ;  /* 0x5384540f767c7810 */ /* 0x000fc60007ffe0ff */
[----:B------:R-:W-:-:S04]  /*13690*/  IMAD.WIDE.U32 R130, R2, -0x326172a9, RZ ;  /* 0xcd9e8d5702827825 */ /* 0x000fc800078e00ff */
[----:B------:R-:W-:Y:S01]  /*136a0*/  VIADD R2, R119, 0x1fd5c5a3 ;  /* 0x1fd5c5a377027836 */ /* 0x000fe20000000000 */
[----:B------:R-:W-:-:S04]  /*136b0*/  LOP3.LUT R124, R124, R128, R131, 0x96, !PT ;  /* 0x000000807c7c7212 */ /* 0x000fc800078e9683 */
[----:B------:R-:W-:Y:S01]  /*136c0*/  LOP3.LUT R2, R2, R126, R19, 0x96, !PT ;  /* 0x0000007e02027212 */ /* 0x000fe200078e9613 */
[----:B------:R-:W-:Y:S02]  /*136d0*/  VIADD R126, R118, 0xf1bbcdc8 ;  /* 0xf1bbcdc8767e7836 */ /* 0x000fe40000000000 */
[----:B------:R-:W-:-:S04]  /*136e0*/  IMAD.WIDE.U32 R124, R124, -0x2daee0ad, RZ ;  /* 0xd2511f537c7c7825 */ /* 0x000fc800078e00ff */
[----:B------:R-:W-:Y:S01]  /*136f0*/  IMAD.WIDE.U32 R128, R2, -0x326172a9, RZ ;  /* 0xcd9e8d5702807825 */ /* 0x000fe200078e00ff */
[----:B------:R-:W-:-:S04]  /*13700*/  IADD3 R2, PT, PT, R119, -0x24c28bd8, RZ ;  /* 0xdb3d742877027810 */ /* 0x000fc80007ffe0ff */
[----:B------:R-:W-:Y:S02]  /*13710*/  LOP3.LUT R126, R126, R130, R129, 0x96, !PT ;  /* 0x000000827e7e7212 */ /* 0x000fe400078e9681 */
        /* <DEDUP_REMOVED lines=8> */
[----:B------:R-:W-:-:S07]  /*137a0*/  IMAD.MOV.U32 R2, RZ, RZ, RZ ;  /* 0x000000ffff027224 */ /* 0x000fce00078e00ff */
.L_x_3620:
[----:B------:R-:W-:Y:S05]  /*137b0*/  BSYNC.RECONVERGENT B1 ;  /* 0x0000000000017941 */ /* 0x000fea0003800200 */
.L_x_3619:
        /* <DEDUP_REMOVED lines=8> */
[----:B------:R-:W-:Y:S01]  /*13840*/  FSEL R110, R71, RZ, !P5 ;  /* 0x000000ff476e7208 */ /* 0x000fe20006800000 */
[----:B------:R-:W-:Y:S01]  /*13850*/  @P1 HADD2.F32 R71, -RZ, R23.H1_H1 ;  /* 0x30000017ff471230 */ /* 0x000fe20000004100 */
[----:B------:R-:W-:-:S04]  /*13860*/  PLOP3.LUT P5, PT, P5, PT, PT, 0x8, 0x80 ;  /* 0x000000000080781c */ /* 0x000fc80002fae170 */
[----:B------:R-:W-:-:S05]  /*13870*/  @P1 FADD.FTZ R110, R71, R110 ;  /* 0x0000006e476e1221 */ /* 0x000fca0000010000 */
[----:B------:R-:W-:-:S04]  /*13880*/  F2FP.F16.F32.PACK_AB R71, RZ, R110 ;  /* 0x0000006eff47723e */ /* 0x000fc800000000ff */
[----:B------:R-:W-:-:S07]  /*13890*/  PRMT R71, R120, 0x5410, R71 ;  /* 0x0000541078477816 */ /* 0x000fce0000000047 */
.L_x_3583:
        /* <DEDUP_REMOVED lines=14> */
[----:B------:R-:W-:-:S04]  /*13980*/  SEL R117, RZ, 0x1, !P2 ;  /* 0x00000001ff757807 */ /* 0x000fc80005000000 */
[----:B------:R0:W-:Y:S02]  /*13990*/  STG.E.128 desc[UR8][R120.64], R68 ;  /* 0x0000004478007986 */ /* 0x0001e4000c101d08 */
[----:B0-----:R-:W0:Y:S01]  /*139a0*/  LDC.64 R68, c[0x0][0x3b0] ;  /* 0x0000ec00ff447b82 */ /* 0x001e220000000a00 */
[----:B------:R-:W-:Y:S02]  /*139b0*/  LOP3.LUT R71, R124, R117, RZ, 0xfc, !PT ;  /* 0x000000757c477212 */ /* 0x000fe400078efcff */
[----:B------:R-:W-:-:S04]  /*139c0*/  SEL R117, RZ, 0x1, !P1 ;  /* 0x00000001ff757807 */ /* 0x000fc80004800000 */
[----:B------:R-:W-:Y:S01]  /*139d0*/  LOP3.LUT R70, R114, R117, RZ, 0xfc, !PT ;  /* 0x0000007572467212 */ /* 0x000fe200078efcff */
[----:B0-----:R-:W-:-:S05]  /*139e0*/  IMAD.WIDE.U32 R68, R115, 0x8, R68 ;  /* 0x0000000873447825 */ /* 0x001fca00078e0044 */
[----:B------:R0:W-:Y:S01]  /*139f0*/  STG.E.64 desc[UR8][R68.64], R70 ;  /* 0x0000004644007986 */ /* 0x0001e2000c101b08 */
[----:B------:R-:W-:Y:S05]  /*13a00*/  @!P0 BRA `(.L_x_3624) ;  /* 0x0000000000508947 */ /* 0x000fea0003800000 */
[----:B0-----:R-:W-:Y:S02]  /*13a10*/  SHF.L.U32 R68, R12, 0x10, RZ ;  /* 0x000000100c447819 */ /* 0x001fe400000006ff */
[----:B------:R-:W-:Y:S02]  /*13a20*/  PRMT R71, R11, 0x7104, RZ ;  /* 0x000071040b477816 */ /* 0x000fe400000000ff */
[----:B------:R-:W-:Y:S02]  /*13a30*/  LOP3.LUT R69, R68, 0xff0000, RZ, 0xc0, !PT ;  /* 0x00ff000044457812 */ /* 0x000fe400078ec0ff */
[----:B------:R-:W-:Y:S02]  /*13a40*/  LOP3.LUT R68, R13, 0xffff, RZ, 0xc0, !PT ;  /* 0x0000ffff0d447812 */ /* 0x000fe400078ec0ff */
[----:B------:R-:W-:Y:S02]  /*13a50*/  LOP3.LUT R122, R9, 0xff, RZ, 0xc0, !PT ;  /* 0x000000ff097a7812 */ /* 0x000fe400078ec0ff */
[----:B------:R-:W-:-:S02]  /*13a60*/  PRMT R70, R69, 0x4210, R68 ;  /* 0x0000421045467816 */ /* 0x000fc40000000044 */
[----:B------:R-:W0:Y:S01]  /*13a70*/  LDC.64 R68, c[0x0][0x3b8] ;  /* 0x0000ee00ff447b82 */ /* 0x000e220000000a00 */
[----:B------:R-:W-:Y:S01]  /*13a80*/  LOP3.LUT R120, R8, 0xff, RZ, 0xc0, !PT ;  /* 0x000000ff08787812 */ /* 0x000fe200078ec0ff */
[----:B------:R-:W-:Y:S01]  /*13a90*/  IMAD.WIDE.U32 R122, R122, 0x1000000, RZ ;  /* 0x010000007a7a7825 */ /* 0x000fe200078e00ff */
[----:B------:R-:W-:Y:S02]  /*13aa0*/  LOP3.LUT R71, R70, 0xff00, R71, 0xf8, !PT ;  /* 0x0000ff0046477812 */ /* 0x000fe400078ef847 */
[----:B------:R-:W-:Y:S01]  /*13ab0*/  LOP3.LUT R70, R7, 0xff, RZ, 0xc0, !PT ;  /* 0x000000ff07467812 */ /* 0x000fe200078ec0ff */
[----:B------:R-:W-:Y:S01]  /*13ac0*/  IMAD.WIDE.U32 R120, R120, 0x10000, RZ ;  /* 0x0001000078787825 */ /* 0x000fe200078e00ff */
[----:B------:R-:W-:-:S03]  /*13ad0*/  LOP3.LUT R117, R71, 0xff, R10, 0xf8, !PT ;  /* 0x000000ff47757812 */ /* 0x000fc600078ef80a */
[----:B------:R-:W-:Y:S01]  /*13ae0*/  IMAD.WIDE.U32 R70, R70, 0x100, RZ ;  /* 0x0000010046467825 */ /* 0x000fe200078e00ff */
[----:B------:R-:W-:Y:S02]  /*13af0*/  LOP3.LUT R117, R121, R117, R123, 0xfe, !PT ;  /* 0x0000007579757212 */ /* 0x000fe400078efe7b */
[----:B------:R-:W-:Y:S02]  /*13b00*/  LOP3.LUT R121, R70, R122, R120, 0xfe, !PT ;  /* 0x0000007a46797212 */ /* 0x000fe400078efe78 */
[----:B------:R-:W-:Y:S02]  /*13b10*/  LOP3.LUT R71, R117, R71, RZ, 0xfc, !PT ;  /* 0x0000004775477212 */ /* 0x000fe400078efcff */
[----:B------:R-:W-:Y:S01]  /*13b20*/  LOP3.LUT R70, R121, 0xff, R6, 0xf8, !PT ;  /* 0x000000ff79467812 */ /* 0x000fe200078ef806 */
[----:B0-----:R-:W-:-:S05]  /*13b30*/  IMAD.WIDE.U32 R68, R115, 0x8, R68 ;  /* 0x0000000873447825 */ /* 0x001fca00078e0044 */
[----:B------:R1:W-:Y:S02]  /*13b40*/  STG.E.64 desc[UR8][R68.64], R70 ;  /* 0x0000004644007986 */ /* 0x0003e4000c101b08 */
.L_x_3624:
[----:B------:R-:W-:Y:S02]  /*13b50*/  IMAD.MOV.U32 R114, RZ, RZ, R116 ;  /* 0x000000ffff727224 */ /* 0x000fe400078e0074 */
[----:B------:R-:W-:-:S07]  /*13b60*/  VIADD R115, R115, 0x80 ;  /* 0x0000008073737836 */ /* 0x000fce0000000000 */
.L_x_3501:
[----:B------:R-:W-:Y:S05]  /*13b70*/  BSYNC.RECONVERGENT B0 ;  /* 0x0000000000007941 */ /* 0x000fea0003800200 */
.L_x_3500:
        /* <DEDUP_REMOVED lines=37> */
.L_x_3630:
        /* <DEDUP_REMOVED lines=13> */
.L_x_3632:
[----:B------:R-:W-:Y:S05]  /*13ea0*/  BSYNC.RECONVERGENT B2 ;  /* 0x0000000000027941 */ /* 0x000fea0003800200 */
.L_x_3631:
        /* <DEDUP_REMOVED lines=57> */
.L_x_3629:
[----:B------:R-:W-:Y:S05]  /*14240*/  BSYNC.RECONVERGENT B1 ;  /* 0x0000000000017941 */ /* 0x000fea0003800200 */
.L_x_3628:
        /* <DEDUP_REMOVED lines=10> */
[----:B0-----:R-:W-:Y:S01]  /*142f0*/  FMUL.FTZ R2, R6, R123 ;  /* 0x0000007b06027220 */ /* 0x001fe20000410000 */
[----:B-1----:R-:W-:Y:S01]  /*14300*/  FSETP.GTU.FTZ.AND P3, PT, R7, R122, PT ;  /* 0x0000007a0700720b */ /* 0x002fe20003f7c000 */
        /* <DEDUP_REMOVED lines=13> */
.L_x_3635:
        /* <DEDUP_REMOVED lines=13> */
.L_x_3637:
[----:B------:R-:W-:Y:S05]  /*144b0*/  BSYNC.RECONVERGENT B2 ;  /* 0x0000000000027941 */ /* 0x000fea0003800200 */
.L_x_3636:
        /* <DEDUP_REMOVED lines=58> */
.L_x_3634:
[----:B------:R-:W-:Y:S05]  /*14860*/  BSYNC.RECONVERGENT B1 ;  /* 0x0000000000017941 */ /* 0x000fea0003800200 */
.L_x_3633:
        /* <DEDUP_REMOVED lines=25> */
.L_x_3640:
        /* <DEDUP_REMOVED lines=13> */
.L_x_3642:
[----:B------:R-:W-:Y:S05]  /*14ad0*/  BSYNC.RECONVERGENT B2 ;  /* 0x0000000000027941 */ /* 0x000fea0003800200 */
.L_x_3641:
        /* <DEDUP_REMOVED lines=58> */
.L_x_3639:
[----:B------:R-:W-:Y:S05]  /*14e80*/  BSYNC.RECONVERGENT B1 ;  /* 0x0000000000017941 */ /* 0x000fea0003800200 */
.L_x_3638:
[----:B------:R-:W-:Y:S01]  /*14e90*/  I2FP.F32.U32 R2, R2 ;  /* 0x0000000200027245 */ /* 0x000fe20000201000 */
[----:B------:R-:W-:Y:S01]  /*14ea0*/  HADD2.F32 R68, -RZ, R68.H1_H1 ;  /* 0x30000044ff447230 */ /* 0x000fe20000004100 */
[----:B------:R-:W-:Y:S01]  /*14eb0*/  LOP3.LUT R78, R78, 0xfffffff7, RZ, 0xc0, !PT ;  /* 0xfffffff74e4e7812 */ /* 0x000fe200078ec0ff */
[----:B------:R-:W-:Y:S01]  /*14ec0*/  BSSY.RECONVERGENT B1, `(.L_x_3643) ;  /* 0x000005b000017945 */ /* 0x000fe20003800200 */
[----:B------:R-:W-:Y:S02]  /*14ed0*/  HFMA2 R11, -RZ, RZ, 0, 1.1920928955078125e-07 ;  /* 0x00000002ff0b7431 */ /* 0x000fe400000001ff */
        /* <DEDUP_REMOVED lines=17> */
.L_x_3645:
        /* <DEDUP_REMOVED lines=13> */
.L_x_3647:
[----:B------:R-:W-:Y:S05]  /*150c0*/  BSYNC.RECONVERGENT B2 ;  /* 0x0000000000027941 */ /* 0x000fea0003800200 */
.L_x_3646:
        /* <DEDUP_REMOVED lines=58> */
.L_x_3644:
[----:B------:R-:W-:Y:S05]  /*15470*/  BSYNC.RECONVERGENT B1 ;  /* 0x0000000000017941 */ /* 0x000fea0003800200 */
.L_x_3643:
        /* <DEDUP_REMOVED lines=25> */
.L_x_3650:
        /* <DEDUP_REMOVED lines=13> */
.L_x_3652:
[----:B------:R-:W-:Y:S05]  /*156e0*/  BSYNC.RECONVERGENT B2 ;  /* 0x0000000000027941 */ /* 0x000fea0003800200 */
.L_x_3651:
[----:B------:R-:W-:Y:S01]  /*156f0*/  LOP3.LUT R8, R0, R19, R119, 0x96, !PT ;  /* 0x0000001300087212 */ /* 0x000fe200078e9677 */
[----:B------:R-:W-:-:S04]  /*15700*/  IMAD.WIDE.U32 R10, R77, -0x326172a9, RZ ;  /* 0xcd9e8d574d0a7825 */ /* 0x000fc800078e00ff */
[----:B------:R-:W-:Y:S01]  /*15710*/  VIADD R19, R118, 0x9e3779b9 ;  /* 0x9e3779b976137836 */ /* 0x000fe20000000000 */
[----:B------:R-:W-:Y:S01]  /*15720*/  LOP3.LUT R11, R75, R11, R118, 0x96, !PT ;  /* 0x0000000b4b0b7212 */ /* 0x000fe200078e9676 */
[----:B------:R-:W-:-:S04]  /*15730*/  IMAD.WIDE.U32 R8, R8, -0x326172a9, RZ ;  /* 0xcd9e8d5708087825 */ /* 0x000fc800078e00ff */
[----:B------:R-:W-:Y:S01]  /*15740*/  IMAD.MOV.U32 R12, RZ, RZ, RZ ;  /* 0x000000ffff0c7224 */ /* 0x000fe200078e00ff */
        /* <DEDUP_REMOVED lines=52> */
.L_x_3649:
[----:B------:R-:W-:Y:S05]  /*15a90*/  BSYNC.RECONVERGENT B1 ;  /* 0x0000000000017941 */ /* 0x000fea0003800200 */
.L_x_3648:
        /* <DEDUP_REMOVED lines=22> */
.L_x_3655:
        /* <DEDUP_REMOVED lines=13> */
.L_x_3657:
[----:B------:R-:W-:Y:S05]  /*15cd0*/  BSYNC.RECONVERGENT B2 ;  /* 0x0000000000027941 */ /* 0x000fea0003800200 */
.L_x_3656:
        /* <DEDUP_REMOVED lines=58> */
.L_x_3654:
[----:B------:R-:W-:Y:S05]  /*16080*/  BSYNC.RECONVERGENT B1 ;  /* 0x0000000000017941 */ /* 0x000fea0003800200 */
.L_x_3653:
        /* <DEDUP_REMOVED lines=25> */
.L_x_3660:
        /* <DEDUP_REMOVED lines=13> */
.L_x_3662:
[----:B------:R-:W-:Y:S05]  /*162f0*/  BSYNC.RECONVERGENT B2 ;  /* 0x0000000000027941 */ /* 0x000fea0003800200 */
.L_x_3661:
[----:B------:R-:W-:Y:S01]  /*16300*/  LOP3.LUT R18, R0, R125, R119, 0x96, !PT ;  /* 0x0000007d00127212 */ /* 0x000fe200078e9677 */
[----:B------:R-:W-:Y:S01]  /*16310*/  IMAD.WIDE.U32 R10, R77, -0x326172a9, RZ ;  /* 0xcd9e8d574d0a7825 */ /* 0x000fe200078e00ff */
[----:B------:R-:W-:-:S03]  /*16320*/  IADD3 R9, PT, PT, R118, -0x61c88647, RZ ;  /* 0x9e3779b976097810 */ /* 0x000fc60007ffe0ff */
[----:B------:R-:W-:Y:S02]  /*16330*/  HFMA2 R12, -RZ, RZ, 0, 0 ;  /* 0x00000000ff0c7431 */ /* 0x000fe400000001ff */
        /* <DEDUP_REMOVED lines=54> */
.L_x_3659:
[----:B------:R-:W-:Y:S05]  /*166a0*/  BSYNC.RECONVERGENT B1 ;  /* 0x0000000000017941 */ /* 0x000fea0003800200 */
.L_x_3658:
        /* <DEDUP_REMOVED lines=22> */
.L_x_3665:
        /* <DEDUP_REMOVED lines=13> */
.L_x_3667:
[----:B------:R-:W-:Y:S05]  /*168e0*/  BSYNC.RECONVERGENT B2 ;  /* 0x0000000000027941 */ /* 0x000fea0003800200 */
.L_x_3666:
        /* <DEDUP_REMOVED lines=58> */
.L_x_3664:
[----:B------:R-:W-:Y:S05]  /*16c90*/  BSYNC.RECONVERGENT B1 ;  /* 0x0000000000017941 */ /* 0x000fea0003800200 */
.L_x_3663:
        /* <DEDUP_REMOVED lines=25> */
.L_x_3670:
        /* <DEDUP_REMOVED lines=13> */
.L_x_3672:
[----:B------:R-:W-:Y:S05]  /*16f00*/  BSYNC.RECONVERGENT B2 ;  /* 0x0000000000027941 */ /* 0x000fea0003800200 */
.L_x_3671:
        /* <DEDUP_REMOVED lines=58> */
.L_x_3669:
[----:B------:R-:W-:Y:S05]  /*172b0*/  BSYNC.RECONVERGENT B1 ;  /* 0x0000000000017941 */ /* 0x000fea0003800200 */
.L_x_3668:
        /* <DEDUP_REMOVED lines=20> */
.L_x_3675:
        /* <DEDUP_REMOVED lines=13> */
.L_x_3677:
[----:B------:R-:W-:Y:S05]  /*174d0*/  BSYNC.RECONVERGENT B2 ;  /* 0x0000000000027941 */ /* 0x000fea0003800200 */
.L_x_3676:
        /* <DEDUP_REMOVED lines=58> */
.L_x_3674:
[----:B------:R-:W-:Y:S05]  /*17880*/  BSYNC.RECONVERGENT B1 ;  /* 0x0000000000017941 */ /* 0x000fea0003800200 */
.L_x_3673:
[----:B------:R-:W-:Y:S01]  /*17890*/  I2FP.F32.U32 R10, R11 ;  /* 0x0000000b000a7245 */ /* 0x000fe20000201000 */
[----:B------:R-:W-:Y:S01]  /*178a0*/  BSSY.RECONVERGENT B1, `(.L_x_3678) ;  /* 0x0000060000017945 */ /* 0x000fe20003800200 */
[----:B------:R-:W-:-:S03]  /*178b0*/  HFMA2 R103, -RZ, RZ, 0, 1.1920928955078125e-07 ;  /* 0x00000002ff677431 */ /* 0x000fc600000001ff */
[----:B------:R-:W-:Y:S01]  /*178c0*/  FFMA.FTZ R11, R10, R121, 1.1641532182693481445e-10 ;  /* 0x2f0000000a0b7423 */ /* 0x000fe20000010079 */
[----:B------:R-:W-:-:S04]  /*178d0*/  HADD2.F32 R10, -RZ, R26.H0_H0 ;  /* 0x2000001aff0a7230 */ /* 0x000fc80000004100 */
[----:B------:R-:W-:Y:S01]  /*178e0*/  FSETP.GTU.FTZ.AND P3, PT, R11, R122, PT ;  /* 0x0000007a0b00720b */ /* 0x000fe20003f7c000 */
[----:B------:R-:W-:-:S05]  /*178f0*/  FMUL.FTZ R10, R10, R123 ;  /* 0x0000007b0a0a7220 */ /* 0x000fca0000410000 */
        /* <DEDUP_REMOVED lines=18> */
.L_x_3680:
        /* <DEDUP_REMOVED lines=13> */
.L_x_3682:
[----:B------:R-:W-:Y:S05]  /*17af0*/  BSYNC.RECONVERGENT B2 ;  /* 0x0000000000027941 */ /* 0x000fea0003800200 */
.L_x_3681:
        /* <DEDUP_REMOVED lines=58> */
.L_x_3679:
[----:B------:R-:W-:Y:S05]  /*17ea0*/  BSYNC.RECONVERGENT B1 ;  /* 0x0000000000017941 */ /* 0x000fea0003800200 */
.L_x_3678:
[----:B------:R-:W-:Y:S01]  /*17eb0*/  I2FP.F32.U32 R2, R2 ;  /* 0x0000000200027245 */ /* 0x000fe20000201000 */
[----:B------:R-:W-:Y:S01]  /*17ec0*/  HADD2.F32 R70, -RZ, R70.H1_H1 ;  /* 0x30000046ff467230 */ /* 0x000fe20000004100 */
[----:B------:R-:W-:Y:S01]  /*17ed0*/  ISETP.NE.AND P4, PT, R103, 0x1, PT ;  /* 0x000000016700780c */ /* 0x000fe20003f85270 */
[----:B------:R-:W-:Y:S01]  /*17ee0*/  BSSY.RECONVERGENT B1, `(.L_x_3683) ;  /* 0x0000059000017945 */ /* 0x000fe20003800200 */
[----:B------:R-:W-:Y:S02]  /*17ef0*/  IMAD.MOV.U32 R104, RZ, RZ, 0x2 ;  /* 0x00000002ff687424 */ /* 0x000fe400078e00ff */
[----:B------:R-:W-:Y:S01]  /*17f00*/  FFMA.FTZ R11, R2, R121, 1.1641532182693481445e-10 ;  /* 0x2f000000020b7423 */ /* 0x000fe20000010079 */
[----:B------:R-:W-:-:S04]  /*17f10*/  FMUL.FTZ R2, R70, R123 ;  /* 0x0000007b46027220 */ /* 0x000fc80000410000 */
[----:B------:R-:W-:Y:S02]  /*17f20*/  FSETP.GTU.FTZ.AND P3, PT, R11, R122, PT ;  /* 0x0000007a0b00720b */ /* 0x000fe40003f7c000 */
        /* <DEDUP_REMOVED lines=12> */
.L_x_3685:
        /* <DEDUP_REMOVED lines=13> */
.L_x_3687:
[----:B------:R-:W-:Y:S05]  /*180c0*/  BSYNC.RECONVERGENT B2 ;  /* 0x0000000000027941 */ /* 0x000fea0003800200 */
.L_x_3686:
        /* <DEDUP_REMOVED lines=58> */
.L_x_3684:
[----:B------:R-:W-:Y:S05]  /*18470*/  BSYNC.RECONVERGENT B1 ;  /* 0x0000000000017941 */ /* 0x000fea0003800200 */
.L_x_3683:
[----:B------:R-:W-:Y:S01]  /*18480*/  I2FP.F32.U32 R12, R11 ;  /* 0x0000000b000c7245 */ /* 0x000fe20000201000 */
[----:B------:R-:W-:Y:S01]  /*18490*/  BSSY.RECONVERGENT B1, `(.L_x_3688) ;  /* 0x0000060000017945 */ /* 0x000fe20003800200 */
[----:B------:R-:W-:-:S03]  /*184a0*/  MOV R117, 0x2 ;  /* 0x0000000200757802 */ /* 0x000fc60000000f00 */
[----:B------:R-:W-:Y:S01]  /*184b0*/  FFMA.FTZ R11, R12, R121, 1.1641532182693481445e-10 ;  /* 0x2f0000000c0b7423 */ /* 0x000fe20000010079 */
[----:B------:R-:W-:-:S04]  /*184c0*/  HADD2.F32 R12, -RZ, R26.H1_H1 ;  /* 0x3000001aff0c7230 */ /* 0x000fc80000004100 */
[----:B------:R-:W-:Y:S01]  /*184d0*/  FSETP.GTU.FTZ.AND P4, PT, R11, R122, PT ;  /* 0x0000007a0b00720b */ /* 0x000fe20003f9c000 */
[----:B------:R-:W-:-:S03]  /*184e0*/  FMUL.FTZ R12, R12, R123 ;  /* 0x0000007b0c0c7220 */ /* 0x000fc60000410000 */
[----:B------:R-:W-:Y:S02]  /*184f0*/  SEL R11, RZ, 0x1, P4 ;  /* 0x00000001ff0b7807 */ /* 0x000fe40002000000 */
[----:B------:R-:W-:Y:S02]  /*18500*/  FSEL R103, R12, RZ, !P4 ;  /* 0x000000ff0c677208 */ /* 0x000fe40006000000 */
[----:B------:R-:W-:-:S03]  /*18510*/  ISETP.NE.AND P4, PT, R104, 0x1, PT ;  /* 0x000000016800780c */ /* 0x000fc60003f85270 */
        /* <DEDUP_REMOVED lines=15> */
.L_x_3690:
        /* <DEDUP_REMOVED lines=13> */
.L_x_3692:
[----:B------:R-:W-:Y:S05]  /*186e0*/  BSYNC.RECONVERGENT B2 ;  /* 0x0000000000027941 */ /* 0x000fea0003800200 */
.L_x_3691:
[----:B------:R-:W-:Y:S01]  /*186f0*/  LOP3.LUT R18, R0, R129, R119, 0x96, !PT ;  /* 0x0000008100127212 */ /* 0x000fe200078e9677 */
[----:B------:R-:W-:Y:S01]  /*18700*/  IMAD.WIDE.U32 R126, R77, -0x326172a9, RZ ;  /* 0xcd9e8d574d7e7825 */ /* 0x000fe200078e00ff */
[----:B------:R-:W-:-:S03]  /*18710*/  IADD3 R117, PT, PT, R118, 0x3c6ef372, RZ ;  /* 0x3c6ef37276757810 */ /* 0x000fc60007ffe0ff */
        /* <DEDUP_REMOVED lines=22> */
[----:B------:R-:W-:Y:S01]  /*18880*/  IMAD.WIDE.U32 R18, R19, -0x2daee0ad, RZ ;  /* 0xd2511f5313127825 */ /* 0x000fe200078e00ff */
[----:B------:R-:W-:-:S04]  /*18890*/  IADD3 R117, PT, PT, R119, -0x126145ec, RZ ;  /* 0xed9eba1477757810 */ /* 0x000fc80007ffe0ff */
        /* <DEDUP_REMOVED lines=16> */
[C---:B------:R-:W-:Y:S01]  /*189a0*/  VIADD R117, R118.reuse, 0x8ff34781 ;  /* 0x8ff3478176757836 */ /* 0x040fe20000000000 */
        /* <DEDUP_REMOVED lines=9> */
[----:B------:R-:W-:Y:S01]  /*18a40*/  IMAD.WIDE.U32 R126, R127, -0x2daee0ad, RZ ;  /* 0xd2511f537f7e7825 */ /* 0x000fe200078e00ff */
[----:B------:R-:W-:-:S04]  /*18a50*/  IADD3 R117, PT, PT, R119, -0x695add53, RZ ;  /* 0x96a522ad77757810 */ /* 0x000fc80007ffe0ff */
[----:B------:R-:W-:Y:S01]  /*18a60*/  LOP3.LUT R72, R117, R128, R127, 0x96, !PT ;  /* 0x0000008075487212 */ /* 0x000fe200078e967f */
[----:B------:R-:W-:Y:S01]  /*18a70*/  IMAD.MOV.U32 R117, RZ, RZ, RZ ;  /* 0x000000ffff757224 */ /* 0x000fe200078e00ff */
[----:B------:R-:W-:-:S07]  /*18a80*/  MOV R116, R126 ;  /* 0x0000007e00747202 */ /* 0x000fce0000000f00 */
.L_x_3689:
[----:B------:R-:W-:Y:S05]  /*18a90*/  BSYNC.RECONVERGENT B1 ;  /* 0x0000000000017941 */ /* 0x000fea0003800200 */
.L_x_3688:
[----:B------:R-:W-:Y:S01]  /*18aa0*/  I2FP.F32.U32 R2, R2 ;  /* 0x0000000200027245 */ /* 0x000fe20000201000 */
[----:B------:R-:W-:Y:S01]  /*18ab0*/  BSSY.RECONVERGENT B1, `(.L_x_3693) ;  /* 0x000005b000017945 */ /* 0x000fe20003800200 */
[----:B------:R-:W-:Y:S01]  /*18ac0*/  ISETP.NE.AND P5, PT, R117, 0x1, PT ;  /* 0x000000017500780c */ /* 0x000fe20003fa5270 */
[----:B------:R-:W-:Y:S02]  /*18ad0*/  HFMA2 R126, -RZ, RZ, 0, 1.1920928955078125e-07 ;  /* 0x00000002ff7e7431 */ /* 0x000fe400000001ff */
[----:B------:R-:W-:Y:S02]  /*18ae0*/  IMAD.MOV.U32 R12, RZ, RZ, R18 ;  /* 0x000000ffff0c7224 */ /* 0x000fe400078e0012 */
[----:B------:R-:W-:Y:S01]  /*18af0*/  FFMA.FTZ R125, R2, R121, 1.1641532182693481445e-10 ;  /* 0x2f000000027d7423 */ /* 0x000fe20000010079 */
[----:B------:R-:W-:-:S04]  /*18b00*/  HADD2.F32 R2, -RZ, R71.H0_H0 ;  /* 0x20000047ff027230 */ /* 0x000fc80000004100 */
        /* <DEDUP_REMOVED lines=13> */
.L_x_3695:
        /* <DEDUP_REMOVED lines=13> */
.L_x_3697:
[----:B------:R-:W-:Y:S05]  /*18cb0*/  BSYNC.RECONVERGENT B2 ;  /* 0x0000000000027941 */ /* 0x000fea0003800200 */
.L_x_3696:
[----:B------:R-:W-:Y:S01]  /*18cc0*/  LOP3.LUT R18, R0, R133, R119, 0x96, !PT ;  /* 0x0000008500127212 */ /* 0x000fe200078e9677 */
[----:B------:R-:W-:Y:S01]  /*18cd0*/  IMAD.WIDE.U32 R130, R77, -0x326172a9, RZ ;  /* 0xcd9e8d574d827825 */ /* 0x000fe200078e00ff */
[C---:B------:R-:W-:Y:S02]  /*18ce0*/  IADD3 R12, PT, PT, R119.reuse, 0x32370b8f, RZ ;  /* 0x32370b8f770c7810 */ /* 0x040fe40007ffe0ff */
[----:B------:R-:W-:Y:S01]  /*18cf0*/  IADD3 R72, PT, PT, R119, -0x695add53, RZ ;  /* 0x96a522ad77487810 */ /* 0x000fe20007ffe0ff */
[----:B------:R-:W-:Y:S01]  /*18d00*/  VIADD R128, R118, 0x9e3779b9 ;  /* 0x9e3779b976807836 */ /* 0x000fe20000000000 */
[----:B------:R-:W-:Y:S01]  /*18d10*/  LOP3.LUT R126, R75, R131, R118, 0x96, !PT ;  /* 0x000000834b7e7212 */ /* 0x000fe200078e9676 */
[----:B------:R-:W-:-:S04]  /*18d20*/  IMAD.WIDE.U32 R18, R18, -0x326172a9, RZ ;  /* 0xcd9e8d5712127825 */ /* 0x000fc800078e00ff */
[----:B------:R-:W-:Y:S01]  /*18d30*/  IMAD.WIDE.U32 R126, R126, -0x2daee0ad, RZ ;  /* 0xd2511f537e7e7825 */ /* 0x000fe200078e00ff */
[----:B------:R-:W-:Y:S02]  /*18d40*/  LOP3.LUT R128, R128, R130, R19, 0x96, !PT ;  /* 0x0000008280807212 */ /* 0x000fe400078e9613 */
[----:B------:R-:W-:-:S03]  /*18d50*/  IADD3 R130, PT, PT, R119, -0x4498517b, RZ ;  /* 0xbb67ae8577827810 */ /* 0x000fc60007ffe0ff */
[----:B------:R-:W-:Y:S01]  /*18d60*/  IMAD.WIDE.U32 R128, R128, -0x2daee0ad, RZ ;  /* 0xd2511f5380807825 */ /* 0x000fe200078e00ff */
[----:B------:R-:W-:-:S03]  /*18d70*/  LOP3.LUT R130, R130, R132, R127, 0x96, !PT ;  /* 0x0000008482827212 */ /* 0x000fc600078e967f */
[----:B------:R-:W-:Y:S02]  /*18d80*/  VIADD R132, R119, 0x76cf5d0a ;  /* 0x76cf5d0a77847836 */ /* 0x000fe40000000000 */
[----:B------:R-:W-:-:S03]  /*18d90*/  IMAD.WIDE.U32 R130, R130, -0x326172a9, RZ ;  /* 0xcd9e8d5782827825 */ /* 0x000fc600078e00ff */
[----:B------:R-:W-:Y:S02]  /*18da0*/  LOP3.LUT R132, R132, R126, R129, 0x96, !PT ;  /* 0x0000007e84847212 */ /* 0x000fe400078e9681 */
        /* <DEDUP_REMOVED lines=10> */
[----:B------:R-:W-:-:S04]  /*18e50*/  IADD3 R12, PT, PT, R119, -0x126145ec, RZ ;  /* 0xed9eba14770c7810 */ /* 0x000fc80007ffe0ff */
        /* <DEDUP_REMOVED lines=27> */
[----:B------:R-:W-:-:S03]  /*19010*/  LOP3.LUT R19, R12, R130, R19, 0x96, !PT ;  /* 0x000000820c137212 */ /* 0x000fc600078e9613 */
[----:B------:R-:W-:Y:S01]  /*19020*/  IMAD.MOV.U32 R12, RZ, RZ, R116 ;  /* 0x000000ffff0c7224 */ /* 0x000fe200078e0074 */
[----:B------:R-:W-:Y:S01]  /*19030*/  MOV R116, R126 ;  /* 0x0000007e00747202 */ /* 0x000fe20000000f00 */
[----:B------:R-:W-:Y:S01]  /*19040*/  IMAD.MOV.U32 R126, RZ, RZ, RZ ;  /* 0x000000ffff7e7224 */ /* 0x000fe200078e00ff */
[----:B------:R-:W-:-:S07]  /*19050*/  LOP3.LUT R72, R72, R128, R127, 0x96, !PT ;  /* 0x0000008048487212 */ /* 0x000fce00078e967f */
.L_x_3694:
[----:B------:R-:W-:Y:S05]  /*19060*/  BSYNC.RECONVERGENT B1 ;  /* 0x0000000000017941 */ /* 0x000fea0003800200 */
.L_x_3693:
[----:B------:R-:W-:Y:S01]  /*19070*/  I2FP.F32.U32 R12, R12 ;  /* 0x0000000c000c7245 */ /* 0x000fe20000201000 */
[----:B------:R-:W-:Y:S01]  /*19080*/  BSSY.RECONVERGENT B1, `(.L_x_3698) ;  /* 0x0000060000017945 */ /* 0x000fe20003800200 */
[----:B------:R-:W-:-:S03]  /*19090*/  IMAD.MOV.U32 R125, RZ, RZ, 0x2 ;  /* 0x00000002ff7d7424 */ /* 0x000fc600078e00ff */
        /* <DEDUP_REMOVED lines=22> */
.L_x_3700:
        /* <DEDUP_REMOVED lines=13> */
.L_x_3702:
[----:B------:R-:W-:Y:S05]  /*192d0*/  BSYNC.RECONVERGENT B2 ;  /* 0x0000000000027941 */ /* 0x000fea0003800200 */
.L_x_3701:
        /* <DEDUP_REMOVED lines=18> */
[----:B------:R-:W-:Y:S02]  /*19400*/  LOP3.LUT R130, R130, R126, R129, 0x96, !PT ;  /* 0x0000007e82827212 */ /* 0x000fe400078e9681 */
[----:B------:R-:W-:-:S03]  /*19410*/  IADD3 R126, PT, PT, R118, -0x255992d5, RZ ;  /* 0xdaa66d2b767e7810 */ /* 0x000fc60007ffe0ff */
[----:B------:R-:W-:Y:S01]  /*19420*/  IMAD.WIDE.U32 R130, R130, -0x2daee0ad, RZ ;  /* 0xd2511f5382827825 */ /* 0x000fe200078e00ff */
[----:B------:R-:W-:Y:S02]  /*19430*/  LOP3.LUT R126, R126, R128, R133, 0x96, !PT ;  /* 0x000000807e7e7212 */ /* 0x000fe400078e9685 */
[----:B------:R-:W-:Y:S02]  /*19440*/  IADD3 R128, PT, PT, R118, 0x78dde6e4, RZ ;  /* 0x78dde6e476807810 */ /* 0x000fe40007ffe0ff */
[----:B------:R-:W-:Y:S01]  /*19450*/  LOP3.LUT R2, R2, R18, R131, 0x96, !PT ;  /* 0x0000001202027212 */ /* 0x000fe200078e9683 */
[----:B------:R-:W-:-:S04]  /*19460*/  IMAD.WIDE.U32 R126, R126, -0x2daee0ad, RZ ;  /* 0xd2511f537e7e7825 */ /* 0x000fc800078e00ff */
[----:B------:R-:W-:-:S04]  /*19470*/  IMAD.WIDE.U32 R18, R2, -0x326172a9, RZ ;  /* 0xcd9e8d5702127825 */ /* 0x000fc800078e00ff */
[----:B------:R-:W-:Y:S01]  /*19480*/  VIADD R2, R119, 0xed9eba14 ;  /* 0xed9eba1477027836 */ /* 0x000fe20000000000 */
        /* <DEDUP_REMOVED lines=28> */
[----:B------:R-:W-:Y:S01]  /*19650*/  MOV R2, R116 ;  /* 0x0000007400027202 */ /* 0x000fe20000000f00 */
[----:B------:R-:W-:Y:S01]  /*19660*/  IMAD.MOV.U32 R116, RZ, RZ, R126 ;  /* 0x000000ffff747224 */ /* 0x000fe200078e007e */
[----:B------:R-:W-:-:S07]  /*19670*/  LOP3.LUT R72, R72, R128, R127, 0x96, !PT ;  /* 0x0000008048487212 */ /* 0x000fce00078e967f */
.L_x_3699:
[----:B------:R-:W-:Y:S05]  /*19680*/  BSYNC.RECONVERGENT B1 ;  /* 0x0000000000017941 */ /* 0x000fea0003800200 */
.L_x_3698:
[----:B------:R-:W-:Y:S01]  /*19690*/  I2FP.F32.U32 R2, R2 ;  /* 0x0000000200027245 */ /* 0x000fe20000201000 */
[----:B------:R-:W-:Y:S01]  /*196a0*/  HADD2.F32 R126, -RZ, R71.H1_H1 ;  /* 0x30000047ff7e7230 */ /* 0x000fe20000004100 */
[----:B------:R-:W-:Y:S01]  /*196b0*/  ISETP.NE.AND P6, PT, R125, 0x1, PT ;  /* 0x000000017d00780c */ /* 0x000fe20003fc5270 */
[----:B------:R-:W-:Y:S02]  /*196c0*/  BSSY.RECONVERGENT B1, `(.L_x_3703) ;  /* 0x000005c000017945 */ /* 0x000fe40003800200 */
[----:B------:R-:W-:Y:S01]  /*196d0*/  FFMA.FTZ R71, R2, R121, 1.1641532182693481445e-10 ;  /* 0x2f00000002477423 */ /* 0x000fe20000010079 */
[----:B------:R-:W-:Y:S01]  /*196e0*/  FMUL.FTZ R126, R126, R123 ;  /* 0x0000007b7e7e7220 */ /* 0x000fe20000410000 */
[----:B------:R-:W-:-:S03]  /*196f0*/  IMAD.MOV.U32 R2, RZ, RZ, 0x2 ;  /* 0x00000002ff027424 */ /* 0x000fc600078e00ff */
        /* <DEDUP_REMOVED lines=13> */
.L_x_3705:
        /* <DEDUP_REMOVED lines=15> */
.L_x_3707:
[----:B------:R-:W-:Y:S05]  /*198c0*/  BSYNC.RECONVERGENT B2 ;  /* 0x0000000000027941 */ /* 0x000fea0003800200 */
.L_x_3706:
        /* <DEDUP_REMOVED lines=20> */
[----:B------:R-:W-:-:S04]  /*19a10*/  LOP3.LUT R126, R126, R132, R131, 0x96, !PT ;  /* 0x000000847e7e7212 */ /* 0x000fc800078e9683 */
[----:B------:R-:W-:Y:S01]  /*19a20*/  LOP3.LUT R2, R2, R18, R129, 0x96, !PT ;  /* 0x0000001202027212 */ /* 0x000fe200078e9681 */
[----:B------:R-:W-:-:S04]  /*19a30*/  IMAD.WIDE.U32 R126, R126, -0x2daee0ad, RZ ;  /* 0xd2511f537e7e7825 */ /* 0x000fc800078e00ff */
[----:B------:R-:W-:Y:S01]  /*19a40*/  IMAD.WIDE.U32 R18, R2, -0x326172a9, RZ ;  /* 0xcd9e8d5702127825 */ /* 0x000fe200078e00ff */
[----:B------:R-:W-:-:S04]  /*19a50*/  IADD3 R2, PT, PT, R118, 0x78dde6e4, RZ ;  /* 0x78dde6e476027810 */ /* 0x000fc80007ffe0ff */
[----:B------:R-:W-:Y:S01]  /*19a60*/  LOP3.LUT R2, R2, R130, R19, 0x96, !PT ;  /* 0x0000008202027212 */ /* 0x000fe200078e9613 */
[----:B------:R-:W-:-:S04]  /*19a70*/  VIADD R19, R119, 0xed9eba14 ;  /* 0xed9eba1477137836 */ /* 0x000fc80000000000 */
[----:B------:R-:W-:Y:S01]  /*19a80*/  IMAD.WIDE.U32 R130, R2, -0x2daee0ad, RZ ;  /* 0xd2511f5302827825 */ /* 0x000fe200078e00ff */
[----:B------:R-:W-:-:S03]  /*19a90*/  LOP3.LUT R19, R19, R128, R127, 0x96, !PT ;  /* 0x0000008013137212 */ /* 0x000fc600078e967f */
[C---:B------:R-:W-:Y:S01]  /*19aa0*/  VIADD R2, R118.reuse, 0xb54cda56 ;  /* 0xb54cda5676027836 */ /* 0x040fe20000000000 */
[----:B------:R-:W-:Y:S01]  /*19ab0*/  LOP3.LUT R126, R13, R126, R131, 0x96, !PT ;  /* 0x0000007e0d7e7212 */ /* 0x000fe200078e9683 */
[----:B------:R-:W-:Y:S01]  /*19ac0*/  IMAD.WIDE.U32 R128, R19, -0x326172a9, RZ ;  /* 0xcd9e8d5713807825 */ /* 0x000fe200078e00ff */
[----:B------:R-:W-:Y:S02]  /*19ad0*/  IADD3 R19, PT, PT, R118, 0x1715609d, RZ ;  /* 0x1715609d76137810 */ /* 0x000fe40007ffe0ff */
[----:B------:R-:W-:Y:S01]  /*19ae0*/  IADD3 R13, PT, PT, R119, 0x646e171e, RZ ;  /* 0x646e171e770d7810 */ /* 0x000fe20007ffe0ff */
[----:B------:R-:W-:Y:S01]  /*19af0*/  IMAD.WIDE.U32 R126, R126, -0x326172a9, RZ ;  /* 0xcd9e8d577e7e7825 */ /* 0x000fe200078e00ff */
[----:B------:R-:W-:-:S04]  /*19b00*/  LOP3.LUT R19, R19, R18, R129, 0x96, !PT ;  /* 0x0000001213137212 */ /* 0x000fc800078e9681 */
[----:B------:R-:W-:Y:S01]  /*19b10*/  LOP3.LUT R2, R2, R128, R127, 0x96, !PT ;  /* 0x0000008002027212 */ /* 0x000fe200078e967f */
[----:B------:R-:W-:-:S05]  /*19b20*/  IMAD.WIDE.U32 R18, R19, -0x2daee0ad, RZ ;  /* 0xd2511f5313127825 */ /* 0x000fca00078e00ff */
[----:B------:R-:W-:-:S05]  /*19b30*/  LOP3.LUT R13, R13, R130, R19, 0x96, !PT ;  /* 0x000000820d0d7212 */ /* 0x000fca00078e9613 */
[----:B------:R-:W-:-:S04]  /*19b40*/  IMAD.WIDE.U32 R128, R13, -0x326172a9, RZ ;  /* 0xcd9e8d570d807825 */ /* 0x000fc800078e00ff */
[----:B------:R-:W-:-:S05]  /*19b50*/  VIADD R13, R118, 0x5384540f ;  /* 0x5384540f760d7836 */ /* 0x000fca0000000000 */
[----:B------:R-:W-:Y:S01]  /*19b60*/  LOP3.LUT R13, R13, R126, R129, 0x96, !PT ;  /* 0x0000007e0d0d7212 */ /* 0x000fe200078e9681 */
[----:B------:R-:W-:Y:S01]  /*19b70*/  IMAD.WIDE.U32 R126, R2, -0x2daee0ad, RZ ;  /* 0xd2511f53027e7825 */ /* 0x000fe200078e00ff */
[----:B------:R-:W-:-:S04]  /*19b80*/  IADD3 R2, PT, PT, R118, -0xe443238, RZ ;  /* 0xf1bbcdc876027810 */ /* 0x000fc80007ffe0ff */
        /* <DEDUP_REMOVED lines=11> */
[----:B------:R-:W-:Y:S02]  /*19c40*/  LOP3.LUT R19, R19, R18, R127, 0x96, !PT ;  /* 0x0000001213137212 */ /* 0x000fe400078e967f */
[----:B------:R-:W-:Y:S01]  /*19c50*/  MOV R18, R126 ;  /* 0x0000007e00127202 */ /* 0x000fe20000000f00 */
[----:B------:R-:W-:Y:S01]  /*19c60*/  IMAD.MOV.U32 R126, RZ, RZ, R116 ;  /* 0x000000ffff7e7224 */ /* 0x000fe200078e0074 */
[----:B------:R-:W-:-:S07]  /*19c70*/  MOV R116, R130 ;  /* 0x0000008200747202 */ /* 0x000fce0000000f00 */
.L_x_3704:
[----:B------:R-:W-:Y:S05]  /*19c80*/  BSYNC.RECONVERGENT B1 ;  /* 0x0000000000017941 */ /* 0x000fea0003800200 */
.L_x_3703:
[----:B------:R-:W-:Y:S02]  /*19c90*/  I2FP.F32.U32 R126, R126 ;  /* 0x0000007e007e7245 */ /* 0x000fe40000201000 */
[----:B------:R-:W-:Y:S02]  /*19ca0*/  PRMT R70, R124, 0x5410, R70 ;  /* 0x000054107c467816 */ /* 0x000fe40000000046 */
[----:B------:R-:W-:Y:S01]  /*19cb0*/  PRMT R69, R120, 0x5410, R69 ;  /* 0x0000541078457816 */ /* 0x000fe20000000045 */
[----:B------:R-:W-:Y:S01]  /*19cc0*/  FFMA.FTZ R121, R126, R121, 1.1641532182693481445e-10 ;  /* 0x2f0000007e797423 */ /* 0x000fe20000010079 */
[----:B------:R-:W-:Y:S01]  /*19cd0*/  HADD2.F32 R126, -RZ, R27.H1_H1 ;  /* 0x3000001bff7e7230 */ /* 0x000fe20000004100 */
[----:B------:R-:W-:-:S03]  /*19ce0*/  PRMT R68, R114, 0x5410, R68 ;  /* 0x0000541072447816 */ /* 0x000fc60000000044 */
[----:B------:R-:W-:Y:S01]  /*19cf0*/  FSETP.GTU.FTZ.AND P6, PT, R121, R122, PT ;  /* 0x0000007a7900720b */ /* 0x000fe20003fdc000 */
[----:B------:R-:W-:-:S03]  /*19d00*/  FMUL.FTZ R126, R126, R123 ;  /* 0x0000007b7e7e7220 */ /* 0x000fc60000410000 */
[----:B------:R-:W-:Y:S02]  /*19d10*/  SEL R13, RZ, 0x1, P6 ;  /* 0x00000001ff0d7807 */ /* 0x000fe40003000000 */
[----:B------:R-:W-:-:S05]  /*19d20*/  FSEL R122, R126, RZ, !P6 ;  /* 0x000000ff7e7a7208 */ /* 0x000fca0007000000 */
[----:B------:R-:W-:Y:S01]  /*19d30*/  FADD.FTZ R71, R71, R122 ;  /* 0x0000007a47477221 */ /* 0x000fe20000010000 */
[----:B------:R-:W-:-:S05]  /*19d40*/  @P1 HADD2.F32 R122, -RZ, R23.H1_H1 ;  /* 0x30000017ff7a1230 */ /* 0x000fca0000004100 */
[----:B------:R-:W-:Y:S01]  /*19d50*/  @P1 FADD.FTZ R111, R122, R71 ;  /* 0x000000477a6f1221 */ /* 0x000fe20000010000 */
[----:B------:R-:W-:-:S04]  /*19d60*/  @!P1 MOV R111, R71 ;  /* 0x00000047006f9202 */ /* 0x000fc80000000f00 */
[----:B------:R-:W-:-:S04]  /*19d70*/  F2FP.F16.F32.PACK_AB R71, RZ, R111 ;  /* 0x0000006fff47723e */ /* 0x000fc800000000ff */
[----:B------:R-:W-:Y:S01]  /*19d80*/  PRMT R71, R117, 0x5410, R71 ;  /* 0x0000541075477816 */ /* 0x000fe20000000047 */
[----:B------:R-:W-:Y:S06]  /*19d90*/  BRA `(.L_x_3708) ;  /* 0x0000003000847947 */ /* 0x000fec0003800000 */
.L_x_3627:
[----:B------:R-:W-:Y:S01]  /*19da0*/  ISETP.NE.AND P2, PT, R2, 0x1, PT ;  /* 0x000000010200780c */ /* 0x000fe20003f45270 */
[----:B------:R-:W-:Y:S01]  /*19db0*/  BSSY.RECONVERGENT B1, `(.L_x_3709) ;  /* 0x0000058000017945 */ /* 0x000fe20003800200 */
[----:B------:R-:W-:Y:S01]  /*19dc0*/  IMAD.MOV.U32 R83, RZ, RZ, 0x2 ;  /* 0x00000002ff537424 */ /* 0x000fe200078e00ff */
[----:B------:R-:W-:Y:S01]  /*19dd0*/  MOV R15, R18 ;  /* 0x00000012000f7202 */ /* 0x000fe20000000f00 */
[----:B0-----:R-:W-:-:S09]  /*19de0*/  IMAD.MOV.U32 R116, RZ, RZ, R114 ;  /* 0x000000ffff747224 */ /* 0x001fd200078e0072 */
        /* <DEDUP_REMOVED lines=11> */
.L_x_3711:
        /* <DEDUP_REMOVED lines=13> */
.L_x_3713:
[----:B------:R-:W-:Y:S05]  /*19f70*/  BSYNC.RECONVERGENT B2 ;  /* 0x0000000000027941 */ /* 0x000fea0003800200 */
.L_x_3712:
        /* <DEDUP_REMOVED lines=37> */
[----:B------:R-:W-:Y:S01]  /*1a1d0*/  LOP3.LUT R19, R19, R116, R123, 0x96, !PT ;  /* 0x0000007413137212 */ /* 0x000fe200078e967b */
[----:B------:R-:W-:Y:S01]  /*1a1e0*/  VIADD R83, R118, 0x5384540f ;  /* 0x5384540f76537836 */ /* 0x000fe20000000000 */
[----:B------:R-:W-:-:S03]  /*1a1f0*/  LOP3.LUT R15, R15, R18, R121, 0x96, !PT ;  /* 0x000000120f0f7212 */ /* 0x000fc600078e9679 */
[----:B------:R-:W-:-:S04]  /*1a200*/  IMAD.WIDE.U32 R18, R19, -0x326172a9, RZ ;  /* 0xcd9e8d5713127825 */ /* 0x000fc800078e00ff */
[----:B------:R-:W-:Y:S01]  /*1a210*/  IMAD.WIDE.U32 R116, R15, -0x2daee0ad, RZ ;  /* 0xd2511f530f747825 */ /* 0x000fe200078e00ff */
[----:B------:R-:W-:Y:S02]  /*1a220*/  IADD3 R15, PT, PT, R119, 0x1fd5c5a3, RZ ;  /* 0x1fd5c5a3770f7810 */ /* 0x000fe40007ffe0ff */
[----:B------:R-:W-:Y:S01]  /*1a230*/  LOP3.LUT R120, R83, R120, R19, 0x96, !PT ;  /* 0x0000007853787212 */ /* 0x000fe200078e9613 */
[----:B------:R-:W-:Y:S01]  /*1a240*/  VIADD R19, R119, 0xdb3d7428 ;  /* 0xdb3d742877137836 */ /* 0x000fe20000000000 */
[----:B------:R-:W-:Y:S01]  /*1a250*/  LOP3.LUT R122, R15, R122, R117, 0x96, !PT ;  /* 0x0000007a0f7a7212 */ /* 0x000fe200078e9675 */
[C---:B------:R-:W-:Y:S01]  /*1a260*/  VIADD R83, R118.reuse, 0x8ff34781 ;  /* 0x8ff3478176537836 */ /* 0x040fe20000000000 */
[----:B------:R-:W-:Y:S01]  /*1a270*/  IADD3 R15, PT, PT, R118, -0xe443238, RZ ;  /* 0xf1bbcdc8760f7810 */ /* 0x000fe20007ffe0ff */
[----:B------:R-:W-:-:S04]  /*1a280*/  IMAD.WIDE.U32 R120, R120, -0x2daee0ad, RZ ;  /* 0xd2511f5378787825 */ /* 0x000fc800078e00ff */
[----:B------:R-:W-:Y:S01]  /*1a290*/  IMAD.WIDE.U32 R122, R122, -0x326172a9, RZ ;  /* 0xcd9e8d577a7a7825 */ /* 0x000fe200078e00ff */
[----:B------:R-:W-:-:S04]  /*1a2a0*/  LOP3.LUT R19, R19, R116, R121, 0x96, !PT ;  /* 0x0000007413137212 */ /* 0x000fc800078e9679 */
[----:B------:R-:W-:Y:S01]  /*1a2b0*/  LOP3.LUT R15, R15, R18, R123, 0x96, !PT ;  /* 0x000000120f0f7212 */ /* 0x000fe200078e967b */
[----:B------:R-:W-:-:S04]  /*1a2c0*/  IMAD.WIDE.U32 R18, R19, -0x326172a9, RZ ;  /* 0xcd9e8d5713127825 */ /* 0x000fc800078e00ff */
[----:B------:R-:W-:Y:S01]  /*1a2d0*/  IMAD.WIDE.U32 R116, R15, -0x2daee0ad, RZ ;  /* 0xd2511f530f747825 */ /* 0x000fe200078e00ff */
[----:B------:R-:W-:Y:S02]  /*1a2e0*/  IADD3 R15, PT, PT, R119, -0x695add53, RZ ;  /* 0x96a522ad770f7810 */ /* 0x000fe40007ffe0ff */
[----:B------:R-:W-:Y:S01]  /*1a2f0*/  LOP3.LUT R19, R83, R122, R19, 0x96, !PT ;  /* 0x0000007a53137212 */ /* 0x000fe200078e9613 */
[----:B------:R-:W-:Y:S01]  /*1a300*/  HFMA2 R83, -RZ, RZ, 0, 0 ;  /* 0x00000000ff537431 */ /* 0x000fe200000001ff */
[----:B------:R-:W-:Y:S01]  /*1a310*/  LOP3.LUT R72, R15, R120, R117, 0x96, !PT ;  /* 0x000000780f487212 */ /* 0x000fe200078e9675 */
[----:B------:R-:W-:-:S07]  /*1a320*/  IMAD.MOV.U32 R15, RZ, RZ, R114 ;  /* 0x000000ffff0f7224 */ /* 0x000fce00078e0072 */
.L_x_3710:
[----:B------:R-:W-:Y:S05]  /*1a330*/  BSYNC.RECONVERGENT B1 ;  /* 0x0000000000017941 */ /* 0x000fea0003800200 */
.L_x_3709:
        /* <DEDUP_REMOVED lines=9> */
[----:B------:R-:W-:Y:S02]  /*1a3d0*/  HFMA2 R84, -RZ, RZ, 0, 1.1920928955078125e-07 ;  /* 0x00000002ff547431 */ /* 0x000fe400000001ff */
[----:B0-----:R-:W-:Y:S01]  /*1a3e0*/  FMUL.FTZ R15, R15, R122 ;  /* 0x0000007a0f0f7220 */ /* 0x001fe20000410000 */
[----:B-1----:R-:W-:Y:S01]  /*1a3f0*/  FSETP.GTU.FTZ.AND P3, PT, R2, R121, PT ;  /* 0x000000790200720b */ /* 0x002fe20003f7c000 */
        /* <DEDUP_REMOVED lines=16> */
.L_x_3716:
        /* <DEDUP_REMOVED lines=13> */
.L_x_3718:
[----:B------:R-:W-:Y:S05]  /*1a5d0*/  BSYNC.RECONVERGENT B2 ;  /* 0x0000000000027941 */ /* 0x000fea0003800200 */
.L_x_3717:
        /* <DEDUP_REMOVED lines=58> */
[----:B------:R-:W-:Y:S02]  /*1a980*/  LOP3.LUT R72, R83, R126, R125, 0x96, !PT ;  /* 0x0000007e53487212 */ /* 0x000fe400078e967d */
[----:B------:R-:W-:-:S07]  /*1a990*/  MOV R116, R124 ;  /* 0x0000007c00747202 */ /* 0x000fce0000000f00 */
.L_x_3715:
[----:B------:R-:W-:Y:S05]  /*1a9a0*/  BSYNC.RECONVERGENT B1 ;  /* 0x0000000000017941 */ /* 0x000fea0003800200 */
.L_x_3714:
        /* <DEDUP_REMOVED lines=8> */
[----:B------:R-:W-:-:S03]  /*1aa30*/  @P1 HADD2.F32 R2, -RZ, R20.H1_H1 ;  /* 0x30000014ff021230 */ /* 0x000fc60000004100 */
[----:B------:R-:W-:Y:S02]  /*1aa40*/  FSEL R83, R83, RZ, !P2 ;  /* 0x000000ff53537208 */ /* 0x000fe40005000000 */
[----:B------:R-:W-:-:S03]  /*1aa50*/  PLOP3.LUT P2, PT, P2, PT, PT, 0x8, 0x80 ;  /* 0x000000000080781c */ /* 0x000fc6000174e170 */
[----:B------:R-:W-:Y:S01]  /*1aa60*/  @P1 FADD.FTZ R83, R2, R83 ;  /* 0x0000005302531221 */ /* 0x000fe20000010000 */
[----:B------:R-:W-:-:S04]  /*1aa70*/  IMAD.MOV.U32 R2, RZ, RZ, R18 ;  /* 0x000000ffff027224 */ /* 0x000fc800078e0012 */
[----:B------:R-:W-:-:S05]  /*1aa80*/  F2FP.F16.F32.PACK_AB R68, RZ, R83 ;  /* 0x00000053ff44723e */ /* 0x000fca00000000ff */
[----:B------:R-:W-:Y:S02]  /*1aa90*/  @P2 LOP3.LUT R78, R78, 0x8, RZ, 0xfc, !PT ;  /* 0x000000084e4e2812 */ /* 0x000fe400078efcff */
[----:B------:R-:W-:-:S13]  /*1aaa0*/  ISETP.NE.AND P2, PT, R84, 0x1, PT ;  /* 0x000000015400780c */ /* 0x000fda0003f45270 */
        /* <DEDUP_REMOVED lines=9> */
.L_x_3721:
        /* <DEDUP_REMOVED lines=13> */
.L_x_3723:
[----:B------:R-:W-:Y:S05]  /*1ac10*/  BSYNC.RECONVERGENT B2 ;  /* 0x0000000000027941 */ /* 0x000fea0003800200 */
.L_x_3722:
        /* <DEDUP_REMOVED lines=60> */
.L_x_3720:
[----:B------:R-:W-:Y:S05]  /*1afe0*/  BSYNC.RECONVERGENT B1 ;  /* 0x0000000000017941 */ /* 0x000fea0003800200 */
.L_x_3719:
[----:B------:R-:W-:Y:S01]  /*1aff0*/  I2FP.F32.U32 R2, R2 ;  /* 0x0000000200027245 */ /* 0x000fe20000201000 */
[----:B------:R-:W-:Y:S01]  /*1b000*/  HADD2.F32 R93, -RZ, R69.H0_H0 ;  /* 0x20000045ff5d7230 */ /* 0x000fe20000004100 */
[----:B------:R-:W-:Y:S01]  /*1b010*/  LOP3.LUT R78, R78, 0xfffffffb, RZ, 0xc0, !PT ;  /* 0xfffffffb4e4e7812 */ /* 0x000fe200078ec0ff */
[----:B------:R-:W-:Y:S01]  /*1b020*/  BSSY.RECONVERGENT B1, `(.L_x_3724) ;  /* 0x0000060000017945 */ /* 0x000fe20003800200 */
[----:B------:R-:W-:Y:S02]  /*1b030*/  HFMA2 R94, -RZ, RZ, 0, 1.1920928955078125e-07 ;  /* 0x00000002ff5e7431 */ /* 0x000fe400000001ff */
[----:B------:R-:W-:Y:S01]  /*1b040*/  FFMA.FTZ R2, R2, R111, 1.1641532182693481445e-10 ;  /* 0x2f00000002027423 */ /* 0x000fe2000001006f */
[----:B------:R-:W-:-:S04]  /*1b050*/  FMUL.FTZ R93, R93, R122 ;  /* 0x0000007a5d5d7220 */ /* 0x000fc80000410000 */
[----:B------:R-:W-:Y:S01]  /*1b060*/  FSETP.GTU.FTZ.AND P2, PT, R2, R121, PT ;  /* 0x000000790200720b */ /* 0x000fe20003f5c000 */
[----:B------:R-:W-:-:S03]  /*1b070*/  IMAD.MOV.U32 R2, RZ, RZ, R18 ;  /* 0x000000ffff027224 */ /* 0x000fc600078e0012 */
        /* <DEDUP_REMOVED lines=16> */
.L_x_3726:
        /* <DEDUP_REMOVED lines=13> */
.L_x_3728:
[----:B------:R-:W-:Y:S05]  /*1b250*/  BSYNC.RECONVERGENT B2 ;  /* 0x0000000000027941 */ /* 0x000fea0003800200 */
.L_x_3727:
        /* <DEDUP_REMOVED lines=60> */
.L_x_3725:
[----:B------:R-:W-:Y:S05]  /*1b620*/  BSYNC.RECONVERGENT B1 ;  /* 0x0000000000017941 */ /* 0x000fea0003800200 */
.L_x_3724:
        /* <DEDUP_REMOVED lines=25> */
.L_x_3731:
        /* <DEDUP_REMOVED lines=13> */
.L_x_3733:
[----:B------:R-:W-:Y:S05]  /*1b890*/  BSYNC.RECONVERGENT B2 ;  /* 0x0000000000027941 */ /* 0x000fea0003800200 */
.L_x_3732:
        /* <DEDUP_REMOVED lines=58> */
[----:B------:R-:W-:Y:S01]  /*1bc40*/  IMAD.MOV.U32 R103, RZ, RZ, RZ ;  /* 0x000000ffff677224 */ /* 0x000fe200078e00ff */
[----:B------:R-:W-:-:S07]  /*1bc50*/  MOV R116, R124 ;  /* 0x0000007c00747202 */ /* 0x000fce0000000f00 */
.L_x_3730:
[----:B------:R-:W-:Y:S05]  /*1bc60*/  BSYNC.RECONVERGENT B1 ;  /* 0x0000000000017941 */ /* 0x000fea0003800200 */
.L_x_3729:
[----:B------:R-:W-:Y:S01]  /*1bc70*/  I2FP.F32.U32 R2, R2 ;  /* 0x0000000200027245 */ /* 0x000fe20000201000 */
[----:B------:R-:W-:Y:S01]  /*1bc80*/  HADD2.F32 R123, -RZ, R70.H0_H0 ;  /* 0x20000046ff7b7230 */ /* 0x000fe20000004100 */
[----:B------:R-:W-:Y:S01]  /*1bc90*/  ISETP.NE.AND P3, PT, R103, 0x1, PT ;  /* 0x000000016700780c */ /* 0x000fe20003f65270 */
        /* <DEDUP_REMOVED lines=20> */
.L_x_3736:
        /* <DEDUP_REMOVED lines=13> */
.L_x_3738:
[----:B------:R-:W-:Y:S05]  /*1beb0*/  BSYNC.RECONVERGENT B2 ;  /* 0x0000000000027941 */ /* 0x000fea0003800200 */
.L_x_3737:
        /* <DEDUP_REMOVED lines=29> */
[C---:B------:R-:W-:Y:S02]  /*1c090*/  VIADD R19, R118.reuse, 0x1715609d ;  /* 0x1715609d76137836 */ /* 0x040fe40000000000 */
[----:B------:R-:W-:Y:S02]  /*1c0a0*/  VIADD R103, R118, 0xb54cda56 ;  /* 0xb54cda5676677836 */ /* 0x000fe40000000000 */
        /* <DEDUP_REMOVED lines=27> */
[----:B------:R-:W-:Y:S02]  /*1c260*/  LOP3.LUT R72, R103, R126, R125, 0x96, !PT ;  /* 0x0000007e67487212 */ /* 0x000fe400078e967d */
[----:B------:R-:W-:-:S07]  /*1c270*/  MOV R116, R124 ;  /* 0x0000007c00747202 */ /* 0x000fce0000000f00 */
.L_x_3735:
[----:B------:R-:W-:Y:S05]  /*1c280*/  BSYNC.RECONVERGENT B1 ;  /* 0x0000000000017941 */ /* 0x000fea0003800200 */
.L_x_3734:
[----:B------:R-:W-:Y:S01]  /*1c290*/  I2FP.F32.U32 R2, R2 ;  /* 0x0000000200027245 */ /* 0x000fe20000201000 */
[----:B------:R-:W-:Y:S01]  /*1c2a0*/  HADD2.F32 R103, -RZ, R70.H1_H1 ;  /* 0x30000046ff677230 */ /* 0x000fe20000004100 */
[----:B------:R-:W-:Y:S01]  /*1c2b0*/  ISETP.NE.AND P4, PT, R104, 0x1, PT ;  /* 0x000000016800780c */ /* 0x000fe20003f85270 */
        /* <DEDUP_REMOVED lines=20> */
.L_x_3741:
        /* <DEDUP_REMOVED lines=13> */
.L_x_3743:
[----:B------:R-:W-:Y:S05]  /*1c4d0*/  BSYNC.RECONVERGENT B2 ;  /* 0x0000000000027941 */ /* 0x000fea0003800200 */
.L_x_3742:
        /* <DEDUP_REMOVED lines=58> */
[----:B------:R-:W-:Y:S01]  /*1c880*/  IMAD.MOV.U32 R125, RZ, RZ, RZ ;  /* 0x000000ffff7d7224 */ /* 0x000fe200078e00ff */
[----:B------:R-:W-:-:S07]  /*1c890*/  MOV R116, R124 ;  /* 0x0000007c00747202 */ /* 0x000fce0000000f00 */
.L_x_3740:
[----:B------:R-:W-:Y:S05]  /*1c8a0*/  BSYNC.RECONVERGENT B1 ;  /* 0x0000000000017941 */ /* 0x000fea0003800200 */
.L_x_3739:
[----:B------:R-:W-:Y:S01]  /*1c8b0*/  I2FP.F32.U32 R2, R2 ;  /* 0x0000000200027245 */ /* 0x000fe20000201000 */
[----:B------:R-:W-:Y:S01]  /*1c8c0*/  HADD2.F32 R127, -RZ, R71.H0_H0 ;  /* 0x20000047ff7f7230 */ /* 0x000fe20000004100 */
[----:B------:R-:W-:Y:S01]  /*1c8d0*/  ISETP.NE.AND P5, PT, R125, 0x1, PT ;  /* 0x000000017d00780c */ /* 0x000fe20003fa5270 */
[----:B------:R-:W-:Y:S01]  /*1c8e0*/  BSSY.RECONVERGENT B1, `(.L_x_3744) ;  /* 0x000005e000017945 */ /* 0x000fe20003800200 */
[----:B------:R-:W-:Y:S02]  /*1c8f0*/  IMAD.MOV.U32 R124, RZ, RZ, R18 ;  /* 0x000000ffff7c7224 */ /* 0x000fe400078e0012 */
[----:B------:R-:W-:Y:S01]  /*1c900*/  FFMA.FTZ R2, R2, R111, 1.1641532182693481445e-10 ;  /* 0x2f00000002027423 */ /* 0x000fe2000001006f */
[----:B------:R-:W-:-:S04]  /*1c910*/  FMUL.FTZ R127, R127, R122 ;  /* 0x0000007a7f7f7220 */ /* 0x000fc80000410000 */
[----:B------:R-:W-:Y:S01]  /*1c920*/  FSETP.GTU.FTZ.AND P4, PT, R2, R121, PT ;  /* 0x000000790200720b */ /* 0x000fe20003f9c000 */
[----:B------:R-:W-:-:S03]  /*1c930*/  HFMA2 R2, -RZ, RZ, 0, 1.1920928955078125e-07 ;  /* 0x00000002ff027431 */ /* 0x000fc600000001ff */
        /* <DEDUP_REMOVED lines=14> */
.L_x_3746:
        /* <DEDUP_REMOVED lines=13> */
.L_x_3748:
[----:B------:R-:W-:Y:S05]  /*1caf0*/  BSYNC.RECONVERGENT B2 ;  /* 0x0000000000027941 */ /* 0x000fea0003800200 */
.L_x_3747:
        /* <DEDUP_REMOVED lines=37> */
[----:B------:R-:W-:-:S04]  /*1cd50*/  IADD3 R2, PT, PT, R119, 0x646e171e, RZ ;  /* 0x646e171e77027810 */ /* 0x000fc80007ffe0ff */
[----:B------:R-:W-:Y:S02]  /*1cd60*/  LOP3.LUT R18, R18, R130, R129, 0x96, !PT ;  /* 0x0000008212127212 */ /* 0x000fe400078e9681 */
[----:B------:R-:W-:Y:S01]  /*1cd70*/  LOP3.LUT R2, R2, R124, R127, 0x96, !PT ;  /* 0x0000007c02027212 */ /* 0x000fe200078e967f */
[----:B------:R-:W-:Y:S02]  /*1cd80*/  VIADD R124, R118, 0x5384540f ;  /* 0x5384540f767c7836 */ /* 0x000fe40000000000 */
[----:B------:R-:W-:-:S04]  /*1cd90*/  IMAD.WIDE.U32 R18, R18, -0x2daee0ad, RZ ;  /* 0xd2511f5312127825 */ /* 0x000fc800078e00ff */
[----:B------:R-:W-:Y:S01]  /*1cda0*/  IMAD.WIDE.U32 R130, R2, -0x326172a9, RZ ;  /* 0xcd9e8d5702827825 */ /* 0x000fe200078e00ff */
[----:B------:R-:W-:-:S04]  /*1cdb0*/  IADD3 R2, PT, PT, R119, 0x1fd5c5a3, RZ ;  /* 0x1fd5c5a377027810 */ /* 0x000fc80007ffe0ff */
        /* <DEDUP_REMOVED lines=12> */
[----:B------:R-:W-:Y:S01]  /*1ce80*/  IMAD.MOV.U32 R124, RZ, RZ, R116 ;  /* 0x000000ffff7c7224 */ /* 0x000fe200078e0074 */
[----:B------:R-:W-:Y:S02]  /*1ce90*/  MOV R116, R126 ;  /* 0x0000007e00747202 */ /* 0x000fe40000000f00 */
[----:B------:R-:W-:Y:S01]  /*1cea0*/  LOP3.LUT R19, R2, R128, R19, 0x96, !PT ;  /* 0x0000008002137212 */ /* 0x000fe200078e9613 */
[----:B------:R-:W-:-:S07]  /*1ceb0*/  IMAD.MOV.U32 R2, RZ, RZ, RZ ;  /* 0x000000ffff027224 */ /* 0x000fce00078e00ff */
.L_x_3745:
[----:B------:R-:W-:Y:S05]  /*1cec0*/  BSYNC.RECONVERGENT B1 ;  /* 0x0000000000017941 */ /* 0x000fea0003800200 */
.L_x_3744:
[----:B------:R-:W-:Y:S01]  /*1ced0*/  I2FP.F32.U32 R124, R124 ;  /* 0x0000007c007c7245 */ /* 0x000fe20000201000 */
[----:B------:R-:W-:Y:S01]  /*1cee0*/  HADD2.F32 R71, -RZ, R71.H1_H1 ;  /* 0x30000047ff477230 */ /* 0x000fe20000004100 */
[----:B------:R-:W-:Y:S02]  /*1cef0*/  PRMT R70, R123, 0x5410, R70 ;  /* 0x000054107b467816 */ /* 0x000fe40000000046 */
[----:B------:R-:W-:Y:S01]  /*1cf00*/  PRMT R69, R117, 0x5410, R69 ;  /* 0x0000541075457816 */ /* 0x000fe20000000045 */
[----:B------:R-:W-:Y:S01]  /*1cf10*/  FFMA.FTZ R124, R124, R111, 1.1641532182693481445e-10 ;  /* 0x2f0000007c7c7423 */ /* 0x000fe2000001006f */
[----:B------:R-:W-:Y:S01]  /*1cf20*/  FMUL.FTZ R71, R71, R122 ;  /* 0x0000007a47477220 */ /* 0x000fe20000410000 */
[----:B------:R-:W-:Y:S01]  /*1cf30*/  @P1 HADD2.F32 R122, -RZ, R23.H1_H1 ;  /* 0x30000017ff7a1230 */ /* 0x000fe20000004100 */
[----:B------:R-:W-:Y:S02]  /*1cf40*/  PRMT R68, R114, 0x5410, R68 ;  /* 0x0000541072447816 */ /* 0x000fe40000000044 */
[----:B------:R-:W-:-:S04]  /*1cf50*/  FSETP.GTU.FTZ.AND P5, PT, R124, R121, PT ;  /* 0x000000797c00720b */ /* 0x000fc80003fbc000 */
[----:B------:R-:W-:Y:S02]  /*1cf60*/  FSEL R111, R71, RZ, !P5 ;  /* 0x000000ff476f7208 */ /* 0x000fe40006800000 */
[----:B------:R-:W-:-:S03]  /*1cf70*/  PLOP3.LUT P5, PT, P5, PT, PT, 0x8, 0x80 ;  /* 0x000000000080781c */ /* 0x000fc60002fae170 */
[----:B------:R-:W-:-:S05]  /*1cf80*/  @P1 FADD.FTZ R111, R122, R111 ;  /* 0x0000006f7a6f1221 */ /* 0x000fca0000010000 */
[----:B------:R-:W-:-:S04]  /*1cf90*/  F2FP.F16.F32.PACK_AB R71, RZ, R111 ;  /* 0x0000006fff47723e */ /* 0x000fc800000000ff */
[----:B------:R-:W-:-:S07]  /*1cfa0*/  PRMT R71, R120, 0x5410, R71 ;  /* 0x0000541078477816 */ /* 0x000fce0000000047 */
.L_x_3708:
        /* <DEDUP_REMOVED lines=9> */
[----:B------:R-:W-:Y:S02]  /*1d040*/  LOP3.LUT P1, RZ, R78, 0x10, RZ, 0xc0, !PT ;  /* 0x000000104eff7812 */ /* 0x000fe4000782c0ff */
[----:B------:R-:W-:Y:S02]  /*1d050*/  SEL R124, RZ, 0x1000000, !P4 ;  /* 0x01000000ff7c7807 */ /* 0x000fe40006000000 */
[----:B------:R-:W-:Y:S02]  /*1d060*/  SEL R123, RZ, 0x10000, !P5 ;  /* 0x00010000ff7b7807 */ /* 0x000fe40006800000 */
[----:B------:R-:W-:Y:S01]  /*1d070*/  SEL R114, RZ, 0x100, !P6 ;  /* 0x00000100ff727807 */ /* 0x000fe20007000000 */
[----:B0-----:R-:W-:-:S03]  /*1d080*/  IMAD.WIDE.U32 R120, R115, 0x10, R120 ;  /* 0x0000001073787825 */ /* 0x001fc600078e0078 */
[----:B------:R-:W-:Y:S02]  /*1d090*/  LOP3.LUT R114, R114, R124, R123, 0xfe, !PT ;  /* 0x0000007c72727212 */ /* 0x000fe400078efe7b */
        /* <DEDUP_REMOVED lines=28> */
.L_x_3749:
[----:B------:R-:W-:Y:S01]  /*1d260*/  IMAD.MOV.U32 R114, RZ, RZ, R116 ;  /* 0x000000ffff727224 */ /* 0x000fe200078e0074 */
[----:B------:R-:W-:-:S07]  /*1d270*/  IADD3 R115, PT, PT, R115, 0x80, RZ ;  /* 0x0000008073737810 */ /* 0x000fce0007ffe0ff */
.L_x_3626:
[----:B------:R-:W-:Y:S05]  /*1d280*/  BSYNC.RECONVERGENT B0 ;  /* 0x0000000000007941 */ /* 0x000fea0003800200 */
.L_x_3625:
        /* <DEDUP_REMOVED lines=21> */
[C---:B------:R-:W-:Y:S01]  /*1d3e0*/  VIADD R112, R119.reuse, 0x1fd5c5a3 ;  /* 0x1fd5c5a377707836 */ /* 0x040fe20000000000 */
[----:B------:R-:W-:Y:S01]  /*1d3f0*/  IADD3 R13, PT, PT, R119, -0x56f99767, RZ ;  /* 0xa9066899770d7810 */ /* 0x000fe20007ffe0ff */
[----:B------:R-:W-:Y:S01]  /*1d400*/  IMAD.MOV.U32 R8, RZ, RZ, 0x2 ;  /* 0x00000002ff087424 */ /* 0x000fe200078e00ff */
[----:B------:R-:W-:Y:S01]  /*1d410*/  MOV R6, R18 ;  /* 0x0000001200067202 */ /* 0x000fe20000000f00 */
[----:B0-----:R-:W-:-:S07]  /*1d420*/  IMAD.MOV.U32 R116, RZ, RZ, R114 ;  /* 0x000000ffff747224 */ /* 0x001fce00078e0072 */
        /* <DEDUP_REMOVED lines=11> */
.L_x_3755:
        /* <DEDUP_REMOVED lines=13> */
.L_x_3757:
[----:B------:R-:W-:Y:S05]  /*1d5b0*/  BSYNC.RECONVERGENT B2 ;  /* 0x0000000000027941 */ /* 0x000fea0003800200 */
.L_x_3756:
        /* <DEDUP_REMOVED lines=55> */
[----:B------:R-:W-:Y:S01]  /*1d930*/  LOP3.LUT R72, R9, R6, R117, 0x96, !PT ;  /* 0x0000000609487212 */ /* 0x000fe200078e9675 */
[----:B------:R-:W-:-:S07]  /*1d940*/  IMAD.MOV.U32 R6, RZ, RZ, R114 ;  /* 0x000000ffff067224 */ /* 0x000fce00078e0072 */
.L_x_3754:
[----:B------:R-:W-:Y:S05]  /*1d950*/  BSYNC.RECONVERGENT B1 ;  /* 0x0000000000017941 */ /* 0x000fea0003800200 */
.L_x_3753:
        /* <DEDUP_REMOVED lines=9> */
[----:B0-----:R-:W-:Y:S02]  /*1d9f0*/  FMUL.FTZ R2, R6, R123 ;  /* 0x0000007b06027220 */ /* 0x001fe40000410000 */
[----:B-1----:R-:W-:Y:S01]  /*1da00*/  FSETP.GTU.FTZ.AND P2, PT, R7, R122, PT ;  /* 0x0000007a0700720b */ /* 0x002fe20003f5c000 */
        /* <DEDUP_REMOVED lines=14> */
.L_x_3760:
        /* <DEDUP_REMOVED lines=13> */
.L_x_3762:
[----:B------:R-:W-:Y:S05]  /*1dbc0*/  BSYNC.RECONVERGENT B2 ;  /* 0x0000000000027941 */ /* 0x000fea0003800200 */
.L_x_3761:
        /* <DEDUP_REMOVED lines=58> */
.L_x_3759:
[----:B------:R-:W-:Y:S05]  /*1df70*/  BSYNC.RECONVERGENT B1 ;  /* 0x0000000000017941 */ /* 0x000fea0003800200 */
.L_x_3758:
        /* <DEDUP_REMOVED lines=25> */
.L_x_3765:
        /* <DEDUP_REMOVED lines=13> */
.L_x_3767:
[----:B------:R-:W-:Y:S05]  /*1e1e0*/  BSYNC.RECONVERGENT B2 ;  /* 0x0000000000027941 */ /* 0x000fea0003800200 */
.L_x_3766:
        /* <DEDUP_REMOVED lines=55> */
[----:B------:R-:W-:Y:S02]  /*1e560*/  IMAD.MOV.U32 R116, RZ, RZ, R8 ;  /* 0x000000ffff747224 */ /* 0x000fe400078e0008 */
[----:B------:R-:W-:Y:S01]  /*1e570*/  HFMA2 R8, -RZ, RZ, 0, 0 ;  /* 0x00000000ff087431 */ /* 0x000fe200000001ff */
[----:B------:R-:W-:-:S07]  /*1e580*/  LOP3.LUT R72, R11, R10, R9, 0x96, !PT ;  /* 0x0000000a0b487212 */ /* 0x000fce00078e9609 */
.L_x_3764:
[----:B------:R-:W-:Y:S05]  /*1e590*/  BSYNC.RECONVERGENT B1 ;  /* 0x0000000000017941 */ /* 0x000fea0003800200 */
.L_x_3763:
        /* <DEDUP_REMOVED lines=22> */
.L_x_3770:
        /* <DEDUP_REMOVED lines=13> */
.L_x_3772:
[----:B------:R-:W-:Y:S05]  /*1e7d0*/  BSYNC.RECONVERGENT B2 ;  /* 0x0000000000027941 */ /* 0x000fea0003800200 */
.L_x_3771:
        /* <DEDUP_REMOVED lines=54> */
[----:B------:R-:W-:Y:S01]  /*1eb40*/  HFMA2 R11, -RZ, RZ, 0, 0 ;  /* 0x00000000ff0b7431 */ /* 0x000fe200000001ff */
[----:B------:R-:W-:Y:S01]  /*1eb50*/  MOV R9, R116 ;  /* 0x0000007400097202 */ /* 0x000fe20000000f00 */
[----:B------:R-:W-:Y:S01]  /*1eb60*/  IMAD.MOV.U32 R116, RZ, RZ, R8 ;  /* 0x000000ffff747224 */ /* 0x000fe200078e0008 */
[----:B------:R-:W-:-:S07]  /*1eb70*/  LOP3.LUT R19, R7, R124, R19, 0x96, !PT ;  /* 0x0000007c07137212 */ /* 0x000fce00078e9613 */
.L_x_3769:
[----:B------:R-:W-:Y:S05]  /*1eb80*/  BSYNC.RECONVERGENT B1 ;  /* 0x0000000000017941 */ /* 0x000fea0003800200 */
.L_x_3768:
        /* <DEDUP_REMOVED lines=25> */
.L_x_3775:
        /* <DEDUP_REMOVED lines=13> */
.L_x_3777:
[----:B------:R-:W-:Y:S05]  /*1edf0*/  BSYNC.RECONVERGENT B2 ;  /* 0x0000000000027941 */ /* 0x000fea0003800200 */
.L_x_3776:
        /* <DEDUP_REMOVED lines=27> */
[----:B------:R-:W-:-:S04]  /*1efb0*/  IADD3 R9, PT, PT, R118, 0x78dde6e4, RZ ;  /* 0x78dde6e476097810 */ /* 0x000fc80007ffe0ff */
        /* <DEDUP_REMOVED lines=30> */
.L_x_3774:
[----:B------:R-:W-:Y:S05]  /*1f1a0*/  BSYNC.RECONVERGENT B1 ;  /* 0x0000000000017941 */ /* 0x000fea0003800200 */
.L_x_3773:
        /* <DEDUP_REMOVED lines=22> */
.L_x_3780:
        /* <DEDUP_REMOVED lines=13> */
.L_x_3782:
[----:B------:R-:W-:Y:S05]  /*1f3e0*/  BSYNC.RECONVERGENT B2 ;  /* 0x0000000000027941 */ /* 0x000fea0003800200 */
.L_x_3781:
        /* <DEDUP_REMOVED lines=55> */
[----:B------:R-:W-:Y:S01]  /*1f760*/  IMAD.MOV.U32 R10, RZ, RZ, R116 ;  /* 0x000000ffff0a7224 */ /* 0x000fe200078e0074 */
[----:B------:R-:W-:Y:S01]  /*1f770*/  MOV R116, R8 ;  /* 0x0000000800747202 */ /* 0x000fe20000000f00 */
[----:B------:R-:W-:-:S07]  /*1f780*/  IMAD.MOV.U32 R11, RZ, RZ, RZ ;  /* 0x000000ffff0b7224 */ /* 0x000fce00078e00ff */
.L_x_3779:
[----:B------:R-:W-:Y:S05]  /*1f790*/  BSYNC.RECONVERGENT B1 ;  /* 0x0000000000017941 */ /* 0x000fea0003800200 */
.L_x_3778:
        /* <DEDUP_REMOVED lines=25> */
.L_x_3785:
        /* <DEDUP_REMOVED lines=13> */
.L_x_3787:
[----:B------:R-:W-:Y:S05]  /*1fa00*/  BSYNC.RECONVERGENT B2 ;  /* 0x0000000000027941 */ /* 0x000fea0003800200 */
.L_x_3786:
[----:B------:R-:W-:Y:S01]  /*1fa10*/  LOP3.LUT R18, R0, R125, R119, 0x96, !PT ;  /* 0x0000007d00127212 */ /* 0x000fe200078e9677 */
[----:B------:R-:W-:Y:S01]  /*1fa20*/  IMAD.WIDE.U32 R10, R77, -0x326172a9, RZ ;  /* 0xcd9e8d574d0a7825 */ /* 0x000fe200078e00ff */
[----:B------:R-:W-:-:S03]  /*1fa30*/  IADD3 R9, PT, PT, R118, -0x61c88647, RZ ;  /* 0x9e3779b976097810 */ /* 0x000fc60007ffe0ff */
[----:B------:R-:W-:Y:S01]  /*1fa40*/  HFMA2 R12, -RZ, RZ, 0, 0 ;  /* 0x00000000ff0c7431 */ /* 0x000fe200000001ff */
[----:B------:R-:W-:Y:S01]  /*1fa50*/  MOV R2, R116 ;  /* 0x0000007400027202 */ /* 0x000fe20000000f00 */
[----:B------:R-:W-:Y:S01]  /*1fa60*/  IMAD.WIDE.U32 R18, R18, -0x326172a9, RZ ;  /* 0xcd9e8d5712127825 */ /* 0x000fe200078e00ff */
[----:B------:R-:W-:-:S04]  /*1fa70*/  LOP3.LUT R11, R75, R11, R118, 0x96, !PT ;  /* 0x0000000b4b0b7212 */ /* 0x000fc800078e9676 */
        /* <DEDUP_REMOVED lines=48> */
[----:B------:R-:W-:Y:S02]  /*1fd80*/  VIADD R9, R119, 0x96a522ad ;  /* 0x96a522ad77097836 */ /* 0x000fe40000000000 */
[----:B------:R-:W-:-:S03]  /*1fd90*/  IMAD.MOV.U32 R116, RZ, RZ, R10 ;  /* 0x000000ffff747224 */ /* 0x000fc600078e000a */
[----:B------:R-:W-:-:S07]  /*1fda0*/  LOP3.LUT R72, R9, R124, R11, 0x96, !PT ;  /* 0x0000007c09487212 */ /* 0x000fce00078e960b */
.L_x_3784:
[----:B------:R-:W-:Y:S05]  /*1fdb0*/  BSYNC.RECONVERGENT B1 ;  /* 0x0000000000017941 */ /* 0x000fea0003800200 */
.L_x_3783:
[----:B------:R-:W-:Y:S01]  /*1fdc0*/  I2FP.F32.U32 R2, R2 ;  /* 0x0000000200027245 */ /* 0x000fe20000201000 */
[----:B------:R-:W-:Y:S01]  /*1fdd0*/  HADD2.F32 R10, -RZ, R69.H1_H1 ;  /* 0x30000045ff0a7230 */ /* 0x000fe20000004100 */
[----:B------:R-:W-:Y:S01]  /*1fde0*/  LOP3.LUT R78, R78, 0xfffffffd, RZ, 0xc0, !PT ;  /* 0xfffffffd4e4e7812 */ /* 0x000fe200078ec0ff */
[----:B------:R-:W-:Y:S01]  /*1fdf0*/  BSSY.RECONVERGENT B1, `(.L_x_3788) ;  /* 0x000005b000017945 */ /* 0x000fe20003800200 */
[----:B------:R-:W-:Y:S02]  /*1fe00*/  IMAD.MOV.U32 R11, RZ, RZ, 0x2 ;  /* 0x00000002ff0b7424 */ /* 0x000fe400078e00ff */
[----:B------:R-:W-:Y:S01]  /*1fe10*/  FFMA.FTZ R9, R2, R121, 1.1641532182693481445e-10 ;  /* 0x2f00000002097423 */ /* 0x000fe20000010079 */
[----:B------:R-:W-:-:S04]  /*1fe20*/  FMUL.FTZ R2, R10, R123 ;  /* 0x0000007b0a027220 */ /* 0x000fc80000410000 */
[----:B------:R-:W-:Y:S02]  /*1fe30*/  FSETP.GTU.FTZ.AND P2, PT, R9, R122, PT ;  /* 0x0000007a0900720b */ /* 0x000fe40003f5c000 */
[----:B------:R-:W-:Y:S02]  /*1fe40*/  MOV R9, R18 ;  /* 0x0000001200097202 */ /* 0x000fe40000000f00 */
        /* <DEDUP_REMOVED lines=13> */
.L_x_3790:
        /* <DEDUP_REMOVED lines=13> */
.L_x_3792:
[----:B------:R-:W-:Y:S05]  /*1fff0*/  BSYNC.RECONVERGENT B2 ;  /* 0x0000000000027941 */ /* 0x000fea0003800200 */
.L_x_3791:
        /* <DEDUP_REMOVED lines=55> */
[----:B------:R-:W-:Y:S01]  /*20370*/  HFMA2 R11, -RZ, RZ, 0, 0 ;  /* 0x00000000ff0b7431 */ /* 0x000fe200000001ff */
[----:B------:R-:W-:Y:S01]  /*20380*/  MOV R9, R116 ;  /* 0x0000007400097202 */ /* 0x000fe20000000f00 */
[----:B------:R-:W-:-:S07]  /*20390*/  IMAD.MOV.U32 R116, RZ, RZ, R10 ;  /* 0x000000ffff747224 */ /* 0x000fce00078e000a */
.L_x_3789:
[----:B------:R-:W-:Y:S05]  /*203a0*/  BSYNC.RECONVERGENT B1 ;  /* 0x0000000000017941 */ /* 0x000fea0003800200 */
.L_x_3788:
[----:B------:R-:W-:Y:S01]  /*203b0*/  I2FP.F32.U32 R10, R9 ;  /* 0x00000009000a7245 */ /* 0x000fe20000201000 */
[----:B------:R-:W-:Y:S01]  /*203c0*/  HADD2.F32 R12, -RZ, R25.H1_H1 ;  /* 0x30000019ff0c7230 */ /* 0x000fe20000004100 */
[----:B------:R-:W-:Y:S01]  /*203d0*/  BSSY.RECONVERGENT B1, `(.L_x_3793) ;  /* 0x000005f000017945 */ /* 0x000fe20003800200 */
[----:B------:R-:W-:Y:S02]  /*203e0*/  @P1 HADD2.F32 R95, -RZ, R21.H1_H1 ;  /* 0x30000015ff5f1230 */ /* 0x000fe40000004100 */
        /* <DEDUP_REMOVED lines=21> */
.L_x_3795:
        /* <DEDUP_REMOVED lines=13> */
.L_x_3797:
[----:B------:R-:W-:Y:S05]  /*20610*/  BSYNC.RECONVERGENT B2 ;  /* 0x0000000000027941 */ /* 0x000fea0003800200 */
.L_x_3796:
        /* <DEDUP_REMOVED lines=18> */
[----:B------:R-:W-:Y:S01]  /*20740*/  IMAD.WIDE.U32 R10, R11, -0x2daee0ad, RZ ;  /* 0xd2511f530b0a7825 */ /* 0x000fe200078e00ff */
[----:B------:R-:W-:-:S04]  /*20750*/  IADD3 R19, PT, PT, R119, 0x32370b8f, RZ ;  /* 0x32370b8f77137810 */ /* 0x000fc80007ffe0ff */
        /* <DEDUP_REMOVED lines=30> */
[----:B------:R-:W-:-:S04]  /*20940*/  IMAD.WIDE.U32 R18, R2, -0x326172a9, RZ ;  /* 0xcd9e8d5702127825 */ /* 0x000fc800078e00ff */
[----:B------:R-:W-:Y:S01]  /*20950*/  IMAD.MOV.U32 R2, RZ, RZ, R116 ;  /* 0x000000ffff027224 */ /* 0x000fe200078e0074 */
[----:B------:R-:W-:Y:S01]  /*20960*/  LOP3.LUT R19, R105, R10, R19, 0x96, !PT ;  /* 0x0000000a69137212 */ /* 0x000fe200078e9613 */
[----:B------:R-:W-:Y:S01]  /*20970*/  IMAD.WIDE.U32 R10, R11, -0x2daee0ad, RZ ;  /* 0xd2511f530b0a7825 */ /* 0x000fe200078e00ff */
[----:B------:R-:W-:Y:S02]  /*20980*/  IADD3 R105, PT, PT, R119, -0x695add53, RZ ;  /* 0x96a522ad77697810 */ /* 0x000fe40007ffe0ff */
[----:B------:R-:W-:Y:S01]  /*20990*/  MOV R116, R10 ;  /* 0x0000000a00747202 */ /* 0x000fe20000000f00 */
[----:B------:R-:W-:Y:S01]  /*209a0*/  IMAD.MOV.U32 R10, RZ, RZ, RZ ;  /* 0x000000ffff0a7224 */ /* 0x000fe200078e00ff */
[----:B------:R-:W-:-:S07]  /*209b0*/  LOP3.LUT R72, R105, R124, R11, 0x96, !PT ;  /* 0x0000007c69487212 */ /* 0x000fce00078e960b */
.L_x_3794:
[----:B------:R-:W-:Y:S05]  /*209c0*/  BSYNC.RECONVERGENT B1 ;  /* 0x0000000000017941 */ /* 0x000fea0003800200 */
.L_x_3793:
        /* <DEDUP_REMOVED lines=20> */
.L_x_3800:
        /* <DEDUP_REMOVED lines=13> */
.L_x_3802:
[----:B------:R-:W-:Y:S05]  /*20be0*/  BSYNC.RECONVERGENT B2 ;  /* 0x0000000000027941 */ /* 0x000fea0003800200 */
.L_x_3801:
        /* <DEDUP_REMOVED lines=51> */
[----:B------:R-:W-:Y:S01]  /*20f20*/  IMAD.MOV.U32 R12, RZ, RZ, RZ ;  /* 0x000000ffff0c7224 */ /* 0x000fe200078e00ff */
[----:B------:R-:W-:Y:S01]  /*20f30*/  LOP3.LUT R19, R105, R10, R19, 0x96, !PT ;  /* 0x0000000a69137212 */ /* 0x000fe200078e9613 */
[----:B------:R-:W-:Y:S01]  /*20f40*/  IMAD.WIDE.U32 R10, R11, -0x2daee0ad, RZ ;  /* 0xd2511f530b0a7825 */ /* 0x000fe200078e00ff */
[----:B------:R-:W-:-:S04]  /*20f50*/  IADD3 R105, PT, PT, R119, -0x695add53, RZ ;  /* 0x96a522ad77697810 */ /* 0x000fc80007ffe0ff */
[----:B------:R-:W-:Y:S01]  /*20f60*/  LOP3.LUT R72, R105, R124, R11, 0x96, !PT ;  /* 0x0000007c69487212 */ /* 0x000fe200078e960b */
[----:B------:R-:W-:Y:S01]  /*20f70*/  IMAD.MOV.U32 R11, RZ, RZ, R116 ;  /* 0x000000ffff0b7224 */ /* 0x000fe200078e0074 */
[----:B------:R-:W-:-:S07]  /*20f80*/  MOV R116, R10 ;  /* 0x0000000a00747202 */ /* 0x000fce0000000f00 */
.L_x_3799:
[----:B------:R-:W-:Y:S05]  /*20f90*/  BSYNC.RECONVERGENT B1 ;  /* 0x0000000000017941 */ /* 0x000fea0003800200 */
.L_x_3798:
        /* <DEDUP_REMOVED lines=25> */
.L_x_3805:
        /* <DEDUP_REMOVED lines=13> */
.L_x_3807:
[----:B------:R-:W-:Y:S05]  /*21200*/  BSYNC.RECONVERGENT B2 ;  /* 0x0000000000027941 */ /* 0x000fea0003800200 */
.L_x_3806:
[----:B------:R-:W-:Y:S01]  /*21210*/  LOP3.LUT R128, R0, R127, R119, 0x96, !PT ;  /* 0x0000007f00807212 */ /* 0x000fe200078e9677 */
[----:B------:R-:W-:Y:S01]  /*21220*/  IMAD.WIDE.U32 R18, R77, -0x326172a9, RZ ;  /* 0xcd9e8d574d127825 */ /* 0x000fe200078e00ff */
[----:B------:R-:W-:Y:S02]  /*21230*/  IADD3 R11, PT, PT, R118, -0x61c88647, RZ ;  /* 0x9e3779b9760b7810 */ /* 0x000fe40007ffe0ff */
[----:B------:R-:W-:Y:S01]  /*21240*/  MOV R2, R116 ;  /* 0x0000007400027202 */ /* 0x000fe20000000f00 */
[----:B------:R-:W-:Y:S01]  /*21250*/  IMAD.WIDE.U32 R128, R128, -0x326172a9, RZ ;  /* 0xcd9e8d5780807825 */ /* 0x000fe200078e00ff */
[----:B------:R-:W-:-:S03]  /*21260*/  LOP3.LUT R19, R75, R19, R118, 0x96, !PT ;  /* 0x000000134b137212 */ /* 0x000fc600078e9676 */
[----:B------:R-:W-:Y:S01]  /*21270*/  VIADD R105, R119, 0xbb67ae85 ;  /* 0xbb67ae8577697836 */ /* 0x000fe20000000000 */
[----:B------:R-:W-:Y:S01]  /*21280*/  LOP3.LUT R11, R11, R18, R129, 0x96, !PT ;  /* 0x000000120b0b7212 */ /* 0x000fe200078e9681 */
[----:B------:R-:W-:-:S05]  /*21290*/  IMAD.WIDE.U32 R18, R19, -0x2daee0ad, RZ ;  /* 0xd2511f5313127825 */ /* 0x000fca00078e00ff */
[----:B------:R-:W-:Y:S01]  /*212a0*/  LOP3.LUT R19, R105, R126, R19, 0x96, !PT ;  /* 0x0000007e69137212 */ /* 0x000fe200078e9613 */
[----:B------:R-:W-:Y:S01]  /*212b0*/  IMAD.WIDE.U32 R126, R11, -0x2daee0ad, RZ ;  /* 0xd2511f530b7e7825 */ /* 0x000fe200078e00ff */
[----:B------:R-:W-:-:S03]  /*212c0*/  IADD3 R11, PT, PT, R119, 0x76cf5d0a, RZ ;  /* 0x76cf5d0a770b7810 */ /* 0x000fc60007ffe0ff */
[----:B------:R-:W-:Y:S01]  /*212d0*/  HFMA2 R105, -RZ, RZ, 0, 0 ;  /* 0x00000000ff697431 */ /* 0x000fe200000001ff */
        /* <DEDUP_REMOVED lines=25> */
[----:B------:R-:W-:-:S04]  /*21470*/  IADD3 R11, PT, PT, R119, 0x646e171e, RZ ;  /* 0x646e171e770b7810 */ /* 0x000fc80007ffe0ff */
        /* <DEDUP_REMOVED lines=16> */
[----:B------:R-:W-:Y:S02]  /*21580*/  VIADD R11, R119, 0x96a522ad ;  /* 0x96a522ad770b7836 */ /* 0x000fe40000000000 */
[----:B------:R-:W-:-:S03]  /*21590*/  IMAD.MOV.U32 R116, RZ, RZ, R126 ;  /* 0x000000ffff747224 */ /* 0x000fc600078e007e */
[----:B------:R-:W-:-:S07]  /*215a0*/  LOP3.LUT R72, R11, R128, R127, 0x96, !PT ;  /* 0x000000800b487212 */ /* 0x000fce00078e967f */
.L_x_3804:
[----:B------:R-:W-:Y:S05]  /*215b0*/  BSYNC.RECONVERGENT B1 ;  /* 0x0000000000017941 */ /* 0x000fea0003800200 */
.L_x_3803:
        /* <DEDUP_REMOVED lines=20> */
.L_x_3810:
        /* <DEDUP_REMOVED lines=13> */
.L_x_3812:
[----:B------:R-:W-:Y:S05]  /*217d0*/  BSYNC.RECONVERGENT B2 ;  /* 0x0000000000027941 */ /* 0x000fea0003800200 */
.L_x_3811:
        /* <DEDUP_REMOVED lines=55> */
[----:B------:R-:W-:Y:S02]  /*21b50*/  LOP3.LUT R72, R11, R128, R127, 0x96, !PT ;  /* 0x000000800b487212 */ /* 0x000fe400078e967f */
[----:B------:R-:W-:Y:S01]  /*21b60*/  MOV R11, R116 ;  /* 0x00000074000b7202 */ /* 0x000fe20000000f00 */
[----:B------:R-:W-:-:S07]  /*21b70*/  IMAD.MOV.U32 R116, RZ, RZ, R126 ;  /* 0x000000ffff747224 */ /* 0x000fce00078e007e */
.L_x_3809:
[----:B------:R-:W-:Y:S05]  /*21b80*/  BSYNC.RECONVERGENT B1 ;  /* 0x0000000000017941 */ /* 0x000fea0003800200 */
.L_x_3808:
        /* <DEDUP_REMOVED lines=25> */
.L_x_3815:
        /* <DEDUP_REMOVED lines=13> */
.L_x_3817:
[----:B------:R-:W-:Y:S05]  /*21df0*/  BSYNC.RECONVERGENT B2 ;  /* 0x0000000000027941 */ /* 0x000fea0003800200 */
.L_x_3816:
        /* <DEDUP_REMOVED lines=58> */
.L_x_3814:
[----:B------:R-:W-:Y:S05]  /*221a0*/  BSYNC.RECONVERGENT B1 ;  /* 0x0000000000017941 */ /* 0x000fea0003800200 */
.L_x_3813:
        /* <DEDUP_REMOVED lines=20> */
.L_x_3820:
        /* <DEDUP_REMOVED lines=13> */
.L_x_3822:
[----:B------:R-:W-:Y:S05]  /*223c0*/  BSYNC.RECONVERGENT B2 ;  /* 0x0000000000027941 */ /* 0x000fea0003800200 */
.L_x_3821:
        /* <DEDUP_REMOVED lines=58> */
.L_x_3819:
[----:B------:R-:W-:Y:S05]  /*22770*/  BSYNC.RECONVERGENT B1 ;  /* 0x0000000000017941 */ /* 0x000fea0003800200 */
.L_x_3818:
        /* <DEDUP_REMOVED lines=25> */
.L_x_3825:
        /* <DEDUP_REMOVED lines=13> */
.L_x_3827:
[----:B------:R-:W-:Y:S05]  /*229e0*/  BSYNC.RECONVERGENT B2 ;  /* 0x0000000000027941 */ /* 0x000fea0003800200 */
.L_x_3826:
        /* <DEDUP_REMOVED lines=58> */
.L_x_3824:
[----:B------:R-:W-:Y:S05]  /*22d90*/  BSYNC.RECONVERGENT B1 ;  /* 0x0000000000017941 */ /* 0x000fea0003800200 */
.L_x_3823:
        /* <DEDUP_REMOVED lines=20> */
.L_x_3830:
        /* <DEDUP_REMOVED lines=15> */
.L_x_3832:
[----:B------:R-:W-:Y:S05]  /*22fd0*/  BSYNC.RECONVERGENT B2 ;  /* 0x0000000000027941 */ /* 0x000fea0003800200 */
.L_x_3831:
        /* <DEDUP_REMOVED lines=59> */
.L_x_3829:
[----:B------:R-:W-:Y:S05]  /*23390*/  BSYNC.RECONVERGENT B1 ;  /* 0x0000000000017941 */ /* 0x000fea0003800200 */
.L_x_3828:
        /* <DEDUP_REMOVED lines=17> */
.L_x_3752:
        /* <DEDUP_REMOVED lines=16> */
.L_x_3836:
        /* <DEDUP_REMOVED lines=13> */
.L_x_3838:
[----:B------:R-:W-:Y:S05]  /*23680*/  BSYNC.RECONVERGENT B2 ;  /* 0x0000000000027941 */ /* 0x000fea0003800200 */
.L_x_3837:
        /* <DEDUP_REMOVED lines=8> */
[----:B------:R-:W-:Y:S02]  /*23710*/  LOP3.LUT R85, R85, R120, R19, 0x96, !PT ;  /* 0x0000007855557212 */ /* 0x000fe400078e9613 */
[----:B------:R-:W-:Y:S01]  /*23720*/  IADD3 R19, PT, PT, R118, 0x3c6ef372, RZ ;  /* 0x3c6ef37276137810 */ /* 0x000fe20007ffe0ff */
        /* <DEDUP_REMOVED lines=16> */
[----:B------:R-:W-:Y:S01]  /*23830*/  IMAD.WIDE.U32 R120, R95, -0x326172a9, RZ ;  /* 0xcd9e8d575f787825 */ /* 0x000fe200078e00ff */
[----:B------:R-:W-:Y:S02]  /*23840*/  IADD3 R95, PT, PT, R119, -0x56f99767, RZ ;  /* 0xa9066899775f7810 */ /* 0x000fe40007ffe0ff */
        /* <DEDUP_REMOVED lines=17> */
[----:B------:R-:W-:Y:S01]  /*23960*/  LOP3.LUT R120, R85, R120, R19, 0x96, !PT ;  /* 0x0000007855787212 */ /* 0x000fe200078e9613 */
[----:B------:R-:W-:Y:S01]  /*23970*/  VIADD R85, R119, 0xdb3d7428 ;  /* 0xdb3d742877557836 */ /* 0x000fe20000000000 */
[----:B------:R-:W-:Y:S02]  /*23980*/  LOP3.LUT R122, R95, R122, R117, 0x96, !PT ;  /* 0x0000007a5f7a7212 */ /* 0x000fe400078e9675 */
[----:B------:R-:W-:Y:S01]  /*23990*/  IADD3 R19, PT, PT, R118, -0xe443238, RZ ;  /* 0xf1bbcdc876137810 */ /* 0x000fe20007ffe0ff */
        /* <DEDUP_REMOVED lines=9> */
[----:B------:R-:W-:-:S07]  /*23a30*/  LOP3.LUT R72, R95, R120, R117, 0x96, !PT ;  /* 0x000000785f487212 */ /* 0x000fce00078e9675 */
.L_x_3835:
[----:B------:R-:W-:Y:S05]  /*23a40*/  BSYNC.RECONVERGENT B1 ;  /* 0x0000000000017941 */ /* 0x000fea0003800200 */
.L_x_3834:
        /* <DEDUP_REMOVED lines=9> */
[----:B------:R-:W-:Y:S02]  /*23ae0*/  HFMA2 R96, -RZ, RZ, 0, 1.1920928955078125e-07 ;  /* 0x00000002ff607431 */ /* 0x000fe400000001ff */
[----:B0-----:R-:W-:Y:S01]  /*23af0*/  FMUL.FTZ R95, R95, R122 ;  /* 0x0000007a5f5f7220 */ /* 0x001fe20000410000 */
[----:B-1----:R-:W-:Y:S01]  /*23b00*/  FSETP.GTU.FTZ.AND P2, PT, R2, R121, PT ;  /* 0x000000790200720b */ /* 0x002fe20003f5c000 */
[----:B------:R-:W-:-:S03]  /*23b10*/  IMAD.MOV.U32 R2, RZ, RZ, R18 ;  /* 0x000000ffff027224 */ /* 0x000fc600078e0012 */
[----:B------:R-:W-:Y:S02]  /*23b20*/  FSEL R16, R95, RZ, !P2 ;  /* 0x000000ff5f107208 */ /* 0x000fe40005000000 */
[----:B------:R-:W-:-:S03]  /*23b30*/  PLOP3.LUT P2, PT, P2, PT, PT, 0x8, 0x80 ;  /* 0x000000000080781c */ /* 0x000fc6000174e170 */
[----:B------:R-:W-:-:S05]  /*23b40*/  @P1 FADD.FTZ R16, R85, R16 ;  /* 0x0000001055101221 */ /* 0x000fca0000010000 */
        /* <DEDUP_REMOVED lines=12> */
.L_x_3841:
        /* <DEDUP_REMOVED lines=13> */
.L_x_3843:
[----:B------:R-:W-:Y:S05]  /*23ce0*/  BSYNC.RECONVERGENT B2 ;  /* 0x0000000000027941 */ /* 0x000fea0003800200 */
.L_x_3842:
        /* <DEDUP_REMOVED lines=60> */
.L_x_3840:
[----:B------:R-:W-:Y:S05]  /*240b0*/  BSYNC.RECONVERGENT B1 ;  /* 0x0000000000017941 */ /* 0x000fea0003800200 */
.L_x_3839:
        /* <DEDUP_REMOVED lines=25> */
.L_x_3846:
        /* <DEDUP_REMOVED lines=13> */
.L_x_3848:
[----:B------:R-:W-:Y:S05]  /*24320*/  BSYNC.RECONVERGENT B2 ;  /* 0x0000000000027941 */ /* 0x000fea0003800200 */
.L_x_3847:
        /* <DEDUP_REMOVED lines=60> */
.L_x_3845:
[----:B------:R-:W-:Y:S05]  /*246f0*/  BSYNC.RECONVERGENT B1 ;  /* 0x0000000000017941 */ /* 0x000fea0003800200 */
.L_x_3844:
[----:B------:R-:W-:Y:S01]  /*24700*/  I2FP.F32.U32 R95, R2 ;  /* 0x00000002005f7245 */ /* 0x000fe20000201000 */
[----:B------:R-:W-:Y:S01]  /*24710*/  BSSY.RECONVERGENT B1, `(.L_x_3849) ;  /* 0x0000062000017945 */ /* 0x000fe20003800200 */
[----:B------:R-:W-:Y:S01]  /*24720*/  LOP3.LUT R78, R78, 0xfffffffb, RZ, 0xc0, !PT ;  /* 0xfffffffb4e4e7812 */ /* 0x000fe200078ec0ff */
        /* <DEDUP_REMOVED lines=22> */
.L_x_3851:
        /* <DEDUP_REMOVED lines=13> */
.L_x_3853:
[----:B------:R-:W-:Y:S05]  /*24960*/  BSYNC.RECONVERGENT B2 ;  /* 0x0000000000027941 */ /* 0x000fea0003800200 */
.L_x_3852:
        /* <DEDUP_REMOVED lines=60> */
.L_x_3850:
[----:B------:R-:W-:Y:S05]  /*24d30*/  BSYNC.RECONVERGENT B1 ;  /* 0x0000000000017941 */ /* 0x000fea0003800200 */
.L_x_3849:
        /* <DEDUP_REMOVED lines=25> */
.L_x_3856:
        /* <DEDUP_REMOVED lines=13> */
.L_x_3858:
[----:B------:R-:W-:Y:S05]  /*24fa0*/  BSYNC.RECONVERGENT B2 ;  /* 0x0000000000027941 */ /* 0x000fea0003800200 */
.L_x_3857:
        /* <DEDUP_REMOVED lines=60> */
.L_x_3855:
[----:B------:R-:W-:Y:S05]  /*25370*/  BSYNC.RECONVERGENT B1 ;  /* 0x0000000000017941 */ /* 0x000fea0003800200 */
.L_x_3854:
        /* <DEDUP_REMOVED lines=23> */
.L_x_3861:
        /* <DEDUP_REMOVED lines=13> */
.L_x_3863:
[----:B------:R-:W-:Y:S05]  /*255c0*/  BSYNC.RECONVERGENT B2 ;  /* 0x0000000000027941 */ /* 0x000fea0003800200 */
.L_x_3862:
        /* <DEDUP_REMOVED lines=60> */
.L_x_3860:
[----:B------:R-:W-:Y:S05]  /*25990*/  BSYNC.RECONVERGENT B1 ;  /* 0x0000000000017941 */ /* 0x000fea0003800200 */
.L_x_3859:
        /* <DEDUP_REMOVED lines=9> */
[----:B------:R-:W-:Y:S01]  /*25a30*/  HFMA2 R125, -RZ, RZ, 0, 1.1920928955078125e-07 ;  /* 0x00000002ff7d7431 */ /* 0x000fe200000001ff */
        /* <DEDUP_REMOVED lines=13> */
.L_x_3866:
        /* <DEDUP_REMOVED lines=13> */
.L_x_3868:
[----:B------:R-:W-:Y:S05]  /*25be0*/  BSYNC.RECONVERGENT B2 ;  /* 0x0000000000027941 */ /* 0x000fea0003800200 */
.L_x_3867:
        /* <DEDUP_REMOVED lines=60> */
.L_x_3865:
[----:B------:R-:W-:Y:S05]  /*25fb0*/  BSYNC.RECONVERGENT B1 ;  /* 0x0000000000017941 */ /* 0x000fea0003800200 */
.L_x_3864:
[----:B------:R-:W-:Y:S01]  /*25fc0*/  I2FP.F32.U32 R127, R2 ;  /* 0x00000002007f7245 */ /* 0x000fe20000201000 */
[----:B------:R-:W-:Y:S01]  /*25fd0*/  BSSY.RECONVERGENT B1, `(.L_x_3869) ;  /* 0x0000060000017945 */ /* 0x000fe20003800200 */
[----:B------:R-:W-:Y:S01]  /*25fe0*/  ISETP.NE.AND P5, PT, R125, 0x1, PT ;  /* 0x000000017d00780c */ /* 0x000fe20003fa5270 */
[----:B------:R-:W-:Y:S02]  /*25ff0*/  IMAD.MOV.U32 R124, RZ, RZ, R18 ;  /* 0x000000ffff7c7224 */ /* 0x000fe400078e0012 */
[----:B------:R-:W-:Y:S01]  /*26000*/  FFMA.FTZ R2, R127, R112, 1.1641532182693481445e-10 ;  /* 0x2f0000007f027423 */ /* 0x000fe20000010070 */
[----:B------:R-:W-:-:S04]  /*26010*/  HADD2.F32 R127, -RZ, R71.H0_H0 ;  /* 0x20000047ff7f7230 */ /* 0x000fc80000004100 */
[----:B------:R-:W-:Y:S01]  /*26020*/  FSETP.GTU.FTZ.AND P4, PT, R2, R121, PT ;  /* 0x000000790200720b */ /* 0x000fe20003f9c000 */
[----:B------:R-:W-:Y:S01]  /*26030*/  FMUL.FTZ R127, R127, R122 ;  /* 0x0000007a7f7f7220 */ /* 0x000fe20000410000 */
[----:B------:R-:W-:-:S04]  /*26040*/  HFMA2 R2, -RZ, RZ, 0, 1.1920928955078125e-07 ;  /* 0x00000002ff027431 */ /* 0x000fc800000001ff */
        /* <DEDUP_REMOVED lines=14> */
.L_x_3871:
        /* <DEDUP_REMOVED lines=13> */
.L_x_3873:
[----:B------:R-:W-:Y:S05]  /*26200*/  BSYNC.RECONVERGENT B2 ;  /* 0x0000000000027941 */ /* 0x000fea0003800200 */
.L_x_3872:
        /* <DEDUP_REMOVED lines=60> */
.L_x_3870:
[----:B------:R-:W-:Y:S05]  /*265d0*/  BSYNC.RECONVERGENT B1 ;  /* 0x0000000000017941 */ /* 0x000fea0003800200 */
.L_x_3869:
        /* <DEDUP_REMOVED lines=14> */
.L_x_3833:
        /* <DEDUP_REMOVED lines=43> */
.L_x_3874:
[----:B------:R-:W-:Y:S01]  /*26970*/  IMAD.MOV.U32 R114, RZ, RZ, R116 ;  /* 0x000000ffff727224 */ /* 0x000fe200078e0074 */
[----:B------:R-:W-:-:S07]  /*26980*/  IADD3 R115, PT, PT, R115, 0x80, RZ ;  /* 0x0000008073737810 */ /* 0x000fce0007ffe0ff */
.L_x_3751:
[----:B------:R-:W-:Y:S05]  /*26990*/  BSYNC.RECONVERGENT B0 ;  /* 0x0000000000007941 */ /* 0x000fea0003800200 */
.L_x_3750:
        /* <DEDUP_REMOVED lines=19> */
[C---:B0-----:R-:W-:Y:S01]  /*26ad0*/  VIADD R120, R119.reuse, 0x1fd5c5a3 ;  /* 0x1fd5c5a377787836 */ /* 0x041fe20000000000 */
[----:B------:R-:W-:Y:S01]  /*26ae0*/  IADD3 R113, PT, PT, R119, -0x56f99767, RZ ;  /* 0xa906689977717810 */ /* 0x000fe20007ffe0ff */
[----:B------:R-:W-:Y:S01]  /*26af0*/  IMAD.MOV.U32 R9, RZ, RZ, 0x2 ;  /* 0x00000002ff097424 */ /* 0x000fe200078e00ff */
[----:B------:R-:W-:Y:S01]  /*26b00*/  MOV R6, R18 ;  /* 0x0000001200067202 */ /* 0x000fe20000000f00 */
[----:B------:R-:W-:-:S07]  /*26b10*/  IMAD.MOV.U32 R13, RZ, RZ, R114 ;  /* 0x000000ffff0d7224 */ /* 0x000fce00078e0072 */
        /* <DEDUP_REMOVED lines=11> */
.L_x_3880:
        /* <DEDUP_REMOVED lines=13> */
.L_x_3882:
[----:B------:R-:W-:Y:S05]  /*26ca0*/  BSYNC.RECONVERGENT B2 ;  /* 0x0000000000027941 */ /* 0x000fea0003800200 */
.L_x_3881:
        /* <DEDUP_REMOVED lines=58> */
.L_x_3879:
[----:B------:R-:W-:Y:S05]  /*27050*/  BSYNC.RECONVERGENT B1 ;  /* 0x0000000000017941 */ /* 0x000fea0003800200 */
.L_x_3878:
        /* <DEDUP_REMOVED lines=25> */
.L_x_3885:
        /* <DEDUP_REMOVED lines=13> */
.L_x_3887:
[----:B------:R-:W-:Y:S05]  /*272c0*/  BSYNC.RECONVERGENT B2 ;  /* 0x0000000000027941 */ /* 0x000fea0003800200 */
.L_x_3886:
[----:B------:R-:W-:Y:S01]  /*272d0*/  IMAD.WIDE.U32 R8, R77, -0x326172a9, RZ ;  /* 0xcd9e8d574d087825 */ /* 0x000fe200078e00ff */
[----:B------:R-:W-:Y:S02]  /*272e0*/  LOP3.LUT R6, R0, R11, R119, 0x96, !PT ;  /* 0x0000000b00067212 */ /* 0x000fe400078e9677 */
[C---:B------:R-:W-:Y:S01]  /*272f0*/  IADD3 R17, PT, PT, R119.reuse, 0x76cf5d0a, RZ ;  /* 0x76cf5d0a77117810 */ /* 0x040fe20007ffe0ff */
        /* <DEDUP_REMOVED lines=14> */
[----:B------:R-:W-:Y:S02]  /*273e0*/  IADD3 R9, PT, PT, R118, -0x255992d5, RZ ;  /* 0xdaa66d2b76097810 */ /* 0x000fe40007ffe0ff */
[----:B------:R-:W-:Y:S01]  /*273f0*/  IADD3 R17, PT, PT, R119, -0x126145ec, RZ ;  /* 0xed9eba1477117810 */ /* 0x000fe20007ffe0ff */
        /* <DEDUP_REMOVED lines=34> */
[----:B------:R-:W-:Y:S02]  /*27620*/  HFMA2 R10, -RZ, RZ, 0, 0 ;  /* 0x00000000ff0a7431 */ /* 0x000fe400000001ff */
[----:B------:R-:W-:-:S05]  /*27630*/  VIADD R11, R119, 0x96a522ad ;  /* 0x96a522ad770b7836 */ /* 0x000fca0000000000 */
[----:B------:R-:W-:Y:S02]  /*27640*/  LOP3.LUT R72, R11, R8, R7, 0x96, !PT ;  /* 0x000000080b487212 */ /* 0x000fe400078e9607 */
[----:B------:R-:W-:Y:S01]  /*27650*/  MOV R8, R13 ;  /* 0x0000000d00087202 */ /* 0x000fe20000000f00 */
[----:B------:R-:W-:-:S07]  /*27660*/  IMAD.MOV.U32 R13, RZ, RZ, R6 ;  /* 0x000000ffff0d7224 */ /* 0x000fce00078e0006 */
.L_x_3884:
[----:B------:R-:W-:Y:S05]  /*27670*/  BSYNC.RECONVERGENT B1 ;  /* 0x0000000000017941 */ /* 0x000fea0003800200 */
.L_x_3883:
        /* <DEDUP_REMOVED lines=25> */
.L_x_3890:
        /* <DEDUP_REMOVED lines=13> */
.L_x_3892:
[----:B------:R-:W-:Y:S05]  /*278e0*/  BSYNC.RECONVERGENT B2 ;  /* 0x0000000000027941 */ /* 0x000fea0003800200 */
.L_x_3891:
        /* <DEDUP_REMOVED lines=54> */
[----:B------:R-:W-:Y:S01]  /*27c50*/  MOV R13, R8 ;  /* 0x00000008000d7202 */ /* 0x000fe20000000f00 */
[----:B------:R-:W-:Y:S01]  /*27c60*/  IMAD.MOV.U32 R8, RZ, RZ, RZ ;  /* 0x000000ffff087224 */ /* 0x000fe200078e00ff */
[----:B------:R-:W-:Y:S02]  /*27c70*/  LOP3.LUT R72, R11, R10, R9, 0x96, !PT ;  /* 0x0000000a0b487212 */ /* 0x000fe400078e9609 */
[----:B------:R-:W-:-:S07]  /*27c80*/  LOP3.LUT R19, R7, R124, R19, 0x96, !PT ;  /* 0x0000007c07137212 */ /* 0x000fce00078e9613 */
.L_x_3889:
[----:B------:R-:W-:Y:S05]  /*27c90*/  BSYNC.RECONVERGENT B1 ;  /* 0x0000000000017941 */ /* 0x000fea0003800200 */
.L_x_3888:
        /* <DEDUP_REMOVED lines=22> */
.L_x_3895:
        /* <DEDUP_REMOVED lines=13> */
.L_x_3897:
[----:B------:R-:W-:Y:S05]  /*27ed0*/  BSYNC.RECONVERGENT B2 ;  /* 0x0000000000027941 */ /* 0x000fea0003800200 */
.L_x_3896:
        /* <DEDUP_REMOVED lines=54> */
[----:B------:R-:W-:Y:S01]  /*28240*/  IMAD.MOV.U32 R9, RZ, RZ, R13 ;  /* 0x000000ffff097224 */ /* 0x000fe200078e000d */
[----:B------:R-:W-:Y:S01]  /*28250*/  MOV R13, R8 ;  /* 0x00000008000d7202 */ /* 0x000fe20000000f00 */
[----:B------:R-:W-:Y:S01]  /*28260*/  IMAD.MOV.U32 R11, RZ, RZ, RZ ;  /* 0x000000ffff0b7224 */ /* 0x000fe200078e00ff */
[----:B------:R-:W-:-:S07]  /*28270*/  LOP3.LUT R19, R7, R124, R19, 0x96, !PT ;  /* 0x0000007c07137212 */ /* 0x000fce00078e9613 */
.L_x_3894:
[----:B------:R-:W-:Y:S05]  /*28280*/  BSYNC.RECONVERGENT B1 ;  /* 0x0000000000017941 */ /* 0x000fea0003800200 */
.L_x_3893:
        /* <DEDUP_REMOVED lines=25> */
.L_x_3900:
        /* <DEDUP_REMOVED lines=13> */
.L_x_3902:
[----:B------:R-:W-:Y:S05]  /*284f0*/  BSYNC.RECONVERGENT B2 ;  /* 0x0000000000027941 */ /* 0x000fea0003800200 */
.L_x_3901:
[----:B------:R-:W-:Y:S01]  /*28500*/  LOP3.LUT R8, R0, R19, R119, 0x96, !PT ;  /* 0x0000001300087212 */ /* 0x000fe200078e9677 */
[----:B------:R-:W-:Y:S01]  /*28510*/  IMAD.WIDE.U32 R10, R77, -0x326172a9, RZ ;  /* 0xcd9e8d574d0a7825 */ /* 0x000fe200078e00ff */
[----:B------:R-:W-:-:S03]  /*28520*/  IADD3 R19, PT, PT, R118, -0x61c88647, RZ ;  /* 0x9e3779b976137810 */ /* 0x000fc60007ffe0ff */
[----:B------:R-:W-:Y:S02]  /*28530*/  HFMA2 R12, -RZ, RZ, 0, 0 ;  /* 0x00000000ff0c7431 */ /* 0x000fe400000001ff */
        /* <DEDUP_REMOVED lines=13> */
[----:B------:R-:W-:Y:S01]  /*28610*/  IMAD.WIDE.U32 R8, R2, -0x326172a9, RZ ;  /* 0xcd9e8d5702087825 */ /* 0x000fe200078e00ff */
[----:B------:R-:W-:-:S04]  /*28620*/  MOV R2, R13 ;  /* 0x0000000d00027202 */ /* 0x000fc80000000f00 */
[----:B------:R-:W-:Y:S01]  /*28630*/  LOP3.LUT R19, R19, R10, R9, 0x96, !PT ;  /* 0x0000000a13137212 */ /* 0x000fe200078e9609 */
[----:B------:R-:W-:-:S04]  /*28640*/  IMAD.WIDE.U32 R10, R11, -0x2daee0ad, RZ ;  /* 0xd2511f530b0a7825 */ /* 0x000fc800078e00ff */
[----:B------:R-:W-:Y:S02]  /*28650*/  VIADD R9, R119, 0x32370b8f ;  /* 0x32370b8f77097836 */ /* 0x000fe40000000000 */
[----:B------:R-:W-:-:S03]  /*28660*/  IMAD.WIDE.U32 R124, R19, -0x2daee0ad, RZ ;  /* 0xd2511f53137c7825 */ /* 0x000fc600078e00ff */
[----:B------:R-:W-:Y:S02]  /*28670*/  LOP3.LUT R18, R9, R18, R11, 0x96, !PT ;  /* 0x0000001209127212 */ /* 0x000fe400078e960b */
[----:B------:R-:W-:-:S03]  /*28680*/  IADD3 R9, PT, PT, R119, -0x126145ec, RZ ;  /* 0xed9eba1477097810 */ /* 0x000fc60007ffe0ff */
        /* <DEDUP_REMOVED lines=13> */
[----:B------:R-:W-:-:S03]  /*28760*/  IADD3 R9, PT, PT, R118, -0x4ab325aa, RZ ;  /* 0xb54cda5676097810 */ /* 0x000fc60007ffe0ff */
[----:B------:R-:W-:Y:S01]  /*28770*/  IMAD.WIDE.U32 R18, R18, -0x326172a9, RZ ;  /* 0xcd9e8d5712127825 */ /* 0x000fe200078e00ff */
[----:B------:R-:W-:-:S03]  /*28780*/  LOP3.LUT R9, R9, R8, R11, 0x96, !PT ;  /* 0x0000000809097212 */ /* 0x000fc600078e960b */
[----:B------:R-:W-:Y:S02]  /*28790*/  VIADD R11, R118, 0x5384540f ;  /* 0x5384540f760b7836 */ /* 0x000fe40000000000 */
[----:B------:R-:W-:-:S03]  /*287a0*/  IMAD.WIDE.U32 R8, R9, -0x2daee0ad, RZ ;  /* 0xd2511f5309087825 */ /* 0x000fc600078e00ff */
[----:B------:R-:W-:Y:S02]  /*287b0*/  LOP3.LUT R11, R11, R10, R19, 0x96, !PT ;  /* 0x0000000a0b0b7212 */ /* 0x000fe400078e9613 */
[----:B------:R-:W-:Y:S02]  /*287c0*/  LOP3.LUT R9, R120, R124, R9, 0x96, !PT ;  /* 0x0000007c78097212 */ /* 0x000fe400078e9609 */
[----:B------:R-:W-:Y:S01]  /*287d0*/  IADD3 R19, PT, PT, R119, -0x24c28bd8, RZ ;  /* 0xdb3d742877137810 */ /* 0x000fe20007ffe0ff */
        /* <DEDUP_REMOVED lines=12> */
.L_x_3899:
[----:B------:R-:W-:Y:S05]  /*288a0*/  BSYNC.RECONVERGENT B1 ;  /* 0x0000000000017941 */ /* 0x000fea0003800200 */
.L_x_3898:
        /* <DEDUP_REMOVED lines=22> */
.L_x_3905:
        /* <DEDUP_REMOVED lines=13> */
.L_x_3907:
[----:B------:R-:W-:Y:S05]  /*28ae0*/  BSYNC.RECONVERGENT B2 ;  /* 0x0000000000027941 */ /* 0x000fea0003800200 */
.L_x_3906:
        /* <DEDUP_REMOVED lines=58> */
.L_x_3904:
[----:B------:R-:W-:Y:S05]  /*28e90*/  BSYNC.RECONVERGENT B1 ;  /* 0x0000000000017941 */ /* 0x000fea0003800200 */
.L_x_3903:
        /* <DEDUP_REMOVED lines=25> */
.L_x_3910:
        /* <DEDUP_REMOVED lines=13> */
.L_x_3912:
[----:B------:R-:W-:Y:S05]  /*29100*/  BSYNC.RECONVERGENT B2 ;  /* 0x0000000000027941 */ /* 0x000fea0003800200 */
.L_x_3911:
        /* <DEDUP_REMOVED lines=58> */
.L_x_3909:
[----:B------:R-:W-:Y:S05]  /*294b0*/  BSYNC.RECONVERGENT B1 ;  /* 0x0000000000017941 */ /* 0x000fea0003800200 */
.L_x_3908:
        /* <DEDUP_REMOVED lines=22> */
.L_x_3915:
        /* <DEDUP_REMOVED lines=13> */
.L_x_3917:
[----:B------:R-:W-:Y:S05]  /*296f0*/  BSYNC.RECONVERGENT B2 ;  /* 0x0000000000027941 */ /* 0x000fea0003800200 */
.L_x_3916:
        /* <DEDUP_REMOVED lines=58> */
.L_x_3914:
[----:B------:R-:W-:Y:S05]  /*29aa0*/  BSYNC.RECONVERGENT B1 ;  /* 0x0000000000017941 */ /* 0x000fea0003800200 */
.L_x_3913:
        /* <DEDUP_REMOVED lines=25> */
.L_x_3920:
        /* <DEDUP_REMOVED lines=13> */
.L_x_3922:
[----:B------:R-:W-:Y:S05]  /*29d10*/  BSYNC.RECONVERGENT B2 ;  /* 0x0000000000027941 */ /* 0x000fea0003800200 */
.L_x_3921:
        /* <DEDUP_REMOVED lines=10> */
[----:B------:R-:W-:Y:S02]  /*29dc0*/  IADD3 R19, PT, PT, R119, 0x76cf5d0a, RZ ;  /* 0x76cf5d0a77137810 */ /* 0x000fe40007ffe0ff */
[----:B------:R-:W-:Y:S02]  /*29dd0*/  IADD3 R107, PT, PT, R118, -0x255992d5, RZ ;  /* 0xdaa66d2b766b7810 */ /* 0x000fe40007ffe0ff */
        /* <DEDUP_REMOVED lines=10> */
[----:B------:R-:W-:Y:S02]  /*29e80*/  IADD3 R19, PT, PT, R119, -0x126145ec, RZ ;  /* 0xed9eba1477137810 */ /* 0x000fe40007ffe0ff */
[----:B------:R-:W-:Y:S02]  /*29e90*/  IADD3 R107, PT, PT, R118, 0x1715609d, RZ ;  /* 0x1715609d766b7810 */ /* 0x000fe40007ffe0ff */
        /* <DEDUP_REMOVED lines=17> */
[----:B------:R-:W-:Y:S01]  /*29fb0*/  IMAD.WIDE.U32 R10, R11, -0x2daee0ad, RZ ;  /* 0xd2511f530b0a7825 */ /* 0x000fe200078e00ff */
[----:B------:R-:W-:-:S04]  /*29fc0*/  IADD3 R19, PT, PT, R119, -0x24c28bd8, RZ ;  /* 0xdb3d742877137810 */ /* 0x000fc80007ffe0ff */
        /* <DEDUP_REMOVED lines=8> */
[----:B------:R-:W-:-:S04]  /*2a050*/  MOV R2, R13 ;  /* 0x0000000d00027202 */ /* 0x000fc80000000f00 */
[----:B------:R-:W-:Y:S01]  /*2a060*/  LOP3.LUT R19, R107, R10, R19, 0x96, !PT ;  /* 0x0000000a6b137212 */ /* 0x000fe200078e9613 */
[----:B------:R-:W-:-:S04]  /*2a070*/  IMAD.WIDE.U32 R10, R11, -0x2daee0ad, RZ ;  /* 0xd2511f530b0a7825 */ /* 0x000fc800078e00ff */
[----:B------:R-:W-:Y:S02]  /*2a080*/  VIADD R107, R119, 0x96a522ad ;  /* 0x96a522ad776b7836 */ /* 0x000fe40000000000 */
[----:B------:R-:W-:Y:S02]  /*2a090*/  IMAD.MOV.U32 R13, RZ, RZ, R10 ;  /* 0x000000ffff0d7224 */ /* 0x000fe400078e000a */
[----:B------:R-:W-:Y:S01]  /*2a0a0*/  HFMA2 R10, -RZ, RZ, 0, 0 ;  /* 0x00000000ff0a7431 */ /* 0x000fe200000001ff */
[----:B------:R-:W-:-:S07]  /*2a0b0*/  LOP3.LUT R72, R107, R124, R11, 0x96, !PT ;  /* 0x0000007c6b487212 */ /* 0x000fce00078e960b */
.L_x_3919:
[----:B------:R-:W-:Y:S05]  /*2a0c0*/  BSYNC.RECONVERGENT B1 ;  /* 0x0000000000017941 */ /* 0x000fea0003800200 */
.L_x_3918:
        /* <DEDUP_REMOVED lines=8> */
[----:B------:R-:W-:-:S04]  /*2a150*/  MOV R11, R18 ;  /* 0x00000012000b7202 */ /* 0x000fc80000000f00 */
[----:B------:R-:W-:Y:S02]  /*2a160*/  FSEL R2, R2, RZ, !P3 ;  /* 0x000000ff02027208 */ /* 0x000fe40005800000 */
[----:B------:R-:W-:-:S13]  /*2a170*/  PLOP3.LUT P3, PT, P3, PT, PT, 0x8, 0x80 ;  /* 0x000000000080781c */ /* 0x000fda0001f6e170 */
[----:B------:R-:W-:Y:S02]  /*2a180*/  @P3 LOP3.LUT R78, R78, 0x2, RZ, 0xfc, !PT ;  /* 0x000000024e4e3812 */ /* 0x000fe400078efcff */
[----:B------:R-:W-:-:S13]  /*2a190*/  ISETP.NE.AND P3, PT, R10, 0x1, PT ;  /* 0x000000010a00780c */ /* 0x000fda0003f65270 */
        /* <DEDUP_REMOVED lines=9> */
.L_x_3925:
        /* <DEDUP_REMOVED lines=13> */
.L_x_3927:
[----:B------:R-:W-:Y:S05]  /*2a300*/  BSYNC.RECONVERGENT B2 ;  /* 0x0000000000027941 */ /* 0x000fea0003800200 */
.L_x_3926:
        /* <DEDUP_REMOVED lines=51> */
[----:B------:R-:W-:Y:S01]  /*2a640*/  HFMA2 R12, -RZ, RZ, 0, 0 ;  /* 0x00000000ff0c7431 */ /* 0x000fe200000001ff */
[----:B------:R-:W-:Y:S01]  /*2a650*/  LOP3.LUT R19, R107, R10, R19, 0x96, !PT ;  /* 0x0000000a6b137212 */ /* 0x000fe200078e9613 */
[----:B------:R-:W-:-:S04]  /*2a660*/  IMAD.WIDE.U32 R10, R11, -0x2daee0ad, RZ ;  /* 0xd2511f530b0a7825 */ /* 0x000fc800078e00ff */
[----:B------:R-:W-:-:S05]  /*2a670*/  VIADD R107, R119, 0x96a522ad ;  /* 0x96a522ad776b7836 */ /* 0x000fca0000000000 */
[----:B------:R-:W-:Y:S02]  /*2a680*/  LOP3.LUT R72, R107, R124, R11, 0x96, !PT ;  /* 0x0000007c6b487212 */ /* 0x000fe400078e960b */
[----:B------:R-:W-:Y:S01]  /*2a690*/  MOV R11, R13 ;  /* 0x0000000d000b7202 */ /* 0x000fe20000000f00 */
[----:B------:R-:W-:-:S07]  /*2a6a0*/  IMAD.MOV.U32 R13, RZ, RZ, R10 ;  /* 0x000000ffff0d7224 */ /* 0x000fce00078e000a */
.L_x_3924:
[----:B------:R-:W-:Y:S05]  /*2a6b0*/  BSYNC.RECONVERGENT B1 ;  /* 0x0000000000017941 */ /* 0x000fea0003800200 */
.L_x_3923:
[----:B------:R-:W-:Y:S01]  /*2a6c0*/  I2FP.F32.U32 R10, R11 ;  /* 0x0000000b000a7245 */ /* 0x000fe20000201000 */
[----:B------:R-:W-:Y:S01]  /*2a6d0*/  BSSY.RECONVERGENT B1, `(.L_x_3928) ;  /* 0x0000060000017945 */ /* 0x000fe20003800200 */
[----:B------:R-:W-:-:S03]  /*2a6e0*/  MOV R107, 0x2 ;  /* 0x00000002006b7802 */ /* 0x000fc60000000f00 */
        /* <DEDUP_REMOVED lines=22> */
.L_x_3930:
        /* <DEDUP_REMOVED lines=13> */
.L_x_3932:
[----:B------:R-:W-:Y:S05]  /*2a920*/  BSYNC.RECONVERGENT B2 ;  /* 0x0000000000027941 */ /* 0x000fea0003800200 */
.L_x_3931:
[----:B------:R-:W-:Y:S01]  /*2a930*/  LOP3.LUT R128, R0, R127, R119, 0x96, !PT ;  /* 0x0000007f00807212 */ /* 0x000fe200078e9677 */
[----:B------:R-:W-:Y:S01]  /*2a940*/  IMAD.WIDE.U32 R18, R77, -0x326172a9, RZ ;  /* 0xcd9e8d574d127825 */ /* 0x000fe200078e00ff */
[----:B------:R-:W-:-:S03]  /*2a950*/  IADD3 R107, PT, PT, R119, -0x4498517b, RZ ;  /* 0xbb67ae85776b7810 */ /* 0x000fc60007ffe0ff */
[----:B------:R-:W-:Y:S01]  /*2a960*/  VIADD R11, R118, 0x9e3779b9 ;  /* 0x9e3779b9760b7836 */ /* 0x000fe20000000000 */
[----:B------:R-:W-:Y:S01]  /*2a970*/  LOP3.LUT R19, R75, R19, R118, 0x96, !PT ;  /* 0x000000134b137212 */ /* 0x000fe200078e9676 */
[----:B------:R-:W-:-:S04]  /*2a980*/  IMAD.WIDE.U32 R128, R128, -0x326172a9, RZ ;  /* 0xcd9e8d5780807825 */ /* 0x000fc800078e00ff */
[----:B------:R-:W-:Y:S01]  /*2a990*/  IMAD.MOV.U32 R2, RZ, RZ, R13 ;  /* 0x000000ffff027224 */ /* 0x000fe200078e000d */
[----:B------:R-:W-:Y:S01]  /*2a9a0*/  LOP3.LUT R11, R11, R18, R129, 0x96, !PT ;  /* 0x000000120b0b7212 */ /* 0x000fe200078e9681 */
[----:B------:R-:W-:-:S05]  /*2a9b0*/  IMAD.WIDE.U32 R18, R19, -0x2daee0ad, RZ ;  /* 0xd2511f5313127825 */ /* 0x000fca00078e00ff */
[----:B------:R-:W-:Y:S01]  /*2a9c0*/  LOP3.LUT R19, R107, R126, R19, 0x96, !PT ;  /* 0x0000007e6b137212 */ /* 0x000fe200078e9613 */
[----:B------:R-:W-:-:S04]  /*2a9d0*/  IMAD.WIDE.U32 R126, R11, -0x2daee0ad, RZ ;  /* 0xd2511f530b7e7825 */ /* 0x000fc800078e00ff */
[----:B------:R-:W-:Y:S02]  /*2a9e0*/  VIADD R11, R119, 0x76cf5d0a ;  /* 0x76cf5d0a770b7836 */ /* 0x000fe40000000000 */
[----:B------:R-:W-:-:S03]  /*2a9f0*/  IMAD.MOV.U32 R107, RZ, RZ, RZ ;  /* 0x000000ffff6b7224 */ /* 0x000fc600078e00ff */
        /* <DEDUP_REMOVED lines=10> */
[----:B------:R-:W-:Y:S01]  /*2aaa0*/  VIADD R11, R118, 0x78dde6e4 ;  /* 0x78dde6e4760b7836 */ /* 0x000fe20000000000 */
[----:B------:R-:W-:-:S03]  /*2aab0*/  IADD3 R19, PT, PT, R119, -0x126145ec, RZ ;  /* 0xed9eba1477137810 */ /* 0x000fc60007ffe0ff */
        /* <DEDUP_REMOVED lines=31> */
[----:B------:R-:W-:Y:S02]  /*2acb0*/  LOP3.LUT R72, R11, R128, R127, 0x96, !PT ;  /* 0x000000800b487212 */ /* 0x000fe400078e967f */
[----:B------:R-:W-:-:S07]  /*2acc0*/  MOV R13, R126 ;  /* 0x0000007e000d7202 */ /* 0x000fce0000000f00 */
.L_x_3929:
[----:B------:R-:W-:Y:S05]  /*2acd0*/  BSYNC.RECONVERGENT B1 ;  /* 0x0000000000017941 */ /* 0x000fea0003800200 */
.L_x_3928:
        /* <DEDUP_REMOVED lines=20> */
.L_x_3935:
        /* <DEDUP_REMOVED lines=13> */
.L_x_3937:
[----:B------:R-:W-:Y:S05]  /*2aef0*/  BSYNC.RECONVERGENT B2 ;  /* 0x0000000000027941 */ /* 0x000fea0003800200 */
.L_x_3936:
[----:B------:R-:W-:Y:S01]  /*2af00*/  LOP3.LUT R128, R0, R127, R119, 0x96, !PT ;  /* 0x0000007f00807212 */ /* 0x000fe200078e9677 */
[----:B------:R-:W-:Y:S01]  /*2af10*/  IMAD.WIDE.U32 R18, R77, -0x326172a9, RZ ;  /* 0xcd9e8d574d127825 */ /* 0x000fe200078e00ff */
[----:B------:R-:W-:-:S03]  /*2af20*/  IADD3 R107, PT, PT, R119, -0x4498517b, RZ ;  /* 0xbb67ae85776b7810 */ /* 0x000fc60007ffe0ff */
[----:B------:R-:W-:Y:S01]  /*2af30*/  VIADD R11, R118, 0x9e3779b9 ;  /* 0x9e3779b9760b7836 */ /* 0x000fe20000000000 */
[----:B------:R-:W-:Y:S01]  /*2af40*/  LOP3.LUT R19, R75, R19, R118, 0x96, !PT ;  /* 0x000000134b137212 */ /* 0x000fe200078e9676 */
[----:B------:R-:W-:-:S04]  /*2af50*/  IMAD.WIDE.U32 R128, R128, -0x326172a9, RZ ;  /* 0xcd9e8d5780807825 */ /* 0x000fc800078e00ff */
[----:B------:R-:W-:Y:S01]  /*2af60*/  IMAD.MOV.U32 R108, RZ, RZ, RZ ;  /* 0x000000ffff6c7224 */ /* 0x000fe200078e00ff */
        /* <DEDUP_REMOVED lines=49> */
[----:B------:R-:W-:Y:S01]  /*2b280*/  IMAD.MOV.U32 R11, RZ, RZ, R13 ;  /* 0x000000ffff0b7224 */ /* 0x000fe200078e000d */
[----:B------:R-:W-:-:S07]  /*2b290*/  MOV R13, R126 ;  /* 0x0000007e000d7202 */ /* 0x000fce0000000f00 */
.L_x_3934:
[----:B------:R-:W-:Y:S05]  /*2b2a0*/  BSYNC.RECONVERGENT B1 ;  /* 0x0000000000017941 */ /* 0x000fea0003800200 */
.L_x_3933:
[----:B------:R-:W-:Y:S01]  /*2b2b0*/  I2FP.F32.U32 R12, R11 ;  /* 0x0000000b000c7245 */ /* 0x000fe20000201000 */
[----:B------:R-:W-:Y:S01]  /*2b2c0*/  BSSY.RECONVERGENT B1, `(.L_x_3938) ;  /* 0x0000060000017945 */ /* 0x000fe20003800200 */
[----:B------:R-:W-:-:S03]  /*2b2d0*/  IMAD.MOV.U32 R117, RZ, RZ, 0x2 ;  /* 0x00000002ff757424 */ /* 0x000fc600078e00ff */
        /* <DEDUP_REMOVED lines=22> */
.L_x_3940:
        /* <DEDUP_REMOVED lines=13> */
.L_x_3942:
[----:B------:R-:W-:Y:S05]  /*2b510*/  BSYNC.RECONVERGENT B2 ;  /* 0x0000000000027941 */ /* 0x000fea0003800200 */
.L_x_3941:
        /* <DEDUP_REMOVED lines=32> */
[----:B------:R-:W-:-:S05]  /*2b720*/  IMAD.WIDE.U32 R128, R129, -0x2daee0ad, RZ ;  /* 0xd2511f5381807825 */ /* 0x000fca00078e00ff */
        /* <DEDUP_REMOVED lines=20> */
[----:B------:R-:W-:-:S04]  /*2b870*/  IMAD.WIDE.U32 R126, R127, -0x2daee0ad, RZ ;  /* 0xd2511f537f7e7825 */ /* 0x000fc800078e00ff */
[----:B------:R-:W-:Y:S02]  /*2b880*/  VIADD R117, R119, 0x96a522ad ;  /* 0x96a522ad77757836 */ /* 0x000fe40000000000 */
[----:B------:R-:W-:-:S03]  /*2b890*/  IMAD.MOV.U32 R13, RZ, RZ, R126 ;  /* 0x000000ffff0d7224 */ /* 0x000fc600078e007e */
[----:B------:R-:W-:Y:S01]  /*2b8a0*/  LOP3.LUT R72, R117, R128, R127, 0x96, !PT ;  /* 0x0000008075487212 */ /* 0x000fe200078e967f */
[----:B------:R-:W-:-:S07]  /*2b8b0*/  HFMA2 R117, -RZ, RZ, 0, 0 ;  /* 0x00000000ff757431 */ /* 0x000fce00000001ff */
.L_x_3939:
[----:B------:R-:W-:Y:S05]  /*2b8c0*/  BSYNC.RECONVERGENT B1 ;  /* 0x0000000000017941 */ /* 0x000fea0003800200 */
.L_x_3938:
[----:B------:R-:W-:Y:S01]  /*2b8d0*/  I2FP.F32.U32 R2, R2 ;  /* 0x0000000200027245 */ /* 0x000fe20000201000 */
[----:B------:R-:W-:Y:S01]  /*2b8e0*/  BSSY.RECONVERGENT B1, `(.L_x_3943) ;  /* 0x000005b000017945 */ /* 0x000fe20003800200 */
[----:B------:R-:W-:Y:S01]  /*2b8f0*/  ISETP.NE.AND P5, PT, R117, 0x1, PT ;  /* 0x000000017500780c */ /* 0x000fe20003fa5270 */
[----:B------:R-:W-:Y:S01]  /*2b900*/  IMAD.MOV.U32 R126, RZ, RZ, 0x2 ;  /* 0x00000002ff7e7424 */ /* 0x000fe200078e00ff */
[----:B------:R-:W-:Y:S01]  /*2b910*/  MOV R12, R18 ;  /* 0x00000012000c7202 */ /* 0x000fe20000000f00 */
        /* <DEDUP_REMOVED lines=15> */
.L_x_3945:
        /* <DEDUP_REMOVED lines=13> */
.L_x_3947:
[----:B------:R-:W-:Y:S05]  /*2bae0*/  BSYNC.RECONVERGENT B2 ;  /* 0x0000000000027941 */ /* 0x000fea0003800200 */
.L_x_3946:
        /* <DEDUP_REMOVED lines=28> */
[----:B------:R-:W-:Y:S01]  /*2bcb0*/  IMAD.WIDE.U32 R128, R128, -0x2daee0ad, RZ ;  /* 0xd2511f5380807825 */ /* 0x000fe200078e00ff */
[----:B------:R-:W-:-:S03]  /*2bcc0*/  IADD3 R126, PT, PT, R118, 0x1715609d, RZ ;  /* 0x1715609d767e7810 */ /* 0x000fc60007ffe0ff */
[----:B------:R-:W-:Y:S01]  /*2bcd0*/  IMAD.WIDE.U32 R132, R12, -0x326172a9, RZ ;  /* 0xcd9e8d570c847825 */ /* 0x000fe200078e00ff */
[----:B------:R-:W-:-:S04]  /*2bce0*/  IADD3 R12, PT, PT, R119, 0x646e171e, RZ ;  /* 0x646e171e770c7810 */ /* 0x000fc80007ffe0ff */
        /* <DEDUP_REMOVED lines=23> */
[----:B------:R-:W-:Y:S02]  /*2be60*/  IMAD.MOV.U32 R13, RZ, RZ, R126 ;  /* 0x000000ffff0d7224 */ /* 0x000fe400078e007e */
[----:B------:R-:W-:Y:S01]  /*2be70*/  HFMA2 R126, -RZ, RZ, 0, 0 ;  /* 0x00000000ff7e7431 */ /* 0x000fe200000001ff */
[----:B------:R-:W-:-:S07]  /*2be80*/  LOP3.LUT R72, R72, R128, R127, 0x96, !PT ;  /* 0x0000008048487212 */ /* 0x000fce00078e967f */
.L_x_3944:
[----:B------:R-:W-:Y:S05]  /*2be90*/  BSYNC.RECONVERGENT B1 ;  /* 0x0000000000017941 */ /* 0x000fea0003800200 */
.L_x_3943:
        /* <DEDUP_REMOVED lines=25> */
.L_x_3950:
        /* <DEDUP_REMOVED lines=13> */
.L_x_3952:
[----:B------:R-:W-:Y:S05]  /*2c100*/  BSYNC.RECONVERGENT B2 ;  /* 0x0000000000027941 */ /* 0x000fea0003800200 */
.L_x_3951:
        /* <DEDUP_REMOVED lines=9> */
[----:B------:R-:W-:Y:S01]  /*2c1a0*/  IADD3 R128, PT, PT, R119, -0x4498517b, RZ ;  /* 0xbb67ae8577807810 */ /* 0x000fe20007ffe0ff */
[----:B------:R-:W-:Y:S02]  /*2c1b0*/  IMAD.MOV.U32 R125, RZ, RZ, RZ ;  /* 0x000000ffff7d7224 */ /* 0x000fe400078e00ff */
        /* <DEDUP_REMOVED lines=10> */
[----:B------:R-:W-:Y:S01]  /*2c260*/  LOP3.LUT R126, R126, R128, R133, 0x96, !PT ;  /* 0x000000807e7e7212 */ /* 0x000fe200078e9685 */
[----:B------:R-:W-:Y:S01]  /*2c270*/  VIADD R128, R118, 0x78dde6e4 ;  /* 0x78dde6e476807836 */ /* 0x000fe20000000000 */
[----:B------:R-:W-:-:S03]  /*2c280*/  LOP3.LUT R2, R2, R18, R131, 0x96, !PT ;  /* 0x0000001202027212 */ /* 0x000fc600078e9683 */
        /* <DEDUP_REMOVED lines=15> */
[----:B------:R-:W-:Y:S02]  /*2c380*/  IADD3 R128, PT, PT, R118, 0x5384540f, RZ ;  /* 0x5384540f76807810 */ /* 0x000fe40007ffe0ff */
        /* <DEDUP_REMOVED lines=16> */
[----:B------:R-:W-:Y:S02]  /*2c490*/  LOP3.LUT R72, R72, R128, R127, 0x96, !PT ;  /* 0x0000008048487212 */ /* 0x000fe400078e967f */
[----:B------:R-:W-:-:S07]  /*2c4a0*/  MOV R13, R126 ;  /* 0x0000007e000d7202 */ /* 0x000fce0000000f00 */
.L_x_3949:
[----:B------:R-:W-:Y:S05]  /*2c4b0*/  BSYNC.RECONVERGENT B1 ;  /* 0x0000000000017941 */ /* 0x000fea0003800200 */
.L_x_3948:
[----:B------:R-:W-:Y:S01]  /*2c4c0*/  I2FP.F32.U32 R2, R2 ;  /* 0x0000000200027245 */ /* 0x000fe20000201000 */
[----:B------:R-:W-:Y:S01]  /*2c4d0*/  HADD2.F32 R126, -RZ, R71.H1_H1 ;  /* 0x30000047ff7e7230 */ /* 0x000fe20000004100 */
[----:B------:R-:W-:Y:S01]  /*2c4e0*/  ISETP.NE.AND P6, PT, R125, 0x1, PT ;  /* 0x000000017d00780c */ /* 0x000fe20003fc5270 */
[----:B------:R-:W-:Y:S02]  /*2c4f0*/  BSSY.RECONVERGENT B1, `(.L_x_3953) ;  /* 0x000005c000017945 */ /* 0x000fe40003800200 */
[----:B------:R-:W-:Y:S01]  /*2c500*/  FFMA.FTZ R71, R2, R121, 1.1641532182693481445e-10 ;  /* 0x2f00000002477423 */ /* 0x000fe20000010079 */
[----:B------:R-:W-:Y:S01]  /*2c510*/  FMUL.FTZ R126, R126, R123 ;  /* 0x0000007b7e7e7220 */ /* 0x000fe20000410000 */
[----:B------:R-:W-:-:S03]  /*2c520*/  HFMA2 R2, -RZ, RZ, 0, 1.1920928955078125e-07 ;  /* 0x00000002ff027431 */ /* 0x000fc600000001ff */
        /* <DEDUP_REMOVED lines=13> */
.L_x_3955:
        /* <DEDUP_REMOVED lines=12> */
[----:B------:R-:W-:Y:S02]  /*2c6c0*/  @P0 IADD3 R18, PT, PT, R0, RZ, RZ ;  /* 0x000000ff00120210 */ /* 0x000fe40007ffe0ff */
[----:B------:R-:W-:-:S03]  /*2c6d0*/  ISETP.NE.AND P0, PT, R2, RZ, PT ;  /* 0x000000ff0200720c */ /* 0x000fc60003f05270 */
[----:B------:R-:W-:-:S10]  /*2c6e0*/  @!P6 IMAD.MOV.U32 R0, RZ, RZ, R18 ;  /* 0x000000ffff00e224 */ /* 0x000fd400078e0012 */
.L_x_3957:
[----:B------:R-:W-:Y:S05]  /*2c6f0*/  BSYNC.RECONVERGENT B2 ;  /* 0x0000000000027941 */ /* 0x000fea0003800200 */
.L_x_3956:
        /* <DEDUP_REMOVED lines=21> */
[----:B------:R-:W-:-:S03]  /*2c850*/  LOP3.LUT R2, R2, R18, R129, 0x96, !PT ;  /* 0x0000001202027212 */ /* 0x000fc600078e9681 */
[----:B------:R-:W-:-:S04]  /*2c860*/  IMAD.WIDE.U32 R126, R126, -0x2daee0ad, RZ ;  /* 0xd2511f537e7e7825 */ /* 0x000fc800078e00ff */
[----:B------:R-:W-:-:S04]  /*2c870*/  IMAD.WIDE.U32 R18, R2, -0x326172a9, RZ ;  /* 0xcd9e8d5702127825 */ /* 0x000fc800078e00ff */
[----:B------:R-:W-:-:S05]  /*2c880*/  VIADD R2, R118, 0x78dde6e4 ;  /* 0x78dde6e476027836 */ /* 0x000fca0000000000 */
[----:B------:R-:W-:Y:S02]  /*2c890*/  LOP3.LUT R2, R2, R130, R19, 0x96, !PT ;  /* 0x0000008202027212 */ /* 0x000fe400078e9613 */
        /* <DEDUP_REMOVED lines=12> */
[----:B------:R-:W-:Y:S01]  /*2c960*/  VIADD R19, R118, 0x8ff34781 ;  /* 0x8ff3478176137836 */ /* 0x000fe20000000000 */
        /* <DEDUP_REMOVED lines=9> */
[----:B------:R-:W-:Y:S01]  /*2ca00*/  IMAD.WIDE.U32 R130, R18, -0x2daee0ad, RZ ;  /* 0xd2511f5312827825 */ /* 0x000fe200078e00ff */
[----:B------:R-:W-:-:S04]  /*2ca10*/  IADD3 R18, PT, PT, R119, -0x24c28bd8, RZ ;  /* 0xdb3d742877127810 */ /* 0x000fc80007ffe0ff */
[----:B------:R-:W-:-:S05]  /*2ca20*/  LOP3.LUT R126, R18, R126, R131, 0x96, !PT ;  /* 0x0000007e127e7212 */ /* 0x000fca00078e9683 */
[----:B------:R-:W-:-:S04]  /*2ca30*/  IMAD.WIDE.U32 R126, R126, -0x326172a9, RZ ;  /* 0xcd9e8d577e7e7825 */ /* 0x000fc800078e00ff */
[----:B------:R-:W-:Y:S01]  /*2ca40*/  IMAD.MOV.U32 R18, RZ, RZ, R126 ;  /* 0x000000ffff127224 */ /* 0x000fe200078e007e */
[----:B------:R-:W-:Y:S01]  /*2ca50*/  LOP3.LUT R19, R19, R128, R127, 0x96, !PT ;  /* 0x0000008013137212 */ /* 0x000fe200078e967f */
[----:B------:R-:W-:-:S04]  /*2ca60*/  IMAD.WIDE.U32 R128, R2, -0x2daee0ad, RZ ;  /* 0xd2511f5302807825 */ /* 0x000fc800078e00ff */
[----:B------:R-:W-:Y:S01]  /*2ca70*/  HFMA2 R2, -RZ, RZ, 0, 0 ;  /* 0x00000000ff027431 */ /* 0x000fe200000001ff */
[----:B------:R-:W-:Y:S01]  /*2ca80*/  MOV R126, R13 ;  /* 0x0000000d007e7202 */ /* 0x000fe20000000f00 */
[----:B------:R-:W-:Y:S01]  /*2ca90*/  IMAD.MOV.U32 R13, RZ, RZ, R128 ;  /* 0x000000ffff0d7224 */ /* 0x000fe200078e0080 */
[----:B------:R-:W-:-:S07]  /*2caa0*/  LOP3.LUT R72, R72, R130, R129, 0x96, !PT ;  /* 0x0000008248487212 */ /* 0x000fce00078e9681 */
.L_x_3954:
[----:B------:R-:W-:Y:S05]  /*2cab0*/  BSYNC.RECONVERGENT B1 ;  /* 0x0000000000017941 */ /* 0x000fea0003800200 */
.L_x_3953:
[----:B------:R-:W-:Y:S02]  /*2cac0*/  I2FP.F32.U32 R120, R126 ;  /* 0x0000007e00787245 */ /* 0x000fe40000201000 */
[----:B------:R-:W-:Y:S02]  /*2cad0*/  PRMT R69, R114, 0x5410, R69 ;  /* 0x0000541072457816 */ /* 0x000fe40000000045 */
[----:B------:R-:W-:Y:S01]  /*2cae0*/  MOV R114, R13 ;  /* 0x0000000d00727202 */ /* 0x000fe20000000f00 */
[----:B------:R-:W-:Y:S01]  /*2caf0*/  FFMA.FTZ R121, R120, R121, 1.1641532182693481445e-10 ;  /* 0x2f00000078797423 */ /* 0x000fe20000010079 */
[----:B------:R-:W-:Y:S01]  /*2cb00*/  HADD2.F32 R120, -RZ, R27.H1_H1 ;  /* 0x3000001bff787230 */ /* 0x000fe20000004100 */
[----:B------:R-:W-:Y:S02]  /*2cb10*/  PRMT R70, R124, 0x5410, R70 ;  /* 0x000054107c467816 */ /* 0x000fe40000000046 */
[----:B------:R-:W-:Y:S02]  /*2cb20*/  PRMT R68, R116, 0x5410, R68 ;  /* 0x0000541074447816 */ /* 0x000fe40000000044 */
[----:B------:R-:W-:Y:S01]  /*2cb30*/  FMUL.FTZ R120, R120, R123 ;  /* 0x0000007b78787220 */ /* 0x000fe20000410000 */
[----:B------:R-:W-:-:S04]  /*2cb40*/  FSETP.GTU.FTZ.AND P6, PT, R121, R122, PT ;  /* 0x0000007a7900720b */ /* 0x000fc80003fdc000 */
[----:B------:R-:W-:-:S05]  /*2cb50*/  FSEL R120, R120, RZ, !P6 ;  /* 0x000000ff78787208 */ /* 0x000fca0007000000 */
[----:B------:R-:W-:Y:S01]  /*2cb60*/  FADD.FTZ R71, R71, R120 ;  /* 0x0000007847477221 */ /* 0x000fe20000010000 */
[----:B------:R-:W-:-:S05]  /*2cb70*/  @P2 HADD2.F32 R120, -RZ, R23.H1_H1 ;  /* 0x30000017ff782230 */ /* 0x000fca0000004100 */
[--C-:B------:R-:W-:Y:S01]  /*2cb80*/  @P2 FADD.FTZ R113, R120, R71.reuse ;  /* 0x0000004778712221 */ /* 0x100fe20000010000 */
[----:B------:R-:W-:Y:S01]  /*2cb90*/  @!P2 IMAD.MOV.U32 R113, RZ, RZ, R71 ;  /* 0x000000ffff71a224 */ /* 0x000fe200078e0047 */
[----:B------:R-:W-:-:S04]  /*2cba0*/  SEL R120, RZ, 0x1, P6 ;  /* 0x00000001ff787807 */ /* 0x000fc80003000000 */
[----:B------:R-:W-:Y:S02]  /*2cbb0*/  F2FP.F16.F32.PACK_AB R71, RZ, R113 ;  /* 0x00000071ff47723e */ /* 0x000fe400000000ff */
[----:B------:R-:W-:Y:S02]  /*2cbc0*/  PRMT R13, R120, 0x7610, R13 ;  /* 0x00007610780d7816 */ /* 0x000fe4000000000d */
[----:B------:R-:W-:Y:S01]  /*2cbd0*/  PRMT R71, R117, 0x5410, R71 ;  /* 0x0000541075477816 */ /* 0x000fe20000000047 */
[----:B------:R-:W-:Y:S06]  /*2cbe0*/  BRA `(.L_x_3958) ;  /* 0x0000003000947947 */ /* 0x000fec0003800000 */
.L_x_3877:
        /* <DEDUP_REMOVED lines=16> */
.L_x_3961:
        /* <DEDUP_REMOVED lines=13> */
.L_x_3963:
[----:B------:R-:W-:Y:S05]  /*2cdc0*/  BSYNC.RECONVERGENT B2 ;  /* 0x0000000000027941 */ /* 0x000fea0003800200 */
.L_x_3962:
        /* <DEDUP_REMOVED lines=56> */
[----:B------:R-:W-:Y:S01]  /*2d150*/  IMAD.MOV.U32 R87, RZ, RZ, RZ ;  /* 0x000000ffff577224 */ /* 0x000fe200078e00ff */
[----:B------:R-:W-:Y:S01]  /*2d160*/  LOP3.LUT R72, R17, R120, R117, 0x96, !PT ;  /* 0x0000007811487212 */ /* 0x000fe200078e9675 */
[----:B------:R-:W-:Y:S01]  /*2d170*/  IMAD.MOV.U32 R117, RZ, RZ, R116 ;  /* 0x000000ffff757224 */ /* 0x000fe200078e0074 */
[----:B------:R-:W-:-:S07]  /*2d180*/  MOV R17, R114 ;  /* 0x0000007200117202 */ /* 0x000fce0000000f00 */
.L_x_3960:
[----:B------:R-:W-:Y:S05]  /*2d190*/  BSYNC.RECONVERGENT B1 ;  /* 0x0000000000017941 */ /* 0x000fea0003800200 */
.L_x_3959:
[----:B------:R-:W0:Y:S01]  /*2d1a0*/  LDC R123, c[0x0][0x408] ;  /* 0x00010200ff7b7b82 */ /* 0x000e220000000800 */
[----:B------:R-:W-:Y:S01]  /*2d1b0*/  I2FP.F32.U32 R2, R17 ;  /* 0x0000001100027245 */ /* 0x000fe20000201000 */
[----:B------:R-:W-:Y:S02]  /*2d1c0*/  HFMA2 R113, -RZ, RZ, 0.1171875, 0 ;  /* 0x2f800000ff717431 */ /* 0x000fe400000001ff */
[----:B-----5:R-:W-:Y:S01]  /*2d1d0*/  HADD2.F32 R88, -RZ, R68.H0_H0 ;  /* 0x20000044ff587230 */ /* 0x020fe20000004100 */
[----:B------:R-:W-:Y:S01]  /*2d1e0*/  LOP3.LUT R78, R78, 0xffffffdf, RZ, 0xc0, !PT ;  /* 0xffffffdf4e4e7812 */ /* 0x000fe200078ec0ff */
[----:B------:R-:W-:Y:S01]  /*2d1f0*/  BSSY.RECONVERGENT B1, `(.L_x_3964) ;  /* 0x0000061000017945 */ /* 0x000fe20003800200 */
[----:B------:R-:W-:Y:S01]  /*2d200*/  FFMA.FTZ R17, R2, R113, 1.1641532182693481445e-10 ;  /* 0x2f00000002117423 */ /* 0x000fe20000010071 */
[----:B------:R-:W1:Y:S01]  /*2d210*/  LDC R114, c[0x0][0x404] ;  /* 0x00010100ff727b82 */ /* 0x000e620000000800 */
[----:B------:R-:W-:Y:S02]  /*2d220*/  @P2 HADD2.F32 R2, -RZ, R20.H0_H0 ;  /* 0x20000014ff022230 */ /* 0x000fe40000004100 */
[----:B0-----:R-:W-:Y:S01]  /*2d230*/  FMUL.FTZ R88, R88, R123 ;  /* 0x0000007b58587220 */ /* 0x001fe20000410000 */
[----:B-1----:R-:W-:-:S04]  /*2d240*/  FSETP.GTU.FTZ.AND P3, PT, R17, R114, PT ;  /* 0x000000721100720b */ /* 0x002fc80003f7c000 */
[----:B------:R-:W-:Y:S01]  /*2d250*/  FSEL R17, R88, RZ, !P3 ;  /* 0x000000ff58117208 */ /* 0x000fe20005800000 */
[----:B------:R-:W-:Y:S01]  /*2d260*/  IMAD.MOV.U32 R88, RZ, RZ, 0x2 ;  /* 0x00000002ff587424 */ /* 0x000fe200078e00ff */
        /* <DEDUP_REMOVED lines=15> */
.L_x_3966:
        /* <DEDUP_REMOVED lines=13> */
.L_x_3968:
[----:B------:R-:W-:Y:S05]  /*2d430*/  BSYNC.RECONVERGENT B2 ;  /* 0x0000000000027941 */ /* 0x000fea0003800200 */
.L_x_3967:
        /* <DEDUP_REMOVED lines=60> */
.L_x_3965:
[----:B------:R-:W-:Y:S05]  /*2d800*/  BSYNC.RECONVERGENT B1 ;  /* 0x0000000000017941 */ /* 0x000fea0003800200 */
.L_x_3964:
[----:B------:R-:W-:Y:S01]  /*2d810*/  I2FP.F32.U32 R2, R2 ;  /* 0x0000000200027245 */ /* 0x000fe20000201000 */
[----:B------:R-:W-:Y:S01]  /*2d820*/  HADD2.F32 R68, -RZ, R68.H1_H1 ;  /* 0x30000044ff447230 */ /* 0x000fe20000004100 */
[----:B------:R-:W-:Y:S01]  /*2d830*/  LOP3.LUT R78, R78, 0xffffffef, RZ, 0xc0, !PT ;  /* 0xffffffef4e4e7812 */ /* 0x000fe200078ec0ff */
[----:B------:R-:W-:Y:S01]  /*2d840*/  BSSY.RECONVERGENT B1, `(.L_x_3969) ;  /* 0x0000060000017945 */ /* 0x000fe20003800200 */
[----:B------:R-:W-:Y:S02]  /*2d850*/  IMAD.MOV.U32 R98, RZ, RZ, 0x2 ;  /* 0x00000002ff627424 */ /* 0x000fe400078e00ff */
[----:B------:R-:W-:Y:S01]  /*2d860*/  FFMA.FTZ R87, R2, R113, 1.1641532182693481445e-10 ;  /* 0x2f00000002577423 */ /* 0x000fe20000010071 */
[----:B------:R-:W-:Y:S01]  /*2d870*/  FMUL.FTZ R68, R68, R123 ;  /* 0x0000007b44447220 */ /* 0x000fe20000410000 */
[----:B------:R-:W-:-:S03]  /*2d880*/  @P2 HADD2.F32 R2, -RZ, R20.H1_H1 ;  /* 0x30000014ff022230 */ /* 0x000fc60000004100 */
[----:B------:R-:W-:-:S04]  /*2d890*/  FSETP.GTU.FTZ.AND P3, PT, R87, R114, PT ;  /* 0x000000725700720b */ /* 0x000fc80003f7c000 */
        /* <DEDUP_REMOVED lines=16> */
.L_x_3971:
        /* <DEDUP_REMOVED lines=13> */
.L_x_3973:
[----:B------:R-:W-:Y:S05]  /*2da70*/  BSYNC.RECONVERGENT B2 ;  /* 0x0000000000027941 */ /* 0x000fea0003800200 */
.L_x_3972:
        /* <DEDUP_REMOVED lines=60> */
.L_x_3970:
[----:B------:R-:W-:Y:S05]  /*2de40*/  BSYNC.RECONVERGENT B1 ;  /* 0x0000000000017941 */ /* 0x000fea0003800200 */
.L_x_3969:
        /* <DEDUP_REMOVED lines=25> */
.L_x_3976:
        /* <DEDUP_REMOVED lines=13> */
.L_x_3978:
[----:B------:R-:W-:Y:S05]  /*2e0b0*/  BSYNC.RECONVERGENT B2 ;  /* 0x0000000000027941 */ /* 0x000fea0003800200 */
.L_x_3977:
        /* <DEDUP_REMOVED lines=60> */
.L_x_3975:
[----:B------:R-:W-:Y:S05]  /*2e480*/  BSYNC.RECONVERGENT B1 ;  /* 0x0000000000017941 */ /* 0x000fea0003800200 */
.L_x_3974:
        /* <DEDUP_REMOVED lines=25> */
.L_x_3981:
        /* <DEDUP_REMOVED lines=13> */
.L_x_3983:
[----:B------:R-:W-:Y:S05]  /*2e6f0*/  BSYNC.RECONVERGENT B2 ;  /* 0x0000000000027941 */ /* 0x000fea0003800200 */
.L_x_3982:
        /* <DEDUP_REMOVED lines=60> */
.L_x_3980:
[----:B------:R-:W-:Y:S05]  /*2eac0*/  BSYNC.RECONVERGENT B1 ;  /* 0x0000000000017941 */ /* 0x000fea0003800200 */
.L_x_3979:
        /* <DEDUP_REMOVED lines=25> */
.L_x_3986:
        /* <DEDUP_REMOVED lines=13> */
.L_x_3988:
[----:B------:R-:W-:Y:S05]  /*2ed30*/  BSYNC.RECONVERGENT B2 ;  /* 0x0000000000027941 */ /* 0x000fea0003800200 */
.L_x_3987:
[----:B------:R-:W-:Y:S01]  /*2ed40*/  LOP3.LUT R18, R0, R127, R119, 0x96, !PT ;  /* 0x0000007f00127212 */ /* 0x000fe200078e9677 */
[----:B------:R-:W-:Y:S01]  /*2ed50*/  IMAD.WIDE.U32 R124, R77, -0x326172a9, RZ ;  /* 0xcd9e8d574d7c7825 */ /* 0x000fe200078e00ff */
[----:B------:R-:W-:-:S03]  /*2ed60*/  IADD3 R127, PT, PT, R118, -0x61c88647, RZ ;  /* 0x9e3779b9767f7810 */ /* 0x000fc60007ffe0ff */
[----:B------:R-:W-:Y:S01]  /*2ed70*/  HFMA2 R108, -RZ, RZ, 0, 0 ;  /* 0x00000000ff6c7431 */ /* 0x000fe200000001ff */
        /* <DEDUP_REMOVED lines=24> */
[----:B------:R-:W-:Y:S02]  /*2ef00*/  LOP3.LUT R124, R107, R124, R19, 0x96, !PT ;  /* 0x0000007c6b7c7212 */ /* 0x000fe400078e9613 */
[C---:B------:R-:W-:Y:S02]  /*2ef10*/  IADD3 R19, PT, PT, R118.reuse, 0x1715609d, RZ ;  /* 0x1715609d76137810 */ /* 0x040fe40007ffe0ff */
[----:B------:R-:W-:Y:S01]  /*2ef20*/  IADD3 R107, PT, PT, R118, -0x4ab325aa, RZ ;  /* 0xb54cda56766b7810 */ /* 0x000fe20007ffe0ff */
        /* <DEDUP_REMOVED lines=16> */
[C---:B------:R-:W-:Y:S02]  /*2f030*/  IADD3 R19, PT, PT, R118.reuse, -0xe443238, RZ ;  /* 0xf1bbcdc876137810 */ /* 0x040fe40007ffe0ff */
        /* <DEDUP_REMOVED lines=11> */
[----:B------:R-:W-:-:S07]  /*2f0f0*/  LOP3.LUT R72, R107, R126, R125, 0x96, !PT ;  /* 0x0000007e6b487212 */ /* 0x000fce00078e967d */
.L_x_3985:
[----:B------:R-:W-:Y:S05]  /*2f100*/  BSYNC.RECONVERGENT B1 ;  /* 0x0000000000017941 */ /* 0x000fea0003800200 */
.L_x_3984:
[----:B------:R-:W-:Y:S01]  /*2f110*/  I2FP.F32.U32 R2, R2 ;  /* 0x0000000200027245 */ /* 0x000fe20000201000 */
[----:B------:R-:W-:Y:S01]  /*2f120*/  HADD2.F32 R70, -RZ, R70.H1_H1 ;  /* 0x30000046ff467230 */ /* 0x000fe20000004100 */
[----:B------:R-:W-:Y:S01]  /*2f130*/  ISETP.NE.AND P4, PT, R108, 0x1, PT ;  /* 0x000000016c00780c */ /* 0x000fe20003f85270 */
        /* <DEDUP_REMOVED lines=20> */
.L_x_3991:
        /* <DEDUP_REMOVED lines=13> */
.L_x_3993:
[----:B------:R-:W-:Y:S05]  /*2f350*/  BSYNC.RECONVERGENT B2 ;  /* 0x0000000000027941 */ /* 0x000fea0003800200 */
.L_x_3992:
        /* <DEDUP_REMOVED lines=60> */
.L_x_3990:
[----:B------:R-:W-:Y:S05]  /*2f720*/  BSYNC.RECONVERGENT B1 ;  /* 0x0000000000017941 */ /* 0x000fea0003800200 */
.L_x_3989:
        /* <DEDUP_REMOVED lines=23> */
.L_x_3996:
        /* <DEDUP_REMOVED lines=13> */
.L_x_3998:
[----:B------:R-:W-:Y:S05]  /*2f970*/  BSYNC.RECONVERGENT B2 ;  /* 0x0000000000027941 */ /* 0x000fea0003800200 */
.L_x_3997:
        /* <DEDUP_REMOVED lines=59> */
[----:B------:R-:W-:-:S07]  /*2fd30*/  HFMA2 R2, -RZ, RZ, 0, 0 ;  /* 0x00000000ff027431 */ /* 0x000fce00000001ff */
.L_x_3995:
[----:B------:R-:W-:Y:S05]  /*2fd40*/  BSYNC.RECONVERGENT B1 ;  /* 0x0000000000017941 */ /* 0x000fea0003800200 */
.L_x_3994:
[----:B------:R-:W-:Y:S02]  /*2fd50*/  I2FP.F32.U32 R124, R124 ;  /* 0x0000007c007c7245 */ /* 0x000fe40000201000 */
[----:B------:R-:W-:Y:S02]  /*2fd60*/  PRMT R70, R122, 0x5410, R70 ;  /* 0x000054107a467816 */ /* 0x000fe40000000046 */
[----:B------:R-:W-:Y:S01]  /*2fd70*/  PRMT R69, R120, 0x5410, R69 ;  /* 0x0000541078457816 */ /* 0x000fe20000000045 */
[----:B------:R-:W-:Y:S01]  /*2fd80*/  FFMA.FTZ R113, R124, R113, 1.1641532182693481445e-10 ;  /* 0x2f0000007c717423 */ /* 0x000fe20000010071 */
[----:B------:R-:W-:Y:S01]  /*2fd90*/  HADD2.F32 R124, -RZ, R71.H1_H1 ;  /* 0x30000047ff7c7230 */ /* 0x000fe20000004100 */
[----:B------:R-:W-:-:S03]  /*2fda0*/  PRMT R68, R116, 0x5410, R68 ;  /* 0x0000541074447816 */ /* 0x000fc60000000044 */
[----:B------:R-:W-:Y:S01]  /*2fdb0*/  FSETP.GTU.FTZ.AND P5, PT, R113, R114, PT ;  /* 0x000000727100720b */ /* 0x000fe20003fbc000 */
[----:B------:R-:W-:Y:S01]  /*2fdc0*/  FMUL.FTZ R124, R124, R123 ;  /* 0x0000007b7c7c7220 */ /* 0x000fe20000410000 */
[----:B------:R-:W-:-:S04]  /*2fdd0*/  @P2 HADD2.F32 R114, -RZ, R23.H1_H1 ;  /* 0x30000017ff722230 */ /* 0x000fc80000004100 */
[----:B------:R-:W-:Y:S02]  /*2fde0*/  FSEL R113, R124, RZ, !P5 ;  /* 0x000000ff7c717208 */ /* 0x000fe40006800000 */
[----:B------:R-:W-:-:S03]  /*2fdf0*/  PLOP3.LUT P5, PT, P5, PT, PT, 0x8, 0x80 ;  /* 0x000000000080781c */ /* 0x000fc60002fae170 */
[----:B------:R-:W-:Y:S01]  /*2fe00*/  @P2 FADD.FTZ R113, R114, R113 ;  /* 0x0000007172712221 */ /* 0x000fe20000010000 */
[----:B------:R-:W-:-:S04]  /*2fe10*/  IMAD.MOV.U32 R114, RZ, RZ, R117 ;  /* 0x000000ffff727224 */ /* 0x000fc800078e0075 */
[----:B------:R-:W-:-:S04]  /*2fe20*/  F2FP.F16.F32.PACK_AB R71, RZ, R113 ;  /* 0x00000071ff47723e */ /* 0x000fc800000000ff */
[----:B------:R-:W-:-:S07]  /*2fe30*/  PRMT R71, R121, 0x5410, R71 ;  /* 0x0000541079477816 */ /* 0x000fce0000000047 */
.L_x_3958:
[----:B------:R-:W0:Y:S01]  /*2fe40*/  LDC.64 R116, c[0x0][0x3a8] ;  /* 0x0000ea00ff747b82 */ /* 0x000e220000000a00 */
[----:B------:R-:W-:Y:S02]  /*2fe50*/  SEL R120, RZ, 0x100, !P3 ;  /* 0x00000100ff787807 */ /* 0x000fe40005800000 */
[----:B------:R-:W-:Y:S02]  /*2fe60*/  SEL R121, RZ, 0x1000000, !P5 ;  /* 0x01000000ff797807 */ /* 0x000fe40006800000 */
[----:B------:R-:W-:Y:S02]  /*2fe70*/  SEL R122, RZ, 0x10000, !P4 ;  /* 0x00010000ff7a7807 */ /* 0x000fe40006000000 */
[C---:B------:R-:W-:Y:S02]  /*2fe80*/  LOP3.LUT P3, RZ, R78.reuse, 0x2, RZ, 0xc0, !PT ;  /* 0x000000024eff7812 */ /* 0x040fe4000786c0ff */
[C---:B------:R-:W-:Y:S02]  /*2fe90*/  LOP3.LUT P6, RZ, R78.reuse, 0x10, RZ, 0xc0, !PT ;  /* 0x000000104eff7812 */ /* 0x040fe400078cc0ff */
[----:B------:R-:W-:-:S02]  /*2fea0*/  LOP3.LUT P5, RZ, R78, 0x8, RZ, 0xc0, !PT ;  /* 0x000000084eff7812 */ /* 0x000fc400078ac0ff */
[----:B------:R-:W-:Y:S02]  /*2feb0*/  LOP3.LUT P4, RZ, R78, 0x4, RZ, 0xc0, !PT ;  /* 0x000000044eff7812 */ /* 0x000fe4000788c0ff */
[----:B------:R-:W-:Y:S02]  /*2fec0*/  SEL R126, RZ, 0x1, !P3 ;  /* 0x00000001ff7e7807 */ /* 0x000fe40005800000 */
[----:B------:R-:W-:Y:S02]  /*2fed0*/  LOP3.LUT R121, R120, R121, R122, 0xfe, !PT ;  /* 0x0000007978797212 */ /* 0x000fe400078efe7a */
[----:B------:R-:W-:Y:S02]  /*2fee0*/  LOP3.LUT P2, RZ, R78, 0x20, RZ, 0xc0, !PT ;  /* 0x000000204eff7812 */ /* 0x000fe4000784c0ff */
[----:B------:R-:W-:Y:S02]  /*2fef0*/  SEL R125, RZ, 0x1000000, !P4 ;  /* 0x01000000ff7d7807 */ /* 0x000fe40006000000 */
[----:B------:R-:W-:Y:S01]  /*2ff00*/  SEL R124, RZ, 0x10000, !P5 ;  /* 0x00010000ff7c7807 */ /* 0x000fe20006800000 */
[----:B0-----:R-:W-:Y:S01]  /*2ff10*/  IMAD.WIDE.U32 R116, R115, 0x10, R116 ;  /* 0x0000001073747825 */ /* 0x001fe200078e0074 */
[----:B------:R-:W-:-:S04]  /*2ff20*/  SEL R123, RZ, 0x100, !P6 ;  /* 0x00000100ff7b7807 */ /* 0x000fc80007000000 */
[----:B------:R0:W-:Y:S01]  /*2ff30*/  STG.E.128 desc[UR8][R116.64], R68 ;  /* 0x0000004474007986 */ /* 0x0001e2000c101d08 */
[----:B------:R-:W-:Y:S01]  /*2ff40*/  LOP3.LUT R120, R123, R125, R124, 0xfe, !PT ;  /* 0x0000007d7b787212 */ /* 0x000fe200078efe7c */
[----:B0-----:R-:W0:Y:S01]  /*2ff50*/  LDC.64 R68, c[0x0][0x3b0] ;  /* 0x0000ec00ff447b82 */ /* 0x001e220000000a00 */
[----:B------:R-:W-:Y:S02]  /*2ff60*/  LOP3.LUT R71, R121, R126, RZ, 0xfc, !PT ;  /* 0x0000007e79477212 */ /* 0x000fe400078efcff */
[----:B------:R-:W-:-:S04]  /*2ff70*/  SEL R121, RZ, 0x1, !P2 ;  /* 0x00000001ff797807 */ /* 0x000fc80005000000 */
[----:B------:R-:W-:Y:S01]  /*2ff80*/  LOP3.LUT R70, R120, R121, RZ, 0xfc, !PT ;  /* 0x0000007978467212 */ /* 0x000fe200078efcff */
[----:B0-----:R-:W-:-:S05]  /*2ff90*/  IMAD.WIDE.U32 R68, R115, 0x8, R68 ;  /* 0x0000000873447825 */ /* 0x001fca00078e0044 */
[----:B------:R2:W-:Y:S01]  /*2ffa0*/  STG.E.64 desc[UR8][R68.64], R70 ;  /* 0x0000004644007986 */ /* 0x0005e2000c101b08 */
[----:B------:R-:W-:Y:S05]  /*2ffb0*/  @!P1 BRA `(.L_x_3876) ;  /* 0x0000000000509947 */ /* 0x000fea0003800000 */
[----:B--2---:R-:W-:Y:S02]  /*2ffc0*/  SHF.L.U32 R68, R12, 0x10, RZ ;  /* 0x000000100c447819 */ /* 0x004fe400000006ff */
[----:B------:R-:W-:Y:S02]  /*2ffd0*/  LOP3.LUT R120, R9, 0xff, RZ, 0xc0, !PT ;  /* 0x000000ff09787812 */ /* 0x000fe400078ec0ff */
[----:B------:R-:W-:Y:S02]  /*2ffe0*/  LOP3.LUT R69, R68, 0xff0000, RZ, 0xc0, !PT ;  /* 0x00ff000044457812 */ /* 0x000fe400078ec0ff */
[----:B------:R-:W-:Y:S01]  /*2fff0*/  LOP3.LUT R68, R13, 0xffff, RZ, 0xc0, !PT ;  /* 0x0000ffff0d447812 */ /* 0x000fe200078ec0ff */
[----:B------:R-:W-:Y:S01]  /*30000*/  IMAD.WIDE.U32 R120, R120, 0x1000000, RZ ;  /* 0x0100000078787825 */ /* 0x000fe200078e00ff */
[----:B------:R-:W-:Y:S02]  /*30010*/  LOP3.LUT R116, R8, 0xff, RZ, 0xc0, !PT ;  /* 0x000000ff08747812 */ /* 0x000fe400078ec0ff */
[----:B------:R-:W-:-:S02]  /*30020*/  PRMT R68, R69, 0x4210, R68 ;  /* 0x0000421045447816 */ /* 0x000fc40000000044 */
[----:B------:R-:W-:Y:S01]  /*30030*/  PRMT R69, R11, 0x7104, RZ ;  /* 0x000071040b457816 */ /* 0x000fe200000000ff */
[----:B------:R-:W-:Y:S01]  /*30040*/  IMAD.WIDE.U32 R116, R116, 0x10000, RZ ;  /* 0x0001000074747825 */ /* 0x000fe200078e00ff */
[----:B------:R-:W-:Y:S02]  /*30050*/  LOP3.LUT R70, R7, 0xff, RZ, 0xc0, !PT ;  /* 0x000000ff07467812 */ /* 0x000fe400078ec0ff */
[----:B------:R-:W-:Y:S02]  /*30060*/  LOP3.LUT R71, R68, 0xff00, R69, 0xf8, !PT ;  /* 0x0000ff0044477812 */ /* 0x000fe400078ef845 */
[----:B------:R-:W0:Y:S02]  /*30070*/  LDC.64 R68, c[0x0][0x3b8] ;  /* 0x0000ee00ff447b82 */ /* 0x000e240000000a00 */
[----:B------:R-:W-:Y:S01]  /*30080*/  LOP3.LUT R123, R71, 0xff, R10, 0xf8, !PT ;  /* 0x000000ff477b7812 */ /* 0x000fe200078ef80a */
[----:B------:R-:W-:-:S03]  /*30090*/  IMAD.WIDE.U32 R70, R70, 0x100, RZ ;  /* 0x0000010046467825 */ /* 0x000fc600078e00ff */
[----:B------:R-:W-:Y:S02]  /*300a0*/  LOP3.LUT R123, R117, R123, R121, 0xfe, !PT ;  /* 0x0000007b757b7212 */ /* 0x000fe400078efe79 */
[----:B------:R-:W-:Y:S02]  /*300b0*/  LOP3.LUT R117, R70, R120, R116, 0xfe, !PT ;  /* 0x0000007846757212 */ /* 0x000fe400078efe74 */
[----:B------:R-:W-:Y:S02]  /*300c0*/  LOP3.LUT R71, R123, R71, RZ, 0xfc, !PT ;  /* 0x000000477b477212 */ /* 0x000fe400078efcff */
[----:B------:R-:W-:Y:S01]  /*300d0*/  LOP3.LUT R70, R117, 0xff, R6, 0xf8, !PT ;  /* 0x000000ff75467812 */ /* 0x000fe200078ef806 */
[----:B0-----:R-:W-:-:S05]  /*300e0*/  IMAD.WIDE.U32 R68, R115, 0x8, R68 ;  /* 0x0000000873447825 */ /* 0x001fca00078e0044 */
[----:B------:R3:W-:Y:S02]  /*300f0*/  STG.E.64 desc[UR8][R68.64], R70 ;  /* 0x0000004644007986 */ /* 0x0007e4000c101b08 */
.L_x_3876:
[----:B------:R-:W-:Y:S05]  /*30100*/  BSYNC.RECONVERGENT B0 ;  /* 0x0000000000007941 */ /* 0x000fea0003800200 */
.L_x_3875:
[----:B0123--:R-:W-:Y:S01]  /*30110*/  FADD.FTZ R68, RZ, R5 ;  /* 0x00000005ff447221 */ /* 0x00ffe20000010000 */
[C---:B------:R-:W-:Y:S01]  /*30120*/  ISETP.GE.U32.AND P1, PT, R3.reuse, 0x80, PT ;  /* 0x000000800300780c */ /* 0x040fe20003f26070 */
[----:B------:R-:W-:Y:S01]  /*30130*/  BSSY.RECONVERGENT B0, `(.L_x_3999) ;  /* 0x000009f000007945 */ /* 0x000fe20003800200 */
[----:B------:R-:W-:Y:S01]  /*30140*/  ISETP.GT.U32.AND P2, PT, R3, 0xff, PT ;  /* 0x000000ff0300780c */ /* 0x000fe20003f44070 */
[----:B------:R-:W-:Y:S01]  /*30150*/  FADD.FTZ R69, R79, R68 ;  /* 0x000000444f457221 */ /* 0x000fe20000010000 */
[C---:B------:R-:W-:Y:S02]  /*30160*/  ISETP.GT.U32.AND P3, PT, R3.reuse, 0x17f, PT ;  /* 0x0000017f0300780c */ /* 0x040fe40003f64070 */
[C---:B------:R-:W-:Y:S01]  /*30170*/  ISETP.GT.U32.AND P4, PT, R3.reuse, 0x1ff, PT ;  /* 0x000001ff0300780c */ /* 0x040fe20003f84070 */
        /* <DEDUP_REMOVED lines=47> */
[----:B0-----:R-:W-:Y:S02]  /*30470*/  FADD.FTZ R116, R115, R68 ;  /* 0x0000004473747221 */ /* 0x001fe40000010000 */
[----:B------:R-:W0:Y:S03]  /*30480*/  S2R R115, SR_TID.X ;  /* 0x0000000000737919 */ /* 0x000e260000002100 */
[----:B------:R-:W1:Y:S02]  /*30490*/  SHFL.BFLY PT, R117, R116, 0x10, 0x1f ;  /* 0x0e001f0074757f89 */ /* 0x000e6400000e0000 */
[----:B-1----:R-:W-:-:S04]  /*304a0*/  FADD.FTZ R117, R116, R117 ;  /* 0x0000007574757221 */ /* 0x002fc80000010000 */
[----:B------:R-:W-:Y:S01]  /*304b0*/  FMUL.FTZ R68, R74, R117 ;  /* 0x000000754a447220 */ /* 0x000fe20000410000 */
[----:B0-----:R-:W-:-:S03]  /*304c0*/  LOP3.LUT R121, R115, 0x1f, RZ, 0xc0, !PT ;  /* 0x0000001f73797812 */ /* 0x001fc600078ec0ff */
[--C-:B------:R-:W-:Y:S01]  /*304d0*/  FADD.FTZ R69, R5, -R68.reuse ;  /* 0x8000004405457221 */ /* 0x100fe20000010000 */
[--C-:B------:R-:W-:Y:S01]  /*304e0*/  FADD.FTZ R70, R79, -R68.reuse ;  /* 0x800000444f467221 */ /* 0x100fe20000010000 */
[----:B------:R-:W-:Y:S02]  /*304f0*/  FADD.FTZ R71, R81, -R68 ;  /* 0x8000004451477221 */ /* 0x000fe40000010000 */
[----:B------:R-:W-:-:S04]  /*30500*/  FFMA.FTZ R69, R69, R69, RZ ;  /* 0x0000004545457223 */ /* 0x000fc800000100ff */
[----:B------:R-:W-:Y:S01]  /*30510*/  FFMA.FTZ R69, R70, R70, R69 ;  /* 0x0000004646457223 */ /* 0x000fe20000010045 */
[----:B------:R-:W-:-:S04]  /*30520*/  FADD.FTZ R70, R80, -R68 ;  /* 0x8000004450467221 */ /* 0x000fc80000010000 */
        /* <DEDUP_REMOVED lines=12> */
[----:B------:R-:W-:-:S05]  /*305f0*/  FSEL R69, R69, RZ, P1 ;  /* 0x000000ff45457208 */ /* 0x000fca0000800000 */
[----:B------:R-:W-:-:S04]  /*30600*/  FFMA.FTZ R70, R70, R70, R69 ;  /* 0x0000004646467223 */ /* 0x000fc80000010045 */
        /* <DEDUP_REMOVED lines=12> */
[----:B------:R-:W-:Y:S01]  /*306d0*/  @P2 FFMA.FTZ R69, R71, R71, R70 ;  /* 0x0000004747452223 */ /* 0x000fe20000010046 */
[--C-:B------:R-:W-:Y:S01]  /*306e0*/  FADD.FTZ R70, R15, -R68.reuse ;  /* 0x800000440f467221 */ /* 0x100fe20000010000 */
[----:B------:R-:W-:Y:S01]  /*306f0*/  FADD.FTZ R71, R83, -R68 ;  /* 0x8000004453477221 */ /* 0x000fe20000010000 */
[----:B------:R-:W-:Y:S02]  /*30700*/  ISETP.GT.U32.AND P2, PT, R121, 0x3, PT ;  /* 0x000000037900780c */ /* 0x000fe40003f44070 */
        /* <DEDUP_REMOVED lines=16> */
[----:B------:R-:W-:Y:S02]  /*30810*/  LOP3.LUT P3, RZ, R115, 0x1f, RZ, 0xc0, !PT ;  /* 0x0000001f73ff7812 */ /* 0x000fe4000786c0ff */
        /* <DEDUP_REMOVED lines=15> */
[----:B------:R-:W-:-:S03]  /*30910*/  FADD.FTZ R71, R87, -R68 ;  /* 0x8000004457477221 */ /* 0x000fc60000010000 */
        /* <DEDUP_REMOVED lines=32> */
.L_x_4000:
[----:B------:R-:W-:Y:S05]  /*30b20*/  BSYNC.RECONVERGENT B0 ;  /* 0x0000000000007941 */ /* 0x000fea0003800200 */
.L_x_3999:
[----:B------:R-:W-:Y:S01]  /*30b30*/  BAR.SYNC.DEFER_BLOCKING 0x0 ;  /* 0x0000000000007b1d */ /* 0x000fe20000010000 */
[----:B0-----:R-:W-:Y:S01]  /*30b40*/  IMAD.MOV.U32 R70, RZ, RZ, RZ ;  /* 0x000000ffff467224 */ /* 0x001fe200078e00ff */
[----:B------:R-:W-:-:S04]  /*30b50*/  CS2R R68, SRZ ;  /* 0x0000000000447805 */ /* 0x000fc8000001ff00 */
        /* <DEDUP_REMOVED lines=10> */
.L_x_4002:
[----:B------:R-:W-:Y:S05]  /*30c00*/  BSYNC.RECONVERGENT B0 ;  /* 0x0000000000007941 */ /* 0x000fea0003800200 */
.L_x_4001:
[----:B------:R-:W1:Y:S01]  /*30c10*/  SHFL.DOWN PT, R71, R70, 0x2, 0x1f ;  /* 0x08401f0046477f89 */ /* 0x000e6200000e0000 */
[-C--:B------:R-:W-:Y:S01]  /*30c20*/  I2FP.F32.S32 R121, R70.reuse ;  /* 0x0000004600797245 */ /* 0x080fe20000201400 */
[----:B------:R-:W-:Y:S01]  /*30c30*/  BSSY.RECONVERGENT B0, `(.L_x_4003) ;  /* 0x0000063000007945 */ /* 0x000fe20003800200 */
[----:B------:R-:W-:Y:S01]  /*30c40*/  ISETP.NE.AND P2, PT, RZ, UR7, PT ;  /* 0x00000007ff007c0c */ /* 0x000fe2000bf45270 */
[----:B0-----:R-:W0:Y:S01]  /*30c50*/  SHFL.DOWN PT, R117, R68, 0x2, 0x1f ;  /* 0x08401f0044757f89 */ /* 0x001e2200000e0000 */
[----:B-1----:R-:W-:Y:S02]  /*30c60*/  I2FP.F32.S32 R116, R71 ;  /* 0x0000004700747245 */ /* 0x002fe40000201400 */
[----:B------:R-:W-:Y:S01]  /*30c70*/  IADD3 R71, PT, PT, R71, R70, RZ ;  /* 0x0000004647477210 */ /* 0x000fe20007ffe0ff */
[C---:B0-----:R-:W-:Y:S02]  /*30c80*/  FADD.FTZ R120, -R117.reuse, R68 ;  /* 0x0000004475787221 */ /* 0x041fe40000010100 */
[----:B------:R-:W-:Y:S01]  /*30c90*/  FMUL.FTZ R122, R117, R116 ;  /* 0x00000074757a7220 */ /* 0x000fe20000410000 */
[----:B------:R-:W-:Y:S01]  /*30ca0*/  I2FP.F32.S32 R70, R71 ;  /* 0x0000004700467245 */ /* 0x000fe20000201400 */
[----:B------:R-:W-:-:S02]  /*30cb0*/  FMUL.FTZ R120, R120, R120 ;  /* 0x0000007878787220 */ /* 0x000fc40000410000 */
[----:B------:R-:W-:Y:S02]  /*30cc0*/  FFMA.FTZ R117, R121, R68, R122 ;  /* 0x0000004479757223 */ /* 0x000fe4000001007a */
[----:B------:R-:W0:Y:S01]  /*30cd0*/  MUFU.RCP R122, R70 ;  /* 0x00000046007a7308 */ /* 0x000e220000001000 */
[----:B------:R-:W-:Y:S01]  /*30ce0*/  FMUL.FTZ R121, R120, R121 ;  /* 0x0000007978797220 */ /* 0x000fe20000410000 */
[----:B------:R-:W1:Y:S03]  /*30cf0*/  SHFL.DOWN PT, R68, R71, 0x1, 0x1f ;  /* 0x08201f0047447f89 */ /* 0x000e6600000e0000 */
[----:B------:R-:W-:Y:S01]  /*30d00*/  FMUL.FTZ R116, R121, R116 ;  /* 0x0000007479747220 */ /* 0x000fe20000410000 */
[----:B------:R-:W2:Y:S01]  /*30d10*/  SHFL.DOWN PT, R120, R69, 0x2, 0x1f ;  /* 0x08401f0045787f89 */ /* 0x000ea200000e0000 */
[----:B0-----:R-:W-:Y:S01]  /*30d20*/  FMUL.FTZ R117, R122, R117 ;  /* 0x000000757a757220 */ /* 0x001fe20000410000 */
[----:B-1----:R-:W-:Y:S01]  /*30d30*/  I2FP.F32.S32 R123, R68 ;  /* 0x00000044007b7245 */ /* 0x002fe20000201400 */
[----:B--2---:R-:W-:-:S03]  /*30d40*/  FADD.FTZ R121, R120, R69 ;  /* 0x0000004578797221 */ /* 0x004fc60000010000 */
[----:B------:R-:W0:Y:S01]  /*30d50*/  SHFL.DOWN PT, R120, R117, 0x1, 0x1f ;  /* 0x08201f0075787f89 */ /* 0x000e2200000e0000 */
[----:B------:R-:W-:Y:S01]  /*30d60*/  FFMA.FTZ R116, R122, R116, R121 ;  /* 0x000000747a747223 */ /* 0x000fe20000010079 */
[----:B------:R-:W-:-:S04]  /*30d70*/  IMAD.IADD R121, R71, 0x1, R68 ;  /* 0x0000000147797824 */ /* 0x000fc800078e0244 */
[----:B------:R-:W1:Y:S01]  /*30d80*/  SHFL.DOWN PT, R71, R116, 0x1, 0x1f ;  /* 0x08201f0074477f89 */ /* 0x000e6200000e0000 */
[----:B------:R-:W-:-:S04]  /*30d90*/  I2FP.F32.S32 R122, R121 ;  /* 0x00000079007a7245 */ /* 0x000fc80000201400 */
[----:B------:R-:W2:Y:S01]  /*30da0*/  MUFU.RCP R69, R122 ;  /* 0x0000007a00457308 */ /* 0x000ea20000001000 */
[----:B0-----:R-:W-:Y:S01]  /*30db0*/  FMUL.FTZ R121, R120, R123 ;  /* 0x0000007b78797220 */ /* 0x001fe20000410000 */
[----:B------:R-:W-:-:S03]  /*30dc0*/  FADD.FTZ R120, R117, -R120 ;  /* 0x8000007875787221 */ /* 0x000fc60000010000 */
[----:B------:R-:W-:Y:S01]  /*30dd0*/  FFMA.FTZ R68, R70, R117, R121 ;  /* 0x0000007546447223 */ /* 0x000fe20000010079 */
[----:B------:R-:W-:-:S03]  /*30de0*/  FMUL.FTZ R117, R120, R120 ;  /* 0x0000007878757220 */ /* 0x000fc60000410000 */
[C---:B--2---:R-:W-:Y:S01]  /*30df0*/  FMUL.FTZ R121, R69.reuse, R68 ;  /* 0x0000004445797220 */ /* 0x044fe20000410000 */
[----:B------:R-:W-:Y:S01]  /*30e00*/  FMUL.FTZ R70, R70, R117 ;  /* 0x0000007546467220 */ /* 0x000fe20000410000 */
[----:B-1----:R-:W-:Y:S01]  /*30e10*/  FADD.FTZ R68, R116, R71 ;  /* 0x0000004774447221 */ /* 0x002fe20000010000 */
[----:B------:R-:W0:Y:S02]  /*30e20*/  LDC R117, c[0x0][0x448] ;  /* 0x00011200ff757b82 */ /* 0x000e240000000800 */
[----:B------:R-:W-:Y:S01]  /*30e30*/  FMUL.FTZ R70, R70, R123 ;  /* 0x0000007b46467220 */ /* 0x000fe20000410000 */
[----:B------:R-:W1:Y:S01]  /*30e40*/  SHFL.IDX PT, R121, R121, RZ, 0x1f ;  /* 0x00001fff79797589 */ /* 0x000e6200000e0000 */
[----:B------:R-:W-:Y:S02]  /*30e50*/  MOV R123, UR6 ;  /* 0x00000006007b7c02 */ /* 0x000fe40008000f00 */
[----:B------:R-:W-:-:S06]  /*30e60*/  FFMA.FTZ R120, R69, R70, R68 ;  /* 0x0000004645787223 */ /* 0x000fcc0000010044 */
[----:B------:R-:W0:Y:S01]  /*30e70*/  SHFL.IDX PT, R120, R120, RZ, 0x1f ;  /* 0x00001fff78787589 */ /* 0x000e2200000e0000 */
[C---:B-1----:R-:W-:Y:S01]  /*30e80*/  FMUL.FTZ R68, R121.reuse, R121 ;  /* 0x0000007979447220 */ /* 0x042fe20000410000 */
[----:B------:R-:W-:-:S04]  /*30e90*/  FSEL R116, R121, RZ, !P2 ;  /* 0x000000ff79747208 */ /* 0x000fc80005000000 */
[----:B------:R-:W-:Y:S02]  /*30ea0*/  FSEL R122, R68, RZ, P2 ;  /* 0x000000ff447a7208 */ /* 0x000fe40001000000 */
[----:B------:R-:W-:Y:S01]  /*30eb0*/  ISETP.NE.AND P2, PT, R115, RZ, PT ;  /* 0x000000ff7300720c */ /* 0x000fe20003f45270 */
[----:B0-----:R-:W-:-:S04]  /*30ec0*/  FFMA.FTZ R117, R120, UR14, R117 ;  /* 0x0000000e78757c23 */ /* 0x001fc80008010075 */
[----:B------:R-:W-:-:S06]  /*30ed0*/  FADD.FTZ R117, R117, R122 ;  /* 0x0000007a75757221 */ /* 0x000fcc0000010000 */
[----:B------:R-:W0:Y:S02]  /*30ee0*/  MUFU.RSQ R117, R117 ;  /* 0x0000007500757308 */ /* 0x000e240000001400 */
[----:B------:R-:W1:Y:S08]  /*30ef0*/  @!P2 LDC.64 R70, c[0x0][0x3c0] ;  /* 0x0000f000ff46ab82 */ /* 0x000e700000000a00 */
[----:B------:R-:W2:Y:S01]  /*30f00*/  @!P2 LDC.64 R68, c[0x0][0x3c8] ;  /* 0x0000f200ff44ab82 */ /* 0x000ea20000000a00 */
[----:B-1----:R-:W-:-:S05]  /*30f10*/  @!P2 IMAD.WIDE R70, R123, 0x4, R70 ;  /* 0x000000047b46a825 */ /* 0x002fca00078e0246 */
[----:B------:R1:W-:Y:S01]  /*30f20*/  @!P2 STG.E desc[UR8][R70.64], R121 ;  /* 0x000000794600a986 */ /* 0x0003e2000c101908 */
[----:B--2---:R-:W-:-:S05]  /*30f30*/  @!P2 IMAD.WIDE R68, R123, 0x4, R68 ;  /* 0x000000047b44a825 */ /* 0x004fca00078e0244 */
[----:B0-----:R1:W-:Y:S01]  /*30f40*/  @!P2 STG.E desc[UR8][R68.64], R117 ;  /* 0x000000754400a986 */ /* 0x0013e2000c101908 */
[----:B------:R-:W-:Y:S05]  /*30f50*/  @!P1 BRA `(.L_x_4004) ;  /* 0x0000000000c09947 */ /* 0x000fea0003800000 */
[--C-:B-1----:R-:W-:Y:S01]  /*30f60*/  FADD.FTZ R68, R5, -R116.reuse ;  /* 0x8000007405447221 */ /* 0x102fe20000010000 */
[----:B-----5:R-:W-:Y:S02]  /*30f70*/  HADD2.F32 R123, -RZ, R64.H0_H0 ;  /* 0x20000040ff7b7230 */ /* 0x020fe40000004100 */
[--C-:B------:R-:W-:Y:S01]  /*30f80*/  FADD.FTZ R70, R80, -R116.reuse ;  /* 0x8000007450467221 */ /* 0x100fe20000010000 */
[--C-:B------:R-:W-:Y:S02]  /*30f90*/  HADD2.F32 R69, -RZ, R60.reuse.H0_H0 ;  /* 0x2000003cff457230 */ /* 0x100fe40000004100 */
[----:B------:R-:W-:Y:S01]  /*30fa0*/  FMUL.FTZ R68, R117, R68 ;  /* 0x0000004475447220 */ /* 0x000fe20000410000 */
[----:B------:R-:W-:Y:S02]  /*30fb0*/  HADD2.F32 R71, -RZ, R60.H1_H1 ;  /* 0x3000003cff477230 */ /* 0x000fe40000004100 */
[----:B------:R-:W-:Y:S01]  /*30fc0*/  FADD.FTZ R122, R99, -R116 ;  /* 0x80000074637a7221 */ /* 0x000fe20000010000 */
[----:B------:R-:W-:-:S02]  /*30fd0*/  HADD2.F32 R120, -RZ, R61.H0_H0 ;  /* 0x2000003dff787230 */ /* 0x000fc40000004100 */
[----:B------:R-:W-:Y:S01]  /*30fe0*/  FFMA.FTZ R123, R68, R123, R69 ;  /* 0x0000007b447b7223 */ /* 0x000fe20000010045 */
[----:B------:R-:W-:Y:S01]  /*30ff0*/  FADD.FTZ R68, R79, -R116 ;  /* 0x800000744f447221 */ /* 0x000fe20000010000 */
[----:B------:R-:W-:Y:S02]  /*31000*/  HADD2.F32 R69, -RZ, R64.H1_H1 ;  /* 0x30000040ff457230 */ /* 0x000fe40000004100 */
[----:B------:R-:W-:Y:S02]  /*31010*/  HADD2.F32 R121, -RZ, R61.H1_H1 ;  /* 0x3000003dff797230 */ /* 0x000fe40000004100 */
[C---:B------:R-:W-:Y:S01]  /*31020*/  FMUL.FTZ R68, R117.reuse, R68 ;  /* 0x0000004475447220 */ /* 0x040fe20000410000 */
[----:B------:R-:W-:Y:S02]  /*31030*/  HADD2.F32 R124, -RZ, R62.H1_H1 ;  /* 0x3000003eff7c7230 */ /* 0x000fe40000004100 */
[----:B------:R-:W-:Y:S02]  /*31040*/  HADD2.F32 R125, -RZ, R67.H1_H1 ;  /* 0x30000043ff7d7230 */ /* 0x000fe40000004100 */
[----:B------:R-:W-:Y:S01]  /*31050*/  FFMA.FTZ R68, R68, R69, R71 ;  /* 0x0000004544447223 */ /* 0x000fe20000010047 */
[----:B------:R-:W-:Y:S01]  /*31060*/  FMUL.FTZ R69, R117, R70 ;  /* 0x0000004675457220 */ /* 0x000fe20000410000 */
[----:B------:R-:W-:-:S02]  /*31070*/  HADD2.F32 R70, -RZ, R65.H0_H0 ;  /* 0x20000041ff467230 */ /* 0x000fc40000004100 */
[----:B------:R-:W-:Y:S01]  /*31080*/  HADD2.F32 R71, -RZ, R65.H1_H1 ;  /* 0x30000041ff477230 */ /* 0x000fe20000004100 */
[----:B------:R-:W-:Y:S01]  /*31090*/  F2FP.F16.F32.PACK_AB R68, R68, R123 ;  /* 0x0000007b4444723e */ /* 0x000fe200000000ff */
[----:B------:R-:W-:Y:S02]  /*310a0*/  HADD2.F32 R127, -RZ, R63.H1_H1 ;  /* 0x3000003fff7f7230 */ /* 0x000fe40000004100 */
[----:B------:R-:W-:Y:S01]  /*310b0*/  FFMA.FTZ R69, R69, R70, R120 ;  /* 0x0000004645457223 */ /* 0x000fe20000010078 */
[----:B------:R-:W-:-:S04]  /*310c0*/  FADD.FTZ R70, R89, -R116 ;  /* 0x8000007459467221 */ /* 0x000fc80000010000 */
[----:B------:R-:W-:-:S04]  /*310d0*/  FMUL.FTZ R70, R117, R70 ;  /* 0x0000004675467220 */ /* 0x000fc80000410000 */
[----:B------:R-:W-:Y:S01]  /*310e0*/  FFMA.FTZ R120, R70, R71, R121 ;  /* 0x0000004746787223 */ /* 0x000fe20000010079 */
[----:B------:R-:W-:Y:S01]  /*310f0*/  FADD.FTZ R70, R90, -R116 ;  /* 0x800000745a467221 */ /* 0x000fe20000010000 */
[----:B------:R-:W-:Y:S02]  /*31100*/  HADD2.F32 R71, -RZ, R66.H0_H0 ;  /* 0x20000042ff477230 */ /* 0x000fe40000004100 */
[----:B------:R-:W-:Y:S02]  /*31110*/  HADD2.F32 R121, -RZ, R62.H0_H0 ;  /* 0x2000003eff797230 */ /* 0x000fe40000004100 */
[----:B------:R-:W-:Y:S01]  /*31120*/  FMUL.FTZ R70, R117, R70 ;  /* 0x0000004675467220 */ /* 0x000fe20000410000 */
[----:B------:R-:W-:-:S03]  /*31130*/  F2FP.F16.F32.PACK_AB R69, R120, R69 ;  /* 0x000000457845723e */ /* 0x000fc600000000ff */
[----:B------:R-:W-:Y:S01]  /*31140*/  FFMA.FTZ R70, R70, R71, R121 ;  /* 0x0000004746467223 */ /* 0x000fe20000010079 */
[----:B------:R-:W-:Y:S01]  /*31150*/  FMUL.FTZ R121, R117, R122 ;  /* 0x0000007a75797220 */ /* 0x000fe20000410000 */
[----:B------:R-:W-:-:S05]  /*31160*/  HADD2.F32 R122, -RZ, R66.H1_H1 ;  /* 0x30000042ff7a7230 */ /* 0x000fca0000004100 */
[----:B------:R-:W-:Y:S01]  /*31170*/  FFMA.FTZ R121, R121, R122, R124 ;  /* 0x0000007a79797223 */ /* 0x000fe2000001007c */
[----:B------:R-:W-:Y:S01]  /*31180*/  FADD.FTZ R122, R100, -R116 ;  /* 0x80000074647a7221 */ /* 0x000fe20000010000 */
[----:B------:R-:W-:-:S03]  /*31190*/  HADD2.F32 R124, -RZ, R63.H0_H0 ;  /* 0x2000003fff7c7230 */ /* 0x000fc60000004100 */
[----:B------:R-:W-:Y:S01]  /*311a0*/  F2FP.F16.F32.PACK_AB R70, R121, R70 ;  /* 0x000000467946723e */ /* 0x000fe200000000ff */
[----:B------:R-:W-:Y:S01]  /*311b0*/  FMUL.FTZ R71, R117, R122 ;  /* 0x0000007a75477220 */ /* 0x000fe20000410000 */
[----:B------:R-:W0:Y:S01]  /*311c0*/  LDC.64 R120, c[0x0][0x428] ;  /* 0x00010a00ff787b82 */ /* 0x000e220000000a00 */
[----:B------:R-:W-:-:S05]  /*311d0*/  HADD2.F32 R122, -RZ, R67.H0_H0 ;  /* 0x20000043ff7a7230 */ /* 0x000fca0000004100 */
[----:B------:R-:W-:Y:S01]  /*311e0*/  FFMA.FTZ R71, R71, R122, R124 ;  /* 0x0000007a47477223 */ /* 0x000fe2000001007c */
[----:B------:R-:W-:-:S04]  /*311f0*/  FADD.FTZ R122, R109, -R116 ;  /* 0x800000746d7a7221 */ /* 0x000fc80000010000 */
[----:B------:R-:W-:-:S04]  /*31200*/  FMUL.FTZ R122, R117, R122 ;  /* 0x0000007a757a7220 */ /* 0x000fc80000410000 */
[----:B------:R-:W-:-:S05]  /*31210*/  FFMA.FTZ R122, R122, R125, R127 ;  /* 0x0000007d7a7a7223 */ /* 0x000fca000001007f */
[----:B------:R-:W-:Y:S01]  /*31220*/  F2FP.F16.F32.PACK_AB R71, R122, R71 ;  /* 0x000000477a47723e */ /* 0x000fe200000000ff */
[----:B0-----:R-:W-:-:S04]  /*31230*/  IMAD.WIDE.U32 R120, R4, 0x10, R120 ;  /* 0x0000001004787825 */ /* 0x001fc800078e0078 */
[----:B------:R-:W-:Y:S01]  /*31240*/  VIADD R4, R4, 0x80 ;  /* 0x0000008004047836 */ /* 0x000fe20000000000 */
[----:B------:R0:W-:Y:S06]  /*31250*/  STG.E.128 desc[UR8][R120.64], R68 ;  /* 0x0000004478007986 */ /* 0x0001ec000c101d08 */
.L_x_4004:
[----:B------:R-:W-:Y:S05]  /*31260*/  BSYNC.RECONVERGENT B0 ;  /* 0x0000000000007941 */ /* 0x000fea0003800200 */
.L_x_4003:
[----:B------:R-:W-:Y:S01]  /*31270*/  LOP3.LUT P1, RZ, R78, 0x100, RZ, 0xc0, !PT ;  /* 0x000001004eff7812 */ /* 0x000fe2000782c0ff */
[----:B------:R-:W-:-:S12]  /*31280*/  BSSY.RECONVERGENT B0, `(.L_x_4005) ;  /* 0x0000032000007945 */ /* 0x000fd80003800200 */
[----:B------:R-:W-:Y:S05]  /*31290*/  @!P1 BRA `(.L_x_4006) ;  /* 0x0000000000c09947 */ /* 0x000fea0003800000 */
[--C-:B01----:R-:W-:Y:S01]  /*312a0*/  FADD.FTZ R68, R14, -R116.reuse ;  /* 0x800000740e447221 */ /* 0x103fe20000010000 */
        /* <DEDUP_REMOVED lines=44> */
[C---:B0-----:R-:W-:Y:S01]  /*31570*/  IMAD.WIDE.U32 R120, R4.reuse, 0x10, R120 ;  /* 0x0000001004787825 */ /* 0x041fe200078e0078 */
[----:B------:R-:W-:-:S04]  /*31580*/  IADD3 R4, PT, PT, R4, 0x80, RZ ;  /* 0x0000008004047810 */ /* 0x000fc80007ffe0ff */
[----:B------:R2:W-:Y:S03]  /*31590*/  STG.E.128 desc[UR8][R120.64], R68 ;  /* 0x0000004478007986 */ /* 0x0005e6000c101d08 */
.L_x_4006:
[----:B------:R-:W-:Y:S05]  /*315a0*/  BSYNC.RECONVERGENT B0 ;  /* 0x0000000000007941 */ /* 0x000fea0003800200 */
.L_x_4005:
[----:B------:R-:W-:Y:S01]  /*315b0*/  LOP3.LUT P1, RZ, R78, 0x80, RZ, 0xc0, !PT ;  /* 0x000000804eff7812 */ /* 0x000fe2000782c0ff */
[----:B------:R-:W-:-:S12]  /*315c0*/  BSSY.RECONVERGENT B0, `(.L_x_4007) ;  /* 0x0000032000007945 */ /* 0x000fd80003800200 */
[----:B------:R-:W-:Y:S05]  /*315d0*/  @!P1 BRA `(.L_x_4008) ;  /* 0x0000000000c09947 */ /* 0x000fea0003800000 */
[--C-:B012---:R-:W-:Y:S01]  /*315e0*/  FADD.FTZ R68, R15, -R116.reuse ;  /* 0x800000740f447221 */ /* 0x107fe20000010000 */
        /* <DEDUP_REMOVED lines=47> */
.L_x_4008:
[----:B------:R-:W-:Y:S05]  /*318e0*/  BSYNC.RECONVERGENT B0 ;  /* 0x0000000000007941 */ /* 0x000fea0003800200 */
.L_x_4007:
[----:B------:R-:W-:Y:S01]  /*318f0*/  LOP3.LUT P1, RZ, R78, 0x40, RZ, 0xc0, !PT ;  /* 0x000000404eff7812 */ /* 0x000fe2000782c0ff */
[----:B------:R-:W-:-:S12]  /*31900*/  BSSY.RECONVERGENT B0, `(.L_x_4009) ;  /* 0x0000032000007945 */ /* 0x000fd80003800200 */
[----:B------:R-:W-:Y:S05]  /*31910*/  @!P1 BRA `(.L_x_4010) ;  /* 0x0000000000c09947 */ /* 0x000fea0003800000 */
[--C-:B0123--:R-:W-:Y:S01]  /*31920*/  FADD.FTZ R68, R16, -R116.reuse ;  /* 0x8000007410447221 */ /* 0x10ffe20000010000 */
        /* <DEDUP_REMOVED lines=47> */
.L_x_4010:
[----:B------:R-:W-:Y:S05]  /*31c20*/  BSYNC.RECONVERGENT B0 ;  /* 0x0000000000007941 */ /* 0x000fea0003800200 */
.L_x_4009:
[----:B------:R-:W-:Y:S04]  /*31c30*/  BSSY.RECONVERGENT B0, `(.L_x_4011) ;  /* 0x0000031000007945 */ /* 0x000fe80003800200 */
[----:B------:R-:W-:Y:S05]  /*31c40*/  @!P0 BRA `(.L_x_4012) ;  /* 0x0000000000bc8947 */ /* 0x000fea0003800000 */
[--C-:B01234-:R-:W-:Y:S01]  /*31c50*/  FADD.FTZ R68, R17, -R116.reuse ;  /* 0x8000007411447221 */ /* 0x11ffe20000010000 */
[----:B-----5:R-:W-:Y:S02]  /*31c60*/  HADD2.F32 R121, -RZ, R32.H0_H0 ;  /* 0x20000020ff797230 */ /* 0x020fe40000004100 */
[----:B------:R-:W-:Y:S01]  /*31c70*/  FADD.FTZ R70, R88, -R116 ;  /* 0x8000007458467221 */ /* 0x000fe20000010000 */
[--C-:B------:R-:W-:Y:S02]  /*31c80*/  HADD2.F32 R69, -RZ, R28.reuse.H0_H0 ;  /* 0x2000001cff457230 */ /* 0x100fe40000004100 */
[C---:B------:R-:W-:Y:S01]  /*31c90*/  FMUL.FTZ R68, R117.reuse, R68 ;  /* 0x0000004475447220 */ /* 0x040fe20000410000 */
[----:B------:R-:W-:Y:S02]  /*31ca0*/  HADD2.F32 R71, -RZ, R28.H1_H1 ;  /* 0x3000001cff477230 */ /* 0x000fe40000004100 */
[----:B------:R-:W-:Y:S01]  /*31cb0*/  FMUL.FTZ R70, R117, R70 ;  /* 0x0000004675467220 */ /* 0x000fe20000410000 */
[----:B------:R-:W-:-:S02]  /*31cc0*/  HADD2.F32 R122, -RZ, R29.H1_H1 ;  /* 0x3000001dff7a7230 */ /* 0x000fc40000004100 */
[----:B------:R-:W-:Y:S01]  /*31cd0*/  FFMA.FTZ R121, R68, R121, R69 ;  /* 0x0000007944797223 */ /* 0x000fe20000010045 */
[----:B------:R-:W-:Y:S01]  /*31ce0*/  FADD.FTZ R68, R87, -R116 ;  /* 0x8000007457447221 */ /* 0x000fe20000010000 */
[----:B------:R-:W-:Y:S02]  /*31cf0*/  HADD2.F32 R69, -RZ, R32.H1_H1 ;  /* 0x30000020ff457230 */ /* 0x000fe40000004100 */
[----:B------:R-:W-:Y:S02]  /*31d00*/  HADD2.F32 R123, -RZ, R30.H0_H0 ;  /* 0x2000001eff7b7230 */ /* 0x000fe40000004100 */
[----:B------:R-:W-:Y:S01]  /*31d10*/  FMUL.FTZ R68, R117, R68 ;  /* 0x0000004475447220 */ /* 0x000fe20000410000 */
[--C-:B------:R-:W-:Y:S02]  /*31d20*/  HADD2.F32 R124, -RZ, R31.reuse.H0_H0 ;  /* 0x2000001fff7c7230 */ /* 0x100fe40000004100 */
[----:B------:R-:W-:Y:S02]  /*31d30*/  HADD2.F32 R125, -RZ, R31.H1_H1 ;  /* 0x3000001fff7d7230 */ /* 0x000fe40000004100 */
[----:B------:R-:W-:Y:S01]  /*31d40*/  FFMA.FTZ R68, R68, R69, R71 ;  /* 0x0000004544447223 */ /* 0x000fe20000010047 */
[----:B------:R-:W-:-:S02]  /*31d50*/  HADD2.F32 R69, -RZ, R33.H0_H0 ;  /* 0x20000021ff457230 */ /* 0x000fc40000004100 */
[----:B------:R-:W-:Y:S02]  /*31d60*/  HADD2.F32 R71, -RZ, R29.H0_H0 ;  /* 0x2000001dff477230 */ /* 0x000fe40000004100 */
[----:B------:R-:W-:-:S03]  /*31d70*/  F2FP.F16.F32.PACK_AB R68, R68, R121 ;  /* 0x000000794444723e */ /* 0x000fc600000000ff */
[----:B------:R-:W-:Y:S01]  /*31d80*/  FFMA.FTZ R120, R70, R69, R71 ;  /* 0x0000004546787223 */ /* 0x000fe20000010047 */
[----:B------:R-:W-:Y:S01]  /*31d90*/  FADD.FTZ R70, R97, -R116 ;  /* 0x8000007461467221 */ /* 0x000fe20000010000 */
[----:B------:R-:W-:-:S03]  /*31da0*/  HADD2.F32 R71, -RZ, R34.H0_H0 ;  /* 0x20000022ff477230 */ /* 0x000fc60000004100 */
[----:B------:R-:W-:Y:S01]  /*31db0*/  FMUL.FTZ R69, R117, R70 ;  /* 0x0000004675457220 */ /* 0x000fe20000410000 */
[----:B------:R-:W-:-:S05]  /*31dc0*/  HADD2.F32 R70, -RZ, R33.H1_H1 ;  /* 0x30000021ff467230 */ /* 0x000fca0000004100 */
[----:B------:R-:W-:Y:S01]  /*31dd0*/  FFMA.FTZ R69, R69, R70, R122 ;  /* 0x0000004645457223 */ /* 0x000fe2000001007a */
[--C-:B------:R-:W-:Y:S01]  /*31de0*/  FADD.FTZ R70, R98, -R116.reuse ;  /* 0x8000007462467221 */ /* 0x100fe20000010000 */
[----:B------:R-:W-:-:S03]  /*31df0*/  FADD.FTZ R122, R107, -R116 ;  /* 0x800000746b7a7221 */ /* 0x000fc60000010000 */
[C---:B------:R-:W-:Y:S01]  /*31e00*/  FMUL.FTZ R70, R117.reuse, R70 ;  /* 0x0000004675467220 */ /* 0x040fe20000410000 */
[----:B------:R-:W-:Y:S01]  /*31e10*/  FMUL.FTZ R122, R117, R122 ;  /* 0x0000007a757a7220 */ /* 0x000fe20000410000 */
[----:B------:R-:W-:Y:S02]  /*31e20*/  F2FP.F16.F32.PACK_AB R69, R69, R120 ;  /* 0x000000784545723e */ /* 0x000fe400000000ff */
[----:B------:R-:W-:Y:S01]  /*31e30*/  FFMA.FTZ R70, R70, R71, R123 ;  /* 0x0000004746467223 */ /* 0x000fe2000001007b */
[----:B------:R-:W-:Y:S02]  /*31e40*/  HADD2.F32 R123, -RZ, R34.H1_H1 ;  /* 0x30000022ff7b7230 */ /* 0x000fe40000004100 */
[----:B------:R-:W-:-:S05]  /*31e50*/  HADD2.F32 R71, -RZ, R30.H1_H1 ;  /* 0x3000001eff477230 */ /* 0x000fca0000004100 */
[----:B------:R-:W-:Y:S01]  /*31e60*/  FFMA.FTZ R123, R122, R123, R71 ;  /* 0x0000007b7a7b7223 */ /* 0x000fe20000010047 */
[--C-:B------:R-:W-:Y:S01]  /*31e70*/  FADD.FTZ R122, R108, -R116.reuse ;  /* 0x800000746c7a7221 */ /* 0x100fe20000010000 */
[----:B------:R-:W-:-:S03]  /*31e80*/  FADD.FTZ R116, R113, -R116 ;  /* 0x8000007471747221 */ /* 0x000fc60000010000 */
[C---:B------:R-:W-:Y:S01]  /*31e90*/  FMUL.FTZ R71, R117.reuse, R122 ;  /* 0x0000007a75477220 */ /* 0x040fe20000410000 */
[----:B------:R-:W-:Y:S01]  /*31ea0*/  FMUL.FTZ R116, R117, R116 ;  /* 0x0000007475747220 */ /* 0x000fe20000410000 */
[--C-:B------:R-:W-:Y:S01]  /*31eb0*/  HADD2.F32 R122, -RZ, R35.reuse.H0_H0 ;  /* 0x20000023ff7a7230 */ /* 0x100fe20000004100 */
[----:B------:R-:W-:Y:S01]  /*31ec0*/  F2FP.F16.F32.PACK_AB R70, R123, R70 ;  /* 0x000000467b46723e */ /* 0x000fe200000000ff */
[----:B------:R-:W-:-:S03]  /*31ed0*/  HADD2.F32 R117, -RZ, R35.H1_H1 ;  /* 0x30000023ff757230 */ /* 0x000fc60000004100 */
[----:B------:R-:W-:Y:S02]  /*31ee0*/  FFMA.FTZ R71, R71, R122, R124 ;  /* 0x0000007a47477223 */ /* 0x000fe4000001007c */
[----:B------:R-:W-:-:S05]  /*31ef0*/  FFMA.FTZ R116, R116, R117, R125 ;  /* 0x0000007574747223 */ /* 0x000fca000001007d */
[----:B------:R-:W-:Y:S02]  /*31f00*/  F2FP.F16.F32.PACK_AB R71, R116, R71 ;  /* 0x000000477447723e */ /* 0x000fe400000000ff */
[----:B------:R-:W0:Y:S02]  /*31f10*/  LDC.64 R116, c[0x0][0x428] ;  /* 0x00010a00ff747b82 */ /* 0x000e240000000a00 */
[----:B0-----:R-:W-:-:S05]  /*31f20*/  IMAD.WIDE.U32 R116, R4, 0x10, R116 ;  /* 0x0000001004747825 */ /* 0x001fca00078e0074 */
[----:B------:R0:W-:Y:S02]  /*31f30*/  STG.E.128 desc[UR8][R116.64], R68 ;  /* 0x0000004474007986 */ /* 0x0001e4000c101d08 */
.L_x_4012:
[----:B------:R-:W-:Y:S05]  /*31f40*/  BSYNC.RECONVERGENT B0 ;  /* 0x0000000000007941 */ /* 0x000fea0003800200 */
.L_x_4011:
[----:B------:R-:W-:Y:S02]  /*31f50*/  UIADD3 UR6, UPT, UPT, UR6, UR16, URZ ;  /* 0x0000001006067290 */ /* 0x000fe4000fffe0ff */
[----:B------:R-:W-:Y:S02]  /*31f60*/  UPLOP3.LUT UP1, UPT, UPT, UPT, UP1, 0x40, 0x4 ;  /* 0x000000000004789c */ /* 0x000fe40003f2e810 */
[----:B------:R-:W-:-:S09]  /*31f70*/  UISETP.GE.AND UP0, UPT, UR6, UR17, UPT ;  /* 0x000000110600728c */ /* 0x000fd2000bf06270 */
[----:B------:R-:W-:Y:S05]  /*31f80*/  BRA.U !UP0, `(.L_x_4013) ;  /* 0xfffffced08947547 */ /* 0x000fea000b83ffff */
[----:B------:R-:W-:Y:S05]  /*31f90*/  EXIT ;  /* 0x000000000000794d */ /* 0x000fea0003800000 */
.L_x_4014:
        /* <DEDUP_REMOVED lines=14> */
.L_x_22314:


//--------------------- .text._ZN10layer_norm31ln_parallel_residual_fwd_kernelINS_13Kernel_traitsI6__halfS2_S2_S2_fjLj5120ELj1ELj1ELj4ELj16ENS_18Kernel_traits_baseILj5120ES2_S2_S2_S2_fjLj128EEEEELb1ELb1ELb1EEEvNS_9FwdParamsE --------------------------
	.section	.text._ZN10layer_norm31ln_parallel_residual_fwd_kernelINS_13Kernel_traitsI6__halfS2_S2_S2_fjLj5120ELj1ELj1ELj4ELj16ENS_18Kernel_traits_baseILj5120ES2_S2_S2_S2_fjLj128EEEEELb1ELb1ELb1EEEvNS_9FwdParamsE,"ax",@progbits
	.align	128
        .global         _ZN10layer_norm31ln_parallel_residual_fwd_kernelINS_13Kernel_traitsI6__halfS2_S2_S2_fjLj5120ELj1ELj1ELj4ELj16ENS_18Kernel_traits_baseILj5120ES2_S2_S2_S2_fjLj128EEEEELb1ELb1ELb1EEEvNS_9FwdParamsE
        .type           _ZN10layer_norm31ln_parallel_residual_fwd_kernelINS_13Kernel_traitsI6__halfS2_S2_S2_fjLj5120ELj1ELj1ELj4ELj16ENS_18Kernel_traits_baseILj5120ES2_S2_S2_S2_fjLj128EEEEELb1ELb1ELb1EEEvNS_9FwdParamsE,@function
        .size           _ZN10layer_norm31ln_parallel_residual_fwd_kernelINS_13Kernel_traitsI6__halfS2_S2_S2_fjLj5120ELj1ELj1ELj4ELj16ENS_18Kernel_traits_baseILj5120ES2_S2_S2_S2_fjLj128EEEEELb1ELb1ELb1EEEvNS_9FwdParamsE,(.L_x_22315 - _ZN10layer_norm31ln_parallel_residual_fwd_kernelINS_13Kernel_traitsI6__halfS2_S2_S2_fjLj5120ELj1ELj1ELj4ELj16ENS_18Kernel_traits_baseILj5120ES2_S2_S2_S2_fjLj128EEEEELb1ELb1ELb1EEEvNS_9FwdParamsE)
        .other          _ZN10layer_norm31ln_parallel_residual_fwd_kernelINS_13Kernel_traitsI6__halfS2_S2_S2_fjLj5120ELj1ELj1ELj4ELj16ENS_18Kernel_traits_baseILj5120ES2_S2_S2_S2_fjLj128EEEEELb1ELb1ELb1EEEvNS_9FwdParamsE,@"STO_CUDA_ENTRY STV_DEFAULT"
_ZN10layer_norm31ln_parallel_residual_fwd_kernelINS_13Kernel_traitsI6__halfS2_S2_S2_fjLj5120ELj1ELj1ELj4ELj16ENS_18Kernel_traits_baseILj5120ES2_S2_S2_S2_fjLj128EEEEELb1ELb1ELb1EEEvNS_9FwdParamsE:
.text._ZN10layer_norm31ln_parallel_residual_fwd_kernelINS_13Kernel_traitsI6__halfS2_S2_S2_fjLj5120ELj1ELj1ELj4ELj16ENS_18Kernel_traits_baseILj5120ES2_S2_S2_S2_fjLj128EEEEELb1ELb1ELb1EEEvNS_9FwdParamsE:
        /* <DEDUP_REMOVED lines=15> */
[----:B------:R-:W3:Y:S01]  /*00f0*/  LDCU.64 UR10, c[0x0][0x450] ;  /* 0x00008a00ff0a77ac */ /* 0x000ee20008000a00 */
[----:B0-----:R-:W-:Y:S01]  /*0100*/  ISETP.NE.AND P0, PT, RZ, UR4, PT ;  /* 0x00000004ff007c0c */ /* 0x001fe2000bf05270 */
[----:B------:R-:W0:Y:S01]  /*0110*/  @P1 LDC.64 R10, c[0x0][0x438] ;  /* 0x00010e00ff0a1b82 */ /* 0x000e220000000a00 */
[----:B------:R0:W5:Y:S01]  /*0120*/  @P1 LDG.E.128 R32, desc[UR8][R6.64+0x2000] ;  /* 0x0020000806201981 */ /* 0x000162000c1e1d00 */
[----:B------:R-:W-:Y:S01]  /*0130*/  @!P1 IMAD.WIDE.U32 R8, R98, 0x10, R8 ;  /* 0x0000001062089825 */ /* 0x000fe200078e0008 */
[----:B------:R-:W4:Y:S09]  /*0140*/  LDCU UR4, c[0x0][0x384] ;  /* 0x00007080ff0477ac */ /* 0x000f320008000800 */
[----:B-1----:R-:W-:Y:S01]  /*0150*/  @P0 MOV R4, R87 ;  /* 0x0000005700040202 */ /* 0x002fe20000000f00 */
[----:B--2---:R-:W-:-:S02]  /*0160*/  @P0 IMAD.MOV.U32 R5, RZ, RZ, R12 ;  /* 0x000000ffff050224 */ /* 0x004fc400078e000c */
[----:B---3--:R-:W-:Y:S02]  /*0170*/  IMAD.U32 R2, RZ, RZ, UR10 ;  /* 0x0000000aff027e24 */ /* 0x008fe4000f8e00ff */
[----:B------:R-:W-:Y:S02]  /*0180*/  IMAD.U32 R3, RZ, RZ, UR11 ;  /* 0x0000000bff037e24 */ /* 0x000fe4000f8e00ff */
[----:B------:R-:W5:Y:S04]  /*0190*/  @P0 LDG.E.64 R4, desc[UR8][R4.64] ;  /* 0x0000000804040981 */ /* 0x000f68000c1e1b00 */
[----:B------:R-:W5:Y:S01]  /*01a0*/  @P0 LDG.E.64 R2, desc[UR8][R2.64] ;  /* 0x0000000802020981 */ /* 0x000f62000c1e1b00 */
[----:B------:R-:W4:Y:S01]  /*01b0*/  S2UR UR18, SR_CTAID.X ;  /* 0x00000000001279c3 */ /* 0x000f220000002500 */
[----:B0-----:R-:W-:-:S05]  /*01c0*/  @P1 IMAD.WIDE.U32 R6, R98, 0x10, R10 ;  /* 0x0000001062061825 */ /* 0x001fca00078e000a */
[----:B------:R-:W5:Y:S04]  /*01d0*/  @P1 LDG.E.128 R36, desc[UR8][R6.64] ;  /* 0x0000000806241981 */ /* 0x000f68000c1e1d00 */
[----:B------:R-:W5:Y:S04]  /*01e0*/  @P1 LDG.E.128 R40, desc[UR8][R6.64+0x800] ;  /* 0x0008000806281981 */ /* 0x000f68000c1e1d00 */
[----:B------:R-:W5:Y:S04]  /*01f0*/  @P1 LDG.E.128 R44, desc[UR8][R6.64+0x1000] ;  /* 0x00100008062c1981 */ /* 0x000f68000c1e1d00 */
[----:B------:R-:W5:Y:S04]  /*0200*/  @P1 LDG.E.128 R48, desc[UR8][R6.64+0x1800] ;  /* 0x0018000806301981 */ /* 0x000f68000c1e1d00 */
[----:B------:R0:W5:Y:S04]  /*0210*/  @P1 LDG.E.128 R52, desc[UR8][R6.64+0x2000] ;  /* 0x0020000806341981 */ /* 0x000168000c1e1d00 */
[----:B------:R1:W5:Y:S04]  /*0220*/  @!P1 LDG.E.128 R16, desc[UR8][R8.64] ;  /* 0x0000000808109981 */ /* 0x000368000c1e1d00 */
[----:B------:R1:W5:Y:S04]  /*0230*/  @!P1 LDG.E.128 R20, desc[UR8][R8.64+0x800] ;  /* 0x0008000808149981 */ /* 0x000368000c1e1d00 */
[----:B------:R1:W5:Y:S04]  /*0240*/  @!P1 LDG.E.128 R24, desc[UR8][R8.64+0x1000] ;  /* 0x0010000808189981 */ /* 0x000368000c1e1d00 */
[----:B------:R1:W5:Y:S04]  /*0250*/  @!P1 LDG.E.128 R28, desc[UR8][R8.64+0x1800] ;  /* 0x00180008081c9981 */ /* 0x000368000c1e1d00 */
[----:B------:R1:W5:Y:S01]  /*0260*/  @!P1 LDG.E.128 R32, desc[UR8][R8.64+0x2000] ;  /* 0x0020000808209981 */ /* 0x000362000c1e1d00 */
[----:B----4-:R-:W-:Y:S01]  /*0270*/  UISETP.GE.AND UP0, UPT, UR18, UR4, UPT ;  /* 0x000000041200728c */ /* 0x010fe2000bf06270 */
[----:B0-----:R-:W0:Y:S05]  /*0280*/  @P0 LDC R7, c[0x0][0x460] ;  /* 0x00011800ff070b82 */ /* 0x001e2a0000000800 */
[----:B------:R-:W-:-:S13]  /*0290*/  PLOP3.LUT P2, PT, PT, PT, UP0, 0x80, 0x8 ;  /* 0x000000000008781c */ /* 0x000fda0003f4f008 */
[----:B-1----:R-:W-:Y:S05]  /*02a0*/  @P2 EXIT ;  /* 0x000000000000294d */ /* 0x002fea0003800000 */
[----:B------:R-:W1:Y:S01]  /*02b0*/  LDC R9, c[0x0][0x360] ;  /* 0x0000d800ff097b82 */ /* 0x000e620000000800 */
[----:B------:R-:W2:Y:S01]  /*02c0*/  LDCU.64 UR4, c[0x0][0x398] ;  /* 0x00007300ff0477ac */ /* 0x000ea20008000a00 */
[----:B0----5:R-:W-:Y:S02]  /*02d0*/  @P0 IADD3 R87, P2, PT, R4, R7, RZ ;  /* 0x0000000704570210 */ /* 0x021fe40007f5e0ff */
[----:B------:R-:W-:Y:S02]  /*02e0*/  @!P1 CS2R R38, SRZ ;  /* 0x0000000000269805 */ /* 0x000fe4000001ff00 */
[----:B------:R-:W-:Y:S02]  /*02f0*/  @P0 R2UR UR10, R2 ;  /* 0x00000000020a02ca */ /* 0x000fe400000e0000 */
[----:B------:R-:W-:Y:S02]  /*0300*/  @!P1 CS2R R36, SRZ ;  /* 0x0000000000249805 */ /* 0x000fe4000001ff00 */
[----:B------:R-:W-:Y:S01]  /*0310*/  @P0 R2UR UR11, R3 ;  /* 0x00000000030b02ca */ /* 0x000fe200000e0000 */
[----:B------:R-:W-:Y:S01]  /*0320*/  @P0 IMAD.X R12, RZ, RZ, R5, P2 ;  /* 0x000000ffff0c0224 */ /* 0x000fe200010e0605 */
[----:B------:R-:W-:-:S02]  /*0330*/  @!P1 CS2R R42, SRZ ;  /* 0x00000000002a9805 */ /* 0x000fc4000001ff00 */
[----:B------:R-:W-:Y:S02]  /*0340*/  @!P1 CS2R R40, SRZ ;  /* 0x0000000000289805 */ /* 0x000fe4000001ff00 */
[----:B------:R-:W-:Y:S02]  /*0350*/  @!P1 CS2R R46, SRZ ;  /* 0x00000000002e9805 */ /* 0x000fe4000001ff00 */
[----:B------:R-:W-:Y:S02]  /*0360*/  @!P1 CS2R R44, SRZ ;  /* 0x00000000002c9805 */ /* 0x000fe4000001ff00 */
[--C-:B------:R-:W-:Y:S02]  /*0370*/  SHF.R.U64 R7, R87, 0x2, R12.reuse ;  /* 0x0000000257077819 */ /* 0x100fe4000000120c */
[----:B------:R-:W-:Y:S02]  /*0380*/  @!P1 CS2R R50, SRZ ;  /* 0x0000000000329805 */ /* 0x000fe4000001ff00 */
[----:B------:R-:W-:-:S02]  /*0390*/  SHF.R.U32.HI R5, RZ, 0x2, R12 ;  /* 0x00000002ff057819 */ /* 0x000fc4000001160c */
[----:B------:R-:W-:Y:S02]  /*03a0*/  @!P1 CS2R R48, SRZ ;  /* 0x0000000000309805 */ /* 0x000fe4000001ff00 */
[----:B------:R-:W-:Y:S01]  /*03b0*/  LOP3.LUT R87, R87, 0x3, RZ, 0xc0, !PT ;  /* 0x0000000357577812 */ /* 0x000fe200078ec0ff */
[----:B------:R-:W-:Y:S01]  /*03c0*/  IMAD.HI.U32 R2, R7, -0x2daee0ad, RZ ;  /* 0xd2511f5307027827 */ /* 0x000fe200078e00ff */
[----:B------:R-:W-:Y:S01]  /*03d0*/  UIADD3 UR22, UPT, UPT, UR10, 0x1715609d, URZ ;  /* 0x1715609d0a167890 */ /* 0x000fe2000fffe0ff */
[----:B------:R-:W-:Y:S01]  /*03e0*/  @!P1 CS2R R54, SRZ ;  /* 0x0000000000369805 */ /* 0x000fe2000001ff00 */
[----:B--2---:R-:W-:Y:S01]  /*03f0*/  UISETP.NE.U32.AND UP0, UPT, UR4, URZ, UPT ;  /* 0x000000ff0400728c */ /* 0x004fe2000bf05070 */
[----:B------:R-:W-:Y:S02]  /*0400*/  @!P1 CS2R R52, SRZ ;  /* 0x0000000000349805 */ /* 0x000fe4000001ff00 */
[----:B------:R-:W-:Y:S01]  /*0410*/  LOP3.LUT R2, R2, UR11, RZ, 0x3c, !PT ;  /* 0x0000000b02027c12 */ /* 0x000fe2000f8e3cff */
[----:B------:R-:W-:Y:S01]  /*0420*/  UIADD3 UR4, UPT, UPT, UR10, -0x61c88647, URZ ;  /* 0x9e3779b90a047890 */ /* 0x000fe2000fffe0ff */
[----:B-1----:R-:W-:Y:S01]  /*0430*/  IMAD R6, R9, UR18, R98 ;  /* 0x0000001209067c24 */ /* 0x002fe2000f8e0262 */
[----:B------:R-:W-:Y:S01]  /*0440*/  UISETP.NE.AND.EX UP0, UPT, UR5, URZ, UPT, UP0 ;  /* 0x000000ff0500728c */ /* 0x000fe2000bf05300 */
[----:B------:R-:W-:Y:S01]  /*0450*/  IMAD R9, R7, -0x2daee0ad, RZ ;  /* 0xd2511f5307097824 */ /* 0x000fe200078e02ff */
[----:B------:R-:W-:Y:S01]  /*0460*/  UIADD3 UR5, UPT, UPT, UR11, -0x4498517b, URZ ;  /* 0xbb67ae850b057890 */ /* 0x000fe2000fffe0ff */
[----:B------:R-:W-:Y:S01]  /*0470*/  IMAD.HI.U32 R0, R6, -0x326172a9, RZ ;  /* 0xcd9e8d5706007827 */ /* 0x000fe200078e00ff */
[----:B------:R-:W-:-:S02]  /*0480*/  UIADD3 UR23, UPT, UPT, UR10, -0xe443238, URZ ;  /* 0xf1bbcdc80a177890 */ /* 0x000fc4000fffe0ff */
[----:B------:R-:W-:Y:S01]  /*0490*/  UIADD3 UR24, UPT, UPT, UR11, -0x695add53, URZ ;  /* 0x96a522ad0b187890 */ /* 0x000fe2000fffe0ff */
[----:B------:R-:W-:Y:S01]  /*04a0*/  IMAD R4, R6, -0x326172a9, RZ ;  /* 0xcd9e8d5706047824 */ /* 0x000fe200078e02ff */
[----:B------:R-:W-:Y:S01]  /*04b0*/  LOP3.LUT R0, R5, UR10, R0, 0x96, !PT ;  /* 0x0000000a05007c12 */ /* 0x000fe2000f8e9600 */
[----:B------:R-:W-:Y:S01]  /*04c0*/  IMAD.HI.U32 R3, R2, -0x326172a9, RZ ;  /* 0xcd9e8d5702037827 */ /* 0x000fe200078e00ff */
[----:B------:R-:W-:Y:S01]  /*04d0*/  PLOP3.LUT P0, PT, PT, PT, UP0, 0x80, 0x8 ;  /* 0x000000000008781c */ /* 0x000fe20003f0f008 */
[----:B------:R-:W-:Y:S02]  /*04e0*/  UPLOP3.LUT UP1, UPT, UPT, UPT, UPT, 0x40, 0x4 ;  /* 0x000000000004789c */ /* 0x000fe40003f2e870 */
[----:B------:R-:W-:Y:S01]  /*04f0*/  IMAD.HI.U32 R8, R0, -0x2daee0ad, RZ ;  /* 0xd2511f5300087827 */ /* 0x000fe200078e00ff */
[----:B------:R-:W-:Y:S01]  /*0500*/  LOP3.LUT R3, R4, UR4, R3, 0x96, !PT ;  /* 0x0000000404037c12 */ /* 0x000fe2000f8e9603 */
[----:B------:R-:W-:Y:S02]  /*0510*/  UIADD3 UR4, UPT, UPT, UR10, 0x3c6ef372, URZ ;  /* 0x3c6ef3720a047890 */ /* 0x000fe4000fffe0ff */
[----:B------:R-:W-:Y:S01]  /*0520*/  IMAD R11, R0, -0x2daee0ad, RZ ;  /* 0xd2511f53000b7824 */ /* 0x000fe200078e02ff */
[----:B------:R-:W-:Y:S01]  /*0530*/  LOP3.LUT R8, R9, UR5, R8, 0x96, !PT ;  /* 0x0000000509087c12 */ /* 0x000fe2000f8e9608 */
[----:B------:R-:W-:Y:S01]  /*0540*/  IMAD R9, R2, -0x326172a9, RZ ;  /* 0xcd9e8d5702097824 */ /* 0x000fe200078e02ff */
[----:B------:R-:W-:Y:S01]  /*0550*/  UIADD3 UR5, UPT, UPT, UR11, 0x76cf5d0a, URZ ;  /* 0x76cf5d0a0b057890 */ /* 0x000fe2000fffe0ff */
[----:B------:R-:W-:Y:S01]  /*0560*/  IMAD.HI.U32 R4, R3, -0x2daee0ad, RZ ;  /* 0xd2511f5303047827 */ /* 0x000fe200078e00ff */
[----:B------:R-:W0:Y:S03]  /*0570*/  LDCU UR6, c[0x0][0x404] ;  /* 0x00008080ff0677ac */ /* 0x000e260008000800 */
[C---:B------:R-:W-:Y:S01]  /*0580*/  IMAD.HI.U32 R0, R8.reuse, -0x326172a9, RZ ;  /* 0xcd9e8d5708007827 */ /* 0x040fe200078e00ff */
[----:B------:R-:W-:Y:S01]  /*0590*/  LOP3.LUT R4, R11, UR5, R4, 0x96, !PT ;  /* 0x000000050b047c12 */ /* 0x000fe2000f8e9604 */
[----:B------:R-:W-:Y:S01]  /*05a0*/  UIADD3 UR5, UPT, UPT, UR10, -0x255992d5, URZ ;  /* 0xdaa66d2b0a057890 */ /* 0x000fe2000fffe0ff */
[----:B------:R-:W1:Y:S02]  /*05b0*/  LDCU UR7, c[0x0][0x408] ;  /* 0x00008100ff0777ac */ /* 0x000e640008000800 */
[----:B------:R-:W-:Y:S01]  /*05c0*/  LOP3.LUT R0, R9, UR4, R0, 0x96, !PT ;  /* 0x0000000409007c12 */ /* 0x000fe2000f8e9600 */
[----:B------:R-:W-:Y:S01]  /*05d0*/  IMAD R9, R8, -0x326172a9, RZ ;  /* 0xcd9e8d5708097824 */ /* 0x000fe200078e02ff */
[----:B------:R-:W-:Y:S01]  /*05e0*/  UIADD3 UR4, UPT, UPT, UR11, 0x32370b8f, URZ ;  /* 0x32370b8f0b047890 */ /* 0x000fe2000fffe0ff */
[----:B------:R-:W-:Y:S01]  /*05f0*/  IMAD R8, R3, -0x2daee0ad, RZ ;  /* 0xd2511f5303087824 */ /* 0x000fe200078e02ff */
[----:B------:R-:W2:Y:S01]  /*0600*/  LDCU UR19, c[0x0][0x388] ;  /* 0x00007100ff1377ac */ /* 0x000ea20008000800 */
[----:B------:R-:W-:Y:S01]  /*0610*/  IMAD.HI.U32 R3, R0, -0x2daee0ad, RZ ;  /* 0xd2511f5300037827 */ /* 0x000fe200078e00ff */
[----:B------:R-:W3:Y:S03]  /*0620*/  LDCU.U8 UR20, c[0x0][0x410] ;  /* 0x00008200ff1477ac */ /* 0x000ee60008000000 */
[----:B------:R-:W-:Y:S01]  /*0630*/  IMAD.HI.U32 R2, R4, -0x326172a9, RZ ;  /* 0xcd9e8d5704027827 */ /* 0x000fe200078e00ff */
[----:B------:R-:W-:Y:S01]  /*0640*/  LOP3.LUT R3, R8, UR4, R3, 0x96, !PT ;  /* 0x0000000408037c12 */ /* 0x000fe2000f8e9603 */
[----:B------:R-:W-:-:S02]  /*0650*/  UIADD3 UR4, UPT, UPT, UR11, -0x126145ec, URZ ;  /* 0xed9eba140b047890 */ /* 0x000fc4000fffe0ff */
        /* <DEDUP_REMOVED lines=12> */
[----:B------:R-:W-:Y:S01]  /*0720*/  UIADD3 UR4, UPT, UPT, UR11, -0x56f99767, URZ ;  /* 0xa90668990b047890 */ /* 0x000fe2000fffe0ff */
[----:B------:R-:W-:Y:S01]  /*0730*/  IMAD.HI.U32 R2, R0, -0x2daee0ad, RZ ;  /* 0xd2511f5300027827 */ /* 0x000fe200078e00ff */
[----:B------:R-:W0:Y:S03]  /*0740*/  LDCU.64 UR16, c[0x0][0x3a0] ;  /* 0x00007400ff1077ac */ /* 0x000e260008000a00 */
[----:B------:R-:W-:Y:S01]  /*0750*/  IMAD R4, R3, -0x326172a9, RZ ;  /* 0xcd9e8d5703047824 */ /* 0x000fe200078e02ff */
[----:B------:R-:W-:Y:S01]  /*0760*/  LOP3.LUT R2, R9, UR4, R2, 0x96, !PT ;  /* 0x0000000409027c12 */ /* 0x000fe2000f8e9602 */
[----:B------:R-:W-:Y:S01]  /*0770*/  IMAD.HI.U32 R3, R8, -0x326172a9, RZ ;  /* 0xcd9e8d5708037827 */ /* 0x000fe200078e00ff */
[----:B------:R-:W-:Y:S01]  /*0780*/  UIADD3 UR4, UPT, UPT, UR11, 0x646e171e, URZ ;  /* 0x646e171e0b047890 */ /* 0x000fe2000fffe0ff */
[----:B------:R-:W0:Y:S02]  /*0790*/  LDCU.64 UR14, c[0x0][0x380] ;  /* 0x00007000ff0e77ac */ /* 0x000e240008000a00 */
[----:B------:R-:W-:Y:S01]  /*07a0*/  IMAD R11, R0, -0x2daee0ad, RZ ;  /* 0xd2511f53000b7824 */ /* 0x000fe200078e02ff */
[----:B------:R-:W-:Y:S01]  /*07b0*/  LOP3.LUT R3, R4, UR22, R3, 0x96, !PT ;  /* 0x0000001604037c12 */ /* 0x000fe2000f8e9603 */
[----:B------:R-:W-:-:S02]  /*07c0*/  IMAD R9, R8, -0x326172a9, RZ ;  /* 0xcd9e8d5708097824 */ /* 0x000fc400078e02ff */
[----:B------:R-:W-:-:S04]  /*07d0*/  IMAD.HI.U32 R0, R2, -0x326172a9, RZ ;  /* 0xcd9e8d5702007827 */ /* 0x000fc800078e00ff */
[----:B------:R-:W-:Y:S01]  /*07e0*/  IMAD.HI.U32 R4, R3, -0x2daee0ad, RZ ;  /* 0xd2511f5303047827 */ /* 0x000fe200078e00ff */
[----:B------:R-:W-:Y:S01]  /*07f0*/  LOP3.LUT R0, R9, UR5, R0, 0x96, !PT ;  /* 0x0000000509007c12 */ /* 0x000fe2000f8e9600 */
[----:B------:R-:W-:Y:S02]  /*0800*/  UIADD3 UR5, UPT, UPT, UR11, 0x1fd5c5a3, URZ ;  /* 0x1fd5c5a30b057890 */ /* 0x000fe4000fffe0ff */
[----:B------:R-:W-:Y:S01]  /*0810*/  IMAD R8, R3, -0x2daee0ad, RZ ;  /* 0xd2511f5303087824 */ /* 0x000fe200078e02ff */
[----:B------:R-:W-:Y:S01]  /*0820*/  LOP3.LUT R4, R11, UR4, R4, 0x96, !PT ;  /* 0x000000040b047c12 */ /* 0x000fe2000f8e9604 */
[----:B------:R-:W-:Y:S01]  /*0830*/  IMAD.HI.U32 R3, R0, -0x2daee0ad, RZ ;  /* 0xd2511f5300037827 */ /* 0x000fe200078e00ff */
[----:B------:R-:W-:-:S03]  /*0840*/  UIADD3 UR4, UPT, UPT, UR10, 0x5384540f, URZ ;  /* 0x5384540f0a047890 */ /* 0x000fc6000fffe0ff */
[----:B------:R-:W-:Y:S01]  /*0850*/  IMAD R9, R2, -0x326172a9, RZ ;  /* 0xcd9e8d5702097824 */ /* 0x000fe200078e02ff */
[----:B------:R-:W-:Y:S01]  /*0860*/  LOP3.LUT R3, R8, UR5, R3, 0x96, !PT ;  /* 0x0000000508037c12 */ /* 0x000fe2000f8e9603 */
[----:B------:R-:W-:Y:S01]  /*0870*/  IMAD.HI.U32 R2, R4, -0x326172a9, RZ ;  /* 0xcd9e8d5704027827 */ /* 0x000fe200078e00ff */
[----:B------:R-:W-:-:S03]  /*0880*/  UIADD3 UR5, UPT, UPT, UR10, -0x700cb87f, URZ ;  /* 0x8ff347810a057890 */ /* 0x000fc6000fffe0ff */
[----:B------:R-:W-:Y:S01]  /*0890*/  IMAD R11, R0, -0x2daee0ad, RZ ;  /* 0xd2511f53000b7824 */ /* 0x000fe200078e02ff */
[----:B------:R-:W-:Y:S01]  /*08a0*/  LOP3.LUT R2, R9, UR4, R2, 0x96, !PT ;  /* 0x0000000409027c12 */ /* 0x000fe2000f8e9602 */
[----:B------:R-:W-:Y:S01]  /*08b0*/  IMAD R9, R4, -0x326172a9, RZ ;  /* 0xcd9e8d5704097824 */ /* 0x000fe200078e02ff */
[----:B------:R-:W-:Y:S01]  /*08c0*/  UIADD3 UR4, UPT, UPT, UR11, -0x24c28bd8, URZ ;  /* 0xdb3d74280b047890 */ /* 0x000fe2000fffe0ff */
[----:B------:R-:W-:-:S04]  /*08d0*/  IMAD.HI.U32 R0, R3, -0x326172a9, RZ ;  /* 0xcd9e8d5703007827 */ /* 0x000fc800078e00ff */
[----:B------:R-:W-:Y:S01]  /*08e0*/  IMAD.HI.U32 R8, R2, -0x2daee0ad, RZ ;  /* 0xd2511f5302087827 */ /* 0x000fe200078e00ff */
[----:B------:R-:W-:-:S03]  /*08f0*/  LOP3.LUT R9, R9, UR23, R0, 0x96, !PT ;  /* 0x0000001709097c12 */ /* 0x000fc6000f8e9600 */
[----:B------:R-:W-:Y:S01]  /*0900*/  IMAD R2, R2, -0x2daee0ad, RZ ;  /* 0xd2511f5302027824 */ /* 0x000fe200078e02ff */
[----:B------:R-:W-:Y:S01]  /*0910*/  LOP3.LUT R8, R11, UR4, R8, 0x96, !PT ;  /* 0x000000040b087c12 */ /* 0x000fe2000f8e9608 */
[----:B------:R-:W-:Y:S02]  /*0920*/  IMAD R11, R3, -0x326172a9, RZ ;  /* 0xcd9e8d57030b7824 */ /* 0x000fe400078e02ff */
[----:B------:R-:W-:-:S04]  /*0930*/  IMAD.HI.U32 R3, R9, -0x2daee0ad, RZ ;  /* 0xd2511f5309037827 */ /* 0x000fc800078e00ff */
[----:B------:R-:W-:Y:S01]  /*0940*/  IMAD.HI.U32 R4, R8, -0x326172a9, RZ ;  /* 0xcd9e8d5708047827 */ /* 0x000fe200078e00ff */
[----:B------:R-:W-:-:S03]  /*0950*/  LOP3.LUT R3, R2, UR24, R3, 0x96, !PT ;  /* 0x0000001802037c12 */ /* 0x000fc6000f8e9603 */
[----:B------:R-:W-:Y:S02]  /*0960*/  HFMA2 R2, -RZ, RZ, 0, 0 ;  /* 0x00000000ff027431 */ /* 0x000fe400000001ff */
[----:B------:R-:W-:Y:S01]  /*0970*/  IMAD R0, R8, -0x326172a9, RZ ;  /* 0xcd9e8d5708007824 */ /* 0x000fe200078e02ff */
[----:B------:R-:W-:Y:S01]  /*0980*/  LOP3.LUT R4, R11, UR5, R4, 0x96, !PT ;  /* 0x000000050b047c12 */ /* 0x000fe2000f8e9604 */
[----:B01234-:R-:W-:-:S07]  /*0990*/  IMAD R84, R9, -0x2daee0ad, RZ ;  /* 0xd2511f5309547824 */ /* 0x01ffce00078e02ff */
.L_x_4394:
[----:B------:R-:W-:Y:S01]  /*09a0*/  ISETP.NE.U32.AND P1, PT, RZ, UR16, PT ;  /* 0x00000010ff007c0c */ /* 0x000fe2000bf25070 */
[----:B------:R-:W-:Y:S01]  /*09b0*/  UIMAD UR4, UR18, UR19, URZ ;  /* 0x00000013120472a4 */ /* 0x000fe2000f8e02ff */
[----:B0-----:R-:W0:Y:S02]  /*09c0*/  LDC.64 R110, c[0x0][0x390] ;  /* 0x0000e400ff6e7b82 */ /* 0x001e240000000a00 */
        /* <DEDUP_REMOVED lines=8> */
[----:B------:R-:W5:Y:S01]  /*0a50*/  LDG.E.128 R68, desc[UR8][R68.64] ;  /* 0x0000000844447981 */ /* 0x000f62000c1e1d00 */
[----:B-1----:R-:W-:-:S05]  /*0a60*/  @P0 IMAD.WIDE.U32 R66, R65, 0x10, R66 ;  /* 0x0000001041420825 */ /* 0x002fca00078e0042 */
[----:B------:R0:W5:Y:S01]  /*0a70*/  @P0 LDG.E.128 R60, desc[UR8][R66.64] ;  /* 0x00000008423c0981 */ /* 0x000162000c1e1d00 */
[----:B--2---:R-:W-:-:S05]  /*0a80*/  @P1 IMAD.WIDE.U32 R72, R65, 0x10, R72 ;  /* 0x0000001041481825 */ /* 0x004fca00078e0048 */
[----:B------:R0:W5:Y:S01]  /*0a90*/  @P1 LDG.E.128 R56, desc[UR8][R72.64] ;  /* 0x0000000848381981 */ /* 0x000162000c1e1d00 */
[----:B------:R-:W-:-:S04]  /*0aa0*/  UISETP.NE.U32.AND UP0, UPT, UR12, URZ, UPT ;  /* 0x000000ff0c00728c */ /* 0x000fc8000bf05070 */
[----:B------:R-:W-:Y:S01]  /*0ab0*/  UISETP.NE.AND.EX UP0, UPT, UR13, URZ, UPT, UP0 ;  /* 0x000000ff0d00728c */ /* 0x000fe2000bf05300 */
[----:B------:R-:W-:Y:S01]  /*0ac0*/  IMAD.MOV.U32 R78, RZ, RZ, 0x2f800000 ;  /* 0x2f800000ff4e7424 */ /* 0x000fe200078e00ff */
        /* <DEDUP_REMOVED lines=15> */
[----:B0-----:R-:W-:Y:S11]  /*0bc0*/  BRA.U UP0, `(.L_x_4015) ;  /* 0x0000002500d07547 */ /* 0x001ff6000b800000 */
        /* <DEDUP_REMOVED lines=15> */
.L_x_4017:
        /* <DEDUP_REMOVED lines=12> */
.L_x_4018:
        /* <DEDUP_REMOVED lines=42> */
.L_x_4016:
[----:B------:R-:W-:Y:S01]  /*1020*/  I2FP.F32.U32 R67, R64 ;  /* 0x0000004000437245 */ /* 0x000fe20000201000 */
[----:B-----5:R-:W-:Y:S01]  /*1030*/  HADD2.F32 R64, -RZ, R68.H0_H0 ;  /* 0x20000044ff407230 */ /* 0x020fe20000004100 */
[----:B------:R-:W-:Y:S01]  /*1040*/  UMOV UR5, UR7 ;  /* 0x0000000700057c82 */ /* 0x000fe20008000000 */
[----:B------:R-:W-:Y:S01]  /*1050*/  UMOV UR4, UR6 ;  /* 0x0000000600047c82 */ /* 0x000fe20008000000 */
[----:B------:R-:W-:Y:S01]  /*1060*/  ISETP.NE.AND P2, PT, R72, 0x1, PT ;  /* 0x000000014800780c */ /* 0x000fe20003f45270 */
[----:B------:R-:W-:Y:S01]  /*1070*/  FFMA.FTZ R67, R67, R78, 1.1641532182693481445e-10 ;  /* 0x2f00000043437423 */ /* 0x000fe2000001004e */
[----:B------:R-:W-:Y:S01]  /*1080*/  FMUL.FTZ R64, R64, UR5 ;  /* 0x0000000540407c20 */ /* 0x000fe20008410000 */
[----:B------:R-:W-:Y:S02]  /*1090*/  IMAD.MOV.U32 R73, RZ, RZ, 0x2 ;  /* 0x00000002ff497424 */ /* 0x000fe400078e00ff */
[----:B------:R-:W-:Y:S01]  /*10a0*/  IMAD.MOV.U32 R66, RZ, RZ, R0 ;  /* 0x000000ffff427224 */ /* 0x000fe200078e0000 */
[----:B------:R-:W-:Y:S01]  /*10b0*/  FSETP.GTU.FTZ.AND P0, PT, R67, UR4, PT ;  /* 0x0000000443007c0b */ /* 0x000fe2000bf1c000 */
[----:B------:R-:W-:-:S03]  /*10c0*/  @P1 HADD2.F32 R67, -RZ, R56.H0_H0 ;  /* 0x20000038ff431230 */ /* 0x000fc60000004100 */
[----:B------:R-:W-:Y:S02]  /*10d0*/  FSEL R64, R64, RZ, !P0 ;  /* 0x000000ff40407208 */ /* 0x000fe40004000000 */
[----:B------:R-:W-:-:S03]  /*10e0*/  PLOP3.LUT P0, PT, P0, PT, PT, 0x8, 0x80 ;  /* 0x000000000080781c */ /* 0x000fc6000070e170 */
[----:B------:R-:W-:Y:S01]  /*10f0*/  @P1 FADD.FTZ R64, R64, R67 ;  /* 0x0000004340401221 */ /* 0x000fe20000010000 */
[----:B------:R-:W-:-:S04]  /*1100*/  P2R R88, PR, RZ, 0x1 ;  /* 0x00000001ff587803 */ /* 0x000fc80000000000 */
        /* <DEDUP_REMOVED lines=10> */
.L_x_4020:
        /* <DEDUP_REMOVED lines=12> */
.L_x_4021:
        /* <DEDUP_REMOVED lines=43> */
.L_x_4019:
[----:B------:R-:W-:Y:S01]  /*1520*/  I2FP.F32.U32 R67, R66 ;  /* 0x0000004200437245 */ /* 0x000fe20000201000 */
[----:B------:R-:W-:Y:S01]  /*1530*/  HADD2.F32 R68, -RZ, R68.H1_H1 ;  /* 0x30000044ff447230 */ /* 0x000fe20000004100 */
[----:B------:R-:W-:Y:S01]  /*1540*/  ISETP.NE.AND P2, PT, R73, 0x1, PT ;  /* 0x000000014900780c */ /* 0x000fe20003f45270 */
[----:B------:R-:W-:Y:S02]  /*1550*/  @P1 HADD2.F32 R66, -RZ, R56.H1_H1 ;  /* 0x30000038ff421230 */ /* 0x000fe40000004100 */
[----:B------:R-:W-:Y:S02]  /*1560*/  HFMA2 R72, -RZ, RZ, 0, 1.1920928955078125e-07 ;  /* 0x00000002ff487431 */ /* 0x000fe400000001ff */
[----:B------:R-:W-:Y:S01]  /*1570*/  FFMA.FTZ R67, R67, R78, 1.1641532182693481445e-10 ;  /* 0x2f00000043437423 */ /* 0x000fe2000001004e */
[----:B------:R-:W-:-:S04]  /*1580*/  FMUL.FTZ R68, R68, UR5 ;  /* 0x0000000544447c20 */ /* 0x000fc80008410000 */
[----:B------:R-:W-:-:S04]  /*1590*/  FSETP.GTU.FTZ.AND P0, PT, R67, UR4, PT ;  /* 0x0000000443007c0b */ /* 0x000fc8000bf1c000 */
[----:B------:R-:W-:Y:S02]  /*15a0*/  FSEL R67, R68, RZ, !P0 ;  /* 0x000000ff44437208 */ /* 0x000fe40004000000 */
[----:B------:R-:W-:-:S03]  /*15b0*/  PLOP3.LUT P0, PT, P0, PT, PT, 0x8, 0x80 ;  /* 0x000000000080781c */ /* 0x000fc6000070e170 */
[----:B------:R-:W-:Y:S01]  /*15c0*/  @P1 FADD.FTZ R67, R67, R66 ;  /* 0x0000004243431221 */ /* 0x000fe20000010000 */
[----:B------:R-:W-:Y:S01]  /*15d0*/  P2R R79, PR, RZ, 0x1 ;  /* 0x00000001ff4f7803 */ /* 0x000fe20000000000 */
        /* <DEDUP_REMOVED lines=11> */
.L_x_4023:
        /* <DEDUP_REMOVED lines=12> */
.L_x_4024:
        /* <DEDUP_REMOVED lines=43> */
.L_x_4022:
[----:B------:R-:W-:Y:S01]  /*1a00*/  I2FP.F32.U32 R73, R66 ;  /* 0x0000004200497245 */ /* 0x000fe20000201000 */
[----:B------:R-:W-:Y:S01]  /*1a10*/  HADD2.F32 R66, -RZ, R69.H0_H0 ;  /* 0x20000045ff427230 */ /* 0x000fe20000004100 */
[----:B------:R-:W-:Y:S01]  /*1a20*/  ISETP.NE.AND P2, PT, R72, 0x1, PT ;  /* 0x000000014800780c */ /* 0x000fe20003f45270 */
[----:B------:R-:W-:Y:S01]  /*1a30*/  IMAD.MOV.U32 R74, RZ, RZ, 0x2 ;  /* 0x00000002ff4a7424 */ /* 0x000fe200078e00ff */
[----:B------:R-:W-:Y:S01]  /*1a40*/  MOV R68, R0 ;  /* 0x0000000000447202 */ /* 0x000fe20000000f00 */
[----:B------:R-:W-:Y:S01]  /*1a50*/  FFMA.FTZ R73, R73, R78, 1.1641532182693481445e-10 ;  /* 0x2f00000049497423 */ /* 0x000fe2000001004e */
[----:B------:R-:W-:-:S04]  /*1a60*/  FMUL.FTZ R66, R66, UR5 ;  /* 0x0000000542427c20 */ /* 0x000fc80008410000 */
        /* <DEDUP_REMOVED lines=16> */
.L_x_4026:
        /* <DEDUP_REMOVED lines=12> */
.L_x_4027:
        /* <DEDUP_REMOVED lines=43> */
.L_x_4025:
        /* <DEDUP_REMOVED lines=22> */
.L_x_4029:
        /* <DEDUP_REMOVED lines=12> */
.L_x_4030:
        /* <DEDUP_REMOVED lines=43> */
.L_x_4028:
        /* <DEDUP_REMOVED lines=22> */
.L_x_4032:
        /* <DEDUP_REMOVED lines=12> */
.L_x_4033:
        /* <DEDUP_REMOVED lines=43> */
.L_x_4031:
        /* <DEDUP_REMOVED lines=22> */
.L_x_4035:
        /* <DEDUP_REMOVED lines=12> */
.L_x_4036:
        /* <DEDUP_REMOVED lines=43> */
.L_x_4034:
        /* <DEDUP_REMOVED lines=22> */
.L_x_4038:
        /* <DEDUP_REMOVED lines=12> */
.L_x_4039:
        /* <DEDUP_REMOVED lines=43> */
.L_x_4037:
        /* <DEDUP_REMOVED lines=13> */
[----:B------:R-:W-:Y:S01]  /*32f0*/  PRMT R71, R94, 0x5410, R71 ;  /* 0x000054105e477816 */ /* 0x000fe20000000047 */
[----:B------:R-:W-:Y:S06]  /*3300*/  BRA `(.L_x_4040) ;  /* 0x0000004c005c7947 */ /* 0x000fec0003800000 */
.L_x_4015:
        /* <DEDUP_REMOVED lines=15> */
.L_x_4042:
        /* <DEDUP_REMOVED lines=12> */
.L_x_4043:
        /* <DEDUP_REMOVED lines=42> */
.L_x_4041:
[----:B------:R-:W-:Y:S01]  /*3760*/  I2FP.F32.U32 R9, R8 ;  /* 0x0000000800097245 */ /* 0x000fe20000201000 */
[----:B------:R-:W-:Y:S01]  /*3770*/  UMOV UR4, UR6 ;  /* 0x0000000600047c82 */ /* 0x000fe20008000000 */
[----:B------:R-:W-:Y:S01]  /*3780*/  ISETP.NE.AND P2, PT, R10, 0x1, PT ;  /* 0x000000010a00780c */ /* 0x000fe20003f45270 */
[----:B-----5:R-:W-:Y:S01]  /*3790*/  HADD2.F32 R8, -RZ, R68.H0_H0 ;  /* 0x20000044ff087230 */ /* 0x020fe20000004100 */
[----:B------:R-:W-:Y:S01]  /*37a0*/  UMOV UR5, UR7 ;  /* 0x0000000700057c82 */ /* 0x000fe20008000000 */
[----:B------:R-:W-:Y:S01]  /*37b0*/  FFMA.FTZ R9, R9, R78, 1.1641532182693481445e-10 ;  /* 0x2f00000009097423 */ /* 0x000fe2000001004e */
[----:B------:R-:W-:Y:S02]  /*37c0*/  IMAD.MOV.U32 R12, RZ, RZ, 0x2 ;  /* 0x00000002ff0c7424 */ /* 0x000fe400078e00ff */
[----:B------:R-:W-:Y:S02]  /*37d0*/  FMUL.FTZ R8, R8, UR5 ;  /* 0x0000000508087c20 */ /* 0x000fe40008410000 */
        /* <DEDUP_REMOVED lines=14> */
.L_x_4045:
        /* <DEDUP_REMOVED lines=12> */
.L_x_4046:
        /* <DEDUP_REMOVED lines=43> */
.L_x_4044:
[----:B------:R-:W-:Y:S01]  /*3c30*/  I2FP.F32.U32 R9, R9 ;  /* 0x0000000900097245 */ /* 0x000fe20000201000 */
[----:B------:R-:W-:Y:S01]  /*3c40*/  HADD2.F32 R10, -RZ, R60.H0_H0 ;  /* 0x2000003cff0a7230 */ /* 0x000fe20000004100 */
[----:B------:R-:W-:Y:S01]  /*3c50*/  ISETP.NE.AND P2, PT, R12, 0x1, PT ;  /* 0x000000010c00780c */ /* 0x000fe20003f45270 */
[----:B------:R-:W-:Y:S02]  /*3c60*/  @P1 HADD2.F32 R11, -RZ, R56.H0_H0 ;  /* 0x20000038ff0b1230 */ /* 0x000fe40000004100 */
[----:B------:R-:W-:Y:S01]  /*3c70*/  FFMA.FTZ R9, R9, R78, 1.1641532182693481445e-10 ;  /* 0x2f00000009097423 */ /* 0x000fe2000001004e */
[----:B------:R-:W-:-:S04]  /*3c80*/  FMUL.FTZ R10, R10, UR5 ;  /* 0x000000050a0a7c20 */ /* 0x000fc80008410000 */
[----:B------:R-:W-:-:S04]  /*3c90*/  FSETP.GTU.FTZ.AND P0, PT, R9, UR4, PT ;  /* 0x0000000409007c0b */ /* 0x000fc8000bf1c000 */
[----:B------:R-:W-:-:S05]  /*3ca0*/  FSEL R9, R10, RZ, !P0 ;  /* 0x000000ff0a097208 */ /* 0x000fca0004000000 */
[----:B------:R-:W-:Y:S01]  /*3cb0*/  FADD.FTZ R8, R8, R9 ;  /* 0x0000000908087221 */ /* 0x000fe20000010000 */
[----:B------:R-:W-:-:S03]  /*3cc0*/  IMAD.MOV.U32 R9, RZ, RZ, R0 ;  /* 0x000000ffff097224 */ /* 0x000fc600078e0000 */
[----:B------:R-:W-:Y:S01]  /*3cd0*/  @P1 FADD.FTZ R64, R11, R8 ;  /* 0x000000080b401221 */ /* 0x000fe20000010000 */
[----:B------:R-:W-:Y:S01]  /*3ce0*/  @!P1 MOV R64, R8 ;  /* 0x0000000800409202 */ /* 0x000fe20000000f00 */
[----:B------:R-:W-:Y:S01]  /*3cf0*/  IMAD.MOV.U32 R11, RZ, RZ, 0x2 ;  /* 0x00000002ff0b7424 */ /* 0x000fe200078e00ff */
[----:B------:R-:W-:Y:S02]  /*3d00*/  SEL R8, RZ, 0x1, P0 ;  /* 0x00000001ff087807 */ /* 0x000fe40000000000 */
        /* <DEDUP_REMOVED lines=10> */
.L_x_4048:
        /* <DEDUP_REMOVED lines=12> */
.L_x_4049:
        /* <DEDUP_REMOVED lines=43> */
.L_x_4047:
[----:B------:R-:W-:Y:S01]  /*4120*/  I2FP.F32.U32 R9, R9 ;  /* 0x0000000900097245 */ /* 0x000fe20000201000 */
[----:B------:R-:W-:Y:S01]  /*4130*/  HADD2.F32 R68, -RZ, R68.H1_H1 ;  /* 0x30000044ff447230 */ /* 0x000fe20000004100 */
[----:B------:R-:W-:Y:S01]  /*4140*/  ISETP.NE.AND P2, PT, R11, 0x1, PT ;  /* 0x000000010b00780c */ /* 0x000fe20003f45270 */
[----:B------:R-:W-:Y:S02]  /*4150*/  HFMA2 R13, -RZ, RZ, 0, 1.1920928955078125e-07 ;  /* 0x00000002ff0d7431 */ /* 0x000fe400000001ff */
[----:B------:R-:W-:Y:S02]  /*4160*/  IMAD.MOV.U32 R10, RZ, RZ, R0 ;  /* 0x000000ffff0a7224 */ /* 0x000fe400078e0000 */
[----:B------:R-:W-:-:S05]  /*4170*/  FFMA.FTZ R9, R9, R78, 1.1641532182693481445e-10 ;  /* 0x2f00000009097423 */ /* 0x000fca000001004e */
[----:B------:R-:W-:Y:S01]  /*4180*/  FSETP.GTU.FTZ.AND P0, PT, R9, UR4, PT ;  /* 0x0000000409007c0b */ /* 0x000fe2000bf1c000 */
[----:B------:R-:W-:-:S03]  /*4190*/  FMUL.FTZ R9, R68, UR5 ;  /* 0x0000000544097c20 */ /* 0x000fc60008410000 */
        /* <DEDUP_REMOVED lines=12> */
.L_x_4051:
        /* <DEDUP_REMOVED lines=12> */
.L_x_4052:
        /* <DEDUP_REMOVED lines=43> */
.L_x_4050:
[----:B------:R-:W-:Y:S01]  /*45d0*/  I2FP.F32.U32 R11, R10 ;  /* 0x0000000a000b7245 */ /* 0x000fe20000201000 */
[----:B------:R-:W-:Y:S01]  /*45e0*/  HADD2.F32 R10, -RZ, R60.H1_H1 ;  /* 0x3000003cff0a7230 */ /* 0x000fe20000004100 */
[----:B------:R-:W-:Y:S01]  /*45f0*/  ISETP.NE.AND P2, PT, R13, 0x1, PT ;  /* 0x000000010d00780c */ /* 0x000fe20003f45270 */
        /* <DEDUP_REMOVED lines=8> */
[----:B------:R-:W-:Y:S01]  /*4680*/  @!P1 IMAD.MOV.U32 R67, RZ, RZ, R9 ;  /* 0x000000ffff439224 */ /* 0x000fe200078e0009 */
[----:B------:R-:W-:Y:S02]  /*4690*/  SEL R9, RZ, 0x1, P0 ;  /* 0x00000001ff097807 */ /* 0x000fe40000000000 */
[----:B------:R-:W-:Y:S02]  /*46a0*/  MOV R12, 0x2 ;  /* 0x00000002000c7802 */ /* 0x000fe40000000f00 */
        /* <DEDUP_REMOVED lines=10> */
.L_x_4054:
        /* <DEDUP_REMOVED lines=12> */
.L_x_4055:
        /* <DEDUP_REMOVED lines=43> */
.L_x_4053:
        /* <DEDUP_REMOVED lines=20> */
.L_x_4057:
        /* <DEDUP_REMOVED lines=12> */
.L_x_4058:
        /* <DEDUP_REMOVED lines=43> */
.L_x_4056:
        /* <DEDUP_REMOVED lines=9> */
[----:B------:R-:W-:-:S03]  /*5000*/  MOV R11, R0 ;  /* 0x00000000000b7202 */ /* 0x000fc60000000f00 */
[--C-:B------:R-:W-:Y:S01]  /*5010*/  @P1 FADD.FTZ R66, R13, R10.reuse ;  /* 0x0000000a0d421221 */ /* 0x100fe20000010000 */
[----:B------:R-:W-:Y:S01]  /*5020*/  @!P1 IMAD.MOV.U32 R66, RZ, RZ, R10 ;  /* 0x000000ffff429224 */ /* 0x000fe200078e000a */
[----:B------:R-:W-:Y:S01]  /*5030*/  SEL R10, RZ, 0x1, P0 ;  /* 0x00000001ff0a7807 */ /* 0x000fe20000000000 */
[----:B------:R-:W-:-:S03]  /*5040*/  IMAD.MOV.U32 R13, RZ, RZ, 0x2 ;  /* 0x00000002ff0d7424 */ /* 0x000fc600078e00ff */
        /* <DEDUP_REMOVED lines=10> */
.L_x_4060:
        /* <DEDUP_REMOVED lines=12> */
.L_x_4061:
        /* <DEDUP_REMOVED lines=40> */
[----:B------:R-:W-:Y:S01]  /*5430*/  MOV R0, R74 ;  /* 0x0000004a00007202 */ /* 0x000fe20000000f00 */
[----:B------:R-:W-:Y:S01]  /*5440*/  IMAD.MOV.U32 R80, RZ, RZ, R72 ;  /* 0x000000ffff507224 */ /* 0x000fe200078e0048 */
[----:B------:R-:W-:-:S07]  /*5450*/  LOP3.LUT R3, R12, UR24, R73, 0x96, !PT ;  /* 0x000000180c037c12 */ /* 0x000fce000f8e9649 */
.L_x_4059:
[----:B------:R-:W-:Y:S01]  /*5460*/  I2FP.F32.U32 R11, R11 ;  /* 0x0000000b000b7245 */ /* 0x000fe20000201000 */
[----:B------:R-:W-:Y:S01]  /*5470*/  HADD2.F32 R69, -RZ, R69.H1_H1 ;  /* 0x30000045ff457230 */ /* 0x000fe20000004100 */
[----:B------:R-:W-:Y:S01]  /*5480*/  ISETP.NE.AND P3, PT, R13, 0x1, PT ;  /* 0x000000010d00780c */ /* 0x000fe20003f65270 */
[----:B------:R-:W-:Y:S02]  /*5490*/  IMAD.MOV.U32 R15, RZ, RZ, 0x2 ;  /* 0x00000002ff0f7424 */ /* 0x000fe400078e00ff */
[----:B------:R-:W-:Y:S01]  /*54a0*/  FFMA.FTZ R11, R11, R78, 1.1641532182693481445e-10 ;  /* 0x2f0000000b0b7423 */ /* 0x000fe2000001004e */
[----:B------:R-:W-:-:S04]  /*54b0*/  IMAD.MOV.U32 R12, RZ, RZ, R0 ;  /* 0x000000ffff0c7224 */ /* 0x000fc800078e0000 */
[----:B------:R-:W-:Y:S01]  /*54c0*/  FSETP.GTU.FTZ.AND P0, PT, R11, UR4, PT ;  /* 0x000000040b007c0b */ /* 0x000fe2000bf1c000 */
[----:B------:R-:W-:-:S03]  /*54d0*/  FMUL.FTZ R11, R69, UR5 ;  /* 0x00000005450b7c20 */ /* 0x000fc60008410000 */
        /* <DEDUP_REMOVED lines=11> */
.L_x_4063:
        /* <DEDUP_REMOVED lines=12> */
.L_x_4064:
        /* <DEDUP_REMOVED lines=43> */
.L_x_4062:
        /* <DEDUP_REMOVED lines=24> */
.L_x_4066:
        /* <DEDUP_REMOVED lines=12> */
.L_x_4067:
        /* <DEDUP_REMOVED lines=43> */
.L_x_4065:
        /* <DEDUP_REMOVED lines=19> */
.L_x_4069:
        /* <DEDUP_REMOVED lines=12> */
.L_x_4070:
        /* <DEDUP_REMOVED lines=43> */
.L_x_4068:
[----:B------:R-:W-:Y:S01]  /*6290*/  I2FP.F32.U32 R13, R13 ;  /* 0x0000000d000d7245 */ /* 0x000fe20000201000 */
[----:B------:R-:W-:Y:S01]  /*62a0*/  HADD2.F32 R14, -RZ, R62.H0_H0 ;  /* 0x2000003eff0e7230 */ /* 0x000fe20000004100 */
[----:B------:R-:W-:Y:S01]  /*62b0*/  MOV R68, 0x2 ;  /* 0x0000000200447802 */ /* 0x000fe20000000f00 */
[----:B------:R-:W-:Y:S02]  /*62c0*/  @P1 HADD2.F32 R72, -RZ, R58.H0_H0 ;  /* 0x2000003aff481230 */ /* 0x000fe40000004100 */
        /* <DEDUP_REMOVED lines=20> */
.L_x_4072:
        /* <DEDUP_REMOVED lines=12> */
.L_x_4073:
        /* <DEDUP_REMOVED lines=43> */
.L_x_4071:
        /* <DEDUP_REMOVED lines=19> */
.L_x_4075:
        /* <DEDUP_REMOVED lines=12> */
.L_x_4076:
        /* <DEDUP_REMOVED lines=43> */
.L_x_4074:
        /* <DEDUP_REMOVED lines=25> */
.L_x_4078:
        /* <DEDUP_REMOVED lines=12> */
.L_x_4079:
        /* <DEDUP_REMOVED lines=43> */
.L_x_4077:
        /* <DEDUP_REMOVED lines=19> */
.L_x_4081:
        /* <DEDUP_REMOVED lines=12> */
.L_x_4082:
        /* <DEDUP_REMOVED lines=43> */
.L_x_4080:
        /* <DEDUP_REMOVED lines=24> */
.L_x_4084:
        /* <DEDUP_REMOVED lines=12> */
.L_x_4085:
        /* <DEDUP_REMOVED lines=43> */
.L_x_4083:
        /* <DEDUP_REMOVED lines=19> */
.L_x_4087:
        /* <DEDUP_REMOVED lines=14> */
.L_x_4088:
        /* <DEDUP_REMOVED lines=43> */
.L_x_4086:
        /* <DEDUP_REMOVED lines=9> */
[----:B------:R-:W-:-:S03]  /*8000*/  SEL R68, RZ, 0x1, P6 ;  /* 0x00000001ff447807 */ /* 0x000fc60003000000 */
[----:B------:R-:W-:-:S04]  /*8010*/  FADD.FTZ R15, R15, R76 ;  /* 0x0000004c0f0f7221 */ /* 0x000fc80000010000 */
[--C-:B------:R-:W-:Y:S01]  /*8020*/  @P1 FADD.FTZ R77, R82, R15.reuse ;  /* 0x0000000f524d1221 */ /* 0x100fe20000010000 */
[--C-:B------:R-:W-:Y:S01]  /*8030*/  @!P1 IMAD.MOV.U32 R77, RZ, RZ, R15.reuse ;  /* 0x000000ffff4d9224 */ /* 0x100fe200078e000f */
[----:B------:R-:W-:Y:S02]  /*8040*/  PRMT R15, R68, 0x7610, R15 ;  /* 0x00007610440f7816 */ /* 0x000fe4000000000f */
[----:B------:R-:W-:Y:S02]  /*8050*/  PRMT R68, R86, 0x5410, R87 ;  /* 0x0000541056447816 */ /* 0x000fe40000000057 */
[----:B------:R-:W-:-:S04]  /*8060*/  F2FP.F16.F32.PACK_AB R71, RZ, R77 ;  /* 0x0000004dff47723e */ /* 0x000fc800000000ff */
[----:B------:R-:W-:-:S07]  /*8070*/  PRMT R71, R90, 0x5410, R71 ;  /* 0x000054105a477816 */ /* 0x000fce0000000047 */
.L_x_4040:
[----:B------:R-:W0:Y:S01]  /*8080*/  LDC.64 R126, c[0x0][0x3a8] ;  /* 0x0000ea00ff7e7b82 */ /* 0x000e220000000a00 */
[----:B------:R-:W-:Y:S02]  /*8090*/  SEL R84, RZ, 0x100, !P0 ;  /* 0x00000100ff547807 */ /* 0x000fe40004000000 */
[----:B------:R-:W-:Y:S02]  /*80a0*/  ISETP.NE.U32.AND P0, PT, RZ, UR12, PT ;  /* 0x0000000cff007c0c */ /* 0x000fe4000bf05070 */
[----:B------:R-:W-:Y:S02]  /*80b0*/  SEL R82, RZ, 0x1000000, !P5 ;  /* 0x01000000ff527807 */ /* 0x000fe40006800000 */
[----:B------:R-:W-:Y:S01]  /*80c0*/  SEL R83, RZ, 0x10000, !P4 ;  /* 0x00010000ff537807 */ /* 0x000fe20006000000 */
[----:B------:R-:W1:Y:S01]  /*80d0*/  LDC.64 R124, c[0x0][0x3b0] ;  /* 0x0000ec00ff7c7b82 */ /* 0x000e620000000a00 */
[----:B------:R-:W-:Y:S02]  /*80e0*/  ISETP.NE.AND P5, PT, R79, RZ, PT ;  /* 0x000000ff4f00720c */ /* 0x000fe40003fa5270 */
[----:B------:R-:W-:-:S02]  /*80f0*/  ISETP.NE.AND P4, PT, R81, RZ, PT ;  /* 0x000000ff5100720c */ /* 0x000fc40003f85270 */
[----:B------:R-:W-:Y:S02]  /*8100*/  ISETP.NE.AND.EX P0, PT, RZ, UR13, PT, P0 ;  /* 0x0000000dff007c0c */ /* 0x000fe4000bf05300 */
[----:B------:R-:W-:Y:S01]  /*8110*/  ISETP.NE.AND P6, PT, R88, RZ, PT ;  /* 0x000000ff5800720c */ /* 0x000fe20003fc5270 */
[----:B------:R-:W2:Y:S01]  /*8120*/  @P1 LDC.64 R86, c[0x0][0x3a0] ;  /* 0x0000e800ff561b82 */ /* 0x000ea20000000a00 */
[----:B------:R-:W-:Y:S02]  /*8130*/  SEL R81, RZ, 0x1000000, !P2 ;  /* 0x01000000ff517807 */ /* 0x000fe40005000000 */
[----:B------:R-:W-:Y:S02]  /*8140*/  SEL R76, RZ, 0x10000, !P4 ;  /* 0x00010000ff4c7807 */ /* 0x000fe40006000000 */
[----:B------:R-:W-:Y:S02]  /*8150*/  SEL R79, RZ, 0x100, !P5 ;  /* 0x00000100ff4f7807 */ /* 0x000fe40006800000 */
        /* <DEDUP_REMOVED lines=36> */
.L_x_4089:
[----:B------:R1:W5:Y:S04]  /*83a0*/  @P0 LDG.E.128 R60, desc[UR8][R88.64] ;  /* 0x00000008583c0981 */ /* 0x000368000c1e1d00 */
[----:B------:R1:W5:Y:S04]  /*83b0*/  @P1 LDG.E.128 R56, desc[UR8][R86.64] ;  /* 0x0000000856381981 */ /* 0x000368000c1e1d00 */
[----:B0-----:R1:W5:Y:S01]  /*83c0*/  LDG.E.128 R68, desc[UR8][R84.64] ;  /* 0x0000000854447981 */ /* 0x001362000c1e1d00 */
[----:B------:R-:W-:Y:S05]  /*83d0*/  @!P0 BRA `(.L_x_4090) ;  /* 0x0000004c00648947 */ /* 0x000fea0003800000 */
[----:B------:R-:W-:Y:S01]  /*83e0*/  ISETP.NE.AND P2, PT, R95, 0x1, PT ;  /* 0x000000015f00780c */ /* 0x000fe20003f45270 */
[----:B------:R-:W-:Y:S01]  /*83f0*/  IMAD.MOV.U32 R10, RZ, RZ, 0x2 ;  /* 0x00000002ff0a7424 */ /* 0x000fe200078e00ff */
[----:B------:R-:W-:Y:S01]  /*8400*/  MOV R8, R0 ;  /* 0x0000000000087202 */ /* 0x000fe20000000f00 */
[----:B-1----:R-:W-:-:S10]  /*8410*/  IMAD.MOV.U32 R87, RZ, RZ, R80 ;  /* 0x000000ffff577224 */ /* 0x002fd400078e0050 */
        /* <DEDUP_REMOVED lines=11> */
.L_x_4092:
        /* <DEDUP_REMOVED lines=12> */
.L_x_4093:
        /* <DEDUP_REMOVED lines=41> */
[----:B------:R-:W-:Y:S01]  /*8820*/  LOP3.LUT R3, R8, UR24, R11, 0x96, !PT ;  /* 0x0000001808037c12 */ /* 0x000fe2000f8e960b */
[----:B------:R-:W-:-:S07]  /*8830*/  IMAD.MOV.U32 R8, RZ, RZ, R80 ;  /* 0x000000ffff087224 */ /* 0x000fce00078e0050 */
.L_x_4091:
[----:B------:R-:W-:Y:S01]  /*8840*/  I2FP.F32.U32 R9, R8 ;  /* 0x0000000800097245 */ /* 0x000fe20000201000 */
[----:B-----5:R-:W-:Y:S01]  /*8850*/  HADD2.F32 R8, -RZ, R68.H0_H0 ;  /* 0x20000044ff087230 */ /* 0x020fe20000004100 */
        /* <DEDUP_REMOVED lines=18> */
.L_x_4095:
        /* <DEDUP_REMOVED lines=12> */
.L_x_4096:
        /* <DEDUP_REMOVED lines=43> */
.L_x_4094:
        /* <DEDUP_REMOVED lines=8> */
[----:B------:R-:W-:-:S05]  /*8d70*/  FSEL R9, R10, RZ, !P2 ;  /* 0x000000ff0a097208 */ /* 0x000fca0005000000 */
[----:B------:R-:W-:Y:S01]  /*8d80*/  FADD.FTZ R8, R8, R9 ;  /* 0x0000000908087221 */ /* 0x000fe20000010000 */
[----:B------:R-:W-:-:S03]  /*8d90*/  IMAD.MOV.U32 R9, RZ, RZ, R0 ;  /* 0x000000ffff097224 */ /* 0x000fc600078e0000 */
[----:B------:R-:W-:Y:S01]  /*8da0*/  @P1 FADD.FTZ R79, R79, R8 ;  /* 0x000000084f4f1221 */ /* 0x000fe20000010000 */
[----:B------:R-:W-:Y:S02]  /*8db0*/  @!P1 MOV R79, R8 ;  /* 0x00000008004f9202 */ /* 0x000fe40000000f00 */
        /* <DEDUP_REMOVED lines=11> */
.L_x_4098:
        /* <DEDUP_REMOVED lines=12> */
.L_x_4099:
        /* <DEDUP_REMOVED lines=43> */
.L_x_4097:
        /* <DEDUP_REMOVED lines=20> */
.L_x_4101:
        /* <DEDUP_REMOVED lines=12> */
.L_x_4102:
        /* <DEDUP_REMOVED lines=43> */
.L_x_4100:
        /* <DEDUP_REMOVED lines=13> */
[----:B------:R-:W-:-:S04]  /*9760*/  SEL R9, RZ, 0x1, P2 ;  /* 0x00000001ff097807 */ /* 0x000fc80001000000 */
        /* <DEDUP_REMOVED lines=10> */
.L_x_4104:
        /* <DEDUP_REMOVED lines=12> */
.L_x_4105:
        /* <DEDUP_REMOVED lines=43> */
.L_x_4103:
        /* <DEDUP_REMOVED lines=20> */
.L_x_4107:
        /* <DEDUP_REMOVED lines=12> */
.L_x_4108:
        /* <DEDUP_REMOVED lines=43> */
.L_x_4106:
        /* <DEDUP_REMOVED lines=8> */
[----:B------:R-:W-:-:S03]  /*a0b0*/  SEL R10, RZ, 0x1, P2 ;  /* 0x00000001ff0a7807 */ /* 0x000fc60001000000 */
[----:B------:R-:W-:Y:S01]  /*a0c0*/  FADD.FTZ R12, R12, R11 ;  /* 0x0000000b0c0c7221 */ /* 0x000fe20000010000 */
[----:B------:R-:W-:-:S03]  /*a0d0*/  MOV R11, R0 ;  /* 0x00000000000b7202 */ /* 0x000fc60000000f00 */
[--C-:B------:R-:W-:Y:S01]  /*a0e0*/  @P1 FADD.FTZ R80, R13, R12.reuse ;  /* 0x0000000c0d501221 */ /* 0x100fe20000010000 */
[----:B------:R-:W-:Y:S02]  /*a0f0*/  @!P1 IMAD.MOV.U32 R80, RZ, RZ, R12 ;  /* 0x000000ffff509224 */ /* 0x000fe400078e000c */
        /* <DEDUP_REMOVED lines=11> */
.L_x_4110:
        /* <DEDUP_REMOVED lines=12> */
.L_x_4111:
        /* <DEDUP_REMOVED lines=43> */
.L_x_4109:
        /* <DEDUP_REMOVED lines=9> */
[----:B------:R-:W-:-:S04]  /*a5b0*/  PLOP3.LUT P3, PT, P3, PT, PT, 0x8, 0x80 ;  /* 0x000000000080781c */ /* 0x000fc80001f6e170 */
        /* <DEDUP_REMOVED lines=10> */
.L_x_4113:
        /* <DEDUP_REMOVED lines=12> */
.L_x_4114:
        /* <DEDUP_REMOVED lines=43> */
.L_x_4112:
[----:B------:R-:W-:Y:S01]  /*a9d0*/  I2FP.F32.U32 R13, R12 ;  /* 0x0000000c000d7245 */ /* 0x000fe20000201000 */
[----:B------:R-:W-:Y:S02]  /*a9e0*/  HADD2.F32 R12, -RZ, R61.H1_H1 ;  /* 0x3000003dff0c7230 */ /* 0x000fe40000004100 */
[----:B------:R-:W-:Y:S02]  /*a9f0*/  @P1 HADD2.F32 R83, -RZ, R57.H1_H1 ;  /* 0x30000039ff531230 */ /* 0x000fe40000004100 */
[----:B------:R-:W-:Y:S01]  /*aa00*/  FFMA.FTZ R13, R13, R78, 1.1641532182693481445e-10 ;  /* 0x2f0000000d0d7423 */ /* 0x000fe2000001004e */
[----:B------:R-:W-:Y:S01]  /*aa10*/  FMUL.FTZ R12, R12, UR5 ;  /* 0x000000050c0c7c20 */ /* 0x000fe20008410000 */
[----:B------:R-:W-:-:S03]  /*aa20*/  IMAD.MOV.U32 R68, RZ, RZ, 0x2 ;  /* 0x00000002ff447424 */ /* 0x000fc600078e00ff */
[----:B------:R-:W-:Y:S01]  /*aa30*/  FSETP.GTU.FTZ.AND P2, PT, R13, UR4, PT ;  /* 0x000000040d007c0b */ /* 0x000fe2000bf5c000 */
[----:B------:R-:W-:-:S03]  /*aa40*/  IMAD.MOV.U32 R13, RZ, RZ, R0 ;  /* 0x000000ffff0d7224 */ /* 0x000fc600078e0000 */
[----:B------:R-:W-:-:S05]  /*aa50*/  FSEL R12, R12, RZ, !P2 ;  /* 0x000000ff0c0c7208 */ /* 0x000fca0005000000 */
[----:B------:R-:W-:Y:S01]  /*aa60*/  FADD.FTZ R12, R11, R12 ;  /* 0x0000000c0b0c7221 */ /* 0x000fe20000010000 */
[----:B------:R-:W-:Y:S02]  /*aa70*/  SEL R11, RZ, 0x1, P2 ;  /* 0x00000001ff0b7807 */ /* 0x000fe40001000000 */
[----:B------:R-:W-:Y:S01]  /*aa80*/  ISETP.NE.AND P2, PT, R14, 0x1, PT ;  /* 0x000000010e00780c */ /* 0x000fe20003f45270 */
[----:B------:R-:W-:Y:S01]  /*aa90*/  @P1 FADD.FTZ R83, R83, R12 ;  /* 0x0000000c53531221 */ /* 0x000fe20000010000 */
[----:B------:R-:W-:-:S04]  /*aaa0*/  @!P1 MOV R83, R12 ;  /* 0x0000000c00539202 */ /* 0x000fc80000000f00 */
        /* <DEDUP_REMOVED lines=10> */
.L_x_4116:
        /* <DEDUP_REMOVED lines=12> */
.L_x_4117:
        /* <DEDUP_REMOVED lines=43> */
.L_x_4115:
        /* <DEDUP_REMOVED lines=19> */
.L_x_4119:
        /* <DEDUP_REMOVED lines=12> */
.L_x_4120:
        /* <DEDUP_REMOVED lines=43> */
.L_x_4118:
        /* <DEDUP_REMOVED lines=24> */
.L_x_4122:
        /* <DEDUP_REMOVED lines=12> */
.L_x_4123:
        /* <DEDUP_REMOVED lines=43> */
.L_x_4121:
        /* <DEDUP_REMOVED lines=19> */
.L_x_4125:
        /* <DEDUP_REMOVED lines=12> */
.L_x_4126:
        /* <DEDUP_REMOVED lines=43> */
.L_x_4124:
[----:B------:R-:W-:Y:S01]  /*bcf0*/  I2FP.F32.U32 R69, R14 ;  /* 0x0000000e00457245 */ /* 0x000fe20000201000 */
[----:B------:R-:W-:Y:S02]  /*bd00*/  HADD2.F32 R14, -RZ, R62.H1_H1 ;  /* 0x3000003eff0e7230 */ /* 0x000fe40000004100 */
[----:B------:R-:W-:Y:S02]  /*bd10*/  @P1 HADD2.F32 R86, -RZ, R58.H1_H1 ;  /* 0x3000003aff561230 */ /* 0x000fe40000004100 */
        /* <DEDUP_REMOVED lines=22> */
.L_x_4128:
        /* <DEDUP_REMOVED lines=12> */
.L_x_4129:
        /* <DEDUP_REMOVED lines=43> */
.L_x_4127:
        /* <DEDUP_REMOVED lines=19> */
.L_x_4131:
        /* <DEDUP_REMOVED lines=12> */
.L_x_4132:
        /* <DEDUP_REMOVED lines=43> */
.L_x_4130:
        /* <DEDUP_REMOVED lines=25> */
.L_x_4134:
        /* <DEDUP_REMOVED lines=12> */
.L_x_4135:
        /* <DEDUP_REMOVED lines=43> */
.L_x_4133:
        /* <DEDUP_REMOVED lines=19> */
.L_x_4137:
        /* <DEDUP_REMOVED lines=14> */
.L_x_4138:
        /* <DEDUP_REMOVED lines=43> */
.L_x_4136:
[----:B------:R-:W-:Y:S01]  /*d050*/  I2FP.F32.U32 R69, R70 ;  /* 0x0000004600457245 */ /* 0x000fe20000201000 */
[----:B------:R-:W-:Y:S02]  /*d060*/  HADD2.F32 R68, -RZ, R63.H1_H1 ;  /* 0x3000003fff447230 */ /* 0x000fe40000004100 */
[----:B------:R-:W-:Y:S02]  /*d070*/  @P1 HADD2.F32 R88, -RZ, R59.H1_H1 ;  /* 0x3000003bff581230 */ /* 0x000fe40000004100 */
[----:B------:R-:W-:Y:S01]  /*d080*/  FFMA.FTZ R69, R69, R78, 1.1641532182693481445e-10 ;  /* 0x2f00000045457423 */ /* 0x000fe2000001004e */
[----:B------:R-:W-:-:S04]  /*d090*/  FMUL.FTZ R68, R68, UR5 ;  /* 0x0000000544447c20 */ /* 0x000fc80008410000 */
[----:B------:R-:W-:Y:S02]  /*d0a0*/  FSETP.GTU.FTZ.AND P6, PT, R69, UR4, PT ;  /* 0x0000000445007c0b */ /* 0x000fe4000bfdc000 */
[----:B------:R-:W-:Y:S02]  /*d0b0*/  PRMT R69, R15, 0x5410, R98 ;  /* 0x000054100f457816 */ /* 0x000fe40000000062 */
        /* <DEDUP_REMOVED lines=11> */
.L_x_4090:
[----:B------:R-:W-:Y:S01]  /*d170*/  ISETP.NE.AND P2, PT, R95, 0x1, PT ;  /* 0x000000015f00780c */ /* 0x000fe20003f45270 */
[----:B------:R-:W-:Y:S02]  /*d180*/  HFMA2 R81, -RZ, RZ, 0, 1.1920928955078125e-07 ;  /* 0x00000002ff517431 */ /* 0x000fe400000001ff */
[----:B------:R-:W-:Y:S02]  /*d190*/  IMAD.MOV.U32 R79, RZ, RZ, R0 ;  /* 0x000000ffff4f7224 */ /* 0x000fe400078e0000 */
[----:B-1----:R-:W-:-:S08]  /*d1a0*/  IMAD.MOV.U32 R87, RZ, RZ, R80 ;  /* 0x000000ffff577224 */ /* 0x002fd000078e0050 */
        /* <DEDUP_REMOVED lines=11> */
.L_x_4141:
        /* <DEDUP_REMOVED lines=12> */
.L_x_4142:
        /* <DEDUP_REMOVED lines=43> */
.L_x_4140:
[----:B------:R-:W-:Y:S01]  /*d5d0*/  I2FP.F32.U32 R79, R79 ;  /* 0x0000004f004f7245 */ /* 0x000fe20000201000 */
[----:B-----5:R-:W-:Y:S01]  /*d5e0*/  HADD2.F32 R80, -RZ, R68.H0_H0 ;  /* 0x20000044ff507230 */ /* 0x020fe20000004100 */
[----:B------:R-:W-:Y:S01]  /*d5f0*/  ISETP.NE.AND P3, PT, R81, 0x1, PT ;  /* 0x000000015100780c */ /* 0x000fe20003f65270 */
[----:B------:R-:W-:Y:S02]  /*d600*/  @P1 HADD2.F32 R82, -RZ, R56.H0_H0 ;  /* 0x20000038ff521230 */ /* 0x000fe40000004100 */
[----:B------:R-:W-:Y:S01]  /*d610*/  FFMA.FTZ R79, R79, R78, 1.1641532182693481445e-10 ;  /* 0x2f0000004f4f7423 */ /* 0x000fe2000001004e */
[----:B------:R-:W-:-:S04]  /*d620*/  FMUL.FTZ R80, R80, UR5 ;  /* 0x0000000550507c20 */ /* 0x000fc80008410000 */
[----:B------:R-:W-:-:S04]  /*d630*/  FSETP.GTU.FTZ.AND P2, PT, R79, UR4, PT ;  /* 0x000000044f007c0b */ /* 0x000fc8000bf5c000 */
[----:B------:R-:W-:Y:S02]  /*d640*/  FSEL R79, R80, RZ, !P2 ;  /* 0x000000ff504f7208 */ /* 0x000fe40005000000 */
[----:B------:R-:W-:Y:S02]  /*d650*/  PLOP3.LUT P2, PT, P2, PT, PT, 0x8, 0x80 ;  /* 0x000000000080781c */ /* 0x000fe4000174e170 */
[----:B------:R-:W-:Y:S01]  /*d660*/  MOV R80, R0 ;  /* 0x0000000000507202 */ /* 0x000fe20000000f00 */
[----:B------:R-:W-:Y:S01]  /*d670*/  @P1 FADD.FTZ R79, R82, R79 ;  /* 0x0000004f524f1221 */ /* 0x000fe20000010000 */
[----:B------:R-:W-:Y:S01]  /*d680*/  IMAD.MOV.U32 R82, RZ, RZ, 0x2 ;  /* 0x00000002ff527424 */ /* 0x000fe200078e00ff */
[----:B------:R-:W-:-:S03]  /*d690*/  P2R R84, PR, RZ, 0x4 ;  /* 0x00000004ff547803 */ /* 0x000fc60000000000 */
        /* <DEDUP_REMOVED lines=10> */
.L_x_4144:
        /* <DEDUP_REMOVED lines=12> */
.L_x_4145:
        /* <DEDUP_REMOVED lines=43> */
.L_x_4143:
        /* <DEDUP_REMOVED lines=8> */
[----:B------:R-:W-:Y:S01]  /*db30*/  FSEL R81, R68, RZ, !P2 ;  /* 0x000000ff44517208 */ /* 0x000fe20005000000 */
[----:B------:R-:W-:Y:S01]  /*db40*/  IMAD.MOV.U32 R68, RZ, RZ, R0 ;  /* 0x000000ffff447224 */ /* 0x000fe200078e0000 */
        /* <DEDUP_REMOVED lines=13> */
.L_x_4147:
        /* <DEDUP_REMOVED lines=12> */
.L_x_4148:
        /* <DEDUP_REMOVED lines=43> */
.L_x_4146:
        /* <DEDUP_REMOVED lines=23> */
.L_x_4150:
        /* <DEDUP_REMOVED lines=12> */
.L_x_4151:
        /* <DEDUP_REMOVED lines=43> */
.L_x_4149:
        /* <DEDUP_REMOVED lines=9> */
[----:B------:R-:W-:Y:S02]  /*e500*/  PLOP3.LUT P3, PT, P3, PT, PT, 0x8, 0x80 ;  /* 0x000000000080781c */ /* 0x000fe40001f6e170 */
[----:B------:R-:W-:Y:S01]  /*e510*/  MOV R69, R0 ;  /* 0x0000000000457202 */ /* 0x000fe20000000f00 */
        /* <DEDUP_REMOVED lines=12> */
.L_x_4153:
        /* <DEDUP_REMOVED lines=12> */
.L_x_4154:
        /* <DEDUP_REMOVED lines=43> */
.L_x_4152:
[----:B------:R-:W-:Y:S01]  /*e950*/  I2FP.F32.U32 R69, R69 ;  /* 0x0000004500457245 */ /* 0x000fe20000201000 */
[----:B------:R-:W-:Y:S01]  /*e960*/  HADD2.F32 R68, -RZ, R70.H0_H0 ;  /* 0x20000046ff447230 */ /* 0x000fe20000004100 */
[----:B------:R-:W-:-:S03]  /*e970*/  ISETP.NE.AND P3, PT, R85, 0x1, PT ;  /* 0x000000015500780c */ /* 0x000fc60003f65270 */
[----:B------:R-:W-:Y:S01]  /*e980*/  FFMA.FTZ R69, R69, R78, 1.1641532182693481445e-10 ;  /* 0x2f00000045457423 */ /* 0x000fe2000001004e */
[----:B------:R-:W-:-:S04]  /*e990*/  FMUL.FTZ R68, R68, UR5 ;  /* 0x0000000544447c20 */ /* 0x000fc80008410000 */
[----:B------:R-:W-:Y:S01]  /*e9a0*/  FSETP.GTU.FTZ.AND P2, PT, R69, UR4, PT ;  /* 0x0000000445007c0b */ /* 0x000fe2000bf5c000 */
[----:B------:R-:W-:-:S03]  /*e9b0*/  @P1 HADD2.F32 R69, -RZ, R58.H0_H0 ;  /* 0x2000003aff451230 */ /* 0x000fc60000004100 */
        /* <DEDUP_REMOVED lines=15> */
.L_x_4156:
        /* <DEDUP_REMOVED lines=12> */
.L_x_4157:
        /* <DEDUP_REMOVED lines=43> */
.L_x_4155:
        /* <DEDUP_REMOVED lines=22> */
.L_x_4159:
        /* <DEDUP_REMOVED lines=12> */
.L_x_4160:
        /* <DEDUP_REMOVED lines=43> */
.L_x_4158:
        /* <DEDUP_REMOVED lines=22> */
.L_x_4162:
        /* <DEDUP_REMOVED lines=12> */
.L_x_4163:
        /* <DEDUP_REMOVED lines=43> */
.L_x_4161:
[----:B------:R-:W-:Y:S01]  /*f7c0*/  I2FP.F32.U32 R69, R69 ;  /* 0x0000004500457245 */ /* 0x000fe20000201000 */
[----:B------:R-:W-:Y:S01]  /*f7d0*/  HADD2.F32 R71, -RZ, R71.H1_H1 ;  /* 0x30000047ff477230 */ /* 0x000fe20000004100 */
[----:B------:R-:W-:Y:S01]  /*f7e0*/  PRMT R70, R102, 0x5410, R70 ;  /* 0x0000541066467816 */ /* 0x000fe20000000046 */
[----:B------:R-:W-:Y:S01]  /*f7f0*/  @P1 HADD2.F32 R89, -RZ, R59.H1_H1 ;  /* 0x3000003bff591230 */ /* 0x000fe20000004100 */
[----:B------:R-:W-:Y:S01]  /*f800*/  PRMT R68, R96, 0x5410, R98 ;  /* 0x0000541060447816 */ /* 0x000fe20000000062 */
[----:B------:R-:W-:Y:S01]  /*f810*/  FFMA.FTZ R69, R69, R78, 1.1641532182693481445e-10 ;  /* 0x2f00000045457423 */ /* 0x000fe2000001004e */
[----:B------:R-:W-:-:S04]  /*f820*/  FMUL.FTZ R71, R71, UR5 ;  /* 0x0000000547477c20 */ /* 0x000fc80008410000 */
[----:B------:R-:W-:Y:S02]  /*f830*/  FSETP.GTU.FTZ.AND P5, PT, R69, UR4, PT ;  /* 0x0000000445007c0b */ /* 0x000fe4000bfbc000 */
[----:B------:R-:W-:Y:S02]  /*f840*/  PRMT R69, R99, 0x5410, R101 ;  /* 0x0000541063457816 */ /* 0x000fe40000000065 */
[----:B------:R-:W-:Y:S02]  /*f850*/  FSEL R88, R71, RZ, !P5 ;  /* 0x000000ff47587208 */ /* 0x000fe40006800000 */
[----:B------:R-:W-:-:S03]  /*f860*/  PLOP3.LUT P5, PT, P5, PT, PT, 0x8, 0x80 ;  /* 0x000000000080781c */ /* 0x000fc60002fae170 */
[----:B------:R-:W-:-:S05]  /*f870*/  @P1 FADD.FTZ R88, R89, R88 ;  /* 0x0000005859581221 */ /* 0x000fca0000010000 */
[----:B------:R-:W-:-:S04]  /*f880*/  F2FP.F16.F32.PACK_AB R71, RZ, R88 ;  /* 0x00000058ff47723e */ /* 0x000fc800000000ff */
[----:B------:R-:W-:-:S07]  /*f890*/  PRMT R71, R100, 0x5410, R71 ;  /* 0x0000541064477816 */ /* 0x000fce0000000047 */
.L_x_4139:
[----:B------:R-:W-:Y:S01]  /*f8a0*/  SEL R92, RZ, 0x10000, !P4 ;  /* 0x00010000ff5c7807 */ /* 0x000fe20006000000 */
[----:B------:R-:W0:Y:S01]  /*f8b0*/  @P0 LDC.64 R98, c[0x0][0x398] ;  /* 0x0000e600ff620b82 */ /* 0x000e220000000a00 */
[----:B------:R-:W-:Y:S02]  /*f8c0*/  ISETP.NE.AND P4, PT, R95, RZ, PT ;  /* 0x000000ff5f00720c */ /* 0x000fe40003f85270 */
[----:B------:R-:W-:Y:S02]  /*f8d0*/  SEL R93, RZ, 0x1000000, !P5 ;  /* 0x01000000ff5d7807 */ /* 0x000fe40006800000 */
[----:B------:R-:W-:Y:S02]  /*f8e0*/  SEL R95, RZ, 0x100, !P3 ;  /* 0x00000100ff5f7807 */ /* 0x000fe40005800000 */
[----:B------:R-:W-:Y:S02]  /*f8f0*/  ISETP.NE.AND P5, PT, R94, RZ, PT ;  /* 0x000000ff5e00720c */ /* 0x000fe40003fa5270 */
[----:B------:R-:W-:-:S02]  /*f900*/  ISETP.NE.AND P3, PT, R97, RZ, PT ;  /* 0x000000ff6100720c */ /* 0x000fc40003f65270 */
[----:B------:R-:W-:Y:S01]  /*f910*/  ISETP.NE.AND P6, PT, R84, RZ, PT ;  /* 0x000000ff5400720c */ /* 0x000fe20003fc5270 */
[----:B------:R-:W1:Y:S01]  /*f920*/  @P1 LDC.64 R96, c[0x0][0x3a0] ;  /* 0x0000e800ff601b82 */ /* 0x000e620000000a00 */
[----:B------:R-:W-:Y:S02]  /*f930*/  SEL R91, RZ, 0x1000000, !P3 ;  /* 0x01000000ff5b7807 */ /* 0x000fe40005800000 */
[----:B------:R-:W-:Y:S02]  /*f940*/  SEL R89, RZ, 0x10000, !P4 ;  /* 0x00010000ff597807 */ /* 0x000fe40006000000 */
[----:B------:R-:W-:Y:S02]  /*f950*/  SEL R84, RZ, 0x100, !P5 ;  /* 0x00000100ff547807 */ /* 0x000fe40006800000 */
[----:B------:R-:W-:Y:S01]  /*f960*/  LOP3.LUT R95, R95, R93, R92, 0xfe, !PT ;  /* 0x0000005d5f5f7212 */ /* 0x000fe200078efe5c */
[----:B------:R-:W-:Y:S01]  /*f970*/  IMAD.WIDE.U32 R92, R76, 0x10, R126 ;  /* 0x000000104c5c7825 */ /* 0x000fe200078e007e */
[----:B------:R-:W-:-:S02]  /*f980*/  LOP3.LUT R84, R84, R91, R89, 0xfe, !PT ;  /* 0x0000005b54547212 */ /* 0x000fc400078efe59 */
[----:B------:R-:W-:Y:S01]  /*f990*/  SEL R94, RZ, 0x1, !P2 ;  /* 0x00000001ff5e7807 */ /* 0x000fe20005000000 */
[----:B------:R-:W-:Y:S01]  /*f9a0*/  VIADD R89, R65, 0x100 ;  /* 0x0000010041597836 */ /* 0x000fe20000000000 */
[----:B------:R-:W-:Y:S01]  /*f9b0*/  SEL R91, RZ, 0x1, !P6 ;  /* 0x00000001ff5b7807 */ /* 0x000fe20007000000 */
[----:B------:R2:W-:Y:S02]  /*f9c0*/  STG.E.128 desc[UR8][R92.64], R68 ;  /* 0x000000445c007986 */ /* 0x0005e4000c101d08 */
[----:B------:R-:W-:-:S04]  /*f9d0*/  IMAD.WIDE.U32 R100, R89, 0x10, R110 ;  /* 0x0000001059647825 */ /* 0x000fc800078e006e */
[----:B0-----:R-:W-:-:S04]  /*f9e0*/  @P0 IMAD.WIDE.U32 R98, R89, 0x10, R98 ;  /* 0x0000001059620825 */ /* 0x001fc800078e0062 */
[----:B-1----:R-:W-:Y:S01]  /*f9f0*/  @P1 IMAD.WIDE.U32 R96, R89, 0x10, R96 ;  /* 0x0000001059601825 */ /* 0x002fe200078e0060 */
[----:B--2---:R-:W-:-:S03]  /*fa00*/  LOP3.LUT R69, R95, R94, RZ, 0xfc, !PT ;  /* 0x0000005e5f457212 */ /* 0x004fc600078efcff */
[----:B------:R-:W-:Y:S01]  /*fa10*/  IMAD.WIDE.U32 R70, R76, 0x8, R124 ;  /* 0x000000084c467825 */ /* 0x000fe200078e007c */
[----:B------:R-:W-:-:S05]  /*fa20*/  LOP3.LUT R68, R84, R91, RZ, 0xfc, !PT ;  /* 0x0000005b54447212 */ /* 0x000fca00078efcff */
        /* <DEDUP_REMOVED lines=22> */
.L_x_4164:
        /* <DEDUP_REMOVED lines=19> */
.L_x_4167:
        /* <DEDUP_REMOVED lines=12> */
.L_x_4168:
        /* <DEDUP_REMOVED lines=43> */
.L_x_4166:
[----:B------:R-:W-:Y:S01]  /*10030*/  I2FP.F32.U32 R9, R8 ;  /* 0x0000000800097245 */ /* 0x000fe20000201000 */
[----:B-----5:R-:W-:Y:S01]  /*10040*/  HADD2.F32 R8, -RZ, R68.H0_H0 ;  /* 0x20000044ff087230 */ /* 0x020fe20000004100 */
        /* <DEDUP_REMOVED lines=18> */
.L_x_4170:
        /* <DEDUP_REMOVED lines=12> */
.L_x_4171:
        /* <DEDUP_REMOVED lines=43> */
.L_x_4169:
        /* <DEDUP_REMOVED lines=24> */
.L_x_4173:
        /* <DEDUP_REMOVED lines=12> */
.L_x_4174:
        /* <DEDUP_REMOVED lines=43> */
.L_x_4172:
        /* <DEDUP_REMOVED lines=20> */
.L_x_4176:
        /* <DEDUP_REMOVED lines=12> */
.L_x_4177:
        /* <DEDUP_REMOVED lines=43> */
.L_x_4175:
        /* <DEDUP_REMOVED lines=9> */
[----:B------:R-:W-:-:S05]  /*10f10*/  FSEL R10, R10, RZ, !P2 ;  /* 0x000000ff0a0a7208 */ /* 0x000fca0005000000 */
[----:B------:R-:W-:-:S04]  /*10f20*/  FADD.FTZ R9, R9, R10 ;  /* 0x0000000a09097221 */ /* 0x000fc80000010000 */
        /* <DEDUP_REMOVED lines=13> */
.L_x_4179:
        /* <DEDUP_REMOVED lines=12> */
.L_x_4180:
        /* <DEDUP_REMOVED lines=43> */
.L_x_4178:
        /* <DEDUP_REMOVED lines=20> */
.L_x_4182:
        /* <DEDUP_REMOVED lines=12> */
.L_x_4183:
        /* <DEDUP_REMOVED lines=43> */
.L_x_4181:
[----:B------:R-:W-:Y:S01]  /*11820*/  I2FP.F32.U32 R11, R11 ;  /* 0x0000000b000b7245 */ /* 0x000fe20000201000 */
[----:B------:R-:W-:Y:S01]  /*11830*/  HADD2.F32 R10, -RZ, R61.H0_H0 ;  /* 0x2000003dff0a7230 */ /* 0x000fe20000004100 */
[----:B------:R-:W-:Y:S01]  /*11840*/  ISETP.NE.AND P3, PT, R12, 0x1, PT ;  /* 0x000000010c00780c */ /* 0x000fe20003f65270 */
[----:B------:R-:W-:Y:S01]  /*11850*/  @P1 HADD2.F32 R91, -RZ, R57.H0_H0 ;  /* 0x20000039ff5b1230 */ /* 0x000fe20000004100 */
[----:B------:R-:W-:Y:S01]  /*11860*/  MOV R14, 0x2 ;  /* 0x00000002000e7802 */ /* 0x000fe20000000f00 */
[----:B------:R-:W-:Y:S01]  /*11870*/  FFMA.FTZ R11, R11, R78, 1.1641532182693481445e-10 ;  /* 0x2f0000000b0b7423 */ /* 0x000fe2000001004e */
[----:B------:R-:W-:-:S04]  /*11880*/  FMUL.FTZ R10, R10, UR5 ;  /* 0x000000050a0a7c20 */ /* 0x000fc80008410000 */
[----:B------:R-:W-:-:S04]  /*11890*/  FSETP.GTU.FTZ.AND P2, PT, R11, UR4, PT ;  /* 0x000000040b007c0b */ /* 0x000fc8000bf5c000 */
        /* <DEDUP_REMOVED lines=16> */
.L_x_4185:
[----:B------:R-:W-:-:S04]  /*119a0*/  IADD3 R7, PT, PT, R7, 0x1, RZ ;  /* 0x0000000107077810 */ /* 0x000fc80007ffe0ff */
[C---:B------:R-:W-:Y:S01]  /*119b0*/  ISETP.NE.AND P2, PT, R7.reuse, RZ, PT ;  /* 0x000000ff0700720c */ /* 0x040fe20003f45270 */
[----:B--2---:R-:W-:-:S12]  /*119c0*/  IMAD.WIDE.U32 R98, R7, -0x2daee0ad, RZ ;  /* 0xd2511f5307627825 */ /* 0x004fd800078e00ff */
        /* <DEDUP_REMOVED lines=9> */
.L_x_4186:
        /* <DEDUP_REMOVED lines=43> */
.L_x_4184:
        /* <DEDUP_REMOVED lines=20> */
.L_x_4188:
        /* <DEDUP_REMOVED lines=12> */
.L_x_4189:
        /* <DEDUP_REMOVED lines=43> */
.L_x_4187:
[----:B------:R-:W-:Y:S01]  /*121c0*/  I2FP.F32.U32 R13, R13 ;  /* 0x0000000d000d7245 */ /* 0x000fe20000201000 */
[----:B------:R-:W-:Y:S02]  /*121d0*/  HADD2.F32 R12, -RZ, R61.H1_H1 ;  /* 0x3000003dff0c7230 */ /* 0x000fe40000004100 */
[----:B------:R-:W-:Y:S02]  /*121e0*/  IMAD.MOV.U32 R69, RZ, RZ, 0x2 ;  /* 0x00000002ff457424 */ /* 0x000fe400078e00ff */
[----:B------:R-:W-:Y:S01]  /*121f0*/  FFMA.FTZ R13, R13, R78, 1.1641532182693481445e-10 ;  /* 0x2f0000000d0d7423 */ /* 0x000fe2000001004e */
[----:B------:R-:W-:-:S04]  /*12200*/  FMUL.FTZ R12, R12, UR5 ;  /* 0x000000050c0c7c20 */ /* 0x000fc80008410000 */
[----:B------:R-:W-:Y:S01]  /*12210*/  FSETP.GTU.FTZ.AND P2, PT, R13, UR4, PT ;  /* 0x000000040d007c0b */ /* 0x000fe2000bf5c000 */
[----:B------:R-:W-:-:S03]  /*12220*/  @P1 HADD2.F32 R13, -RZ, R57.H1_H1 ;  /* 0x30000039ff0d1230 */ /* 0x000fc60000004100 */
[----:B------:R-:W-:-:S05]  /*12230*/  FSEL R12, R12, RZ, !P2 ;  /* 0x000000ff0c0c7208 */ /* 0x000fca0005000000 */
[----:B------:R-:W-:Y:S01]  /*12240*/  FADD.FTZ R12, R11, R12 ;  /* 0x0000000c0b0c7221 */ /* 0x000fe20000010000 */
[----:B------:R-:W-:Y:S02]  /*12250*/  SEL R11, RZ, 0x1, P2 ;  /* 0x00000001ff0b7807 */ /* 0x000fe40001000000 */
[----:B------:R-:W-:Y:S01]  /*12260*/  ISETP.NE.AND P2, PT, R68, 0x1, PT ;  /* 0x000000014400780c */ /* 0x000fe20003f45270 */
[--C-:B------:R-:W-:Y:S01]  /*12270*/  @P1 FADD.FTZ R94, R13, R12.reuse ;  /* 0x0000000c0d5e1221 */ /* 0x100fe20000010000 */
[----:B------:R-:W-:Y:S01]  /*12280*/  @!P1 IMAD.MOV.U32 R94, RZ, RZ, R12 ;  /* 0x000000ffff5e9224 */ /* 0x000fe200078e000c */
[----:B------:R-:W-:-:S04]  /*12290*/  MOV R13, R0 ;  /* 0x00000000000d7202 */ /* 0x000fc80000000f00 */
[----:B------:R-:W-:-:S06]  /*122a0*/  F2FP.F16.F32.PACK_AB R108, RZ, R94 ;  /* 0x0000005eff6c723e */ /* 0x000fcc00000000ff */
        /* <DEDUP_REMOVED lines=9> */
.L_x_4191:
        /* <DEDUP_REMOVED lines=12> */
.L_x_4192:
        /* <DEDUP_REMOVED lines=43> */
.L_x_4190:
        /* <DEDUP_REMOVED lines=19> */
.L_x_4194:
        /* <DEDUP_REMOVED lines=12> */
.L_x_4195:
        /* <DEDUP_REMOVED lines=43> */
.L_x_4193:
        /* <DEDUP_REMOVED lines=24> */
.L_x_4197:
        /* <DEDUP_REMOVED lines=12> */
.L_x_4198:
        /* <DEDUP_REMOVED lines=43> */
.L_x_4196:
        /* <DEDUP_REMOVED lines=19> */
.L_x_4200:
        /* <DEDUP_REMOVED lines=12> */
.L_x_4201:
        /* <DEDUP_REMOVED lines=43> */
.L_x_4199:
[----:B------:R-:W-:Y:S01]  /*134e0*/  I2FP.F32.U32 R69, R14 ;  /* 0x0000000e00457245 */ /* 0x000fe20000201000 */
[----:B------:R-:W-:Y:S02]  /*134f0*/  HADD2.F32 R14, -RZ, R62.H1_H1 ;  /* 0x3000003eff0e7230 */ /* 0x000fe40000004100 */
[----:B--2---:R-:W-:Y:S02]  /*13500*/  @P1 HADD2.F32 R96, -RZ, R58.H1_H1 ;  /* 0x3000003aff601230 */ /* 0x004fe40000004100 */
[----:B------:R-:W-:Y:S01]  /*13510*/  FFMA.FTZ R69, R69, R78, 1.1641532182693481445e-10 ;  /* 0x2f00000045457423 */ /* 0x000fe2000001004e */
[----:B------:R-:W-:-:S04]  /*13520*/  FMUL.FTZ R14, R14, UR5 ;  /* 0x000000050e0e7c20 */ /* 0x000fc80008410000 */
[----:B------:R-:W-:Y:S01]  /*13530*/  FSETP.GTU.FTZ.AND P4, PT, R69, UR4, PT ;  /* 0x0000000445007c0b */ /* 0x000fe2000bf9c000 */
[----:B------:R-:W-:-:S03]  /*13540*/  IMAD.MOV.U32 R69, RZ, RZ, R0 ;  /* 0x000000ffff457224 */ /* 0x000fc600078e0000 */
[----:B------:R-:W-:Y:S02]  /*13550*/  FSEL R68, R14, RZ, !P4 ;  /* 0x000000ff0e447208 */ /* 0x000fe40006000000 */
[----:B------:R-:W-:Y:S02]  /*13560*/  SEL R14, RZ, 0x1, P4 ;  /* 0x00000001ff0e7807 */ /* 0x000fe40002000000 */
[----:B------:R-:W-:Y:S01]  /*13570*/  ISETP.NE.AND P4, PT, R95, 0x1, PT ;  /* 0x000000015f00780c */ /* 0x000fe20003f85270 */
[----:B------:R-:W-:Y:S01]  /*13580*/  FADD.FTZ R13, R13, R68 ;  /* 0x000000440d0d7221 */ /* 0x000fe20000010000 */
[----:B------:R-:W-:-:S03]  /*13590*/  MOV R68, 0x2 ;  /* 0x0000000200447802 */ /* 0x000fc60000000f00 */
        /* <DEDUP_REMOVED lines=13> */
.L_x_4203:
        /* <DEDUP_REMOVED lines=12> */
.L_x_4204:
        /* <DEDUP_REMOVED lines=43> */
.L_x_4202:
        /* <DEDUP_REMOVED lines=19> */
.L_x_4206:
        /* <DEDUP_REMOVED lines=12> */
.L_x_4207:
        /* <DEDUP_REMOVED lines=43> */
.L_x_4205:
        /* <DEDUP_REMOVED lines=25> */
.L_x_4209:
        /* <DEDUP_REMOVED lines=12> */
.L_x_4210:
        /* <DEDUP_REMOVED lines=43> */
.L_x_4208:
        /* <DEDUP_REMOVED lines=19> */
.L_x_4212:
        /* <DEDUP_REMOVED lines=14> */
.L_x_4213:
        /* <DEDUP_REMOVED lines=43> */
.L_x_4211:
[----:B------:R-:W-:Y:S01]  /*14840*/  I2FP.F32.U32 R69, R70 ;  /* 0x0000004600457245 */ /* 0x000fe20000201000 */
[----:B------:R-:W-:Y:S02]  /*14850*/  HADD2.F32 R68, -RZ, R63.H1_H1 ;  /* 0x3000003fff447230 */ /* 0x000fe40000004100 */
[----:B------:R-:W-:Y:S02]  /*14860*/  @P1 HADD2.F32 R100, -RZ, R59.H1_H1 ;  /* 0x3000003bff641230 */ /* 0x000fe40000004100 */
[----:B------:R-:W-:Y:S01]  /*14870*/  FFMA.FTZ R69, R69, R78, 1.1641532182693481445e-10 ;  /* 0x2f00000045457423 */ /* 0x000fe2000001004e */
[----:B------:R-:W-:-:S04]  /*14880*/  FMUL.FTZ R68, R68, UR5 ;  /* 0x0000000544447c20 */ /* 0x000fc80008410000 */
[----:B------:R-:W-:-:S04]  /*14890*/  FSETP.GTU.FTZ.AND P6, PT, R69, UR4, PT ;  /* 0x0000000445007c0b */ /* 0x000fc8000bfdc000 */
[----:B------:R-:W-:Y:S02]  /*148a0*/  FSEL R70, R68, RZ, !P6 ;  /* 0x000000ff44467208 */ /* 0x000fe40007000000 */
[----:B------:R-:W-:-:S03]  /*148b0*/  SEL R68, RZ, 0x1, P6 ;  /* 0x00000001ff447807 */ /* 0x000fc60003000000 */
[----:B------:R-:W-:Y:S01]  /*148c0*/  FADD.FTZ R69, R97, R70 ;  /* 0x0000004661457221 */ /* 0x000fe20000010000 */
[----:B------:R-:W-:-:S03]  /*148d0*/  PRMT R70, R109, 0x5410, R112 ;  /* 0x000054106d467816 */ /* 0x000fc60000000070 */
[----:B------:R-:W-:Y:S01]  /*148e0*/  @P1 FADD.FTZ R97, R100, R69 ;  /* 0x0000004564611221 */ /* 0x000fe20000010000 */
[----:B------:R-:W-:Y:S02]  /*148f0*/  @!P1 MOV R97, R69 ;  /* 0x0000004500619202 */ /* 0x000fe40000000f00 */
[----:B------:R-:W-:Y:S02]  /*14900*/  PRMT R69, R15, 0x5410, R108 ;  /* 0x000054100f457816 */ /* 0x000fe4000000006c */
[----:B------:R-:W-:Y:S02]  /*14910*/  F2FP.F16.F32.PACK_AB R71, RZ, R97 ;  /* 0x00000061ff47723e */ /* 0x000fe400000000ff */
[----:B------:R-:W-:Y:S02]  /*14920*/  PRMT R15, R68, 0x7610, R15 ;  /* 0x00007610440f7816 */ /* 0x000fe4000000000f */
[----:B------:R-:W-:Y:S02]  /*14930*/  PRMT R68, R102, 0x5410, R103 ;  /* 0x0000541066447816 */ /* 0x000fe40000000067 */
[----:B------:R-:W-:Y:S01]  /*14940*/  PRMT R71, R106, 0x5410, R71 ;  /* 0x000054106a477816 */ /* 0x000fe20000000047 */
[----:B------:R-:W-:Y:S06]  /*14950*/  BRA `(.L_x_4214) ;  /* 0x0000002400cc7947 */ /* 0x000fec0003800000 */
.L_x_4165:
        /* <DEDUP_REMOVED lines=15> */
.L_x_4216:
        /* <DEDUP_REMOVED lines=12> */
.L_x_4217:
        /* <DEDUP_REMOVED lines=43> */
.L_x_4215:
[----:B------:R-:W-:Y:S01]  /*14dc0*/  I2FP.F32.U32 R87, R91 ;  /* 0x0000005b00577245 */ /* 0x000fe20000201000 */
[----:B-----5:R-:W-:Y:S01]  /*14dd0*/  HADD2.F32 R90, -RZ, R68.H0_H0 ;  /* 0x20000044ff5a7230 */ /* 0x020fe20000004100 */
[----:B------:R-:W-:Y:S01]  /*14de0*/  ISETP.NE.AND P3, PT, R92, 0x1, PT ;  /* 0x000000015c00780c */ /* 0x000fe20003f65270 */
[----:B------:R-:W-:Y:S02]  /*14df0*/  HFMA2 R93, -RZ, RZ, 0, 1.1920928955078125e-07 ;  /* 0x00000002ff5d7431 */ /* 0x000fe400000001ff */
        /* <DEDUP_REMOVED lines=19> */
.L_x_4219:
        /* <DEDUP_REMOVED lines=12> */
.L_x_4220:
        /* <DEDUP_REMOVED lines=43> */
.L_x_4218:
        /* <DEDUP_REMOVED lines=23> */
.L_x_4222:
        /* <DEDUP_REMOVED lines=12> */
.L_x_4223:
        /* <DEDUP_REMOVED lines=43> */
.L_x_4221:
[----:B------:R-:W-:Y:S01]  /*15780*/  I2FP.F32.U32 R91, R68 ;  /* 0x00000044005b7245 */ /* 0x000fe20000201000 */
[----:B------:R-:W-:Y:S01]  /*15790*/  HADD2.F32 R68, -RZ, R69.H0_H0 ;  /* 0x20000045ff447230 */ /* 0x000fe20000004100 */
[----:B------:R-:W-:Y:S01]  /*157a0*/  ISETP.NE.AND P3, PT, R95, 0x1, PT ;  /* 0x000000015f00780c */ /* 0x000fe20003f65270 */
[----:B------:R-:W-:Y:S02]  /*157b0*/  @P1 HADD2.F32 R94, -RZ, R57.H0_H0 ;  /* 0x20000039ff5e1230 */ /* 0x000fe40000004100 */
[----:B------:R-:W-:Y:S01]  /*157c0*/  FFMA.FTZ R91, R91, R78, 1.1641532182693481445e-10 ;  /* 0x2f0000005b5b7423 */ /* 0x000fe2000001004e */
[----:B------:R-:W-:Y:S01]  /*157d0*/  FMUL.FTZ R68, R68, UR5 ;  /* 0x0000000544447c20 */ /* 0x000fe20008410000 */
[----:B--2---:R-:W-:-:S03]  /*157e0*/  IMAD.MOV.U32 R96, RZ, RZ, 0x2 ;  /* 0x00000002ff607424 */ /* 0x004fc600078e00ff */
        /* <DEDUP_REMOVED lines=16> */
.L_x_4225:
        /* <DEDUP_REMOVED lines=12> */
.L_x_4226:
        /* <DEDUP_REMOVED lines=43> */
.L_x_4224:
[----:B------:R-:W-:Y:S01]  /*15c60*/  I2FP.F32.U32 R93, R68 ;  /* 0x00000044005d7245 */ /* 0x000fe20000201000 */
[----:B------:R-:W-:Y:S01]  /*15c70*/  HADD2.F32 R69, -RZ, R69.H1_H1 ;  /* 0x30000045ff457230 */ /* 0x000fe20000004100 */
[----:B------:R-:W-:Y:S01]  /*15c80*/  ISETP.NE.AND P2, PT, R96, 0x1, PT ;  /* 0x000000016000780c */ /* 0x000fe20003f45270 */
[----:B------:R-:W-:Y:S02]  /*15c90*/  HFMA2 R95, -RZ, RZ, 0, 1.1920928955078125e-07 ;  /* 0x00000002ff5f7431 */ /* 0x000fe400000001ff */
[----:B------:R-:W-:Y:S01]  /*15ca0*/  FFMA.FTZ R93, R93, R78, 1.1641532182693481445e-10 ;  /* 0x2f0000005d5d7423 */ /* 0x000fe2000001004e */
[----:B------:R-:W-:-:S04]  /*15cb0*/  FMUL.FTZ R69, R69, UR5 ;  /* 0x0000000545457c20 */ /* 0x000fc80008410000 */
[----:B------:R-:W-:Y:S01]  /*15cc0*/  FSETP.GTU.FTZ.AND P3, PT, R93, UR4, PT ;  /* 0x000000045d007c0b */ /* 0x000fe2000bf7c000 */
[----:B------:R-:W-:-:S03]  /*15cd0*/  @P1 HADD2.F32 R93, -RZ, R57.H1_H1 ;  /* 0x30000039ff5d1230 */ /* 0x000fc60000004100 */
        /* <DEDUP_REMOVED lines=15> */
.L_x_4228:
        /* <DEDUP_REMOVED lines=12> */
.L_x_4229:
        /* <DEDUP_REMOVED lines=43> */
.L_x_4227:
        /* <DEDUP_REMOVED lines=22> */
.L_x_4231:
        /* <DEDUP_REMOVED lines=12> */
.L_x_4232:
        /* <DEDUP_REMOVED lines=43> */
.L_x_4230:
        /* <DEDUP_REMOVED lines=22> */
.L_x_4234:
        /* <DEDUP_REMOVED lines=12> */
.L_x_4235:
        /* <DEDUP_REMOVED lines=43> */
.L_x_4233:
        /* <DEDUP_REMOVED lines=22> */
.L_x_4237:
        /* <DEDUP_REMOVED lines=12> */
.L_x_4238:
        /* <DEDUP_REMOVED lines=43> */
.L_x_4236:
        /* <DEDUP_REMOVED lines=14> */
.L_x_4214:
[----:B------:R-:W-:Y:S01]  /*17090*/  SEL R112, RZ, 0x1000000, !P5 ;  /* 0x01000000ff707807 */ /* 0x000fe20006800000 */
[----:B------:R-:W-:Y:S01]  /*170a0*/  IMAD.WIDE.U32 R100, R89, 0x10, R126 ;  /* 0x0000001059647825 */ /* 0x000fe200078e007e */
[----:B------:R-:W-:Y:S01]  /*170b0*/  ISETP.NE.AND P5, PT, R104, RZ, PT ;  /* 0x000000ff6800720c */ /* 0x000fe20003fa5270 */
[----:B------:R-:W0:Y:S01]  /*170c0*/  @P0 LDC.64 R108, c[0x0][0x398] ;  /* 0x0000e600ff6c0b82 */ /* 0x000e220000000a00 */
[----:B------:R-:W-:Y:S02]  /*170d0*/  SEL R103, RZ, 0x10000, !P4 ;  /* 0x00010000ff677807 */ /* 0x000fe40006000000 */
[----:B------:R-:W-:Y:S01]  /*170e0*/  SEL R104, RZ, 0x100, !P3 ;  /* 0x00000100ff687807 */ /* 0x000fe20005800000 */
[----:B------:R1:W-:Y:S01]  /*170f0*/  STG.E.128 desc[UR8][R100.64], R68 ;  /* 0x0000004464007986 */ /* 0x0003e2000c101d08 */
[----:B------:R-:W-:Y:S02]  /*17100*/  ISETP.NE.AND P4, PT, R105, RZ, PT ;  /* 0x000000ff6900720c */ /* 0x000fe40003f85270 */
[----:B------:R-:W-:-:S02]  /*17110*/  ISETP.NE.AND P3, PT, R107, RZ, PT ;  /* 0x000000ff6b00720c */ /* 0x000fc40003f65270 */
[----:B------:R-:W-:Y:S01]  /*17120*/  ISETP.NE.AND P6, PT, R87, RZ, PT ;  /* 0x000000ff5700720c */ /* 0x000fe20003fc5270 */
[----:B------:R-:W2:Y:S01]  /*17130*/  @P1 LDC.64 R106, c[0x0][0x3a0] ;  /* 0x0000e800ff6a1b82 */ /* 0x000ea20000000a00 */
[----:B------:R-:W-:Y:S02]  /*17140*/  SEL R99, RZ, 0x1000000, !P3 ;  /* 0x01000000ff637807 */ /* 0x000fe40005800000 */
[----:B------:R-:W-:Y:S02]  /*17150*/  SEL R102, RZ, 0x10000, !P4 ;  /* 0x00010000ff667807 */ /* 0x000fe40006000000 */
[----:B------:R-:W-:Y:S02]  /*17160*/  SEL R87, RZ, 0x100, !P5 ;  /* 0x00000100ff577807 */ /* 0x000fe40006800000 */
[----:B------:R-:W-:Y:S02]  /*17170*/  LOP3.LUT R104, R104, R112, R103, 0xfe, !PT ;  /* 0x0000007068687212 */ /* 0x000fe400078efe67 */
[----:B------:R-:W-:-:S02]  /*17180*/  LOP3.LUT R87, R87, R99, R102, 0xfe, !PT ;  /* 0x0000006357577212 */ /* 0x000fc400078efe66 */
[----:B------:R-:W-:Y:S01]  /*17190*/  SEL R99, RZ, 0x1, !P2 ;  /* 0x00000001ff637807 */ /* 0x000fe20005000000 */
[----:B-1----:R-:W-:Y:S01]  /*171a0*/  IMAD.WIDE.U32 R70, R89, 0x8, R124 ;  /* 0x0000000859467825 */ /* 0x002fe200078e007c */
[----:B------:R-:W-:Y:S02]  /*171b0*/  SEL R102, RZ, 0x1, !P6 ;  /* 0x00000001ff667807 */ /* 0x000fe40007000000 */
[----:B------:R-:W-:Y:S01]  /*171c0*/  LOP3.LUT R69, R104, R99, RZ, 0xfc, !PT ;  /* 0x0000006368457212 */ /* 0x000fe200078efcff */
[----:B------:R-:W-:Y:S01]  /*171d0*/  VIADD R100, R65, 0x180 ;  /* 0x0000018041647836 */ /* 0x000fe20000000000 */
[----:B------:R-:W-:-:S03]  /*171e0*/  LOP3.LUT R68, R87, R102, RZ, 0xfc, !PT ;  /* 0x0000006657447212 */ /* 0x000fc600078efcff */
[C---:B------:R-:W-:Y:S02]  /*171f0*/  IMAD.WIDE.U32 R112, R100.reuse, 0x10, R110 ;  /* 0x0000001064707825 */ /* 0x040fe400078e006e */
[----:B------:R1:W-:Y:S02]  /*17200*/  STG.E.64 desc[UR8][R70.64], R68 ;  /* 0x0000004446007986 */ /* 0x0003e4000c101b08 */
[----:B0-----:R-:W-:-:S04]  /*17210*/  @P0 IMAD.WIDE.U32 R108, R100, 0x10, R108 ;  /* 0x00000010646c0825 */ /* 0x001fc800078e006c */
[----:B--2---:R-:W-:Y:S01]  /*17220*/  @P1 IMAD.WIDE.U32 R106, R100, 0x10, R106 ;  /* 0x00000010646a1825 */ /* 0x004fe200078e006a */
[----:B-1----:R-:W-:Y:S06]  /*17230*/  @!P0 BRA `(.L_x_4239) ;  /* 0x0000000000508947 */ /* 0x002fec0003800000 */
[----:B------:R-:W-:Y:S02]  /*17240*/  SHF.L.U32 R68, R14, 0x10, RZ ;  /* 0x000000100e447819 */ /* 0x000fe400000006ff */
[----:B------:R-:W-:Y:S02]  /*17250*/  LOP3.LUT R70, R15, 0xffff, RZ, 0xc0, !PT ;  /* 0x0000ffff0f467812 */ /* 0x000fe400078ec0ff */
[----:B------:R-:W-:Y:S02]  /*17260*/  LOP3.LUT R71, R68, 0xff0000, RZ, 0xc0, !PT ;  /* 0x00ff000044477812 */ /* 0x000fe400078ec0ff */
[----:B------:R-:W0:Y:S01]  /*17270*/  LDC.64 R68, c[0x0][0x3b8] ;  /* 0x0000ee00ff447b82 */ /* 0x000e220000000a00 */
[----:B------:R-:W-:Y:S02]  /*17280*/  PRMT R87, R13, 0x7104, RZ ;  /* 0x000071040d577816 */ /* 0x000fe400000000ff */
[----:B------:R-:W-:Y:S02]  /*17290*/  PRMT R70, R71, 0x4210, R70 ;  /* 0x0000421047467816 */ /* 0x000fe40000000046 */
        /* <DEDUP_REMOVED lines=9> */
[----:B------:R-:W-:Y:S01]  /*17330*/  LOP3.LUT R103, R70, R104, R102, 0xfe, !PT ;  /* 0x0000006846677212 */ /* 0x000fe200078efe66 */
[----:B0-----:R-:W-:Y:S01]  /*17340*/  IMAD.WIDE.U32 R68, R89, 0x8, R68 ;  /* 0x0000000859447825 */ /* 0x001fe200078e0044 */
[----:B------:R-:W-:Y:S02]  /*17350*/  LOP3.LUT R71, R87, R71, RZ, 0xfc, !PT ;  /* 0x0000004757477212 */ /* 0x000fe400078efcff */
[----:B------:R-:W-:-:S05]  /*17360*/  LOP3.LUT R70, R103, 0xff, R8, 0xf8, !PT ;  /* 0x000000ff67467812 */ /* 0x000fca00078ef808 */
[----:B------:R0:W-:Y:S02]  /*17370*/  STG.E.64 desc[UR8][R68.64], R70 ;  /* 0x0000004644007986 */ /* 0x0001e4000c101b08 */
.L_x_4239:
        /* <DEDUP_REMOVED lines=19> */
.L_x_4242:
        /* <DEDUP_REMOVED lines=12> */
.L_x_4243:
        /* <DEDUP_REMOVED lines=43> */
.L_x_4241:
[----:B------:R-:W-:Y:S01]  /*17820*/  I2FP.F32.U32 R9, R8 ;  /* 0x0000000800097245 */ /* 0x000fe20000201000 */
[----:B-----5:R-:W-:Y:S01]  /*17830*/  HADD2.F32 R8, -RZ, R68.H0_H0 ;  /* 0x20000044ff087230 */ /* 0x020fe20000004100 */
        /* <DEDUP_REMOVED lines=18> */
.L_x_4245:
        /* <DEDUP_REMOVED lines=12> */
.L_x_4246:
        /* <DEDUP_REMOVED lines=43> */
.L_x_4244:
        /* <DEDUP_REMOVED lines=24> */
.L_x_4248:
        /* <DEDUP_REMOVED lines=12> */
.L_x_4249:
        /* <DEDUP_REMOVED lines=43> */
.L_x_4247:
[----:B------:R-:W-:Y:S01]  /*181c0*/  I2FP.F32.U32 R9, R9 ;  /* 0x0000000900097245 */ /* 0x000fe20000201000 */
[----:B------:R-:W-:Y:S01]  /*181d0*/  HADD2.F32 R68, -RZ, R68.H1_H1 ;  /* 0x30000044ff447230 */ /* 0x000fe20000004100 */
[----:B------:R-:W-:Y:S01]  /*181e0*/  ISETP.NE.AND P3, PT, R10, 0x1, PT ;  /* 0x000000010a00780c */ /* 0x000fe20003f65270 */
[----:B------:R-:W-:Y:S01]  /*181f0*/  IMAD.MOV.U32 R12, RZ, RZ, 0x2 ;  /* 0x00000002ff0c7424 */ /* 0x000fe200078e00ff */
[----:B------:R-:W-:Y:S01]  /*18200*/  MOV R11, R0 ;  /* 0x00000000000b7202 */ /* 0x000fe20000000f00 */
[----:B------:R-:W-:-:S05]  /*18210*/  FFMA.FTZ R9, R9, R78, 1.1641532182693481445e-10 ;  /* 0x2f00000009097423 */ /* 0x000fca000001004e */
[----:B------:R-:W-:Y:S01]  /*18220*/  FSETP.GTU.FTZ.AND P2, PT, R9, UR4, PT ;  /* 0x0000000409007c0b */ /* 0x000fe2000bf5c000 */
[----:B------:R-:W-:-:S03]  /*18230*/  FMUL.FTZ R9, R68, UR5 ;  /* 0x0000000544097c20 */ /* 0x000fc60008410000 */
        /* <DEDUP_REMOVED lines=12> */
.L_x_4251:
        /* <DEDUP_REMOVED lines=12> */
.L_x_4252:
        /* <DEDUP_REMOVED lines=43> */
.L_x_4250:
[----:B------:R-:W-:Y:S01]  /*18670*/  I2FP.F32.U32 R11, R11 ;  /* 0x0000000b000b7245 */ /* 0x000fe20000201000 */
[----:B------:R-:W-:Y:S01]  /*18680*/  HADD2.F32 R10, -RZ, R60.H1_H1 ;  /* 0x3000003cff0a7230 */ /* 0x000fe20000004100 */
[----:B------:R-:W-:Y:S01]  /*18690*/  ISETP.NE.AND P3, PT, R12, 0x1, PT ;  /* 0x000000010c00780c */ /* 0x000fe20003f65270 */
[----:B------:R-:W-:Y:S02]  /*186a0*/  @P1 HADD2.F32 R102, -RZ, R56.H1_H1 ;  /* 0x30000038ff661230 */ /* 0x000fe40000004100 */
[----:B------:R-:W-:Y:S01]  /*186b0*/  FFMA.FTZ R11, R11, R78, 1.1641532182693481445e-10 ;  /* 0x2f0000000b0b7423 */ /* 0x000fe2000001004e */
[----:B------:R-:W-:Y:S01]  /*186c0*/  FMUL.FTZ R10, R10, UR5 ;  /* 0x000000050a0a7c20 */ /* 0x000fe20008410000 */
[----:B------:R-:W-:-:S03]  /*186d0*/  IMAD.MOV.U32 R13, RZ, RZ, 0x2 ;  /* 0x00000002ff0d7424 */ /* 0x000fc600078e00ff */
[----:B------:R-:W-:Y:S02]  /*186e0*/  FSETP.GTU.FTZ.AND P2, PT, R11, UR4, PT ;  /* 0x000000040b007c0b */ /* 0x000fe4000bf5c000 */
[----:B------:R-:W-:Y:S02]  /*186f0*/  MOV R11, R0 ;  /* 0x00000000000b7202 */ /* 0x000fe40000000f00 */
[----:B------:R-:W-:-:S05]  /*18700*/  FSEL R10, R10, RZ, !P2 ;  /* 0x000000ff0a0a7208 */ /* 0x000fca0005000000 */
[----:B------:R-:W-:-:S04]  /*18710*/  FADD.FTZ R9, R9, R10 ;  /* 0x0000000a09097221 */ /* 0x000fc80000010000 */
        /* <DEDUP_REMOVED lines=13> */
.L_x_4254:
        /* <DEDUP_REMOVED lines=12> */
.L_x_4255:
        /* <DEDUP_REMOVED lines=43> */
.L_x_4253:
        /* <DEDUP_REMOVED lines=20> */
.L_x_4257:
        /* <DEDUP_REMOVED lines=12> */
.L_x_4258:
        /* <DEDUP_REMOVED lines=43> */
.L_x_4256:
        /* <DEDUP_REMOVED lines=24> */
.L_x_4260:
        /* <DEDUP_REMOVED lines=12> */
.L_x_4261:
        /* <DEDUP_REMOVED lines=43> */
.L_x_4259:
        /* <DEDUP_REMOVED lines=20> */
.L_x_4263:
        /* <DEDUP_REMOVED lines=12> */
.L_x_4264:
        /* <DEDUP_REMOVED lines=43> */
.L_x_4262:
[----:B------:R-:W-:Y:S01]  /*199b0*/  I2FP.F32.U32 R13, R13 ;  /* 0x0000000d000d7245 */ /* 0x000fe20000201000 */
[----:B------:R-:W-:Y:S01]  /*199c0*/  HADD2.F32 R12, -RZ, R61.H1_H1 ;  /* 0x3000003dff0c7230 */ /* 0x000fe20000004100 */
[----:B------:R-:W-:-:S03]  /*199d0*/  MOV R69, 0x2 ;  /* 0x0000000200457802 */ /* 0x000fc60000000f00 */
        /* <DEDUP_REMOVED lines=21> */
.L_x_4266:
        /* <DEDUP_REMOVED lines=12> */
.L_x_4267:
        /* <DEDUP_REMOVED lines=43> */
.L_x_4265:
        /* <DEDUP_REMOVED lines=19> */
.L_x_4269:
        /* <DEDUP_REMOVED lines=12> */
.L_x_4270:
        /* <DEDUP_REMOVED lines=43> */
.L_x_4268:
        /* <DEDUP_REMOVED lines=24> */
.L_x_4272:
        /* <DEDUP_REMOVED lines=12> */
.L_x_4273:
        /* <DEDUP_REMOVED lines=43> */
.L_x_4271:
        /* <DEDUP_REMOVED lines=19> */
.L_x_4275:
        /* <DEDUP_REMOVED lines=12> */
.L_x_4276:
        /* <DEDUP_REMOVED lines=43> */
.L_x_4274:
        /* <DEDUP_REMOVED lines=25> */
.L_x_4278:
        /* <DEDUP_REMOVED lines=12> */
.L_x_4279:
        /* <DEDUP_REMOVED lines=43> */
.L_x_4277:
        /* <DEDUP_REMOVED lines=19> */
.L_x_4281:
        /* <DEDUP_REMOVED lines=12> */
.L_x_4282:
        /* <DEDUP_REMOVED lines=43> */
.L_x_4280:
[----:B------:R-:W-:Y:S01]  /*1b670*/  I2FP.F32.U32 R69, R70 ;  /* 0x0000004600457245 */ /* 0x000fe20000201000 */
[----:B------:R-:W-:Y:S01]  /*1b680*/  HADD2.F32 R70, -RZ, R63.H0_H0 ;  /* 0x2000003fff467230 */ /* 0x000fe20000004100 */
[----:B------:R-:W-:Y:S01]  /*1b690*/  MOV R108, 0x2 ;  /* 0x00000002006c7802 */ /* 0x000fe20000000f00 */
[----:B------:R-:W-:Y:S02]  /*1b6a0*/  @P1 HADD2.F32 R107, -RZ, R59.H0_H0 ;  /* 0x2000003bff6b1230 */ /* 0x000fe40000004100 */
        /* <DEDUP_REMOVED lines=21> */
.L_x_4284:
        /* <DEDUP_REMOVED lines=12> */
.L_x_4285:
        /* <DEDUP_REMOVED lines=43> */
.L_x_4283:
        /* <DEDUP_REMOVED lines=19> */
.L_x_4287:
        /* <DEDUP_REMOVED lines=14> */
.L_x_4288:
        /* <DEDUP_REMOVED lines=43> */
.L_x_4286:
[----:B------:R-:W-:Y:S01]  /*1c030*/  I2FP.F32.U32 R69, R70 ;  /* 0x0000004600457245 */ /* 0x000fe20000201000 */
[----:B------:R-:W-:-:S04]  /*1c040*/  HADD2.F32 R68, -RZ, R63.H1_H1 ;  /* 0x3000003fff447230 */ /* 0x000fc80000004100 */
        /* <DEDUP_REMOVED lines=13> */
[----:B------:R-:W-:-:S02]  /*1c120*/  PRMT R68, R114, 0x5410, R116 ;  /* 0x0000541072447816 */ /* 0x000fc40000000074 */
[----:B------:R-:W-:Y:S01]  /*1c130*/  PRMT R71, R117, 0x5410, R71 ;  /* 0x0000541075477816 */ /* 0x000fe20000000047 */
[----:B------:R-:W-:Y:S06]  /*1c140*/  BRA `(.L_x_4289) ;  /* 0x0000002400cc7947 */ /* 0x000fec0003800000 */
.L_x_4240:
        /* <DEDUP_REMOVED lines=15> */
.L_x_4291:
        /* <DEDUP_REMOVED lines=12> */
.L_x_4292:
        /* <DEDUP_REMOVED lines=43> */
.L_x_4290:
[----:B------:R-:W-:Y:S01]  /*1c5b0*/  I2FP.F32.U32 R99, R99 ;  /* 0x0000006300637245 */ /* 0x000fe20000201000 */
[----:B-----5:R-:W-:Y:S01]  /*1c5c0*/  HADD2.F32 R84, -RZ, R68.H0_H0 ;  /* 0x20000044ff547230 */ /* 0x020fe20000004100 */
[----:B------:R-:W-:Y:S01]  /*1c5d0*/  ISETP.NE.AND P3, PT, R101, 0x1, PT ;  /* 0x000000016500780c */ /* 0x000fe20003f65270 */
[----:B------:R-:W-:Y:S02]  /*1c5e0*/  @P1 HADD2.F32 R98, -RZ, R56.H0_H0 ;  /* 0x20000038ff621230 */ /* 0x000fe40000004100 */
[----:B------:R-:W-:Y:S01]  /*1c5f0*/  FFMA.FTZ R99, R99, R78, 1.1641532182693481445e-10 ;  /* 0x2f00000063637423 */ /* 0x000fe2000001004e */
[----:B------:R-:W-:Y:S01]  /*1c600*/  FMUL.FTZ R84, R84, UR5 ;  /* 0x0000000554547c20 */ /* 0x000fe20008410000 */
[----:B------:R-:W-:-:S03]  /*1c610*/  IMAD.MOV.U32 R103, RZ, RZ, 0x2 ;  /* 0x00000002ff677424 */ /* 0x000fc600078e00ff */
        /* <DEDUP_REMOVED lines=16> */
.L_x_4294:
        /* <DEDUP_REMOVED lines=12> */
.L_x_4295:
        /* <DEDUP_REMOVED lines=43> */
.L_x_4293:
        /* <DEDUP_REMOVED lines=12> */
[----:B-1----:R-:W-:-:S04]  /*1cb50*/  P2R R112, PR, RZ, 0x4 ;  /* 0x00000004ff707803 */ /* 0x002fc80000000000 */
        /* <DEDUP_REMOVED lines=10> */
.L_x_4297:
        /* <DEDUP_REMOVED lines=12> */
.L_x_4298:
        /* <DEDUP_REMOVED lines=43> */
.L_x_4296:
        /* <DEDUP_REMOVED lines=23> */
.L_x_4300:
        /* <DEDUP_REMOVED lines=12> */
.L_x_4301:
        /* <DEDUP_REMOVED lines=43> */
.L_x_4299:
        /* <DEDUP_REMOVED lines=23> */
.L_x_4303:
        /* <DEDUP_REMOVED lines=12> */
.L_x_4304:
        /* <DEDUP_REMOVED lines=43> */
.L_x_4302:
        /* <DEDUP_REMOVED lines=8> */
[----:B------:R-:W-:Y:S01]  /*1d9b0*/  FSEL R103, R68, RZ, !P2 ;  /* 0x000000ff44677208 */ /* 0x000fe20005000000 */
[----:B------:R-:W-:Y:S01]  /*1d9c0*/  HFMA2 R68, -RZ, RZ, 0, 1.1920928955078125e-07 ;  /* 0x00000002ff447431 */ /* 0x000fe200000001ff */
        /* <DEDUP_REMOVED lines=12> */
.L_x_4306:
        /* <DEDUP_REMOVED lines=12> */
.L_x_4307:
        /* <DEDUP_REMOVED lines=43> */
.L_x_4305:
        /* <DEDUP_REMOVED lines=22> */
.L_x_4309:
        /* <DEDUP_REMOVED lines=12> */
.L_x_4310:
        /* <DEDUP_REMOVED lines=43> */
.L_x_4308:
        /* <DEDUP_REMOVED lines=22> */
.L_x_4312:
        /* <DEDUP_REMOVED lines=12> */
.L_x_4313:
        /* <DEDUP_REMOVED lines=43> */
.L_x_4311:
        /* <DEDUP_REMOVED lines=14> */
.L_x_4289:
[----:B------:R-:W-:Y:S01]  /*1e880*/  SEL R116, RZ, 0x1000000, !P5 ;  /* 0x01000000ff747807 */ /* 0x000fe20006800000 */
[----:B------:R-:W-:Y:S01]  /*1e890*/  IMAD.WIDE.U32 R108, R100, 0x10, R126 ;  /* 0x00000010646c7825 */ /* 0x000fe200078e007e */
[----:B------:R-:W-:Y:S02]  /*1e8a0*/  SEL R117, RZ, 0x10000, !P4 ;  /* 0x00010000ff757807 */ /* 0x000fe40006000000 */
[----:B------:R-:W-:Y:S02]  /*1e8b0*/  SEL R114, RZ, 0x100, !P3 ;  /* 0x00000100ff727807 */ /* 0x000fe40005800000 */
[----:B------:R-:W-:Y:S01]  /*1e8c0*/  ISETP.NE.AND P5, PT, R112, RZ, PT ;  /* 0x000000ff7000720c */ /* 0x000fe20003fa5270 */
[----:B------:R0:W-:Y:S01]  /*1e8d0*/  STG.E.128 desc[UR8][R108.64], R68 ;  /* 0x000000446c007986 */ /* 0x0001e2000c101d08 */
[----:B------:R-:W-:Y:S02]  /*1e8e0*/  ISETP.NE.AND P4, PT, R113, RZ, PT ;  /* 0x000000ff7100720c */ /* 0x000fe40003f85270 */
[----:B------:R-:W-:-:S02]  /*1e8f0*/  ISETP.NE.AND P3, PT, R115, RZ, PT ;  /* 0x000000ff7300720c */ /* 0x000fc40003f65270 */
[----:B------:R-:W-:Y:S02]  /*1e900*/  ISETP.NE.AND P6, PT, R84, RZ, PT ;  /* 0x000000ff5400720c */ /* 0x000fe40003fc5270 */
[----:B------:R-:W-:Y:S02]  /*1e910*/  SEL R112, RZ, 0x1000000, !P3 ;  /* 0x01000000ff707807 */ /* 0x000fe40005800000 */
[----:B------:R-:W-:Y:S02]  /*1e920*/  SEL R113, RZ, 0x10000, !P4 ;  /* 0x00010000ff717807 */ /* 0x000fe40006000000 */
[----:B------:R-:W-:Y:S02]  /*1e930*/  SEL R84, RZ, 0x100, !P5 ;  /* 0x00000100ff547807 */ /* 0x000fe40006800000 */
[----:B------:R-:W-:Y:S02]  /*1e940*/  LOP3.LUT R115, R114, R116, R117, 0xfe, !PT ;  /* 0x0000007472737212 */ /* 0x000fe400078efe75 */
[----:B------:R-:W-:-:S02]  /*1e950*/  LOP3.LUT R84, R84, R112, R113, 0xfe, !PT ;  /* 0x0000007054547212 */ /* 0x000fc400078efe71 */
[----:B------:R-:W-:Y:S01]  /*1e960*/  SEL R112, RZ, 0x1, !P2 ;  /* 0x00000001ff707807 */ /* 0x000fe20005000000 */
[----:B0-----:R-:W0:Y:S01]  /*1e970*/  @P0 LDC.64 R70, c[0x0][0x398] ;  /* 0x0000e600ff460b82 */ /* 0x001e220000000a00 */
[----:B------:R-:W-:Y:S02]  /*1e980*/  SEL R113, RZ, 0x1, !P6 ;  /* 0x00000001ff717807 */ /* 0x000fe40007000000 */
[----:B------:R-:W-:Y:S02]  /*1e990*/  LOP3.LUT R109, R115, R112, RZ, 0xfc, !PT ;  /* 0x00000070736d7212 */ /* 0x000fe400078efcff */
[----:B------:R-:W-:Y:S01]  /*1e9a0*/  LOP3.LUT R108, R84, R113, RZ, 0xfc, !PT ;  /* 0x00000071546c7212 */ /* 0x000fe200078efcff */
[----:B------:R-:W-:Y:S02]  /*1e9b0*/  IMAD.WIDE.U32 R112, R100, 0x8, R124 ;  /* 0x0000000864707825 */ /* 0x000fe400078e007c */
[----:B------:R-:W1:Y:S03]  /*1e9c0*/  @P1 LDC.64 R68, c[0x0][0x3a0] ;  /* 0x0000e800ff441b82 */ /* 0x000e660000000a00 */
[----:B------:R2:W-:Y:S01]  /*1e9d0*/  STG.E.64 desc[UR8][R112.64], R108 ;  /* 0x0000006c70007986 */ /* 0x0005e2000c101b08 */
[----:B------:R-:W-:Y:S05]  /*1e9e0*/  @!P0 BRA `(.L_x_4314) ;  /* 0x0000000000508947 */ /* 0x000fea0003800000 */
[----:B------:R-:W-:Y:S02]  /*1e9f0*/  SHF.L.U32 R84, R14, 0x10, RZ ;  /* 0x000000100e547819 */ /* 0x000fe400000006ff */
[----:B--2---:R-:W-:Y:S02]  /*1ea00*/  PRMT R113, R13, 0x7104, RZ ;  /* 0x000071040d717816 */ /* 0x004fe400000000ff */
[----:B------:R-:W-:Y:S02]  /*1ea10*/  LOP3.LUT R109, R84, 0xff0000, RZ, 0xc0, !PT ;  /* 0x00ff0000546d7812 */ /* 0x000fe400078ec0ff */
[----:B------:R-:W-:Y:S02]  /*1ea20*/  LOP3.LUT R84, R15, 0xffff, RZ, 0xc0, !PT ;  /* 0x0000ffff0f547812 */ /* 0x000fe400078ec0ff */
[----:B------:R-:W-:Y:S02]  /*1ea30*/  LOP3.LUT R116, R11, 0xff, RZ, 0xc0, !PT ;  /* 0x000000ff0b747812 */ /* 0x000fe400078ec0ff */
[----:B------:R-:W-:-:S02]  /*1ea40*/  PRMT R84, R109, 0x4210, R84 ;  /* 0x000042106d547816 */ /* 0x000fc40000000054 */
[----:B------:R-:W2:Y:S01]  /*1ea50*/  LDC.64 R108, c[0x0][0x3b8] ;  /* 0x0000ee00ff6c7b82 */ /* 0x000ea20000000a00 */
        /* <DEDUP_REMOVED lines=11> */
[----:B--2---:R-:W-:-:S05]  /*1eb10*/  IMAD.WIDE.U32 R108, R100, 0x8, R108 ;  /* 0x00000008646c7825 */ /* 0x004fca00078e006c */
[----:B------:R3:W-:Y:S02]  /*1eb20*/  STG.E.64 desc[UR8][R108.64], R112 ;  /* 0x000000706c007986 */ /* 0x0007e4000c101b08 */
.L_x_4314:
[----:B--23--:R-:W-:-:S04]  /*1eb30*/  VIADD R109, R65, 0x200 ;  /* 0x00000200416d7836 */ /* 0x00cfc80000000000 */
[----:B0-----:R-:W-:-:S04]  /*1eb40*/  @P0 IMAD.WIDE.U32 R70, R109, 0x10, R70 ;  /* 0x000000106d460825 */ /* 0x001fc800078e0046 */
[C---:B-1----:R-:W-:Y:S01]  /*1eb50*/  @P1 IMAD.WIDE.U32 R68, R109.reuse, 0x10, R68 ;  /* 0x000000106d441825 */ /* 0x042fe200078e0044 */
[----:B------:R0:W5:Y:S03]  /*1eb60*/  @P0 LDG.E.128 R60, desc[UR8][R70.64] ;  /* 0x00000008463c0981 */ /* 0x000166000c1e1d00 */
[----:B------:R-:W-:Y:S01]  /*1eb70*/  IMAD.WIDE.U32 R110, R109, 0x10, R110 ;  /* 0x000000106d6e7825 */ /* 0x000fe200078e006e */
[----:B------:R0:W5:Y:S04]  /*1eb80*/  @P1 LDG.E.128 R56, desc[UR8][R68.64] ;  /* 0x0000000844381981 */ /* 0x000168000c1e1d00 */
[----:B------:R0:W5:Y:S01]  /*1eb90*/  LDG.E.128 R68, desc[UR8][R110.64] ;  /* 0x000000086e447981 */ /* 0x000162000c1e1d00 */
        /* <DEDUP_REMOVED lines=16> */
.L_x_4317:
        /* <DEDUP_REMOVED lines=12> */
.L_x_4318:
        /* <DEDUP_REMOVED lines=41> */
[----:B------:R-:W-:Y:S02]  /*1eff0*/  HFMA2 R10, -RZ, RZ, 0, 0 ;  /* 0x00000000ff0a7431 */ /* 0x000fe400000001ff */
[----:B------:R-:W-:-:S07]  /*1f000*/  IMAD.MOV.U32 R8, RZ, RZ, R87 ;  /* 0x000000ffff087224 */ /* 0x000fce00078e0057 */
.L_x_4316:
        /* <DEDUP_REMOVED lines=20> */
.L_x_4320:
        /* <DEDUP_REMOVED lines=12> */
.L_x_4321:
        /* <DEDUP_REMOVED lines=43> */
.L_x_4319:
[----:B------:R-:W-:Y:S01]  /*1f4c0*/  I2FP.F32.U32 R9, R9 ;  /* 0x0000000900097245 */ /* 0x000fe20000201000 */
[----:B------:R-:W-:Y:S01]  /*1f4d0*/  HADD2.F32 R8, -RZ, R60.H0_H0 ;  /* 0x2000003cff087230 */ /* 0x000fe20000004100 */
[----:B------:R-:W-:Y:S01]  /*1f4e0*/  ISETP.NE.AND P3, PT, R11, 0x1, PT ;  /* 0x000000010b00780c */ /* 0x000fe20003f65270 */
[----:B------:R-:W-:Y:S02]  /*1f4f0*/  @P1 HADD2.F32 R108, -RZ, R56.H0_H0 ;  /* 0x20000038ff6c1230 */ /* 0x000fe40000004100 */
[----:B------:R-:W-:Y:S01]  /*1f500*/  FFMA.FTZ R9, R9, R78, 1.1641532182693481445e-10 ;  /* 0x2f00000009097423 */ /* 0x000fe2000001004e */
[----:B------:R-:W-:Y:S01]  /*1f510*/  FMUL.FTZ R8, R8, UR5 ;  /* 0x0000000508087c20 */ /* 0x000fe20008410000 */
[----:B------:R-:W-:-:S03]  /*1f520*/  IMAD.MOV.U32 R10, RZ, RZ, 0x2 ;  /* 0x00000002ff0a7424 */ /* 0x000fc600078e00ff */
[----:B------:R-:W-:Y:S01]  /*1f530*/  FSETP.GTU.FTZ.AND P2, PT, R9, UR4, PT ;  /* 0x0000000409007c0b */ /* 0x000fe2000bf5c000 */
[----:B------:R-:W-:-:S03]  /*1f540*/  IMAD.MOV.U32 R9, RZ, RZ, R0 ;  /* 0x000000ffff097224 */ /* 0x000fc600078e0000 */
[----:B------:R-:W-:-:S05]  /*1f550*/  FSEL R8, R8, RZ, !P2 ;  /* 0x000000ff08087208 */ /* 0x000fca0005000000 */
[----:B------:R-:W-:Y:S01]  /*1f560*/  FADD.FTZ R87, R87, R8 ;  /* 0x0000000857577221 */ /* 0x000fe20000010000 */
[----:B------:R-:W-:-:S03]  /*1f570*/  SEL R8, RZ, 0x1, P2 ;  /* 0x00000001ff087807 */ /* 0x000fc60001000000 */
        /* <DEDUP_REMOVED lines=12> */
.L_x_4323:
[----:B------:R-:W-:-:S04]  /*1f640*/  VIADD R7, R7, 0x1 ;  /* 0x0000000107077836 */ /* 0x000fc80000000000 */
[C---:B0-----:R-:W-:Y:S01]  /*1f650*/  IMAD.WIDE.U32 R110, R7.reuse, -0x2daee0ad, RZ ;  /* 0xd2511f53076e7825 */ /* 0x041fe200078e00ff */
        /* <DEDUP_REMOVED lines=10> */
.L_x_4324:
        /* <DEDUP_REMOVED lines=43> */
.L_x_4322:
[----:B------:R-:W-:Y:S01]  /*1f9b0*/  I2FP.F32.U32 R9, R9 ;  /* 0x0000000900097245 */ /* 0x000fe20000201000 */
[----:B0-----:R-:W-:Y:S01]  /*1f9c0*/  HADD2.F32 R68, -RZ, R68.H1_H1 ;  /* 0x30000044ff447230 */ /* 0x001fe20000004100 */
        /* <DEDUP_REMOVED lines=18> */
.L_x_4326:
        /* <DEDUP_REMOVED lines=12> */
.L_x_4327:
        /* <DEDUP_REMOVED lines=43> */
.L_x_4325:
[----:B------:R-:W-:Y:S01]  /*1fe60*/  I2FP.F32.U32 R11, R11 ;  /* 0x0000000b000b7245 */ /* 0x000fe20000201000 */
[----:B------:R-:W-:Y:S01]  /*1fe70*/  HADD2.F32 R10, -RZ, R60.H1_H1 ;  /* 0x3000003cff0a7230 */ /* 0x000fe20000004100 */
[----:B------:R-:W-:Y:S01]  /*1fe80*/  ISETP.NE.AND P3, PT, R13, 0x1, PT ;  /* 0x000000010d00780c */ /* 0x000fe20003f65270 */
[----:B------:R-:W-:Y:S01]  /*1fe90*/  @P1 HADD2.F32 R12, -RZ, R56.H1_H1 ;  /* 0x30000038ff0c1230 */ /* 0x000fe20000004100 */
[----:B------:R-:W-:Y:S01]  /*1fea0*/  MOV R14, 0x2 ;  /* 0x00000002000e7802 */ /* 0x000fe20000000f00 */
[----:B------:R-:W-:Y:S01]  /*1feb0*/  FFMA.FTZ R11, R11, R78, 1.1641532182693481445e-10 ;  /* 0x2f0000000b0b7423 */ /* 0x000fe2000001004e */
[----:B------:R-:W-:-:S04]  /*1fec0*/  FMUL.FTZ R10, R10, UR5 ;  /* 0x000000050a0a7c20 */ /* 0x000fc80008410000 */
[----:B------:R-:W-:Y:S01]  /*1fed0*/  FSETP.GTU.FTZ.AND P2, PT, R11, UR4, PT ;  /* 0x000000040b007c0b */ /* 0x000fe2000bf5c000 */
[----:B------:R-:W-:-:S03]  /*1fee0*/  IMAD.MOV.U32 R11, RZ, RZ, R0 ;  /* 0x000000ffff0b7224 */ /* 0x000fc600078e0000 */
        /* <DEDUP_REMOVED lines=15> */
.L_x_4329:
        /* <DEDUP_REMOVED lines=12> */
.L_x_4330:
        /* <DEDUP_REMOVED lines=41> */
[----:B------:R-:W-:Y:S01]  /*20330*/  IMAD.MOV.U32 R11, RZ, RZ, R84 ;  /* 0x000000ffff0b7224 */ /* 0x000fe200078e0054 */
[----:B------:R-:W-:-:S07]  /*20340*/  MOV R84, R10 ;  /* 0x0000000a00547202 */ /* 0x000fce0000000f00 */
.L_x_4328:
        /* <DEDUP_REMOVED lines=20> */
.L_x_4332:
        /* <DEDUP_REMOVED lines=12> */
.L_x_4333:
        /* <DEDUP_REMOVED lines=43> */
.L_x_4331:
        /* <DEDUP_REMOVED lines=8> */
[----:B------:R-:W-:-:S05]  /*20880*/  FSEL R10, R10, RZ, !P2 ;  /* 0x000000ff0a0a7208 */ /* 0x000fca0005000000 */
[----:B------:R-:W-:Y:S01]  /*20890*/  FADD.FTZ R87, R87, R10 ;  /* 0x0000000a57577221 */ /* 0x000fe20000010000 */
[----:B------:R-:W-:-:S03]  /*208a0*/  SEL R10, RZ, 0x1, P2 ;  /* 0x00000001ff0a7807 */ /* 0x000fc60001000000 */
[--C-:B------:R-:W-:Y:S01]  /*208b0*/  @P1 FADD.FTZ R110, R110, R87.reuse ;  /* 0x000000576e6e1221 */ /* 0x100fe20000010000 */
[----:B------:R-:W-:Y:S01]  /*208c0*/  @!P1 IMAD.MOV.U32 R110, RZ, RZ, R87 ;  /* 0x000000ffff6e9224 */ /* 0x000fe200078e0057 */
[----:B------:R-:W-:-:S04]  /*208d0*/  MOV R87, 0x2 ;  /* 0x0000000200577802 */ /* 0x000fc80000000f00 */
        /* <DEDUP_REMOVED lines=10> */
.L_x_4335:
        /* <DEDUP_REMOVED lines=12> */
.L_x_4336:
[----:B------:R-:W-:Y:S01]  /*20a40*/  IMAD.WIDE.U32 R112, R6, -0x326172a9, RZ ;  /* 0xcd9e8d5706707825 */ /* 0x000fe200078e00ff */
[----:B------:R-:W-:-:S03]  /*20a50*/  LOP3.LUT R12, R2, UR11, R121, 0x96, !PT ;  /* 0x0000000b020c7c12 */ /* 0x000fc6000f8e9679 */
[----:B------:R-:W-:Y:S01]  /*20a60*/  HFMA2 R87, -RZ, RZ, 0, 0 ;  /* 0x00000000ff577431 */ /* 0x000fe200000001ff */
        /* <DEDUP_REMOVED lines=40> */
.L_x_4334:
        /* <DEDUP_REMOVED lines=20> */
.L_x_4338:
        /* <DEDUP_REMOVED lines=12> */
.L_x_4339:
        /* <DEDUP_REMOVED lines=42> */
[----:B------:R-:W-:-:S07]  /*21190*/  MOV R84, R12 ;  /* 0x0000000c00547202 */ /* 0x000fce0000000f00 */
.L_x_4337:
        /* <DEDUP_REMOVED lines=24> */
.L_x_4341:
        /* <DEDUP_REMOVED lines=12> */
.L_x_4342:
        /* <DEDUP_REMOVED lines=43> */
.L_x_4340:
        /* <DEDUP_REMOVED lines=19> */
.L_x_4344:
        /* <DEDUP_REMOVED lines=12> */
.L_x_4345:
        /* <DEDUP_REMOVED lines=40> */
[----:B------:R-:W-:Y:S01]  /*21b00*/  HFMA2 R114, -RZ, RZ, 0, 0 ;  /* 0x00000000ff727431 */ /* 0x000fe200000001ff */
[----:B------:R-:W-:Y:S01]  /*21b10*/  MOV R13, R84 ;  /* 0x00000054000d7202 */ /* 0x000fe20000000f00 */
[----:B------:R-:W-:-:S07]  /*21b20*/  IMAD.MOV.U32 R84, RZ, RZ, R12 ;  /* 0x000000ffff547224 */ /* 0x000fce00078e000c */
.L_x_4343:
        /* <DEDUP_REMOVED lines=11> */
[----:B------:R-:W-:Y:S01]  /*21be0*/  @!P1 IMAD.MOV.U32 R112, RZ, RZ, R14 ;  /* 0x000000ffff709224 */ /* 0x000fe200078e000e */
[----:B------:R-:W-:Y:S01]  /*21bf0*/  MOV R14, 0x2 ;  /* 0x00000002000e7802 */ /* 0x000fe20000000f00 */
        /* <DEDUP_REMOVED lines=11> */
.L_x_4347:
        /* <DEDUP_REMOVED lines=12> */
.L_x_4348:
        /* <DEDUP_REMOVED lines=43> */
.L_x_4346:
[----:B------:R-:W-:Y:S01]  /*22020*/  I2FP.F32.U32 R13, R13 ;  /* 0x0000000d000d7245 */ /* 0x000fe20000201000 */
[----:B------:R-:W-:Y:S01]  /*22030*/  HADD2.F32 R70, -RZ, R70.H1_H1 ;  /* 0x30000046ff467230 */ /* 0x000fe20000004100 */
[----:B------:R-:W-:Y:S01]  /*22040*/  ISETP.NE.AND P4, PT, R14, 0x1, PT ;  /* 0x000000010e00780c */ /* 0x000fe20003f85270 */
[----:B------:R-:W-:Y:S02]  /*22050*/  IMAD.MOV.U32 R87, RZ, RZ, 0x2 ;  /* 0x00000002ff577424 */ /* 0x000fe400078e00ff */
[----:B------:R-:W-:Y:S01]  /*22060*/  FFMA.FTZ R13, R13, R78, 1.1641532182693481445e-10 ;  /* 0x2f0000000d0d7423 */ /* 0x000fe2000001004e */
[----:B------:R-:W-:-:S04]  /*22070*/  FMUL.FTZ R70, R70, UR5 ;  /* 0x0000000546467c20 */ /* 0x000fc80008410000 */
[----:B------:R-:W-:-:S04]  /*22080*/  FSETP.GTU.FTZ.AND P3, PT, R13, UR4, PT ;  /* 0x000000040d007c0b */ /* 0x000fc8000bf7c000 */
        /* <DEDUP_REMOVED lines=12> */
.L_x_4350:
        /* <DEDUP_REMOVED lines=12> */
.L_x_4351:
        /* <DEDUP_REMOVED lines=43> */
.L_x_4349:
        /* <DEDUP_REMOVED lines=11> */
[--C-:B------:R-:W-:Y:S01]  /*22570*/  @P1 FADD.FTZ R115, R70, R13.reuse ;  /* 0x0000000d46731221 */ /* 0x100fe20000010000 */
[----:B------:R-:W-:Y:S02]  /*22580*/  @!P1 MOV R115, R13 ;  /* 0x0000000d00739202 */ /* 0x000fe40000000f00 */
[----:B------:R-:W-:Y:S02]  /*22590*/  PRMT R13, R14, 0x7610, R13 ;  /* 0x000076100e0d7816 */ /* 0x000fe4000000000d */
[----:B------:R-:W-:Y:S02]  /*225a0*/  F2FP.F16.F32.PACK_AB R70, RZ, R115 ;  /* 0x00000073ff46723e */ /* 0x000fe400000000ff */
[----:B------:R-:W-:Y:S01]  /*225b0*/  MOV R14, R0 ;  /* 0x00000000000e7202 */ /* 0x000fe20000000f00 */
        /* <DEDUP_REMOVED lines=9> */
.L_x_4353:
        /* <DEDUP_REMOVED lines=12> */
.L_x_4354:
        /* <DEDUP_REMOVED lines=38> */
[----:B------:R-:W-:Y:S02]  /*22970*/  LOP3.LUT R4, R130, UR32, R123, 0x96, !PT ;  /* 0x0000002082047c12 */ /* 0x000fe4000f8e967b */
[----:B------:R-:W-:Y:S01]  /*22980*/  MOV R0, R122 ;  /* 0x0000007a00007202 */ /* 0x000fe20000000f00 */
[----:B------:R-:W-:-:S05]  /*22990*/  IMAD.WIDE.U32 R122, R3, -0x2daee0ad, RZ ;  /* 0xd2511f53037a7825 */ /* 0x000fca00078e00ff */
[----:B------:R-:W-:Y:S02]  /*229a0*/  LOP3.LUT R3, R128, UR24, R123, 0x96, !PT ;  /* 0x0000001880037c12 */ /* 0x000fe4000f8e967b */
[----:B------:R-:W-:-:S07]  /*229b0*/  MOV R84, R122 ;  /* 0x0000007a00547202 */ /* 0x000fce0000000f00 */
.L_x_4352:
[----:B------:R-:W-:Y:S01]  /*229c0*/  I2FP.F32.U32 R87, R14 ;  /* 0x0000000e00577245 */ /* 0x000fe20000201000 */
[----:B------:R-:W-:Y:S01]  /*229d0*/  HADD2.F32 R14, -RZ, R71.H0_H0 ;  /* 0x20000047ff0e7230 */ /* 0x000fe20000004100 */
[----:B------:R-:W-:Y:S01]  /*229e0*/  ISETP.NE.AND P5, PT, R114, 0x1, PT ;  /* 0x000000017200780c */ /* 0x000fe20003fa5270 */
[----:B------:R-:W-:Y:S02]  /*229f0*/  HFMA2 R123, -RZ, RZ, 0, 1.1920928955078125e-07 ;  /* 0x00000002ff7b7431 */ /* 0x000fe400000001ff */
[----:B------:R-:W-:Y:S01]  /*22a00*/  FFMA.FTZ R87, R87, R78, 1.1641532182693481445e-10 ;  /* 0x2f00000057577423 */ /* 0x000fe2000001004e */
[----:B------:R-:W-:-:S04]  /*22a10*/  FMUL.FTZ R14, R14, UR5 ;  /* 0x000000050e0e7c20 */ /* 0x000fc80008410000 */
[----:B------:R-:W-:-:S04]  /*22a20*/  FSETP.GTU.FTZ.AND P4, PT, R87, UR4, PT ;  /* 0x0000000457007c0b */ /* 0x000fc8000bf9c000 */
        /* <DEDUP_REMOVED lines=12> */
.L_x_4356:
        /* <DEDUP_REMOVED lines=12> */
.L_x_4357:
        /* <DEDUP_REMOVED lines=43> */
.L_x_4355:
        /* <DEDUP_REMOVED lines=24> */
.L_x_4359:
        /* <DEDUP_REMOVED lines=12> */
.L_x_4360:
        /* <DEDUP_REMOVED lines=43> */
.L_x_4358:
[----:B------:R-:W-:Y:S01]  /*23350*/  I2FP.F32.U32 R87, R87 ;  /* 0x0000005700577245 */ /* 0x000fe20000201000 */
[----:B------:R-:W-:Y:S01]  /*23360*/  HADD2.F32 R71, -RZ, R71.H1_H1 ;  /* 0x30000047ff477230 */ /* 0x000fe20000004100 */
[----:B------:R-:W-:Y:S02]  /*23370*/  ISETP.NE.AND P6, PT, R122, 0x1, PT ;  /* 0x000000017a00780c */ /* 0x000fe40003fc5270 */
[----:B------:R-:W-:Y:S01]  /*23380*/  MOV R123, R0 ;  /* 0x00000000007b7202 */ /* 0x000fe20000000f00 */
[----:B------:R-:W-:Y:S01]  /*23390*/  FFMA.FTZ R87, R87, R78, 1.1641532182693481445e-10 ;  /* 0x2f00000057577423 */ /* 0x000fe2000001004e */
[----:B------:R-:W-:-:S04]  /*233a0*/  FMUL.FTZ R71, R71, UR5 ;  /* 0x0000000547477c20 */ /* 0x000fc80008410000 */
[----:B------:R-:W-:Y:S01]  /*233b0*/  FSETP.GTU.FTZ.AND P5, PT, R87, UR4, PT ;  /* 0x0000000457007c0b */ /* 0x000fe2000bfbc000 */
[----:B------:R-:W-:-:S03]  /*233c0*/  IMAD.MOV.U32 R87, RZ, RZ, 0x2 ;  /* 0x00000002ff577424 */ /* 0x000fc600078e00ff */
        /* <DEDUP_REMOVED lines=11> */
.L_x_4362:
        /* <DEDUP_REMOVED lines=14> */
.L_x_4363:
        /* <DEDUP_REMOVED lines=43> */
.L_x_4361:
[----:B------:R-:W-:Y:S02]  /*23810*/  I2FP.F32.U32 R122, R123 ;  /* 0x0000007b007a7245 */ /* 0x000fe40000201000 */
[----:B------:R-:W-:Y:S02]  /*23820*/  PRMT R69, R15, 0x5410, R69 ;  /* 0x000054100f457816 */ /* 0x000fe40000000045 */
[----:B------:R-:W-:Y:S01]  /*23830*/  PRMT R70, R121, 0x5410, R70 ;  /* 0x0000541079467816 */ /* 0x000fe20000000046 */
[----:B------:R-:W-:Y:S01]  /*23840*/  FFMA.FTZ R122, R122, R78, 1.1641532182693481445e-10 ;  /* 0x2f0000007a7a7423 */ /* 0x000fe2000001004e */
[----:B------:R-:W-:Y:S01]  /*23850*/  HADD2.F32 R78, -RZ, R63.H1_H1 ;  /* 0x3000003fff4e7230 */ /* 0x000fe20000004100 */
[----:B------:R-:W-:-:S03]  /*23860*/  PRMT R68, R118, 0x5410, R68 ;  /* 0x0000541076447816 */ /* 0x000fc60000000044 */
[----:B------:R-:W-:Y:S01]  /*23870*/  FSETP.GTU.FTZ.AND P6, PT, R122, UR4, PT ;  /* 0x000000047a007c0b */ /* 0x000fe2000bfdc000 */
[----:B------:R-:W-:-:S03]  /*23880*/  FMUL.FTZ R78, R78, UR5 ;  /* 0x000000054e4e7c20 */ /* 0x000fc60008410000 */
[----:B------:R-:W-:Y:S02]  /*23890*/  SEL R122, RZ, 0x1, P6 ;  /* 0x00000001ff7a7807 */ /* 0x000fe40003000000 */
[----:B------:R-:W-:Y:S02]  /*238a0*/  FSEL R78, R78, RZ, !P6 ;  /* 0x000000ff4e4e7208 */ /* 0x000fe40007000000 */
[----:B------:R-:W-:-:S03]  /*238b0*/  PRMT R15, R122, 0x7610, R15 ;  /* 0x000076107a0f7816 */ /* 0x000fc6000000000f */
[----:B------:R-:W-:Y:S01]  /*238c0*/  FADD.FTZ R71, R71, R78 ;  /* 0x0000004e47477221 */ /* 0x000fe20000010000 */
[----:B------:R-:W-:-:S05]  /*238d0*/  @P1 HADD2.F32 R78, -RZ, R59.H1_H1 ;  /* 0x3000003bff4e1230 */ /* 0x000fca0000004100 */
[----:B------:R-:W-:Y:S01]  /*238e0*/  @P1 FADD.FTZ R78, R78, R71 ;  /* 0x000000474e4e1221 */ /* 0x000fe20000010000 */
[----:B------:R-:W-:-:S04]  /*238f0*/  @!P1 MOV R78, R71 ;  /* 0x00000047004e9202 */ /* 0x000fc80000000f00 */
[----:B------:R-:W-:-:S04]  /*23900*/  F2FP.F16.F32.PACK_AB R71, RZ, R78 ;  /* 0x0000004eff47723e */ /* 0x000fc800000000ff */
[----:B------:R-:W-:Y:S01]  /*23910*/  PRMT R71, R120, 0x5410, R71 ;  /* 0x0000541078477816 */ /* 0x000fe20000000047 */
[----:B------:R-:W-:Y:S06]  /*23920*/  BRA `(.L_x_4364) ;  /* 0x0000002400cc7947 */ /* 0x000fec0003800000 */
.L_x_4315:
[----:B------:R-:W-:Y:S01]  /*23930*/  ISETP.NE.AND P2, PT, R98, 0x1, PT ;  /* 0x000000016200780c */ /* 0x000fe20003f45270 */
[----:B0-----:R-:W-:Y:S01]  /*23940*/  IMAD.MOV.U32 R111, RZ, RZ, 0x2 ;  /* 0x00000002ff6f7424 */ /* 0x001fe200078e00ff */
        /* <DEDUP_REMOVED lines=13> */
.L_x_4366:
        /* <DEDUP_REMOVED lines=12> */
.L_x_4367:
        /* <DEDUP_REMOVED lines=42> */
[----:B------:R-:W-:-:S07]  /*23d80*/  MOV R84, R110 ;  /* 0x0000006e00547202 */ /* 0x000fce0000000f00 */
.L_x_4365:
[----:B------:R-:W-:Y:S01]  /*23d90*/  I2FP.F32.U32 R87, R108 ;  /* 0x0000006c00577245 */ /* 0x000fe20000201000 */
[----:B-----5:R-:W-:Y:S01]  /*23da0*/  HADD2.F32 R98, -RZ, R68.H0_H0 ;  /* 0x20000044ff627230 */ /* 0x020fe20000004100 */
[----:B------:R-:W-:Y:S01]  /*23db0*/  ISETP.NE.AND P3, PT, R111, 0x1, PT ;  /* 0x000000016f00780c */ /* 0x000fe20003f65270 */
[----:B------:R-:W-:Y:S02]  /*23dc0*/  IMAD.MOV.U32 R110, RZ, RZ, 0x2 ;  /* 0x00000002ff6e7424 */ /* 0x000fe400078e00ff */
[----:B------:R-:W-:Y:S01]  /*23dd0*/  FFMA.FTZ R87, R87, R78, 1.1641532182693481445e-10 ;  /* 0x2f00000057577423 */ /* 0x000fe2000001004e */
[----:B------:R-:W-:-:S04]  /*23de0*/  FMUL.FTZ R98, R98, UR5 ;  /* 0x0000000562627c20 */ /* 0x000fc80008410000 */
[----:B------:R-:W-:Y:S01]  /*23df0*/  FSETP.GTU.FTZ.AND P2, PT, R87, UR4, PT ;  /* 0x0000000457007c0b */ /* 0x000fe2000bf5c000 */
[----:B------:R-:W-:-:S03]  /*23e00*/  @P1 HADD2.F32 R87, -RZ, R56.H0_H0 ;  /* 0x20000038ff571230 */ /* 0x000fc60000004100 */
[----:B------:R-:W-:Y:S02]  /*23e10*/  FSEL R108, R98, RZ, !P2 ;  /* 0x000000ff626c7208 */ /* 0x000fe40005000000 */
[----:B------:R-:W-:-:S03]  /*23e20*/  PLOP3.LUT P2, PT, P2, PT, PT, 0x8, 0x80 ;  /* 0x000000000080781c */ /* 0x000fc6000174e170 */
[----:B------:R-:W-:Y:S01]  /*23e30*/  @P1 FADD.FTZ R108, R87, R108 ;  /* 0x0000006c576c1221 */ /* 0x000fe20000010000 */
[----:B------:R-:W-:Y:S02]  /*23e40*/  P2R R98, PR, RZ, 0x4 ;  /* 0x00000004ff627803 */ /* 0x000fe40000000000 */
        /* <DEDUP_REMOVED lines=11> */
.L_x_4369:
        /* <DEDUP_REMOVED lines=12> */
.L_x_4370:
        /* <DEDUP_REMOVED lines=39> */
[----:B------:R-:W-:-:S03]  /*24230*/  IMAD.WIDE.U32 R110, R3, -0x2daee0ad, RZ ;  /* 0xd2511f53036e7825 */ /* 0x000fc600078e00ff */
[----:B------:R-:W-:Y:S01]  /*24240*/  MOV R84, R110 ;  /* 0x0000006e00547202 */ /* 0x000fe20000000f00 */
[----:B------:R-:W-:Y:S01]  /*24250*/  IMAD.MOV.U32 R110, RZ, RZ, RZ ;  /* 0x000000ffff6e7224 */ /* 0x000fe200078e00ff */
[----:B------:R-:W-:-:S07]  /*24260*/  LOP3.LUT R3, R112, UR24, R111, 0x96, !PT ;  /* 0x0000001870037c12 */ /* 0x000fce000f8e966f */
.L_x_4368:
[----:B------:R-:W-:Y:S01]  /*24270*/  I2FP.F32.U32 R87, R87 ;  /* 0x0000005700577245 */ /* 0x000fe20000201000 */
[----:B------:R-:W-:Y:S01]  /*24280*/  HADD2.F32 R68, -RZ, R68.H1_H1 ;  /* 0x30000044ff447230 */ /* 0x000fe20000004100 */
[----:B------:R-:W-:Y:S01]  /*24290*/  ISETP.NE.AND P3, PT, R110, 0x1, PT ;  /* 0x000000016e00780c */ /* 0x000fe20003f65270 */
[----:B------:R-:W-:Y:S02]  /*242a0*/  HFMA2 R113, -RZ, RZ, 0, 1.1920928955078125e-07 ;  /* 0x00000002ff717431 */ /* 0x000fe400000001ff */
[----:B------:R-:W-:Y:S01]  /*242b0*/  FFMA.FTZ R87, R87, R78, 1.1641532182693481445e-10 ;  /* 0x2f00000057577423 */ /* 0x000fe2000001004e */
[----:B------:R-:W-:-:S04]  /*242c0*/  FMUL.FTZ R68, R68, UR5 ;  /* 0x0000000544447c20 */ /* 0x000fc80008410000 */
[----:B------:R-:W-:Y:S01]  /*242d0*/  FSETP.GTU.FTZ.AND P2, PT, R87, UR4, PT ;  /* 0x0000000457007c0b */ /* 0x000fe2000bf5c000 */
[----:B------:R-:W-:-:S03]  /*242e0*/  IMAD.MOV.U32 R87, RZ, RZ, R0 ;  /* 0x000000ffff577224 */ /* 0x000fc600078e0000 */
[----:B------:R-:W-:Y:S01]  /*242f0*/  FSEL R111, R68, RZ, !P2 ;  /* 0x000000ff446f7208 */ /* 0x000fe20005000000 */
[----:B------:R-:W-:Y:S01]  /*24300*/  @P1 HADD2.F32 R68, -RZ, R56.H1_H1 ;  /* 0x30000038ff441230 */ /* 0x000fe20000004100 */
[----:B------:R-:W-:-:S04]  /*24310*/  PLOP3.LUT P2, PT, P2, PT, PT, 0x8, 0x80 ;  /* 0x000000000080781c */ /* 0x000fc8000174e170 */
        /* <DEDUP_REMOVED lines=12> */
.L_x_4372:
        /* <DEDUP_REMOVED lines=12> */
.L_x_4373:
        /* <DEDUP_REMOVED lines=41> */
[----:B------:R-:W-:Y:S01]  /*24730*/  LOP3.LUT R3, R114, UR24, R113, 0x96, !PT ;  /* 0x0000001872037c12 */ /* 0x000fe2000f8e9671 */
[----:B------:R-:W-:-:S07]  /*24740*/  HFMA2 R113, -RZ, RZ, 0, 0 ;  /* 0x00000000ff717431 */ /* 0x000fce00000001ff */
.L_x_4371:
[----:B------:R-:W-:Y:S01]  /*24750*/  I2FP.F32.U32 R87, R87 ;  /* 0x0000005700577245 */ /* 0x000fe20000201000 */
[----:B------:R-:W-:Y:S01]  /*24760*/  HADD2.F32 R110, -RZ, R69.H0_H0 ;  /* 0x20000045ff6e7230 */ /* 0x000fe20000004100 */
        /* <DEDUP_REMOVED lines=21> */
.L_x_4375:
        /* <DEDUP_REMOVED lines=12> */
.L_x_4376:
        /* <DEDUP_REMOVED lines=43> */
.L_x_4374:
        /* <DEDUP_REMOVED lines=23> */
.L_x_4378:
        /* <DEDUP_REMOVED lines=12> */
.L_x_4379:
        /* <DEDUP_REMOVED lines=43> */
.L_x_4377:
[----:B------:R-:W-:Y:S02]  /*25110*/  I2FP.F32.U32 R87, R87 ;  /* 0x0000005700577245 */ /* 0x000fe40000201000 */
[----:B------:R-:W-:Y:S02]  /*25120*/  ISETP.NE.AND P3, PT, R115, 0x1, PT ;  /* 0x000000017300780c */ /* 0x000fe40003f65270 */
[----:B------:R-:W-:Y:S01]  /*25130*/  MOV R114, R0 ;  /* 0x0000000000727202 */ /* 0x000fe20000000f00 */
        /* <DEDUP_REMOVED lines=19> */
.L_x_4381:
        /* <DEDUP_REMOVED lines=12> */
.L_x_4382:
        /* <DEDUP_REMOVED lines=43> */
.L_x_4380:
        /* <DEDUP_REMOVED lines=8> */
[----:B------:R-:W-:Y:S01]  /*25660*/  FSEL R115, R70, RZ, !P3 ;  /* 0x000000ff46737208 */ /* 0x000fe20005800000 */
[----:B------:R-:W-:Y:S01]  /*25670*/  @P1 HADD2.F32 R70, -RZ, R58.H1_H1 ;  /* 0x3000003aff461230 */ /* 0x000fe20000004100 */
        /* <DEDUP_REMOVED lines=12> */
.L_x_4384:
        /* <DEDUP_REMOVED lines=12> */
.L_x_4385:
        /* <DEDUP_REMOVED lines=43> */
.L_x_4383:
[----:B------:R-:W-:Y:S01]  /*25ab0*/  I2FP.F32.U32 R87, R114 ;  /* 0x0000007200577245 */ /* 0x000fe20000201000 */
[----:B------:R-:W-:Y:S01]  /*25ac0*/  HADD2.F32 R114, -RZ, R71.H0_H0 ;  /* 0x20000047ff727230 */ /* 0x000fe20000004100 */
[----:B------:R-:W-:Y:S02]  /*25ad0*/  ISETP.NE.AND P5, PT, R128, 0x1, PT ;  /* 0x000000018000780c */ /* 0x000fe40003fa5270 */
        /* <DEDUP_REMOVED lines=19> */
.L_x_4387:
        /* <DEDUP_REMOVED lines=12> */
.L_x_4388:
        /* <DEDUP_REMOVED lines=43> */
.L_x_4386:
[----:B------:R-:W-:Y:S02]  /*25f80*/  I2FP.F32.U32 R123, R123 ;  /* 0x0000007b007b7245 */ /* 0x000fe40000201000 */
[----:B------:R-:W-:Y:S02]  /*25f90*/  PRMT R70, R122, 0x5410, R70 ;  /* 0x000054107a467816 */ /* 0x000fe40000000046 */
[----:B------:R-:W-:Y:S01]  /*25fa0*/  PRMT R69, R121, 0x5410, R69 ;  /* 0x0000541079457816 */ /* 0x000fe20000000045 */
[----:B------:R-:W-:Y:S01]  /*25fb0*/  FFMA.FTZ R123, R123, R78, 1.1641532182693481445e-10 ;  /* 0x2f0000007b7b7423 */ /* 0x000fe2000001004e */
[----:B------:R-:W-:Y:S01]  /*25fc0*/  HADD2.F32 R78, -RZ, R71.H1_H1 ;  /* 0x30000047ff4e7230 */ /* 0x000fe20000004100 */
[----:B------:R-:W-:Y:S01]  /*25fd0*/  PRMT R68, R118, 0x5410, R68 ;  /* 0x0000541076447816 */ /* 0x000fe20000000044 */
[----:B------:R-:W-:Y:S02]  /*25fe0*/  @P1 HADD2.F32 R71, -RZ, R59.H1_H1 ;  /* 0x3000003bff471230 */ /* 0x000fe40000004100 */
[----:B------:R-:W-:Y:S01]  /*25ff0*/  FSETP.GTU.FTZ.AND P5, PT, R123, UR4, PT ;  /* 0x000000047b007c0b */ /* 0x000fe2000bfbc000 */
[----:B------:R-:W-:-:S05]  /*26000*/  FMUL.FTZ R78, R78, UR5 ;  /* 0x000000054e4e7c20 */ /* 0x000fca0008410000 */
[----:B------:R-:W-:Y:S02]  /*26010*/  FSEL R78, R78, RZ, !P5 ;  /* 0x000000ff4e4e7208 */ /* 0x000fe40006800000 */
[----:B------:R-:W-:-:S03]  /*26020*/  PLOP3.LUT P5, PT, P5, PT, PT, 0x8, 0x80 ;  /* 0x000000000080781c */ /* 0x000fc60002fae170 */
[----:B------:R-:W-:-:S05]  /*26030*/  @P1 FADD.FTZ R78, R71, R78 ;  /* 0x0000004e474e1221 */ /* 0x000fca0000010000 */
[----:B------:R-:W-:-:S04]  /*26040*/  F2FP.F16.F32.PACK_AB R71, RZ, R78 ;  /* 0x0000004eff47723e */ /* 0x000fc800000000ff */
[----:B------:R-:W-:-:S07]  /*26050*/  PRMT R71, R120, 0x5410, R71 ;  /* 0x0000541078477816 */ /* 0x000fce0000000047 */
.L_x_4364:
[C---:B------:R-:W-:Y:S01]  /*26060*/  IMAD.WIDE.U32 R126, R109.reuse, 0x10, R126 ;  /* 0x000000106d7e7825 */ /* 0x040fe200078e007e */
[----:B------:R-:W-:Y:S02]  /*26070*/  ISETP.NE.AND P1, PT, R98, RZ, PT ;  /* 0x000000ff6200720c */ /* 0x000fe40003f25270 */
[----:B------:R-:W-:Y:S01]  /*26080*/  SEL R98, RZ, 0x10000, !P4 ;  /* 0x00010000ff627807 */ /* 0x000fe20006000000 */
[----:B------:R-:W-:Y:S01]  /*26090*/  IMAD.WIDE.U32 R124, R109, 0x8, R124 ;  /* 0x000000086d7c7825 */ /* 0x000fe200078e007c */
[----:B------:R0:W-:Y:S01]  /*260a0*/  STG.E.128 desc[UR8][R126.64], R68 ;  /* 0x000000447e007986 */ /* 0x0001e2000c101d08 */
[----:B------:R-:W-:Y:S02]  /*260b0*/  ISETP.NE.AND P6, PT, R116, RZ, PT ;  /* 0x000000ff7400720c */ /* 0x000fe40003fc5270 */
[----:B------:R-:W-:Y:S02]  /*260c0*/  ISETP.NE.AND P4, PT, R119, RZ, PT ;  /* 0x000000ff7700720c */ /* 0x000fe40003f85270 */
[----:B------:R-:W-:-:S02]  /*260d0*/  SEL R116, RZ, 0x1000000, !P5 ;  /* 0x01000000ff747807 */ /* 0x000fc40006800000 */
[----:B------:R-:W-:Y:S02]  /*260e0*/  SEL R119, RZ, 0x100, !P3 ;  /* 0x00000100ff777807 */ /* 0x000fe40005800000 */
[----:B------:R-:W-:Y:S02]  /*260f0*/  ISETP.NE.AND P5, PT, R117, RZ, PT ;  /* 0x000000ff7500720c */ /* 0x000fe40003fa5270 */
[----:B------:R-:W-:Y:S02]  /*26100*/  LOP3.LUT R119, R119, R116, R98, 0xfe, !PT ;  /* 0x0000007477777212 */ /* 0x000fe400078efe62 */
[----:B------:R-:W-:Y:S02]  /*26110*/  SEL R116, RZ, 0x1000000, !P4 ;  /* 0x01000000ff747807 */ /* 0x000fe40006000000 */
[----:B------:R-:W-:Y:S02]  /*26120*/  SEL R117, RZ, 0x10000, !P5 ;  /* 0x00010000ff757807 */ /* 0x000fe40006800000 */
[----:B------:R-:W-:Y:S01]  /*26130*/  SEL R98, RZ, 0x100, !P6 ;  /* 0x00000100ff627807 */ /* 0x000fe20007000000 */
[----:B0-----:R-:W-:-:S03]  /*26140*/  FADD.FTZ R70, RZ, R64 ;  /* 0x00000040ff467221 */ /* 0x001fc60000010000 */
[----:B------:R-:W-:Y:S01]  /*26150*/  LOP3.LUT R98, R98, R116, R117, 0xfe, !PT ;  /* 0x0000007462627212 */ /* 0x000fe200078efe75 */
[----:B------:R-:W-:Y:S01]  /*26160*/  FADD.FTZ R71, R70, R67 ;  /* 0x0000004346477221 */ /* 0x000fe20000010000 */
[----:B------:R-:W-:Y:S02]  /*26170*/  SEL R116, RZ, 0x1, !P2 ;  /* 0x00000001ff747807 */ /* 0x000fe40005000000 */
[----:B------:R-:W-:Y:S01]  /*26180*/  SEL R117, RZ, 0x1, !P1 ;  /* 0x00000001ff757807 */ /* 0x000fe20004800000 */
[----:B------:R-:W-:Y:S01]  /*26190*/  FADD.FTZ R70, R71, R66 ;  /* 0x0000004247467221 */ /* 0x000fe20000010000 */
[----:B------:R-:W-:Y:S02]  /*261a0*/  LOP3.LUT R69, R119, R116, RZ, 0xfc, !PT ;  /* 0x0000007477457212 */ /* 0x000fe400078efcff */
[----:B------:R-:W-:Y:S01]  /*261b0*/  LOP3.LUT R68, R98, R117, RZ, 0xfc, !PT ;  /* 0x0000007562447212 */ /* 0x000fe200078efcff */
[----:B------:R-:W-:-:S04]  /*261c0*/  FADD.FTZ R71, R70, R73 ;  /* 0x0000004946477221 */ /* 0x000fc80000010000 */
[----:B------:R-:W-:Y:S01]  /*261d0*/  FADD.FTZ R70, R71, R72 ;  /* 0x0000004847467221 */ /* 0x000fe20000010000 */
[----:B------:R0:W-:Y:S03]  /*261e0*/  STG.E.64 desc[UR8][R124.64], R68 ;  /* 0x000000447c007986 */ /* 0x0001e6000c101b08 */
[----:B------:R-:W-:-:S04]  /*261f0*/  FADD.FTZ R71, R70, R75 ;  /* 0x0000004b46477221 */ /* 0x000fc80000010000 */
[----:B------:R-:W-:-:S04]  /*26200*/  FADD.FTZ R70, R71, R74 ;  /* 0x0000004a47467221 */ /* 0x000fc80000010000 */
[----:B------:R-:W-:-:S04]  /*26210*/  FADD.FTZ R70, R70, R77 ;  /* 0x0000004d46467221 */ /* 0x000fc80000010000 */
[----:B------:R-:W-:-:S04]  /*26220*/  FADD.FTZ R70, R70, R79 ;  /* 0x0000004f46467221 */ /* 0x000fc80000010000 */
[----:B------:R-:W-:-:S04]  /*26230*/  FADD.FTZ R71, R70, R81 ;  /* 0x0000005146477221 */ /* 0x000fc80000010000 */
[----:B0-----:R-:W-:-:S04]  /*26240*/  FADD.FTZ R68, R71, R80 ;  /* 0x0000005047447221 */ /* 0x001fc80000010000 */
        /* <DEDUP_REMOVED lines=29> */
[----:B------:R-:W-:Y:S06]  /*26420*/  @!P0 BRA `(.L_x_4389) ;  /* 0x0000000000508947 */ /* 0x000fec0003800000 */
[----:B------:R-:W-:Y:S02]  /*26430*/  SHF.L.U32 R69, R14, 0x10, RZ ;  /* 0x000000100e457819 */ /* 0x000fe400000006ff */
        /* <DEDUP_REMOVED lines=19> */
.L_x_4389:
[----:B0-----:R-:W0:Y:S01]  /*26570*/  SHFL.BFLY PT, R69, R98, 0x1, 0x1f ;  /* 0x0c201f0062457f89 */ /* 0x001e2200000e0000 */
        /* <DEDUP_REMOVED lines=15> */
[----:B------:R-:W-:Y:S02]  /*26670*/  FFMA.FTZ R69, R98, R98, R69 ;  /* 0x0000006262457223 */ /* 0x000fe40000010045 */
[----:B------:R-:W0:Y:S02]  /*26680*/  S2R R98, SR_TID.X ;  /* 0x0000000000627919 */ /* 0x000e240000002100 */
        /* <DEDUP_REMOVED lines=94> */
.L_x_4391:
[----:B------:R-:W-:Y:S05]  /*26c70*/  BSYNC.RECONVERGENT B0 ;  /* 0x0000000000007941 */ /* 0x000fea0003800200 */
.L_x_4390:
        /* <DEDUP_REMOVED lines=14> */
.L_x_4393:
[----:B------:R-:W-:Y:S05]  /*26d60*/  BSYNC.RECONVERGENT B0 ;  /* 0x0000000000007941 */ /* 0x000fea0003800200 */
.L_x_4392:
[----:B------:R-:W1:Y:S01]  /*26d70*/  SHFL.DOWN PT, R119, R116, 0x2, 0x1f ;  /* 0x08401f0074777f89 */ /* 0x000e6200000e0000 */
[-C--:B------:R-:W-:Y:S01]  /*26d80*/  I2FP.F32.U32 R121, R116.reuse ;  /* 0x0000007400797245 */ /* 0x080fe20000201000 */
[----:B------:R-:W2:Y:S01]  /*26d90*/  LDC.64 R124, c[0x0][0x428] ;  /* 0x00010a00ff7c7b82 */ /* 0x000ea20000000a00 */
[----:B------:R-:W-:Y:S01]  /*26da0*/  ISETP.NE.AND P2, PT, R98, RZ, PT ;  /* 0x000000ff6200720c */ /* 0x000fe20003f45270 */
[----:B0-----:R-:W0:Y:S01]  /*26db0*/  SHFL.DOWN PT, R120, R68, 0x2, 0x1f ;  /* 0x08401f0044787f89 */ /* 0x001e2200000e0000 */
[----:B------:R-:W-:Y:S01]  /*26dc0*/  ISETP.NE.AND P1, PT, RZ, UR20, PT ;  /* 0x00000014ff007c0c */ /* 0x000fe2000bf25270 */
[----:B------:R-:W-:Y:S02]  /*26dd0*/  UPLOP3.LUT UP1, UPT, UPT, UPT, UP1, 0x40, 0x4 ;  /* 0x000000000004789c */ /* 0x000fe40003f2e810 */
[----:B------:R-:W3:Y:S01]  /*26de0*/  SHFL.DOWN PT, R118, R69, 0x2, 0x1f ;  /* 0x08401f0045767f89 */ /* 0x000ee200000e0000 */
[----:B-1----:R-:W-:Y:S02]  /*26df0*/  IADD3 R71, PT, PT, R119, R116, RZ ;  /* 0x0000007477477210 */ /* 0x002fe40007ffe0ff */
[----:B------:R-:W-:-:S02]  /*26e00*/  I2FP.F32.S32 R119, R119 ;  /* 0x0000007700777245 */ /* 0x000fc40000201400 */
[----:B------:R-:W-:Y:S01]  /*26e10*/  I2FP.F32.S32 R70, R71 ;  /* 0x0000004700467245 */ /* 0x000fe20000201400 */
[----:B------:R-:W1:Y:S02]  /*26e20*/  SHFL.DOWN PT, R116, R71, 0x1, 0x1f ;  /* 0x08201f0047747f89 */ /* 0x000e6400000e0000 */
[C---:B0-----:R-:W-:Y:S01]  /*26e30*/  FMUL.FTZ R122, R120.reuse, R119 ;  /* 0x00000077787a7220 */ /* 0x041fe20000410000 */
[----:B------:R-:W0:Y:S01]  /*26e40*/  MUFU.RCP R117, R70 ;  /* 0x0000004600757308 */ /* 0x000e220000001000 */
[----:B------:R-:W-:Y:S01]  /*26e50*/  FADD.FTZ R120, -R120, R68 ;  /* 0x0000004478787221 */ /* 0x000fe20000010100 */
[----:B---3--:R-:W-:Y:S01]  /*26e60*/  FADD.FTZ R118, R118, R69 ;  /* 0x0000004576767221 */ /* 0x008fe20000010000 */
[----:B------:R-:W-:Y:S02]  /*26e70*/  FFMA.FTZ R122, R121, R68, R122 ;  /* 0x00000044797a7223 */ /* 0x000fe4000001007a */
[----:B------:R-:W-:-:S04]  /*26e80*/  FMUL.FTZ R120, R120, R120 ;  /* 0x0000007878787220 */ /* 0x000fc80000410000 */
[----:B------:R-:W-:-:S04]  /*26e90*/  FMUL.FTZ R120, R120, R121 ;  /* 0x0000007978787220 */ /* 0x000fc80000410000 */
[----:B------:R-:W-:Y:S01]  /*26ea0*/  FMUL.FTZ R120, R120, R119 ;  /* 0x0000007778787220 */ /* 0x000fe20000410000 */
[----:B0-----:R-:W-:-:S03]  /*26eb0*/  FMUL.FTZ R121, R117, R122 ;  /* 0x0000007a75797220 */ /* 0x001fc60000410000 */
[----:B------:R-:W-:Y:S01]  /*26ec0*/  FFMA.FTZ R117, R117, R120, R118 ;  /* 0x0000007875757223 */ /* 0x000fe20000010076 */
[----:B--2---:R-:W-:Y:S01]  /*26ed0*/  IMAD.WIDE.U32 R122, R100, 0x10, R124 ;  /* 0x00000010647a7825 */ /* 0x004fe200078e007c */
[----:B------:R-:W0:Y:S03]  /*26ee0*/  SHFL.DOWN PT, R68, R121, 0x1, 0x1f ;  /* 0x08201f0079447f89 */ /* 0x000e2600000e0000 */
[----:B-1----:R-:W-:Y:S01]  /*26ef0*/  IMAD.IADD R69, R71, 0x1, R116 ;  /* 0x0000000147457824 */ /* 0x002fe200078e0274 */
[----:B------:R-:W-:Y:S01]  /*26f00*/  I2FP.F32.S32 R116, R116 ;  /* 0x0000007400747245 */ /* 0x000fe20000201400 */
[----:B------:R-:W1:Y:S03]  /*26f10*/  SHFL.DOWN PT, R118, R117, 0x1, 0x1f ;  /* 0x08201f0075767f89 */ /* 0x000e6600000e0000 */
[----:B------:R-:W-:-:S06]  /*26f20*/  I2FP.F32.S32 R69, R69 ;  /* 0x0000004500457245 */ /* 0x000fcc0000201400 */
[----:B------:R-:W2:Y:S01]  /*26f30*/  MUFU.RCP R69, R69 ;  /* 0x0000004500457308 */ /* 0x000ea20000001000 */
[----:B0-----:R-:W-:Y:S01]  /*26f40*/  FADD.FTZ R71, R121, -R68 ;  /* 0x8000004479477221 */ /* 0x001fe20000010000 */
[----:B------:R-:W-:-:S03]  /*26f50*/  FMUL.FTZ R119, R68, R116 ;  /* 0x0000007444777220 */ /* 0x000fc60000410000 */
[----:B------:R-:W-:Y:S01]  /*26f60*/  FMUL.FTZ R71, R71, R71 ;  /* 0x0000004747477220 */ /* 0x000fe20000410000 */
[----:B-1----:R-:W-:-:S03]  /*26f70*/  FADD.FTZ R118, R117, R118 ;  /* 0x0000007675767221 */ /* 0x002fc60000010000 */
[C---:B------:R-:W-:Y:S01]  /*26f80*/  FMUL.FTZ R71, R70.reuse, R71 ;  /* 0x0000004746477220 */ /* 0x040fe20000410000 */
[----:B------:R-:W-:Y:S01]  /*26f90*/  FFMA.FTZ R70, R70, R121, R119 ;  /* 0x0000007946467223 */ /* 0x000fe20000010077 */
[----:B------:R-:W-:Y:S01]  /*26fa0*/  MOV R121, UR18 ;  /* 0x0000001200797c02 */ /* 0x000fe20008000f00 */
[----:B------:R-:W0:Y:S01]  /*26fb0*/  LDC R119, c[0x0][0x448] ;  /* 0x00011200ff777b82 */ /* 0x000e220000000800 */
[----:B------:R-:W-:Y:S01]  /*26fc0*/  FMUL.FTZ R71, R71, R116 ;  /* 0x0000007447477220 */ /* 0x000fe20000410000 */
[C---:B--2---:R-:W-:Y:S01]  /*26fd0*/  FMUL.FTZ R70, R69.reuse, R70 ;  /* 0x0000004645467220 */ /* 0x044fe20000410000 */
[----:B------:R-:W-:Y:S02]  /*26fe0*/  UIADD3 UR18, UPT, UPT, UR18, UR14, URZ ;  /* 0x0000000e12127290 */ /* 0x000fe4000fffe0ff */
[----:B------:R-:W-:Y:S02]  /*26ff0*/  FFMA.FTZ R118, R69, R71, R118 ;  /* 0x0000004745767223 */ /* 0x000fe40000010076 */
[----:B------:R-:W1:Y:S01]  /*27000*/  SHFL.IDX PT, R71, R70, RZ, 0x1f ;  /* 0x00001fff46477589 */ /* 0x000e6200000e0000 */
[----:B------:R-:W2:Y:S01]  /*27010*/  @!P2 LDC.64 R116, c[0x0][0x3c0] ;  /* 0x0000f000ff74ab82 */ /* 0x000ea20000000a00 */
[----:B------:R-:W-:-:S02]  /*27020*/  UISETP.GE.AND UP0, UPT, UR18, UR15, UPT ;  /* 0x0000000f1200728c */ /* 0x000fc4000bf06270 */
[----:B------:R-:W0:Y:S01]  /*27030*/  SHFL.IDX PT, R118, R118, RZ, 0x1f ;  /* 0x00001fff76767589 */ /* 0x000e2200000e0000 */
[----:B-1----:R-:W-:Y:S01]  /*27040*/  FMUL.FTZ R68, R71, R71 ;  /* 0x0000004747447220 */ /* 0x002fe20000410000 */
[----:B--2---:R-:W-:-:S04]  /*27050*/  @!P2 IMAD.WIDE R116, R121, 0x4, R116 ;  /* 0x000000047974a825 */ /* 0x004fc800078e0274 */
[----:B0-----:R-:W-:Y:S01]  /*27060*/  FFMA.FTZ R119, R118, UR21, R119 ;  /* 0x0000001576777c23 */ /* 0x001fe20008010077 */
[----:B------:R-:W-:Y:S01]  /*27070*/  FSEL R120, R68, RZ, P1 ;  /* 0x000000ff44787208 */ /* 0x000fe20000800000 */
[----:B------:R0:W-:Y:S01]  /*27080*/  @!P2 STG.E desc[UR8][R116.64], R71 ;  /* 0x000000477400a986 */ /* 0x0001e2000c101908 */
[----:B------:R-:W0:Y:S01]  /*27090*/  @!P2 LDC.64 R68, c[0x0][0x3c8] ;  /* 0x0000f200ff44ab82 */ /* 0x000e220000000a00 */
[----:B------:R-:W-:Y:S02]  /*270a0*/  HADD2.F32 R118, -RZ, R16.H1_H1 ;  /* 0x30000010ff767230 */ /* 0x000fe40000004100 */
[----:B------:R-:W-:Y:S01]  /*270b0*/  FADD.FTZ R119, R119, R120 ;  /* 0x0000007877777221 */ /* 0x000fe20000010000 */
[----:B------:R-:W-:-:S03]  /*270c0*/  HADD2.F32 R120, -RZ, R36.H1_H1 ;  /* 0x30000024ff787230 */ /* 0x000fc60000004100 */
[----:B------:R-:W1:Y:S01]  /*270d0*/  MUFU.RSQ R70, R119 ;  /* 0x0000007700467308 */ /* 0x000e620000001400 */
[----:B0-----:R-:W-:Y:S01]  /*270e0*/  @!P2 IMAD.WIDE R116, R121, 0x4, R68 ;  /* 0x000000047974a825 */ /* 0x001fe200078e0244 */
[----:B------:R-:W-:-:S03]  /*270f0*/  FSEL R68, R71, RZ, !P1 ;  /* 0x000000ff47447208 */ /* 0x000fc60004800000 */
[----:B------:R-:W-:Y:S01]  /*27100*/  HADD2.F32 R121, -RZ, R36.H0_H0 ;  /* 0x20000024ff797230 */ /* 0x000fe20000004100 */
[----:B-1----:R0:W-:Y:S01]  /*27110*/  @!P2 STG.E desc[UR8][R116.64], R70 ;  /* 0x000000467400a986 */ /* 0x0021e2000c101908 */
[C---:B------:R-:W-:Y:S01]  /*27120*/  FADD.FTZ R69, -R68.reuse, R64 ;  /* 0x0000004044457221 */ /* 0x040fe20000010100 */
[C---:B------:R-:W-:Y:S01]  /*27130*/  FADD.FTZ R71, -R68.reuse, R66 ;  /* 0x0000004244477221 */ /* 0x040fe20000010100 */
[----:B------:R-:W-:Y:S01]  /*27140*/  FADD.FTZ R67, -R68, R67 ;  /* 0x0000004344437221 */ /* 0x000fe20000010100 */
[----:B------:R-:W-:Y:S02]  /*27150*/  HADD2.F32 R66, -RZ, R17.H0_H0 ;  /* 0x20000011ff427230 */ /* 0x000fe40000004100 */
[C---:B------:R-:W-:Y:S01]  /*27160*/  FMUL.FTZ R64, R70.reuse, R69 ;  /* 0x0000004546407220 */ /* 0x040fe20000410000 */
[----:B------:R-:W-:Y:S02]  /*27170*/  HADD2.F32 R69, -RZ, R16.H0_H0 ;  /* 0x20000010ff457230 */ /* 0x000fe40000004100 */
[C---:B------:R-:W-:Y:S01]  /*27180*/  FMUL.FTZ R71, R70.reuse, R71 ;  /* 0x0000004746477220 */ /* 0x040fe20000410000 */
[----:B------:R-:W-:Y:S01]  /*27190*/  FMUL.FTZ R67, R70, R67 ;  /* 0x0000004346437220 */ /* 0x000fe20000410000 */
[C---:B------:R-:W-:Y:S01]  /*271a0*/  FADD.FTZ R73, -R68.reuse, R73 ;  /* 0x0000004944497221 */ /* 0x040fe20000010100 */
[----:B------:R-:W-:Y:S01]  /*271b0*/  FADD.FTZ R75, -R68, R75 ;  /* 0x0000004b444b7221 */ /* 0x000fe20000010100 */
[----:B------:R-:W-:Y:S01]  /*271c0*/  FFMA.FTZ R64, R64, R69, R121 ;  /* 0x0000004540407223 */ /* 0x000fe20000010079 */
[----:B0-----:R-:W-:-:S02]  /*271d0*/  HADD2.F32 R116, -RZ, R37.H0_H0 ;  /* 0x20000025ff747230 */ /* 0x001fc40000004100 */
[----:B------:R-:W-:Y:S01]  /*271e0*/  FFMA.FTZ R69, R67, R118, R120 ;  /* 0x0000007643457223 */ /* 0x000fe20000010078 */
[----:B------:R-:W-:Y:S01]  /*271f0*/  FMUL.FTZ R73, R70, R73 ;  /* 0x0000004946497220 */ /* 0x000fe20000410000 */
[----:B------:R-:W-:Y:S01]  /*27200*/  FADD.FTZ R67, -R68, R72 ;  /* 0x0000004844437221 */ /* 0x000fe20000010100 */
[----:B------:R-:W-:Y:S02]  /*27210*/  HADD2.F32 R118, -RZ, R38.H1_H1 ;  /* 0x30000026ff767230 */ /* 0x000fe40000004100 */
[----:B------:R-:W-:Y:S01]  /*27220*/  FFMA.FTZ R71, R71, R66, R116 ;  /* 0x0000004247477223 */ /* 0x000fe20000010074 */
[----:B------:R-:W-:Y:S02]  /*27230*/  HADD2.F32 R66, -RZ, R17.H1_H1 ;  /* 0x30000011ff427230 */ /* 0x000fe40000004100 */
[----:B------:R-:W-:Y:S01]  /*27240*/  FMUL.FTZ R75, R70, R75 ;  /* 0x0000004b464b7220 */ /* 0x000fe20000410000 */
[----:B------:R-:W-:Y:S02]  /*27250*/  HADD2.F32 R116, -RZ, R37.H1_H1 ;  /* 0x30000025ff747230 */ /* 0x000fe40000004100 */
[C---:B------:R-:W-:Y:S01]  /*27260*/  FADD.FTZ R77, -R68.reuse, R77 ;  /* 0x0000004d444d7221 */ /* 0x040fe20000010100 */
[C---:B------:R-:W-:Y:S01]  /*27270*/  FADD.FTZ R79, -R68.reuse, R79 ;  /* 0x0000004f444f7221 */ /* 0x040fe20000010100 */
[C---:B------:R-:W-:Y:S01]  /*27280*/  FADD.FTZ R81, -R68.reuse, R81 ;  /* 0x0000005144517221 */ /* 0x040fe20000010100 */
[----:B------:R-:W-:Y:S01]  /*27290*/  FADD.FTZ R83, -R68, R83 ;  /* 0x0000005344537221 */ /* 0x000fe20000010100 */
[----:B------:R-:W-:Y:S01]  /*272a0*/  FFMA.FTZ R72, R73, R66, R116 ;  /* 0x0000004249487223 */ /* 0x000fe20000010074 */
[----:B------:R-:W-:Y:S01]  /*272b0*/  FMUL.FTZ R66, R70, R67 ;  /* 0x0000004346427220 */ /* 0x000fe20000410000 */
[----:B------:R-:W-:-:S02]  /*272c0*/  HADD2.F32 R67, -RZ, R18.H0_H0 ;  /* 0x20000012ff437230 */ /* 0x000fc40000004100 */
[----:B------:R-:W-:Y:S01]  /*272d0*/  FMUL.FTZ R77, R70, R77 ;  /* 0x0000004d464d7220 */ /* 0x000fe20000410000 */
[----:B------:R-:W-:Y:S02]  /*272e0*/  HADD2.F32 R73, -RZ, R38.H0_H0 ;  /* 0x20000026ff497230 */ /* 0x000fe40000004100 */
[C---:B------:R-:W-:Y:S01]  /*272f0*/  FADD.FTZ R85, -R68.reuse, R85 ;  /* 0x0000005544557221 */ /* 0x040fe20000010100 */
[----:B------:R-:W-:Y:S02]  /*27300*/  HADD2.F32 R116, -RZ, R18.H1_H1 ;  /* 0x30000012ff747230 */ /* 0x000fe40000004100 */
[C---:B------:R-:W-:Y:S01]  /*27310*/  FADD.FTZ R119, -R68.reuse, R92 ;  /* 0x0000005c44777221 */ /* 0x040fe20000010100 */
[----:B------:R-:W-:Y:S01]  /*27320*/  FADD.FTZ R91, -R68, R91 ;  /* 0x0000005b445b7221 */ /* 0x000fe20000010100 */
[----:B------:R-:W-:Y:S01]  /*27330*/  FFMA.FTZ R66, R66, R67, R73 ;  /* 0x0000004342427223 */ /* 0x000fe20000010049 */
[----:B------:R-:W-:Y:S01]  /*27340*/  FADD.FTZ R67, -R68, R74 ;  /* 0x0000004a44437221 */ /* 0x000fe20000010100 */
[----:B------:R-:W-:Y:S01]  /*27350*/  FFMA.FTZ R75, R75, R116, R118 ;  /* 0x000000744b4b7223 */ /* 0x000fe20000010076 */
[----:B------:R-:W-:-:S02]  /*27360*/  HADD2.F32 R74, -RZ, R19.H0_H0 ;  /* 0x20000013ff4a7230 */ /* 0x000fc40000004100 */
[C---:B------:R-:W-:Y:S01]  /*27370*/  FMUL.FTZ R73, R70.reuse, R79 ;  /* 0x0000004f46497220 */ /* 0x040fe20000410000 */
[----:B------:R-:W-:Y:S02]  /*27380*/  HADD2.F32 R116, -RZ, R39.H0_H0 ;  /* 0x20000027ff747230 */ /* 0x000fe40000004100 */
[C---:B------:R-:W-:Y:S01]  /*27390*/  FMUL.FTZ R67, R70.reuse, R67 ;  /* 0x0000004346437220 */ /* 0x040fe20000410000 */
[--C-:B------:R-:W-:Y:S02]  /*273a0*/  HADD2.F32 R118, -RZ, R40.reuse.H0_H0 ;  /* 0x20000028ff767230 */ /* 0x100fe40000004100 */
[----:B------:R-:W-:Y:S01]  /*273b0*/  FMUL.FTZ R85, R70, R85 ;  /* 0x0000005546557220 */ /* 0x000fe20000410000 */
[----:B------:R-:W-:Y:S02]  /*273c0*/  HADD2.F32 R79, -RZ, R40.H1_H1 ;  /* 0x30000028ff4f7230 */ /* 0x000fe40000004100 */
[----:B------:R-:W-:Y:S01]  /*273d0*/  FFMA.FTZ R67, R67, R74, R116 ;  /* 0x0000004a43437223 */ /* 0x000fe20000010074 */
[----:B------:R-:W-:-:S02]  /*273e0*/  HADD2.F32 R116, -RZ, R19.H1_H1 ;  /* 0x30000013ff747230 */ /* 0x000fc40000004100 */
[C---:B------:R-:W-:Y:S01]  /*273f0*/  FADD.FTZ R93, -R68.reuse, R93 ;  /* 0x0000005d445d7221 */ /* 0x040fe20000010100 */
[----:B------:R-:W-:Y:S02]  /*27400*/  HADD2.F32 R74, -RZ, R39.H1_H1 ;  /* 0x30000027ff4a7230 */ /* 0x000fe40000004100 */
[C---:B------:R-:W-:Y:S01]  /*27410*/  FADD.FTZ R95, -R68.reuse, R95 ;  /* 0x0000005f445f7221 */ /* 0x040fe20000010100 */
[C---:B------:R-:W-:Y:S01]  /*27420*/  FADD.FTZ R99, -R68.reuse, R99 ;  /* 0x0000006344637221 */ /* 0x040fe20000010100 */
[C---:B------:R-:W-:Y:S01]  /*27430*/  FADD.FTZ R101, -R68.reuse, R101 ;  /* 0x0000006544657221 */ /* 0x040fe20000010100 */
[----:B------:R-:W-:Y:S01]  /*27440*/  FADD.FTZ R103, -R68, R103 ;  /* 0x0000006744677221 */ /* 0x000fe20000010100 */
[----:B------:R-:W-:Y:S01]  /*27450*/  FFMA.FTZ R116, R77, R116, R74 ;  /* 0x000000744d747223 */ /* 0x000fe2000001004a */
[--C-:B------:R-:W-:Y:S02]  /*27460*/  HADD2.F32 R74, -RZ, R20.reuse.H0_H0 ;  /* 0x20000014ff4a7230 */ /* 0x100fe40000004100 */
[----:B------:R-:W-:Y:S01]  /*27470*/  FMUL.FTZ R95, R70, R95 ;  /* 0x0000005f465f7220 */ /* 0x000fe20000410000 */
[----:B------:R-:W-:-:S02]  /*27480*/  HADD2.F32 R77, -RZ, R20.H1_H1 ;  /* 0x30000014ff4d7230 */ /* 0x000fc40000004100 */
[C---:B------:R-:W-:Y:S01]  /*27490*/  FADD.FTZ R105, -R68.reuse, R105 ;  /* 0x0000006944697221 */ /* 0x040fe20000010100 */
[----:B------:R-:W-:Y:S01]  /*274a0*/  FADD.FTZ R107, -R68, R107 ;  /* 0x0000006b446b7221 */ /* 0x000fe20000010100 */
[----:B------:R-:W-:Y:S01]  /*274b0*/  FFMA.FTZ R73, R73, R74, R118 ;  /* 0x0000004a49497223 */ /* 0x000fe20000010076 */
[----:B------:R-:W-:Y:S01]  /*274c0*/  FMUL.FTZ R74, R70, R81 ;  /* 0x00000051464a7220 */ /* 0x000fe20000410000 */
[----:B------:R-:W-:Y:S01]  /*274d0*/  FADD.FTZ R81, -R68, R80 ;  /* 0x0000005044517221 */ /* 0x000fe20000010100 */
[----:B------:R-:W-:Y:S02]  /*274e0*/  HADD2.F32 R80, -RZ, R21.H0_H0 ;  /* 0x20000015ff507230 */ /* 0x000fe40000004100 */
[----:B------:R-:W-:Y:S01]  /*274f0*/  FMUL.FTZ R107, R70, R107 ;  /* 0x0000006b466b7220 */ /* 0x000fe20000410000 */
[----:B------:R-:W-:Y:S01]  /*27500*/  FFMA.FTZ R74, R74, R77, R79 ;  /* 0x0000004d4a4a7223 */ /* 0x000fe2000001004f */
[----:B------:R-:W-:Y:S02]  /*27510*/  HADD2.F32 R118, -RZ, R41.H0_H0 ;  /* 0x20000029ff767230 */ /* 0x000fe40000004100 */
[C---:B------:R-:W-:Y:S01]  /*27520*/  FMUL.FTZ R77, R70.reuse, R81 ;  /* 0x00000051464d7220 */ /* 0x040fe20000410000 */
[----:B------:R-:W-:Y:S01]  /*27530*/  FMUL.FTZ R79, R70, R83 ;  /* 0x00000053464f7220 */ /* 0x000fe20000410000 */
[----:B------:R-:W-:Y:S01]  /*27540*/  FADD.FTZ R81, -R68, R82 ;  /* 0x0000005244517221 */ /* 0x000fe20000010100 */
[----:B------:R-:W-:-:S02]  /*27550*/  HADD2.F32 R82, -RZ, R22.H0_H0 ;  /* 0x20000016ff527230 */ /* 0x000fc40000004100 */
[----:B------:R-:W-:Y:S01]  /*27560*/  FFMA.FTZ R77, R77, R80, R118 ;  /* 0x000000504d4d7223 */ /* 0x000fe20000010076 */
[----:B------:R-:W-:Y:S02]  /*27570*/  HADD2.F32 R80, -RZ, R21.H1_H1 ;  /* 0x30000015ff507230 */ /* 0x000fe40000004100 */
[----:B------:R-:W-:Y:S01]  /*27580*/  FMUL.FTZ R81, R70, R81 ;  /* 0x0000005146517220 */ /* 0x000fe20000410000 */
[----:B------:R-:W-:Y:S02]  /*27590*/  HADD2.F32 R118, -RZ, R41.H1_H1 ;  /* 0x30000029ff767230 */ /* 0x000fe40000004100 */
[C---:B------:R-:W-:Y:S01]  /*275a0*/  FADD.FTZ R83, -R68.reuse, R86 ;  /* 0x0000005644537221 */ /* 0x040fe20000010100 */
[--C-:B------:R-:W-:Y:S02]  /*275b0*/  HADD2.F32 R86, -RZ, R42.reuse.H1_H1 ;  /* 0x3000002aff567230 */ /* 0x100fe40000004100 */
[C---:B------:R-:W-:Y:S01]  /*275c0*/  FADD.FTZ R111, -R68.reuse, R111 ;  /* 0x0000006f446f7221 */ /* 0x040fe20000010100 */
[----:B------:R-:W-:Y:S01]  /*275d0*/  FADD.FTZ R113, -R68, R113 ;  /* 0x0000007144717221 */ /* 0x000fe20000010100 */
[----:B------:R-:W-:Y:S01]  /*275e0*/  FFMA.FTZ R79, R79, R80, R118 ;  /* 0x000000504f4f7223 */ /* 0x000fe20000010076 */
[----:B------:R-:W-:-:S02]  /*275f0*/  HADD2.F32 R80, -RZ, R42.H0_H0 ;  /* 0x2000002aff507230 */ /* 0x000fc40000004100 */
[----:B------:R-:W-:Y:S01]  /*27600*/  FMUL.FTZ R83, R70, R83 ;  /* 0x0000005346537220 */ /* 0x000fe20000410000 */
[----:B------:R-:W-:Y:S02]  /*27610*/  HADD2.F32 R118, -RZ, R23.H1_H1 ;  /* 0x30000017ff767230 */ /* 0x000fe40000004100 */
[----:B------:R-:W-:Y:S01]  /*27620*/  FADD.FTZ R115, -R68, R115 ;  /* 0x0000007344737221 */ /* 0x000fe20000010100 */
[----:B------:R-:W-:Y:S01]  /*27630*/  F2FP.F16.F32.PACK_AB R67, R116, R67 ;  /* 0x000000437443723e */ /* 0x000fe200000000ff */
[----:B------:R-:W-:Y:S01]  /*27640*/  FFMA.FTZ R82, R81, R82, R80 ;  /* 0x0000005251527223 */ /* 0x000fe20000010050 */
[----:B------:R-:W-:Y:S02]  /*27650*/  HADD2.F32 R80, -RZ, R22.H1_H1 ;  /* 0x30000016ff507230 */ /* 0x000fe40000004100 */
[----:B------:R-:W-:Y:S01]  /*27660*/  FADD.FTZ R81, -R68, R88 ;  /* 0x0000005844517221 */ /* 0x000fe20000010100 */
[----:B------:R-:W-:Y:S01]  /*27670*/  HADD2.F32 R88, -RZ, R44.H1_H1 ;  /* 0x3000002cff587230 */ /* 0x000fe20000004100 */
[----:B------:R-:W-:Y:S01]  /*27680*/  F2FP.F16.F32.PACK_AB R66, R75, R66 ;  /* 0x000000424b42723e */ /* 0x000fe200000000ff */
[----:B------:R-:W-:-:S04]  /*27690*/  IMAD.WIDE.U32 R120, R89, 0x10, R124 ;  /* 0x0000001059787825 */ /* 0x000fc800078e007c */
[----:B------:R-:W-:Y:S01]  /*276a0*/  FFMA.FTZ R83, R83, R80, R86 ;  /* 0x0000005053537223 */ /* 0x000fe20000010056 */
[----:B------:R-:W-:Y:S01]  /*276b0*/  FMUL.FTZ R81, R70, R81 ;  /* 0x0000005146517220 */ /* 0x000fe20000410000 */
[----:B------:R-:W-:Y:S01]  /*276c0*/  F2FP.F16.F32.PACK_AB R64, R69, R64 ;  /* 0x000000404540723e */ /* 0x000fe200000000ff */
[----:B------:R-:W-:Y:S01]  /*276d0*/  HADD2.F32 R80, -RZ, R23.H0_H0 ;  /* 0x20000017ff507230 */ /* 0x000fe20000004100 */
[----:B------:R-:W-:Y:S01]  /*276e0*/  F2FP.F16.F32.PACK_AB R69, R79, R77 ;  /* 0x0000004d4f45723e */ /* 0x000fe200000000ff */
[----:B------:R-:W-:-:S05]  /*276f0*/  HADD2.F32 R86, -RZ, R43.H0_H0 ;  /* 0x2000002bff567230 */ /* 0x000fca0000004100 */
[----:B------:R-:W-:Y:S01]  /*27700*/  FFMA.FTZ R117, R85, R80, R86 ;  /* 0x0000005055757223 */ /* 0x000fe20000010056 */
[----:B------:R-:W-:Y:S02]  /*27710*/  HADD2.F32 R80, -RZ, R43.H1_H1 ;  /* 0x3000002bff507230 */ /* 0x000fe40000004100 */
[----:B------:R-:W-:Y:S01]  /*27720*/  FADD.FTZ R85, -R68, R90 ;  /* 0x0000005a44557221 */ /* 0x000fe20000010100 */
[----:B------:R-:W-:Y:S02]  /*27730*/  HADD2.F32 R86, -RZ, R24.H1_H1 ;  /* 0x30000018ff567230 */ /* 0x000fe40000004100 */
[----:B------:R-:W-:Y:S02]  /*27740*/  HADD2.F32 R90, -RZ, R46.H0_H0 ;  /* 0x2000002eff5a7230 */ /* 0x000fe40000004100 */
[----:B------:R-:W-:Y:S01]  /*27750*/  FFMA.FTZ R118, R81, R118, R80 ;  /* 0x0000007651767223 */ /* 0x000fe20000010050 */
[----:B------:R-:W-:Y:S01]  /*27760*/  FMUL.FTZ R80, R70, R85 ;  /* 0x0000005546507220 */ /* 0x000fe20000410000 */
[----:B------:R-:W-:-:S02]  /*27770*/  HADD2.F32 R81, -RZ, R24.H0_H0 ;  /* 0x20000018ff517230 */ /* 0x000fc40000004100 */
[----:B------:R-:W-:-:S05]  /*27780*/  HADD2.F32 R85, -RZ, R44.H0_H0 ;  /* 0x2000002cff557230 */ /* 0x000fca0000004100 */
[----:B------:R-:W-:Y:S01]  /*27790*/  FFMA.FTZ R80, R80, R81, R85 ;  /* 0x0000005150507223 */ /* 0x000fe20000010055 */
[C---:B------:R-:W-:Y:S01]  /*277a0*/  FMUL.FTZ R81, R70.reuse, R119 ;  /* 0x0000007746517220 */ /* 0x040fe20000410000 */
[----:B------:R-:W-:Y:S01]  /*277b0*/  FMUL.FTZ R85, R70, R91 ;  /* 0x0000005b46557220 */ /* 0x000fe20000410000 */
[----:B------:R-:W-:Y:S01]  /*277c0*/  FADD.FTZ R91, -R68, R94 ;  /* 0x0000005e445b7221 */ /* 0x000fe20000010100 */
[----:B------:R-:W-:Y:S02]  /*277d0*/  HADD2.F32 R119, -RZ, R45.H1_H1 ;  /* 0x3000002dff777230 */ /* 0x000fe40000004100 */
[----:B------:R-:W-:Y:S01]  /*277e0*/  FFMA.FTZ R81, R81, R86, R88 ;  /* 0x0000005651517223 */ /* 0x000fe20000010058 */
[----:B------:R-:W-:Y:S02]  /*277f0*/  HADD2.F32 R86, -RZ, R25.H0_H0 ;  /* 0x20000019ff567230 */ /* 0x000fe40000004100 */
[----:B------:R-:W-:Y:S02]  /*27800*/  HADD2.F32 R88, -RZ, R45.H0_H0 ;  /* 0x2000002dff587230 */ /* 0x000fe40000004100 */
[----:B------:R-:W-:-:S03]  /*27810*/  HADD2.F32 R94, -RZ, R29.H0_H0 ;  /* 0x2000001dff5e7230 */ /* 0x000fc60000004100 */
[----:B------:R-:W-:Y:S01]  /*27820*/  FFMA.FTZ R85, R85, R86, R88 ;  /* 0x0000005655557223 */ /* 0x000fe20000010058 */
[----:B------:R-:W-:Y:S01]  /*27830*/  FMUL.FTZ R86, R70, R91 ;  /* 0x0000005b46567220 */ /* 0x000fe20000410000 */
[----:B------:R-:W-:Y:S02]  /*27840*/  HADD2.F32 R91, -RZ, R25.H1_H1 ;  /* 0x30000019ff5b7230 */ /* 0x000fe40000004100 */
[----:B------:R-:W-:-:S03]  /*27850*/  HADD2.F32 R88, -RZ, R26.H0_H0 ;  /* 0x2000001aff587230 */ /* 0x000fc60000004100 */
[----:B------:R-:W-:Y:S01]  /*27860*/  FFMA.FTZ R86, R86, R91, R119 ;  /* 0x0000005b56567223 */ /* 0x000fe20000010077 */
[----:B------:R-:W-:Y:S01]  /*27870*/  FMUL.FTZ R91, R70, R93 ;  /* 0x0000005d465b7220 */ /* 0x000fe20000410000 */
[----:B------:R-:W-:Y:S01]  /*27880*/  FADD.FTZ R93, -R68, R96 ;  /* 0x00000060445d7221 */ /* 0x000fe20000010100 */
[----:B------:R-:W-:Y:S02]  /*27890*/  HADD2.F32 R119, -RZ, R46.H1_H1 ;  /* 0x3000002eff777230 */ /* 0x000fe40000004100 */
[----:B------:R-:W-:Y:S01]  /*278a0*/  FFMA.FTZ R91, R91, R88, R90 ;  /* 0x000000585b5b7223 */ /* 0x000fe2000001005a */
[----:B------:R-:W-:Y:S01]  /*278b0*/  FMUL.FTZ R92, R70, R93 ;  /* 0x0000005d465c7220 */ /* 0x000fe20000410000 */
[----:B------:R-:W-:Y:S02]  /*278c0*/  HADD2.F32 R93, -RZ, R26.H1_H1 ;  /* 0x3000001aff5d7230 */ /* 0x000fe40000004100 */
[----:B------:R-:W-:Y:S02]  /*278d0*/  HADD2.F32 R88, -RZ, R27.H0_H0 ;  /* 0x2000001bff587230 */ /* 0x000fe40000004100 */
[----:B------:R-:W-:-:S02]  /*278e0*/  HADD2.F32 R90, -RZ, R47.H0_H0 ;  /* 0x2000002fff5a7230 */ /* 0x000fc40000004100 */
[----:B------:R-:W-:Y:S01]  /*278f0*/  FFMA.FTZ R92, R92, R93, R119 ;  /* 0x0000005d5c5c7223 */ /* 0x000fe20000010077 */
[----:B------:R-:W-:Y:S01]  /*27900*/  FADD.FTZ R93, -R68, R97 ;  /* 0x00000061445d7221 */ /* 0x000fe20000010100 */
[----:B------:R-:W-:Y:S02]  /*27910*/  HADD2.F32 R96, -RZ, R49.H0_H0 ;  /* 0x20000031ff607230 */ /* 0x000fe40000004100 */
[----:B------:R-:W-:Y:S01]  /*27920*/  FFMA.FTZ R97, R95, R88, R90 ;  /* 0x000000585f617223 */ /* 0x000fe2000001005a */
[----:B------:R-:W-:Y:S02]  /*27930*/  HADD2.F32 R88, -RZ, R27.H1_H1 ;  /* 0x3000001bff587230 */ /* 0x000fe40000004100 */
[----:B------:R-:W-:Y:S01]  /*27940*/  FMUL.FTZ R93, R70, R93 ;  /* 0x0000005d465d7220 */ /* 0x000fe20000410000 */
[----:B------:R-:W-:Y:S02]  /*27950*/  HADD2.F32 R90, -RZ, R47.H1_H1 ;  /* 0x3000002fff5a7230 */ /* 0x000fe40000004100 */
[----:B------:R-:W-:-:S03]  /*27960*/  HADD2.F32 R95, -RZ, R48.H0_H0 ;  /* 0x20000030ff5f7230 */ /* 0x000fc60000004100 */
[----:B------:R-:W-:Y:S01]  /*27970*/  FFMA.FTZ R119, R93, R88, R90 ;  /* 0x000000585d777223 */ /* 0x000fe2000001005a */
[----:B------:R-:W-:Y:S02]  /*27980*/  HADD2.F32 R93, -RZ, R28.H0_H0 ;  /* 0x2000001cff5d7230 */ /* 0x000fe40000004100 */
[----:B------:R-:W-:Y:S01]  /*27990*/  FMUL.FTZ R88, R70, R99 ;  /* 0x0000006346587220 */ /* 0x000fe20000410000 */
[----:B------:R-:W-:Y:S01]  /*279a0*/  FADD.FTZ R99, -R68, R102 ;  /* 0x0000006644637221 */ /* 0x000fe20000010100 */
[----:B------:R-:W-:Y:S01]  /*279b0*/  HADD2.F32 R102, -RZ, R50.H0_H0 ;  /* 0x20000032ff667230 */ /* 0x000fe20000004100 */
[----:B------:R-:W-:Y:S01]  /*279c0*/  F2FP.F16.F32.PACK_AB R75, R119, R97 ;  /* 0x00000061774b723e */ /* 0x000fe200000000ff */
[----:B------:R-:W-:Y:S01]  /*279d0*/  FFMA.FTZ R88, R88, R93, R95 ;  /* 0x0000005d58587223 */ /* 0x000fe2000001005f */
[----:B------:R-:W-:Y:S02]  /*279e0*/  HADD2.F32 R93, -RZ, R28.H1_H1 ;  /* 0x3000001cff5d7230 */ /* 0x000fe40000004100 */
[----:B------:R-:W-:Y:S01]  /*279f0*/  FMUL.FTZ R90, R70, R99 ;  /* 0x00000063465a7220 */ /* 0x000fe20000410000 */
[----:B------:R-:W-:-:S02]  /*27a00*/  HADD2.F32 R95, -RZ, R48.H1_H1 ;  /* 0x30000030ff5f7230 */ /* 0x000fc40000004100 */
[----:B------:R-:W-:-:S03]  /*27a10*/  HADD2.F32 R99, -RZ, R49.H1_H1 ;  /* 0x30000031ff637230 */ /* 0x000fc60000004100 */
[----:B------:R-:W-:Y:S01]  /*27a20*/  FFMA.FTZ R90, R90, R93, R95 ;  /* 0x0000005d5a5a7223 */ /* 0x000fe2000001005f */
[----:B------:R-:W-:Y:S01]  /*27a30*/  FMUL.FTZ R93, R70, R101 ;  /* 0x00000065465d7220 */ /* 0x000fe20000410000 */
[----:B------:R-:W-:Y:S01]  /*27a40*/  FADD.FTZ R95, -R68, R104 ;  /* 0x00000068445f7221 */ /* 0x000fe20000010100 */
[----:B------:R-:W-:Y:S02]  /*27a50*/  HADD2.F32 R101, -RZ, R51.H0_H0 ;  /* 0x20000033ff657230 */ /* 0x000fe40000004100 */
[C---:B------:R-:W-:Y:S01]  /*27a60*/  FMUL.FTZ R104, R70.reuse, R105 ;  /* 0x0000006946687220 */ /* 0x040fe20000410000 */
[----:B------:R-:W-:Y:S01]  /*27a70*/  FFMA.FTZ R93, R93, R94, R96 ;  /* 0x0000005e5d5d7223 */ /* 0x000fe20000010060 */
[----:B------:R-:W-:Y:S01]  /*27a80*/  FMUL.FTZ R94, R70, R95 ;  /* 0x0000005f465e7220 */ /* 0x000fe20000410000 */
[----:B------:R-:W-:Y:S02]  /*27a90*/  HADD2.F32 R95, -RZ, R29.H1_H1 ;  /* 0x3000001dff5f7230 */ /* 0x000fe40000004100 */
[----:B------:R-:W-:Y:S01]  /*27aa0*/  FADD.FTZ R105, -R68, R110 ;  /* 0x0000006e44697221 */ /* 0x000fe20000010100 */
[----:B------:R-:W-:-:S02]  /*27ab0*/  HADD2.F32 R96, -RZ, R30.H0_H0 ;  /* 0x2000001eff607230 */ /* 0x000fc40000004100 */
[----:B------:R-:W-:Y:S02]  /*27ac0*/  HADD2.F32 R110, -RZ, R54.H1_H1 ;  /* 0x30000036ff6e7230 */ /* 0x000fe40000004100 */
[----:B------:R-:W-:Y:S01]  /*27ad0*/  FFMA.FTZ R94, R94, R95, R99 ;  /* 0x0000005f5e5e7223 */ /* 0x000fe20000010063 */
[----:B------:R-:W-:Y:S01]  /*27ae0*/  FMUL.FTZ R99, R70, R103 ;  /* 0x0000006746637220 */ /* 0x000fe20000410000 */
[----:B------:R-:W-:Y:S01]  /*27af0*/  FADD.FTZ R95, -R68, R106 ;  /* 0x0000006a445f7221 */ /* 0x000fe20000010100 */
[----:B------:R-:W-:Y:S02]  /*27b00*/  HADD2.F32 R106, -RZ, R51.H1_H1 ;  /* 0x30000033ff6a7230 */ /* 0x000fe40000004100 */
[----:B------:R-:W-:Y:S01]  /*27b10*/  FFMA.FTZ R99, R99, R96, R102 ;  /* 0x0000006063637223 */ /* 0x000fe20000010066 */
[----:B------:R-:W-:Y:S02]  /*27b20*/  HADD2.F32 R102, -RZ, R30.H1_H1 ;  /* 0x3000001eff667230 */ /* 0x000fe40000004100 */
[----:B------:R-:W-:Y:S01]  /*27b30*/  FMUL.FTZ R95, R70, R95 ;  /* 0x0000005f465f7220 */ /* 0x000fe20000410000 */
[----:B------:R-:W-:Y:S01]  /*27b40*/  HADD2.F32 R96, -RZ, R50.H1_H1 ;  /* 0x30000032ff607230 */ /* 0x000fe20000004100 */
[----:B------:R-:W-:Y:S01]  /*27b50*/  F2FP.F16.F32.PACK_AB R77, R94, R93 ;  /* 0x0000005d5e4d723e */ /* 0x000fe200000000ff */
[----:B------:R-:W-:-:S03]  /*27b60*/  HADD2.F32 R103, -RZ, R52.H1_H1 ;  /* 0x30000034ff677230 */ /* 0x000fc60000004100 */
[----:B------:R-:W-:Y:S01]  /*27b70*/  FFMA.FTZ R102, R95, R102, R96 ;  /* 0x000000665f667223 */ /* 0x000fe20000010060 */
[--C-:B------:R-:W-:Y:S02]  /*27b80*/  HADD2.F32 R95, -RZ, R31.reuse.H0_H0 ;  /* 0x2000001fff5f7230 */ /* 0x100fe40000004100 */
[----:B------:R-:W-:-:S03]  /*27b90*/  HADD2.F32 R96, -RZ, R31.H1_H1 ;  /* 0x3000001fff607230 */ /* 0x000fc60000004100 */
        /* <DEDUP_REMOVED lines=8> */
[----:B------:R-:W-:-:S02]  /*27c20*/  HADD2.F32 R108, -RZ, R53.H0_H0 ;  /* 0x20000035ff6c7230 */ /* 0x000fc40000004100 */
[----:B------:R-:W-:Y:S01]  /*27c30*/  FFMA.FTZ R95, R95, R96, R106 ;  /* 0x000000605f5f7223 */ /* 0x000fe2000001006a */
[----:B------:R-:W-:Y:S01]  /*27c40*/  FMUL.FTZ R96, R70, R111 ;  /* 0x0000006f46607220 */ /* 0x000fe20000410000 */
[----:B------:R-:W-:Y:S02]  /*27c50*/  HADD2.F32 R106, -RZ, R33.H0_H0 ;  /* 0x20000021ff6a7230 */ /* 0x000fe40000004100 */
[----:B------:R-:W-:Y:S01]  /*27c60*/  FADD.FTZ R111, -R68, R114 ;  /* 0x00000072446f7221 */ /* 0x000fe20000010100 */
[----:B------:R-:W-:Y:S01]  /*27c70*/  FFMA.FTZ R96, R96, R101, R103 ;  /* 0x0000006560607223 */ /* 0x000fe20000010067 */
[C---:B------:R-:W-:Y:S01]  /*27c80*/  FMUL.FTZ R101, R70.reuse, R105 ;  /* 0x0000006946657220 */ /* 0x040fe20000410000 */
[----:B------:R-:W-:Y:S01]  /*27c90*/  FMUL.FTZ R103, R70, R113 ;  /* 0x0000007146677220 */ /* 0x000fe20000410000 */
[----:B------:R-:W-:Y:S01]  /*27ca0*/  FADD.FTZ R105, -R68, R112 ;  /* 0x0000007044697221 */ /* 0x000fe20000010100 */
[----:B------:R-:W-:Y:S02]  /*27cb0*/  HADD2.F32 R113, -RZ, R55.H0_H0 ;  /* 0x20000037ff717230 */ /* 0x000fe40000004100 */
[----:B------:R-:W-:Y:S01]  /*27cc0*/  FFMA.FTZ R101, R101, R106, R108 ;  /* 0x0000006a65657223 */ /* 0x000fe2000001006c */
[----:B------:R-:W-:-:S02]  /*27cd0*/  HADD2.F32 R106, -RZ, R33.H1_H1 ;  /* 0x30000021ff6a7230 */ /* 0x000fc40000004100 */
[----:B------:R-:W-:Y:S01]  /*27ce0*/  FMUL.FTZ R105, R70, R105 ;  /* 0x0000006946697220 */ /* 0x000fe20000410000 */
[----:B------:R-:W-:-:S05]  /*27cf0*/  HADD2.F32 R108, -RZ, R53.H1_H1 ;  /* 0x30000035ff6c7230 */ /* 0x000fca0000004100 */
[----:B------:R-:W-:Y:S01]  /*27d00*/  FFMA.FTZ R103, R103, R106, R108 ;  /* 0x0000006a67677223 */ /* 0x000fe2000001006c */
[----:B------:R-:W-:Y:S02]  /*27d10*/  HADD2.F32 R106, -RZ, R34.H0_H0 ;  /* 0x20000022ff6a7230 */ /* 0x000fe40000004100 */
[----:B------:R-:W-:-:S05]  /*27d20*/  HADD2.F32 R108, -RZ, R54.H0_H0 ;  /* 0x20000036ff6c7230 */ /* 0x000fca0000004100 */
[----:B------:R-:W-:Y:S01]  /*27d30*/  FFMA.FTZ R106, R105, R106, R108 ;  /* 0x0000006a696a7223 */ /* 0x000fe2000001006c */
[----:B------:R-:W-:Y:S02]  /*27d40*/  HADD2.F32 R108, -RZ, R34.H1_H1 ;  /* 0x30000022ff6c7230 */ /* 0x000fe40000004100 */
[----:B------:R-:W-:Y:S01]  /*27d50*/  FMUL.FTZ R105, R70, R115 ;  /* 0x0000007346697220 */ /* 0x000fe20000410000 */
[----:B------:R-:W-:Y:S01]  /*27d60*/  FADD.FTZ R115, -R68, R78 ;  /* 0x0000004e44737221 */ /* 0x000fe20000010100 */
[----:B------:R-:W-:Y:S02]  /*27d70*/  F2FP.F16.F32.PACK_AB R68, R74, R73 ;  /* 0x000000494a44723e */ /* 0x000fe400000000ff */
[----:B------:R-:W-:Y:S01]  /*27d80*/  FFMA.FTZ R105, R105, R108, R110 ;  /* 0x0000006c69697223 */ /* 0x000fe2000001006e */
[C---:B------:R-:W-:Y:S01]  /*27d90*/  FMUL.FTZ R108, R70.reuse, R111 ;  /* 0x0000006f466c7220 */ /* 0x040fe20000410000 */
[----:B------:R-:W-:Y:S02]  /*27da0*/  HADD2.F32 R111, -RZ, R35.H0_H0 ;  /* 0x20000023ff6f7230 */ /* 0x000fe40000004100 */
[----:B------:R-:W-:Y:S01]  /*27db0*/  FMUL.FTZ R110, R70, R115 ;  /* 0x00000073466e7220 */ /* 0x000fe20000410000 */
[----:B------:R-:W-:Y:S01]  /*27dc0*/  IMAD.WIDE.U32 R114, R76, 0x10, R124 ;  /* 0x000000104c727825 */ /* 0x000fe200078e007c */
[----:B------:R-:W-:-:S03]  /*27dd0*/  F2FP.F16.F32.PACK_AB R70, R83, R82 ;  /* 0x000000525346723e */ /* 0x000fc600000000ff */
[----:B------:R-:W-:Y:S01]  /*27de0*/  FFMA.FTZ R108, R108, R111, R113 ;  /* 0x0000006f6c6c7223 */ /* 0x000fe20000010071 */
[----:B------:R-:W-:Y:S01]  /*27df0*/  HADD2.F32 R111, -RZ, R35.H1_H1 ;  /* 0x30000023ff6f7230 */ /* 0x000fe20000004100 */
[----:B------:R-:W-:Y:S01]  /*27e00*/  F2FP.F16.F32.PACK_AB R74, R92, R91 ;  /* 0x0000005b5c4a723e */ /* 0x000fe200000000ff */
[----:B------:R-:W-:Y:S01]  /*27e10*/  HADD2.F32 R113, -RZ, R55.H1_H1 ;  /* 0x30000037ff717230 */ /* 0x000fe20000004100 */
[----:B------:R-:W-:Y:S02]  /*27e20*/  F2FP.F16.F32.PACK_AB R73, R86, R85 ;  /* 0x000000555649723e */ /* 0x000fe400000000ff */
[----:B------:R-:W-:Y:S02]  /*27e30*/  F2FP.F16.F32.PACK_AB R78, R102, R99 ;  /* 0x00000063664e723e */ /* 0x000fe400000000ff */
[----:B------:R-:W-:Y:S01]  /*27e40*/  FFMA.FTZ R110, R110, R111, R113 ;  /* 0x0000006f6e6e7223 */ /* 0x000fe20000010071 */
[----:B------:R-:W-:Y:S01]  /*27e50*/  IMAD.WIDE.U32 R112, R65, 0x10, R124 ;  /* 0x0000001041707825 */ /* 0x000fe200078e007c */
[----:B------:R-:W-:-:S02]  /*27e60*/  F2FP.F16.F32.PACK_AB R65, R72, R71 ;  /* 0x000000474841723e */ /* 0x000fc400000000ff */
[----:B------:R-:W-:Y:S01]  /*27e70*/  F2FP.F16.F32.PACK_AB R71, R118, R117 ;  /* 0x000000757647723e */ /* 0x000fe200000000ff */
[----:B------:R-:W-:Y:S01]  /*27e80*/  IMAD.WIDE.U32 R124, R109, 0x10, R124 ;  /* 0x000000106d7c7825 */ /* 0x000fe200078e007c */
[----:B------:R-:W-:Y:S01]  /*27e90*/  F2FP.F16.F32.PACK_AB R72, R81, R80 ;  /* 0x000000505148723e */ /* 0x000fe200000000ff */
[----:B------:R0:W-:Y:S01]  /*27ea0*/  STG.E.128 desc[UR8][R112.64], R64 ;  /* 0x0000004070007986 */ /* 0x0001e2000c101d08 */
[----:B------:R-:W-:Y:S02]  /*27eb0*/  F2FP.F16.F32.PACK_AB R76, R90, R88 ;  /* 0x000000585a4c723e */ /* 0x000fe400000000ff */
[----:B------:R-:W-:Y:S01]  /*27ec0*/  F2FP.F16.F32.PACK_AB R83, R110, R108 ;  /* 0x0000006c6e53723e */ /* 0x000fe200000000ff */
[----:B------:R0:W-:Y:S01]  /*27ed0*/  STG.E.128 desc[UR8][R114.64], R68 ;  /* 0x0000004472007986 */ /* 0x0001e2000c101d08 */
[----:B------:R-:W-:Y:S02]  /*27ee0*/  F2FP.F16.F32.PACK_AB R82, R105, R106 ;  /* 0x0000006a6952723e */ /* 0x000fe400000000ff */
[----:B------:R-:W-:Y:S01]  /*27ef0*/  F2FP.F16.F32.PACK_AB R81, R103, R101 ;  /* 0x000000656751723e */ /* 0x000fe200000000ff */
[----:B------:R0:W-:Y:S01]  /*27f00*/  STG.E.128 desc[UR8][R120.64], R72 ;  /* 0x0000004878007986 */ /* 0x0001e2000c101d08 */
[----:B------:R-:W-:-:S03]  /*27f10*/  F2FP.F16.F32.PACK_AB R80, R96, R95 ;  /* 0x0000005f6050723e */ /* 0x000fc600000000ff */
[----:B------:R0:W-:Y:S04]  /*27f20*/  STG.E.128 desc[UR8][R122.64], R76 ;  /* 0x0000004c7a007986 */ /* 0x0001e8000c101d08 */
[----:B------:R0:W-:Y:S01]  /*27f30*/  STG.E.128 desc[UR8][R124.64], R80 ;  /* 0x000000507c007986 */ /* 0x0001e2000c101d08 */
[----:B------:R-:W-:Y:S05]  /*27f40*/  BRA.U !UP0, `(.L_x_4394) ;  /* 0xfffffd8908947547 */ /* 0x000fea000b83ffff */
[----:B------:R-:W-:Y:S05]  /*27f50*/  EXIT ;  /* 0x000000000000794d */ /* 0x000fea0003800000 */
.L_x_4395:
        /* <DEDUP_REMOVED lines=10> */
.L_x_22315:


//--------------------- .text._ZN10layer_norm31ln_parallel_residual_fwd_kernelINS_13Kernel_traitsIf13__nv_bfloat16S2_S2_fjLj5120ELj1ELj1ELj4ELj16ENS_18Kernel_traits_baseILj5120EfS2_S2_S2_fjLj128EEEEELb0ELb0ELb0EEEvNS_9FwdParamsE --------------------------
	.section	.text._ZN10layer_norm31ln_parallel_residual_fwd_kernelINS_13Kernel_traitsIf13__nv_bfloat16S2_S2_fjLj5120ELj1ELj1ELj4ELj16ENS_18Kernel_traits_baseILj5120EfS2_S2_S2_fjLj128EEEEELb0ELb0ELb0EEEvNS_9FwdParamsE,"ax",@progbits
	.align	128
        .global         _ZN10layer_norm31ln_parallel_residual_fwd_kernelINS_13Kernel_traitsIf13__nv_bfloat16S2_S2_fjLj5120ELj1ELj1ELj4ELj16ENS_18Kernel_traits_baseILj5120EfS2_S2_S2_fjLj128EEEEELb0ELb0ELb0EEEvNS_9FwdParamsE
        .type           _ZN10layer_norm31ln_parallel_residual_fwd_kernelINS_13Kernel_traitsIf13__nv_bfloat16S2_S2_fjLj5120ELj1ELj1ELj4ELj16ENS_18Kernel_traits_baseILj5120EfS2_S2_S2_fjLj128EEEEELb0ELb0ELb0EEEvNS_9FwdParamsE,@function
        .size           _ZN10layer_norm31ln_parallel_residual_fwd_kernelINS_13Kernel_traitsIf13__nv_bfloat16S2_S2_fjLj5120ELj1ELj1ELj4ELj16ENS_18Kernel_traits_baseILj5120EfS2_S2_S2_fjLj128EEEEELb0ELb0ELb0EEEvNS_9FwdParamsE,(.L_x_22316 - _ZN10layer_norm31ln_parallel_residual_fwd_kernelINS_13Kernel_traitsIf13__nv_bfloat16S2_S2_fjLj5120ELj1ELj1ELj4ELj16ENS_18Kernel_traits_baseILj5120EfS2_S2_S2_fjLj128EEEEELb0ELb0ELb0EEEvNS_9FwdParamsE)
        .other          _ZN10layer_norm31ln_parallel_residual_fwd_kernelINS_13Kernel_traitsIf13__nv_bfloat16S2_S2_fjLj5120ELj1ELj1ELj4ELj16ENS_18Kernel_traits_baseILj5120EfS2_S2_S2_fjLj128EEEEELb0ELb0ELb0EEEvNS_9FwdParamsE,@"STO_CUDA_ENTRY STV_DEFAULT"
_ZN10layer_norm31ln_parallel_residual_fwd_kernelINS_13Kernel_traitsIf13__nv_bfloat16S2_S2_fjLj5120ELj1ELj1ELj4ELj16ENS_18Kernel_traits_baseILj5120EfS2_S2_S2_fjLj128EEEEELb0ELb0ELb0EEEvNS_9FwdParamsE:
.text._ZN10layer_norm31ln_parallel_residual_fwd_kernelINS_13Kernel_traitsIf13__nv_bfloat16S2_S2_fjLj5120ELj1ELj1ELj4ELj16ENS_18Kernel_traits_baseILj5120EfS2_S2_S2_fjLj128EEEEELb0ELb0ELb0EEEvNS_9FwdParamsE:
[----:B------:R-:W-:Y:S01]  /*0000*/  LDC R1, c[0x0][0x37c] ;  /* 0x0000df00ff017b82 */ /* 0x000fe20000000800 */
[----:B------:R-:W0:Y:S01]  /*0010*/  S2R R6, SR_TID.X ;  /* 0x0000000000067919 */ /* 0x000e220000002100 */
[----:B------:R-:W1:Y:S06]  /*0020*/  LDCU UR5, c[0x0][0x388] ;  /* 0x00007100ff0577ac */ /* 0x000e6c0008000800 */
[----:B------:R-:W2:Y:S01]  /*0030*/  S2UR UR6, SR_CTAID.X ;  /* 0x00000000000679c3 */ /* 0x000ea20000002500 */
[----:B------:R-:W-:Y:S01]  /*0040*/  BSSY.RECONVERGENT B0, `(.L_x_4396) ;  /* 0x00001c5000007945 */ /* 0x000fe20003800200 */
[----:B------:R-:W3:Y:S01]  /*0050*/  LDCU.64 UR10, c[0x0][0x438] ;  /* 0x00008700ff0a77ac */ /* 0x000ee20008000a00 */
[----:B------:R-:W4:Y:S01]  /*0060*/  LDCU.64 UR8, c[0x0][0x358] ;  /* 0x00006b00ff0877ac */ /* 0x000f220008000a00 */
[----:B-1----:R-:W-:-:S02]  /*0070*/  USHF.R.S32.HI UR4, URZ, 0x1f, UR5 ;  /* 0x0000001fff047899 */ /* 0x002fc40008011405 */
[----:B---3--:R-:W-:Y:S02]  /*0080*/  UISETP.NE.U32.AND UP0, UPT, UR10, URZ, UPT ;  /* 0x000000ff0a00728c */ /* 0x008fe4000bf05070 */
[----:B------:R-:W-:Y:S02]  /*0090*/  ULEA.HI UR4, UR4, UR5, URZ, 0x3 ;  /* 0x0000000504047291 */ /* 0x000fe4000f8f18ff */
[----:B------:R-:W-:-:S04]  /*00a0*/  UISETP.NE.AND.EX UP0, UPT, UR11, URZ, UPT, UP0 ;  /* 0x000000ff0b00728c */ /* 0x000fc8000bf05300 */
[----:B------:R-:W-:Y:S02]  /*00b0*/  MOV R3, UR4 ;  /* 0x0000000400037c02 */ /* 0x000fe40008000f00 */
[----:B0-----:R-:W-:-:S04]  /*00c0*/  LOP3.LUT R7, R6, 0x60, RZ, 0xc0, !PT ;  /* 0x0000006006077812 */ /* 0x001fc800078ec0ff */
[----:B------:R-:W-:-:S04]  /*00d0*/  LOP3.LUT R5, R7, 0x1f, R6, 0xf8, !PT ;  /* 0x0000001f07057812 */ /* 0x000fc800078ef806 */
[----:B------:R-:W-:-:S04]  /*00e0*/  LOP3.LUT R4, R5, 0x7f, RZ, 0x3c, !PT ;  /* 0x0000007f05047812 */ /* 0x000fc800078e3cff */
[----:B------:R-:W-:Y:S02]  /*00f0*/  LEA.HI.SX32 R4, R3, R4, 0x1d ;  /* 0x0000000403047211 */ /* 0x000fe400078feaff */
[----:B------:R-:W-:Y:S01]  /*0100*/  LOP3.LUT R3, R6, 0x1f, RZ, 0xc0, !PT ;  /* 0x0000001f06037812 */ /* 0x000fe200078ec0ff */
[----:B--2-4-:R-:W-:Y:S06]  /*0110*/  BRA.U UP0, `(.L_x_4397) ;  /* 0x0000000d00b07547 */ /* 0x014fec000b800000 */
[----:B------:R-:W0:Y:S02]  /*0120*/  LDCU.64 UR10, c[0x0][0x440] ;  /* 0x00008800ff0a77ac */ /* 0x000e240008000a00 */
[----:B0-----:R-:W-:-:S04]  /*0130*/  UISETP.NE.U32.AND UP0, UPT, UR10, URZ, UPT ;  /* 0x000000ff0a00728c */ /* 0x001fc8000bf05070 */
[----:B------:R-:W-:-:S09]  /*0140*/  UISETP.NE.AND.EX UP0, UPT, UR11, URZ, UPT, UP0 ;  /* 0x000000ff0b00728c */ /* 0x000fd2000bf05300 */
[----:B------:R-:W-:Y:S05]  /*0150*/  BRA.U UP0, `(.L_x_4398) ;  /* 0x0000000500f07547 */ /* 0x000fea000b800000 */
[----:B------:R-:W0:Y:S01]  /*0160*/  LDC.64 R12, c[0x0][0x3d0] ;  /* 0x0000f400ff0c7b82 */ /* 0x000e220000000a00 */
[C---:B------:R-:W-:Y:S01]  /*0170*/  ISETP.GE.U32.AND P0, PT, R4.reuse, 0x80, PT ;  /* 0x000000800400780c */ /* 0x040fe20003f06070 */
[----:B------:R-:W-:Y:S01]  /*0180*/  IMAD.MOV.U32 R25, RZ, RZ, R5 ;  /* 0x000000ffff197224 */ /* 0x000fe200078e0005 */
[C---:B------:R-:W-:Y:S02]  /*0190*/  ISETP.GE.U32.AND P1, PT, R4.reuse, 0x100, PT ;  /* 0x000001000400780c */ /* 0x040fe40003f26070 */
[C---:B------:R-:W-:Y:S02]  /*01a0*/  ISETP.GE.U32.AND P2, PT, R4.reuse, 0x180, PT ;  /* 0x000001800400780c */ /* 0x040fe40003f46070 */
[----:B------:R-:W-:Y:S01]  /*01b0*/  ISETP.GE.U32.AND P3, PT, R4, 0x200, PT ;  /* 0x000002000400780c */ /* 0x000fe20003f66070 */
[----:B------:R-:W1:Y:S06]  /*01c0*/  LDC.64 R14, c[0x0][0x3d8] ;  /* 0x0000f600ff0e7b82 */ /* 0x000e6c0000000a00 */
[----:B------:R-:W-:-:S02]  /*01d0*/  @P0 LOP3.LUT R25, R5, 0x80, RZ, 0xfc, !PT ;  /* 0x0000008005190812 */ /* 0x000fc400078efcff */
[----:B------:R-:W2:Y:S08]  /*01e0*/  LDC.64 R16, c[0x0][0x3d0] ;  /* 0x0000f400ff107b82 */ /* 0x000eb00000000a00 */
[----:B------:R-:W3:Y:S01]  /*01f0*/  LDC.64 R18, c[0x0][0x3d8] ;  /* 0x0000f600ff127b82 */ /* 0x000ee20000000a00 */
[----:B0-----:R-:W-:-:S05]  /*0200*/  @P1 IMAD.WIDE.U32 R12, R25, 0x20, R12 ;  /* 0x00000020190c1825 */ /* 0x001fca00078e000c */
[----:B------:R0:W5:Y:S02]  /*0210*/  @P1 LDG.E.128 R44, desc[UR8][R12.64] ;  /* 0x000000080c2c1981 */ /* 0x000164000c1e1d00 */
[----:B------:R-:W4:Y:S01]  /*0220*/  LDC.64 R8, c[0x0][0x3d0] ;  /* 0x0000f400ff087b82 */ /* 0x000f220000000a00 */
[----:B-1----:R-:W-:-:S07]  /*0230*/  @P1 IMAD.WIDE.U32 R14, R25, 0x20, R14 ;  /* 0x00000020190e1825 */ /* 0x002fce00078e000e */
[----:B------:R-:W1:Y:S08]  /*0240*/  LDC.64 R10, c[0x0][0x3d8] ;  /* 0x0000f600ff0a7b82 */ /* 0x000e700000000a00 */
[----:B------:R-:W0:Y:S08]  /*0250*/  LDC.64 R20, c[0x0][0x3d0] ;  /* 0x0000f400ff147b82 */ /* 0x000e300000000a00 */
[----:B------:R-:W0:Y:S01]  /*0260*/  LDC.64 R22, c[0x0][0x3d8] ;  /* 0x0000f600ff167b82 */ /* 0x000e220000000a00 */
[----:B------:R-:W-:Y:S01]  /*0270*/  @P1 IADD3 R25, PT, PT, R25, 0x80, RZ ;  /* 0x0000008019191810 */ /* 0x000fe20007ffe0ff */
[----:B----4-:R-:W-:Y:S01]  /*0280*/  @P0 IMAD.WIDE.U32 R8, R5, 0x20, R8 ;  /* 0x0000002005080825 */ /* 0x010fe200078e0008 */
[----:B------:R4:W5:Y:S03]  /*0290*/  @P1 LDG.E.128 R48, desc[UR8][R12.64+0x10] ;  /* 0x000010080c301981 */ /* 0x000966000c1e1d00 */
[C---:B--2---:R-:W-:Y:S01]  /*02a0*/  @P2 IMAD.WIDE.U32 R16, R25.reuse, 0x20, R16 ;  /* 0x0000002019102825 */ /* 0x044fe200078e0010 */
[----:B------:R4:W5:Y:S03]  /*02b0*/  @P0 LDG.E.128 R28, desc[UR8][R8.64] ;  /* 0x00000008081c0981 */ /* 0x000966000c1e1d00 */
[C---:B---3--:R-:W-:Y:S01]  /*02c0*/  @P2 IMAD.WIDE.U32 R18, R25.reuse, 0x20, R18 ;  /* 0x0000002019122825 */ /* 0x048fe200078e0012 */
[----:B------:R4:W5:Y:S03]  /*02d0*/  @P0 LDG.E.128 R32, desc[UR8][R8.64+0x10] ;  /* 0x0000100808200981 */ /* 0x000966000c1e1d00 */
[----:B------:R-:W-:Y:S01]  /*02e0*/  @P2 VIADD R25, R25, 0x80 ;  /* 0x0000008019192836 */ /* 0x000fe20000000000 */
[----:B------:R4:W5:Y:S01]  /*02f0*/  @P2 LDG.E.128 R60, desc[UR8][R16.64] ;  /* 0x00000008103c2981 */ /* 0x000962000c1e1d00 */
[----:B-1----:R-:W-:-:S03]  /*0300*/  @P0 IMAD.WIDE.U32 R10, R5, 0x20, R10 ;  /* 0x00000020050a0825 */ /* 0x002fc600078e000a */
[----:B------:R4:W5:Y:S01]  /*0310*/  @P2 LDG.E.128 R64, desc[UR8][R16.64+0x10] ;  /* 0x0000100810402981 */ /* 0x000962000c1e1d00 */
[----:B0-----:R-:W-:-:S03]  /*0320*/  @P3 IMAD.WIDE.U32 R20, R25, 0x20, R20 ;  /* 0x0000002019143825 */ /* 0x001fc600078e0014 */
[----:B------:R4:W5:Y:S01]  /*0330*/  @P0 LDG.E.128 R36, desc[UR8][R10.64] ;  /* 0x000000080a240981 */ /* 0x000962000c1e1d00 */
[----:B------:R-:W-:-:S03]  /*0340*/  @P3 IMAD.WIDE.U32 R22, R25, 0x20, R22 ;  /* 0x0000002019163825 */ /* 0x000fc600078e0016 */
[----:B------:R4:W5:Y:S04]  /*0350*/  @P0 LDG.E.128 R40, desc[UR8][R10.64+0x10] ;  /* 0x000010080a280981 */ /* 0x000968000c1e1d00 */
[----:B------:R4:W5:Y:S04]  /*0360*/  @P2 LDG.E.128 R68, desc[UR8][R18.64] ;  /* 0x0000000812442981 */ /* 0x000968000c1e1d00 */
[----:B------:R4:W5:Y:S04]  /*0370*/  @P2 LDG.E.128 R72, desc[UR8][R18.64+0x10] ;  /* 0x0000100812482981 */ /* 0x000968000c1e1d00 */
[----:B------:R4:W5:Y:S04]  /*0380*/  @P3 LDG.E.128 R76, desc[UR8][R20.64] ;  /* 0x00000008144c3981 */ /* 0x000968000c1e1d00 */
[----:B------:R4:W5:Y:S04]  /*0390*/  @P3 LDG.E.128 R80, desc[UR8][R20.64+0x10] ;  /* 0x0000100814503981 */ /* 0x000968000c1e1d00 */
[----:B------:R4:W5:Y:S04]  /*03a0*/  @P3 LDG.E.128 R84, desc[UR8][R22.64] ;  /* 0x0000000816543981 */ /* 0x000968000c1e1d00 */
[----:B------:R4:W5:Y:S04]  /*03b0*/  @P3 LDG.E.128 R88, desc[UR8][R22.64+0x10] ;  /* 0x0000100816583981 */ /* 0x000968000c1e1d00 */
[----:B------:R4:W5:Y:S04]  /*03c0*/  @P1 LDG.E.128 R52, desc[UR8][R14.64] ;  /* 0x000000080e341981 */ /* 0x000968000c1e1d00 */
[----:B------:R4:W5:Y:S01]  /*03d0*/  @P1 LDG.E.128 R56, desc[UR8][R14.64+0x10] ;  /* 0x000010080e381981 */ /* 0x000962000c1e1d00 */
[----:B------:R-:W-:-:S02]  /*03e0*/  ISETP.GE.U32.AND P1, PT, R4, 0x280, PT ;  /* 0x000002800400780c */ /* 0x000fc40003f26070 */
        /* <DEDUP_REMOVED lines=32> */
[----:B------:R-:W-:Y:S01]  /*05f0*/  @P3 IADD3 R25, PT, PT, R25, 0x80, RZ ;  /* 0x0000008019193810 */ /* 0x000fe20007ffe0ff */
[----:B----4-:R-:W-:Y:S06]  /*0600*/  @!P1 BRA `(.L_x_4399) ;  /* 0x0000001400a09947 */ /* 0x010fec0003800000 */
[----:B------:R-:W0:Y:S08]  /*0610*/  LDC.64 R8, c[0x0][0x3d0] ;  /* 0x0000f400ff087b82 */ /* 0x000e300000000a00 */
[----:B------:R-:W1:Y:S01]  /*0620*/  LDC.64 R10, c[0x0][0x3d8] ;  /* 0x0000f600ff0a7b82 */ /* 0x000e620000000a00 */
[----:B0-----:R-:W-:-:S05]  /*0630*/  IMAD.WIDE.U32 R8, R25, 0x20, R8 ;  /* 0x0000002019087825 */ /* 0x001fca00078e0008 */
[----:B------:R0:W5:Y:S01]  /*0640*/  LDG.E.128 R156, desc[UR8][R8.64] ;  /* 0x00000008089c7981 */ /* 0x000162000c1e1d00 */
[----:B-1----:R-:W-:-:S03]  /*0650*/  IMAD.WIDE.U32 R10, R25, 0x20, R10 ;  /* 0x00000020190a7825 */ /* 0x002fc600078e000a */
[----:B------:R0:W5:Y:S04]  /*0660*/  LDG.E.128 R160, desc[UR8][R8.64+0x10] ;  /* 0x0000100808a07981 */ /* 0x000168000c1e1d00 */
[----:B------:R0:W5:Y:S04]  /*0670*/  LDG.E.128 R164, desc[UR8][R10.64] ;  /* 0x000000080aa47981 */ /* 0x000168000c1e1d00 */
[----:B------:R0:W5:Y:S01]  /*0680*/  LDG.E.128 R168, desc[UR8][R10.64+0x10] ;  /* 0x000010080aa87981 */ /* 0x000162000c1e1d00 */
        /* <DEDUP_REMOVED lines=40> */
[----:B0-----:R-:W-:Y:S06]  /*0910*/  BRA `(.L_x_4399) ;  /* 0x0000001000dc7947 */ /* 0x001fec0003800000 */
.L_x_4398:
[C---:B------:R-:W-:Y:S01]  /*0920*/  ISETP.GE.U32.AND P1, PT, R4.reuse, 0x100, PT ;  /* 0x000001000400780c */ /* 0x040fe20003f26070 */
[----:B------:R-:W0:Y:S01]  /*0930*/  LDC.64 R10, c[0x0][0x3d0] ;  /* 0x0000f400ff0a7b82 */ /* 0x000e220000000a00 */
[C---:B------:R-:W-:Y:S01]  /*0940*/  ISETP.GE.U32.AND P0, PT, R4.reuse, 0x80, PT ;  /* 0x000000800400780c */ /* 0x040fe20003f06070 */
[----:B------:R-:W-:Y:S01]  /*0950*/  IMAD.MOV.U32 R157, RZ, RZ, R5 ;  /* 0x000000ffff9d7224 */ /* 0x000fe200078e0005 */
[C---:B------:R-:W-:Y:S02]  /*0960*/  ISETP.GE.U32.AND P2, PT, R4.reuse, 0x180, PT ;  /* 0x000001800400780c */ /* 0x040fe40003f46070 */
[----:B------:R-:W-:-:S03]  /*0970*/  ISETP.GE.U32.AND P3, PT, R4, 0x200, PT ;  /* 0x000002000400780c */ /* 0x000fc60003f66070 */
[----:B------:R-:W1:Y:S08]  /*0980*/  LDC.64 R14, c[0x0][0x3d8] ;  /* 0x0000f600ff0e7b82 */ /* 0x000e700000000a00 */
[----:B------:R-:W2:Y:S08]  /*0990*/  LDC.64 R18, c[0x0][0x3d0] ;  /* 0x0000f400ff127b82 */ /* 0x000eb00000000a00 */
[----:B------:R-:W3:Y:S01]  /*09a0*/  LDC.64 R20, c[0x0][0x3d8] ;  /* 0x0000f600ff147b82 */ /* 0x000ee20000000a00 */
[----:B0-----:R-:W-:-:S07]  /*09b0*/  @P0 IMAD.WIDE.U32 R12, R5, 0x20, R10 ;  /* 0x00000020050c0825 */ /* 0x001fce00078e000a */
[----:B------:R-:W0:Y:S08]  /*09c0*/  @P1 LDC.64 R22, c[0x0][0x440] ;  /* 0x00011000ff161b82 */ /* 0x000e300000000a00 */
[----:B------:R-:W4:Y:S08]  /*09d0*/  @P0 LDC.64 R8, c[0x0][0x440] ;  /* 0x00011000ff080b82 */ /* 0x000f300000000a00 */
[----:B------:R-:W4:Y:S08]  /*09e0*/  LDC.64 R24, c[0x0][0x3d0] ;  /* 0x0000f400ff187b82 */ /* 0x000f300000000a00 */
[----:B------:R-:W4:Y:S08]  /*09f0*/  LDC.64 R26, c[0x0][0x3d8] ;  /* 0x0000f600ff1a7b82 */ /* 0x000f300000000a00 */
[----:B------:R-:W4:Y:S08]  /*0a00*/  LDC.64 R94, c[0x0][0x3d0] ;  /* 0x0000f400ff5e7b82 */ /* 0x000f300000000a00 */
[----:B------:R-:W4:Y:S01]  /*0a10*/  LDC.64 R96, c[0x0][0x3d8] ;  /* 0x0000f600ff607b82 */ /* 0x000f220000000a00 */
[C---:B------:R-:W-:Y:S01]  /*0a20*/  @P0 LOP3.LUT R157, R5.reuse, 0x80, RZ, 0xfc, !PT ;  /* 0x00000080059d0812 */ /* 0x040fe200078efcff */
[----:B-1----:R-:W-:Y:S01]  /*0a30*/  @P0 IMAD.WIDE.U32 R16, R5, 0x20, R14 ;  /* 0x0000002005100825 */ /* 0x002fe200078e000e */
[----:B------:R-:W5:Y:S05]  /*0a40*/  @P0 LDG.E.128 R28, desc[UR8][R12.64] ;  /* 0x000000080c1c0981 */ /* 0x000f6a000c1e1d00 */
[----:B------:R-:W1:Y:S01]  /*0a50*/  @P2 LDC.64 R92, c[0x0][0x440] ;  /* 0x00011000ff5c2b82 */ /* 0x000e620000000a00 */
[----:B------:R3:W5:Y:S07]  /*0a60*/  @P0 LDG.E.128 R32, desc[UR8][R12.64+0x10] ;  /* 0x000010080c200981 */ /* 0x00076e000c1e1d00 */
[----:B------:R-:W1:Y:S01]  /*0a70*/  @P3 LDC.64 R98, c[0x0][0x440] ;  /* 0x00011000ff623b82 */ /* 0x000e620000000a00 */
[C---:B--2---:R-:W-:Y:S01]  /*0a80*/  @P1 IMAD.WIDE.U32 R10, R157.reuse, 0x20, R18 ;  /* 0x000000209d0a1825 */ /* 0x044fe200078e0012 */
[----:B------:R-:W5:Y:S03]  /*0a90*/  @P0 LDG.E.128 R36, desc[UR8][R16.64] ;  /* 0x0000000810240981 */ /* 0x000f66000c1e1d00 */
[C---:B---3--:R-:W-:Y:S01]  /*0aa0*/  @P1 IMAD.WIDE.U32 R12, R157.reuse, 0x20, R20 ;  /* 0x000000209d0c1825 */ /* 0x048fe200078e0014 */
[----:B------:R-:W5:Y:S03]  /*0ab0*/  @P1 LDG.E.128 R44, desc[UR8][R10.64] ;  /* 0x000000080a2c1981 */ /* 0x000f66000c1e1d00 */
[C---:B0-----:R-:W-:Y:S01]  /*0ac0*/  @P1 IMAD.WIDE.U32 R14, R157.reuse, 0x20, R22 ;  /* 0x000000209d0e1825 */ /* 0x041fe200078e0016 */
[----:B------:R-:W-:Y:S01]  /*0ad0*/  @P1 IADD3 R157, PT, PT, R157, 0x80, RZ ;  /* 0x000000809d9d1810 */ /* 0x000fe20007ffe0ff */
[----:B------:R-:W5:Y:S02]  /*0ae0*/  @P1 LDG.E.128 R48, desc[UR8][R10.64+0x10] ;  /* 0x000010080a301981 */ /* 0x000f64000c1e1d00 */
[----:B----4-:R-:W-:-:S02]  /*0af0*/  @P0 IMAD.WIDE.U32 R8, R5, 0x20, R8 ;  /* 0x0000002005080825 */ /* 0x010fc400078e0008 */
[----:B------:R-:W5:Y:S02]  /*0b00*/  @P1 LDG.E.128 R52, desc[UR8][R12.64] ;  /* 0x000000080c341981 */ /* 0x000f64000c1e1d00 */
[C---:B------:R-:W-:Y:S02]  /*0b10*/  @P2 IMAD.WIDE.U32 R24, R157.reuse, 0x20, R24 ;  /* 0x000000209d182825 */ /* 0x040fe400078e0018 */
[----:B------:R-:W5:Y:S02]  /*0b20*/  @P0 LD.E.128 R152, desc[UR8][R8.64] ;  /* 0x0000000808980980 */ /* 0x000f64000c101d00 */
[C---:B------:R-:W-:Y:S02]  /*0b30*/  @P2 IMAD.WIDE.U32 R26, R157.reuse, 0x20, R26 ;  /* 0x000000209d1a2825 */ /* 0x040fe400078e001a */
[----:B------:R0:W5:Y:S02]  /*0b40*/  @P0 LD.E.128 R148, desc[UR8][R8.64+0x10] ;  /* 0x0000100808940980 */ /* 0x000164000c101d00 */
[----:B-1----:R-:W-:-:S02]  /*0b50*/  @P2 IMAD.WIDE.U32 R92, R157, 0x20, R92 ;  /* 0x000000209d5c2825 */ /* 0x002fc400078e005c */
[----:B------:R1:W5:Y:S02]  /*0b60*/  @P1 LDG.E.128 R56, desc[UR8][R12.64+0x10] ;  /* 0x000010080c381981 */ /* 0x000364000c1e1d00 */
[----:B------:R-:W-:Y:S02]  /*0b70*/  @P2 VIADD R157, R157, 0x80 ;  /* 0x000000809d9d2836 */ /* 0x000fe40000000000 */
[----:B------:R-:W5:Y:S02]  /*0b80*/  @P0 LDG.E.128 R40, desc[UR8][R16.64+0x10] ;  /* 0x0000100810280981 */ /* 0x000f64000c1e1d00 */
[C---:B0-----:R-:W-:Y:S02]  /*0b90*/  @P3 IMAD.WIDE.U32 R8, R157.reuse, 0x20, R94 ;  /* 0x000000209d083825 */ /* 0x041fe400078e005e */
[----:B------:R-:W5:Y:S02]  /*0ba0*/  @P2 LDG.E.128 R60, desc[UR8][R24.64] ;  /* 0x00000008183c2981 */ /* 0x000f64000c1e1d00 */
[----:B------:R-:W-:-:S02]  /*0bb0*/  @P3 IMAD.WIDE.U32 R10, R157, 0x20, R96 ;  /* 0x000000209d0a3825 */ /* 0x000fc400078e0060 */
[----:B------:R-:W5:Y:S02]  /*0bc0*/  @P2 LDG.E.128 R64, desc[UR8][R24.64+0x10] ;  /* 0x0000100818402981 */ /* 0x000f64000c1e1d00 */
[----:B-1----:R-:W-:Y:S02]  /*0bd0*/  @P3 IMAD.WIDE.U32 R12, R157, 0x20, R98 ;  /* 0x000000209d0c3825 */ /* 0x002fe400078e0062 */
[----:B------:R-:W5:Y:S04]  /*0be0*/  @P2 LDG.E.128 R68, desc[UR8][R26.64] ;  /* 0x000000081a442981 */ /* 0x000f68000c1e1d00 */
[----:B------:R-:W5:Y:S04]  /*0bf0*/  @P2 LDG.E.128 R72, desc[UR8][R26.64+0x10] ;  /* 0x000010081a482981 */ /* 0x000f68000c1e1d00 */
[----:B------:R-:W5:Y:S04]  /*0c00*/  @P3 LDG.E.128 R76, desc[UR8][R8.64] ;  /* 0x00000008084c3981 */ /* 0x000f68000c1e1d00 */
[----:B------:R-:W5:Y:S04]  /*0c10*/  @P3 LDG.E.128 R80, desc[UR8][R8.64+0x10] ;  /* 0x0000100808503981 */ /* 0x000f68000c1e1d00 */
[----:B------:R-:W5:Y:S04]  /*0c20*/  @P3 LDG.E.128 R84, desc[UR8][R10.64] ;  /* 0x000000080a543981 */ /* 0x000f68000c1e1d00 */
[----:B------:R-:W5:Y:S04]  /*0c30*/  @P3 LDG.E.128 R88, desc[UR8][R10.64+0x10] ;  /* 0x000010080a583981 */ /* 0x000f68000c1e1d00 */
[----:B------:R-:W5:Y:S04]  /*0c40*/  @P3 LD.E.128 R128, desc[UR8][R12.64] ;  /* 0x000000080c803980 */ /* 0x000f68000c101d00 */
[----:B------:R-:W5:Y:S04]  /*0c50*/  @P3 LD.E.128 R124, desc[UR8][R12.64+0x10] ;  /* 0x000010080c7c3980 */ /* 0x000f68000c101d00 */
[----:B------:R-:W5:Y:S04]  /*0c60*/  @P1 LD.E.128 R144, desc[UR8][R14.64] ;  /* 0x000000080e901980 */ /* 0x000f68000c101d00 */
[----:B------:R-:W5:Y:S01]  /*0c70*/  @P1 LD.E.128 R140, desc[UR8][R14.64+0x10] ;  /* 0x000010080e8c1980 */ /* 0x000f62000c101d00 */
[----:B------:R-:W-:-:S02]  /*0c80*/  ISETP.GE.U32.AND P1, PT, R4, 0x280, PT ;  /* 0x000002800400780c */ /* 0x000fc40003f26070 */
[----:B------:R-:W-:Y:S02]  /*0c90*/  CS2R R94, SRZ ;  /* 0x00000000005e7805 */ /* 0x000fe4000001ff00 */
[----:B------:R-:W-:Y:S01]  /*0ca0*/  CS2R R98, SRZ ;  /* 0x0000000000627805 */ /* 0x000fe2000001ff00 */
[----:B------:R-:W5:Y:S01]  /*0cb0*/  @P2 LD.E.128 R136, desc[UR8][R92.64] ;  /* 0x000000085c882980 */ /* 0x000f62000c101d00 */
[----:B------:R-:W-:Y:S02]  /*0cc0*/  CS2R R96, SRZ ;  /* 0x0000000000607805 */ /* 0x000fe4000001ff00 */
[----:B------:R-:W-:Y:S02]  /*0cd0*/  CS2R R102, SRZ ;  /* 0x0000000000667805 */ /* 0x000fe4000001ff00 */
[----:B------:R-:W-:Y:S01]  /*0ce0*/  CS2R R100, SRZ ;  /* 0x0000000000647805 */ /* 0x000fe2000001ff00 */
[----:B------:R0:W5:Y:S01]  /*0cf0*/  @P2 LD.E.128 R132, desc[UR8][R92.64+0x10] ;  /* 0x000010085c842980 */ /* 0x000162000c101d00 */
        /* <DEDUP_REMOVED lines=9> */
[----:B0-----:R-:W-:Y:S02]  /*0d90*/  CS2R R92, SRZ ;  /* 0x00000000005c7805 */ /* 0x001fe4000001ff00 */
[----:B------:R-:W-:Y:S02]  /*0da0*/  CS2R R120, SRZ ;  /* 0x0000000000787805 */ /* 0x000fe4000001ff00 */
[----:B------:R-:W-:Y:S01]  /*0db0*/  @P3 IADD3 R157, PT, PT, R157, 0x80, RZ ;  /* 0x000000809d9d3810 */ /* 0x000fe20007ffe0ff */
[----:B------:R-:W-:Y:S06]  /*0dc0*/  @!P1 BRA `(.L_x_4399) ;  /* 0x0000000c00b09947 */ /* 0x000fec0003800000 */
[----:B------:R-:W0:Y:S08]  /*0dd0*/  LDC.64 R8, c[0x0][0x3d0] ;  /* 0x0000f400ff087b82 */ /* 0x000e300000000a00 */
[----:B------:R-:W1:Y:S08]  /*0de0*/  LDC.64 R10, c[0x0][0x3d8] ;  /* 0x0000f600ff0a7b82 */ /* 0x000e700000000a00 */
[----:B------:R-:W2:Y:S01]  /*0df0*/  LDC.64 R12, c[0x0][0x440] ;  /* 0x00011000ff0c7b82 */ /* 0x000ea20000000a00 */
[----:B0-----:R-:W-:-:S05]  /*0e00*/  IMAD.WIDE.U32 R8, R157, 0x20, R8 ;  /* 0x000000209d087825 */ /* 0x001fca00078e0008 */
[----:B------:R0:W5:Y:S01]  /*0e10*/  LDG.E.128 R160, desc[UR8][R8.64+0x10] ;  /* 0x0000100808a07981 */ /* 0x000162000c1e1d00 */
[----:B-1----:R-:W-:-:S05]  /*0e20*/  IMAD.WIDE.U32 R10, R157, 0x20, R10 ;  /* 0x000000209d0a7825 */ /* 0x002fca00078e000a */
[----:B------:R0:W5:Y:S01]  /*0e30*/  LDG.E.128 R164, desc[UR8][R10.64] ;  /* 0x000000080aa47981 */ /* 0x000162000c1e1d00 */
[----:B--2---:R-:W-:-:S03]  /*0e40*/  IMAD.WIDE.U32 R12, R157, 0x20, R12 ;  /* 0x000000209d0c7825 */ /* 0x004fc600078e000c */
[----:B------:R0:W5:Y:S04]  /*0e50*/  LDG.E.128 R168, desc[UR8][R10.64+0x10] ;  /* 0x000010080aa87981 */ /* 0x000168000c1e1d00 */
[----:B------:R0:W5:Y:S04]  /*0e60*/  LDG.E.128 R156, desc[UR8][R8.64] ;  /* 0x00000008089c7981 */ /* 0x000168000c1e1d00 */
[----:B------:R0:W5:Y:S04]  /*0e70*/  LD.E.128 R184, desc[UR8][R12.64] ;  /* 0x000000080cb87980 */ /* 0x000168000c101d00 */
[----:B------:R0:W5:Y:S01]  /*0e80*/  LD.E.128 R180, desc[UR8][R12.64+0x10] ;  /* 0x000010080cb47980 */ /* 0x000162000c101d00 */
        /* <DEDUP_REMOVED lines=21> */
.L_x_4397:
[----:B------:R-:W0:Y:S02]  /*0fe0*/  LDCU.64 UR10, c[0x0][0x440] ;  /* 0x00008800ff0a77ac */ /* 0x000e240008000a00 */
[----:B0-----:R-:W-:-:S04]  /*0ff0*/  UISETP.NE.U32.AND UP0, UPT, UR10, URZ, UPT ;  /* 0x000000ff0a00728c */ /* 0x001fc8000bf05070 */
[----:B------:R-:W-:-:S09]  /*1000*/  UISETP.NE.AND.EX UP0, UPT, UR11, URZ, UPT, UP0 ;  /* 0x000000ff0b00728c */ /* 0x000fd2000bf05300 */
[----:B------:R-:W-:Y:S05]  /*1010*/  BRA.U !UP0, `(.L_x_4400) ;  /* 0x0000000508707547 */ /* 0x000fea000b800000 */
[C---:B------:R-:W-:Y:S01]  /*1020*/  ISETP.GE.U32.AND P0, PT, R4.reuse, 0x80, PT ;  /* 0x000000800400780c */ /* 0x040fe20003f06070 */
[----:B------:R-:W0:Y:S01]  /*1030*/  LDC.64 R10, c[0x0][0x3d0] ;  /* 0x0000f400ff0a7b82 */ /* 0x000e220000000a00 */
[C---:B------:R-:W-:Y:S02]  /*1040*/  ISETP.GE.U32.AND P1, PT, R4.reuse, 0x100, PT ;  /* 0x000001000400780c */ /* 0x040fe40003f26070 */
[----:B------:R-:W-:-:S05]  /*1050*/  ISETP.GE.U32.AND P2, PT, R4, 0x180, PT ;  /* 0x000001800400780c */ /* 0x000fca0003f46070 */
[----:B------:R-:W1:Y:S08]  /*1060*/  LDC.64 R18, c[0x0][0x3d0] ;  /* 0x0000f400ff127b82 */ /* 0x000e700000000a00 */
[----:B------:R-:W2:Y:S08]  /*1070*/  @P0 LDC.64 R8, c[0x0][0x438] ;  /* 0x00010e00ff080b82 */ /* 0x000eb00000000a00 */
[----:B------:R-:W3:Y:S01]  /*1080*/  @P1 LDC.64 R20, c[0x0][0x438] ;  /* 0x00010e00ff141b82 */ /* 0x000ee20000000a00 */
[----:B------:R-:W-:Y:S01]  /*1090*/  ISETP.GE.U32.AND P3, PT, R4, 0x200, PT ;  /* 0x000002000400780c */ /* 0x000fe20003f66070 */
[----:B0-----:R-:W-:-:S06]  /*10a0*/  @P0 IMAD.WIDE.U32 R10, R5, 0x20, R10 ;  /* 0x00000020050a0825 */ /* 0x001fcc00078e000a */
[----:B------:R-:W0:Y:S01]  /*10b0*/  LDC.64 R12, c[0x0][0x3d8] ;  /* 0x0000f600ff0c7b82 */ /* 0x000e220000000a00 */
[----:B------:R-:W-:Y:S01]  /*10c0*/  IMAD.MOV.U32 R167, RZ, RZ, R5 ;  /* 0x000000ffffa77224 */ /* 0x000fe200078e0005 */
[C---:B------:R-:W-:Y:S01]  /*10d0*/  @P0 LOP3.LUT R167, R5.reuse, 0x80, RZ, 0xfc, !PT ;  /* 0x0000008005a70812 */ /* 0x040fe200078efcff */
[----:B------:R-:W5:Y:S04]  /*10e0*/  @P0 LDG.E.128 R28, desc[UR8][R10.64] ;  /* 0x000000080a1c0981 */ /* 0x000f68000c1e1d00 */
[----:B------:R1:W5:Y:S01]  /*10f0*/  @P0 LDG.E.128 R32, desc[UR8][R10.64+0x10] ;  /* 0x000010080a200981 */ /* 0x000362000c1e1d00 */
[----:B------:R-:W4:Y:S01]  /*1100*/  @P0 LDC.64 R14, c[0x0][0x440] ;  /* 0x00011000ff0e0b82 */ /* 0x000f220000000a00 */
[----:B--2---:R-:W-:-:S05]  /*1110*/  @P0 IMAD.WIDE.U32 R8, R5, 0x20, R8 ;  /* 0x0000002005080825 */ /* 0x004fca00078e0008 */
[----:B------:R-:W5:Y:S02]  /*1120*/  @P0 LD.E.128 R120, desc[UR8][R8.64] ;  /* 0x0000000808780980 */ /* 0x000f64000c101d00 */
[----:B------:R-:W2:Y:S01]  /*1130*/  LDC.64 R22, c[0x0][0x3d8] ;  /* 0x0000f600ff167b82 */ /* 0x000ea20000000a00 */
[C---:B-1----:R-:W-:Y:S01]  /*1140*/  @P1 IMAD.WIDE.U32 R10, R167.reuse, 0x20, R18 ;  /* 0x00000020a70a1825 */ /* 0x042fe200078e0012 */
[----:B------:R3:W5:Y:S04]  /*1150*/  @P0 LD.E.128 R116, desc[UR8][R8.64+0x10] ;  /* 0x0000100808740980 */ /* 0x000768000c101d00 */
[----:B------:R-:W5:Y:S02]  /*1160*/  @P1 LDG.E.128 R44, desc[UR8][R10.64] ;  /* 0x000000080a2c1981 */ /* 0x000f64000c1e1d00 */
[----:B------:R-:W1:Y:S08]  /*1170*/  @P1 LDC.64 R24, c[0x0][0x440] ;  /* 0x00011000ff181b82 */ /* 0x000e700000000a00 */
[----:B------:R-:W2:Y:S01]  /*1180*/  LDC.64 R26, c[0x0][0x3d0] ;  /* 0x0000f400ff1a7b82 */ /* 0x000ea20000000a00 */
[----:B---3--:R-:W-:Y:S01]  /*1190*/  @P1 IMAD.WIDE.U32 R8, R167, 0x20, R20 ;  /* 0x00000020a7081825 */ /* 0x008fe200078e0014 */
[----:B------:R-:W5:Y:S06]  /*11a0*/  @P1 LDG.E.128 R48, desc[UR8][R10.64+0x10] ;  /* 0x000010080a301981 */ /* 0x000f6c000c1e1d00 */
[----:B------:R-:W3:Y:S08]  /*11b0*/  @P2 LDC.64 R156, c[0x0][0x438] ;  /* 0x00010e00ff9c2b82 */ /* 0x000ef00000000a00 */
[----:B------:R-:W3:Y:S01]  /*11c0*/  @P2 LDC.64 R158, c[0x0][0x440] ;  /* 0x00011000ff9e2b82 */ /* 0x000ee20000000a00 */
[C---:B0-----:R-:W-:Y:S01]  /*11d0*/  @P0 IMAD.WIDE.U32 R12, R5.reuse, 0x20, R12 ;  /* 0x00000020050c0825 */ /* 0x041fe200078e000c */
[----:B------:R-:W5:Y:S06]  /*11e0*/  @P1 LD.E.128 R112, desc[UR8][R8.64] ;  /* 0x0000000808701980 */ /* 0x000f6c000c101d00 */
[----:B------:R-:W0:Y:S08]  /*11f0*/  LDC.64 R160, c[0x0][0x3d0] ;  /* 0x0000f400ffa07b82 */ /* 0x000e300000000a00 */
[----:B------:R-:W0:Y:S08]  /*1200*/  LDC.64 R164, c[0x0][0x3d8] ;  /* 0x0000f600ffa47b82 */ /* 0x000e300000000a00 */
[----:B------:R-:W0:Y:S01]  /*1210*/  @P3 LDC.64 R162, c[0x0][0x438] ;  /* 0x00010e00ffa23b82 */ /* 0x000e220000000a00 */
[----:B----4-:R-:W-:Y:S01]  /*1220*/  @P0 IMAD.WIDE.U32 R16, R5, 0x20, R14 ;  /* 0x0000002005100825 */ /* 0x010fe200078e000e */
[----:B------:R-:W5:Y:S06]  /*1230*/  @P0 LDG.E.128 R36, desc[UR8][R12.64] ;  /* 0x000000080c240981 */ /* 0x000f6c000c1e1d00 */
[----:B------:R-:W4:Y:S01]  /*1240*/  LDC.64 R18, c[0x0][0x3d8] ;  /* 0x0000f600ff127b82 */ /* 0x000f220000000a00 */
[----:B------:R2:W5:Y:S07]  /*1250*/  @P0 LDG.E.128 R40, desc[UR8][R12.64+0x10] ;  /* 0x000010080c280981 */ /* 0x00056e000c1e1d00 */
[----:B------:R-:W0:Y:S01]  /*1260*/  @P3 LDC.64 R20, c[0x0][0x440] ;  /* 0x00011000ff143b82 */ /* 0x000e220000000a00 */
[C---:B-1----:R-:W-:Y:S01]  /*1270*/  @P1 IMAD.WIDE.U32 R14, R167.reuse, 0x20, R24 ;  /* 0x00000020a70e1825 */ /* 0x042fe200078e0018 */
[----:B------:R1:W5:Y:S03]  /*1280*/  @P0 LD.E.128 R152, desc[UR8][R16.64] ;  /* 0x0000000810980980 */ /* 0x000366000c101d00 */
[C---:B--2---:R-:W-:Y:S01]  /*1290*/  @P1 IMAD.WIDE.U32 R12, R167.reuse, 0x20, R22 ;  /* 0x00000020a70c1825 */ /* 0x044fe200078e0016 */
[----:B------:R-:W-:Y:S01]  /*12a0*/  @P1 IADD3 R167, PT, PT, R167, 0x80, RZ ;  /* 0x00000080a7a71810 */ /* 0x000fe20007ffe0ff */
[----:B------:R1:W5:Y:S04]  /*12b0*/  @P0 LD.E.128 R148, desc[UR8][R16.64+0x10] ;  /* 0x0000100810940980 */ /* 0x000368000c101d00 */
[C---:B------:R-:W-:Y:S01]  /*12c0*/  @P2 IMAD.WIDE.U32 R26, R167.reuse, 0x20, R26 ;  /* 0x00000020a71a2825 */ /* 0x040fe200078e001a */
[----:B------:R1:W5:Y:S03]  /*12d0*/  @P1 LD.E.128 R108, desc[UR8][R8.64+0x10] ;  /* 0x00001008086c1980 */ /* 0x000366000c101d00 */
[C---:B---3--:R-:W-:Y:S01]  /*12e0*/  @P2 IMAD.WIDE.U32 R156, R167.reuse, 0x20, R156 ;  /* 0x00000020a79c2825 */ /* 0x048fe200078e009c */
[----:B------:R1:W5:Y:S03]  /*12f0*/  @P2 LDG.E.128 R60, desc[UR8][R26.64] ;  /* 0x000000081a3c2981 */ /* 0x000366000c1e1d00 */
[C---:B----4-:R-:W-:Y:S01]  /*1300*/  @P2 IMAD.WIDE.U32 R18, R167.reuse, 0x20, R18 ;  /* 0x00000020a7122825 */ /* 0x050fe200078e0012 */
[----:B------:R1:W5:Y:S03]  /*1310*/  @P2 LDG.E.128 R64, desc[UR8][R26.64+0x10] ;  /* 0x000010081a402981 */ /* 0x000366000c1e1d00 */
[C---:B------:R-:W-:Y:S01]  /*1320*/  @P2 IMAD.WIDE.U32 R158, R167.reuse, 0x20, R158 ;  /* 0x00000020a79e2825 */ /* 0x040fe200078e009e */
[----:B------:R1:W5:Y:S03]  /*1330*/  @P2 LD.E.128 R104, desc[UR8][R156.64] ;  /* 0x000000089c682980 */ /* 0x000366000c101d00 */
[----:B------:R-:W-:Y:S01]  /*1340*/  @P2 VIADD R167, R167, 0x80 ;  /* 0x00000080a7a72836 */ /* 0x000fe20000000000 */
[----:B------:R1:W5:Y:S03]  /*1350*/  @P2 LD.E.128 R100, desc[UR8][R156.64+0x10] ;  /* 0x000010089c642980 */ /* 0x000366000c101d00 */
[C---:B0-----:R-:W-:Y:S01]  /*1360*/  @P3 IMAD.WIDE.U32 R160, R167.reuse, 0x20, R160 ;  /* 0x00000020a7a03825 */ /* 0x041fe200078e00a0 */
[----:B------:R1:W5:Y:S03]  /*1370*/  @P2 LDG.E.128 R68, desc[UR8][R18.64] ;  /* 0x0000000812442981 */ /* 0x000366000c1e1d00 */
[C---:B------:R-:W-:Y:S01]  /*1380*/  @P3 IMAD.WIDE.U32 R162, R167.reuse, 0x20, R162 ;  /* 0x00000020a7a23825 */ /* 0x040fe200078e00a2 */
[----:B------:R1:W5:Y:S03]  /*1390*/  @P2 LDG.E.128 R72, desc[UR8][R18.64+0x10] ;  /* 0x0000100812482981 */ /* 0x000366000c1e1d00 */
[C---:B------:R-:W-:Y:S01]  /*13a0*/  @P3 IMAD.WIDE.U32 R164, R167.reuse, 0x20, R164 ;  /* 0x00000020a7a43825 */ /* 0x040fe200078e00a4 */
[----:B------:R1:W5:Y:S03]  /*13b0*/  @P2 LD.E.128 R136, desc[UR8][R158.64] ;  /* 0x000000089e882980 */ /* 0x000366000c101d00 */
[----:B------:R-:W-:Y:S01]  /*13c0*/  @P3 IMAD.WIDE.U32 R20, R167, 0x20, R20 ;  /* 0x00000020a7143825 */ /* 0x000fe200078e0014 */
[----:B------:R1:W5:Y:S04]  /*13d0*/  @P2 LD.E.128 R132, desc[UR8][R158.64+0x10] ;  /* 0x000010089e842980 */ /* 0x000368000c101d00 */
[----:B------:R1:W5:Y:S04]  /*13e0*/  @P3 LDG.E.128 R76, desc[UR8][R160.64] ;  /* 0x00000008a04c3981 */ /* 0x000368000c1e1d00 */
[----:B------:R1:W5:Y:S04]  /*13f0*/  @P3 LDG.E.128 R80, desc[UR8][R160.64+0x10] ;  /* 0x00001008a0503981 */ /* 0x000368000c1e1d00 */
[----:B------:R1:W5:Y:S04]  /*1400*/  @P3 LD.E.128 R96, desc[UR8][R162.64] ;  /* 0x00000008a2603980 */ /* 0x000368000c101d00 */
        /* <DEDUP_REMOVED lines=20> */
[----:B------:R0:W5:Y:S01]  /*1550*/  LD.E.128 R176, desc[UR8][R10.64] ;  /* 0x000000080ab07980 */ /* 0x000162000c101d00 */
[----:B--2---:R-:W-:-:S03]  /*1560*/  IMAD.WIDE.U32 R12, R167, 0x20, R12 ;  /* 0x00000020a70c7825 */ /* 0x004fc600078e000c */
[----:B------:R0:W5:Y:S04]  /*1570*/  LD.E.128 R172, desc[UR8][R10.64+0x10] ;  /* 0x000010080aac7980 */ /* 0x000168000c101d00 */
[----:B------:R0:W5:Y:S01]  /*1580*/  LDG.E.128 R168, desc[UR8][R12.64+0x10] ;  /* 0x000010080ca87981 */ /* 0x000162000c1e1d00 */
[----:B---3--:R-:W-:-:S03]  /*1590*/  IMAD.WIDE.U32 R14, R167, 0x20, R14 ;  /* 0x00000020a70e7825 */ /* 0x008fc600078e000e */
[----:B------:R0:W5:Y:S04]  /*15a0*/  LDG.E.128 R164, desc[UR8][R12.64] ;  /* 0x000000080ca47981 */ /* 0x000168000c1e1d00 */
[----:B------:R0:W5:Y:S04]  /*15b0*/  LD.E.128 R184, desc[UR8][R14.64] ;  /* 0x000000080eb87980 */ /* 0x000168000c101d00 */
[----:B------:R0:W5:Y:S01]  /*15c0*/  LD.E.128 R180, desc[UR8][R14.64+0x10] ;  /* 0x000010080eb47980 */ /* 0x000162000c101d00 */
[----:B------:R-:W-:Y:S05]  /*15d0*/  BRA `(.L_x_4399) ;  /* 0x0000000400ac7947 */ /* 0x000fea0003800000 */
.L_x_4400:
[C---:B------:R-:W-:Y:S01]  /*15e0*/  ISETP.GE.U32.AND P0, PT, R4.reuse, 0x80, PT ;  /* 0x000000800400780c */ /* 0x040fe20003f06070 */
[----:B------:R-:W0:Y:S01]  /*15f0*/  LDC.64 R8, c[0x0][0x3d0] ;  /* 0x0000f400ff087b82 */ /* 0x000e220000000a00 */
[C---:B------:R-:W-:Y:S01]  /*1600*/  ISETP.GE.U32.AND P1, PT, R4.reuse, 0x100, PT ;  /* 0x000001000400780c */ /* 0x040fe20003f26070 */
[----:B------:R-:W-:Y:S01]  /*1610*/  IMAD.MOV.U32 R157, RZ, RZ, R5 ;  /* 0x000000ffff9d7224 */ /* 0x000fe200078e0005 */
[C---:B------:R-:W-:Y:S02]  /*1620*/  ISETP.GE.U32.AND P2, PT, R4.reuse, 0x180, PT ;  /* 0x000001800400780c */ /* 0x040fe40003f46070 */
[----:B------:R-:W-:-:S03]  /*1630*/  ISETP.GE.U32.AND P3, PT, R4, 0x200, PT ;  /* 0x000002000400780c */ /* 0x000fc60003f66070 */
[----:B------:R-:W1:Y:S08]  /*1640*/  LDC.64 R18, c[0x0][0x3d0] ;  /* 0x0000f400ff127b82 */ /* 0x000e700000000a00 */
[----:B------:R-:W2:Y:S08]  /*1650*/  @P0 LDC.64 R12, c[0x0][0x438] ;  /* 0x00010e00ff0c0b82 */ /* 0x000eb00000000a00 */
[----:B------:R-:W3:Y:S01]  /*1660*/  @P1 LDC.64 R20, c[0x0][0x438] ;  /* 0x00010e00ff141b82 */ /* 0x000ee20000000a00 */
[----:B0-----:R-:W-:-:S07]  /*1670*/  @P0 IMAD.WIDE.U32 R10, R5, 0x20, R8 ;  /* 0x00000020050a0825 */ /* 0x001fce00078e0008 */
[----:B------:R-:W0:Y:S08]  /*1680*/  LDC.64 R22, c[0x0][0x3d8] ;  /* 0x0000f600ff167b82 */ /* 0x000e300000000a00 */
[----:B------:R-:W4:Y:S08]  /*1690*/  LDC.64 R24, c[0x0][0x3d0] ;  /* 0x0000f400ff187b82 */ /* 0x000f300000000a00 */
[----:B------:R-:W4:Y:S08]  /*16a0*/  LDC.64 R124, c[0x0][0x3d8] ;  /* 0x0000f600ff7c7b82 */ /* 0x000f300000000a00 */
[----:B------:R-:W4:Y:S08]  /*16b0*/  LDC.64 R16, c[0x0][0x3d8] ;  /* 0x0000f600ff107b82 */ /* 0x000f300000000a00 */
[----:B------:R-:W4:Y:S08]  /*16c0*/  LDC.64 R126, c[0x0][0x3d0] ;  /* 0x0000f400ff7e7b82 */ /* 0x000f300000000a00 */
[----:B------:R-:W4:Y:S01]  /*16d0*/  LDC.64 R130, c[0x0][0x3d8] ;  /* 0x0000f600ff827b82 */ /* 0x000f220000000a00 */
[C---:B------:R-:W-:Y:S01]  /*16e0*/  @P0 LOP3.LUT R157, R5.reuse, 0x80, RZ, 0xfc, !PT ;  /* 0x00000080059d0812 */ /* 0x040fe200078efcff */
[----:B--2---:R-:W-:Y:S01]  /*16f0*/  @P0 IMAD.WIDE.U32 R14, R5, 0x20, R12 ;  /* 0x00000020050e0825 */ /* 0x004fe200078e000c */
[----:B------:R-:W5:Y:S05]  /*1700*/  @P0 LDG.E.128 R28, desc[UR8][R10.64] ;  /* 0x000000080a1c0981 */ /* 0x000f6a000c1e1d00 */
[----:B------:R-:W2:Y:S01]  /*1710*/  @P2 LDC.64 R26, c[0x0][0x438] ;  /* 0x00010e00ff1a2b82 */ /* 0x000ea20000000a00 */
[----:B------:R3:W5:Y:S07]  /*1720*/  @P0 LDG.E.128 R32, desc[UR8][R10.64+0x10] ;  /* 0x000010080a200981 */ /* 0x00076e000c1e1d00 */
[----:B------:R-:W2:Y:S01]  /*1730*/  @P3 LDC.64 R128, c[0x0][0x438] ;  /* 0x00010e00ff803b82 */ /* 0x000ea20000000a00 */
[C---:B-1----:R-:W-:Y:S01]  /*1740*/  @P1 IMAD.WIDE.U32 R8, R157.reuse, 0x20, R18 ;  /* 0x000000209d081825 */ /* 0x042fe200078e0012 */
[----:B------:R-:W5:Y:S03]  /*1750*/  @P0 LD.E.128 R120, desc[UR8][R14.64] ;  /* 0x000000080e780980 */ /* 0x000f66000c101d00 */
[C---:B---3--:R-:W-:Y:S01]  /*1760*/  @P1 IMAD.WIDE.U32 R10, R157.reuse, 0x20, R20 ;  /* 0x000000209d0a1825 */ /* 0x048fe200078e0014 */
[----:B------:R-:W5:Y:S03]  /*1770*/  @P1 LDG.E.128 R44, desc[UR8][R8.64] ;  /* 0x00000008082c1981 */ /* 0x000f66000c1e1d00 */
[C---:B0-----:R-:W-:Y:S01]  /*1780*/  @P1 IMAD.WIDE.U32 R12, R157.reuse, 0x20, R22 ;  /* 0x000000209d0c1825 */ /* 0x041fe200078e0016 */
[----:B------:R-:W-:Y:S01]  /*1790*/  @P1 IADD3 R157, PT, PT, R157, 0x80, RZ ;  /* 0x000000809d9d1810 */ /* 0x000fe20007ffe0ff */
[----:B------:R0:W5:Y:S04]  /*17a0*/  @P1 LDG.E.128 R48, desc[UR8][R8.64+0x10] ;  /* 0x0000100808301981 */ /* 0x000168000c1e1d00 */
[C---:B----4-:R-:W-:Y:S01]  /*17b0*/  @P2 IMAD.WIDE.U32 R24, R157.reuse, 0x20, R24 ;  /* 0x000000209d182825 */ /* 0x050fe200078e0018 */
[----:B------:R-:W5:Y:S03]  /*17c0*/  @P1 LD.E.128 R112, desc[UR8][R10.64] ;  /* 0x000000080a701980 */ /* 0x000f66000c101d00 */
[C---:B--2---:R-:W-:Y:S01]  /*17d0*/  @P2 IMAD.WIDE.U32 R26, R157.reuse, 0x20, R26 ;  /* 0x000000209d1a2825 */ /* 0x044fe200078e001a */
[----:B------:R1:W5:Y:S03]  /*17e0*/  @P1 LD.E.128 R108, desc[UR8][R10.64+0x10] ;  /* 0x000010080a6c1980 */ /* 0x000366000c101d00 */
[C---:B------:R-:W-:Y:S01]  /*17f0*/  @P2 IMAD.WIDE.U32 R124, R157.reuse, 0x20, R124 ;  /* 0x000000209d7c2825 */ /* 0x040fe200078e007c */
[----:B------:R-:W5:Y:S03]  /*1800*/  @P1 LDG.E.128 R52, desc[UR8][R12.64] ;  /* 0x000000080c341981 */ /* 0x000f66000c1e1d00 */
[----:B------:R-:W-:Y:S01]  /*1810*/  @P2 VIADD R157, R157, 0x80 ;  /* 0x000000809d9d2836 */ /* 0x000fe20000000000 */
[----:B------:R2:W5:Y:S01]  /*1820*/  @P1 LDG.E.128 R56, desc[UR8][R12.64+0x10] ;  /* 0x000010080c381981 */ /* 0x000562000c1e1d00 */
[----:B------:R-:W-:-:S03]  /*1830*/  @P0 IMAD.WIDE.U32 R16, R5, 0x20, R16 ;  /* 0x0000002005100825 */ /* 0x000fc600078e0010 */
[----:B------:R-:W5:Y:S01]  /*1840*/  @P0 LD.E.128 R116, desc[UR8][R14.64+0x10] ;  /* 0x000010080e740980 */ /* 0x000f62000c101d00 */
[----:B0-----:R-:W-:-:S03]  /*1850*/  @P3 IMAD.WIDE.U32 R8, R157, 0x20, R126 ;  /* 0x000000209d083825 */ /* 0x001fc600078e007e */
[----:B------:R-:W5:Y:S01]  /*1860*/  @P0 LDG.E.128 R36, desc[UR8][R16.64] ;  /* 0x0000000810240981 */ /* 0x000f62000c1e1d00 */
[----:B-1----:R-:W-:-:S03]  /*1870*/  @P3 IMAD.WIDE.U32 R10, R157, 0x20, R128 ;  /* 0x000000209d0a3825 */ /* 0x002fc600078e0080 */
[----:B------:R-:W5:Y:S01]  /*1880*/  @P0 LDG.E.128 R40, desc[UR8][R16.64+0x10] ;  /* 0x0000100810280981 */ /* 0x000f62000c1e1d00 */
[----:B--2---:R-:W-:-:S03]  /*1890*/  @P3 IMAD.WIDE.U32 R12, R157, 0x20, R130 ;  /* 0x000000209d0c3825 */ /* 0x004fc600078e0082 */
[----:B------:R-:W5:Y:S04]  /*18a0*/  @P2 LDG.E.128 R60, desc[UR8][R24.64] ;  /* 0x00000008183c2981 */ /* 0x000f68000c1e1d00 */
[----:B------:R-:W5:Y:S04]  /*18b0*/  @P2 LDG.E.128 R64, desc[UR8][R24.64+0x10] ;  /* 0x0000100818402981 */ /* 0x000f68000c1e1d00 */
[----:B------:R-:W5:Y:S04]  /*18c0*/  @P2 LD.E.128 R104, desc[UR8][R26.64] ;  /* 0x000000081a682980 */ /* 0x000f68000c101d00 */
[----:B------:R-:W5:Y:S04]  /*18d0*/  @P2 LD.E.128 R100, desc[UR8][R26.64+0x10] ;  /* 0x000010081a642980 */ /* 0x000f68000c101d00 */
[----:B------:R-:W5:Y:S04]  /*18e0*/  @P3 LDG.E.128 R76, desc[UR8][R8.64] ;  /* 0x00000008084c3981 */ /* 0x000f68000c1e1d00 */
[----:B------:R-:W5:Y:S04]  /*18f0*/  @P3 LDG.E.128 R80, desc[UR8][R8.64+0x10] ;  /* 0x0000100808503981 */ /* 0x000f68000c1e1d00 */
[----:B------:R-:W5:Y:S04]  /*1900*/  @P3 LD.E.128 R96, desc[UR8][R10.64] ;  /* 0x000000080a603980 */ /* 0x000f68000c101d00 */
[----:B------:R-:W5:Y:S04]  /*1910*/  @P3 LD.E.128 R92, desc[UR8][R10.64+0x10] ;  /* 0x000010080a5c3980 */ /* 0x000f68000c101d00 */
[----:B------:R-:W5:Y:S04]  /*1920*/  @P3 LDG.E.128 R84, desc[UR8][R12.64] ;  /* 0x000000080c543981 */ /* 0x000f68000c1e1d00 */
[----:B------:R-:W5:Y:S01]  /*1930*/  @P3 LDG.E.128 R88, desc[UR8][R12.64+0x10] ;  /* 0x000010080c583981 */ /* 0x000f62000c1e1d00 */
[----:B------:R-:W-:-:S02]  /*1940*/  ISETP.GE.U32.AND P1, PT, R4, 0x280, PT ;  /* 0x000002800400780c */ /* 0x000fc40003f26070 */
[----:B------:R-:W-:Y:S02]  /*1950*/  CS2R R126, SRZ ;  /* 0x00000000007e7805 */ /* 0x000fe4000001ff00 */
[----:B------:R-:W-:Y:S01]  /*1960*/  CS2R R130, SRZ ;  /* 0x0000000000827805 */ /* 0x000fe2000001ff00 */
[----:B------:R-:W5:Y:S01]  /*1970*/  @P2 LDG.E.128 R68, desc[UR8][R124.64] ;  /* 0x000000087c442981 */ /* 0x000f62000c1e1d00 */
[----:B------:R-:W-:Y:S02]  /*1980*/  CS2R R128, SRZ ;  /* 0x0000000000807805 */ /* 0x000fe4000001ff00 */
[----:B------:R-:W-:Y:S02]  /*1990*/  CS2R R134, SRZ ;  /* 0x0000000000867805 */ /* 0x000fe4000001ff00 */
[----:B------:R-:W-:Y:S01]  /*19a0*/  CS2R R132, SRZ ;  /* 0x0000000000847805 */ /* 0x000fe2000001ff00 */
[----:B------:R0:W5:Y:S01]  /*19b0*/  @P2 LDG.E.128 R72, desc[UR8][R124.64+0x10] ;  /* 0x000010087c482981 */ /* 0x000162000c1e1d00 */
        /* <DEDUP_REMOVED lines=19> */
[----:B------:R0:W5:Y:S01]  /*1af0*/  LD.E.128 R176, desc[UR8][R10.64] ;  /* 0x000000080ab07980 */ /* 0x000162000c101d00 */
[----:B--2---:R-:W-:-:S03]  /*1b00*/  IMAD.WIDE.U32 R12, R157, 0x20, R12 ;  /* 0x000000209d0c7825 */ /* 0x004fc600078e000c */
[----:B------:R0:W5:Y:S04]  /*1b10*/  LD.E.128 R172, desc[UR8][R10.64+0x10] ;  /* 0x000010080aac7980 */ /* 0x000168000c101d00 */
        /* <DEDUP_REMOVED lines=22> */
[----:B0-----:R-:W-:-:S07]  /*1c80*/  CS2R R152, SRZ ;  /* 0x0000000000987805 */ /* 0x001fce000001ff00 */
.L_x_4399:
[----:B------:R-:W-:Y:S05]  /*1c90*/  BSYNC.RECONVERGENT B0 ;  /* 0x0000000000007941 */ /* 0x000fea0003800200 */
.L_x_4396:
[----:B------:R-:W1:Y:S02]  /*1ca0*/  LDCU UR5, c[0x0][0x384] ;  /* 0x00007080ff0577ac */ /* 0x000e640008000800 */
[----:B-1----:R-:W-:-:S06]  /*1cb0*/  UISETP.GE.AND UP0, UPT, UR6, UR5, UPT ;  /* 0x000000050600728c */ /* 0x002fcc000bf06270 */
[----:B------:R-:W-:-:S13]  /*1cc0*/  PLOP3.LUT P1, PT, PT, PT, UP0, 0x80, 0x8 ;  /* 0x000000000008781c */ /* 0x000fda0003f2f008 */
[----:B------:R-:W-:Y:S05]  /*1cd0*/  @P1 EXIT ;  /* 0x000000000000194d */ /* 0x000fea0003800000 */
[----:B------:R-:W-:Y:S01]  /*1ce0*/  USHF.R.S32.HI UR5, URZ, 0x3, UR4 ;  /* 0x00000003ff057899 */ /* 0x000fe20008011404 */
[----:B------:R-:W-:Y:S01]  /*1cf0*/  IMAD.MOV R0, RZ, RZ, -R7 ;  /* 0x000000ffff007224 */ /* 0x000fe200078e0a07 */
[----:B------:R-:W1:Y:S01]  /*1d00*/  LDCU.U8 UR10, c[0x0][0x410] ;  /* 0x00008200ff0a77ac */ /* 0x000e620008000000 */
[----:B0-----:R-:W-:Y:S01]  /*1d10*/  MOV R8, 0xffffffe0 ;  /* 0xffffffe000087802 */ /* 0x001fe20000000f00 */
[----:B------:R-:W-:Y:S02]  /*1d20*/  ULOP3.LUT UR7, UR5, 0x7f, URZ, 0xc0, !UPT ;  /* 0x0000007f05077892 */ /* 0x000fe4000f8ec0ff */
[----:B------:R-:W-:Y:S01]  /*1d30*/  USHF.L.U32 UR5, UR5, 0x1, URZ ;  /* 0x0000000105057899 */ /* 0x000fe200080006ff */
[----:B------:R-:W0:Y:S03]  /*1d40*/  LDCU.64 UR12, c[0x0][0x3a0] ;  /* 0x00007400ff0c77ac */ /* 0x000e260008000a00 */
[----:B------:R-:W-:Y:S01]  /*1d50*/  VIADDMNMX R0, R0, UR7, RZ, !PT ;  /* 0x0000000700007c46 */ /* 0x000fe2000f8001ff */
[----:B------:R-:W-:-:S03]  /*1d60*/  ULOP3.LUT UR5, UR5, 0xffffff00, URZ, 0xc0, !UPT ;  /* 0xffffff0005057892 */ /* 0x000fc6000f8ec0ff */
[----:B------:R-:W-:Y:S01]  /*1d70*/  VIMNMX R0, PT, PT, R0, 0x20, PT ;  /* 0x0000002000007848 */ /* 0x000fe20003fe0100 */
[----:B------:R-:W0:Y:S03]  /*1d80*/  LDCU.64 UR14, c[0x0][0x398] ;  /* 0x00007300ff0e77ac */ /* 0x000e260008000a00 */
[----:B------:R-:W-:Y:S01]  /*1d90*/  LEA R0, R0, UR5, 0x3 ;  /* 0x0000000500007c11 */ /* 0x000fe2000f8e18ff */
[----:B------:R-:W2:Y:S01]  /*1da0*/  LDCU UR18, c[0x0][0x388] ;  /* 0x00007100ff1277ac */ /* 0x000ea20008000800 */
[----:B-1----:R-:W-:Y:S02]  /*1db0*/  ISETP.NE.AND P1, PT, RZ, UR10, PT ;  /* 0x0000000aff007c0c */ /* 0x002fe4000bf25270 */
[----:B------:R-:W-:Y:S01]  /*1dc0*/  I2FP.F32.U32 R2, R0 ;  /* 0x0000000000027245 */ /* 0x000fe20000201000 */
[----:B------:R-:W-:Y:S01]  /*1dd0*/  IMAD R0, R3, R8, UR7 ;  /* 0x0000000703007e24 */ /* 0x000fe2000f8e0208 */
[----:B------:R-:W-:Y:S01]  /*1de0*/  P2R R7, PR, RZ, 0x2 ;  /* 0x00000002ff077803 */ /* 0x000fe20000000000 */
[----:B------:R-:W1:Y:S03]  /*1df0*/  LDCU UR11, c[0x0][0x400] ;  /* 0x00008000ff0b77ac */ /* 0x000e660008000800 */
[----:B------:R-:W3:Y:S01]  /*1e00*/  MUFU.RCP R2, R2 ;  /* 0x0000000200027308 */ /* 0x000ee20000001000 */
[----:B------:R-:W-:Y:S01]  /*1e10*/  VIMNMX R0, PT, PT, RZ, R0, !PT ;  /* 0x00000000ff007248 */ /* 0x000fe20007fe0100 */
[----:B------:R-:W4:Y:S03]  /*1e20*/  LDCU.64 UR20, c[0x0][0x398] ;  /* 0x00007300ff1477ac */ /* 0x000f260008000a00 */
[----:B------:R-:W-:Y:S01]  /*1e30*/  VIMNMX R0, PT, PT, R0, 0x20, PT ;  /* 0x0000002000007848 */ /* 0x000fe20003fe0100 */
[----:B0-----:R-:W-:Y:S01]  /*1e40*/  ULOP3.LUT UP0, URZ, UR12, UR14, URZ, 0xfc, !UPT ;  /* 0x0000000e0cff7292 */ /* 0x001fe2000f80fcff */
[----:B------:R-:W0:Y:S02]  /*1e50*/  LDCU.64 UR22, c[0x0][0x3a0] ;  /* 0x00007400ff1677ac */ /* 0x000e240008000a00 */
[----:B------:R-:W-:Y:S01]  /*1e60*/  LEA R0, R0, UR5, 0x3 ;  /* 0x0000000500007c11 */ /* 0x000fe2000f8e18ff */
[----:B------:R-:W0:Y:S01]  /*1e70*/  LDCU.64 UR16, c[0x0][0x380] ;  /* 0x00007000ff1077ac */ /* 0x000e220008000a00 */
[----:B------:R-:W-:-:S02]  /*1e80*/  ULOP3.LUT UP0, URZ, UR13, UR15, URZ, 0xfc, UP0 ;  /* 0x0000000f0dff7292 */ /* 0x000fc4000800fcff */
[----:B--2---:R-:W-:-:S11]  /*1e90*/  UPLOP3.LUT UP2, UPT, UPT, UPT, UPT, 0x40, 0x4 ;  /* 0x000000000004789c */ /* 0x004fd60003f4e870 */
.L_x_4441:
[----:B------:R-:W-:Y:S01]  /*1ea0*/  UIMAD UR4, UR6, UR18, URZ ;  /* 0x00000012060472a4 */ /* 0x000fe2000f8e02ff */
[----:B------:R-:W-:Y:S03]  /*1eb0*/  BSSY.RECONVERGENT B0, `(.L_x_4401) ;  /* 0x00000ad000007945 */ /* 0x000fe60003800200 */
[----:B------:R-:W-:-:S04]  /*1ec0*/  USHF.R.S32.HI UR5, URZ, 0x1f, UR4 ;  /* 0x0000001fff057899 */ /* 0x000fc80008011404 */
[----:B------:R-:W-:-:S06]  /*1ed0*/  ULEA.HI UR5, UR5, UR4, URZ, 0x3 ;  /* 0x0000000405057291 */ /* 0x000fcc000f8f18ff */
[----:B------:R-:W-:-:S05]  /*1ee0*/  IMAD.U32 R8, RZ, RZ, UR5 ;  /* 0x00000005ff087e24 */ /* 0x000fca000f8e00ff */
[----:B------:R-:W-:-:S04]  /*1ef0*/  LEA.HI.SX32 R8, R8, R5, 0x1d ;  /* 0x0000000508087211 */ /* 0x000fc800078feaff */
[----:B------:R-:W-:Y:S01]  /*1f00*/  MOV R229, R8 ;  /* 0x0000000800e57202 */ /* 0x000fe20000000f00 */
[----:B01234-:R-:W-:Y:S06]  /*1f10*/  @!P0 BRA `(.L_x_4402) ;  /* 0x0000000800988947 */ /* 0x01ffec0003800000 */
[----:B0-----:R-:W-:Y:S01]  /*1f20*/  ISETP.NE.U32.AND P1, PT, RZ, UR22, PT ;  /* 0x00000016ff007c0c */ /* 0x001fe2000bf25070 */
[----:B------:R-:W0:Y:S01]  /*1f30*/  LDC.64 R202, c[0x0][0x390] ;  /* 0x0000e400ffca7b82 */ /* 0x000e220000000a00 */
[----:B----4-:R-:W-:Y:S02]  /*1f40*/  ISETP.NE.U32.AND P0, PT, RZ, UR20, PT ;  /* 0x00000014ff007c0c */ /* 0x010fe4000bf05070 */
[----:B------:R-:W-:Y:S02]  /*1f50*/  ISETP.NE.AND.EX P1, PT, RZ, UR23, PT, P1 ;  /* 0x00000017ff007c0c */ /* 0x000fe4000bf25310 */
[----:B------:R-:W-:-:S11]  /*1f60*/  ISETP.NE.AND.EX P0, PT, RZ, UR21, PT, P0 ;  /* 0x00000015ff007c0c */ /* 0x000fd6000bf05300 */
[----:B------:R-:W2:Y:S08]  /*1f70*/  @P1 LDC.64 R14, c[0x0][0x3a0] ;  /* 0x0000e800ff0e1b82 */ /* 0x000eb00000000a00 */
[----:B------:R-:W4:Y:S01]  /*1f80*/  @P0 LDC.64 R200, c[0x0][0x398] ;  /* 0x0000e600ffc80b82 */ /* 0x000f220000000a00 */
[----:B0-----:R-:W-:-:S04]  /*1f90*/  IMAD.WIDE.U32 R202, R8, 0x10, R202 ;  /* 0x0000001008ca7825 */ /* 0x001fc800078e00ca */
[----:B--2---:R-:W-:-:S05]  /*1fa0*/  @P1 IMAD.WIDE.U32 R14, R8, 0x10, R14 ;  /* 0x00000010080e1825 */ /* 0x004fca00078e000e */
[----:B------:R-:W2:Y:S01]  /*1fb0*/  @P1 LDG.E.128 R188, desc[UR8][R14.64] ;  /* 0x000000080ebc1981 */ /* 0x000ea2000c1e1d00 */
[----:B----4-:R-:W-:-:S03]  /*1fc0*/  @P0 IMAD.WIDE.U32 R204, R8, 0x10, R200 ;  /* 0x0000001008cc0825 */ /* 0x010fc600078e00c8 */
[----:B------:R-:W5:Y:S04]  /*1fd0*/  LDG.E.128 R200, desc[UR8][R202.64] ;  /* 0x00000008cac87981 */ /* 0x000f68000c1e1d00 */
[----:B------:R0:W5:Y:S01]  /*1fe0*/  @P0 LDG.E.128 R192, desc[UR8][R204.64] ;  /* 0x00000008ccc00981 */ /* 0x000162000c1e1d00 */
[----:B--2---:R-:W-:Y:S02]  /*1ff0*/  PRMT R10, R191, 0x7632, R10 ;  /* 0x00007632bf0a7816 */ /* 0x004fe4000000000a */
[----:B------:R-:W-:Y:S02]  /*2000*/  PRMT R12, R190, 0x7632, R12 ;  /* 0x00007632be0c7816 */ /* 0x000fe4000000000c */
[----:B------:R-:W-:Y:S02]  /*2010*/  PRMT R16, R189, 0x7632, R16 ;  /* 0x00007632bd107816 */ /* 0x000fe40000000010 */
[----:B------:R-:W-:Y:S01]  /*2020*/  PRMT R206, R188, 0x7632, R206 ;  /* 0x00007632bcce7816 */ /* 0x000fe200000000ce */
[----:B0-----:R-:W-:Y:S06]  /*2030*/  @!P0 BRA `(.L_x_4403) ;  /* 0x00000004007c8947 */ /* 0x001fec0003800000 */
[----:B------:R-:W-:Y:S05]  /*2040*/  @!P1 BRA `(.L_x_4404) ;  /* 0x0000000000e49947 */ /* 0x000fea0003800000 */
[C---:B-----5:R-:W-:Y:S01]  /*2050*/  PRMT R10, R200.reuse, 0x7632, R10 ;  /* 0x00007632c80a7816 */ /* 0x060fe2000000000a */
        /* <DEDUP_REMOVED lines=56> */
.L_x_4404:
[----:B-----5:R-:W-:Y:S01]  /*23e0*/  SHF.L.U32 R27, R201, 0x10, RZ ;  /* 0x00000010c91b7819 */ /* 0x020fe200000006ff */
[----:B------:R-:W-:Y:S01]  /*23f0*/  IMAD.U32 R15, R200, 0x10000, RZ ;  /* 0x00010000c80f7824 */ /* 0x000fe200078e00ff */
[----:B------:R-:W-:Y:S01]  /*2400*/  SHF.L.U32 R10, R192, 0x10, RZ ;  /* 0x00000010c00a7819 */ /* 0x000fe200000006ff */
[----:B------:R-:W-:Y:S01]  /*2410*/  IMAD.U32 R12, R193, 0x10000, RZ ;  /* 0x00010000c10c7824 */ /* 0x000fe200078e00ff */
[----:B------:R-:W-:Y:S02]  /*2420*/  PRMT R196, R200, 0x7632, R196 ;  /* 0x00007632c8c47816 */ /* 0x000fe400000000c4 */
[C---:B------:R-:W-:Y:S01]  /*2430*/  PRMT R200, R202.reuse, 0x7632, R200 ;  /* 0x00007632cac87816 */ /* 0x040fe200000000c8 */
[----:B------:R-:W-:Y:S01]  /*2440*/  IMAD.U32 R202, R202, 0x10000, RZ ;  /* 0x00010000caca7824 */ /* 0x000fe200078e00ff */
[----:B------:R-:W-:Y:S01]  /*2450*/  SHF.L.U32 R209, R194, 0x10, RZ ;  /* 0x00000010c2d17819 */ /* 0x000fe200000006ff */
[----:B------:R-:W-:Y:S01]  /*2460*/  FADD.FTZ R15, R15, R10 ;  /* 0x0000000a0f0f7221 */ /* 0x000fe20000010000 */
[----:B------:R-:W-:Y:S01]  /*2470*/  FADD.FTZ R27, R27, R12 ;  /* 0x0000000c1b1b7221 */ /* 0x000fe20000010000 */
[----:B------:R-:W-:Y:S01]  /*2480*/  PRMT R198, R201, 0x7632, R198 ;  /* 0x00007632c9c67816 */ /* 0x000fe200000000c6 */
[----:B------:R-:W-:Y:S01]  /*2490*/  IMAD.U32 R197, R196, 0x10000, RZ ;  /* 0x00010000c4c57824 */ /* 0x000fe200078e00ff */
[C---:B------:R-:W-:Y:S01]  /*24a0*/  PRMT R204, R203.reuse, 0x7632, R204 ;  /* 0x00007632cbcc7816 */ /* 0x040fe200000000cc */
[----:B------:R-:W-:Y:S01]  /*24b0*/  FADD.FTZ R209, R202, R209 ;  /* 0x000000d1cad17221 */ /* 0x000fe20000010000 */
[----:B------:R-:W-:Y:S01]  /*24c0*/  PRMT R10, R192, 0x7632, R10 ;  /* 0x00007632c00a7816 */ /* 0x000fe2000000000a */
[----:B------:R-:W-:Y:S01]  /*24d0*/  IMAD.U32 R203, R203, 0x10000, RZ ;  /* 0x00010000cbcb7824 */ /* 0x000fe200078e00ff */
[----:B------:R-:W-:Y:S01]  /*24e0*/  PRMT R12, R193, 0x7632, R12 ;  /* 0x00007632c10c7816 */ /* 0x000fe2000000000c */
[----:B------:R-:W-:Y:S01]  /*24f0*/  IMAD.U32 R201, R200, 0x10000, RZ ;  /* 0x00010000c8c97824 */ /* 0x000fe200078e00ff */
[----:B------:R-:W-:-:S02]  /*2500*/  PRMT R14, R194, 0x7632, R14 ;  /* 0x00007632c20e7816 */ /* 0x000fc4000000000e */
[C---:B------:R-:W-:Y:S01]  /*2510*/  PRMT R16, R195.reuse, 0x7632, R16 ;  /* 0x00007632c3107816 */ /* 0x040fe20000000010 */
        /* <DEDUP_REMOVED lines=10> */
[----:B------:R-:W-:Y:S02]  /*25c0*/  FADD.FTZ R14, R201, R14 ;  /* 0x0000000ec90e7221 */ /* 0x000fe40000010000 */
[----:B------:R-:W-:Y:S01]  /*25d0*/  FADD.FTZ R10, R197, R10 ;  /* 0x0000000ac50a7221 */ /* 0x000fe20000010000 */
[----:B------:R-:W-:Y:S02]  /*25e0*/  F2FP.BF16.F32.PACK_AB R199, R16, R219 ;  /* 0x000000db10c7723e */ /* 0x000fe400000010ff */
[----:B------:R-:W-:Y:S02]  /*25f0*/  F2FP.BF16.F32.PACK_AB R198, R14, R209 ;  /* 0x000000d10ec6723e */ /* 0x000fe400000010ff */
[----:B------:R-:W-:Y:S02]  /*2600*/  F2FP.BF16.F32.PACK_AB R197, R12, R27 ;  /* 0x0000001b0cc5723e */ /* 0x000fe400000010ff */
[----:B------:R-:W-:Y:S01]  /*2610*/  F2FP.BF16.F32.PACK_AB R196, R10, R15 ;  /* 0x0000000f0ac4723e */ /* 0x000fe200000010ff */
[----:B------:R-:W-:Y:S06]  /*2620*/  BRA `(.L_x_4405) ;  /* 0x0000000000b87947 */ /* 0x000fec0003800000 */
.L_x_4403:
[----:B------:R-:W-:Y:S05]  /*2630*/  @!P1 BRA `(.L_x_4406) ;  /* 0x0000000000849947 */ /* 0x000fea0003800000 */
[----:B------:R-:W-:Y:S01]  /*2640*/  SHF.L.U32 R196, R188, 0x10, RZ ;  /* 0x00000010bcc47819 */ /* 0x000fe200000006ff */
[C---:B-----5:R-:W-:Y:S01]  /*2650*/  IMAD.U32 R15, R200.reuse, 0x10000, RZ ;  /* 0x00010000c80f7824 */ /* 0x060fe200078e00ff */
[----:B------:R-:W-:Y:S01]  /*2660*/  PRMT R14, R200, 0x7632, R14 ;  /* 0x00007632c80e7816 */ /* 0x000fe2000000000e */
[----:B------:R-:W-:Y:S01]  /*2670*/  IMAD.U32 R10, R10, 0x10000, RZ ;  /* 0x000100000a0a7824 */ /* 0x000fe200078e00ff */
[----:B------:R-:W-:Y:S01]  /*2680*/  PRMT R197, R201, 0x7632, R197 ;  /* 0x00007632c9c57816 */ /* 0x000fe200000000c5 */
[----:B------:R-:W-:Y:S01]  /*2690*/  FADD.FTZ R15, R15, R196 ;  /* 0x000000c40f0f7221 */ /* 0x000fe20000010000 */
        /* <DEDUP_REMOVED lines=22> */
[----:B------:R-:W-:-:S02]  /*2800*/  F2FP.BF16.F32.PACK_AB R199, R16, R219 ;  /* 0x000000db10c7723e */ /* 0x000fc400000010ff */
[----:B------:R-:W-:Y:S02]  /*2810*/  F2FP.BF16.F32.PACK_AB R198, R14, R209 ;  /* 0x000000d10ec6723e */ /* 0x000fe400000010ff */
[----:B------:R-:W-:Y:S02]  /*2820*/  F2FP.BF16.F32.PACK_AB R197, R12, R27 ;  /* 0x0000001b0cc5723e */ /* 0x000fe400000010ff */
[----:B------:R-:W-:Y:S01]  /*2830*/  F2FP.BF16.F32.PACK_AB R196, R10, R15 ;  /* 0x0000000f0ac4723e */ /* 0x000fe200000010ff */
[----:B------:R-:W-:Y:S06]  /*2840*/  BRA `(.L_x_4405) ;  /* 0x0000000000307947 */ /* 0x000fec0003800000 */
.L_x_4406:
        /* <DEDUP_REMOVED lines=12> */
.L_x_4405:
[----:B------:R-:W0:Y:S01]  /*2910*/  @UP0 LDCU.64 UR4, c[0x0][0x3a8] ;  /* 0x00007500ff0407ac */ /* 0x000e220008000a00 */
[----:B------:R-:W-:Y:S01]  /*2920*/  PLOP3.LUT P0, PT, PT, PT, UP0, 0x80, 0x8 ;  /* 0x000000000008781c */ /* 0x000fe20003f0f008 */
[----:B------:R-:W-:Y:S01]  /*2930*/  IMAD.MOV.U32 R201, RZ, RZ, 0x10 ;  /* 0x00000010ffc97424 */ /* 0x000fe200078e00ff */
[----:B------:R-:W-:Y:S02]  /*2940*/  PLOP3.LUT P1, PT, PT, PT, UP0, 0x80, 0x8 ;  /* 0x000000000008781c */ /* 0x000fe40003f2f008 */
[----:B------:R-:W-:-:S09]  /*2950*/  IADD3 R229, PT, PT, R8, 0x80, RZ ;  /* 0x0000008008e57810 */ /* 0x000fd20007ffe0ff */
[----:B0-----:R-:W-:-:S05]  /*2960*/  @P0 IMAD.WIDE.U32 R200, R8, R201, UR4 ;  /* 0x0000000408c80e25 */ /* 0x001fca000f8e00c9 */
[----:B------:R2:W-:Y:S02]  /*2970*/  @P1 STG.E.128 desc[UR8][R200.64], R196 ;  /* 0x000000c4c8001986 */ /* 0x0005e4000c101d08 */
.L_x_4402:
[----:B01--4-:R-:W-:Y:S05]  /*2980*/  BSYNC.RECONVERGENT B0 ;  /* 0x0000000000007941 */ /* 0x013fea0003800200 */
.L_x_4401:
[----:B------:R-:W-:Y:S01]  /*2990*/  ISETP.GE.U32.AND P1, PT, R4, 0x100, PT ;  /* 0x000001000400780c */ /* 0x000fe20003f26070 */
[----:B------:R-:W-:-:S12]  /*29a0*/  BSSY.RECONVERGENT B0, `(.L_x_4407) ;  /* 0x00000ae000007945 */ /* 0x000fd80003800200 */
[----:B------:R-:W-:Y:S05]  /*29b0*/  @!P1 BRA `(.L_x_4408) ;  /* 0x0000000800b09947 */ /* 0x000fea0003800000 */
[----:B------:R-:W-:Y:S01]  /*29c0*/  ISETP.NE.U32.AND P0, PT, RZ, UR20, PT ;  /* 0x00000014ff007c0c */ /* 0x000fe2000bf05070 */
[----:B--2---:R-:W0:Y:S01]  /*29d0*/  LDC.64 R200, c[0x0][0x390] ;  /* 0x0000e400ffc87b82 */ /* 0x004e220000000a00 */
        /* <DEDUP_REMOVED lines=34> */
.L_x_4410:
[C---:B------:R-:W-:Y:S01]  /*2c00*/  PRMT R198, R200.reuse, 0x7632, R198 ;  /* 0x00007632c8c67816 */ /* 0x040fe200000000c6 */
        /* <DEDUP_REMOVED lines=9> */
[C---:B------:R-:W-:Y:S01]  /*2ca0*/  PRMT R204, R203.reuse, 0x7632, R204 ;  /* 0x00007632cbcc7816 */ /* 0x040fe200000000cc */
[----:B------:R-:W-:Y:S01]  /*2cb0*/  IMAD.U32 R203, R203, 0x10000, RZ ;  /* 0x00010000cbcb7824 */ /* 0x000fe200078e00ff */
        /* <DEDUP_REMOVED lines=21> */
.L_x_4409:
[----:B------:R-:W-:-:S04]  /*2e10*/  UISETP.NE.U32.AND UP1, UPT, UR22, URZ, UPT ;  /* 0x000000ff1600728c */ /* 0x000fc8000bf25070 */
[----:B------:R-:W-:-:S09]  /*2e20*/  UISETP.NE.AND.EX UP1, UPT, UR23, URZ, UPT, UP1 ;  /* 0x000000ff1700728c */ /* 0x000fd2000bf25310 */
[----:B------:R-:W-:Y:S05]  /*2e30*/  BRA.U UP1, `(.L_x_4412) ;  /* 0x0000000101947547 */ /* 0x000fea000b800000 */
        /* <DEDUP_REMOVED lines=37> */
.L_x_4412:
        /* <DEDUP_REMOVED lines=8> */
[----:B------:R-:W-:Y:S01]  /*3110*/  PRMT R13, R192, 0x7632, R13 ;  /* 0x00007632c00d7816 */ /* 0x000fe2000000000d */
        /* <DEDUP_REMOVED lines=8> */
[----:B------:R-:W-:Y:S01]  /*31a0*/  FADD.FTZ R205, R205, R22 ;  /* 0x00000016cdcd7221 */ /* 0x000fe20000010000 */
[--C-:B------:R-:W-:Y:S01]  /*31b0*/  FADD.FTZ R196, R197, R18.reuse ;  /* 0x00000012c5c47221 */ /* 0x100fe20000010000 */
        /* <DEDUP_REMOVED lines=18> */
[----:B------:R-:W-:Y:S01]  /*32e0*/  PRMT R18, R188, 0x7632, R18 ;  /* 0x00007632bc127816 */ /* 0x000fe20000000012 */
[----:B------:R-:W-:Y:S01]  /*32f0*/  FADD.FTZ R202, R203, R22 ;  /* 0x00000016cbca7221 */ /* 0x000fe20000010000 */
[----:B------:R-:W-:-:S02]  /*3300*/  PRMT R24, R191, 0x7632, R24 ;  /* 0x00007632bf187816 */ /* 0x000fc40000000018 */
[----:B------:R-:W-:Y:S02]  /*3310*/  PRMT R22, R190, 0x7632, R22 ;  /* 0x00007632be167816 */ /* 0x000fe40000000016 */
        /* <DEDUP_REMOVED lines=15> */
.L_x_4411:
[----:B------:R-:W0:Y:S01]  /*3410*/  @UP0 LDCU.64 UR4, c[0x0][0x3a8] ;  /* 0x00007500ff0407ac */ /* 0x000e220008000a00 */
[----:B------:R-:W-:Y:S01]  /*3420*/  PLOP3.LUT P0, PT, PT, PT, UP0, 0x80, 0x8 ;  /* 0x000000000008781c */ /* 0x000fe20003f0f008 */
[----:B------:R-:W-:Y:S01]  /*3430*/  IMAD.MOV.U32 R200, RZ, RZ, 0x10 ;  /* 0x00000010ffc87424 */ /* 0x000fe200078e00ff */
[----:B------:R-:W-:-:S11]  /*3440*/  PLOP3.LUT P2, PT, PT, PT, UP0, 0x80, 0x8 ;  /* 0x000000000008781c */ /* 0x000fd60003f4f008 */
[C---:B0-----:R-:W-:Y:S01]  /*3450*/  @P0 IMAD.WIDE.U32 R200, R229.reuse, R200, UR4 ;  /* 0x00000004e5c80e25 */ /* 0x041fe2000f8e00c8 */
[----:B------:R-:W-:-:S04]  /*3460*/  IADD3 R229, PT, PT, R229, 0x80, RZ ;  /* 0x00000080e5e57810 */ /* 0x000fc80007ffe0ff */
[----:B------:R0:W-:Y:S03]  /*3470*/  @P2 STG.E.128 desc[UR8][R200.64], R196 ;  /* 0x000000c4c8002986 */ /* 0x0001e6000c101d08 */
.L_x_4408:
[----:B------:R-:W-:Y:S05]  /*3480*/  BSYNC.RECONVERGENT B0 ;  /* 0x0000000000007941 */ /* 0x000fea0003800200 */
.L_x_4407:
[----:B------:R-:W-:Y:S01]  /*3490*/  ISETP.GE.U32.AND P2, PT, R4, 0x180, PT ;  /* 0x000001800400780c */ /* 0x000fe20003f46070 */
[----:B------:R-:W-:-:S12]  /*34a0*/  BSSY.RECONVERGENT B0, `(.L_x_4413) ;  /* 0x00000ae000007945 */ /* 0x000fd80003800200 */
[----:B------:R-:W-:Y:S05]  /*34b0*/  @!P2 BRA `(.L_x_4414) ;  /* 0x0000000800b0a947 */ /* 0x000fea0003800000 */
[----:B------:R-:W-:Y:S01]  /*34c0*/  ISETP.NE.U32.AND P0, PT, RZ, UR20, PT ;  /* 0x00000014ff007c0c */ /* 0x000fe2000bf05070 */
[----:B0-2---:R-:W0:Y:S01]  /*34d0*/  LDC.64 R200, c[0x0][0x390] ;  /* 0x0000e400ffc87b82 */ /* 0x005e220000000a00 */
        /* <DEDUP_REMOVED lines=34> */
.L_x_4416:
        /* <DEDUP_REMOVED lines=33> */
.L_x_4415:
[----:B------:R-:W-:-:S04]  /*3910*/  UISETP.NE.U32.AND UP1, UPT, UR22, URZ, UPT ;  /* 0x000000ff1600728c */ /* 0x000fc8000bf25070 */
[----:B------:R-:W-:-:S09]  /*3920*/  UISETP.NE.AND.EX UP1, UPT, UR23, URZ, UPT, UP1 ;  /* 0x000000ff1700728c */ /* 0x000fd2000bf25310 */
[----:B------:R-:W-:Y:S05]  /*3930*/  BRA.U UP1, `(.L_x_4418) ;  /* 0x0000000101947547 */ /* 0x000fea000b800000 */
[----:B-----5:R-:W-:Y:S01]  /*3940*/  SHF.L.U32 R23, R201, 0x10, RZ ;  /* 0x00000010c9177819 */ /* 0x020fe200000006ff */
[----:B------:R-:W-:Y:S01]  /*3950*/  IMAD.U32 R11, R200, 0x10000, RZ ;  /* 0x00010000c80b7824 */ /* 0x000fe200078e00ff */
[----:B------:R-:W-:Y:S01]  /*3960*/  SHF.L.U32 R196, R193, 0x10, RZ ;  /* 0x00000010c1c47819 */ /* 0x000fe200000006ff */
[----:B------:R-:W-:Y:S01]  /*3970*/  IMAD.U32 R26, R192, 0x10000, RZ ;  /* 0x00010000c01a7824 */ /* 0x000fe200078e00ff */
[C---:B------:R-:W-:Y:S02]  /*3980*/  PRMT R204, R202.reuse, 0x7632, R204 ;  /* 0x00007632cacc7816 */ /* 0x040fe400000000cc */
[----:B------:R-:W-:Y:S01]  /*3990*/  SHF.L.U32 R202, R202, 0x10, RZ ;  /* 0x00000010caca7819 */ /* 0x000fe200000006ff */
[----:B------:R-:W-:Y:S01]  /*39a0*/  FADD.FTZ R11, R26, R11 ;  /* 0x0000000b1a0b7221 */ /* 0x000fe20000010000 */
[----:B------:R-:W-:Y:S01]  /*39b0*/  SHF.L.U32 R213, R194, 0x10, RZ ;  /* 0x00000010c2d57819 */ /* 0x000fe200000006ff */
[----:B------:R-:W-:Y:S01]  /*39c0*/  FADD.FTZ R23, R196, R23 ;  /* 0x00000017c4177221 */ /* 0x000fe20000010000 */
[----:B------:R-:W-:-:S02]  /*39d0*/  PRMT R199, R200, 0x7632, R199 ;  /* 0x00007632c8c77816 */ /* 0x000fc400000000c7 */
[----:B------:R-:W-:Y:S01]  /*39e0*/  PRMT R200, R201, 0x7632, R200 ;  /* 0x00007632c9c87816 */ /* 0x000fe200000000c8 */
[----:B------:R-:W-:Y:S01]  /*39f0*/  FADD.FTZ R213, R213, R202 ;  /* 0x000000cad5d57221 */ /* 0x000fe20000010000 */
[C---:B------:R-:W-:Y:S01]  /*3a00*/  PRMT R205, R203.reuse, 0x7632, R205 ;  /* 0x00007632cbcd7816 */ /* 0x040fe200000000cd */
[----:B------:R-:W-:Y:S01]  /*3a10*/  IMAD.U32 R203, R203, 0x10000, RZ ;  /* 0x00010000cbcb7824 */ /* 0x000fe200078e00ff */
[----:B------:R-:W-:Y:S01]  /*3a20*/  PRMT R26, R192, 0x7632, R26 ;  /* 0x00007632c01a7816 */ /* 0x000fe2000000001a */
[----:B------:R-:W-:Y:S01]  /*3a30*/  IMAD.U32 R201, R200, 0x10000, RZ ;  /* 0x00010000c8c97824 */ /* 0x000fe200078e00ff */
[----:B------:R-:W-:Y:S02]  /*3a40*/  PRMT R196, R193, 0x7632, R196 ;  /* 0x00007632c1c47816 */ /* 0x000fe400000000c4 */
[----:B------:R-:W-:Y:S01]  /*3a50*/  PRMT R197, R194, 0x7632, R197 ;  /* 0x00007632c2c57816 */ /* 0x000fe200000000c5 */
[----:B------:R-:W-:Y:S01]  /*3a60*/  IMAD.U32 R26, R26, 0x10000, RZ ;  /* 0x000100001a1a7824 */ /* 0x000fe200078e00ff */
        /* <DEDUP_REMOVED lines=8> */
[----:B------:R-:W-:Y:S02]  /*3af0*/  SHF.L.U32 R197, R197, 0x10, RZ ;  /* 0x00000010c5c57819 */ /* 0x000fe400000006ff */
        /* <DEDUP_REMOVED lines=9> */
.L_x_4418:
[----:B-----5:R-:W-:Y:S01]  /*3b90*/  PRMT R23, R200, 0x7632, R23 ;  /* 0x00007632c8177816 */ /* 0x020fe20000000017 */
[----:B------:R-:W-:Y:S01]  /*3ba0*/  IMAD.U32 R11, R192, 0x10000, RZ ;  /* 0x00010000c00b7824 */ /* 0x000fe200078e00ff */
[----:B------:R-:W-:Y:S01]  /*3bb0*/  SHF.L.U32 R200, R200, 0x10, RZ ;  /* 0x00000010c8c87819 */ /* 0x000fe200000006ff */
[----:B------:R-:W-:Y:S01]  /*3bc0*/  IMAD.U32 R197, R188, 0x10000, RZ ;  /* 0x00010000bcc57824 */ /* 0x000fe200078e00ff */
[----:B------:R-:W-:Y:S01]  /*3bd0*/  SHF.L.U32 R196, R23, 0x10, RZ ;  /* 0x0000001017c47819 */ /* 0x000fe200000006ff */
[----:B------:R-:W-:Y:S01]  /*3be0*/  IMAD.U32 R206, R195, 0x10000, RZ ;  /* 0x00010000c3ce7824 */ /* 0x000fe200078e00ff */
[----:B------:R-:W-:Y:S01]  /*3bf0*/  PRMT R26, R201, 0x7632, R26 ;  /* 0x00007632c91a7816 */ /* 0x000fe2000000001a */
[----:B------:R-:W-:Y:S01]  /*3c00*/  FADD.FTZ R200, R11, R200 ;  /* 0x000000c80bc87221 */ /* 0x000fe20000010000 */
[----:B------:R-:W-:Y:S02]  /*3c10*/  PRMT R11, R192, 0x7632, R11 ;  /* 0x00007632c00b7816 */ /* 0x000fe4000000000b */
[----:B------:R-:W-:-:S02]  /*3c20*/  SHF.L.U32 R201, R201, 0x10, RZ ;  /* 0x00000010c9c97819 */ /* 0x000fc400000006ff */
[----:B------:R-:W-:Y:S01]  /*3c30*/  SHF.L.U32 R23, R11, 0x10, RZ ;  /* 0x000000100b177819 */ /* 0x000fe200000006ff */
[----:B------:R-:W-:Y:S01]  /*3c40*/  FADD.FTZ R11, R197, R200 ;  /* 0x000000c8c50b7221 */ /* 0x000fe20000010000 */
[----:B------:R-:W-:Y:S01]  /*3c50*/  SHF.L.U32 R198, R193, 0x10, RZ ;  /* 0x00000010c1c67819 */ /* 0x000fe200000006ff */
[----:B------:R-:W-:Y:S01]  /*3c60*/  IMAD.U32 R200, R189, 0x10000, RZ ;  /* 0x00010000bdc87824 */ /* 0x000fe200078e00ff */
[----:B------:R-:W-:Y:S01]  /*3c70*/  PRMT R204, R202, 0x7632, R204 ;  /* 0x00007632cacc7816 */ /* 0x000fe200000000cc */
[----:B------:R-:W-:Y:S01]  /*3c80*/  FADD.FTZ R196, R196, R23 ;  /* 0x00000017c4c47221 */ /* 0x000fe20000010000 */
[----:B------:R-:W-:Y:S01]  /*3c90*/  SHF.L.U32 R202, R202, 0x10, RZ ;  /* 0x00000010caca7819 */ /* 0x000fe200000006ff */
[----:B------:R-:W-:Y:S01]  /*3ca0*/  FADD.FTZ R201, R198, R201 ;  /* 0x000000c9c6c97221 */ /* 0x000fe20000010000 */
[----:B------:R-:W-:Y:S02]  /*3cb0*/  SHF.L.U32 R199, R194, 0x10, RZ ;  /* 0x00000010c2c77819 */ /* 0x000fe400000006ff */
[----:B------:R-:W-:-:S02]  /*3cc0*/  PRMT R23, R193, 0x7632, R23 ;  /* 0x00007632c1177816 */ /* 0x000fc40000000017 */
[----:B------:R-:W-:Y:S01]  /*3cd0*/  PRMT R205, R203, 0x7632, R205 ;  /* 0x00007632cbcd7816 */ /* 0x000fe200000000cd */
[----:B------:R-:W-:Y:S01]  /*3ce0*/  FADD.FTZ R202, R199, R202 ;  /* 0x000000cac7ca7221 */ /* 0x000fe20000010000 */
[----:B------:R-:W-:Y:S02]  /*3cf0*/  PRMT R197, R194, 0x7632, R197 ;  /* 0x00007632c2c57816 */ /* 0x000fe400000000c5 */
        /* <DEDUP_REMOVED lines=11> */
[----:B------:R-:W-:Y:S01]  /*3db0*/  PRMT R199, R191, 0x7632, R199 ;  /* 0x00007632bfc77816 */ /* 0x000fe200000000c7 */
[----:B------:R-:W-:Y:S01]  /*3dc0*/  FADD.FTZ R212, R205, R198 ;  /* 0x000000c6cdd47221 */ /* 0x000fe20000010000 */
[----:B------:R-:W-:Y:S01]  /*3dd0*/  PRMT R26, R188, 0x7632, R26 ;  /* 0x00007632bc1a7816 */ /* 0x000fe2000000001a */
[----:B------:R-:W-:Y:S01]  /*3de0*/  FADD.FTZ R206, R206, R203 ;  /* 0x000000cbcece7221 */ /* 0x000fe20000010000 */
[C---:B------:R-:W-:Y:S01]  /*3df0*/  PRMT R198, R190.reuse, 0x7632, R198 ;  /* 0x00007632bec67816 */ /* 0x040fe200000000c6 */
[----:B------:R-:W-:Y:S01]  /*3e00*/  IMAD.U32 R203, R199, 0x10000, RZ ;  /* 0x00010000c7cb7824 */ /* 0x000fe200078e00ff */
[----:B------:R-:W-:Y:S02]  /*3e10*/  PRMT R197, R189, 0x7632, R197 ;  /* 0x00007632bdc57816 */ /* 0x000fe400000000c5 */
[----:B------:R-:W-:Y:S01]  /*3e20*/  SHF.L.U32 R213, R190, 0x10, RZ ;  /* 0x00000010bed57819 */ /* 0x000fe200000006ff */
[----:B------:R-:W-:Y:S01]  /*3e30*/  FADD.FTZ R212, R212, R203 ;  /* 0x000000cbd4d47221 */ /* 0x000fe20000010000 */
[----:B------:R-:W-:-:S02]  /*3e40*/  SHF.L.U32 R223, R191, 0x10, RZ ;  /* 0x00000010bfdf7819 */ /* 0x000fc400000006ff */
[----:B------:R-:W-:Y:S01]  /*3e50*/  SHF.L.U32 R201, R198, 0x10, RZ ;  /* 0x00000010c6c97819 */ /* 0x000fe200000006ff */
[----:B------:R-:W-:Y:S01]  /*3e60*/  FADD.FTZ R213, R213, R202 ;  /* 0x000000cad5d57221 */ /* 0x000fe20000010000 */
[----:B------:R-:W-:Y:S01]  /*3e70*/  SHF.L.U32 R199, R197, 0x10, RZ ;  /* 0x00000010c5c77819 */ /* 0x000fe200000006ff */
[----:B------:R-:W-:Y:S02]  /*3e80*/  IMAD.U32 R197, R26, 0x10000, RZ ;  /* 0x000100001ac57824 */ /* 0x000fe400078e00ff */
        /* <DEDUP_REMOVED lines=8> */
.L_x_4417:
[----:B------:R-:W0:Y:S01]  /*3f10*/  @UP0 LDCU.64 UR4, c[0x0][0x3a8] ;  /* 0x00007500ff0407ac */ /* 0x000e220008000a00 */
[----:B------:R-:W-:Y:S01]  /*3f20*/  PLOP3.LUT P0, PT, PT, PT, UP0, 0x80, 0x8 ;  /* 0x000000000008781c */ /* 0x000fe20003f0f008 */
[----:B------:R-:W-:Y:S01]  /*3f30*/  HFMA2 R200, -RZ, RZ, 0, 9.5367431640625e-07 ;  /* 0x00000010ffc87431 */ /* 0x000fe200000001ff */
[----:B------:R-:W-:-:S11]  /*3f40*/  PLOP3.LUT P3, PT, PT, PT, UP0, 0x80, 0x8 ;  /* 0x000000000008781c */ /* 0x000fd60003f6f008 */
[C---:B0-----:R-:W-:Y:S01]  /*3f50*/  @P0 IMAD.WIDE.U32 R200, R229.reuse, R200, UR4 ;  /* 0x00000004e5c80e25 */ /* 0x041fe2000f8e00c8 */
[----:B------:R-:W-:-:S04]  /*3f60*/  IADD3 R229, PT, PT, R229, 0x80, RZ ;  /* 0x00000080e5e57810 */ /* 0x000fc80007ffe0ff */
[----:B------:R1:W-:Y:S03]  /*3f70*/  @P3 STG.E.128 desc[UR8][R200.64], R196 ;  /* 0x000000c4c8003986 */ /* 0x0003e6000c101d08 */
.L_x_4414:
[----:B------:R-:W-:Y:S05]  /*3f80*/  BSYNC.RECONVERGENT B0 ;  /* 0x0000000000007941 */ /* 0x000fea0003800200 */
.L_x_4413:
        /* <DEDUP_REMOVED lines=26> */
[----:B------:R-:W-:Y:S01]  /*4130*/  PRMT R218, R202, 0x7632, R218 ;  /* 0x00007632cada7816 */ /* 0x000fe200000000da */
        /* <DEDUP_REMOVED lines=12> */
.L_x_4422:
[----:B------:R-:W-:Y:S01]  /*4200*/  SHF.L.U32 R9, R200, 0x10, RZ ;  /* 0x00000010c8097819 */ /* 0x000fe200000006ff */
[----:B------:R-:W-:Y:S01]  /*4210*/  IMAD.U32 R21, R201, 0x10000, RZ ;  /* 0x00010000c9157824 */ /* 0x000fe200078e00ff */
        /* <DEDUP_REMOVED lines=8> */
[----:B------:R-:W-:-:S02]  /*42a0*/  PRMT R201, R203, 0x7632, R201 ;  /* 0x00007632cbc97816 */ /* 0x000fc400000000c9 */
[----:B------:R-:W-:Y:S01]  /*42b0*/  SHF.L.U32 R202, R202, 0x10, RZ ;  /* 0x00000010caca7819 */ /* 0x000fe200000006ff */
[----:B------:R-:W-:Y:S01]  /*42c0*/  IMAD.U32 R218, R199, 0x10000, RZ ;  /* 0x00010000c7da7824 */ /* 0x000fe200078e00ff */
[----:B------:R-:W-:Y:S01]  /*42d0*/  SHF.L.U32 R215, R190, 0x10, RZ ;  /* 0x00000010bed77819 */ /* 0x000fe200000006ff */
[----:B------:R-:W-:Y:S01]  /*42e0*/  FADD.FTZ R21, R200, R21 ;  /* 0x00000015c8157221 */ /* 0x000fe20000010000 */
[----:B------:R-:W-:Y:S02]  /*42f0*/  SHF.L.U32 R203, R203, 0x10, RZ ;  /* 0x00000010cbcb7819 */ /* 0x000fe400000006ff */
[----:B------:R-:W-:Y:S01]  /*4300*/  SHF.L.U32 R206, R206, 0x10, RZ ;  /* 0x00000010cece7819 */ /* 0x000fe200000006ff */
[----:B------:R-:W-:Y:S01]  /*4310*/  FADD.FTZ R215, R215, R202 ;  /* 0x000000cad7d77221 */ /* 0x000fe20000010000 */
[----:B------:R-:W-:Y:S02]  /*4320*/  SHF.L.U32 R205, R205, 0x10, RZ ;  /* 0x00000010cdcd7819 */ /* 0x000fe400000006ff */
[----:B------:R-:W-:-:S02]  /*4330*/  SHF.L.U32 R198, R191, 0x10, RZ ;  /* 0x00000010bfc67819 */ /* 0x000fc400000006ff */
[----:B------:R-:W-:Y:S01]  /*4340*/  SHF.L.U32 R201, R201, 0x10, RZ ;  /* 0x00000010c9c97819 */ /* 0x000fe200000006ff */
[----:B------:R-:W-:Y:S01]  /*4350*/  FADD.FTZ R218, R218, R205 ;  /* 0x000000cddada7221 */ /* 0x000fe20000010000 */
[----:B------:R-:W-:Y:S01]  /*4360*/  SHF.L.U32 R197, R197, 0x10, RZ ;  /* 0x00000010c5c57819 */ /* 0x000fe200000006ff */
[----:B------:R-:W-:Y:S01]  /*4370*/  FADD.FTZ R225, R198, R203 ;  /* 0x000000cbc6e17221 */ /* 0x000fe20000010000 */
        /* <DEDUP_REMOVED lines=9> */
.L_x_4421:
        /* <DEDUP_REMOVED lines=40> */
.L_x_4424:
        /* <DEDUP_REMOVED lines=56> */
.L_x_4423:
[----:B------:R-:W0:Y:S01]  /*4a10*/  @UP0 LDCU.64 UR4, c[0x0][0x3a8] ;  /* 0x00007500ff0407ac */ /* 0x000e220008000a00 */
[----:B------:R-:W-:Y:S02]  /*4a20*/  PLOP3.LUT P0, PT, PT, PT, UP0, 0x80, 0x8 ;  /* 0x000000000008781c */ /* 0x000fe40003f0f008 */
[----:B------:R-:W-:Y:S02]  /*4a30*/  PLOP3.LUT P4, PT, PT, PT, UP0, 0x80, 0x8 ;  /* 0x000000000008781c */ /* 0x000fe40003f8f008 */
[----:B------:R-:W-:-:S09]  /*4a40*/  MOV R200, 0x10 ;  /* 0x0000001000c87802 */ /* 0x000fd20000000f00 */
[C---:B0-----:R-:W-:Y:S01]  /*4a50*/  @P0 IMAD.WIDE.U32 R200, R229.reuse, R200, UR4 ;  /* 0x00000004e5c80e25 */ /* 0x041fe2000f8e00c8 */
[----:B------:R-:W-:-:S04]  /*4a60*/  IADD3 R229, PT, PT, R229, 0x80, RZ ;  /* 0x00000080e5e57810 */ /* 0x000fc80007ffe0ff */
[----:B------:R4:W-:Y:S03]  /*4a70*/  @P4 STG.E.128 desc[UR8][R200.64], R196 ;  /* 0x000000c4c8004986 */ /* 0x0009e6000c101d08 */
.L_x_4420:
[----:B------:R-:W-:Y:S05]  /*4a80*/  BSYNC.RECONVERGENT B0 ;  /* 0x0000000000007941 */ /* 0x000fea0003800200 */
.L_x_4419:
[----:B------:R-:W-:Y:S01]  /*4a90*/  ISETP.GE.U32.AND P4, PT, R4, 0x280, PT ;  /* 0x000002800400780c */ /* 0x000fe20003f86070 */
[----:B------:R-:W-:-:S12]  /*4aa0*/  BSSY.RECONVERGENT B0, `(.L_x_4425) ;  /* 0x00000ad000007945 */ /* 0x000fd80003800200 */
[----:B------:R-:W-:Y:S05]  /*4ab0*/  @!P4 BRA `(.L_x_4426) ;  /* 0x0000000800acc947 */ /* 0x000fea0003800000 */
[----:B------:R-:W-:Y:S01]  /*4ac0*/  ISETP.NE.U32.AND P5, PT, RZ, UR20, PT ;  /* 0x00000014ff007c0c */ /* 0x000fe2000bfa5070 */
[----:B012-4-:R-:W0:Y:S01]  /*4ad0*/  LDC.64 R200, c[0x0][0x390] ;  /* 0x0000e400ffc87b82 */ /* 0x017e220000000a00 */
        /* <DEDUP_REMOVED lines=34> */
.L_x_4428:
        /* <DEDUP_REMOVED lines=33> */
.L_x_4427:
        /* <DEDUP_REMOVED lines=40> */
.L_x_4430:
        /* <DEDUP_REMOVED lines=56> */
.L_x_4429:
[----:B------:R-:W0:Y:S01]  /*5510*/  @UP0 LDCU.64 UR4, c[0x0][0x3a8] ;  /* 0x00007500ff0407ac */ /* 0x000e220008000a00 */
[----:B------:R-:W-:Y:S01]  /*5520*/  PLOP3.LUT P0, PT, PT, PT, UP0, 0x80, 0x8 ;  /* 0x000000000008781c */ /* 0x000fe20003f0f008 */
[----:B------:R-:W-:Y:S01]  /*5530*/  HFMA2 R200, -RZ, RZ, 0, 9.5367431640625e-07 ;  /* 0x00000010ffc87431 */ /* 0x000fe200000001ff */
[----:B------:R-:W-:-:S11]  /*5540*/  PLOP3.LUT P5, PT, PT, PT, UP0, 0x80, 0x8 ;  /* 0x000000000008781c */ /* 0x000fd60003faf008 */
[----:B0-----:R-:W-:-:S05]  /*5550*/  @P0 IMAD.WIDE.U32 R200, R229, R200, UR4 ;  /* 0x00000004e5c80e25 */ /* 0x001fca000f8e00c8 */
[----:B------:R0:W-:Y:S02]  /*5560*/  @P5 STG.E.128 desc[UR8][R200.64], R196 ;  /* 0x000000c4c8005986 */ /* 0x0001e4000c101d08 */
.L_x_4426:
[----:B------:R-:W-:Y:S05]  /*5570*/  BSYNC.RECONVERGENT B0 ;  /* 0x0000000000007941 */ /* 0x000fea0003800200 */
.L_x_4425:
[----:B012-4-:R-:W-:Y:S01]  /*5580*/  FADD.FTZ R201, RZ, R15 ;  /* 0x0000000fffc97221 */ /* 0x017fe20000010000 */
        /* <DEDUP_REMOVED lines=62> */
[----:B---3--:R-:W-:-:S04]  /*5970*/  FMUL.FTZ R200, R2, R201 ;  /* 0x000000c902c87220 */ /* 0x008fc80000410000 */
        /* <DEDUP_REMOVED lines=16> */
[----:B------:R-:W-:-:S04]  /*5a80*/  FFMA.FTZ R201, R204, R204, R201 ;  /* 0x000000ccccc97223 */ /* 0x000fc800000100c9 */
        /* <DEDUP_REMOVED lines=69> */
[----:B0-----:R-:W-:-:S07]  /*5ee0*/  FADD.FTZ R202, R201, R202 ;  /* 0x000000cac9ca7221 */ /* 0x001fce0000010000 */
[----:B------:R-:W-:Y:S01]  /*5ef0*/  @!P5 SHF.R.U32.HI R201, RZ, 0x2, R6 ;  /* 0x00000002ffc9d819 */ /* 0x000fe20000011606 */
[----:B------:R-:W0:Y:S03]  /*5f00*/  SHFL.BFLY PT, R203, R202, 0x2, 0x1f ;  /* 0x0c401f00cacb7f89 */ /* 0x000e2600000e0000 */
[----:B------:R-:W-:Y:S01]  /*5f10*/  @!P5 LOP3.LUT R207, R201, 0x18, RZ, 0xc0, !PT ;  /* 0x00000018c9cfd812 */ /* 0x000fe200078ec0ff */
[----:B0-----:R-:W-:-:S05]  /*5f20*/  FADD.FTZ R203, R202, R203 ;  /* 0x000000cbcacb7221 */ /* 0x001fca0000010000 */
[----:B------:R-:W0:Y:S02]  /*5f30*/  SHFL.BFLY PT, R204, R203, 0x4, 0x1f ;  /* 0x0c801f00cbcc7f89 */ /* 0x000e2400000e0000 */
[----:B0-----:R-:W-:Y:S01]  /*5f40*/  FADD.FTZ R204, R203, R204 ;  /* 0x000000cccbcc7221 */ /* 0x001fe20000010000 */
[----:B------:R-:W-:-:S04]  /*5f50*/  CS2R R202, SRZ ;  /* 0x0000000000ca7805 */ /* 0x000fc8000001ff00 */
[----:B------:R-:W0:Y:S02]  /*5f60*/  SHFL.BFLY PT, R205, R204, 0x8, 0x1f ;  /* 0x0d001f00cccd7f89 */ /* 0x000e2400000e0000 */
[----:B0-----:R-:W-:Y:S01]  /*5f70*/  FADD.FTZ R205, R204, R205 ;  /* 0x000000cdcccd7221 */ /* 0x001fe20000010000 */
[----:B------:R-:W-:-:S04]  /*5f80*/  MOV R204, RZ ;  /* 0x000000ff00cc7202 */ /* 0x000fc80000000f00 */
[----:B------:R-:W0:Y:S02]  /*5f90*/  SHFL.BFLY PT, R206, R205, 0x10, 0x1f ;  /* 0x0e001f00cdce7f89 */ /* 0x000e2400000e0000 */
[----:B0-----:R-:W-:-:S05]  /*5fa0*/  FADD.FTZ R201, R205, R206 ;  /* 0x000000cecdc97221 */ /* 0x001fca0000010000 */
[----:B------:R-:W-:Y:S01]  /*5fb0*/  @!P5 STS.64 [R207+UR4], R200 ;  /* 0x000000c8cf00d988 */ /* 0x000fe20008000a04 */
[----:B------:R-:W-:Y:S01]  /*5fc0*/  BAR.SYNC.DEFER_BLOCKING 0x0 ;  /* 0x0000000000007b1d */ /* 0x000fe20000010000 */
[----:B------:R-:W-:-:S13]  /*5fd0*/  ISETP.GT.U32.AND P5, PT, R3, 0x3, PT ;  /* 0x000000030300780c */ /* 0x000fda0003fa4070 */
[----:B------:R-:W-:Y:S01]  /*5fe0*/  @!P5 LEA R205, R3, UR4, 0x3 ;  /* 0x0000000403cddc11 */ /* 0x000fe2000f8e18ff */
[----:B------:R-:W-:-:S05]  /*5ff0*/  @!P5 IMAD.MOV.U32 R204, RZ, RZ, R0 ;  /* 0x000000ffffccd224 */ /* 0x000fca00078e0000 */
[----:B------:R-:W0:Y:S04]  /*6000*/  SHFL.DOWN PT, R229, R204, 0x2, 0x1f ;  /* 0x08401f00cce57f89 */ /* 0x000e2800000e0000 */
[----:B------:R1:W2:Y:S01]  /*6010*/  @!P5 LDS.64 R202, [R205] ;  /* 0x00000000cdcad984 */ /* 0x0002a20000000a00 */
[----:B------:R-:W-:Y:S02]  /*6020*/  ISETP.NE.AND P5, PT, R6, RZ, PT ;  /* 0x000000ff0600720c */ /* 0x000fe40003fa5270 */
[-C--:B-1----:R-:W-:Y:S02]  /*6030*/  I2FP.F32.S32 R205, R204.reuse ;  /* 0x000000cc00cd7245 */ /* 0x082fe40000201400 */
[----:B0-----:R-:W-:Y:S02]  /*6040*/  IADD3 R201, PT, PT, R229, R204, RZ ;  /* 0x000000cce5c97210 */ /* 0x001fe40007ffe0ff */
[----:B------:R-:W-:-:S02]  /*6050*/  I2FP.F32.S32 R230, R229 ;  /* 0x000000e500e67245 */ /* 0x000fc40000201400 */
[----:B------:R-:W-:Y:S01]  /*6060*/  I2FP.F32.S32 R206, R201 ;  /* 0x000000c900ce7245 */ /* 0x000fe20000201400 */
[----:B------:R-:W-:Y:S03]  /*6070*/  SHFL.DOWN PT, R234, R201, 0x1, 0x1f ;  /* 0x08201f00c9ea7f89 */ /* 0x000fe600000e0000 */
[----:B------:R-:W0:Y:S01]  /*6080*/  MUFU.RCP R207, R206 ;  /* 0x000000ce00cf7308 */ /* 0x000e220000001000 */
[----:B--2---:R-:W1:Y:S04]  /*6090*/  SHFL.DOWN PT, R231, R202, 0x2, 0x1f ;  /* 0x08401f00cae77f89 */ /* 0x004e6800000e0000 */
[----:B------:R-:W2:Y:S01]  /*60a0*/  SHFL.DOWN PT, R200, R203, 0x2, 0x1f ;  /* 0x08401f00cbc87f89 */ /* 0x000ea200000e0000 */
[C---:B-1----:R-:W-:Y:S01]  /*60b0*/  FMUL.FTZ R232, R231.reuse, R230 ;  /* 0x000000e6e7e87220 */ /* 0x042fe20000410000 */
[----:B------:R-:W-:-:S03]  /*60c0*/  FADD.FTZ R231, -R231, R202 ;  /* 0x000000cae7e77221 */ /* 0x000fc60000010100 */
[----:B------:R-:W-:Y:S01]  /*60d0*/  FFMA.FTZ R232, R205, R202, R232 ;  /* 0x000000cacde87223 */ /* 0x000fe200000100e8 */
[----:B------:R-:W-:Y:S01]  /*60e0*/  FMUL.FTZ R231, R231, R231 ;  /* 0x000000e7e7e77220 */ /* 0x000fe20000410000 */
[----:B--2---:R-:W-:Y:S01]  /*60f0*/  FADD.FTZ R200, R200, R203 ;  /* 0x000000cbc8c87221 */ /* 0x004fe20000010000 */
[----:B------:R-:W-:Y:S01]  /*6100*/  IADD3 R203, PT, PT, R201, R234, RZ ;  /* 0x000000eac9cb7210 */ /* 0x000fe20007ffe0ff */
[----:B0-----:R-:W-:Y:S01]  /*6110*/  FMUL.FTZ R229, R207, R232 ;  /* 0x000000e8cfe57220 */ /* 0x001fe20000410000 */
[----:B------:R-:W-:Y:S01]  /*6120*/  FMUL.FTZ R231, R231, R205 ;  /* 0x000000cde7e77220 */ /* 0x000fe20000410000 */
[----:B------:R-:W-:Y:S02]  /*6130*/  I2FP.F32.S32 R234, R234 ;  /* 0x000000ea00ea7245 */ /* 0x000fe40000201400 */
[----:B------:R-:W-:Y:S01]  /*6140*/  I2FP.F32.S32 R203, R203 ;  /* 0x000000cb00cb7245 */ /* 0x000fe20000201400 */
[----:B------:R-:W0:Y:S01]  /*6150*/  SHFL.DOWN PT, R202, R229, 0x1, 0x1f ;  /* 0x08201f00e5ca7f89 */ /* 0x000e2200000e0000 */
[----:B------:R-:W-:-:S04]  /*6160*/  FMUL.FTZ R231, R231, R230 ;  /* 0x000000e6e7e77220 */ /* 0x000fc80000410000 */
[----:B------:R-:W-:Y:S01]  /*6170*/  FFMA.FTZ R200, R207, R231, R200 ;  /* 0x000000e7cfc87223 */ /* 0x000fe200000100c8 */
[----:B------:R-:W1:Y:S04]  /*6180*/  MUFU.RCP R203, R203 ;  /* 0x000000cb00cb7308 */ /* 0x000e680000001000 */
[----:B------:R-:W2:Y:S01]  /*6190*/  SHFL.DOWN PT, R201, R200, 0x1, 0x1f ;  /* 0x08201f00c8c97f89 */ /* 0x000ea200000e0000 */
[----:B0-----:R-:W-:Y:S01]  /*61a0*/  FADD.FTZ R204, R229, -R202 ;  /* 0x800000cae5cc7221 */ /* 0x001fe20000010000 */
[----:B------:R-:W-:-:S03]  /*61b0*/  FMUL.FTZ R207, R202, R234 ;  /* 0x000000eacacf7220 */ /* 0x000fc60000410000 */
[----:B------:R-:W-:Y:S01]  /*61c0*/  FMUL.FTZ R205, R204, R204 ;  /* 0x000000cccccd7220 */ /* 0x000fe20000410000 */
[C---:B------:R-:W-:Y:S02]  /*61d0*/  FFMA.FTZ R202, R206.reuse, R229, R207 ;  /* 0x000000e5ceca7223 */ /* 0x040fe400000100cf */
[----:B------:R-:W0:Y:S01]  /*61e0*/  LDC R229, c[0x0][0x448] ;  /* 0x00011200ffe57b82 */ /* 0x000e220000000800 */
[----:B------:R-:W-:Y:S01]  /*61f0*/  FMUL.FTZ R205, R206, R205 ;  /* 0x000000cdcecd7220 */ /* 0x000fe20000410000 */
[----:B-1----:R-:W-:Y:S01]  /*6200*/  FMUL.FTZ R204, R203, R202 ;  /* 0x000000cacbcc7220 */ /* 0x002fe20000410000 */
[----:B--2---:R-:W-:Y:S02]  /*6210*/  FADD.FTZ R202, R200, R201 ;  /* 0x000000c9c8ca7221 */ /* 0x004fe40000010000 */
[----:B------:R-:W-:Y:S02]  /*6220*/  FMUL.FTZ R205, R205, R234 ;  /* 0x000000eacdcd7220 */ /* 0x000fe40000410000 */
[----:B------:R-:W1:Y:S01]  /*6230*/  SHFL.IDX PT, R231, R204, RZ, 0x1f ;  /* 0x00001fffcce77589 */ /* 0x000e6200000e0000 */
[----:B------:R-:W2:Y:S01]  /*6240*/  @!P5 LDC.64 R200, c[0x0][0x3c8] ;  /* 0x0000f200ffc8db82 */ /* 0x000ea20000000a00 */
[----:B------:R-:W-:-:S05]  /*6250*/  FFMA.FTZ R205, R203, R205, R202 ;  /* 0x000000cdcbcd7223 */ /* 0x000fca00000100ca */
[----:B------:R-:W0:Y:S02]  /*6260*/  SHFL.IDX PT, R230, R205, RZ, 0x1f ;  /* 0x00001fffcde67589 */ /* 0x000e2400000e0000 */
[----:B------:R-:W3:Y:S01]  /*6270*/  @!P5 LDC.64 R202, c[0x0][0x3c0] ;  /* 0x0000f000ffcadb82 */ /* 0x000ee20000000a00 */
[----:B-1----:R-:W-:-:S05]  /*6280*/  FMUL.FTZ R206, R231, R231 ;  /* 0x000000e7e7ce7220 */ /* 0x002fca0000410000 */
[----:B------:R-:W-:Y:S01]  /*6290*/  FSEL R207, R206, RZ, P6 ;  /* 0x000000ffcecf7208 */ /* 0x000fe20003000000 */
[----:B0-----:R-:W-:Y:S01]  /*62a0*/  FFMA.FTZ R206, R230, UR11, R229 ;  /* 0x0000000be6ce7c23 */ /* 0x001fe200080100e5 */
[----:B------:R-:W-:-:S03]  /*62b0*/  MOV R229, UR6 ;  /* 0x0000000600e57c02 */ /* 0x000fc60008000f00 */
[----:B------:R-:W-:Y:S01]  /*62c0*/  FADD.FTZ R206, R206, R207 ;  /* 0x000000cfcece7221 */ /* 0x000fe20000010000 */
[----:B------:R-:W-:Y:S02]  /*62d0*/  IMAD.U32 R207, RZ, RZ, UR6 ;  /* 0x00000006ffcf7e24 */ /* 0x000fe4000f8e00ff */
[----:B--2---:R-:W-:Y:S01]  /*62e0*/  @!P5 IMAD.WIDE R200, R229, 0x4, R200 ;  /* 0x00000004e5c8d825 */ /* 0x004fe200078e02c8 */
[----:B------:R-:W0:Y:S01]  /*62f0*/  MUFU.RSQ R230, R206 ;  /* 0x000000ce00e67308 */ /* 0x000e220000001400 */
[----:B------:R-:W-:Y:S02]  /*6300*/  FSEL R229, R231, RZ, !P6 ;  /* 0x000000ffe7e57208 */ /* 0x000fe40007000000 */
[----:B---3--:R-:W-:-:S05]  /*6310*/  @!P5 IMAD.WIDE R202, R207, 0x4, R202 ;  /* 0x00000004cfcad825 */ /* 0x008fca00078e02ca */
[----:B------:R1:W-:Y:S04]  /*6320*/  @!P5 STG.E desc[UR8][R202.64], R231 ;  /* 0x000000e7ca00d986 */ /* 0x0003e8000c101908 */
[----:B0-----:R1:W-:Y:S01]  /*6330*/  @!P5 STG.E desc[UR8][R200.64], R230 ;  /* 0x000000e6c800d986 */ /* 0x0013e2000c101908 */
[----:B------:R-:W-:Y:S05]  /*6340*/  @!P0 BRA `(.L_x_4432) ;  /* 0x0000000000bc8947 */ /* 0x000fea0003800000 */
[--C-:B------:R-:W-:Y:S01]  /*6350*/  FADD.FTZ R205, R15, -R229.reuse ;  /* 0x800000e50fcd7221 */ /* 0x100fe20000010000 */
[--C-:B-1----:R-:W-:Y:S01]  /*6360*/  FADD.FTZ R201, R10, -R229.reuse ;  /* 0x800000e50ac97221 */ /* 0x102fe20000010000 */
[--C-:B------:R-:W-:Y:S01]  /*6370*/  FADD.FTZ R203, R219, -R229.reuse ;  /* 0x800000e5dbcb7221 */ /* 0x100fe20000010000 */
[----:B------:R-:W-:Y:S01]  /*6380*/  FADD.FTZ R207, R16, -R229 ;  /* 0x800000e510cf7221 */ /* 0x000fe20000010000 */
[C---:B------:R-:W-:Y:S01]  /*6390*/  FMUL.FTZ R205, R230.reuse, R205 ;  /* 0x000000cde6cd7220 */ /* 0x040fe20000410000 */
[C---:B------:R-:W-:Y:S01]  /*63a0*/  FMUL.FTZ R204, R230.reuse, R201 ;  /* 0x000000c9e6cc7220 */ /* 0x040fe20000410000 */
[C---:B------:R-:W-:Y:S01]  /*63b0*/  FMUL.FTZ R203, R230.reuse, R203 ;  /* 0x000000cbe6cb7220 */ /* 0x040fe20000410000 */
[----:B------:R-:W-:Y:S01]  /*63c0*/  FMUL.FTZ R206, R230, R207 ;  /* 0x000000cfe6ce7220 */ /* 0x000fe20000410000 */
[----:B-----5:R-:W-:Y:S01]  /*63d0*/  FFMA.FTZ R200, R205, R28, R120 ;  /* 0x0000001ccdc87223 */ /* 0x020fe20000010078 */
[----:B------:R-:W-:Y:S01]  /*63e0*/  FFMA.FTZ R201, R204, R29, R121 ;  /* 0x0000001dccc97223 */ /* 0x000fe20000010079 */
[C---:B------:R-:W-:Y:S01]  /*63f0*/  FFMA.FTZ R202, R203.reuse, R34, R118 ;  /* 0x00000022cbca7223 */ /* 0x040fe20000010076 */
[----:B------:R-:W-:Y:S01]  /*6400*/  FFMA.FTZ R207, R203, R42, R150 ;  /* 0x0000002acbcf7223 */ /* 0x000fe20000010096 */
[----:B------:R-:W0:Y:S01]  /*6410*/  LDC.64 R234, c[0x0][0x428] ;  /* 0x00010a00ffea7b82 */ /* 0x000e220000000a00 */
[C---:B------:R-:W-:Y:S01]  /*6420*/  FFMA.FTZ R203, R206.reuse, R35, R119 ;  /* 0x00000023cecb7223 */ /* 0x040fe20000010077 */
[----:B------:R-:W-:Y:S01]  /*6430*/  FFMA.FTZ R206, R206, R43, R151 ;  /* 0x0000002bcece7223 */ /* 0x000fe20000010097 */
[----:B------:R-:W-:Y:S01]  /*6440*/  F2FP.BF16.F32.PACK_AB R200, R201, R200 ;  /* 0x000000c8c9c8723e */ /* 0x000fe200000010ff */
[--C-:B------:R-:W-:Y:S01]  /*6450*/  FADD.FTZ R201, R27, -R229.reuse ;  /* 0x800000e51bc97221 */ /* 0x100fe20000010000 */
[--C-:B------:R-:W-:Y:S01]  /*6460*/  FADD.FTZ R231, R12, -R229.reuse ;  /* 0x800000e50ce77221 */ /* 0x100fe20000010000 */
[--C-:B------:R-:W-:Y:S01]  /*6470*/  FADD.FTZ R239, R209, -R229.reuse ;  /* 0x800000e5d1ef7221 */ /* 0x100fe20000010000 */
[----:B------:R-:W-:Y:S01]  /*6480*/  FADD.FTZ R241, R14, -R229 ;  /* 0x800000e50ef17221 */ /* 0x000fe20000010000 */
[----:B------:R-:W1:Y:S01]  /*6490*/  LDC.64 R232, c[0x0][0x430] ;  /* 0x00010c00ffe87b82 */ /* 0x000e620000000a00 */
[----:B------:R-:W-:Y:S01]  /*64a0*/  F2FP.BF16.F32.PACK_AB R207, R206, R207 ;  /* 0x000000cfcecf723e */ /* 0x000fe200000010ff */
[C---:B------:R-:W-:Y:S01]  /*64b0*/  FMUL.FTZ R237, R230.reuse, R201 ;  /* 0x000000c9e6ed7220 */ /* 0x040fe20000410000 */
[C---:B------:R-:W-:Y:S01]  /*64c0*/  FMUL.FTZ R206, R230.reuse, R231 ;  /* 0x000000e7e6ce7220 */ /* 0x040fe20000410000 */
[C---:B------:R-:W-:Y:S01]  /*64d0*/  FMUL.FTZ R239, R230.reuse, R239 ;  /* 0x000000efe6ef7220 */ /* 0x040fe20000410000 */
[----:B------:R-:W-:Y:S01]  /*64e0*/  FMUL.FTZ R236, R230, R241 ;  /* 0x000000f1e6ec7220 */ /* 0x000fe20000410000 */
[----:B------:R-:W-:Y:S01]  /*64f0*/  F2FP.BF16.F32.PACK_AB R203, R203, R202 ;  /* 0x000000cacbcb723e */ /* 0x000fe200000010ff */
[----:B------:R-:W-:Y:S01]  /*6500*/  FFMA.FTZ R201, R237, R30, R122 ;  /* 0x0000001eedc97223 */ /* 0x000fe2000001007a */
[----:B------:R-:W-:Y:S01]  /*6510*/  FFMA.FTZ R202, R206, R31, R123 ;  /* 0x0000001fceca7223 */ /* 0x000fe2000001007b */
[C---:B------:R-:W-:Y:S01]  /*6520*/  FFMA.FTZ R231, R239.reuse, R32, R116 ;  /* 0x00000020efe77223 */ /* 0x040fe20000010074 */
[----:B------:R-:W-:Y:S01]  /*6530*/  FFMA.FTZ R238, R236, R33, R117 ;  /* 0x00000021ecee7223 */ /* 0x000fe20000010075 */
[----:B------:R-:W-:Y:S01]  /*6540*/  FFMA.FTZ R239, R239, R40, R148 ;  /* 0x00000028efef7223 */ /* 0x000fe20000010094 */
[----:B------:R-:W-:Y:S01]  /*6550*/  FFMA.FTZ R204, R204, R37, R153 ;  /* 0x00000025cccc7223 */ /* 0x000fe20000010099 */
[----:B------:R-:W-:-:S02]  /*6560*/  F2FP.BF16.F32.PACK_AB R201, R202, R201 ;  /* 0x000000c9cac9723e */ /* 0x000fc400000010ff */
[----:B------:R-:W-:Y:S01]  /*6570*/  F2FP.BF16.F32.PACK_AB R202, R238, R231 ;  /* 0x000000e7eeca723e */ /* 0x000fe200000010ff */
[----:B------:R-:W-:Y:S01]  /*6580*/  FFMA.FTZ R231, R205, R36, R152 ;  /* 0x00000024cde77223 */ /* 0x000fe20000010098 */
[----:B------:R-:W-:Y:S01]  /*6590*/  FFMA.FTZ R238, R236, R41, R149 ;  /* 0x00000029ecee7223 */ /* 0x000fe20000010095 */
[----:B------:R-:W-:Y:S01]  /*65a0*/  FFMA.FTZ R205, R237, R38, R154 ;  /* 0x00000026edcd7223 */ /* 0x000fe2000001009a */
[----:B------:R-:W-:Y:S01]  /*65b0*/  FFMA.FTZ R236, R206, R39, R155 ;  /* 0x00000027ceec7223 */ /* 0x000fe2000001009b */
[----:B0-----:R-:W-:Y:S01]  /*65c0*/  IMAD.WIDE.U32 R234, R8, 0x10, R234 ;  /* 0x0000001008ea7825 */ /* 0x001fe200078e00ea */
[----:B------:R-:W-:Y:S02]  /*65d0*/  F2FP.BF16.F32.PACK_AB R204, R204, R231 ;  /* 0x000000e7cccc723e */ /* 0x000fe400000010ff */
[----:B------:R-:W-:Y:S01]  /*65e0*/  F2FP.BF16.F32.PACK_AB R206, R238, R239 ;  /* 0x000000efeece723e */ /* 0x000fe200000010ff */
[----:B-1----:R-:W-:Y:S01]  /*65f0*/  IMAD.WIDE.U32 R232, R8, 0x10, R232 ;  /* 0x0000001008e87825 */ /* 0x002fe200078e00e8 */
[----:B------:R-:W-:Y:S01]  /*6600*/  F2FP.BF16.F32.PACK_AB R205, R236, R205 ;  /* 0x000000cdeccd723e */ /* 0x000fe200000010ff */
[----:B------:R0:W-:Y:S01]  /*6610*/  STG.E.128 desc[UR8][R234.64], R200 ;  /* 0x000000c8ea007986 */ /* 0x0001e2000c101d08 */
[----:B------:R-:W-:-:S03]  /*6620*/  IADD3 R8, PT, PT, R8, 0x80, RZ ;  /* 0x0000008008087810 */ /* 0x000fc60007ffe0ff */
[----:B------:R0:W-:Y:S04]  /*6630*/  STG.E.128 desc[UR8][R232.64], R204 ;  /* 0x000000cce8007986 */ /* 0x0001e8000c101d08 */
.L_x_4432:
[----:B------:R-:W-:Y:S05]  /*6640*/  BSYNC.RECONVERGENT B0 ;  /* 0x0000000000007941 */ /* 0x000fea0003800200 */
.L_x_4431:
[----:B------:R-:W-:Y:S04]  /*6650*/  BSSY.RECONVERGENT B0, `(.L_x_4433) ;  /* 0x0000031000007945 */ /* 0x000fe80003800200 */
[----:B------:R-:W-:Y:S05]  /*6660*/  @!P1 BRA `(.L_x_4434) ;  /* 0x0000000000bc9947 */ /* 0x000fea0003800000 */
[--C-:B0-----:R-:W-:Y:S01]  /*6670*/  FADD.FTZ R205, R13, -R229.reuse ;  /* 0x800000e50dcd7221 */ /* 0x101fe20000010000 */
        /* <DEDUP_REMOVED lines=43> */
[----:B------:R2:W-:Y:S02]  /*6930*/  STG.E.128 desc[UR8][R234.64], R200 ;  /* 0x000000c8ea007986 */ /* 0x0005e4000c101d08 */
[----:B------:R-:W-:-:S02]  /*6940*/  VIADD R8, R8, 0x80 ;  /* 0x0000008008087836 */ /* 0x000fc40000000000 */
[----:B------:R2:W-:Y:S05]  /*6950*/  STG.E.128 desc[UR8][R232.64], R204 ;  /* 0x000000cce8007986 */ /* 0x0005ea000c101d08 */
.L_x_4434:
[----:B------:R-:W-:Y:S05]  /*6960*/  BSYNC.RECONVERGENT B0 ;  /* 0x0000000000007941 */ /* 0x000fea0003800200 */
.L_x_4433:
[----:B------:R-:W-:Y:S04]  /*6970*/  BSSY.RECONVERGENT B0, `(.L_x_4435) ;  /* 0x0000031000007945 */ /* 0x000fe80003800200 */
[----:B------:R-:W-:Y:S05]  /*6980*/  @!P2 BRA `(.L_x_4436) ;  /* 0x0000000000bca947 */ /* 0x000fea0003800000 */
[--C-:B0-2---:R-:W-:Y:S01]  /*6990*/  FADD.FTZ R205, R11, -R229.reuse ;  /* 0x800000e50bcd7221 */ /* 0x105fe20000010000 */
        /* <DEDUP_REMOVED lines=46> */
.L_x_4436:
[----:B------:R-:W-:Y:S05]  /*6c80*/  BSYNC.RECONVERGENT B0 ;  /* 0x0000000000007941 */ /* 0x000fea0003800200 */
.L_x_4435:
[----:B------:R-:W-:Y:S04]  /*6c90*/  BSSY.RECONVERGENT B0, `(.L_x_4437) ;  /* 0x0000031000007945 */ /* 0x000fe80003800200 */
[----:B------:R-:W-:Y:S05]  /*6ca0*/  @!P3 BRA `(.L_x_4438) ;  /* 0x0000000000bcb947 */ /* 0x000fea0003800000 */
[--C-:B0-23--:R-:W-:Y:S01]  /*6cb0*/  FADD.FTZ R205, R9, -R229.reuse ;  /* 0x800000e509cd7221 */ /* 0x10dfe20000010000 */
        /* <DEDUP_REMOVED lines=46> */
.L_x_4438:
[----:B------:R-:W-:Y:S05]  /*6fa0*/  BSYNC.RECONVERGENT B0 ;  /* 0x0000000000007941 */ /* 0x000fea0003800200 */
.L_x_4437:
        /* <DEDUP_REMOVED lines=10> */
[C---:B------:R-:W-:Y:S01]  /*7050*/  FMUL.FTZ R229, R230.reuse, R201 ;  /* 0x000000c9e6e57220 */ /* 0x040fe20000410000 */
[C---:B------:R-:W-:Y:S01]  /*7060*/  FMUL.FTZ R206, R230.reuse, R203 ;  /* 0x000000cbe6ce7220 */ /* 0x040fe20000410000 */
[C---:B------:R-:W-:Y:S01]  /*7070*/  FMUL.FTZ R233, R230.reuse, R233 ;  /* 0x000000e9e6e97220 */ /* 0x040fe20000410000 */
[C---:B------:R-:W-:Y:S01]  /*7080*/  FMUL.FTZ R232, R230.reuse, R205 ;  /* 0x000000cde6e87220 */ /* 0x040fe20000410000 */
[C---:B------:R-:W-:Y:S01]  /*7090*/  FMUL.FTZ R235, R230.reuse, R235 ;  /* 0x000000ebe6eb7220 */ /* 0x040fe20000410000 */
[C---:B------:R-:W-:Y:S01]  /*70a0*/  FMUL.FTZ R234, R230.reuse, R207 ;  /* 0x000000cfe6ea7220 */ /* 0x040fe20000410000 */
[C---:B------:R-:W-:Y:S01]  /*70b0*/  FMUL.FTZ R201, R230.reuse, R231 ;  /* 0x000000e7e6c97220 */ /* 0x040fe20000410000 */
[----:B------:R-:W-:Y:S01]  /*70c0*/  FMUL.FTZ R200, R230, R237 ;  /* 0x000000ede6c87220 */ /* 0x000fe20000410000 */
[----:B------:R-:W0:Y:S01]  /*70d0*/  LDC.64 R204, c[0x0][0x430] ;  /* 0x00010c00ffcc7b82 */ /* 0x000e220000000a00 */
[----:B-----5:R-:W-:Y:S01]  /*70e0*/  FFMA.FTZ R237, R234, R161, R173 ;  /* 0x000000a1eaed7223 */ /* 0x020fe200000100ad */
[C---:B------:R-:W-:Y:S01]  /*70f0*/  FFMA.FTZ R203, R201.reuse, R162, R174 ;  /* 0x000000a2c9cb7223 */ /* 0x040fe200000100ae */
[----:B------:R-:W-:Y:S01]  /*7100*/  FFMA.FTZ R207, R201, R170, R182 ;  /* 0x000000aac9cf7223 */ /* 0x000fe200000100b6 */
[C---:B------:R-:W-:Y:S01]  /*7110*/  FFMA.FTZ R202, R200.reuse, R163, R175 ;  /* 0x000000a3c8ca7223 */ /* 0x040fe200000100af */
[----:B------:R-:W-:Y:S01]  /*7120*/  FFMA.FTZ R236, R200, R171, R183 ;  /* 0x000000abc8ec7223 */ /* 0x000fe200000100b7 */
[----:B------:R-:W-:Y:S01]  /*7130*/  FFMA.FTZ R200, R229, R156, R176 ;  /* 0x0000009ce5c87223 */ /* 0x000fe200000100b0 */
[----:B------:R-:W-:Y:S01]  /*7140*/  FFMA.FTZ R201, R206, R157, R177 ;  /* 0x0000009dcec97223 */ /* 0x000fe200000100b1 */
[----:B------:R-:W1:Y:S01]  /*7150*/  LDC.64 R230, c[0x0][0x428] ;  /* 0x00010a00ffe67b82 */ /* 0x000e620000000a00 */
[----:B------:R-:W-:Y:S01]  /*7160*/  F2FP.BF16.F32.PACK_AB R203, R202, R203 ;  /* 0x000000cbcacb723e */ /* 0x000fe200000010ff */
[----:B------:R-:W-:Y:S01]  /*7170*/  FFMA.FTZ R202, R232, R159, R179 ;  /* 0x0000009fe8ca7223 */ /* 0x000fe200000100b3 */
[----:B------:R-:W-:Y:S01]  /*7180*/  F2FP.BF16.F32.PACK_AB R207, R236, R207 ;  /* 0x000000cfeccf723e */ /* 0x000fe200000010ff */
[----:B------:R-:W-:Y:S01]  /*7190*/  FFMA.FTZ R236, R235, R160, R172 ;  /* 0x000000a0ebec7223 */ /* 0x000fe200000100ac */
[----:B------:R-:W-:Y:S01]  /*71a0*/  F2FP.BF16.F32.PACK_AB R200, R201, R200 ;  /* 0x000000c8c9c8723e */ /* 0x000fe200000010ff */
[----:B------:R-:W-:Y:S01]  /*71b0*/  FFMA.FTZ R201, R233, R158, R178 ;  /* 0x0000009ee9c97223 */ /* 0x000fe200000100b2 */
[----:B------:R-:W-:Y:S01]  /*71c0*/  FFMA.FTZ R238, R234, R169, R181 ;  /* 0x000000a9eaee7223 */ /* 0x000fe200000100b5 */
[----:B------:R-:W-:Y:S01]  /*71d0*/  FFMA.FTZ R229, R229, R164, R184 ;  /* 0x000000a4e5e57223 */ /* 0x000fe200000100b8 */
[----:B------:R-:W-:-:S02]  /*71e0*/  FFMA.FTZ R234, R206, R165, R185 ;  /* 0x000000a5ceea7223 */ /* 0x000fc400000100b9 */
[----:B------:R-:W-:Y:S02]  /*71f0*/  F2FP.BF16.F32.PACK_AB R201, R202, R201 ;  /* 0x000000c9cac9723e */ /* 0x000fe400000010ff */
[----:B------:R-:W-:Y:S01]  /*7200*/  F2FP.BF16.F32.PACK_AB R202, R237, R236 ;  /* 0x000000ecedca723e */ /* 0x000fe200000010ff */
[----:B------:R-:W-:Y:S01]  /*7210*/  FFMA.FTZ R237, R235, R168, R180 ;  /* 0x000000a8ebed7223 */ /* 0x000fe200000100b4 */
[----:B------:R-:W-:Y:S01]  /*7220*/  FFMA.FTZ R236, R233, R166, R186 ;  /* 0x000000a6e9ec7223 */ /* 0x000fe200000100ba */
[----:B------:R-:W-:Y:S01]  /*7230*/  FFMA.FTZ R235, R232, R167, R187 ;  /* 0x000000a7e8eb7223 */ /* 0x000fe200000100bb */
[----:B0-----:R-:W-:Y:S01]  /*7240*/  IMAD.WIDE.U32 R232, R8, 0x10, R204 ;  /* 0x0000001008e87825 */ /* 0x001fe200078e00cc */
[----:B------:R-:W-:Y:S02]  /*7250*/  F2FP.BF16.F32.PACK_AB R204, R234, R229 ;  /* 0x000000e5eacc723e */ /* 0x000fe400000010ff */
[----:B------:R-:W-:Y:S02]  /*7260*/  F2FP.BF16.F32.PACK_AB R206, R238, R237 ;  /* 0x000000edeece723e */ /* 0x000fe400000010ff */
[----:B------:R-:W-:Y:S01]  /*7270*/  F2FP.BF16.F32.PACK_AB R205, R235, R236 ;  /* 0x000000ecebcd723e */ /* 0x000fe200000010ff */
[----:B-1----:R-:W-:-:S05]  /*7280*/  IMAD.WIDE.U32 R230, R8, 0x10, R230 ;  /* 0x0000001008e67825 */ /* 0x002fca00078e00e6 */
[----:B------:R0:W-:Y:S04]  /*7290*/  STG.E.128 desc[UR8][R230.64], R200 ;  /* 0x000000c8e6007986 */ /* 0x0001e8000c101d08 */
[----:B------:R0:W-:Y:S02]  /*72a0*/  STG.E.128 desc[UR8][R232.64], R204 ;  /* 0x000000cce8007986 */ /* 0x0001e4000c101d08 */
.L_x_4440:
[----:B------:R-:W-:Y:S05]  /*72b0*/  BSYNC.RECONVERGENT B0 ;  /* 0x0000000000007941 */ /* 0x000fea0003800200 */
.L_x_4439:
[----:B------:R-:W-:Y:S02]  /*72c0*/  UIADD3 UR6, UPT, UPT, UR6, UR16, URZ ;  /* 0x0000001006067290 */ /* 0x000fe4000fffe0ff */
[----:B------:R-:W-:Y:S02]  /*72d0*/  UPLOP3.LUT UP2, UPT, UPT, UPT, UP2, 0x40, 0x4 ;  /* 0x000000000004789c */ /* 0x000fe40003f4e820 */
[----:B------:R-:W-:-:S09]  /*72e0*/  UISETP.GE.AND UP1, UPT, UR6, UR17, UPT ;  /* 0x000000110600728c */ /* 0x000fd2000bf26270 */
[----:B------:R-:W-:Y:S05]  /*72f0*/  BRA.U !UP1, `(.L_x_4441) ;  /* 0xffffffa909e87547 */ /* 0x000fea000b83ffff */
[----:B------:R-:W-:Y:S05]  /*7300*/  EXIT ;  /* 0x000000000000794d */ /* 0x000fea0003800000 */
.L_x_4442:
        /* <DEDUP_REMOVED lines=15> */
.L_x_22316:


//--------------------- .text._ZN10layer_norm31ln_parallel_residual_fwd_kernelINS_13Kernel_traitsIf13__nv_bfloat16S2_S2_fjLj5120ELj1ELj1ELj4ELj16ENS_18Kernel_traits_baseILj5120EfS2_S2_S2_fjLj128EEEEELb0ELb0ELb1EEEvNS_9FwdParamsE --------------------------
	.section	.text._ZN10layer_norm31ln_parallel_residual_fwd_kernelINS_13Kernel_traitsIf13__nv_bfloat16S2_S2_fjLj5120ELj1ELj1ELj4ELj16ENS_18Kernel_traits_baseILj5120EfS2_S2_S2_fjLj128EEEEELb0ELb0ELb1EEEvNS_9FwdParamsE,"ax",@progbits
	.align	128
        .global         _ZN10layer_norm31ln_parallel_residual_fwd_kernelINS_13Kernel_traitsIf13__nv_bfloat16S2_S2_fjLj5120ELj1ELj1ELj4ELj16ENS_18Kernel_traits_baseILj5120EfS2_S2_S2_fjLj128EEEEELb0ELb0ELb1EEEvNS_9FwdParamsE
        .type           _ZN10layer_norm31ln_parallel_residual_fwd_kernelINS_13Kernel_traitsIf13__nv_bfloat16S2_S2_fjLj5120ELj1ELj1ELj4ELj16ENS_18Kernel_traits_baseILj5120EfS2_S2_S2_fjLj128EEEEELb0ELb0ELb1EEEvNS_9FwdParamsE,@function
        .size           _ZN10layer_norm31ln_parallel_residual_fwd_kernelINS_13Kernel_traitsIf13__nv_bfloat16S2_S2_fjLj5120ELj1ELj1ELj4ELj16ENS_18Kernel_traits_baseILj5120EfS2_S2_S2_fjLj128EEEEELb0ELb0ELb1EEEvNS_9FwdParamsE,(.L_x_22317 - _ZN10layer_norm31ln_parallel_residual_fwd_kernelINS_13Kernel_traitsIf13__nv_bfloat16S2_S2_fjLj5120ELj1ELj1ELj4ELj16ENS_18Kernel_traits_baseILj5120EfS2_S2_S2_fjLj128EEEEELb0ELb0ELb1EEEvNS_9FwdParamsE)
        .other          _ZN10layer_norm31ln_parallel_residual_fwd_kernelINS_13Kernel_traitsIf13__nv_bfloat16S2_S2_fjLj5120ELj1ELj1ELj4ELj16ENS_18Kernel_traits_baseILj5120EfS2_S2_S2_fjLj128EEEEELb0ELb0ELb1EEEvNS_9FwdParamsE,@"STO_CUDA_ENTRY STV_DEFAULT"
_ZN10layer_norm31ln_parallel_residual_fwd_kernelINS_13Kernel_traitsIf13__nv_bfloat16S2_S2_fjLj5120ELj1ELj1ELj4ELj16ENS_18Kernel_traits_baseILj5120EfS2_S2_S2_fjLj128EEEEELb0ELb0ELb1EEEvNS_9FwdParamsE:
.text._ZN10layer_norm31ln_parallel_residual_fwd_kernelINS_13Kernel_traitsIf13__nv_bfloat16S2_S2_fjLj5120ELj1ELj1ELj4ELj16ENS_18Kernel_traits_baseILj5120EfS2_S2_S2_fjLj128EEEEELb0ELb0ELb1EEEvNS_9FwdParamsE:
        /* <DEDUP_REMOVED lines=14> */
[----:B------:R-:W0:Y:S01]  /*00e0*/  LDCU.64 UR4, c[0x0][0x440] ;  /* 0x00008800ff0477ac */ /* 0x000e220008000a00 */
        /* <DEDUP_REMOVED lines=16> */
[----:B------:R-:W-:Y:S01]  /*01f0*/  CS2R R50, SRZ ;  /* 0x0000000000327805 */ /* 0x000fe2000001ff00 */
[----:B0-----:R-:W-:Y:S01]  /*0200*/  UISETP.NE.U32.AND UP0, UPT, UR4, URZ, UPT ;  /* 0x000000ff0400728c */ /* 0x001fe2000bf05070 */
[----:B------:R-:W-:-:S02]  /*0210*/  CS2R R48, SRZ ;  /* 0x0000000000307805 */ /* 0x000fc4000001ff00 */
[----:B------:R-:W-:Y:S02]  /*0220*/  CS2R R54, SRZ ;  /* 0x0000000000367805 */ /* 0x000fe4000001ff00 */
[----:B------:R-:W-:Y:S01]  /*0230*/  CS2R R52, SRZ ;  /* 0x0000000000347805 */ /* 0x000fe2000001ff00 */
        /* <DEDUP_REMOVED lines=47> */
.L_x_4444:
        /* <DEDUP_REMOVED lines=37> */
.L_x_4443:
        /* <DEDUP_REMOVED lines=53> */
.L_x_4446:
        /* <DEDUP_REMOVED lines=55> */
[----:B---3--:R-:W-:-:S07]  /*0e40*/  CS2R R172, SRZ ;  /* 0x0000000000ac7805 */ /* 0x008fce000001ff00 */
.L_x_4445:
        /* <DEDUP_REMOVED lines=8> */
[----:B------:R-:W0:Y:S01]  /*0ed0*/  LDCU.64 UR10, c[0x0][0x3a0] ;  /* 0x00007400ff0a77ac */ /* 0x000e220008000a00 */
[----:B------:R-:W0:Y:S01]  /*0ee0*/  LDCU.64 UR12, c[0x0][0x398] ;  /* 0x00007300ff0c77ac */ /* 0x000e220008000a00 */
[----:B-1----:R-:W-:Y:S01]  /*0ef0*/  ISETP.NE.AND P3, PT, RZ, UR4, PT ;  /* 0x00000004ff007c0c */ /* 0x002fe2000bf65270 */
[----:B------:R-:W-:-:S12]  /*0f00*/  UPLOP3.LUT UP2, UPT, UPT, UPT, UPT, 0x40, 0x4 ;  /* 0x000000000004789c */ /* 0x000fd80003f4e870 */
.L_x_4467:
[----:B0-----:R-:W-:Y:S01]  /*0f10*/  ISETP.NE.U32.AND P2, PT, RZ, UR10, PT ;  /* 0x0000000aff007c0c */ /* 0x001fe2000bf45070 */
[----:B--2-4-:R-:W-:Y:S01]  /*0f20*/  IMAD R8, R3, UR8, RZ ;  /* 0x0000000803087c24 */ /* 0x014fe2000f8e02ff */
[----:B------:R-:W0:Y:S02]  /*0f30*/  LDC.64 R10, c[0x0][0x390] ;  /* 0x0000e400ff0a7b82 */ /* 0x000e240000000a00 */
[----:B------:R-:W-:Y:S02]  /*0f40*/  ISETP.NE.AND.EX P2, PT, RZ, UR11, PT, P2 ;  /* 0x0000000bff007c0c */ /* 0x000fe4000bf45320 */
[----:B------:R-:W-:-:S04]  /*0f50*/  SHF.R.S32.HI R9, RZ, 0x1f, R8 ;  /* 0x0000001fff097819 */ /* 0x000fc80000011408 */
[----:B------:R-:W-:Y:S01]  /*0f60*/  LEA.HI R9, R9, R8, RZ, 0x3 ;  /* 0x0000000809097211 */ /* 0x000fe200078f18ff */
[----:B-1----:R-:W1:Y:S03]  /*0f70*/  @P1 LDC.64 R4, c[0x0][0x398] ;  /* 0x0000e600ff041b82 */ /* 0x002e660000000a00 */
[----:B------:R-:W-:-:S05]  /*0f80*/  LEA.HI.SX32 R227, R9, R0, 0x1d ;  /* 0x0000000009e37211 */ /* 0x000fca00078feaff */
[----:B------:R-:W2:Y:S02]  /*0f90*/  @P2 LDC.64 R6, c[0x0][0x3a0] ;  /* 0x0000e800ff062b82 */ /* 0x000ea40000000a00 */
[----:B--2---:R-:W-:-:S05]  /*0fa0*/  @P2 IMAD.WIDE.U32 R6, R227, 0x10, R6 ;  /* 0x00000010e3062825 */ /* 0x004fca00078e0006 */
[----:B------:R-:W2:Y:S01]  /*0fb0*/  @P2 LDG.E.128 R176, desc[UR6][R6.64] ;  /* 0x0000000606b02981 */ /* 0x000ea2000c1e1d00 */
[----:B0-----:R-:W-:-:S04]  /*0fc0*/  IMAD.WIDE.U32 R188, R227, 0x10, R10 ;  /* 0x00000010e3bc7825 */ /* 0x001fc800078e000a */
[----:B-1----:R-:W-:Y:S02]  /*0fd0*/  @P1 IMAD.WIDE.U32 R4, R227, 0x10, R4 ;  /* 0x00000010e3041825 */ /* 0x002fe400078e0004 */
[----:B-----5:R-:W5:Y:S04]  /*0fe0*/  LDG.E.128 R188, desc[UR6][R188.64] ;  /* 0x00000006bcbc7981 */ /* 0x020f68000c1e1d00 */
        /* <DEDUP_REMOVED lines=60> */
.L_x_4448:
[----:B------:R-:W-:Y:S01]  /*13b0*/  PRMT R8, R188, 0x7632, R8 ;  /* 0x00007632bc087816 */ /* 0x000fe20000000008 */
[----:B------:R-:W-:Y:S01]  /*13c0*/  IMAD.U32 R201, R4, 0x10000, RZ ;  /* 0x0001000004c97824 */ /* 0x000fe200078e00ff */
[----:B------:R-:W-:Y:S02]  /*13d0*/  PRMT R12, R189, 0x7632, R12 ;  /* 0x00007632bd0c7816 */ /* 0x000fe4000000000c */
[C---:B------:R-:W-:Y:S01]  /*13e0*/  PRMT R15, R190.reuse, 0x7632, R15 ;  /* 0x00007632be0f7816 */ /* 0x040fe2000000000f */
[----:B------:R-:W-:Y:S01]  /*13f0*/  IMAD.U32 R190, R190, 0x10000, RZ ;  /* 0x00010000bebe7824 */ /* 0x000fe200078e00ff */
[C---:B------:R-:W-:Y:S01]  /*1400*/  PRMT R184, R191.reuse, 0x7632, R184 ;  /* 0x00007632bfb87816 */ /* 0x040fe200000000b8 */
[----:B------:R-:W-:Y:S01]  /*1410*/  IMAD.U32 R191, R191, 0x10000, RZ ;  /* 0x00010000bfbf7824 */ /* 0x000fe200078e00ff */
[----:B------:R-:W-:Y:S01]  /*1420*/  SHF.L.U32 R231, R6, 0x10, RZ ;  /* 0x0000001006e77819 */ /* 0x000fe200000006ff */
[----:B------:R-:W-:Y:S01]  /*1430*/  IMAD.U32 R12, R12, 0x10000, RZ ;  /* 0x000100000c0c7824 */ /* 0x000fe200078e00ff */
[----:B------:R-:W-:-:S02]  /*1440*/  SHF.L.U32 R188, R188, 0x10, RZ ;  /* 0x00000010bcbc7819 */ /* 0x000fc400000006ff */
        /* <DEDUP_REMOVED lines=23> */
.L_x_4447:
[----:B------:R-:W-:Y:S05]  /*15c0*/  @!P2 BRA `(.L_x_4450) ;  /* 0x000000000084a947 */ /* 0x000fea0003800000 */
[----:B-----5:R-:W-:Y:S01]  /*15d0*/  PRMT R4, R188, 0x7632, R4 ;  /* 0x00007632bc047816 */ /* 0x020fe20000000004 */
        /* <DEDUP_REMOVED lines=32> */
.L_x_4450:
[----:B-----5:R-:W-:Y:S01]  /*17e0*/  PRMT R223, R188, 0x7632, R223 ;  /* 0x00007632bcdf7816 */ /* 0x020fe200000000df */
[----:B------:R-:W-:Y:S01]  /*17f0*/  IMAD.U32 R194, R191, 0x10000, RZ ;  /* 0x00010000bfc27824 */ /* 0x000fe200078e00ff */
[----:B------:R-:W-:Y:S02]  /*1800*/  PRMT R231, R189, 0x7632, R231 ;  /* 0x00007632bde77816 */ /* 0x000fe400000000e7 */
[----:B------:R-:W-:Y:S02]  /*1810*/  PRMT R225, R190, 0x7632, R225 ;  /* 0x00007632bee17816 */ /* 0x000fe400000000e1 */
[----:B------:R-:W-:Y:S02]  /*1820*/  PRMT R201, R191, 0x7632, R201 ;  /* 0x00007632bfc97816 */ /* 0x000fe400000000c9 */
[----:B------:R-:W-:Y:S02]  /*1830*/  SHF.L.U32 R188, R188, 0x10, RZ ;  /* 0x00000010bcbc7819 */ /* 0x000fe400000006ff */
[----:B------:R-:W-:-:S02]  /*1840*/  SHF.L.U32 R14, R189, 0x10, RZ ;  /* 0x00000010bd0e7819 */ /* 0x000fc400000006ff */
[----:B------:R-:W-:Y:S02]  /*1850*/  SHF.L.U32 R198, R190, 0x10, RZ ;  /* 0x00000010bec67819 */ /* 0x000fe400000006ff */
[----:B------:R-:W-:Y:S02]  /*1860*/  SHF.L.U32 R223, R223, 0x10, RZ ;  /* 0x00000010dfdf7819 */ /* 0x000fe400000006ff */
[----:B------:R-:W-:Y:S02]  /*1870*/  SHF.L.U32 R231, R231, 0x10, RZ ;  /* 0x00000010e7e77819 */ /* 0x000fe400000006ff */
[----:B------:R-:W-:Y:S02]  /*1880*/  SHF.L.U32 R225, R225, 0x10, RZ ;  /* 0x00000010e1e17819 */ /* 0x000fe400000006ff */
[----:B------:R-:W-:-:S07]  /*1890*/  SHF.L.U32 R201, R201, 0x10, RZ ;  /* 0x00000010c9c97819 */ /* 0x000fce00000006ff */
.L_x_4449:
[----:B------:R-:W0:Y:S01]  /*18a0*/  @P0 LDC.64 R8, c[0x0][0x3a8] ;  /* 0x0000ea00ff080b82 */ /* 0x000e220000000a00 */
[----:B------:R-:W-:-:S07]  /*18b0*/  VIADD R229, R227, 0x80 ;  /* 0x00000080e3e57836 */ /* 0x000fce0000000000 */
[----:B------:R-:W1:Y:S08]  /*18c0*/  @P1 LDC.64 R12, c[0x0][0x398] ;  /* 0x0000e600ff0c1b82 */ /* 0x000e700000000a00 */
[----:B------:R-:W2:Y:S01]  /*18d0*/  @P2 LDC.64 R190, c[0x0][0x3a0] ;  /* 0x0000e800ffbe2b82 */ /* 0x000ea20000000a00 */
[----:B------:R-:W-:-:S04]  /*18e0*/  IMAD.WIDE.U32 R4, R229, 0x10, R10 ;  /* 0x00000010e5047825 */ /* 0x000fc800078e000a */
[----:B0-----:R-:W-:-:S05]  /*18f0*/  @P0 IMAD.WIDE.U32 R8, R227, 0x10, R8 ;  /* 0x00000010e3080825 */ /* 0x001fca00078e0008 */
[----:B------:R0:W-:Y:S01]  /*1900*/  @P0 STG.E.128 desc[UR6][R8.64], R184 ;  /* 0x000000b808000986 */ /* 0x0001e2000c101d06 */
[----:B-1----:R-:W-:-:S03]  /*1910*/  @P1 IMAD.WIDE.U32 R12, R229, 0x10, R12 ;  /* 0x00000010e50c1825 */ /* 0x002fc600078e000c */
[----:B------:R-:W5:Y:S04]  /*1920*/  LDG.E.128 R4, desc[UR6][R4.64] ;  /* 0x0000000604047981 */ /* 0x000f68000c1e1d00 */
[----:B------:R-:W4:Y:S01]  /*1930*/  @P1 LDG.E.128 R180, desc[UR6][R12.64] ;  /* 0x000000060cb41981 */ /* 0x000f22000c1e1d00 */
[----:B--2---:R-:W-:-:S05]  /*1940*/  @P2 IMAD.WIDE.U32 R190, R229, 0x10, R190 ;  /* 0x00000010e5be2825 */ /* 0x004fca00078e00be */
[----:B------:R-:W0:Y:S01]  /*1950*/  @P2 LDG.E.128 R176, desc[UR6][R190.64] ;  /* 0x00000006beb02981 */ /* 0x000e22000c1e1d00 */
[----:B------:R-:W-:-:S04]  /*1960*/  UISETP.NE.U32.AND UP0, UPT, UR12, URZ, UPT ;  /* 0x000000ff0c00728c */ /* 0x000fc8000bf05070 */
[----:B------:R-:W-:Y:S01]  /*1970*/  UISETP.NE.AND.EX UP0, UPT, UR13, URZ, UPT, UP0 ;  /* 0x000000ff0d00728c */ /* 0x000fe2000bf05300 */
[----:B----4-:R-:W-:Y:S02]  /*1980*/  PRMT R15, R183, 0x7632, R15 ;  /* 0x00007632b70f7816 */ /* 0x010fe4000000000f */
        /* <DEDUP_REMOVED lines=11> */
[----:B-----5:R-:W-:Y:S02]  /*1a40*/  PRMT R221, R4, 0x7632, R221 ;  /* 0x0000763204dd7816 */ /* 0x020fe400000000dd */
        /* <DEDUP_REMOVED lines=9> */
[----:B------:R-:W-:Y:S02]  /*1ae0*/  SHF.L.U32 R211, R211, 0x10, RZ ;  /* 0x00000010d3d37819 */ /* 0x000fe400000006ff */
[----:B------:R-:W-:Y:S01]  /*1af0*/  SHF.L.U32 R209, R209, 0x10, RZ ;  /* 0x00000010d1d17819 */ /* 0x000fe200000006ff */
[----:B------:R-:W-:Y:S06]  /*1b00*/  BRA `(.L_x_4453) ;  /* 0x0000000400d47947 */ /* 0x000fec0003800000 */
.L_x_4452:
[----:B-----5:R-:W-:Y:S01]  /*1b10*/  PRMT R15, R4, 0x7632, R15 ;  /* 0x00007632040f7816 */ /* 0x020fe2000000000f */
[C---:B------:R-:W-:Y:S01]  /*1b20*/  IMAD.U32 R8, R5.reuse, 0x10000, RZ ;  /* 0x0001000005087824 */ /* 0x040fe200078e00ff */
[----:B------:R-:W-:Y:S01]  /*1b30*/  PRMT R184, R5, 0x7632, R184 ;  /* 0x0000763205b87816 */ /* 0x000fe200000000b8 */
[----:B------:R-:W-:Y:S01]  /*1b40*/  IMAD.U32 R250, R179, 0x10000, RZ ;  /* 0x00010000b3fa7824 */ /* 0x000fe200078e00ff */
[----:B------:R-:W-:Y:S02]  /*1b50*/  PRMT R186, R6, 0x7632, R186 ;  /* 0x0000763206ba7816 */ /* 0x000fe400000000ba */
[----:B------:R-:W-:Y:S02]  /*1b60*/  SHF.L.U32 R4, R4, 0x10, RZ ;  /* 0x0000001004047819 */ /* 0x000fe400000006ff */
[----:B------:R-:W-:Y:S02]  /*1b70*/  SHF.L.U32 R6, R6, 0x10, RZ ;  /* 0x0000001006067819 */ /* 0x000fe400000006ff */
[----:B------:R-:W-:-:S02]  /*1b80*/  SHF.L.U32 R5, R176, 0x10, RZ ;  /* 0x00000010b0057819 */ /* 0x000fc400000006ff */
[----:B------:R-:W-:Y:S02]  /*1b90*/  SHF.L.U32 R187, R178, 0x10, RZ ;  /* 0x00000010b2bb7819 */ /* 0x000fe400000006ff */
[----:B------:R-:W-:Y:S01]  /*1ba0*/  PRMT R189, R7, 0x7632, R189 ;  /* 0x0000763207bd7816 */ /* 0x000fe200000000bd */
        /* <DEDUP_REMOVED lines=9> */
[----:B------:R-:W-:-:S02]  /*1c40*/  SHF.L.U32 R9, R9, 0x10, RZ ;  /* 0x0000001009097819 */ /* 0x000fc400000006ff */
[----:B------:R-:W-:Y:S02]  /*1c50*/  SHF.L.U32 R6, R189, 0x10, RZ ;  /* 0x00000010bd067819 */ /* 0x000fe400000006ff */
[----:B------:R-:W-:Y:S02]  /*1c60*/  SHF.L.U32 R186, R186, 0x10, RZ ;  /* 0x00000010baba7819 */ /* 0x000fe400000006ff */
[----:B------:R-:W-:Y:S01]  /*1c70*/  SHF.L.U32 R219, R184, 0x10, RZ ;  /* 0x00000010b8db7819 */ /* 0x000fe200000006ff */
[----:B------:R-:W-:Y:S01]  /*1c80*/  FADD.FTZ R209, R6, R9 ;  /* 0x0000000906d17221 */ /* 0x000fe20000010000 */
[----:B------:R-:W-:Y:S01]  /*1c90*/  SHF.L.U32 R4, R15, 0x10, RZ ;  /* 0x000000100f047819 */ /* 0x000fe200000006ff */
[----:B------:R-:W-:Y:S02]  /*1ca0*/  FADD.FTZ R211, R186, R13 ;  /* 0x0000000dbad37221 */ /* 0x000fe40000010000 */
[----:B------:R-:W-:Y:S01]  /*1cb0*/  FADD.FTZ R219, R219, R190 ;  /* 0x000000bedbdb7221 */ /* 0x000fe20000010000 */
[----:B------:R-:W-:Y:S01]  /*1cc0*/  F2FP.BF16.F32.PACK_AB R187, R209, R250 ;  /* 0x000000fad1bb723e */ /* 0x000fe200000010ff */
[----:B------:R-:W-:Y:S01]  /*1cd0*/  FADD.FTZ R221, R4, R191 ;  /* 0x000000bf04dd7221 */ /* 0x000fe20000010000 */
[----:B------:R-:W-:-:S02]  /*1ce0*/  F2FP.BF16.F32.PACK_AB R186, R211, R252 ;  /* 0x000000fcd3ba723e */ /* 0x000fc400000010ff */
[----:B------:R-:W-:Y:S02]  /*1cf0*/  F2FP.BF16.F32.PACK_AB R185, R219, R8 ;  /* 0x00000008dbb9723e */ /* 0x000fe400000010ff */
[----:B------:R-:W-:Y:S01]  /*1d00*/  F2FP.BF16.F32.PACK_AB R184, R221, R12 ;  /* 0x0000000cddb8723e */ /* 0x000fe200000010ff */
[----:B------:R-:W-:Y:S06]  /*1d10*/  BRA `(.L_x_4453) ;  /* 0x0000000400507947 */ /* 0x000fec0003800000 */
.L_x_4451:
        /* <DEDUP_REMOVED lines=9> */
[----:B------:R-:W-:Y:S02]  /*1db0*/  SHF.L.U32 R5, R180, 0x10, RZ ;  /* 0x00000010b4057819 */ /* 0x000fe400000006ff */
[C---:B------:R-:W-:Y:S02]  /*1dc0*/  PRMT R184, R6.reuse, 0x7632, R184 ;  /* 0x0000763206b87816 */ /* 0x040fe400000000b8 */
[----:B------:R-:W-:Y:S01]  /*1dd0*/  PRMT R186, R7, 0x7632, R186 ;  /* 0x0000763207ba7816 */ /* 0x000fe200000000ba */
[----:B------:R-:W-:Y:S01]  /*1de0*/  FADD.FTZ R12, R5, R4 ;  /* 0x00000004050c7221 */ /* 0x000fe20000010000 */
        /* <DEDUP_REMOVED lines=15> */
[----:B------:R-:W-:Y:S02]  /*1ee0*/  FADD.FTZ R209, R186, R15 ;  /* 0x0000000fbad17221 */ /* 0x000fe40000010000 */
[----:B------:R-:W-:Y:S01]  /*1ef0*/  FADD.FTZ R211, R184, R189 ;  /* 0x000000bdb8d37221 */ /* 0x000fe20000010000 */
[----:B------:R-:W-:Y:S01]  /*1f00*/  F2FP.BF16.F32.PACK_AB R184, R221, R12 ;  /* 0x0000000cddb8723e */ /* 0x000fe200000010ff */
[----:B------:R-:W-:Y:S01]  /*1f10*/  FADD.FTZ R219, R13, R192 ;  /* 0x000000c00ddb7221 */ /* 0x000fe20000010000 */
[----:B------:R-:W-:Y:S02]  /*1f20*/  F2FP.BF16.F32.PACK_AB R187, R209, R250 ;  /* 0x000000fad1bb723e */ /* 0x000fe400000010ff */
[----:B------:R-:W-:-:S02]  /*1f30*/  F2FP.BF16.F32.PACK_AB R186, R211, R252 ;  /* 0x000000fcd3ba723e */ /* 0x000fc400000010ff */
[----:B------:R-:W-:Y:S01]  /*1f40*/  F2FP.BF16.F32.PACK_AB R185, R219, R8 ;  /* 0x00000008dbb9723e */ /* 0x000fe200000010ff */
[----:B------:R-:W-:Y:S06]  /*1f50*/  BRA `(.L_x_4453) ;  /* 0x0000000000c07947 */ /* 0x000fec0003800000 */
.L_x_4454:
[C---:B-----5:R-:W-:Y:S01]  /*1f60*/  PRMT R8, R4.reuse, 0x7632, R8 ;  /* 0x0000763204087816 */ /* 0x060fe20000000008 */
[----:B------:R-:W-:Y:S01]  /*1f70*/  IMAD.U32 R195, R7, 0x10000, RZ ;  /* 0x0001000007c37824 */ /* 0x000fe200078e00ff */
[C---:B------:R-:W-:Y:S02]  /*1f80*/  PRMT R12, R5.reuse, 0x7632, R12 ;  /* 0x00007632050c7816 */ /* 0x040fe4000000000c */
[----:B------:R-:W-:Y:S02]  /*1f90*/  SHF.L.U32 R184, R5, 0x10, RZ ;  /* 0x0000001005b87819 */ /* 0x000fe400000006ff */
[----:B------:R-:W-:Y:S02]  /*1fa0*/  SHF.L.U32 R4, R4, 0x10, RZ ;  /* 0x0000001004047819 */ /* 0x000fe400000006ff */
[----:B------:R-:W-:Y:S02]  /*1fb0*/  SHF.L.U32 R5, R180, 0x10, RZ ;  /* 0x00000010b4057819 */ /* 0x000fe400000006ff */
[----:B------:R-:W-:-:S02]  /*1fc0*/  PRMT R185, R6, 0x7632, R185 ;  /* 0x0000763206b97816 */ /* 0x000fc400000000b9 */
[----:B------:R-:W-:Y:S01]  /*1fd0*/  SHF.L.U32 R6, R6, 0x10, RZ ;  /* 0x0000001006067819 */ /* 0x000fe200000006ff */
[----:B------:R-:W-:Y:S01]  /*1fe0*/  FADD.FTZ R4, R5, R4 ;  /* 0x0000000405047221 */ /* 0x000fe20000010000 */
[----:B------:R-:W-:Y:S01]  /*1ff0*/  SHF.L.U32 R187, R182, 0x10, RZ ;  /* 0x00000010b6bb7819 */ /* 0x000fe200000006ff */
[----:B------:R-:W-:Y:S01]  /*2000*/  IMAD.U32 R185, R185, 0x10000, RZ ;  /* 0x00010000b9b97824 */ /* 0x000fe200078e00ff */
[----:B------:R-:W-:Y:S02]  /*2010*/  SHF.L.U32 R5, R181, 0x10, RZ ;  /* 0x00000010b5057819 */ /* 0x000fe400000006ff */
[----:B------:R-:W-:Y:S01]  /*2020*/  SHF.L.U32 R193, R193, 0x10, RZ ;  /* 0x00000010c1c17819 */ /* 0x000fe200000006ff */
[----:B------:R-:W-:Y:S01]  /*2030*/  FADD.FTZ R6, R187, R6 ;  /* 0x00000006bb067221 */ /* 0x000fe20000010000 */
[----:B------:R-:W-:Y:S01]  /*2040*/  SHF.L.U32 R8, R8, 0x10, RZ ;  /* 0x0000001008087819 */ /* 0x000fe200000006ff */
[----:B------:R-:W-:Y:S01]  /*2050*/  FADD.FTZ R184, R5, R184 ;  /* 0x000000b805b87221 */ /* 0x000fe20000010000 */
        /* <DEDUP_REMOVED lines=32> */
.L_x_4453:
        /* <DEDUP_REMOVED lines=11> */
[----:B------:R0:W5:Y:S01]  /*2310*/  @P1 LDG.E.128 R180, desc[UR6][R192.64] ;  /* 0x00000006c0b41981 */ /* 0x000162000c1e1d00 */
[----:B----4-:R-:W-:Y:S02]  /*2320*/  PRMT R9, R179, 0x7632, R9 ;  /* 0x00007632b3097816 */ /* 0x010fe40000000009 */
[----:B------:R-:W-:Y:S02]  /*2330*/  PRMT R189, R178, 0x7632, R189 ;  /* 0x00007632b2bd7816 */ /* 0x000fe400000000bd */
[----:B------:R-:W-:Y:S02]  /*2340*/  PRMT R15, R177, 0x7632, R15 ;  /* 0x00007632b10f7816 */ /* 0x000fe4000000000f */
[----:B------:R-:W-:Y:S01]  /*2350*/  PRMT R13, R176, 0x7632, R13 ;  /* 0x00007632b00d7816 */ /* 0x000fe2000000000d */
[----:B0-----:R-:W-:Y:S06]  /*2360*/  BRA.U UP0, `(.L_x_4455) ;  /* 0x0000000100bc7547 */ /* 0x001fec000b800000 */
        /* <DEDUP_REMOVED lines=14> */
.L_x_4456:
[C---:B-----5:R-:W-:Y:S01]  /*2450*/  PRMT R184, R4.reuse, 0x7632, R184 ;  /* 0x0000763204b87816 */ /* 0x060fe200000000b8 */
[C---:B------:R-:W-:Y:S01]  /*2460*/  IMAD.U32 R246, R5.reuse, 0x10000, RZ ;  /* 0x0001000005f67824 */ /* 0x040fe200078e00ff */
[----:B------:R-:W-:Y:S01]  /*2470*/  PRMT R185, R5, 0x7632, R185 ;  /* 0x0000763205b97816 */ /* 0x000fe200000000b9 */
[----:B------:R-:W-:Y:S01]  /*2480*/  IMAD.U32 R242, R179, 0x10000, RZ ;  /* 0x00010000b3f27824 */ /* 0x000fe200078e00ff */
[----:B------:R-:W-:Y:S02]  /*2490*/  SHF.L.U32 R4, R4, 0x10, RZ ;  /* 0x0000001004047819 */ /* 0x000fe400000006ff */
        /* <DEDUP_REMOVED lines=28> */
.L_x_4455:
[----:B------:R-:W-:Y:S05]  /*2660*/  BRA.U UP1, `(.L_x_4458) ;  /* 0x0000000101947547 */ /* 0x000fea000b800000 */
[C---:B-----5:R-:W-:Y:S01]  /*2670*/  PRMT R13, R5.reuse, 0x7632, R13 ;  /* 0x00007632050d7816 */ /* 0x060fe2000000000d */
[----:B------:R-:W-:Y:S01]  /*2680*/  IMAD.U32 R187, R182, 0x10000, RZ ;  /* 0x00010000b6bb7824 */ /* 0x000fe200078e00ff */
[----:B------:R-:W-:Y:S02]  /*2690*/  SHF.L.U32 R246, R5, 0x10, RZ ;  /* 0x0000001005f67819 */ /* 0x000fe400000006ff */
[----:B------:R-:W-:Y:S02]  /*26a0*/  PRMT R185, R6, 0x7632, R185 ;  /* 0x0000763206b97816 */ /* 0x000fe400000000b9 */
[C---:B------:R-:W-:Y:S01]  /*26b0*/  PRMT R9, R4.reuse, 0x7632, R9 ;  /* 0x0000763204097816 */ /* 0x040fe20000000009 */
[----:B------:R-:W-:Y:S01]  /*26c0*/  IMAD.U32 R4, R4, 0x10000, RZ ;  /* 0x0001000004047824 */ /* 0x000fe200078e00ff */
[----:B------:R-:W-:Y:S01]  /*26d0*/  SHF.L.U32 R6, R6, 0x10, RZ ;  /* 0x0000001006067819 */ /* 0x000fe200000006ff */
[----:B------:R-:W-:Y:S01]  /*26e0*/  IMAD.U32 R185, R185, 0x10000, RZ ;  /* 0x00010000b9b97824 */ /* 0x000fe200078e00ff */
[----:B------:R-:W-:-:S02]  /*26f0*/  SHF.L.U32 R5, R180, 0x10, RZ ;  /* 0x00000010b4057819 */ /* 0x000fc400000006ff */
[----:B------:R-:W-:Y:S01]  /*2700*/  SHF.L.U32 R15, R181, 0x10, RZ ;  /* 0x00000010b50f7819 */ /* 0x000fe200000006ff */
[----:B------:R-:W-:Y:S01]  /*2710*/  FADD.FTZ R244, R187, R6 ;  /* 0x00000006bbf47221 */ /* 0x000fe20000010000 */
[----:B------:R-:W-:Y:S01]  /*2720*/  PRMT R186, R7, 0x7632, R186 ;  /* 0x0000763207ba7816 */ /* 0x000fe200000000ba */
[----:B------:R-:W-:Y:S01]  /*2730*/  FADD.FTZ R248, R5, R4 ;  /* 0x0000000405f87221 */ /* 0x000fe20000010000 */
[----:B------:R-:W-:Y:S01]  /*2740*/  SHF.L.U32 R242, R7, 0x10, RZ ;  /* 0x0000001007f27819 */ /* 0x000fe200000006ff */
[----:B------:R-:W-:Y:S01]  /*2750*/  FADD.FTZ R246, R15, R246 ;  /* 0x000000f60ff67221 */ /* 0x000fe20000010000 */
[----:B------:R-:W-:Y:S02]  /*2760*/  PRMT R4, R180, 0x7632, R4 ;  /* 0x00007632b4047816 */ /* 0x000fe40000000004 */
[----:B------:R-:W-:Y:S02]  /*2770*/  PRMT R5, R181, 0x7632, R5 ;  /* 0x00007632b5057816 */ /* 0x000fe40000000005 */
[----:B------:R-:W-:Y:S01]  /*2780*/  PRMT R6, R182, 0x7632, R6 ;  /* 0x00007632b6067816 */ /* 0x000fe20000000006 */
[----:B------:R-:W-:Y:S01]  /*2790*/  IMAD.U32 R4, R4, 0x10000, RZ ;  /* 0x0001000004047824 */ /* 0x000fe200078e00ff */
[----:B------:R-:W-:-:S02]  /*27a0*/  PRMT R7, R183, 0x7632, R7 ;  /* 0x00007632b7077816 */ /* 0x000fc40000000007 */
[----:B------:R-:W-:Y:S02]  /*27b0*/  SHF.L.U32 R15, R183, 0x10, RZ ;  /* 0x00000010b70f7819 */ /* 0x000fe400000006ff */
[----:B------:R-:W-:Y:S02]  /*27c0*/  SHF.L.U32 R9, R9, 0x10, RZ ;  /* 0x0000001009097819 */ /* 0x000fe400000006ff */
[----:B------:R-:W-:Y:S01]  /*27d0*/  SHF.L.U32 R184, R13, 0x10, RZ ;  /* 0x000000100db87819 */ /* 0x000fe200000006ff */
[----:B------:R-:W-:Y:S01]  /*27e0*/  FADD.FTZ R242, R15, R242 ;  /* 0x000000f20ff27221 */ /* 0x000fe20000010000 */
[----:B------:R-:W-:Y:S01]  /*27f0*/  SHF.L.U32 R186, R186, 0x10, RZ ;  /* 0x00000010baba7819 */ /* 0x000fe200000006ff */
[----:B------:R-:W-:Y:S01]  /*2800*/  FADD.FTZ R207, R9, R4 ;  /* 0x0000000409cf7221 */ /* 0x000fe20000010000 */
[----:B------:R-:W-:Y:S02]  /*2810*/  SHF.L.U32 R7, R7, 0x10, RZ ;  /* 0x0000001007077819 */ /* 0x000fe400000006ff */
[----:B------:R-:W-:-:S02]  /*2820*/  SHF.L.U32 R6, R6, 0x10, RZ ;  /* 0x0000001006067819 */ /* 0x000fc400000006ff */
[----:B------:R-:W-:Y:S01]  /*2830*/  SHF.L.U32 R5, R5, 0x10, RZ ;  /* 0x0000001005057819 */ /* 0x000fe200000006ff */
[----:B------:R-:W-:Y:S02]  /*2840*/  FADD.FTZ R199, R186, R7 ;  /* 0x00000007bac77221 */ /* 0x000fe40000010000 */
[----:B------:R-:W-:Y:S02]  /*2850*/  FADD.FTZ R203, R185, R6 ;  /* 0x00000006b9cb7221 */ /* 0x000fe40000010000 */
[----:B------:R-:W-:Y:S01]  /*2860*/  FADD.FTZ R205, R184, R5 ;  /* 0x00000005b8cd7221 */ /* 0x000fe20000010000 */
[----:B------:R-:W-:Y:S02]  /*2870*/  F2FP.BF16.F32.PACK_AB R187, R199, R242 ;  /* 0x000000f2c7bb723e */ /* 0x000fe400000010ff */
[----:B------:R-:W-:Y:S02]  /*2880*/  F2FP.BF16.F32.PACK_AB R186, R203, R244 ;  /* 0x000000f4cbba723e */ /* 0x000fe400000010ff */
[----:B------:R-:W-:-:S02]  /*2890*/  F2FP.BF16.F32.PACK_AB R185, R205, R246 ;  /* 0x000000f6cdb9723e */ /* 0x000fc400000010ff */
[----:B------:R-:W-:Y:S01]  /*28a0*/  F2FP.BF16.F32.PACK_AB R184, R207, R248 ;  /* 0x000000f8cfb8723e */ /* 0x000fe200000010ff */
[----:B------:R-:W-:Y:S06]  /*28b0*/  BRA `(.L_x_4457) ;  /* 0x0000000000d07947 */ /* 0x000fec0003800000 */
.L_x_4458:
[C---:B-----5:R-:W-:Y:S02]  /*28c0*/  PRMT R184, R4.reuse, 0x7632, R184 ;  /* 0x0000763204b87816 */ /* 0x060fe400000000b8 */
[C---:B------:R-:W-:Y:S02]  /*28d0*/  PRMT R185, R5.reuse, 0x7632, R185 ;  /* 0x0000763205b97816 */ /* 0x040fe400000000b9 */
[----:B------:R-:W-:Y:S02]  /*28e0*/  SHF.L.U32 R186, R5, 0x10, RZ ;  /* 0x0000001005ba7819 */ /* 0x000fe400000006ff */
[----:B------:R-:W-:Y:S02]  /*28f0*/  SHF.L.U32 R4, R4, 0x10, RZ ;  /* 0x0000001004047819 */ /* 0x000fe400000006ff */
[----:B------:R-:W-:Y:S02]  /*2900*/  SHF.L.U32 R5, R180, 0x10, RZ ;  /* 0x00000010b4057819 */ /* 0x000fe400000006ff */
[----:B------:R-:W-:-:S02]  /*2910*/  SHF.L.U32 R187, R181, 0x10, RZ ;  /* 0x00000010b5bb7819 */ /* 0x000fc400000006ff */
[----:B------:R-:W-:Y:S01]  /*2920*/  PRMT R191, R7, 0x7632, R191 ;  /* 0x0000763207bf7816 */ /* 0x000fe200000000bf */
[--C-:B------:R-:W-:Y:S01]  /*2930*/  FADD.FTZ R248, R5, R4.reuse ;  /* 0x0000000405f87221 */ /* 0x100fe20000010000 */
[----:B------:R-:W-:Y:S01]  /*2940*/  PRMT R4, R180, 0x7632, R4 ;  /* 0x00007632b4047816 */ /* 0x000fe20000000004 */
[----:B------:R-:W-:Y:S01]  /*2950*/  FADD.FTZ R186, R187, R186 ;  /* 0x000000babbba7221 */ /* 0x000fe20000010000 */
        /* <DEDUP_REMOVED lines=8> */
[----:B------:R-:W-:-:S02]  /*29e0*/  SHF.L.U32 R184, R185, 0x10, RZ ;  /* 0x00000010b9b87819 */ /* 0x000fc400000006ff */
[----:B------:R-:W-:Y:S01]  /*29f0*/  SHF.L.U32 R5, R5, 0x10, RZ ;  /* 0x0000001005057819 */ /* 0x000fe200000006ff */
[--C-:B------:R-:W-:Y:S01]  /*2a00*/  FADD.FTZ R244, R187, R6.reuse ;  /* 0x00000006bbf47221 */ /* 0x100fe20000010000 */
[C---:B------:R-:W-:Y:S02]  /*2a10*/  SHF.L.U32 R193, R183.reuse, 0x10, RZ ;  /* 0x00000010b7c17819 */ /* 0x040fe400000006ff */
[----:B------:R-:W-:Y:S01]  /*2a20*/  PRMT R7, R183, 0x7632, R7 ;  /* 0x00007632b7077816 */ /* 0x000fe20000000007 */
[----:B------:R-:W-:Y:S01]  /*2a30*/  FADD.FTZ R5, R184, R5 ;  /* 0x00000005b8057221 */ /* 0x000fe20000010000 */
        /* <DEDUP_REMOVED lines=28> */
.L_x_4457:
        /* <DEDUP_REMOVED lines=31> */
.L_x_4460:
        /* <DEDUP_REMOVED lines=33> */
.L_x_4459:
        /* <DEDUP_REMOVED lines=38> */
.L_x_4462:
        /* <DEDUP_REMOVED lines=52> */
.L_x_4461:
[----:B------:R-:W0:Y:S01]  /*35a0*/  @P1 LDC.64 R4, c[0x0][0x398] ;  /* 0x0000e600ff041b82 */ /* 0x000e220000000a00 */
[----:B------:R-:W-:-:S07]  /*35b0*/  VIADD R235, R227, 0x200 ;  /* 0x00000200e3eb7836 */ /* 0x000fce0000000000 */
        /* <DEDUP_REMOVED lines=14> */
[----:B------:R-:W-:Y:S01]  /*36a0*/  PRMT R13, R176, 0x7632, R13 ;  /* 0x00007632b00d7816 */ /* 0x000fe2000000000d */
[----:B------:R-:W-:Y:S06]  /*36b0*/  BRA.U UP1, `(.L_x_4464) ;  /* 0x0000000101347547 */ /* 0x000fec000b800000 */
[C---:B------:R-:W-:Y:S02]  /*36c0*/  PRMT R13, R4.reuse, 0x7632, R13 ;  /* 0x00007632040d7816 */ /* 0x040fe4000000000d */
[----:B------:R-:W-:Y:S02]  /*36d0*/  SHF.L.U32 R228, R4, 0x10, RZ ;  /* 0x0000001004e47819 */ /* 0x000fe400000006ff */
[----:B------:R-:W-:Y:S01]  /*36e0*/  PRMT R11, R5, 0x7632, R11 ;  /* 0x00007632050b7816 */ /* 0x000fe2000000000b */
[----:B------:R-:W-:Y:S01]  /*36f0*/  IMAD.U32 R13, R13, 0x10000, RZ ;  /* 0x000100000d0d7824 */ /* 0x000fe200078e00ff */
[----:B------:R-:W-:Y:S02]  /*3700*/  PRMT R9, R6, 0x7632, R9 ;  /* 0x0000763206097816 */ /* 0x000fe40000000009 */
[C---:B------:R-:W-:Y:S02]  /*3710*/  PRMT R4, R7.reuse, 0x7632, R4 ;  /* 0x0000763207047816 */ /* 0x040fe40000000004 */
[----:B------:R-:W-:-:S02]  /*3720*/  SHF.L.U32 R222, R7, 0x10, RZ ;  /* 0x0000001007de7819 */ /* 0x000fc400000006ff */
[----:B------:R-:W-:Y:S02]  /*3730*/  SHF.L.U32 R226, R5, 0x10, RZ ;  /* 0x0000001005e27819 */ /* 0x000fe400000006ff */
[----:B------:R-:W-:Y:S02]  /*3740*/  SHF.L.U32 R224, R6, 0x10, RZ ;  /* 0x0000001006e07819 */ /* 0x000fe400000006ff */
[----:B------:R-:W-:Y:S02]  /*3750*/  SHF.L.U32 R11, R11, 0x10, RZ ;  /* 0x000000100b0b7819 */ /* 0x000fe400000006ff */
[----:B------:R-:W-:Y:S02]  /*3760*/  SHF.L.U32 R9, R9, 0x10, RZ ;  /* 0x0000001009097819 */ /* 0x000fe400000006ff */
[----:B------:R-:W-:Y:S01]  /*3770*/  SHF.L.U32 R7, R4, 0x10, RZ ;  /* 0x0000001004077819 */ /* 0x000fe200000006ff */
[----:B------:R-:W-:Y:S06]  /*3780*/  BRA `(.L_x_4465) ;  /* 0x0000000400fc7947 */ /* 0x000fec0003800000 */
.L_x_4464:
[C---:B0-----:R-:W-:Y:S01]  /*3790*/  PRMT R184, R4.reuse, 0x7632, R184 ;  /* 0x0000763204b87816 */ /* 0x041fe200000000b8 */
[C---:B------:R-:W-:Y:S01]  /*37a0*/  IMAD.U32 R226, R5.reuse, 0x10000, RZ ;  /* 0x0001000005e27824 */ /* 0x040fe200078e00ff */
[----:B------:R-:W-:Y:S01]  /*37b0*/  PRMT R185, R5, 0x7632, R185 ;  /* 0x0000763205b97816 */ /* 0x000fe200000000b9 */
[----:B------:R-:W-:Y:S01]  /*37c0*/  IMAD.U32 R222, R179, 0x10000, RZ ;  /* 0x00010000b3de7824 */ /* 0x000fe200078e00ff */
[----:B------:R-:W-:Y:S02]  /*37d0*/  SHF.L.U32 R4, R4, 0x10, RZ ;  /* 0x0000001004047819 */ /* 0x000fe400000006ff */
[----:B------:R-:W-:Y:S02]  /*37e0*/  SHF.L.U32 R5, R176, 0x10, RZ ;  /* 0x00000010b0057819 */ /* 0x000fe400000006ff */
[C---:B------:R-:W-:Y:S01]  /*37f0*/  PRMT R190, R7.reuse, 0x7632, R190 ;  /* 0x0000763207be7816 */ /* 0x040fe200000000be */
[----:B------:R-:W-:Y:S01]  /*3800*/  IMAD.U32 R7, R7, 0x10000, RZ ;  /* 0x0001000007077824 */ /* 0x000fe200078e00ff */
[----:B------:R-:W-:Y:S01]  /*3810*/  PRMT R186, R6, 0x7632, R186 ;  /* 0x0000763206ba7816 */ /* 0x000fe200000000ba */
[----:B------:R-:W-:Y:S01]  /*3820*/  FADD.FTZ R228, R5, R4 ;  /* 0x0000000405e47221 */ /* 0x000fe20000010000 */
[----:B------:R-:W-:Y:S01]  /*3830*/  SHF.L.U32 R9, R9, 0x10, RZ ;  /* 0x0000001009097819 */ /* 0x000fe200000006ff */
[----:B------:R-:W-:Y:S01]  /*3840*/  FADD.FTZ R222, R222, R7 ;  /* 0x00000007dede7221 */ /* 0x000fe20000010000 */
[----:B------:R-:W-:-:S02]  /*3850*/  SHF.L.U32 R190, R190, 0x10, RZ ;  /* 0x00000010bebe7819 */ /* 0x000fc400000006ff */
[----:B------:R-:W-:Y:S02]  /*3860*/  SHF.L.U32 R6, R6, 0x10, RZ ;  /* 0x0000001006067819 */ /* 0x000fe400000006ff */
[----:B------:R-:W-:Y:S01]  /*3870*/  SHF.L.U32 R187, R177, 0x10, RZ ;  /* 0x00000010b1bb7819 */ /* 0x000fe200000006ff */
[----:B------:R-:W-:Y:S01]  /*3880*/  FADD.FTZ R7, R190, R9 ;  /* 0x00000009be077221 */ /* 0x000fe20000010000 */
[----:B------:R-:W-:Y:S02]  /*3890*/  SHF.L.U32 R193, R178, 0x10, RZ ;  /* 0x00000010b2c17819 */ /* 0x000fe400000006ff */
        /* <DEDUP_REMOVED lines=16> */
.L_x_4463:
[----:B------:R-:W-:Y:S05]  /*39a0*/  BRA.U UP1, `(.L_x_4466) ;  /* 0x0000000101947547 */ /* 0x000fea000b800000 */
[C---:B-----5:R-:W-:Y:S01]  /*39b0*/  PRMT R10, R5.reuse, 0x7632, R10 ;  /* 0x00007632050a7816 */ /* 0x060fe2000000000a */
[----:B------:R-:W-:Y:S01]  /*39c0*/  IMAD.U32 R13, R182, 0x10000, RZ ;  /* 0x00010000b60d7824 */ /* 0x000fe200078e00ff */
[----:B------:R-:W-:Y:S02]  /*39d0*/  SHF.L.U32 R226, R5, 0x10, RZ ;  /* 0x0000001005e27819 */ /* 0x000fe400000006ff */
[----:B0-----:R-:W-:Y:S02]  /*39e0*/  PRMT R184, R6, 0x7632, R184 ;  /* 0x0000763206b87816 */ /* 0x001fe400000000b8 */
[C---:B------:R-:W-:Y:S01]  /*39f0*/  PRMT R9, R4.reuse, 0x7632, R9 ;  /* 0x0000763204097816 */ /* 0x040fe20000000009 */
[----:B------:R-:W-:Y:S01]  /*3a00*/  IMAD.U32 R4, R4, 0x10000, RZ ;  /* 0x0001000004047824 */ /* 0x000fe200078e00ff */
[----:B------:R-:W-:Y:S02]  /*3a10*/  SHF.L.U32 R6, R6, 0x10, RZ ;  /* 0x0000001006067819 */ /* 0x000fe400000006ff */
        /* <DEDUP_REMOVED lines=12> */
[----:B------:R-:W-:Y:S01]  /*3ae0*/  SHF.L.U32 R13, R9, 0x10, RZ ;  /* 0x00000010090d7819 */ /* 0x000fe200000006ff */
[----:B------:R-:W-:Y:S01]  /*3af0*/  IMAD.U32 R9, R184, 0x10000, RZ ;  /* 0x00010000b8097824 */ /* 0x000fe200078e00ff */
        /* <DEDUP_REMOVED lines=16> */
.L_x_4466:
[C---:B-----5:R-:W-:Y:S02]  /*3c00*/  PRMT R9, R4.reuse, 0x7632, R9 ;  /* 0x0000763204097816 */ /* 0x060fe40000000009 */
[C---:B------:R-:W-:Y:S02]  /*3c10*/  PRMT R10, R5.reuse, 0x7632, R10 ;  /* 0x00007632050a7816 */ /* 0x040fe4000000000a */
[----:B------:R-:W-:Y:S01]  /*3c20*/  SHF.L.U32 R11, R5, 0x10, RZ ;  /* 0x00000010050b7819 */ /* 0x000fe200000006ff */
[----:B------:R-:W-:Y:S01]  /*3c30*/  IMAD.U32 R9, R9, 0x10000, RZ ;  /* 0x0001000009097824 */ /* 0x000fe200078e00ff */
[----:B------:R-:W-:Y:S02]  /*3c40*/  SHF.L.U32 R4, R4, 0x10, RZ ;  /* 0x0000001004047819 */ /* 0x000fe400000006ff */
[----:B------:R-:W-:Y:S02]  /*3c50*/  SHF.L.U32 R5, R180, 0x10, RZ ;  /* 0x00000010b4057819 */ /* 0x000fe400000006ff */
[----:B0-----:R-:W-:-:S02]  /*3c60*/  PRMT R184, R6, 0x7632, R184 ;  /* 0x0000763206b87816 */ /* 0x001fc400000000b8 */
[----:B------:R-:W-:Y:S01]  /*3c70*/  SHF.L.U32 R13, R6, 0x10, RZ ;  /* 0x00000010060d7819 */ /* 0x000fe200000006ff */
[--C-:B------:R-:W-:Y:S01]  /*3c80*/  FADD.FTZ R5, R5, R4.reuse ;  /* 0x0000000405057221 */ /* 0x100fe20000010000 */
[----:B------:R-:W-:Y:S02]  /*3c90*/  PRMT R4, R180, 0x7632, R4 ;  /* 0x00007632b4047816 */ /* 0x000fe40000000004 */
        /* <DEDUP_REMOVED lines=8> */
[----:B------:R-:W-:Y:S01]  /*3d20*/  SHF.L.U32 R190, R183, 0x10, RZ ;  /* 0x00000010b7be7819 */ /* 0x000fe200000006ff */
[----:B------:R-:W-:Y:S01]  /*3d30*/  IMAD.U32 R7, R7, 0x10000, RZ ;  /* 0x0001000007077824 */ /* 0x000fe200078e00ff */
        /* <DEDUP_REMOVED lines=16> */
[----:B------:R-:W-:Y:S01]  /*3e40*/  PRMT R5, R177, 0x7632, R5 ;  /* 0x00007632b1057816 */ /* 0x000fe20000000005 */
[--C-:B------:R-:W-:Y:S01]  /*3e50*/  FADD.FTZ R184, R185, R6.reuse ;  /* 0x00000006b9b87221 */ /* 0x100fe20000010000 */
[----:B------:R-:W-:Y:S01]  /*3e60*/  PRMT R6, R178, 0x7632, R6 ;  /* 0x00007632b2067816 */ /* 0x000fe20000000006 */
[--C-:B------:R-:W-:Y:S01]  /*3e70*/  FADD.FTZ R11, R7, R4.reuse ;  /* 0x00000004070b7221 */ /* 0x100fe20000010000 */
[----:B------:R-:W-:Y:S01]  /*3e80*/  PRMT R4, R176, 0x7632, R4 ;  /* 0x00007632b0047816 */ /* 0x000fe20000000004 */
[C---:B------:R-:W-:Y:S01]  /*3e90*/  IMAD.U32 R185, R179.reuse, 0x10000, RZ ;  /* 0x00010000b3b97824 */ /* 0x040fe200078e00ff */
[----:B------:R-:W-:Y:S02]  /*3ea0*/  PRMT R7, R179, 0x7632, R7 ;  /* 0x00007632b3077816 */ /* 0x000fe40000000007 */
[----:B------:R-:W-:Y:S01]  /*3eb0*/  SHF.L.U32 R10, R6, 0x10, RZ ;  /* 0x00000010060a7819 */ /* 0x000fe200000006ff */
[----:B------:R-:W-:Y:S01]  /*3ec0*/  FADD.FTZ R222, R185, R190 ;  /* 0x000000beb9de7221 */ /* 0x000fe20000010000 */
        /* <DEDUP_REMOVED lines=10> */
[----:B------:R-:W-:-:S07]  /*3f70*/  F2FP.BF16.F32.PACK_AB R184, R13, R228 ;  /* 0x000000e40db8723e */ /* 0x000fce00000010ff */
.L_x_4465:
[----:B------:R-:W-:Y:S01]  /*3f80*/  FADD.FTZ R4, RZ, R188 ;  /* 0x000000bcff047221 */ /* 0x000fe20000010000 */
[----:B------:R-:W1:Y:S01]  /*3f90*/  S2UR UR5, SR_CgaCtaId ;  /* 0x00000000000579c3 */ /* 0x000e620000008800 */
[----:B------:R-:W-:Y:S01]  /*3fa0*/  ISETP.NE.AND P2, PT, R2, RZ, PT ;  /* 0x000000ff0200720c */ /* 0x000fe20003f45270 */
[----:B------:R-:W-:Y:S01]  /*3fb0*/  UMOV UR4, 0x400 ;  /* 0x0000040000047882 */ /* 0x000fe20000000000 */
[----:B------:R-:W-:Y:S01]  /*3fc0*/  FADD.FTZ R5, R4, R223 ;  /* 0x000000df04057221 */ /* 0x000fe20000010000 */
[----:B------:R-:W-:-:S03]  /*3fd0*/  ISETP.GT.U32.AND P4, PT, R2, 0x3, PT ;  /* 0x000000030200780c */ /* 0x000fc60003f84070 */
[----:B------:R-:W-:-:S04]  /*3fe0*/  FADD.FTZ R4, R5, R14 ;  /* 0x0000000e05047221 */ /* 0x000fc80000010000 */
[----:B------:R-:W-:-:S04]  /*3ff0*/  FADD.FTZ R5, R4, R231 ;  /* 0x000000e704057221 */ /* 0x000fc80000010000 */
[----:B------:R-:W-:-:S04]  /*4000*/  FADD.FTZ R4, R5, R198 ;  /* 0x000000c605047221 */ /* 0x000fc80000010000 */
[----:B------:R-:W-:-:S04]  /*4010*/  FADD.FTZ R5, R4, R225 ;  /* 0x000000e104057221 */ /* 0x000fc80000010000 */
[----:B------:R-:W-:Y:S01]  /*4020*/  FADD.FTZ R4, R5, R194 ;  /* 0x000000c205047221 */ /* 0x000fe20000010000 */
[----:B-1----:R-:W-:-:S03]  /*4030*/  ULEA UR4, UR5, UR4, 0x18 ;  /* 0x0000000405047291 */ /* 0x002fc6000f8ec0ff */
[----:B------:R-:W-:Y:S01]  /*4040*/  FADD.FTZ R5, R4, R201 ;  /* 0x000000c904057221 */ /* 0x000fe20000010000 */
[----:B------:R-:W-:Y:S02]  /*4050*/  @UP2 UIADD3 UR4, UPT, UPT, UR4, 0x20, URZ ;  /* 0x0000002004042890 */ /* 0x000fe4000fffe0ff */
[----:B------:R-:W-:Y:S01]  /*4060*/  UPLOP3.LUT UP2, UPT, UPT, UPT, UP2, 0x40, 0x4 ;  /* 0x000000000004789c */ /* 0x000fe20003f4e820 */
        /* <DEDUP_REMOVED lines=34> */
[----:B0-----:R-:W0:Y:S02]  /*4290*/  SHFL.BFLY PT, R193, R6, 0x2, 0x1f ;  /* 0x0c401f0006c17f89 */ /* 0x001e2400000e0000 */
        /* <DEDUP_REMOVED lines=95> */
[----:B0-----:R-:W-:Y:S01]  /*4890*/  FADD.FTZ R10, R193, R10 ;  /* 0x0000000ac10a7221 */ /* 0x001fe20000010000 */
[----:B------:R-:W-:-:S04]  /*48a0*/  CS2R R192, SRZ ;  /* 0x0000000000c07805 */ /* 0x000fc8000001ff00 */
[----:B------:R-:W0:Y:S02]  /*48b0*/  SHFL.BFLY PT, R197, R10, 0x8, 0x1f ;  /* 0x0d001f000ac57f89 */ /* 0x000e2400000e0000 */
[----:B0-----:R-:W-:Y:S01]  /*48c0*/  FADD.FTZ R190, R10, R197 ;  /* 0x000000c50abe7221 */ /* 0x001fe20000010000 */
[----:B------:R-:W-:Y:S01]  /*48d0*/  IMAD.MOV.U32 R10, RZ, RZ, RZ ;  /* 0x000000ffff0a7224 */ /* 0x000fe200078e00ff */
[----:B------:R-:W0:Y:S01]  /*48e0*/  @P0 LDC.64 R196, c[0x0][0x3a8] ;  /* 0x0000ea00ffc40b82 */ /* 0x000e220000000a00 */
[----:B------:R-:W-:Y:S02]  /*48f0*/  @!P4 MOV R10, 0x500 ;  /* 0x00000500000ac802 */ /* 0x000fe40000000f00 */
[----:B------:R-:W1:Y:S01]  /*4900*/  SHFL.BFLY PT, R217, R190, 0x10, 0x1f ;  /* 0x0e001f00bed97f89 */ /* 0x000e6200000e0000 */
[----:B0-----:R-:W-:-:S04]  /*4910*/  @P0 IMAD.WIDE.U32 R196, R235, 0x10, R196 ;  /* 0x00000010ebc40825 */ /* 0x001fc800078e00c4 */
[----:B-1----:R-:W-:Y:S01]  /*4920*/  FADD.FTZ R5, R190, R217 ;  /* 0x000000d9be057221 */ /* 0x002fe20000010000 */
[----:B------:R-:W-:Y:S01]  /*4930*/  @!P4 LEA R190, R2, UR4, 0x3 ;  /* 0x0000000402becc11 */ /* 0x000fe2000f8e18ff */
[----:B------:R-:W-:Y:S04]  /*4940*/  @P0 STG.E.128 desc[UR6][R196.64], R184 ;  /* 0x000000b8c4000986 */ /* 0x000fe8000c101d06 */
[----:B------:R0:W-:Y:S01]  /*4950*/  @!P2 STS.64 [R6+UR4], R4 ;  /* 0x000000040600a988 */ /* 0x0001e20008000a04 */
        /* <DEDUP_REMOVED lines=10> */
[----:B0-----:R-:W-:-:S02]  /*4a00*/  IADD3 R200, PT, PT, R200, R217, RZ ;  /* 0x000000d9c8c87210 */ /* 0x001fc40007ffe0ff */
[----:B------:R-:W-:Y:S01]  /*4a10*/  I2FP.F32.S32 R217, R217 ;  /* 0x000000d900d97245 */ /* 0x000fe20000201400 */
[----:B------:R-:W0:Y:S01]  /*4a20*/  SHFL.DOWN PT, R233, R192, 0x2, 0x1f ;  /* 0x08401f00c0e97f89 */ /* 0x000e2200000e0000 */
[----:B------:R-:W-:-:S03]  /*4a30*/  I2FP.F32.S32 R200, R200 ;  /* 0x000000c800c87245 */ /* 0x000fc60000201400 */
[----:B------:R-:W2:Y:S03]  /*4a40*/  SHFL.DOWN PT, R4, R193, 0x2, 0x1f ;  /* 0x08401f00c1047f89 */ /* 0x000ea600000e0000 */
[----:B------:R-:W4:Y:S01]  /*4a50*/  MUFU.RCP R200, R200 ;  /* 0x000000c800c87308 */ /* 0x000f220000001000 */
        /* <DEDUP_REMOVED lines=8> */
[----:B------:R-:W-:Y:S02]  /*4ae0*/  FMUL.FTZ R233, R233, R6 ;  /* 0x00000006e9e97220 */ /* 0x000fe40000410000 */
[----:B------:R-:W3:Y:S02]  /*4af0*/  LDC R6, c[0x0][0x448] ;  /* 0x00011200ff067b82 */ /* 0x000ee40000000800 */
[----:B------:R-:W-:-:S05]  /*4b00*/  FFMA.FTZ R193, R204, R233, R193 ;  /* 0x000000e9ccc17223 */ /* 0x000fca00000100c1 */
[----:B------:R-:W1:Y:S01]  /*4b10*/  SHFL.DOWN PT, R4, R193, 0x1, 0x1f ;  /* 0x08201f00c1047f89 */ /* 0x000e6200000e0000 */
[----:B0-----:R-:W-:Y:S01]  /*4b20*/  FADD.FTZ R5, R197, -R10 ;  /* 0x8000000ac5057221 */ /* 0x001fe20000010000 */
[----:B------:R-:W-:-:S03]  /*4b30*/  FMUL.FTZ R233, R10, R217 ;  /* 0x000000d90ae97220 */ /* 0x000fc60000410000 */
[----:B------:R-:W-:Y:S01]  /*4b40*/  FMUL.FTZ R5, R5, R5 ;  /* 0x0000000505057220 */ /* 0x000fe20000410000 */
[----:B------:R-:W-:-:S03]  /*4b50*/  FFMA.FTZ R233, R202, R197, R233 ;  /* 0x000000c5cae97223 */ /* 0x000fc600000100e9 */
[----:B------:R-:W-:Y:S01]  /*4b60*/  FMUL.FTZ R5, R202, R5 ;  /* 0x00000005ca057220 */ /* 0x000fe20000410000 */
[C---:B----4-:R-:W-:Y:S01]  /*4b70*/  FMUL.FTZ R233, R200.reuse, R233 ;  /* 0x000000e9c8e97220 */ /* 0x050fe20000410000 */
[----:B-1----:R-:W-:Y:S02]  /*4b80*/  FADD.FTZ R193, R193, R4 ;  /* 0x00000004c1c17221 */ /* 0x002fe40000010000 */
[----:B------:R-:W-:Y:S02]  /*4b90*/  FMUL.FTZ R217, R5, R217 ;  /* 0x000000d905d97220 */ /* 0x000fe40000410000 */
[----:B------:R-:W0:Y:S02]  /*4ba0*/  SHFL.IDX PT, R5, R233, RZ, 0x1f ;  /* 0x00001fffe9057589 */ /* 0x000e2400000e0000 */
[----:B------:R-:W-:Y:S02]  /*4bb0*/  FFMA.FTZ R200, R200, R217, R193 ;  /* 0x000000d9c8c87223 */ /* 0x000fe400000100c1 */
[----:B------:R-:W1:Y:S03]  /*4bc0*/  @!P2 LDC.64 R192, c[0x0][0x3c0] ;  /* 0x0000f000ffc0ab82 */ /* 0x000e660000000a00 */
[----:B------:R-:W3:Y:S01]  /*4bd0*/  SHFL.IDX PT, R217, R200, RZ, 0x1f ;  /* 0x00001fffc8d97589 */ /* 0x000ee200000e0000 */
[C---:B0-----:R-:W-:Y:S01]  /*4be0*/  FMUL.FTZ R4, R5.reuse, R5 ;  /* 0x0000000505047220 */ /* 0x041fe20000410000 */
[----:B------:R-:W-:Y:S01]  /*4bf0*/  FSEL R10, R5, RZ, !P3 ;  /* 0x000000ff050a7208 */ /* 0x000fe20005800000 */
[----:B-1----:R-:W-:-:S03]  /*4c00*/  @!P2 IMAD.WIDE R192, R3, 0x4, R192 ;  /* 0x0000000403c0a825 */ /* 0x002fc600078e02c0 */
[----:B------:R-:W-:Y:S01]  /*4c10*/  FSEL R197, R4, RZ, P3 ;  /* 0x000000ff04c57208 */ /* 0x000fe20001800000 */
[C---:B------:R-:W-:Y:S01]  /*4c20*/  FADD.FTZ R190, -R10.reuse, R225 ;  /* 0x000000e10abe7221 */ /* 0x040fe20000010100 */
[----:B---3--:R-:W-:Y:S01]  /*4c30*/  FFMA.FTZ R4, R217, UR9, R6 ;  /* 0x00000009d9047c23 */ /* 0x008fe20008010006 */
[C---:B------:R-:W-:Y:S01]  /*4c40*/  FADD.FTZ R217, -R10.reuse, R188 ;  /* 0x000000bc0ad97221 */ /* 0x040fe20000010100 */
[C---:B------:R-:W-:Y:S01]  /*4c50*/  FADD.FTZ R204, -R10.reuse, R189 ;  /* 0x000000bd0acc7221 */ /* 0x040fe20000010100 */
[----:B------:R-:W-:Y:S01]  /*4c60*/  FADD.FTZ R202, -R10, R211 ;  /* 0x000000d30aca7221 */ /* 0x000fe20000010100 */
[----:B------:R-:W-:Y:S01]  /*4c70*/  FADD.FTZ R188, R4, R197 ;  /* 0x000000c504bc7221 */ /* 0x000fe20000010000 */
[----:B------:R-:W0:Y:S01]  /*4c80*/  LDC.64 R210, c[0x0][0x428] ;  /* 0x00010a00ffd27b82 */ /* 0x000e220000000a00 */
[C---:B------:R-:W-:Y:S01]  /*4c90*/  FADD.FTZ R194, -R10.reuse, R194 ;  /* 0x000000c20ac27221 */ /* 0x040fe20000010100 */
[C---:B------:R-:W-:Y:S01]  /*4ca0*/  FADD.FTZ R216, -R10.reuse, R201 ;  /* 0x000000c90ad87221 */ /* 0x040fe20000010100 */
        /* <DEDUP_REMOVED lines=9> */
[----:B-1----:R-:W1:Y:S01]  /*4d40*/  @!P2 LDC.64 R188, c[0x0][0x3c8] ;  /* 0x0000f200ffbcab82 */ /* 0x002e620000000a00 */
        /* <DEDUP_REMOVED lines=14> */
[C---:B------:R-:W-:Y:S01]  /*4e30*/  FMUL.FTZ R212, R225.reuse, R212 ;  /* 0x000000d4e1d47220 */ /* 0x040fe20000410000 */
[C---:B------:R-:W-:Y:S01]  /*4e40*/  FMUL.FTZ R223, R225.reuse, R223 ;  /* 0x000000dfe1df7220 */ /* 0x040fe20000410000 */
[C---:B------:R-:W-:Y:S01]  /*4e50*/  FMUL.FTZ R214, R225.reuse, R214 ;  /* 0x000000d6e1d67220 */ /* 0x040fe20000410000 */
[----:B------:R-:W-:Y:S01]  /*4e60*/  FMUL.FTZ R190, R225, R190 ;  /* 0x000000bee1be7220 */ /* 0x000fe20000410000 */
[----:B------:R-:W-:Y:S01]  /*4e70*/  F2FP.BF16.F32.PACK_AB R195, R11, R195 ;  /* 0x000000c30bc3723e */ /* 0x000fe200000010ff */
        /* <DEDUP_REMOVED lines=17> */
[----:B------:R2:W-:Y:S01]  /*4f90*/  @!P2 STG.E desc[UR6][R192.64], R5 ;  /* 0x00000005c000a986 */ /* 0x0005e2000c101906 */
[----:B------:R-:W-:Y:S01]  /*4fa0*/  FMUL.FTZ R11, R225, R222 ;  /* 0x000000dee10b7220 */ /* 0x000fe20000410000 */
[----:B------:R-:W-:Y:S01]  /*4fb0*/  FADD.FTZ R10, -R10, R7 ;  /* 0x000000070a0a7221 */ /* 0x000fe20000010100 */
[----:B------:R-:W-:Y:S01]  /*4fc0*/  FFMA.FTZ R222, R191, R100, R168 ;  /* 0x00000064bfde7223 */ /* 0x000fe200000100a8 */
[----:B------:R-:W-:Y:S01]  /*4fd0*/  FFMA.FTZ R7, R217, R56, R52 ;  /* 0x00000038d9077223 */ /* 0x000fe20000010034 */
[----:B------:R-:W-:Y:S01]  /*4fe0*/  FFMA.FTZ R194, R212, R57, R53 ;  /* 0x00000039d4c27223 */ /* 0x000fe20000010035 */
[----:B------:R-:W-:Y:S01]  /*4ff0*/  FFMA.FTZ R198, R214, R59, R55 ;  /* 0x0000003bd6c67223 */ /* 0x000fe20000010037 */
[----:B------:R-:W-:Y:S01]  /*5000*/  FFMA.FTZ R9, R190, R61, R49 ;  /* 0x0000003dbe097223 */ /* 0x000fe20000010031 */
[----:B------:R-:W-:Y:S01]  /*5010*/  FFMA.FTZ R216, R216, R103, R171 ;  /* 0x00000067d8d87223 */ /* 0x000fe200000100ab */
[C---:B------:R-:W-:Y:S01]  /*5020*/  FMUL.FTZ R201, R225.reuse, R201 ;  /* 0x000000c9e1c97220 */ /* 0x040fe20000410000 */
[----:B------:R-:W-:Y:S01]  /*5030*/  FMUL.FTZ R196, R225, R196 ;  /* 0x000000c4e1c47220 */ /* 0x000fe20000410000 */
[----:B-1----:R-:W-:-:S04]  /*5040*/  @!P2 IMAD.WIDE R188, R3, 0x4, R188 ;  /* 0x0000000403bca825 */ /* 0x002fc800078e02bc */
[----:B--2---:R-:W-:Y:S01]  /*5050*/  FFMA.FTZ R5, R191, R60, R48 ;  /* 0x0000003cbf057223 */ /* 0x004fe20000010030 */
[----:B------:R-:W-:Y:S01]  /*5060*/  FFMA.FTZ R193, R223, R58, R54 ;  /* 0x0000003adfc17223 */ /* 0x000fe20000010036 */
[----:B------:R-:W-:Y:S01]  /*5070*/  FFMA.FTZ R191, R237, R102, R170 ;  /* 0x00000066edbf7223 */ /* 0x000fe200000100aa */
[----:B------:R-:W-:Y:S01]  /*5080*/  FFMA.FTZ R237, R190, R101, R169 ;  /* 0x00000065beed7223 */ /* 0x000fe200000100a9 */
[----:B------:R-:W-:Y:S01]  /*5090*/  F2FP.BF16.F32.PACK_AB R192, R194, R7 ;  /* 0x00000007c2c0723e */ /* 0x000fe200000010ff */
[----:B------:R-:W-:Y:S01]  /*50a0*/  FFMA.FTZ R217, R217, R96, R172 ;  /* 0x00000060d9d97223 */ /* 0x000fe200000100ac */
[----:B------:R-:W-:Y:S01]  /*50b0*/  F2FP.BF16.F32.PACK_AB R193, R198, R193 ;  /* 0x000000c1c6c1723e */ /* 0x000fe200000010ff */
[----:B0-----:R-:W-:Y:S01]  /*50c0*/  IMAD.WIDE.U32 R198, R227, 0x10, R210 ;  /* 0x00000010e3c67825 */ /* 0x001fe200078e00d2 */
[----:B------:R-:W-:-:S03]  /*50d0*/  F2FP.BF16.F32.PACK_AB R194, R9, R5 ;  /* 0x0000000509c2723e */ /* 0x000fc600000010ff */
[----:B------:R-:W-:Y:S01]  /*50e0*/  FFMA.FTZ R212, R212, R97, R173 ;  /* 0x00000061d4d47223 */ /* 0x000fe200000100ad */
[----:B------:R-:W-:Y:S01]  /*50f0*/  F2FP.BF16.F32.PACK_AB R191, R216, R191 ;  /* 0x000000bfd8bf723e */ /* 0x000fe200000010ff */
[----:B------:R-:W-:Y:S01]  /*5100*/  FFMA.FTZ R216, R201, R64, R44 ;  /* 0x00000040c9d87223 */ /* 0x000fe2000001002c */
[----:B------:R-:W-:Y:S01]  /*5110*/  F2FP.BF16.F32.PACK_AB R190, R237, R222 ;  /* 0x000000deedbe723e */ /* 0x000fe200000010ff */
[----:B------:R-:W-:Y:S01]  /*5120*/  FFMA.FTZ R237, R196, R65, R45 ;  /* 0x00000041c4ed7223 */ /* 0x000fe2000001002d */
[----:B------:R0:W-:Y:S01]  /*5130*/  @!P2 STG.E desc[UR6][R188.64], R225 ;  /* 0x000000e1bc00a986 */ /* 0x0001e2000c101906 */
[C---:B------:R-:W-:Y:S01]  /*5140*/  FMUL.FTZ R203, R225.reuse, R252 ;  /* 0x000000fce1cb7220 */ /* 0x040fe20000410000 */
[C---:B------:R-:W-:Y:S01]  /*5150*/  FMUL.FTZ R202, R225.reuse, R202 ;  /* 0x000000cae1ca7220 */ /* 0x040fe20000410000 */
[C---:B------:R-:W-:Y:S01]  /*5160*/  FMUL.FTZ R208, R225.reuse, R208 ;  /* 0x000000d0e1d07220 */ /* 0x040fe20000410000 */
[----:B------:R1:W-:Y:S01]  /*5170*/  STG.E.128 desc[UR6][R198.64], R192 ;  /* 0x000000c0c6007986 */ /* 0x0003e2000c101d06 */
[----:B------:R-:W-:Y:S01]  /*5180*/  FMUL.FTZ R209, R225, R250 ;  /* 0x000000fae1d17220 */ /* 0x000fe20000410000 */
[----:B------:R-:W-:Y:S01]  /*5190*/  FFMA.FTZ R223, R223, R98, R174 ;  /* 0x00000062dfdf7223 */ /* 0x000fe200000100ae */
[----:B------:R-:W-:Y:S01]  /*51a0*/  FFMA.FTZ R214, R214, R99, R175 ;  /* 0x00000063d6d67223 */ /* 0x000fe200000100af */
[C---:B------:R-:W-:Y:S01]  /*51b0*/  FMUL.FTZ R221, R225.reuse, R246 ;  /* 0x000000f6e1dd7220 */ /* 0x040fe20000410000 */
[C---:B------:R-:W-:Y:S01]  /*51c0*/  FMUL.FTZ R220, R225.reuse, R220 ;  /* 0x000000dce1dc7220 */ /* 0x040fe20000410000 */
[C---:B------:R-:W-:Y:S01]  /*51d0*/  FMUL.FTZ R197, R225.reuse, R197 ;  /* 0x000000c5e1c57220 */ /* 0x040fe20000410000 */
[C---:B------:R-:W-:Y:S01]  /*51e0*/  FMUL.FTZ R200, R225.reuse, R200 ;  /* 0x000000c8e1c87220 */ /* 0x040fe20000410000 */
[----:B0-----:R-:W-:Y:S01]  /*51f0*/  F2FP.BF16.F32.PACK_AB R188, R212, R217 ;  /* 0x000000d9d4bc723e */ /* 0x001fe200000010ff */
[C---:B------:R-:W-:Y:S01]  /*5200*/  FFMA.FTZ R212, R208.reuse, R71, R43 ;  /* 0x00000047d0d47223 */ /* 0x040fe2000001002b */
[----:B------:R-:W-:Y:S01]  /*5210*/  FFMA.FTZ R208, R208, R111, R163 ;  /* 0x0000006fd0d07223 */ /* 0x000fe200000100a3 */
[C---:B------:R-:W-:Y:S01]  /*5220*/  FMUL.FTZ R231, R225.reuse, R244 ;  /* 0x000000f4e1e77220 */ /* 0x040fe20000410000 */
[----:B------:R-:W-:Y:S01]  /*5230*/  FMUL.FTZ R230, R225, R230 ;  /* 0x000000e6e1e67220 */ /* 0x000fe20000410000 */
[----:B------:R-:W-:Y:S01]  /*5240*/  FFMA.FTZ R201, R201, R104, R164 ;  /* 0x00000068c9c97223 */ /* 0x000fe200000100a4 */
[----:B------:R-:W-:Y:S01]  /*5250*/  FFMA.FTZ R196, R196, R105, R165 ;  /* 0x00000069c4c47223 */ /* 0x000fe200000100a5 */
[C---:B------:R-:W-:Y:S01]  /*5260*/  FMUL.FTZ R219, R225.reuse, R248 ;  /* 0x000000f8e1db7220 */ /* 0x040fe20000410000 */
[C---:B------:R-:W-:Y:S01]  /*5270*/  FMUL.FTZ R218, R225.reuse, R218 ;  /* 0x000000dae1da7220 */ /* 0x040fe20000410000 */
[----:B------:R-:W-:Y:S01]  /*5280*/  FMUL.FTZ R233, R225, R242 ;  /* 0x000000f2e1e97220 */ /* 0x000fe20000410000 */
[----:B-1----:R-:W-:Y:S01]  /*5290*/  F2FP.BF16.F32.PACK_AB R192, R237, R216 ;  /* 0x000000d8edc0723e */ /* 0x002fe200000010ff */
[----:B------:R-:W-:Y:S01]  /*52a0*/  FFMA.FTZ R194, R203, R68, R40 ;  /* 0x00000044cbc27223 */ /* 0x000fe20000010028 */
[----:B------:R-:W0:Y:S01]  /*52b0*/  LDC.64 R216, c[0x0][0x430] ;  /* 0x00010c00ffd87b82 */ /* 0x000e220000000a00 */
[C---:B------:R-:W-:Y:S01]  /*52c0*/  FFMA.FTZ R195, R202.reuse, R69, R41 ;  /* 0x00000045cac37223 */ /* 0x040fe20000010029 */
[----:B------:R-:W-:Y:S01]  /*52d0*/  FFMA.FTZ R199, R209, R110, R162 ;  /* 0x0000006ed1c77223 */ /* 0x000fe200000100a2 */
[----:B------:R-:W-:Y:S01]  /*52e0*/  FFMA.FTZ R198, R203, R108, R160 ;  /* 0x0000006ccbc67223 */ /* 0x000fe200000100a0 */
[----:B------:R-:W-:Y:S01]  /*52f0*/  FFMA.FTZ R203, R202, R109, R161 ;  /* 0x0000006dcacb7223 */ /* 0x000fe200000100a1 */
[----:B------:R-:W-:Y:S01]  /*5300*/  FMUL.FTZ R232, R225, R232 ;  /* 0x000000e8e1e87220 */ /* 0x000fe20000410000 */
[----:B------:R-:W-:Y:S01]  /*5310*/  F2FP.BF16.F32.PACK_AB R194, R195, R194 ;  /* 0x000000c2c3c2723e */ /* 0x000fe200000010ff */
[----:B------:R-:W-:Y:S01]  /*5320*/  FFMA.FTZ R195, R209, R70, R42 ;  /* 0x00000046d1c37223 */ /* 0x000fe2000001002a */
[C---:B------:R-:W-:Y:S01]  /*5330*/  FMUL.FTZ R13, R225.reuse, R240 ;  /* 0x000000f0e10d7220 */ /* 0x040fe20000410000 */
        /* <DEDUP_REMOVED lines=14> */
[----:B------:R-:W-:Y:S01]  /*5420*/  F2FP.BF16.F32.PACK_AB R189, R214, R223 ;  /* 0x000000dfd6bd723e */ /* 0x000fe200000010ff */
[----:B------:R-:W-:Y:S01]  /*5430*/  FFMA.FTZ R202, R221, R74, R38 ;  /* 0x0000004addca7223 */ /* 0x000fe20000010026 */
[----:B------:R-:W-:Y:S01]  /*5440*/  F2FP.BF16.F32.PACK_AB R199, R208, R199 ;  /* 0x000000c7d0c7723e */ /* 0x000fe200000010ff */
[----:B------:R-:W-:Y:S01]  /*5450*/  FFMA.FTZ R209, R220, R75, R39 ;  /* 0x0000004bdcd17223 */ /* 0x000fe20000010027 */
[----:B------:R-:W-:Y:S01]  /*5460*/  FFMA.FTZ R222, R197, R66, R46 ;  /* 0x00000042c5de7223 */ /* 0x000fe2000001002e */
[----:B------:R-:W-:Y:S01]  /*5470*/  FFMA.FTZ R225, R200, R67, R47 ;  /* 0x00000043c8e17223 */ /* 0x000fe2000001002f */
[----:B------:R-:W-:Y:S01]  /*5480*/  FFMA.FTZ R208, R231, R76, R32 ;  /* 0x0000004ce7d07223 */ /* 0x000fe20000010020 */
[----:B------:R-:W-:Y:S01]  /*5490*/  FFMA.FTZ R223, R230, R77, R33 ;  /* 0x0000004de6df7223 */ /* 0x000fe20000010021 */
[----:B------:R-:W-:Y:S01]  /*54a0*/  FFMA.FTZ R197, R197, R106, R166 ;  /* 0x0000006ac5c57223 */ /* 0x000fe200000100a6 */
        /* <DEDUP_REMOVED lines=8> */
[----:B------:R-:W-:Y:S01]  /*5530*/  IMAD.WIDE.U32 R222, R229, 0x10, R210 ;  /* 0x00000010e5de7825 */ /* 0x000fe200078e00d2 */
[----:B------:R-:W-:-:S03]  /*5540*/  F2FP.BF16.F32.PACK_AB R195, R212, R195 ;  /* 0x000000c3d4c3723e */ /* 0x000fc600000010ff */
[----:B------:R-:W-:Y:S01]  /*5550*/  FFMA.FTZ R212, R233, R78, R34 ;  /* 0x0000004ee9d47223 */ /* 0x000fe20000010022 */
[----:B------:R-:W-:Y:S01]  /*5560*/  F2FP.BF16.F32.PACK_AB R198, R203, R198 ;  /* 0x000000c6cbc6723e */ /* 0x000fe200000010ff */
[----:B------:R-:W-:Y:S01]  /*5570*/  FFMA.FTZ R203, R218, R73, R37 ;  /* 0x00000049dacb7223 */ /* 0x000fe20000010025 */
[----:B------:R-:W-:Y:S01]  /*5580*/  F2FP.BF16.F32.PACK_AB R197, R200, R197 ;  /* 0x000000c5c8c5723e */ /* 0x000fe200000010ff */
[----:B------:R-:W-:Y:S01]  /*5590*/  FFMA.FTZ R200, R219, R72, R36 ;  /* 0x00000048dbc87223 */ /* 0x000fe20000010024 */
[----:B------:R0:W-:Y:S01]  /*55a0*/  STG.E.128 desc[UR6][R226.64], R188 ;  /* 0x000000bce2007986 */ /* 0x0001e2000c101d06 */
[----:B------:R-:W-:-:S04]  /*55b0*/  IMAD.WIDE.U32 R228, R229, 0x10, R216 ;  /* 0x00000010e5e47825 */ /* 0x000fc800078e00d8 */
[----:B------:R-:W-:Y:S01]  /*55c0*/  FFMA.FTZ R219, R219, R112, R156 ;  /* 0x00000070dbdb7223 */ /* 0x000fe2000001009c */
[----:B------:R-:W-:Y:S01]  /*55d0*/  FFMA.FTZ R218, R218, R113, R157 ;  /* 0x00000071dada7223 */ /* 0x000fe2000001009d */
[----:B------:R1:W-:Y:S01]  /*55e0*/  STG.E.128 desc[UR6][R222.64], R192 ;  /* 0x000000c0de007986 */ /* 0x0003e2000c101d06 */
[----:B------:R-:W-:Y:S01]  /*55f0*/  F2FP.BF16.F32.PACK_AB R200, R203, R200 ;  /* 0x000000c8cbc8723e */ /* 0x000fe200000010ff */
[----:B------:R-:W-:Y:S01]  /*5600*/  FFMA.FTZ R231, R231, R116, R152 ;  /* 0x00000074e7e77223 */ /* 0x000fe20000010098 */
[----:B------:R-:W-:Y:S01]  /*5610*/  F2FP.BF16.F32.PACK_AB R203, R225, R212 ;  /* 0x000000d4e1cb723e */ /* 0x000fe200000010ff */
[----:B------:R-:W-:Y:S01]  /*5620*/  IMAD.WIDE.U32 R224, R213, 0x10, R210 ;  /* 0x00000010d5e07825 */ /* 0x000fe200078e00d2 */
[----:B------:R2:W-:Y:S03]  /*5630*/  STG.E.128 desc[UR6][R228.64], R196 ;  /* 0x000000c4e4007986 */ /* 0x0005e6000c101d06 */
[----:B------:R-:W-:Y:S01]  /*5640*/  FFMA.FTZ R233, R233, R118, R154 ;  /* 0x00000076e9e97223 */ /* 0x000fe2000001009a */
[----:B------:R-:W-:Y:S01]  /*5650*/  FFMA.FTZ R232, R232, R119, R155 ;  /* 0x00000077e8e87223 */ /* 0x000fe2000001009b */
[----:B------:R-:W-:Y:S01]  /*5660*/  FFMA.FTZ R230, R230, R117, R153 ;  /* 0x00000075e6e67223 */ /* 0x000fe20000010099 */
[----:B------:R3:W-:Y:S01]  /*5670*/  STG.E.128 desc[UR6][R224.64], R200 ;  /* 0x000000c8e0007986 */ /* 0x0007e2000c101d06 */
[----:B------:R-:W-:Y:S01]  /*5680*/  FFMA.FTZ R220, R220, R115, R159 ;  /* 0x00000073dcdc7223 */ /* 0x000fe2000001009f */
[----:B------:R-:W-:Y:S01]  /*5690*/  IMAD.WIDE.U32 R212, R213, 0x10, R216 ;  /* 0x00000010d5d47825 */ /* 0x000fe200078e00d8 */
[----:B0-----:R-:W-:-:S03]  /*56a0*/  F2FP.BF16.F32.PACK_AB R191, R232, R233 ;  /* 0x000000e9e8bf723e */ /* 0x001fc600000010ff */
[----:B------:R-:W-:Y:S01]  /*56b0*/  IMAD.WIDE.U32 R208, R215, 0x10, R210 ;  /* 0x00000010d7d07825 */ /* 0x000fe200078e00d2 */
[----:B------:R-:W-:-:S03]  /*56c0*/  F2FP.BF16.F32.PACK_AB R190, R230, R231 ;  /* 0x000000e7e6be723e */ /* 0x000fc600000010ff */
[----:B-1----:R-:W-:Y:S01]  /*56d0*/  FFMA.FTZ R192, R13, R80, R28 ;  /* 0x000000500dc07223 */ /* 0x002fe2000001001c */
[----:B------:R-:W-:Y:S01]  /*56e0*/  FFMA.FTZ R193, R12, R81, R29 ;  /* 0x000000510cc17223 */ /* 0x000fe2000001001d */
[C---:B------:R-:W-:Y:S01]  /*56f0*/  FFMA.FTZ R194, R14.reuse, R83, R31 ;  /* 0x000000530ec27223 */ /* 0x040fe2000001001f */
[----:B------:R-:W-:Y:S01]  /*5700*/  FFMA.FTZ R195, R205, R84, R24 ;  /* 0x00000054cdc37223 */ /* 0x000fe20000010018 */
[----:B------:R-:W-:Y:S01]  /*5710*/  FFMA.FTZ R14, R14, R123, R151 ;  /* 0x0000007b0e0e7223 */ /* 0x000fe20000010097 */
[----:B--2---:R-:W-:Y:S01]  /*5720*/  FFMA.FTZ R196, R204, R85, R25 ;  /* 0x00000055ccc47223 */ /* 0x004fe20000010019 */
[----:B------:R-:W-:Y:S01]  /*5730*/  F2FP.BF16.F32.PACK_AB R192, R193, R192 ;  /* 0x000000c0c1c0723e */ /* 0x000fe200000010ff */
[----:B------:R-:W-:Y:S01]  /*5740*/  FFMA.FTZ R193, R15, R82, R30 ;  /* 0x000000520fc17223 */ /* 0x000fe2000001001e */
[C---:B------:R-:W-:Y:S01]  /*5750*/  FFMA.FTZ R199, R207.reuse, R86, R26 ;  /* 0x00000056cfc77223 */ /* 0x040fe2000001001a */
[C---:B---3--:R-:W-:Y:S01]  /*5760*/  FFMA.FTZ R200, R206.reuse, R87, R27 ;  /* 0x00000057cec87223 */ /* 0x048fe2000001001b */
[----:B------:R-:W-:Y:S01]  /*5770*/  FFMA.FTZ R207, R207, R126, R146 ;  /* 0x0000007ecfcf7223 */ /* 0x000fe20000010092 */
[----:B------:R-:W-:Y:S01]  /*5780*/  FFMA.FTZ R206, R206, R127, R147 ;  /* 0x0000007fcece7223 */ /* 0x000fe20000010093 */
[----:B------:R-:W-:Y:S01]  /*5790*/  F2FP.BF16.F32.PACK_AB R193, R194, R193 ;  /* 0x000000c1c2c1723e */ /* 0x000fe200000010ff */
[----:B------:R-:W-:Y:S01]  /*57a0*/  FFMA.FTZ R198, R205, R124, R144 ;  /* 0x0000007ccdc67223 */ /* 0x000fe20000010090 */
[----:B------:R-:W-:Y:S01]  /*57b0*/  F2FP.BF16.F32.PACK_AB R194, R196, R195 ;  /* 0x000000c3c4c2723e */ /* 0x000fe200000010ff */
[----:B------:R-:W-:Y:S01]  /*57c0*/  FFMA.FTZ R197, R204, R125, R145 ;  /* 0x0000007dccc57223 */ /* 0x000fe20000010091 */
[----:B------:R-:W-:Y:S01]  /*57d0*/  F2FP.BF16.F32.PACK_AB R195, R200, R199 ;  /* 0x000000c7c8c3723e */ /* 0x000fe200000010ff */
[----:B------:R-:W-:Y:S01]  /*57e0*/  FFMA.FTZ R196, R13, R120, R148 ;  /* 0x000000780dc47223 */ /* 0x000fe20000010094 */
[----:B------:R-:W-:Y:S01]  /*57f0*/  F2FP.BF16.F32.PACK_AB R199, R206, R207 ;  /* 0x000000cfcec7723e */ /* 0x000fe200000010ff */
[----:B------:R-:W-:Y:S01]  /*5800*/  FFMA.FTZ R13, R12, R121, R149 ;  /* 0x000000790c0d7223 */ /* 0x000fe20000010095 */
[----:B------:R-:W0:Y:S01]  /*5810*/  LDC.64 R206, c[0x0][0x380] ;  /* 0x0000e000ffce7b82 */ /* 0x000e220000000a00 */
        /* <DEDUP_REMOVED lines=18> */
[----:B------:R-:W-:Y:S01]  /*5940*/  FFMA.FTZ R201, R9, R132, R136 ;  /* 0x0000008409c97223 */ /* 0x000fe20000010088 */
[C---:B------:R-:W-:Y:S01]  /*5950*/  FFMA.FTZ R15, R11.reuse, R94, R18 ;  /* 0x0000005e0b0f7223 */ /* 0x040fe20000010012 */
[----:B------:R-:W-:Y:S01]  /*5960*/  FFMA.FTZ R10, R8, R133, R137 ;  /* 0x00000085080a7223 */ /* 0x000fe20000010089 */
[----:B------:R-:W-:Y:S01]  /*5970*/  FFMA.FTZ R7, R11, R134, R138 ;  /* 0x000000860b077223 */ /* 0x000fe2000001008a */
[----:B------:R-:W-:Y:S01]  /*5980*/  FFMA.FTZ R8, R6, R131, R143 ;  /* 0x0000008306087223 */ /* 0x000fe2000001008f */
[----:B0-----:R-:W-:Y:S01]  /*5990*/  IADD3 R3, PT, PT, R3, R206, RZ ;  /* 0x000000ce03037210 */ /* 0x001fe20007ffe0ff */
[----:B------:R-:W-:Y:S01]  /*59a0*/  FFMA.FTZ R9, R4, R129, R141 ;  /* 0x0000008104097223 */ /* 0x000fe2000001008d */
[----:B------:R-:W-:Y:S01]  /*59b0*/  F2FP.BF16.F32.PACK_AB R189, R220, R221 ;  /* 0x000000dddcbd723e */ /* 0x000fe200000010ff */
[----:B------:R-:W-:Y:S01]  /*59c0*/  IMAD.WIDE.U32 R210, R235, 0x10, R210 ;  /* 0x00000010ebd27825 */ /* 0x000fe200078e00d2 */
[----:B------:R-:W-:-:S02]  /*59d0*/  ISETP.GE.AND P2, PT, R3, R207, PT ;  /* 0x000000cf0300720c */ /* 0x000fc40003f46270 */
[----:B------:R-:W-:Y:S01]  /*59e0*/  F2FP.BF16.F32.PACK_AB R188, R218, R219 ;  /* 0x000000dbdabc723e */ /* 0x000fe200000010ff */
[----:B------:R-:W-:Y:S01]  /*59f0*/  IMAD.WIDE.U32 R216, R235, 0x10, R216 ;  /* 0x00000010ebd87825 */ /* 0x000fe200078e00d8 */
[----:B------:R-:W-:Y:S02]  /*5a00*/  F2FP.BF16.F32.PACK_AB R15, R202, R15 ;  /* 0x0000000fca0f723e */ /* 0x000fe400000010ff */
[----:B------:R-:W-:Y:S01]  /*5a10*/  F2FP.BF16.F32.PACK_AB R7, R204, R7 ;  /* 0x00000007cc07723e */ /* 0x000fe200000010ff */
[----:B------:R1:W-:Y:S01]  /*5a20*/  STG.E.128 desc[UR6][R212.64], R188 ;  /* 0x000000bcd4007986 */ /* 0x0003e2000c101d06 */
[----:B------:R-:W-:Y:S02]  /*5a30*/  F2FP.BF16.F32.PACK_AB R6, R10, R201 ;  /* 0x000000c90a06723e */ /* 0x000fe400000010ff */
[----:B------:R-:W-:Y:S01]  /*5a40*/  F2FP.BF16.F32.PACK_AB R5, R8, R5 ;  /* 0x000000050805723e */ /* 0x000fe200000010ff */
[----:B------:R1:W-:Y:S01]  /*5a50*/  STG.E.128 desc[UR6][R208.64], R192 ;  /* 0x000000c0d0007986 */ /* 0x0003e2000c101d06 */
[----:B------:R-:W-:-:S03]  /*5a60*/  F2FP.BF16.F32.PACK_AB R4, R9, R200 ;  /* 0x000000c80904723e */ /* 0x000fc600000010ff */
[----:B------:R1:W-:Y:S04]  /*5a70*/  STG.E.128 desc[UR6][R214.64], R196 ;  /* 0x000000c4d6007986 */ /* 0x0003e8000c101d06 */
[----:B------:R1:W-:Y:S04]  /*5a80*/  STG.E.128 desc[UR6][R210.64], R12 ;  /* 0x0000000cd2007986 */ /* 0x0003e8000c101d06 */
[----:B------:R1:W-:Y:S01]  /*5a90*/  STG.E.128 desc[UR6][R216.64], R4 ;  /* 0x00000004d8007986 */ /* 0x0003e2000c101d06 */
[----:B------:R-:W-:Y:S05]  /*5aa0*/  @!P2 BRA `(.L_x_4467) ;  /* 0xffffffb40018a947 */ /* 0x000fea000383ffff */
[----:B------:R-:W-:Y:S05]  /*5ab0*/  EXIT ;  /* 0x000000000000794d */ /* 0x000fea0003800000 */
.L_x_4468:
        /* <DEDUP_REMOVED lines=12> */
.L_x_22317:


//--------------------- .text._ZN10layer_norm31ln_parallel_residual_fwd_kernelINS_13Kernel_traitsIf13__nv_bfloat16S2_S2_fjLj5120ELj1ELj1ELj4ELj16ENS_18Kernel_traits_baseILj5120EfS2_S2_S2_fjLj128EEEEELb0ELb1ELb0EEEvNS_9FwdParamsE --------------------------
	.section	.text._ZN10layer_norm31ln_parallel_residual_fwd_kernelINS_13Kernel_traitsIf13__nv_bfloat16S2_S2_fjLj5120ELj1ELj1ELj4ELj16ENS_18Kernel_traits_baseILj5120EfS2_S2_S2_fjLj128EEEEELb0ELb1ELb0EEEvNS_9FwdParamsE,"ax",@progbits
	.align	128
        .global         _ZN10layer_norm31ln_parallel_residual_fwd_kernelINS_13Kernel_traitsIf13__nv_bfloat16S2_S2_fjLj5120ELj1ELj1ELj4ELj16ENS_18Kernel_traits_baseILj5120EfS2_S2_S2_fjLj128EEEEELb0ELb1ELb0EEEvNS_9FwdParamsE
        .type           _ZN10layer_norm31ln_parallel_residual_fwd_kernelINS_13Kernel_traitsIf13__nv_bfloat16S2_S2_fjLj5120ELj1ELj1ELj4ELj16ENS_18Kernel_traits_baseILj5120EfS2_S2_S2_fjLj128EEEEELb0ELb1ELb0EEEvNS_9FwdParamsE,@function
        .size           _ZN10layer_norm31ln_parallel_residual_fwd_kernelINS_13Kernel_traitsIf13__nv_bfloat16S2_S2_fjLj5120ELj1ELj1ELj4ELj16ENS_18Kernel_traits_baseILj5120EfS2_S2_S2_fjLj128EEEEELb0ELb1ELb0EEEvNS_9FwdParamsE,(.L_x_22318 - _ZN10layer_norm31ln_parallel_residual_fwd_kernelINS_13Kernel_traitsIf13__nv_bfloat16S2_S2_fjLj5120ELj1ELj1ELj4ELj16ENS_18Kernel_traits_baseILj5120EfS2_S2_S2_fjLj128EEEEELb0ELb1ELb0EEEvNS_9FwdParamsE)
        .other          _ZN10layer_norm31ln_parallel_residual_fwd_kernelINS_13Kernel_traitsIf13__nv_bfloat16S2_S2_fjLj5120ELj1ELj1ELj4ELj16ENS_18Kernel_traits_baseILj5120EfS2_S2_S2_fjLj128EEEEELb0ELb1ELb0EEEvNS_9FwdParamsE,@"STO_CUDA_ENTRY STV_DEFAULT"
_ZN10layer_norm31ln_parallel_residual_fwd_kernelINS_13Kernel_traitsIf13__nv_bfloat16S2_S2_fjLj5120ELj1ELj1ELj4ELj16ENS_18Kernel_traits_baseILj5120EfS2_S2_S2_fjLj128EEEEELb0ELb1ELb0EEEvNS_9FwdParamsE:
.text._ZN10layer_norm31ln_parallel_residual_fwd_kernelINS_13Kernel_traitsIf13__nv_bfloat16S2_S2_fjLj5120ELj1ELj1ELj4ELj16ENS_18Kernel_traits_baseILj5120EfS2_S2_S2_fjLj128EEEEELb0ELb1ELb0EEEvNS_9FwdParamsE:
        /* <DEDUP_REMOVED lines=31> */
[----:B------:R-:W-:Y:S01]  /*01f0*/  @P1 IADD3 R25, PT, PT, R25, 0x80, RZ ;  /* 0x0000008019191810 */ /* 0x000fe20007ffe0ff */
[----:B------:R0:W5:Y:S04]  /*0200*/  @P1 LDG.E.128 R96, desc[UR8][R12.64+0x10] ;  /* 0x000010080c601981 */ /* 0x000168000c1e1d00 */
[----:B------:R0:W5:Y:S01]  /*0210*/  @P1 LD.E.128 R92, desc[UR8][R14.64] ;  /* 0x000000080e5c1980 */ /* 0x000162000c101d00 */
[----:B------:R-:W1:Y:S08]  /*0220*/  @P0 LDC.64 R10, c[0x0][0x438] ;  /* 0x00010e00ff0a0b82 */ /* 0x000e700000000a00 */
[----:B------:R-:W0:Y:S08]  /*0230*/  @P3 LDC.64 R20, c[0x0][0x3d0] ;  /* 0x0000f400ff143b82 */ /* 0x000e300000000a00 */
[----:B------:R-:W0:Y:S01]  /*0240*/  @P3 LDC.64 R22, c[0x0][0x438] ;  /* 0x00010e00ff163b82 */ /* 0x000e220000000a00 */
[C---:B--2---:R-:W-:Y:S01]  /*0250*/  @P2 IMAD.WIDE.U32 R16, R25.reuse, 0x20, R16 ;  /* 0x0000002019102825 */ /* 0x044fe200078e0010 */
[----:B------:R2:W5:Y:S03]  /*0260*/  @P1 LD.E.128 R88, desc[UR8][R14.64+0x10] ;  /* 0x000010080e581980 */ /* 0x000566000c101d00 */
[C---:B---3--:R-:W-:Y:S01]  /*0270*/  @P2 IMAD.WIDE.U32 R18, R25.reuse, 0x20, R18 ;  /* 0x0000002019122825 */ /* 0x048fe200078e0012 */
[----:B------:R2:W5:Y:S03]  /*0280*/  @P2 LDG.E.128 R84, desc[UR8][R16.64] ;  /* 0x0000000810542981 */ /* 0x000566000c1e1d00 */
[----:B------:R-:W-:Y:S01]  /*0290*/  @P2 VIADD R25, R25, 0x80 ;  /* 0x0000008019192836 */ /* 0x000fe20000000000 */
[----:B------:R2:W5:Y:S01]  /*02a0*/  @P2 LDG.E.128 R80, desc[UR8][R16.64+0x10] ;  /* 0x0000100810502981 */ /* 0x000562000c1e1d00 */
[----:B----4-:R-:W-:-:S03]  /*02b0*/  @P0 IMAD.WIDE.U32 R8, R5, 0x20, R8 ;  /* 0x0000002005080825 */ /* 0x010fc600078e0008 */
[----:B------:R2:W5:Y:S01]  /*02c0*/  @P2 LD.E.128 R76, desc[UR8][R18.64] ;  /* 0x00000008124c2980 */ /* 0x000562000c101d00 */
[----:B-1----:R-:W-:-:S03]  /*02d0*/  @P0 IMAD.WIDE.U32 R10, R5, 0x20, R10 ;  /* 0x00000020050a0825 */ /* 0x002fc600078e000a */
[----:B------:R2:W5:Y:S01]  /*02e0*/  @P0 LDG.E.128 R116, desc[UR8][R8.64] ;  /* 0x0000000808740981 */ /* 0x000562000c1e1d00 */
[----:B0-----:R-:W-:-:S03]  /*02f0*/  @P3 IMAD.WIDE.U32 R20, R25, 0x20, R20 ;  /* 0x0000002019143825 */ /* 0x001fc600078e0014 */
[----:B------:R2:W5:Y:S01]  /*0300*/  @P0 LDG.E.128 R112, desc[UR8][R8.64+0x10] ;  /* 0x0000100808700981 */ /* 0x000562000c1e1d00 */
[----:B------:R-:W-:-:S03]  /*0310*/  @P3 IMAD.WIDE.U32 R22, R25, 0x20, R22 ;  /* 0x0000002019163825 */ /* 0x000fc600078e0016 */
[----:B------:R2:W5:Y:S04]  /*0320*/  @P0 LD.E.128 R108, desc[UR8][R10.64] ;  /* 0x000000080a6c0980 */ /* 0x000568000c101d00 */
        /* <DEDUP_REMOVED lines=8> */
[----:B--2---:R-:W-:Y:S05]  /*03b0*/  @!P1 BRA `(.L_x_4471) ;  /* 0x0000000000ec9947 */ /* 0x004fea0003800000 */
[----:B------:R-:W0:Y:S08]  /*03c0*/  LDC.64 R8, c[0x0][0x3d0] ;  /* 0x0000f400ff087b82 */ /* 0x000e300000000a00 */
[----:B------:R-:W1:Y:S01]  /*03d0*/  LDC.64 R10, c[0x0][0x438] ;  /* 0x00010e00ff0a7b82 */ /* 0x000e620000000a00 */
[----:B0-----:R-:W-:-:S05]  /*03e0*/  IMAD.WIDE.U32 R8, R25, 0x20, R8 ;  /* 0x0000002019087825 */ /* 0x001fca00078e0008 */
[----:B------:R0:W5:Y:S01]  /*03f0*/  LDG.E.128 R52, desc[UR8][R8.64] ;  /* 0x0000000808347981 */ /* 0x000162000c1e1d00 */
[----:B-1----:R-:W-:-:S03]  /*0400*/  IMAD.WIDE.U32 R10, R25, 0x20, R10 ;  /* 0x00000020190a7825 */ /* 0x002fc600078e000a */
[----:B------:R0:W5:Y:S04]  /*0410*/  LDG.E.128 R48, desc[UR8][R8.64+0x10] ;  /* 0x0000100808307981 */ /* 0x000168000c1e1d00 */
[----:B------:R0:W5:Y:S04]  /*0420*/  LD.E.128 R44, desc[UR8][R10.64] ;  /* 0x000000080a2c7980 */ /* 0x000168000c101d00 */
[----:B------:R0:W5:Y:S01]  /*0430*/  LD.E.128 R40, desc[UR8][R10.64+0x10] ;  /* 0x000010080a287980 */ /* 0x000162000c101d00 */
[----:B------:R-:W-:Y:S05]  /*0440*/  BRA `(.L_x_4471) ;  /* 0x0000000000c87947 */ /* 0x000fea0003800000 */
.L_x_4470:
        /* <DEDUP_REMOVED lines=16> */
[----:B------:R-:W-:Y:S01]  /*0550*/  @P2 IADD3 R21, PT, PT, R21, 0x80, RZ ;  /* 0x0000008015152810 */ /* 0x000fe20007ffe0ff */
[----:B------:R0:W5:Y:S04]  /*0560*/  @P1 LDG.E.128 R96, desc[UR8][R8.64+0x10] ;  /* 0x0000100808601981 */ /* 0x000168000c1e1d00 */
[----:B------:R0:W5:Y:S01]  /*0570*/  @P2 LDG.E.128 R84, desc[UR8][R14.64] ;  /* 0x000000080e542981 */ /* 0x000162000c1e1d00 */
[C---:B--2---:R-:W-:Y:S01]  /*0580*/  @P3 IMAD.WIDE.U32 R16, R21.reuse, 0x20, R16 ;  /* 0x0000002015103825 */ /* 0x044fe200078e0010 */
[----:B------:R-:W-:-:S02]  /*0590*/  @P3 IADD3 R21, PT, PT, R21, 0x80, RZ ;  /* 0x0000008015153810 */ /* 0x000fc40007ffe0ff */
[----:B------:R0:W5:Y:S04]  /*05a0*/  @P2 LDG.E.128 R80, desc[UR8][R14.64+0x10] ;  /* 0x000010080e502981 */ /* 0x000168000c1e1d00 */
[----:B------:R0:W5:Y:S01]  /*05b0*/  @P3 LDG.E.128 R68, desc[UR8][R16.64] ;  /* 0x0000000810443981 */ /* 0x000162000c1e1d00 */
[----:B---3--:R-:W-:-:S03]  /*05c0*/  @P4 IMAD.WIDE.U32 R10, R21, 0x20, R18 ;  /* 0x00000020150a4825 */ /* 0x008fc600078e0012 */
[----:B------:R0:W5:Y:S04]  /*05d0*/  @P3 LDG.E.128 R64, desc[UR8][R16.64+0x10] ;  /* 0x0000100810403981 */ /* 0x000168000c1e1d00 */
[----:B------:R0:W5:Y:S01]  /*05e0*/  @P4 LDG.E.128 R52, desc[UR8][R10.64] ;  /* 0x000000080a344981 */ /* 0x000162000c1e1d00 */
[----:B----4-:R-:W-:-:S03]  /*05f0*/  @P0 IMAD.WIDE.U32 R12, R5, 0x20, R12 ;  /* 0x00000020050c0825 */ /* 0x010fc600078e000c */
[----:B------:R0:W5:Y:S04]  /*0600*/  @P4 LDG.E.128 R48, desc[UR8][R10.64+0x10] ;  /* 0x000010080a304981 */ /* 0x000168000c1e1d00 */
[----:B------:R0:W5:Y:S04]  /*0610*/  @P0 LDG.E.128 R116, desc[UR8][R12.64] ;  /* 0x000000080c740981 */ /* 0x000168000c1e1d00 */
[----:B------:R0:W5:Y:S01]  /*0620*/  @P0 LDG.E.128 R112, desc[UR8][R12.64+0x10] ;  /* 0x000010080c700981 */ /* 0x000162000c1e1d00 */
        /* <DEDUP_REMOVED lines=16> */
[----:B------:R-:W-:Y:S02]  /*0730*/  @P4 CS2R R42, SRZ ;  /* 0x00000000002a4805 */ /* 0x000fe4000001ff00 */
[----:B------:R-:W-:Y:S02]  /*0740*/  @P4 CS2R R40, SRZ ;  /* 0x0000000000284805 */ /* 0x000fe4000001ff00 */
[----:B------:R-:W-:Y:S02]  /*0750*/  @P4 CS2R R46, SRZ ;  /* 0x00000000002e4805 */ /* 0x000fe4000001ff00 */
[----:B0-----:R-:W-:-:S07]  /*0760*/  @P4 CS2R R44, SRZ ;  /* 0x00000000002c4805 */ /* 0x001fce000001ff00 */
.L_x_4471:
[----:B------:R-:W-:Y:S05]  /*0770*/  BSYNC.RECONVERGENT B0 ;  /* 0x0000000000007941 */ /* 0x000fea0003800200 */
.L_x_4469:
[----:B------:R-:W1:Y:S02]  /*0780*/  LDCU UR4, c[0x0][0x384] ;  /* 0x00007080ff0477ac */ /* 0x000e640008000800 */
[----:B-1----:R-:W-:-:S06]  /*0790*/  UISETP.GE.AND UP0, UPT, UR6, UR4, UPT ;  /* 0x000000040600728c */ /* 0x002fcc000bf06270 */
[----:B------:R-:W-:-:S13]  /*07a0*/  PLOP3.LUT P1, PT, PT, PT, UP0, 0x80, 0x8 ;  /* 0x000000000008781c */ /* 0x000fda0003f2f008 */
[----:B------:R-:W-:Y:S05]  /*07b0*/  @P1 EXIT ;  /* 0x000000000000194d */ /* 0x000fea0003800000 */
[----:B------:R-:W-:Y:S01]  /*07c0*/  SHF.R.S32.HI R0, RZ, 0x3, R0 ;  /* 0x00000003ff007819 */ /* 0x000fe20000011400 */
[----:B------:R-:W1:Y:S03]  /*07d0*/  LDCU.64 UR4, c[0x0][0x3a0] ;  /* 0x00007400ff0477ac */ /* 0x000e660008000a00 */
[C---:B------:R-:W-:Y:S01]  /*07e0*/  LOP3.LUT R2, R0.reuse, 0x7f, RZ, 0xc0, !PT ;  /* 0x0000007f00027812 */ /* 0x040fe200078ec0ff */
[----:B------:R-:W-:Y:S01]  /*07f0*/  IMAD.SHL.U32 R0, R0, 0x2, RZ ;  /* 0x0000000200007824 */ /* 0x000fe200078e00ff */
[----:B------:R-:W1:Y:S02]  /*0800*/  LDCU.64 UR10, c[0x0][0x398] ;  /* 0x00007300ff0a77ac */ /* 0x000e640008000a00 */
[----:B------:R-:W-:Y:S01]  /*0810*/  VIADDMNMX R7, R2, -R7, RZ, !PT ;  /* 0x8000000702077246 */ /* 0x000fe200078001ff */
[----:B0-----:R-:W-:Y:S01]  /*0820*/  IMAD R8, R4, -0x20, R2 ;  /* 0xffffffe004087824 */ /* 0x001fe200078e0202 */
[----:B------:R-:W-:Y:S01]  /*0830*/  LOP3.LUT R0, R0, 0xffffff00, RZ, 0xc0, !PT ;  /* 0xffffff0000007812 */ /* 0x000fe200078ec0ff */
[----:B------:R-:W0:Y:S01]  /*0840*/  LDCU UR13, c[0x0][0x388] ;  /* 0x00007100ff0d77ac */ /* 0x000e220008000800 */
[----:B------:R-:W-:-:S02]  /*0850*/  VIMNMX R7, PT, PT, R7, 0x20, PT ;  /* 0x0000002007077848 */ /* 0x000fc40003fe0100 */
[----:B------:R-:W-:Y:S01]  /*0860*/  VIMNMX R8, PT, PT, RZ, R8, !PT ;  /* 0x00000008ff087248 */ /* 0x000fe20007fe0100 */
[----:B------:R-:W2:Y:S01]  /*0870*/  LDCU.U8 UR7, c[0x0][0x410] ;  /* 0x00008200ff0777ac */ /* 0x000ea20008000000 */
[-C--:B------:R-:W-:Y:S02]  /*0880*/  LEA R7, R7, R0.reuse, 0x3 ;  /* 0x0000000007077211 */ /* 0x080fe400078e18ff */
[----:B------:R-:W-:Y:S01]  /*0890*/  VIMNMX R9, PT, PT, R8, 0x20, PT ;  /* 0x0000002008097848 */ /* 0x000fe20003fe0100 */
[----:B------:R-:W3:Y:S01]  /*08a0*/  LDCU UR12, c[0x0][0x400] ;  /* 0x00008000ff0c77ac */ /* 0x000ee20008000800 */
[----:B------:R-:W-:Y:S02]  /*08b0*/  I2FP.F32.U32 R7, R7 ;  /* 0x0000000700077245 */ /* 0x000fe40000201000 */
[----:B------:R-:W-:Y:S01]  /*08c0*/  LEA R0, R9, R0, 0x3 ;  /* 0x0000000009007211 */ /* 0x000fe200078e18ff */
[----:B------:R-:W4:Y:S01]  /*08d0*/  LDCU.64 UR16, c[0x0][0x398] ;  /* 0x00007300ff1077ac */ /* 0x000f220008000a00 */
[----:B------:R0:W0:Y:S01]  /*08e0*/  MUFU.RCP R2, R7 ;  /* 0x0000000700027308 */ /* 0x0000220000001000 */
[----:B-1----:R-:W-:Y:S01]  /*08f0*/  ULOP3.LUT UP0, URZ, UR4, UR10, URZ, 0xfc, !UPT ;  /* 0x0000000a04ff7292 */ /* 0x002fe2000f80fcff */
[----:B------:R-:W1:Y:S01]  /*0900*/  LDCU.64 UR18, c[0x0][0x3a0] ;  /* 0x00007400ff1277ac */ /* 0x000e620008000a00 */
[----:B------:R-:W0:Y:S02]  /*0910*/  LDCU.64 UR14, c[0x0][0x380] ;  /* 0x00007000ff0e77ac */ /* 0x000e240008000a00 */
[----:B------:R-:W-:-:S02]  /*0920*/  ULOP3.LUT UP0, URZ, UR5, UR11, URZ, 0xfc, UP0 ;  /* 0x0000000b05ff7292 */ /* 0x000fc4000800fcff */
[----:B------:R-:W-:-:S11]  /*0930*/  UPLOP3.LUT UP2, UPT, UPT, UPT, UPT, 0x40, 0x4 ;  /* 0x000000000004789c */ /* 0x000fd60003f4e870 */
.L_x_4514:
[----:B0-----:R-:W-:Y:S01]  /*0940*/  UIMAD UR4, UR6, UR13, URZ ;  /* 0x0000000d060472a4 */ /* 0x001fe2000f8e02ff */
[----:B------:R-:W-:Y:S03]  /*0950*/  BSSY.RECONVERGENT B0, `(.L_x_4472) ;  /* 0x00000ad000007945 */ /* 0x000fe60003800200 */
[----:B------:R-:W-:-:S04]  /*0960*/  USHF.R.S32.HI UR5, URZ, 0x1f, UR4 ;  /* 0x0000001fff057899 */ /* 0x000fc80008011404 */
[----:B------:R-:W-:-:S06]  /*0970*/  ULEA.HI UR5, UR5, UR4, URZ, 0x3 ;  /* 0x0000000405057291 */ /* 0x000fcc000f8f18ff */
[----:B-1234-:R-:W-:-:S05]  /*0980*/  IMAD.U32 R120, RZ, RZ, UR5 ;  /* 0x00000005ff787e24 */ /* 0x01efca000f8e00ff */
[----:B------:R-:W-:-:S04]  /*0990*/  LEA.HI.SX32 R143, R120, R5, 0x1d ;  /* 0x00000005788f7211 */ /* 0x000fc800078feaff */
[----:B------:R-:W-:Y:S01]  /*09a0*/  MOV R146, R143 ;  /* 0x0000008f00927202 */ /* 0x000fe20000000f00 */
[----:B------:R-:W-:Y:S06]  /*09b0*/  @!P0 BRA `(.L_x_4473) ;  /* 0x0000000800988947 */ /* 0x000fec0003800000 */
[----:B----4-:R-:W-:Y:S01]  /*09c0*/  ISETP.NE.U32.AND P0, PT, RZ, UR16, PT ;  /* 0x00000010ff007c0c */ /* 0x010fe2000bf05070 */
[----:B------:R-:W0:Y:S01]  /*09d0*/  LDC.64 R24, c[0x0][0x390] ;  /* 0x0000e400ff187b82 */ /* 0x000e220000000a00 */
[----:B-1----:R-:W-:Y:S02]  /*09e0*/  ISETP.NE.U32.AND P1, PT, RZ, UR18, PT ;  /* 0x00000012ff007c0c */ /* 0x002fe4000bf25070 */
[----:B------:R-:W-:Y:S02]  /*09f0*/  ISETP.NE.AND.EX P0, PT, RZ, UR17, PT, P0 ;  /* 0x00000011ff007c0c */ /* 0x000fe4000bf05300 */
[----:B------:R-:W-:-:S11]  /*0a00*/  ISETP.NE.AND.EX P1, PT, RZ, UR19, PT, P1 ;  /* 0x00000013ff007c0c */ /* 0x000fd6000bf25310 */
[----:B------:R-:W1:Y:S08]  /*0a10*/  @P0 LDC.64 R122, c[0x0][0x398] ;  /* 0x0000e600ff7a0b82 */ /* 0x000e700000000a00 */
[----:B------:R-:W4:Y:S01]  /*0a20*/  @P1 LDC.64 R120, c[0x0][0x3a0] ;  /* 0x0000e800ff781b82 */ /* 0x000f220000000a00 */
[----:B0-----:R-:W-:-:S06]  /*0a30*/  IMAD.WIDE.U32 R24, R143, 0x10, R24 ;  /* 0x000000108f187825 */ /* 0x001fcc00078e0018 */
[----:B------:R-:W5:Y:S01]  /*0a40*/  LDG.E.128 R24, desc[UR8][R24.64] ;  /* 0x0000000818187981 */ /* 0x000f62000c1e1d00 */
[----:B-1----:R-:W-:-:S05]  /*0a50*/  @P0 IMAD.WIDE.U32 R122, R143, 0x10, R122 ;  /* 0x000000108f7a0825 */ /* 0x002fca00078e007a */
[----:B------:R0:W5:Y:S01]  /*0a60*/  @P0 LDG.E.128 R36, desc[UR8][R122.64] ;  /* 0x000000087a240981 */ /* 0x000162000c1e1d00 */
[----:B----4-:R-:W-:-:S05]  /*0a70*/  @P1 IMAD.WIDE.U32 R120, R143, 0x10, R120 ;  /* 0x000000108f781825 */ /* 0x010fca00078e0078 */
[----:B------:R0:W5:Y:S01]  /*0a80*/  @P1 LDG.E.128 R32, desc[UR8][R120.64] ;  /* 0x0000000878201981 */ /* 0x000162000c1e1d00 */
[----:B------:R-:W-:Y:S05]  /*0a90*/  @!P0 BRA `(.L_x_4474) ;  /* 0x00000004007c8947 */ /* 0x000fea0003800000 */
[----:B------:R-:W-:Y:S05]  /*0aa0*/  @!P1 BRA `(.L_x_4475) ;  /* 0x0000000000e49947 */ /* 0x000fea0003800000 */
[C---:B-----5:R-:W-:Y:S01]  /*0ab0*/  PRMT R15, R24.reuse, 0x7632, R15 ;  /* 0x00007632180f7816 */ /* 0x060fe2000000000f */
[C---:B------:R-:W-:Y:S01]  /*0ac0*/  IMAD.U32 R28, R25.reuse, 0x10000, RZ ;  /* 0x00010000191c7824 */ /* 0x040fe200078e00ff */
[----:B------:R-:W-:Y:S01]  /*0ad0*/  PRMT R29, R25, 0x7632, R29 ;  /* 0x00007632191d7816 */ /* 0x000fe2000000001d */
[----:B0-----:R-:W-:Y:S01]  /*0ae0*/  IMAD.U32 R123, R27, 0x10000, RZ ;  /* 0x000100001b7b7824 */ /* 0x001fe200078e00ff */
[----:B------:R-:W-:Y:S01]  /*0af0*/  SHF.L.U32 R24, R24, 0x10, RZ ;  /* 0x0000001018187819 */ /* 0x000fe200000006ff */
[----:B------:R-:W-:Y:S01]  /*0b00*/  IMAD.U32 R121, R38, 0x10000, RZ ;  /* 0x0001000026797824 */ /* 0x000fe200078e00ff */
[C---:B------:R-:W-:Y:S01]  /*0b10*/  SHF.L.U32 R25, R36.reuse, 0x10, RZ ;  /* 0x0000001024197819 */ /* 0x040fe200000006ff */
[----:B------:R-:W-:Y:S01]  /*0b20*/  IMAD.U32 R29, R29, 0x10000, RZ ;  /* 0x000100001d1d7824 */ /* 0x000fe200078e00ff */
[----:B------:R-:W-:Y:S02]  /*0b30*/  PRMT R22, R36, 0x7632, R22 ;  /* 0x0000763224167816 */ /* 0x000fe40000000016 */
[----:B------:R-:W-:Y:S01]  /*0b40*/  PRMT R30, R26, 0x7632, R30 ;  /* 0x000076321a1e7816 */ /* 0x000fe2000000001e */
[----:B------:R-:W-:Y:S01]  /*0b50*/  FADD.FTZ R24, R24, R25 ;  /* 0x0000001918187221 */ /* 0x000fe20000010000 */
[----:B------:R-:W-:-:S02]  /*0b60*/  SHF.L.U32 R25, R32, 0x10, RZ ;  /* 0x0000001020197819 */ /* 0x000fc400000006ff */
[----:B------:R-:W-:Y:S02]  /*0b70*/  SHF.L.U32 R120, R26, 0x10, RZ ;  /* 0x000000101a787819 */ /* 0x000fe400000006ff */
[----:B------:R-:W-:Y:S02]  /*0b80*/  SHF.L.U32 R31, R37, 0x10, RZ ;  /* 0x00000010251f7819 */ /* 0x000fe400000006ff */
[----:B------:R-:W-:Y:S01]  /*0b90*/  PRMT R122, R27, 0x7632, R122 ;  /* 0x000076321b7a7816 */ /* 0x000fe2000000007a */
[----:B------:R-:W-:Y:S01]  /*0ba0*/  IMAD.U32 R27, R22, 0x10000, RZ ;  /* 0x00010000161b7824 */ /* 0x000fe200078e00ff */
[----:B------:R-:W-:Y:S01]  /*0bb0*/  SHF.L.U32 R26, R15, 0x10, RZ ;  /* 0x000000100f1a7819 */ /* 0x000fe200000006ff */
[----:B------:R-:W-:Y:S01]  /*0bc0*/  FADD.FTZ R15, R24, R25 ;  /* 0x00000019180f7221 */ /* 0x000fe20000010000 */
[----:B------:R-:W-:Y:S01]  /*0bd0*/  PRMT R22, R37, 0x7632, R22 ;  /* 0x0000763225167816 */ /* 0x000fe20000000016 */
[----:B------:R-:W-:Y:S01]  /*0be0*/  FADD.FTZ R31, R28, R31 ;  /* 0x0000001f1c1f7221 */ /* 0x000fe20000010000 */
[----:B------:R-:W-:Y:S01]  /*0bf0*/  PRMT R25, R38, 0x7632, R25 ;  /* 0x0000763226197816 */ /* 0x000fe20000000019 */
[----:B------:R-:W-:Y:S01]  /*0c00*/  FADD.FTZ R120, R120, R121 ;  /* 0x0000007978787221 */ /* 0x000fe20000010000 */
[----:B------:R-:W-:Y:S01]  /*0c10*/  FADD.FTZ R28, R26, R27 ;  /* 0x0000001b1a1c7221 */ /* 0x000fe20000010000 */
[----:B------:R-:W-:-:S02]  /*0c20*/  SHF.L.U32 R133, R34, 0x10, RZ ;  /* 0x0000001022857819 */ /* 0x000fc400000006ff */
[----:B------:R-:W-:Y:S01]  /*0c30*/  SHF.L.U32 R24, R33, 0x10, RZ ;  /* 0x0000001021187819 */ /* 0x000fe200000006ff */
[----:B------:R-:W-:Y:S01]  /*0c40*/  IMAD.U32 R27, R25, 0x10000, RZ ;  /* 0x00010000191b7824 */ /* 0x000fe200078e00ff */
[----:B------:R-:W-:Y:S01]  /*0c50*/  PRMT R121, R39, 0x7632, R121 ;  /* 0x0000763227797816 */ /* 0x000fe20000000079 */
        /* <DEDUP_REMOVED lines=10> */
[----:B------:R-:W-:Y:S01]  /*0d00*/  FADD.FTZ R122, R122, R121 ;  /* 0x000000797a7a7221 */ /* 0x000fe20000010000 */
[----:B------:R-:W-:Y:S01]  /*0d10*/  PRMT R27, R35, 0x7632, R27 ;  /* 0x00007632231b7816 */ /* 0x000fe2000000001b */
[----:B------:R-:W-:Y:S01]  /*0d20*/  FADD.FTZ R124, R123, R124 ;  /* 0x0000007c7b7c7221 */ /* 0x000fe20000010000 */
[----:B------:R-:W-:Y:S01]  /*0d30*/  PRMT R26, R34, 0x7632, R26 ;  /* 0x00007632221a7816 */ /* 0x000fe2000000001a */
[----:B------:R-:W-:Y:S01]  /*0d40*/  IMAD.U32 R123, R35, 0x10000, RZ ;  /* 0x00010000237b7824 */ /* 0x000fe200078e00ff */
[----:B------:R-:W-:Y:S02]  /*0d50*/  PRMT R24, R33, 0x7632, R24 ;  /* 0x0000763221187816 */ /* 0x000fe40000000018 */
[----:B------:R-:W-:Y:S01]  /*0d60*/  SHF.L.U32 R27, R27, 0x10, RZ ;  /* 0x000000101b1b7819 */ /* 0x000fe200000006ff */
[----:B------:R-:W-:Y:S01]  /*0d70*/  FADD.FTZ R124, R124, R123 ;  /* 0x0000007b7c7c7221 */ /* 0x000fe20000010000 */
[----:B------:R-:W-:Y:S01]  /*0d80*/  SHF.L.U32 R121, R26, 0x10, RZ ;  /* 0x000000101a797819 */ /* 0x000fe200000006ff */
[----:B------:R-:W-:Y:S01]  /*0d90*/  IMAD.U32 R31, R24, 0x10000, RZ ;  /* 0x00010000181f7824 */ /* 0x000fe200078e00ff */
[----:B------:R-:W-:Y:S01]  /*0da0*/  SHF.L.U32 R29, R22, 0x10, RZ ;  /* 0x00000010161d7819 */ /* 0x000fe200000006ff */
[----:B------:R-:W-:-:S02]  /*0db0*/  FADD.FTZ R27, R122, R27 ;  /* 0x0000001b7a1b7221 */ /* 0x000fc40000010000 */
[----:B------:R-:W-:Y:S01]  /*0dc0*/  FADD.FTZ R26, R120, R121 ;  /* 0x00000079781a7221 */ /* 0x000fe20000010000 */
[----:B------:R-:W-:Y:S01]  /*0dd0*/  FADD.FTZ R24, R30, R31 ;  /* 0x0000001f1e187221 */ /* 0x000fe20000010000 */
[----:B------:R-:W-:Y:S01]  /*0de0*/  FADD.FTZ R22, R28, R29 ;  /* 0x0000001d1c167221 */ /* 0x000fe20000010000 */
[----:B------:R-:W-:Y:S02]  /*0df0*/  F2FP.BF16.F32.PACK_AB R31, R27, R124 ;  /* 0x0000007c1b1f723e */ /* 0x000fe400000010ff */
[----:B------:R-:W-:Y:S02]  /*0e00*/  F2FP.BF16.F32.PACK_AB R30, R26, R133 ;  /* 0x000000851a1e723e */ /* 0x000fe400000010ff */
[----:B------:R-:W-:Y:S02]  /*0e10*/  F2FP.BF16.F32.PACK_AB R29, R24, R25 ;  /* 0x00000019181d723e */ /* 0x000fe400000010ff */
[----:B------:R-:W-:Y:S01]  /*0e20*/  F2FP.BF16.F32.PACK_AB R28, R22, R15 ;  /* 0x0000000f161c723e */ /* 0x000fe200000010ff */
[----:B------:R-:W-:Y:S06]  /*0e30*/  BRA `(.L_x_4476) ;  /* 0x00000004005c7947 */ /* 0x000fec0003800000 */
.L_x_4475:
[----:B0----5:R-:W-:Y:S01]  /*0e40*/  PRMT R120, R26, 0x7632, R120 ;  /* 0x000076321a787816 */ /* 0x021fe20000000078 */
[----:B------:R-:W-:Y:S01]  /*0e50*/  IMAD.U32 R123, R39, 0x10000, RZ ;  /* 0x00010000277b7824 */ /* 0x000fe200078e00ff */
[C---:B------:R-:W-:Y:S02]  /*0e60*/  PRMT R28, R24.reuse, 0x7632, R28 ;  /* 0x00007632181c7816 */ /* 0x040fe4000000001c */
[----:B------:R-:W-:Y:S01]  /*0e70*/  SHF.L.U32 R15, R24, 0x10, RZ ;  /* 0x00000010180f7819 */ /* 0x000fe200000006ff */
[----:B------:R-:W-:Y:S01]  /*0e80*/  IMAD.U32 R24, R37, 0x10000, RZ ;  /* 0x0001000025187824 */ /* 0x000fe200078e00ff */
[C---:B------:R-:W-:Y:S01]  /*0e90*/  PRMT R30, R25.reuse, 0x7632, R30 ;  /* 0x00007632191e7816 */ /* 0x040fe2000000001e */
[----:B------:R-:W-:Y:S01]  /*0ea0*/  IMAD.U32 R25, R25, 0x10000, RZ ;  /* 0x0001000019197824 */ /* 0x000fe200078e00ff */
[----:B------:R-:W-:Y:S01]  /*0eb0*/  SHF.L.U32 R26, R26, 0x10, RZ ;  /* 0x000000101a1a7819 */ /* 0x000fe200000006ff */
[----:B------:R-:W-:Y:S01]  /*0ec0*/  IMAD.U32 R121, R120, 0x10000, RZ ;  /* 0x0001000078797824 */ /* 0x000fe200078e00ff */
[----:B------:R-:W-:Y:S01]  /*0ed0*/  SHF.L.U32 R22, R36, 0x10, RZ ;  /* 0x0000001024167819 */ /* 0x000fe200000006ff */
[----:B------:R-:W-:Y:S01]  /*0ee0*/  FADD.FTZ R25, R25, R24 ;  /* 0x0000001819197221 */ /* 0x000fe20000010000 */
[----:B------:R-:W-:-:S02]  /*0ef0*/  SHF.L.U32 R133, R38, 0x10, RZ ;  /* 0x0000001026857819 */ /* 0x000fc400000006ff */
[----:B------:R-:W-:Y:S01]  /*0f00*/  PRMT R122, R27, 0x7632, R122 ;  /* 0x000076321b7a7816 */ /* 0x000fe2000000007a */
[--C-:B------:R-:W-:Y:S01]  /*0f10*/  FADD.FTZ R15, R15, R22.reuse ;  /* 0x000000160f0f7221 */ /* 0x100fe20000010000 */
[----:B------:R-:W-:Y:S01]  /*0f20*/  SHF.L.U32 R124, R27, 0x10, RZ ;  /* 0x000000101b7c7819 */ /* 0x000fe200000006ff */
[----:B------:R-:W-:Y:S01]  /*0f30*/  FADD.FTZ R133, R26, R133 ;  /* 0x000000851a857221 */ /* 0x000fe20000010000 */
[----:B------:R-:W-:Y:S02]  /*0f40*/  PRMT R22, R36, 0x7632, R22 ;  /* 0x0000763224167816 */ /* 0x000fe40000000016 */
[----:B------:R-:W-:Y:S01]  /*0f50*/  PRMT R24, R37, 0x7632, R24 ;  /* 0x0000763225187816 */ /* 0x000fe20000000018 */
[----:B------:R-:W-:Y:S01]  /*0f60*/  FADD.FTZ R124, R124, R123 ;  /* 0x0000007b7c7c7221 */ /* 0x000fe20000010000 */
[----:B------:R-:W-:Y:S02]  /*0f70*/  PRMT R26, R38, 0x7632, R26 ;  /* 0x00007632261a7816 */ /* 0x000fe4000000001a */
[----:B------:R-:W-:-:S02]  /*0f80*/  PRMT R27, R39, 0x7632, R27 ;  /* 0x00007632271b7816 */ /* 0x000fc4000000001b */
[----:B------:R-:W-:Y:S01]  /*0f90*/  SHF.L.U32 R29, R28, 0x10, RZ ;  /* 0x000000101c1d7819 */ /* 0x000fe200000006ff */
[----:B------:R-:W-:Y:S01]  /*0fa0*/  IMAD.U32 R26, R26, 0x10000, RZ ;  /* 0x000100001a1a7824 */ /* 0x000fe200078e00ff */
[----:B------:R-:W-:Y:S02]  /*0fb0*/  SHF.L.U32 R31, R30, 0x10, RZ ;  /* 0x000000101e1f7819 */ /* 0x000fe400000006ff */
        /* <DEDUP_REMOVED lines=13> */
.L_x_4474:
[----:B------:R-:W-:Y:S05]  /*1090*/  @!P1 BRA `(.L_x_4477) ;  /* 0x0000000000949947 */ /* 0x000fea0003800000 */
[C---:B-----5:R-:W-:Y:S01]  /*10a0*/  PRMT R28, R24.reuse, 0x7632, R28 ;  /* 0x00007632181c7816 */ /* 0x060fe2000000001c */
[----:B------:R-:W-:Y:S01]  /*10b0*/  IMAD.U32 R15, R24, 0x10000, RZ ;  /* 0x00010000180f7824 */ /* 0x000fe200078e00ff */
[----:B------:R-:W-:Y:S01]  /*10c0*/  PRMT R30, R25, 0x7632, R30 ;  /* 0x00007632191e7816 */ /* 0x000fe2000000001e */
[----:B------:R-:W-:Y:S01]  /*10d0*/  IMAD.U32 R22, R32, 0x10000, RZ ;  /* 0x0001000020167824 */ /* 0x000fe200078e00ff */
[C---:B0-----:R-:W-:Y:S01]  /*10e0*/  PRMT R120, R26.reuse, 0x7632, R120 ;  /* 0x000076321a787816 */ /* 0x041fe20000000078 */
[----:B------:R-:W-:Y:S01]  /*10f0*/  IMAD.U32 R124, R27, 0x10000, RZ ;  /* 0x000100001b7c7824 */ /* 0x000fe200078e00ff */
[----:B------:R-:W-:Y:S01]  /*1100*/  SHF.L.U32 R25, R25, 0x10, RZ ;  /* 0x0000001019197819 */ /* 0x000fe200000006ff */
[----:B------:R-:W-:Y:S01]  /*1110*/  FADD.FTZ R15, R15, R22 ;  /* 0x000000160f0f7221 */ /* 0x000fe20000010000 */
[----:B------:R-:W-:Y:S01]  /*1120*/  SHF.L.U32 R26, R26, 0x10, RZ ;  /* 0x000000101a1a7819 */ /* 0x000fe200000006ff */
[----:B------:R-:W-:Y:S01]  /*1130*/  IMAD.U32 R31, R30, 0x10000, RZ ;  /* 0x000100001e1f7824 */ /* 0x000fe200078e00ff */
[----:B------:R-:W-:-:S02]  /*1140*/  SHF.L.U32 R24, R33, 0x10, RZ ;  /* 0x0000001021187819 */ /* 0x000fc400000006ff */
[----:B------:R-:W-:Y:S02]  /*1150*/  SHF.L.U32 R133, R34, 0x10, RZ ;  /* 0x0000001022857819 */ /* 0x000fe400000006ff */
[----:B------:R-:W-:Y:S01]  /*1160*/  PRMT R122, R27, 0x7632, R122 ;  /* 0x000076321b7a7816 */ /* 0x000fe2000000007a */
[----:B------:R-:W-:Y:S01]  /*1170*/  FADD.FTZ R25, R25, R24 ;  /* 0x0000001819197221 */ /* 0x000fe20000010000 */
[----:B------:R-:W-:Y:S01]  /*1180*/  PRMT R22, R32, 0x7632, R22 ;  /* 0x0000763220167816 */ /* 0x000fe20000000016 */
[----:B------:R-:W-:Y:S01]  /*1190*/  FADD.FTZ R133, R26, R133 ;  /* 0x000000851a857221 */ /* 0x000fe20000010000 */
        /* <DEDUP_REMOVED lines=21> */
.L_x_4477:
[----:B-----5:R-:W-:Y:S01]  /*12f0*/  PRMT R22, R24, 0x7632, R22 ;  /* 0x0000763218167816 */ /* 0x020fe20000000016 */
[----:B------:R-:W-:Y:S01]  /*1300*/  IMAD.U32 R133, R26, 0x10000, RZ ;  /* 0x000100001a857824 */ /* 0x000fe200078e00ff */
[----:B------:R-:W-:Y:S02]  /*1310*/  SHF.L.U32 R15, R24, 0x10, RZ ;  /* 0x00000010180f7819 */ /* 0x000fe400000006ff */
[----:B------:R-:W-:Y:S02]  /*1320*/  PRMT R24, R25, 0x7632, R24 ;  /* 0x0000763219187816 */ /* 0x000fe40000000018 */
[----:B0-----:R-:W-:Y:S02]  /*1330*/  PRMT R120, R26, 0x7632, R120 ;  /* 0x000076321a787816 */ /* 0x001fe40000000078 */
[C---:B------:R-:W-:Y:S01]  /*1340*/  PRMT R121, R27.reuse, 0x7632, R121 ;  /* 0x000076321b797816 */ /* 0x040fe20000000079 */
[----:B------:R-:W-:Y:S01]  /*1350*/  IMAD.U32 R24, R24, 0x10000, RZ ;  /* 0x0001000018187824 */ /* 0x000fe200078e00ff */
[----:B------:R-:W-:-:S02]  /*1360*/  SHF.L.U32 R124, R27, 0x10, RZ ;  /* 0x000000101b7c7819 */ /* 0x000fc400000006ff */
[----:B------:R-:W-:Y:S02]  /*1370*/  SHF.L.U32 R25, R25, 0x10, RZ ;  /* 0x0000001019197819 */ /* 0x000fe400000006ff */
[----:B------:R-:W-:Y:S02]  /*1380*/  SHF.L.U32 R22, R22, 0x10, RZ ;  /* 0x0000001016167819 */ /* 0x000fe400000006ff */
[----:B------:R-:W-:Y:S02]  /*1390*/  SHF.L.U32 R26, R120, 0x10, RZ ;  /* 0x00000010781a7819 */ /* 0x000fe400000006ff */
[----:B------:R-:W-:-:S07]  /*13a0*/  SHF.L.U32 R27, R121, 0x10, RZ ;  /* 0x00000010791b7819 */ /* 0x000fce00000006ff */
.L_x_4476:
[----:B------:R-:W0:Y:S01]  /*13b0*/  @UP0 LDCU.64 UR4, c[0x0][0x3a8] ;  /* 0x00007500ff0407ac */ /* 0x000e220008000a00 */
[----:B------:R-:W-:Y:S01]  /*13c0*/  PLOP3.LUT P0, PT, PT, PT, UP0, 0x80, 0x8 ;  /* 0x000000000008781c */ /* 0x000fe20003f0f008 */
[----:B------:R-:W-:Y:S01]  /*13d0*/  IMAD.MOV.U32 R120, RZ, RZ, 0x10 ;  /* 0x00000010ff787424 */ /* 0x000fe200078e00ff */
[----:B------:R-:W-:Y:S02]  /*13e0*/  PLOP3.LUT P1, PT, PT, PT, UP0, 0x80, 0x8 ;  /* 0x000000000008781c */ /* 0x000fe40003f2f008 */
[----:B------:R-:W-:-:S09]  /*13f0*/  IADD3 R146, PT, PT, R143, 0x80, RZ ;  /* 0x000000808f927810 */ /* 0x000fd20007ffe0ff */
[----:B0-----:R-:W-:-:S05]  /*1400*/  @P0 IMAD.WIDE.U32 R120, R143, R120, UR4 ;  /* 0x000000048f780e25 */ /* 0x001fca000f8e0078 */
[----:B------:R0:W-:Y:S02]  /*1410*/  @P1 STG.E.128 desc[UR8][R120.64], R28 ;  /* 0x0000001c78001986 */ /* 0x0001e4000c101d08 */
.L_x_4473:
[----:B-1234-:R-:W-:Y:S05]  /*1420*/  BSYNC.RECONVERGENT B0 ;  /* 0x0000000000007941 */ /* 0x01efea0003800200 */
.L_x_4472:
        /* <DEDUP_REMOVED lines=36> */
.L_x_4481:
[----:B-----5:R-:W-:Y:S01]  /*1670*/  SHF.L.U32 R13, R120, 0x10, RZ ;  /* 0x00000010780d7819 */ /* 0x020fe200000006ff */
[----:B------:R-:W-:Y:S01]  /*1680*/  IMAD.U32 R131, R34, 0x10000, RZ ;  /* 0x0001000022837824 */ /* 0x000fe200078e00ff */
[----:B------:R-:W-:Y:S02]  /*1690*/  SHF.L.U32 R23, R121, 0x10, RZ ;  /* 0x0000001079177819 */ /* 0x000fe400000006ff */
[----:B------:R-:W-:Y:S02]  /*16a0*/  SHF.L.U32 R14, R32, 0x10, RZ ;  /* 0x00000010200e7819 */ /* 0x000fe400000006ff */
[----:B------:R-:W-:Y:S02]  /*16b0*/  SHF.L.U32 R16, R33, 0x10, RZ ;  /* 0x0000001021107819 */ /* 0x000fe400000006ff */
[----:B------:R-:W-:Y:S01]  /*16c0*/  PRMT R28, R120, 0x7632, R28 ;  /* 0x00007632781c7816 */ /* 0x000fe2000000001c */
[----:B------:R-:W-:Y:S01]  /*16d0*/  FADD.FTZ R13, R14, R13 ;  /* 0x0000000d0e0d7221 */ /* 0x000fe20000010000 */
[----:B------:R-:W-:Y:S01]  /*16e0*/  PRMT R30, R121, 0x7632, R30 ;  /* 0x00007632791e7816 */ /* 0x000fe2000000001e */
[----:B------:R-:W-:Y:S01]  /*16f0*/  FADD.FTZ R23, R16, R23 ;  /* 0x0000001710177221 */ /* 0x000fe20000010000 */
[C---:B------:R-:W-:Y:S01]  /*1700*/  PRMT R120, R122.reuse, 0x7632, R120 ;  /* 0x000076327a787816 */ /* 0x040fe20000000078 */
[----:B------:R-:W-:Y:S01]  /*1710*/  IMAD.U32 R122, R122, 0x10000, RZ ;  /* 0x000100007a7a7824 */ /* 0x000fe200078e00ff */
[----:B------:R-:W-:Y:S01]  /*1720*/  PRMT R135, R123, 0x7632, R135 ;  /* 0x000076327b877816 */ /* 0x000fe20000000087 */
[----:B------:R-:W-:Y:S01]  /*1730*/  IMAD.U32 R29, R28, 0x10000, RZ ;  /* 0x000100001c1d7824 */ /* 0x000fe200078e00ff */
[----:B------:R-:W-:Y:S01]  /*1740*/  PRMT R18, R34, 0x7632, R18 ;  /* 0x0000763222127816 */ /* 0x000fe20000000012 */
[----:B------:R-:W-:Y:S01]  /*1750*/  FADD.FTZ R131, R131, R122 ;  /* 0x0000007a83837221 */ /* 0x000fe20000010000 */
[----:B------:R-:W-:-:S02]  /*1760*/  PRMT R14, R32, 0x7632, R14 ;  /* 0x00007632200e7816 */ /* 0x000fc4000000000e */
[----:B------:R-:W-:Y:S02]  /*1770*/  PRMT R16, R33, 0x7632, R16 ;  /* 0x0000763221107816 */ /* 0x000fe40000000010 */
[----:B------:R-:W-:Y:S02]  /*1780*/  PRMT R20, R35, 0x7632, R20 ;  /* 0x0000763223147816 */ /* 0x000fe40000000014 */
[----:B------:R-:W-:Y:S01]  /*1790*/  SHF.L.U32 R31, R30, 0x10, RZ ;  /* 0x000000101e1f7819 */ /* 0x000fe200000006ff */
[----:B------:R-:W-:Y:S01]  /*17a0*/  IMAD.U32 R30, R135, 0x10000, RZ ;  /* 0x00010000871e7824 */ /* 0x000fe200078e00ff */
[----:B------:R-:W-:Y:S01]  /*17b0*/  SHF.L.U32 R28, R18, 0x10, RZ ;  /* 0x00000010121c7819 */ /* 0x000fe200000006ff */
[----:B------:R-:W-:Y:S01]  /*17c0*/  IMAD.U32 R16, R16, 0x10000, RZ ;  /* 0x0001000010107824 */ /* 0x000fe200078e00ff */
[----:B------:R-:W-:Y:S02]  /*17d0*/  SHF.L.U32 R123, R123, 0x10, RZ ;  /* 0x000000107b7b7819 */ /* 0x000fe400000006ff */
[----:B------:R-:W-:Y:S01]  /*17e0*/  SHF.L.U32 R122, R35, 0x10, RZ ;  /* 0x00000010237a7819 */ /* 0x000fe200000006ff */
[----:B------:R-:W-:Y:S01]  /*17f0*/  FADD.FTZ R16, R31, R16 ;  /* 0x000000101f107221 */ /* 0x000fe20000010000 */
[----:B------:R-:W-:-:S02]  /*1800*/  SHF.L.U32 R121, R120, 0x10, RZ ;  /* 0x0000001078797819 */ /* 0x000fc400000006ff */
[----:B------:R-:W-:Y:S01]  /*1810*/  SHF.L.U32 R135, R20, 0x10, RZ ;  /* 0x0000001014877819 */ /* 0x000fe200000006ff */
[----:B------:R-:W-:Y:S01]  /*1820*/  FADD.FTZ R20, R122, R123 ;  /* 0x0000007b7a147221 */ /* 0x000fe20000010000 */
[----:B------:R-:W-:Y:S01]  /*1830*/  SHF.L.U32 R18, R14, 0x10, RZ ;  /* 0x000000100e127819 */ /* 0x000fe200000006ff */
[----:B------:R-:W-:Y:S02]  /*1840*/  FADD.FTZ R14, R121, R28 ;  /* 0x0000001c790e7221 */ /* 0x000fe40000010000 */
[----:B------:R-:W-:Y:S02]  /*1850*/  FADD.FTZ R135, R30, R135 ;  /* 0x000000871e877221 */ /* 0x000fe40000010000 */
[----:B------:R-:W-:Y:S01]  /*1860*/  FADD.FTZ R18, R29, R18 ;  /* 0x000000121d127221 */ /* 0x000fe20000010000 */
[----:B------:R-:W-:Y:S02]  /*1870*/  F2FP.BF16.F32.PACK_AB R30, R14, R131 ;  /* 0x000000830e1e723e */ /* 0x000fe400000010ff */
[----:B------:R-:W-:-:S02]  /*1880*/  F2FP.BF16.F32.PACK_AB R31, R135, R20 ;  /* 0x00000014871f723e */ /* 0x000fc400000010ff */
[----:B------:R-:W-:Y:S02]  /*1890*/  F2FP.BF16.F32.PACK_AB R29, R16, R23 ;  /* 0x00000017101d723e */ /* 0x000fe400000010ff */
[----:B------:R-:W-:Y:S01]  /*18a0*/  F2FP.BF16.F32.PACK_AB R28, R18, R13 ;  /* 0x0000000d121c723e */ /* 0x000fe200000010ff */
[----:B------:R-:W-:Y:S06]  /*18b0*/  BRA `(.L_x_4482) ;  /* 0x0000000400807947 */ /* 0x000fec0003800000 */
.L_x_4480:
        /* <DEDUP_REMOVED lines=8> */
[----:B------:R-:W-:Y:S01]  /*1940*/  PRMT R30, R121, 0x7632, R30 ;  /* 0x00007632791e7816 */ /* 0x000fe2000000001e */
[----:B------:R-:W-:Y:S01]  /*1950*/  FADD.FTZ R13, R14, R13 ;  /* 0x0000000d0e0d7221 */ /* 0x000fe20000010000 */
[----:B------:R-:W-:Y:S01]  /*1960*/  PRMT R120, R122, 0x7632, R120 ;  /* 0x000076327a787816 */ /* 0x000fe20000000078 */
[----:B------:R-:W-:Y:S01]  /*1970*/  FADD.FTZ R23, R16, R23 ;  /* 0x0000001710177221 */ /* 0x000fe20000010000 */
[----:B------:R-:W-:-:S02]  /*1980*/  PRMT R18, R38, 0x7632, R18 ;  /* 0x0000763226127816 */ /* 0x000fc40000000012 */
[----:B------:R-:W-:Y:S01]  /*1990*/  SHF.L.U32 R122, R122, 0x10, RZ ;  /* 0x000000107a7a7819 */ /* 0x000fe200000006ff */
[----:B------:R-:W-:Y:S01]  /*19a0*/  IMAD.U32 R121, R120, 0x10000, RZ ;  /* 0x0001000078797824 */ /* 0x000fe200078e00ff */
[----:B------:R-:W-:Y:S02]  /*19b0*/  SHF.L.U32 R131, R38, 0x10, RZ ;  /* 0x0000001026837819 */ /* 0x000fe400000006ff */
[----:B------:R-:W-:Y:S02]  /*19c0*/  PRMT R135, R123, 0x7632, R135 ;  /* 0x000076327b877816 */ /* 0x000fe40000000087 */
[----:B------:R-:W-:Y:S01]  /*19d0*/  PRMT R14, R36, 0x7632, R14 ;  /* 0x00007632240e7816 */ /* 0x000fe2000000000e */
[----:B------:R-:W-:Y:S01]  /*19e0*/  FADD.FTZ R131, R131, R122 ;  /* 0x0000007a83837221 */ /* 0x000fe20000010000 */
[----:B------:R-:W-:Y:S01]  /*19f0*/  PRMT R16, R37, 0x7632, R16 ;  /* 0x0000763225107816 */ /* 0x000fe20000000010 */
[C---:B------:R-:W-:Y:S01]  /*1a00*/  IMAD.U32 R122, R39.reuse, 0x10000, RZ ;  /* 0x00010000277a7824 */ /* 0x040fe200078e00ff */
[----:B------:R-:W-:-:S02]  /*1a10*/  PRMT R20, R39, 0x7632, R20 ;  /* 0x0000763227147816 */ /* 0x000fc40000000014 */
[----:B------:R-:W-:Y:S01]  /*1a20*/  SHF.L.U32 R29, R28, 0x10, RZ ;  /* 0x000000101c1d7819 */ /* 0x000fe200000006ff */
[----:B------:R-:W-:Y:S01]  /*1a30*/  IMAD.U32 R28, R18, 0x10000, RZ ;  /* 0x00010000121c7824 */ /* 0x000fe200078e00ff */
[----:B------:R-:W-:Y:S02]  /*1a40*/  SHF.L.U32 R31, R30, 0x10, RZ ;  /* 0x000000101e1f7819 */ /* 0x000fe400000006ff */
[----:B------:R-:W-:Y:S02]  /*1a50*/  SHF.L.U32 R30, R135, 0x10, RZ ;  /* 0x00000010871e7819 */ /* 0x000fe400000006ff */
[----:B------:R-:W-:Y:S02]  /*1a60*/  SHF.L.U32 R123, R123, 0x10, RZ ;  /* 0x000000107b7b7819 */ /* 0x000fe400000006ff */
[----:B------:R-:W-:Y:S02]  /*1a70*/  SHF.L.U32 R135, R20, 0x10, RZ ;  /* 0x0000001014877819 */ /* 0x000fe400000006ff */
        /* <DEDUP_REMOVED lines=10> */
[----:B------:R-:W-:Y:S01]  /*1b20*/  F2FP.BF16.F32.PACK_AB R28, R18, R13 ;  /* 0x0000000d121c723e */ /* 0x000fe200000010ff */
[----:B------:R-:W-:Y:S06]  /*1b30*/  BRA `(.L_x_4482) ;  /* 0x0000000000e07947 */ /* 0x000fec0003800000 */
.L_x_4483:
[C---:B-----5:R-:W-:Y:S01]  /*1b40*/  PRMT R14, R120.reuse, 0x7632, R14 ;  /* 0x00007632780e7816 */ /* 0x060fe2000000000e */
[----:B------:R-:W-:Y:S01]  /*1b50*/  IMAD.U32 R120, R120, 0x10000, RZ ;  /* 0x0001000078787824 */ /* 0x000fe200078e00ff */
[----:B------:R-:W-:Y:S01]  /*1b60*/  SHF.L.U32 R13, R36, 0x10, RZ ;  /* 0x00000010240d7819 */ /* 0x000fe200000006ff */
[----:B------:R-:W-:Y:S01]  /*1b70*/  IMAD.U32 R16, R37, 0x10000, RZ ;  /* 0x0001000025107824 */ /* 0x000fe200078e00ff */
[C---:B------:R-:W-:Y:S01]  /*1b80*/  PRMT R135, R123.reuse, 0x7632, R135 ;  /* 0x000076327b877816 */ /* 0x040fe20000000087 */
[----:B------:R-:W-:Y:S01]  /*1b90*/  IMAD.U32 R29, R14, 0x10000, RZ ;  /* 0x000100000e1d7824 */ /* 0x000fe200078e00ff */
[----:B------:R-:W-:Y:S01]  /*1ba0*/  SHF.L.U32 R18, R123, 0x10, RZ ;  /* 0x000000107b127819 */ /* 0x000fe200000006ff */
[----:B------:R-:W-:Y:S01]  /*1bb0*/  FADD.FTZ R120, R13, R120 ;  /* 0x000000780d787221 */ /* 0x000fe20000010000 */
[----:B------:R-:W-:Y:S02]  /*1bc0*/  PRMT R13, R36, 0x7632, R13 ;  /* 0x00007632240d7816 */ /* 0x000fe4000000000d */
[C---:B------:R-:W-:Y:S01]  /*1bd0*/  PRMT R31, R122.reuse, 0x7632, R31 ;  /* 0x000076327a1f7816 */ /* 0x040fe2000000001f */
[----:B------:R-:W-:Y:S01]  /*1be0*/  IMAD.U32 R122, R122, 0x10000, RZ ;  /* 0x000100007a7a7824 */ /* 0x000fe200078e00ff */
[----:B------:R-:W-:-:S02]  /*1bf0*/  SHF.L.U32 R123, R38, 0x10, RZ ;  /* 0x00000010267b7819 */ /* 0x000fc400000006ff */
        /* <DEDUP_REMOVED lines=9> */
[--C-:B------:R-:W-:Y:S01]  /*1c90*/  FADD.FTZ R18, R29, R14.reuse ;  /* 0x0000000e1d127221 */ /* 0x100fe20000010000 */
[----:B------:R-:W-:Y:S01]  /*1ca0*/  PRMT R14, R37, 0x7632, R14 ;  /* 0x00007632250e7816 */ /* 0x000fe2000000000e */
[----:B------:R-:W-:Y:S01]  /*1cb0*/  FADD.FTZ R121, R16, R121 ;  /* 0x0000007910797221 */ /* 0x000fe20000010000 */
[----:B------:R-:W-:Y:S01]  /*1cc0*/  PRMT R16, R38, 0x7632, R16 ;  /* 0x0000763226107816 */ /* 0x000fe20000000010 */
        /* <DEDUP_REMOVED lines=14> */
[--C-:B------:R-:W-:Y:S01]  /*1db0*/  FADD.FTZ R135, R135, R20.reuse ;  /* 0x0000001487877221 */ /* 0x100fe20000010000 */
[----:B------:R-:W-:-:S02]  /*1dc0*/  PRMT R20, R34, 0x7632, R20 ;  /* 0x0000763222147816 */ /* 0x000fc40000000014 */
[----:B------:R-:W-:Y:S02]  /*1dd0*/  PRMT R16, R33, 0x7632, R16 ;  /* 0x0000763221107816 */ /* 0x000fe40000000010 */
[----:B------:R-:W-:Y:S01]  /*1de0*/  SHF.L.U32 R120, R29, 0x10, RZ ;  /* 0x000000101d787819 */ /* 0x000fe200000006ff */
[----:B------:R-:W-:Y:S01]  /*1df0*/  IMAD.U32 R121, R20, 0x10000, RZ ;  /* 0x0001000014797824 */ /* 0x000fe200078e00ff */
        /* <DEDUP_REMOVED lines=12> */
.L_x_4482:
[----:B------:R-:W0:Y:S01]  /*1ec0*/  @UP0 LDCU.64 UR4, c[0x0][0x3a8] ;  /* 0x00007500ff0407ac */ /* 0x000e220008000a00 */
[----:B------:R-:W-:Y:S01]  /*1ed0*/  PLOP3.LUT P0, PT, PT, PT, UP0, 0x80, 0x8 ;  /* 0x000000000008781c */ /* 0x000fe20003f0f008 */
[----:B------:R-:W-:Y:S01]  /*1ee0*/  IMAD.MOV.U32 R121, RZ, RZ, 0x10 ;  /* 0x00000010ff797424 */ /* 0x000fe200078e00ff */
[----:B------:R-:W-:-:S11]  /*1ef0*/  PLOP3.LUT P1, PT, PT, PT, UP0, 0x80, 0x8 ;  /* 0x000000000008781c */ /* 0x000fd60003f2f008 */
[C---:B0-----:R-:W-:Y:S01]  /*1f00*/  @P0 IMAD.WIDE.U32 R120, R146.reuse, R121, UR4 ;  /* 0x0000000492780e25 */ /* 0x041fe2000f8e0079 */
[----:B------:R-:W-:-:S04]  /*1f10*/  IADD3 R146, PT, PT, R146, 0x80, RZ ;  /* 0x0000008092927810 */ /* 0x000fc80007ffe0ff */
[----:B------:R0:W-:Y:S03]  /*1f20*/  @P1 STG.E.128 desc[UR8][R120.64], R28 ;  /* 0x0000001c78001986 */ /* 0x0001e6000c101d08 */
.L_x_4479:
[----:B------:R-:W-:Y:S05]  /*1f30*/  BSYNC.RECONVERGENT B0 ;  /* 0x0000000000007941 */ /* 0x000fea0003800200 */
.L_x_4478:
        /* <DEDUP_REMOVED lines=35> */
.L_x_4487:
        /* <DEDUP_REMOVED lines=37> */
.L_x_4486:
        /* <DEDUP_REMOVED lines=13> */
[----:B------:R-:W-:Y:S02]  /*2490*/  PRMT R28, R39, 0x7632, R28 ;  /* 0x00007632271c7816 */ /* 0x000fe4000000001c */
[----:B------:R-:W-:Y:S02]  /*24a0*/  SHF.L.U32 R122, R122, 0x10, RZ ;  /* 0x000000107a7a7819 */ /* 0x000fe400000006ff */
[----:B------:R-:W-:Y:S02]  /*24b0*/  SHF.L.U32 R129, R38, 0x10, RZ ;  /* 0x0000001026817819 */ /* 0x000fe400000006ff */
[----:B------:R-:W-:Y:S01]  /*24c0*/  PRMT R30, R121, 0x7632, R30 ;  /* 0x00007632791e7816 */ /* 0x000fe2000000001e */
[----:B------:R-:W-:Y:S01]  /*24d0*/  IMAD.U32 R121, R120, 0x10000, RZ ;  /* 0x0001000078797824 */ /* 0x000fe200078e00ff */
[----:B------:R-:W-:Y:S01]  /*24e0*/  PRMT R8, R36, 0x7632, R8 ;  /* 0x0000763224087816 */ /* 0x000fe20000000008 */
[----:B------:R-:W-:Y:S01]  /*24f0*/  FADD.FTZ R129, R129, R122 ;  /* 0x0000007a81817221 */ /* 0x000fe20000010000 */
[----:B------:R-:W-:Y:S01]  /*2500*/  PRMT R10, R37, 0x7632, R10 ;  /* 0x00007632250a7816 */ /* 0x000fe2000000000a */
[----:B------:R-:W-:Y:S01]  /*2510*/  IMAD.U32 R122, R39, 0x10000, RZ ;  /* 0x00010000277a7824 */ /* 0x000fe200078e00ff */
        /* <DEDUP_REMOVED lines=18> */
.L_x_4489:
[C---:B-----5:R-:W-:Y:S01]  /*2640*/  PRMT R10, R120.reuse, 0x7632, R10 ;  /* 0x00007632780a7816 */ /* 0x060fe2000000000a */
[----:B------:R-:W-:Y:S01]  /*2650*/  IMAD.U32 R120, R120, 0x10000, RZ ;  /* 0x0001000078787824 */ /* 0x000fe200078e00ff */
[C---:B------:R-:W-:Y:S01]  /*2660*/  SHF.L.U32 R11, R36.reuse, 0x10, RZ ;  /* 0x00000010240b7819 */ /* 0x040fe200000006ff */
[----:B------:R-:W-:Y:S01]  /*2670*/  IMAD.U32 R30, R37, 0x10000, RZ ;  /* 0x00010000251e7824 */ /* 0x000fe200078e00ff */
[----:B------:R-:W-:Y:S01]  /*2680*/  PRMT R8, R36, 0x7632, R8 ;  /* 0x0000763224087816 */ /* 0x000fe20000000008 */
[----:B------:R-:W-:Y:S01]  /*2690*/  IMAD.U32 R21, R10, 0x10000, RZ ;  /* 0x000100000a157824 */ /* 0x000fe200078e00ff */
[----:B------:R-:W-:Y:S01]  /*26a0*/  SHF.L.U32 R12, R32, 0x10, RZ ;  /* 0x00000010200c7819 */ /* 0x000fe200000006ff */
[----:B------:R-:W-:Y:S01]  /*26b0*/  FADD.FTZ R11, R11, R120 ;  /* 0x000000780b0b7221 */ /* 0x000fe20000010000 */
[----:B------:R-:W-:Y:S01]  /*26c0*/  SHF.L.U32 R8, R8, 0x10, RZ ;  /* 0x0000001008087819 */ /* 0x000fe200000006ff */
[----:B------:R-:W-:Y:S01]  /*26d0*/  IMAD.U32 R129, R34, 0x10000, RZ ;  /* 0x0001000022817824 */ /* 0x000fe200078e00ff */
[C---:B------:R-:W-:Y:S01]  /*26e0*/  PRMT R126, R123.reuse, 0x7632, R126 ;  /* 0x000076327b7e7816 */ /* 0x040fe2000000007e */
[----:B------:R-:W-:Y:S01]  /*26f0*/  FADD.FTZ R11, R12, R11 ;  /* 0x0000000b0c0b7221 */ /* 0x000fe20000010000 */
[----:B------:R-:W-:Y:S01]  /*2700*/  SHF.L.U32 R123, R123, 0x10, RZ ;  /* 0x000000107b7b7819 */ /* 0x000fe200000006ff */
[----:B------:R-:W-:Y:S01]  /*2710*/  FADD.FTZ R12, R21, R8 ;  /* 0x00000008150c7221 */ /* 0x000fe20000010000 */
[----:B------:R-:W-:-:S02]  /*2720*/  SHF.L.U32 R120, R39, 0x10, RZ ;  /* 0x0000001027787819 */ /* 0x000fc400000006ff */
[C---:B------:R-:W-:Y:S02]  /*2730*/  PRMT R28, R121.reuse, 0x7632, R28 ;  /* 0x00007632791c7816 */ /* 0x040fe4000000001c */
[C---:B------:R-:W-:Y:S01]  /*2740*/  PRMT R29, R122.reuse, 0x7632, R29 ;  /* 0x000076327a1d7816 */ /* 0x040fe2000000001d */
[----:B------:R-:W-:Y:S01]  /*2750*/  IMAD.U32 R122, R122, 0x10000, RZ ;  /* 0x000100007a7a7824 */ /* 0x000fe200078e00ff */
[----:B------:R-:W-:Y:S01]  /*2760*/  SHF.L.U32 R31, R38, 0x10, RZ ;  /* 0x00000010261f7819 */ /* 0x000fe200000006ff */
[----:B------:R-:W-:Y:S01]  /*2770*/  FADD.FTZ R120, R120, R123 ;  /* 0x0000007b78787221 */ /* 0x000fe20000010000 */
[----:B------:R-:W-:Y:S01]  /*2780*/  SHF.L.U32 R121, R121, 0x10, RZ ;  /* 0x0000001079797819 */ /* 0x000fe200000006ff */
[----:B------:R-:W-:Y:S01]  /*2790*/  IMAD.U32 R123, R29, 0x10000, RZ ;  /* 0x000100001d7b7824 */ /* 0x000fe200078e00ff */
[----:B------:R-:W-:Y:S01]  /*27a0*/  PRMT R21, R39, 0x7632, R21 ;  /* 0x0000763227157816 */ /* 0x000fe20000000015 */
[----:B------:R-:W-:Y:S01]  /*27b0*/  FADD.FTZ R122, R31, R122 ;  /* 0x0000007a1f7a7221 */ /* 0x000fe20000010000 */
        /* <DEDUP_REMOVED lines=8> */
[--C-:B------:R-:W-:Y:S01]  /*2840*/  FADD.FTZ R126, R126, R29.reuse ;  /* 0x0000001d7e7e7221 */ /* 0x100fe20000010000 */
[----:B------:R-:W-:Y:S01]  /*2850*/  SHF.L.U32 R8, R8, 0x10, RZ ;  /* 0x0000001008087819 */ /* 0x000fe200000006ff */
[----:B------:R-:W-:Y:S01]  /*2860*/  FADD.FTZ R21, R31, R30 ;  /* 0x0000001e1f157221 */ /* 0x000fe20000010000 */
[----:B------:R-:W-:Y:S02]  /*2870*/  SHF.L.U32 R10, R10, 0x10, RZ ;  /* 0x000000100a0a7819 */ /* 0x000fe400000006ff */
[----:B------:R-:W-:Y:S01]  /*2880*/  PRMT R29, R34, 0x7632, R29 ;  /* 0x00007632221d7816 */ /* 0x000fe2000000001d */
[----:B------:R-:W-:Y:S01]  /*2890*/  FADD.FTZ R28, R121, R8 ;  /* 0x00000008791c7221 */ /* 0x000fe20000010000 */
[----:B------:R-:W-:Y:S01]  /*28a0*/  PRMT R31, R35, 0x7632, R31 ;  /* 0x00007632231f7816 */ /* 0x000fe2000000001f */
[----:B------:R-:W-:Y:S01]  /*28b0*/  FADD.FTZ R30, R123, R10 ;  /* 0x0000000a7b1e7221 */ /* 0x000fe20000010000 */
        /* <DEDUP_REMOVED lines=16> */
.L_x_4488:
[----:B------:R-:W0:Y:S01]  /*29c0*/  @UP0 LDCU.64 UR4, c[0x0][0x3a8] ;  /* 0x00007500ff0407ac */ /* 0x000e220008000a00 */
[----:B------:R-:W-:Y:S01]  /*29d0*/  PLOP3.LUT P0, PT, PT, PT, UP0, 0x80, 0x8 ;  /* 0x000000000008781c */ /* 0x000fe20003f0f008 */
[----:B------:R-:W-:Y:S01]  /*29e0*/  IMAD.MOV.U32 R121, RZ, RZ, 0x10 ;  /* 0x00000010ff797424 */ /* 0x000fe200078e00ff */
[----:B------:R-:W-:-:S11]  /*29f0*/  PLOP3.LUT P2, PT, PT, PT, UP0, 0x80, 0x8 ;  /* 0x000000000008781c */ /* 0x000fd60003f4f008 */
[C---:B0-----:R-:W-:Y:S01]  /*2a00*/  @P0 IMAD.WIDE.U32 R120, R146.reuse, R121, UR4 ;  /* 0x0000000492780e25 */ /* 0x041fe2000f8e0079 */
[----:B------:R-:W-:-:S04]  /*2a10*/  IADD3 R146, PT, PT, R146, 0x80, RZ ;  /* 0x0000008092927810 */ /* 0x000fc80007ffe0ff */
[----:B------:R1:W-:Y:S03]  /*2a20*/  @P2 STG.E.128 desc[UR8][R120.64], R28 ;  /* 0x0000001c78002986 */ /* 0x0003e6000c101d08 */
.L_x_4485:
[----:B------:R-:W-:Y:S05]  /*2a30*/  BSYNC.RECONVERGENT B0 ;  /* 0x0000000000007941 */ /* 0x000fea0003800200 */
.L_x_4484:
        /* <DEDUP_REMOVED lines=35> */
.L_x_4493:
[----:B-----5:R-:W-:Y:S01]  /*2c70*/  SHF.L.U32 R9, R120, 0x10, RZ ;  /* 0x0000001078097819 */ /* 0x020fe200000006ff */
[----:B------:R-:W-:Y:S01]  /*2c80*/  IMAD.U32 R127, R34, 0x10000, RZ ;  /* 0x00010000227f7824 */ /* 0x000fe200078e00ff */
[----:B------:R-:W-:Y:S02]  /*2c90*/  SHF.L.U32 R19, R121, 0x10, RZ ;  /* 0x0000001079137819 */ /* 0x000fe400000006ff */
[----:B------:R-:W-:Y:S02]  /*2ca0*/  SHF.L.U32 R28, R32, 0x10, RZ ;  /* 0x00000010201c7819 */ /* 0x000fe400000006ff */
[----:B------:R-:W-:Y:S02]  /*2cb0*/  SHF.L.U32 R30, R33, 0x10, RZ ;  /* 0x00000010211e7819 */ /* 0x000fe400000006ff */
[C---:B------:R-:W-:Y:S01]  /*2cc0*/  PRMT R130, R122.reuse, 0x7632, R130 ;  /* 0x000076327a827816 */ /* 0x040fe20000000082 */
[----:B------:R-:W-:Y:S01]  /*2cd0*/  IMAD.U32 R122, R122, 0x10000, RZ ;  /* 0x000100007a7a7824 */ /* 0x000fe200078e00ff */
[----:B------:R-:W-:Y:S01]  /*2ce0*/  PRMT R128, R120, 0x7632, R128 ;  /* 0x0000763278807816 */ /* 0x000fe20000000080 */
        /* <DEDUP_REMOVED lines=9> */
[----:B------:R-:W-:-:S02]  /*2d80*/  PRMT R29, R33, 0x7632, R29 ;  /* 0x00007632211d7816 */ /* 0x000fc4000000001d */
[----:B------:R-:W-:Y:S02]  /*2d90*/  PRMT R30, R34, 0x7632, R30 ;  /* 0x00007632221e7816 */ /* 0x000fe4000000001e */
[----:B------:R-:W-:Y:S01]  /*2da0*/  SHF.L.U32 R139, R123, 0x10, RZ ;  /* 0x000000107b8b7819 */ /* 0x000fe200000006ff */
[----:B------:R-:W-:Y:S01]  /*2db0*/  IMAD.U32 R29, R29, 0x10000, RZ ;  /* 0x000100001d1d7824 */ /* 0x000fe200078e00ff */
        /* <DEDUP_REMOVED lines=16> */
.L_x_4492:
        /* <DEDUP_REMOVED lines=20> */
[----:B------:R-:W-:-:S02]  /*3000*/  PRMT R30, R38, 0x7632, R30 ;  /* 0x00007632261e7816 */ /* 0x000fc4000000001e */
[----:B------:R-:W-:Y:S02]  /*3010*/  SHF.L.U32 R132, R132, 0x10, RZ ;  /* 0x0000001084847819 */ /* 0x000fe400000006ff */
        /* <DEDUP_REMOVED lines=18> */
.L_x_4495:
        /* <DEDUP_REMOVED lines=8> */
[----:B------:R-:W-:Y:S02]  /*31c0*/  PRMT R9, R36, 0x7632, R9 ;  /* 0x0000763224097816 */ /* 0x000fe40000000009 */
[----:B------:R-:W-:-:S02]  /*31d0*/  SHF.L.U32 R121, R121, 0x10, RZ ;  /* 0x0000001079797819 */ /* 0x000fc400000006ff */
[----:B------:R-:W-:Y:S01]  /*31e0*/  SHF.L.U32 R19, R9, 0x10, RZ ;  /* 0x0000001009137819 */ /* 0x000fe200000006ff */
[----:B------:R-:W-:Y:S01]  /*31f0*/  FADD.FTZ R9, R29, R120 ;  /* 0x000000781d097221 */ /* 0x000fe20000010000 */
[C---:B------:R-:W-:Y:S01]  /*3200*/  PRMT R127, R122.reuse, 0x7632, R127 ;  /* 0x000076327a7f7816 */ /* 0x040fe2000000007f */
[----:B------:R-:W-:Y:S01]  /*3210*/  IMAD.U32 R122, R122, 0x10000, RZ ;  /* 0x000100007a7a7824 */ /* 0x000fe200078e00ff */
[----:B------:R-:W-:Y:S01]  /*3220*/  SHF.L.U32 R31, R38, 0x10, RZ ;  /* 0x00000010261f7819 */ /* 0x000fe200000006ff */
[----:B------:R-:W-:Y:S01]  /*3230*/  FADD.FTZ R128, R128, R19 ;  /* 0x0000001380807221 */ /* 0x000fe20000010000 */
[C---:B------:R-:W-:Y:S01]  /*3240*/  PRMT R130, R123.reuse, 0x7632, R130 ;  /* 0x000076327b827816 */ /* 0x040fe20000000082 */
        /* <DEDUP_REMOVED lines=39> */
.L_x_4494:
[----:B------:R-:W0:Y:S01]  /*34c0*/  @UP0 LDCU.64 UR4, c[0x0][0x3a8] ;  /* 0x00007500ff0407ac */ /* 0x000e220008000a00 */
[----:B------:R-:W-:Y:S01]  /*34d0*/  PLOP3.LUT P0, PT, PT, PT, UP0, 0x80, 0x8 ;  /* 0x000000000008781c */ /* 0x000fe20003f0f008 */
[----:B------:R-:W-:Y:S01]  /*34e0*/  IMAD.MOV.U32 R121, RZ, RZ, 0x10 ;  /* 0x00000010ff797424 */ /* 0x000fe200078e00ff */
[----:B------:R-:W-:-:S11]  /*34f0*/  PLOP3.LUT P3, PT, PT, PT, UP0, 0x80, 0x8 ;  /* 0x000000000008781c */ /* 0x000fd60003f6f008 */
[C---:B0-----:R-:W-:Y:S01]  /*3500*/  @P0 IMAD.WIDE.U32 R120, R146.reuse, R121, UR4 ;  /* 0x0000000492780e25 */ /* 0x041fe2000f8e0079 */
[----:B------:R-:W-:-:S04]  /*3510*/  IADD3 R146, PT, PT, R146, 0x80, RZ ;  /* 0x0000008092927810 */ /* 0x000fc80007ffe0ff */
[----:B------:R2:W-:Y:S03]  /*3520*/  @P3 STG.E.128 desc[UR8][R120.64], R28 ;  /* 0x0000001c78003986 */ /* 0x0005e6000c101d08 */
.L_x_4491:
[----:B------:R-:W-:Y:S05]  /*3530*/  BSYNC.RECONVERGENT B0 ;  /* 0x0000000000007941 */ /* 0x000fea0003800200 */
.L_x_4490:
        /* <DEDUP_REMOVED lines=35> */
.L_x_4499:
        /* <DEDUP_REMOVED lines=37> */
.L_x_4498:
        /* <DEDUP_REMOVED lines=40> */
.L_x_4501:
        /* <DEDUP_REMOVED lines=56> */
.L_x_4500:
[----:B------:R-:W0:Y:S01]  /*3fc0*/  @UP0 LDCU.64 UR4, c[0x0][0x3a8] ;  /* 0x00007500ff0407ac */ /* 0x000e220008000a00 */
[----:B------:R-:W-:Y:S01]  /*3fd0*/  PLOP3.LUT P0, PT, PT, PT, UP0, 0x80, 0x8 ;  /* 0x000000000008781c */ /* 0x000fe20003f0f008 */
[----:B------:R-:W-:Y:S01]  /*3fe0*/  HFMA2 R121, -RZ, RZ, 0, 9.5367431640625e-07 ;  /* 0x00000010ff797431 */ /* 0x000fe200000001ff */
[----:B------:R-:W-:-:S11]  /*3ff0*/  PLOP3.LUT P4, PT, PT, PT, UP0, 0x80, 0x8 ;  /* 0x000000000008781c */ /* 0x000fd60003f8f008 */
[----:B0-----:R-:W-:-:S05]  /*4000*/  @P0 IMAD.WIDE.U32 R120, R146, R121, UR4 ;  /* 0x0000000492780e25 */ /* 0x001fca000f8e0079 */
[----:B------:R3:W-:Y:S02]  /*4010*/  @P4 STG.E.128 desc[UR8][R120.64], R28 ;  /* 0x0000001c78004986 */ /* 0x0007e4000c101d08 */
.L_x_4497:
[----:B------:R-:W-:Y:S05]  /*4020*/  BSYNC.RECONVERGENT B0 ;  /* 0x0000000000007941 */ /* 0x000fea0003800200 */
.L_x_4496:
        /* <DEDUP_REMOVED lines=151> */
[----:B------:R-:W-:-:S05]  /*49a0*/  @P6 VIADD R147, R147, 0x20 ;  /* 0x0000002093936836 */ /* 0x000fca0000000000 */
        /* <DEDUP_REMOVED lines=19> */
.L_x_4503:
[----:B------:R-:W-:Y:S05]  /*4ae0*/  BSYNC.RECONVERGENT B0 ;  /* 0x0000000000007941 */ /* 0x000fea0003800200 */
.L_x_4502:
[----:B------:R-:W-:Y:S01]  /*4af0*/  BAR.SYNC.DEFER_BLOCKING 0x0 ;  /* 0x0000000000007b1d */ /* 0x000fe20000010000 */
[----:B0-----:R-:W-:Y:S01]  /*4b00*/  HFMA2 R123, -RZ, RZ, 0, 0 ;  /* 0x00000000ff7b7431 */ /* 0x001fe200000001ff */
[----:B------:R-:W-:Y:S02]  /*4b10*/  @!P4 MOV R123, R0 ;  /* 0x00000000007bc202 */ /* 0x000fe40000000f00 */
[----:B------:R-:W-:Y:S02]  /*4b20*/  ISETP.NE.AND P5, PT, R6, RZ, PT ;  /* 0x000000ff0600720c */ /* 0x000fe40003fa5270 */
[----:B------:R-:W-:Y:S01]  /*4b30*/  BSSY.RECONVERGENT B0, `(.L_x_4504) ;  /* 0x0000056000007945 */ /* 0x000fe20003800200 */
[----:B------:R-:W0:Y:S04]  /*4b40*/  SHFL.DOWN PT, R144, R123, 0x2, 0x1f ;  /* 0x08401f007b907f89 */ /* 0x000e2800000e0000 */
[----:B------:R-:W-:Y:S01]  /*4b50*/  @!P4 LDS.64 R120, [R147] ;  /* 0x000000009378c984 */ /* 0x000fe20000000a00 */
[----:B------:R-:W-:Y:S01]  /*4b60*/  ISETP.NE.AND P4, PT, RZ, UR7, PT ;  /* 0x00000007ff007c0c */ /* 0x000fe2000bf85270 */
[----:B0-----:R-:W-:Y:S01]  /*4b70*/  IMAD.IADD R148, R144, 0x1, R123 ;  /* 0x0000000190947824 */ /* 0x001fe200078e027b */
[----:B------:R-:W-:-:S02]  /*4b80*/  I2FP.F32.S32 R150, R144 ;  /* 0x0000009000967245 */ /* 0x000fc40000201400 */
[----:B------:R-:W-:Y:S02]  /*4b90*/  I2FP.F32.S32 R144, R123 ;  /* 0x0000007b00907245 */ /* 0x000fe40000201400 */
[----:B------:R-:W-:Y:S01]  /*4ba0*/  I2FP.F32.S32 R122, R148 ;  /* 0x00000094007a7245 */ /* 0x000fe20000201400 */
[----:B------:R-:W0:Y:S03]  /*4bb0*/  SHFL.DOWN PT, R151, R148, 0x1, 0x1f ;  /* 0x08201f0094977f89 */ /* 0x000e2600000e0000 */
[----:B------:R-:W1:Y:S01]  /*4bc0*/  MUFU.RCP R149, R122 ;  /* 0x0000007a00957308 */ /* 0x000e620000001000 */
[-C--:B0-----:R-:W-:Y:S01]  /*4bd0*/  IADD3 R148, PT, PT, R148, R151.reuse, RZ ;  /* 0x0000009794947210 */ /* 0x081fe20007ffe0ff */
[----:B------:R-:W0:Y:S01]  /*4be0*/  SHFL.DOWN PT, R145, R120, 0x2, 0x1f ;  /* 0x08401f0078917f89 */ /* 0x000e2200000e0000 */
[----:B------:R-:W-:Y:S02]  /*4bf0*/  I2FP.F32.S32 R151, R151 ;  /* 0x0000009700977245 */ /* 0x000fe40000201400 */
        /* <DEDUP_REMOVED lines=22> */
[----:B------:R-:W-:Y:S02]  /*4d60*/  FMUL.FTZ R122, R122, R151 ;  /* 0x000000977a7a7220 */ /* 0x000fe40000410000 */
[----:B------:R-:W0:Y:S02]  /*4d70*/  SHFL.IDX PT, R149, R147, RZ, 0x1f ;  /* 0x00001fff93957589 */ /* 0x000e2400000e0000 */
[----:B------:R-:W-:Y:S02]  /*4d80*/  FFMA.FTZ R148, R148, R122, R121 ;  /* 0x0000007a94947223 */ /* 0x000fe40000010079 */
[----:B------:R-:W2:Y:S03]  /*4d90*/  @!P5 LDC.64 R122, c[0x0][0x3c0] ;  /* 0x0000f000ff7adb82 */ /* 0x000ea60000000a00 */
[----:B------:R-:W1:Y:S05]  /*4da0*/  SHFL.IDX PT, R151, R148, RZ, 0x1f ;  /* 0x00001fff94977589 */ /* 0x000e6a00000e0000 */
[----:B------:R-:W3:Y:S01]  /*4db0*/  @!P5 LDC.64 R120, c[0x0][0x3c8] ;  /* 0x0000f200ff78db82 */ /* 0x000ee20000000a00 */
[----:B0-----:R-:W-:-:S05]  /*4dc0*/  FMUL.FTZ R144, R149, R149 ;  /* 0x0000009595907220 */ /* 0x001fca0000410000 */
[----:B------:R-:W-:Y:S01]  /*4dd0*/  FSEL R145, R144, RZ, P4 ;  /* 0x000000ff90917208 */ /* 0x000fe20002000000 */
[----:B-1----:R-:W-:Y:S01]  /*4de0*/  FFMA.FTZ R144, R151, UR12, R146 ;  /* 0x0000000c97907c23 */ /* 0x002fe20008010092 */
[----:B------:R-:W-:Y:S02]  /*4df0*/  MOV R151, UR6 ;  /* 0x0000000600977c02 */ /* 0x000fe40008000f00 */
[----:B------:R-:W-:Y:S01]  /*4e00*/  FSEL R146, R149, RZ, !P4 ;  /* 0x000000ff95927208 */ /* 0x000fe20006000000 */
[----:B------:R-:W-:Y:S01]  /*4e10*/  FADD.FTZ R144, R144, R145 ;  /* 0x0000009190907221 */ /* 0x000fe20000010000 */
[----:B------:R-:W-:Y:S01]  /*4e20*/  MOV R145, UR6 ;  /* 0x0000000600917c02 */ /* 0x000fe20008000f00 */
[----:B---3--:R-:W-:Y:S02]  /*4e30*/  @!P5 IMAD.WIDE R120, R151, 0x4, R120 ;  /* 0x000000049778d825 */ /* 0x008fe400078e0278 */
[----:B------:R-:W0:Y:S02]  /*4e40*/  MUFU.RSQ R147, R144 ;  /* 0x0000009000937308 */ /* 0x000e240000001400 */
[----:B--2---:R-:W-:-:S05]  /*4e50*/  @!P5 IMAD.WIDE R122, R145, 0x4, R122 ;  /* 0x00000004917ad825 */ /* 0x004fca00078e027a */
[----:B------:R1:W-:Y:S04]  /*4e60*/  @!P5 STG.E desc[UR8][R122.64], R149 ;  /* 0x000000957a00d986 */ /* 0x0003e8000c101908 */
[----:B0-----:R1:W-:Y:S01]  /*4e70*/  @!P5 STG.E desc[UR8][R120.64], R147 ;  /* 0x000000937800d986 */ /* 0x0013e2000c101908 */
[----:B------:R-:W-:Y:S05]  /*4e80*/  @!P0 BRA `(.L_x_4505) ;  /* 0x0000000000808947 */ /* 0x000fea0003800000 */
[--C-:B-1----:R-:W-:Y:S01]  /*4e90*/  FADD.FTZ R120, R15, -R146.reuse ;  /* 0x800000920f787221 */ /* 0x102fe20000010000 */
[--C-:B------:R-:W-:Y:S01]  /*4ea0*/  FADD.FTZ R122, R22, -R146.reuse ;  /* 0x80000092167a7221 */ /* 0x100fe20000010000 */
[----:B------:R-:W0:Y:S01]  /*4eb0*/  LDC.64 R144, c[0x0][0x428] ;  /* 0x00010a00ff907b82 */ /* 0x000e220000000a00 */
[--C-:B------:R-:W-:Y:S01]  /*4ec0*/  FADD.FTZ R150, R133, -R146.reuse ;  /* 0x8000009285967221 */ /* 0x100fe20000010000 */
[C---:B------:R-:W-:Y:S01]  /*4ed0*/  FMUL.FTZ R121, R147.reuse, R120 ;  /* 0x0000007893797220 */ /* 0x040fe20000410000 */
[----:B------:R-:W-:Y:S01]  /*4ee0*/  FMUL.FTZ R122, R147, R122 ;  /* 0x0000007a937a7220 */ /* 0x000fe20000410000 */
[--C-:B------:R-:W-:Y:S01]  /*4ef0*/  FADD.FTZ R152, R26, -R146.reuse ;  /* 0x800000921a987221 */ /* 0x100fe20000010000 */
[----:B------:R-:W-:Y:S01]  /*4f00*/  FADD.FTZ R148, R24, -R146 ;  /* 0x8000009218947221 */ /* 0x000fe20000010000 */
[----:B-----5:R-:W-:Y:S01]  /*4f10*/  FFMA.FTZ R120, R121, R116, R108 ;  /* 0x0000007479787223 */ /* 0x020fe2000001006c */
[----:B------:R-:W-:Y:S01]  /*4f20*/  FFMA.FTZ R121, R122, R117, R109 ;  /* 0x000000757a797223 */ /* 0x000fe2000001006d */
[--C-:B------:R-:W-:Y:S01]  /*4f30*/  FADD.FTZ R122, R25, -R146.reuse ;  /* 0x80000092197a7221 */ /* 0x100fe20000010000 */
[--C-:B------:R-:W-:Y:S01]  /*4f40*/  FADD.FTZ R154, R124, -R146.reuse ;  /* 0x800000927c9a7221 */ /* 0x100fe20000010000 */
[C---:B------:R-:W-:Y:S01]  /*4f50*/  FMUL.FTZ R123, R147.reuse, R150 ;  /* 0x00000096937b7220 */ /* 0x040fe20000410000 */
[----:B------:R-:W-:Y:S01]  /*4f60*/  FMUL.FTZ R152, R147, R152 ;  /* 0x0000009893987220 */ /* 0x000fe20000410000 */
[----:B------:R-:W-:Y:S01]  /*4f70*/  F2FP.BF16.F32.PACK_AB R120, R121, R120 ;  /* 0x000000787978723e */ /* 0x000fe200000010ff */
[----:B------:R-:W-:Y:S01]  /*4f80*/  FMUL.FTZ R121, R147, R122 ;  /* 0x0000007a93797220 */ /* 0x000fe20000410000 */
[----:B------:R-:W-:Y:S01]  /*4f90*/  FADD.FTZ R122, R27, -R146 ;  /* 0x800000921b7a7221 */ /* 0x000fe20000010000 */
[C---:B------:R-:W-:Y:S01]  /*4fa0*/  FMUL.FTZ R148, R147.reuse, R148 ;  /* 0x0000009493947220 */ /* 0x040fe20000410000 */
[----:B------:R-:W-:Y:S01]  /*4fb0*/  FMUL.FTZ R149, R147, R154 ;  /* 0x0000009a93957220 */ /* 0x000fe20000410000 */
[----:B------:R-:W-:Y:S01]  /*4fc0*/  FFMA.FTZ R121, R121, R118, R110 ;  /* 0x0000007679797223 */ /* 0x000fe2000001006e */
[----:B------:R-:W-:Y:S01]  /*4fd0*/  FMUL.FTZ R150, R147, R122 ;  /* 0x0000007a93967220 */ /* 0x000fe20000410000 */
[----:B------:R-:W-:Y:S01]  /*4fe0*/  FFMA.FTZ R122, R123, R112, R104 ;  /* 0x000000707b7a7223 */ /* 0x000fe20000010068 */
[----:B------:R-:W-:Y:S01]  /*4ff0*/  FFMA.FTZ R123, R152, R113, R105 ;  /* 0x00000071987b7223 */ /* 0x000fe20000010069 */
[----:B------:R-:W-:Y:S01]  /*5000*/  FFMA.FTZ R148, R148, R119, R111 ;  /* 0x0000007794947223 */ /* 0x000fe2000001006f */
[----:B------:R-:W-:Y:S01]  /*5010*/  FFMA.FTZ R149, R149, R114, R106 ;  /* 0x0000007295957223 */ /* 0x000fe2000001006a */
[----:B------:R-:W-:Y:S01]  /*5020*/  FFMA.FTZ R150, R150, R115, R107 ;  /* 0x0000007396967223 */ /* 0x000fe2000001006b */
[----:B0-----:R-:W-:Y:S01]  /*5030*/  IMAD.WIDE.U32 R144, R143, 0x10, R144 ;  /* 0x000000108f907825 */ /* 0x001fe200078e0090 */
[----:B------:R-:W-:-:S02]  /*5040*/  F2FP.BF16.F32.PACK_AB R122, R123, R122 ;  /* 0x0000007a7b7a723e */ /* 0x000fc400000010ff */
[----:B------:R-:W-:Y:S01]  /*5050*/  F2FP.BF16.F32.PACK_AB R121, R148, R121 ;  /* 0x000000799479723e */ /* 0x000fe200000010ff */
[----:B------:R-:W-:Y:S01]  /*5060*/  VIADD R143, R143, 0x80 ;  /* 0x000000808f8f7836 */ /* 0x000fe20000000000 */
[----:B------:R-:W-:-:S05]  /*5070*/  F2FP.BF16.F32.PACK_AB R123, R150, R149 ;  /* 0x00000095967b723e */ /* 0x000fca00000010ff */
[----:B------:R0:W-:Y:S02]  /*5080*/  STG.E.128 desc[UR8][R144.64], R120 ;  /* 0x0000007890007986 */ /* 0x0001e4000c101d08 */
.L_x_4505:
[----:B------:R-:W-:Y:S05]  /*5090*/  BSYNC.RECONVERGENT B0 ;  /* 0x0000000000007941 */ /* 0x000fea0003800200 */
.L_x_4504:
[----:B------:R-:W-:Y:S01]  /*50a0*/  ISETP.GE.U32.AND P4, PT, R3, 0x100, PT ;  /* 0x000001000300780c */ /* 0x000fe20003f86070 */
[----:B------:R-:W-:-:S12]  /*50b0*/  BSSY.RECONVERGENT B0, `(.L_x_4506) ;  /* 0x0000022000007945 */ /* 0x000fd80003800200 */
[----:B------:R-:W-:Y:S05]  /*50c0*/  @!P4 BRA `(.L_x_4507) ;  /* 0x000000000080c947 */ /* 0x000fea0003800000 */
[--C-:B01----:R-:W-:Y:S01]  /*50d0*/  FADD.FTZ R120, R13, -R146.reuse ;  /* 0x800000920d787221 */ /* 0x103fe20000010000 */
        /* <DEDUP_REMOVED lines=27> */
[----:B------:R-:W-:Y:S02]  /*5290*/  F2FP.BF16.F32.PACK_AB R121, R148, R121 ;  /* 0x000000799479723e */ /* 0x000fe400000010ff */
[----:B------:R-:W-:Y:S02]  /*52a0*/  F2FP.BF16.F32.PACK_AB R123, R150, R149 ;  /* 0x00000095967b723e */ /* 0x000fe400000010ff */
[----:B------:R-:W-:-:S03]  /*52b0*/  IADD3 R143, PT, PT, R143, 0x80, RZ ;  /* 0x000000808f8f7810 */ /* 0x000fc60007ffe0ff */
[----:B------:R2:W-:Y:S04]  /*52c0*/  STG.E.128 desc[UR8][R144.64], R120 ;  /* 0x0000007890007986 */ /* 0x0005e8000c101d08 */
.L_x_4507:
[----:B------:R-:W-:Y:S05]  /*52d0*/  BSYNC.RECONVERGENT B0 ;  /* 0x0000000000007941 */ /* 0x000fea0003800200 */
.L_x_4506:
[----:B------:R-:W-:Y:S04]  /*52e0*/  BSSY.RECONVERGENT B0, `(.L_x_4508) ;  /* 0x0000022000007945 */ /* 0x000fe80003800200 */
[----:B------:R-:W-:Y:S05]  /*52f0*/  @!P1 BRA `(.L_x_4509) ;  /* 0x0000000000809947 */ /* 0x000fea0003800000 */
[--C-:B012---:R-:W-:Y:S01]  /*5300*/  FADD.FTZ R120, R11, -R146.reuse ;  /* 0x800000920b787221 */ /* 0x107fe20000010000 */
        /* <DEDUP_REMOVED lines=14> */
[C---:B------:R-:W-:Y:S01]  /*53f0*/  FMUL.FTZ R121, R147.reuse, R122 ;  /* 0x0000007a93797220 */ /* 0x040fe20000410000 */
        /* <DEDUP_REMOVED lines=16> */
.L_x_4509:
[----:B------:R-:W-:Y:S05]  /*5500*/  BSYNC.RECONVERGENT B0 ;  /* 0x0000000000007941 */ /* 0x000fea0003800200 */
.L_x_4508:
[----:B------:R-:W-:Y:S04]  /*5510*/  BSSY.RECONVERGENT B0, `(.L_x_4510) ;  /* 0x0000022000007945 */ /* 0x000fe80003800200 */
[----:B------:R-:W-:Y:S05]  /*5520*/  @!P2 BRA `(.L_x_4511) ;  /* 0x000000000080a947 */ /* 0x000fea0003800000 */
[--C-:B0123--:R-:W-:Y:S01]  /*5530*/  FADD.FTZ R120, R9, -R146.reuse ;  /* 0x8000009209787221 */ /* 0x10ffe20000010000 */
        /* <DEDUP_REMOVED lines=31> */
.L_x_4511:
[----:B------:R-:W-:Y:S05]  /*5730*/  BSYNC.RECONVERGENT B0 ;  /* 0x0000000000007941 */ /* 0x000fea0003800200 */
.L_x_4510:
[----:B------:R-:W-:Y:S04]  /*5740*/  BSSY.RECONVERGENT B0, `(.L_x_4512) ;  /* 0x0000021000007945 */ /* 0x000fe80003800200 */
[----:B------:R-:W-:Y:S05]  /*5750*/  @!P3 BRA `(.L_x_4513) ;  /* 0x00000000007cb947 */ /* 0x000fea0003800000 */
[----:B01234-:R-:W0:Y:S01]  /*5760*/  LDC.64 R120, c[0x0][0x428] ;  /* 0x00010a00ff787b82 */ /* 0x01fe220000000a00 */
[--C-:B------:R-:W-:Y:S01]  /*5770*/  FADD.FTZ R122, R7, -R146.reuse ;  /* 0x80000092077a7221 */ /* 0x100fe20000010000 */
        /* <DEDUP_REMOVED lines=15> */
[----:B-----5:R-:W-:Y:S01]  /*5870*/  FFMA.FTZ R146, R123, R52, R44 ;  /* 0x000000347b927223 */ /* 0x020fe2000001002c */
[----:B------:R-:W-:Y:S01]  /*5880*/  FFMA.FTZ R122, R149, R48, R40 ;  /* 0x00000030957a7223 */ /* 0x000fe20000010028 */
[----:B------:R-:W-:Y:S01]  /*5890*/  FFMA.FTZ R123, R151, R50, R42 ;  /* 0x00000032977b7223 */ /* 0x000fe2000001002a */
        /* <DEDUP_REMOVED lines=9> */
[----:B------:R-:W-:-:S05]  /*5930*/  F2FP.BF16.F32.PACK_AB R120, R147, R146 ;  /* 0x000000929378723e */ /* 0x000fca00000010ff */
[----:B------:R0:W-:Y:S02]  /*5940*/  STG.E.128 desc[UR8][R144.64], R120 ;  /* 0x0000007890007986 */ /* 0x0001e4000c101d08 */
.L_x_4513:
[----:B------:R-:W-:Y:S05]  /*5950*/  BSYNC.RECONVERGENT B0 ;  /* 0x0000000000007941 */ /* 0x000fea0003800200 */
.L_x_4512:
[----:B------:R-:W-:Y:S02]  /*5960*/  UIADD3 UR6, UPT, UPT, UR6, UR14, URZ ;  /* 0x0000000e06067290 */ /* 0x000fe4000fffe0ff */
[----:B------:R-:W-:Y:S02]  /*5970*/  UPLOP3.LUT UP2, UPT, UPT, UPT, UP2, 0x40, 0x4 ;  /* 0x000000000004789c */ /* 0x000fe40003f4e820 */
[----:B------:R-:W-:-:S09]  /*5980*/  UISETP.GE.AND UP1, UPT, UR6, UR15, UPT ;  /* 0x0000000f0600728c */ /* 0x000fd2000bf26270 */
[----:B------:R-:W-:Y:S05]  /*5990*/  BRA.U !UP1, `(.L_x_4514) ;  /* 0xffffffad09e87547 */ /* 0x000fea000b83ffff */
[----:B------:R-:W-:Y:S05]  /*59a0*/  EXIT ;  /* 0x000000000000794d */ /* 0x000fea0003800000 */
.L_x_4515:
        /* <DEDUP_REMOVED lines=13> */
.L_x_22318:


//--------------------- .text._ZN10layer_norm31ln_parallel_residual_fwd_kernelINS_13Kernel_traitsIf13__nv_bfloat16S2_S2_fjLj5120ELj1ELj1ELj4ELj16ENS_18Kernel_traits_baseILj5120EfS2_S2_S2_fjLj128EEEEELb0ELb1ELb1EEEvNS_9FwdParamsE --------------------------
	.section	.text._ZN10layer_norm31ln_parallel_residual_fwd_kernelINS_13Kernel_traitsIf13__nv_bfloat16S2_S2_fjLj5120ELj1ELj1ELj4ELj16ENS_18Kernel_traits_baseILj5120EfS2_S2_S2_fjLj128EEEEELb0ELb1ELb1EEEvNS_9FwdParamsE,"ax",@progbits
	.align	128
        .global         _ZN10layer_norm31ln_parallel_residual_fwd_kernelINS_13Kernel_traitsIf13__nv_bfloat16S2_S2_fjLj5120ELj1ELj1ELj4ELj16ENS_18Kernel_traits_baseILj5120EfS2_S2_S2_fjLj128EEEEELb0ELb1ELb1EEEvNS_9FwdParamsE
        .type           _ZN10layer_norm31ln_parallel_residual_fwd_kernelINS_13Kernel_traitsIf13__nv_bfloat16S2_S2_fjLj5120ELj1ELj1ELj4ELj16ENS_18Kernel_traits_baseILj5120EfS2_S2_S2_fjLj128EEEEELb0ELb1ELb1EEEvNS_9FwdParamsE,@function
        .size           _ZN10layer_norm31ln_parallel_residual_fwd_kernelINS_13Kernel_traitsIf13__nv_bfloat16S2_S2_fjLj5120ELj1ELj1ELj4ELj16ENS_18Kernel_traits_baseILj5120EfS2_S2_S2_fjLj128EEEEELb0ELb1ELb1EEEvNS_9FwdParamsE,(.L_x_22319 - _ZN10layer_norm31ln_parallel_residual_fwd_kernelINS_13Kernel_traitsIf13__nv_bfloat16S2_S2_fjLj5120ELj1ELj1ELj4ELj16ENS_18Kernel_traits_baseILj5120EfS2_S2_S2_fjLj128EEEEELb0ELb1ELb1EEEvNS_9FwdParamsE)
        .other          _ZN10layer_norm31ln_parallel_residual_fwd_kernelINS_13Kernel_traitsIf13__nv_bfloat16S2_S2_fjLj5120ELj1ELj1ELj4ELj16ENS_18Kernel_traits_baseILj5120EfS2_S2_S2_fjLj128EEEEELb0ELb1ELb1EEEvNS_9FwdParamsE,@"STO_CUDA_ENTRY STV_DEFAULT"
_ZN10layer_norm31ln_parallel_residual_fwd_kernelINS_13Kernel_traitsIf13__nv_bfloat16S2_S2_fjLj5120ELj1ELj1ELj4ELj16ENS_18Kernel_traits_baseILj5120EfS2_S2_S2_fjLj128EEEEELb0ELb1ELb1EEEvNS_9FwdParamsE:
.text._ZN10layer_norm31ln_parallel_residual_fwd_kernelINS_13Kernel_traitsIf13__nv_bfloat16S2_S2_fjLj5120ELj1ELj1ELj4ELj16ENS_18Kernel_traits_baseILj5120EfS2_S2_S2_fjLj128EEEEELb0ELb1ELb1EEEvNS_9FwdParamsE:
        /* <DEDUP_REMOVED lines=13> */
[----:B---3--:R-:W-:Y:S08]  /*00d0*/  BRA.U !UP0, `(.L_x_4516) ;  /* 0x0000000108647547 */ /* 0x008ff0000b800000 */
        /* <DEDUP_REMOVED lines=25> */
.L_x_4516:
[----:B------:R-:W0:Y:S02]  /*0270*/  LDC.64 R6, c[0x0][0x3d0] ;  /* 0x0000f400ff067b82 */ /* 0x000e240000000a00 */
[----:B0-----:R-:W-:-:S05]  /*0280*/  IMAD.WIDE.U32 R6, R0, 0x20, R6 ;  /* 0x0000002000067825 */ /* 0x001fca00078e0006 */
        /* <DEDUP_REMOVED lines=30> */
.L_x_4517:
[----:B------:R-:W1:Y:S02]  /*0470*/  LDCU UR4, c[0x0][0x384] ;  /* 0x00007080ff0477ac */ /* 0x000e640008000800 */
[----:B-1----:R-:W-:-:S13]  /*0480*/  ISETP.GE.AND P1, PT, R4, UR4, PT ;  /* 0x0000000404007c0c */ /* 0x002fda000bf26270 */
[----:B------:R-:W-:Y:S05]  /*0490*/  @P1 EXIT ;  /* 0x000000000000194d */ /* 0x000fea0003800000 */
[----:B------:R-:W1:Y:S01]  /*04a0*/  LDCU.U8 UR4, c[0x0][0x410] ;  /* 0x00008200ff0477ac */ /* 0x000e620008000000 */
[----:B------:R-:W-:Y:S02]  /*04b0*/  ISETP.NE.U32.AND P1, PT, R10, RZ, PT ;  /* 0x000000ff0a00720c */ /* 0x000fe40003f25070 */
[----:B------:R-:W-:Y:S01]  /*04c0*/  LOP3.LUT R3, R0, 0x60, RZ, 0xc0, !PT ;  /* 0x0000006000037812 */ /* 0x000fe200078ec0ff */
[----:B------:R-:W2:Y:S01]  /*04d0*/  LDCU UR8, c[0x0][0x388] ;  /* 0x00007100ff0877ac */ /* 0x000ea20008000800 */
[----:B------:R-:W-:Y:S02]  /*04e0*/  ISETP.NE.AND.EX P1, PT, R11, RZ, PT, P1 ;  /* 0x000000ff0b00720c */ /* 0x000fe40003f25310 */
[----:B------:R-:W-:Y:S01]  /*04f0*/  LOP3.LUT R3, R3, 0x1f, R0, 0xf8, !PT ;  /* 0x0000001f03037812 */ /* 0x000fe200078ef800 */
[----:B------:R-:W3:Y:S01]  /*0500*/  LDCU UR9, c[0x0][0x400] ;  /* 0x00008000ff0977ac */ /* 0x000ee20008000800 */
[----:B------:R-:W4:Y:S01]  /*0510*/  LDCU.64 UR10, c[0x0][0x3a0] ;  /* 0x00007400ff0a77ac */ /* 0x000f220008000a00 */
[----:B------:R-:W0:Y:S01]  /*0520*/  LDCU.64 UR12, c[0x0][0x398] ;  /* 0x00007300ff0c77ac */ /* 0x000e220008000a00 */
[----:B-1----:R-:W-:Y:S01]  /*0530*/  ISETP.NE.AND P3, PT, RZ, UR4, PT ;  /* 0x00000004ff007c0c */ /* 0x002fe2000bf65270 */
[----:B------:R-:W-:-:S12]  /*0540*/  UPLOP3.LUT UP2, UPT, UPT, UPT, UPT, 0x40, 0x4 ;  /* 0x000000000004789c */ /* 0x000fd80003f4e870 */
.L_x_4540:
[----:B----4-:R-:W-:Y:S01]  /*0550*/  ISETP.NE.U32.AND P2, PT, RZ, UR10, PT ;  /* 0x0000000aff007c0c */ /* 0x010fe2000bf45070 */
[----:B-1----:R-:W1:Y:S01]  /*0560*/  LDC.64 R140, c[0x0][0x390] ;  /* 0x0000e400ff8c7b82 */ /* 0x002e620000000a00 */
[----:B--2---:R-:W-:Y:S02]  /*0570*/  IMAD R5, R4, UR8, RZ ;  /* 0x0000000804057c24 */ /* 0x004fe4000f8e02ff */
[----:B------:R-:W-:-:S03]  /*0580*/  ISETP.NE.AND.EX P2, PT, RZ, UR11, PT, P2 ;  /* 0x0000000bff007c0c */ /* 0x000fc6000bf45320 */
[----:B0-----:R-:W-:Y:S02]  /*0590*/  SHF.R.S32.HI R8, RZ, 0x1f, R5 ;  /* 0x0000001fff087819 */ /* 0x001fe40000011405 */
[----:B------:R-:W0:Y:S02]  /*05a0*/  @P1 LDC.64 R6, c[0x0][0x398] ;  /* 0x0000e600ff061b82 */ /* 0x000e240000000a00 */
[----:B------:R-:W-:-:S04]  /*05b0*/  LEA.HI R8, R8, R5, RZ, 0x3 ;  /* 0x0000000508087211 */ /* 0x000fc800078f18ff */
[----:B------:R-:W-:Y:S02]  /*05c0*/  LEA.HI.SX32 R14, R8, R3, 0x1d ;  /* 0x00000003080e7211 */ /* 0x000fe400078feaff */
[----:B------:R-:W2:Y:S03]  /*05d0*/  @P2 LDC.64 R12, c[0x0][0x3a0] ;  /* 0x0000e800ff0c2b82 */ /* 0x000ea60000000a00 */
[----:B-1----:R-:W-:-:S06]  /*05e0*/  IMAD.WIDE.U32 R8, R14, 0x10, R140 ;  /* 0x000000100e087825 */ /* 0x002fcc00078e008c */
[----:B-----5:R-:W5:Y:S01]  /*05f0*/  LDG.E.128 R8, desc[UR6][R8.64] ;  /* 0x0000000608087981 */ /* 0x020f62000c1e1d00 */
[----:B0-----:R-:W-:-:S05]  /*0600*/  @P1 IMAD.WIDE.U32 R6, R14, 0x10, R6 ;  /* 0x000000100e061825 */ /* 0x001fca00078e0006 */
[----:B------:R0:W5:Y:S01]  /*0610*/  @P1 LDG.E.128 R24, desc[UR6][R6.64] ;  /* 0x0000000606181981 */ /* 0x000162000c1e1d00 */
[----:B--2---:R-:W-:-:S05]  /*0620*/  @P2 IMAD.WIDE.U32 R12, R14, 0x10, R12 ;  /* 0x000000100e0c2825 */ /* 0x004fca00078e000c */
[----:B------:R-:W2:Y:S02]  /*0630*/  @P2 LDG.E.128 R28, desc[UR6][R12.64] ;  /* 0x000000060c1c2981 */ /* 0x000ea4000c1e1d00 */
[----:B--2---:R-:W-:Y:S02]  /*0640*/  PRMT R16, R31, 0x7632, R16 ;  /* 0x000076321f107816 */ /* 0x004fe40000000010 */
[----:B------:R-:W-:Y:S02]  /*0650*/  PRMT R17, R30, 0x7632, R17 ;  /* 0x000076321e117816 */ /* 0x000fe40000000011 */
[----:B------:R-:W-:Y:S02]  /*0660*/  PRMT R18, R29, 0x7632, R18 ;  /* 0x000076321d127816 */ /* 0x000fe40000000012 */
        /* <DEDUP_REMOVED lines=9> */
[----:B------:R-:W-:Y:S02]  /*0700*/  SHF.L.U32 R8, R8, 0x10, RZ ;  /* 0x0000001008087819 */ /* 0x000fe400000006ff */
[----:B------:R-:W-:Y:S01]  /*0710*/  PRMT R13, R9, 0x7632, R13 ;  /* 0x00007632090d7816 */ /* 0x000fe2000000000d */
        /* <DEDUP_REMOVED lines=8> */
[----:B------:R-:W-:-:S02]  /*07a0*/  SHF.L.U32 R10, R15, 0x10, RZ ;  /* 0x000000100f0a7819 */ /* 0x000fc400000006ff */
[C---:B------:R-:W-:Y:S01]  /*07b0*/  PRMT R23, R11.reuse, 0x7632, R23 ;  /* 0x000076320b177816 */ /* 0x040fe20000000017 */
        /* <DEDUP_REMOVED lines=35> */
.L_x_4519:
[----:B------:R-:W-:Y:S01]  /*09f0*/  PRMT R16, R8, 0x7632, R16 ;  /* 0x0000763208107816 */ /* 0x000fe20000000010 */
[----:B------:R-:W-:Y:S01]  /*0a00*/  IMAD.U32 R13, R10, 0x10000, RZ ;  /* 0x000100000a0d7824 */ /* 0x000fe200078e00ff */
[----:B------:R-:W-:Y:S02]  /*0a10*/  SHF.L.U32 R8, R8, 0x10, RZ ;  /* 0x0000001008087819 */ /* 0x000fe400000006ff */
[----:B------:R-:W-:Y:S02]  /*0a20*/  PRMT R17, R9, 0x7632, R17 ;  /* 0x0000763209117816 */ /* 0x000fe40000000011 */
[----:B------:R-:W-:Y:S02]  /*0a30*/  PRMT R18, R10, 0x7632, R18 ;  /* 0x000076320a127816 */ /* 0x000fe40000000012 */
[----:B------:R-:W-:Y:S01]  /*0a40*/  SHF.L.U32 R7, R24, 0x10, RZ ;  /* 0x0000001018077819 */ /* 0x000fe200000006ff */
[----:B------:R-:W-:Y:S01]  /*0a50*/  IMAD.U32 R17, R17, 0x10000, RZ ;  /* 0x0001000011117824 */ /* 0x000fe200078e00ff */
[----:B------:R-:W-:-:S02]  /*0a60*/  SHF.L.U32 R9, R9, 0x10, RZ ;  /* 0x0000001009097819 */ /* 0x000fc400000006ff */
[----:B------:R-:W-:Y:S01]  /*0a70*/  SHF.L.U32 R10, R25, 0x10, RZ ;  /* 0x00000010190a7819 */ /* 0x000fe200000006ff */
[----:B------:R-:W-:Y:S01]  /*0a80*/  FADD.FTZ R8, R8, R7 ;  /* 0x0000000708087221 */ /* 0x000fe20000010000 */
[C---:B------:R-:W-:Y:S01]  /*0a90*/  PRMT R19, R11.reuse, 0x7632, R19 ;  /* 0x000076320b137816 */ /* 0x040fe20000000013 */
        /* <DEDUP_REMOVED lines=22> */
.L_x_4518:
[----:B------:R-:W-:Y:S05]  /*0c00*/  @!P2 BRA `(.L_x_4521) ;  /* 0x000000000084a947 */ /* 0x000fea0003800000 */
[----:B-----5:R-:W-:Y:S01]  /*0c10*/  PRMT R5, R8, 0x7632, R5 ;  /* 0x0000763208057816 */ /* 0x020fe20000000005 */
[----:B------:R-:W-:Y:S01]  /*0c20*/  IMAD.U32 R13, R10, 0x10000, RZ ;  /* 0x000100000a0d7824 */ /* 0x000fe200078e00ff */
[----:B------:R-:W-:Y:S01]  /*0c30*/  SHF.L.U32 R8, R8, 0x10, RZ ;  /* 0x0000001008087819 */ /* 0x000fe200000006ff */
[----:B------:R-:W-:Y:S01]  /*0c40*/  IMAD.U32 R22, R16, 0x10000, RZ ;  /* 0x0001000010167824 */ /* 0x000fe200078e00ff */
[C---:B------:R-:W-:Y:S02]  /*0c50*/  PRMT R6, R9.reuse, 0x7632, R6 ;  /* 0x0000763209067816 */ /* 0x040fe40000000006 */
[----:B------:R-:W-:Y:S02]  /*0c60*/  PRMT R12, R10, 0x7632, R12 ;  /* 0x000076320a0c7816 */ /* 0x000fe4000000000c */
[----:B------:R-:W-:Y:S02]  /*0c70*/  SHF.L.U32 R7, R28, 0x10, RZ ;  /* 0x000000101c077819 */ /* 0x000fe400000006ff */
[----:B------:R-:W-:-:S02]  /*0c80*/  SHF.L.U32 R9, R9, 0x10, RZ ;  /* 0x0000001009097819 */ /* 0x000fc400000006ff */
[----:B------:R-:W-:Y:S01]  /*0c90*/  SHF.L.U32 R10, R29, 0x10, RZ ;  /* 0x000000101d0a7819 */ /* 0x000fe200000006ff */
[----:B------:R-:W-:Y:S01]  /*0ca0*/  FADD.FTZ R8, R8, R7 ;  /* 0x0000000708087221 */ /* 0x000fe20000010000 */
        /* <DEDUP_REMOVED lines=23> */
.L_x_4521:
[----:B-----5:R-:W-:Y:S01]  /*0e20*/  PRMT R6, R9, 0x7632, R6 ;  /* 0x0000763209067816 */ /* 0x020fe20000000006 */
[C---:B------:R-:W-:Y:S01]  /*0e30*/  IMAD.U32 R13, R10.reuse, 0x10000, RZ ;  /* 0x000100000a0d7824 */ /* 0x040fe200078e00ff */
[----:B------:R-:W-:Y:S02]  /*0e40*/  PRMT R15, R10, 0x7632, R15 ;  /* 0x000076320a0f7816 */ /* 0x000fe4000000000f */
[----:B------:R-:W-:Y:S02]  /*0e50*/  PRMT R5, R8, 0x7632, R5 ;  /* 0x0000763208057816 */ /* 0x000fe40000000005 */
[----:B------:R-:W-:Y:S02]  /*0e60*/  PRMT R16, R11, 0x7632, R16 ;  /* 0x000076320b107816 */ /* 0x000fe40000000010 */
[----:B------:R-:W-:Y:S02]  /*0e70*/  SHF.L.U32 R7, R9, 0x10, RZ ;  /* 0x0000001009077819 */ /* 0x000fe400000006ff */
[----:B------:R-:W-:-:S02]  /*0e80*/  SHF.L.U32 R12, R11, 0x10, RZ ;  /* 0x000000100b0c7819 */ /* 0x000fc400000006ff */
[----:B------:R-:W-:Y:S01]  /*0e90*/  SHF.L.U32 R10, R6, 0x10, RZ ;  /* 0x00000010060a7819 */ /* 0x000fe200000006ff */
[----:B------:R-:W-:Y:S01]  /*0ea0*/  IMAD.U32 R6, R15, 0x10000, RZ ;  /* 0x000100000f067824 */ /* 0x000fe200078e00ff */
[----:B------:R-:W-:Y:S02]  /*0eb0*/  SHF.L.U32 R8, R8, 0x10, RZ ;  /* 0x0000001008087819 */ /* 0x000fe400000006ff */
[----:B------:R-:W-:Y:S02]  /*0ec0*/  SHF.L.U32 R9, R5, 0x10, RZ ;  /* 0x0000001005097819 */ /* 0x000fe400000006ff */
[----:B------:R-:W-:-:S07]  /*0ed0*/  SHF.L.U32 R11, R16, 0x10, RZ ;  /* 0x00000010100b7819 */ /* 0x000fce00000006ff */
.L_x_4520:
[----:B------:R-:W0:Y:S01]  /*0ee0*/  @P0 LDC.64 R112, c[0x0][0x3a8] ;  /* 0x0000ea00ff700b82 */ /* 0x000e220000000a00 */
[----:B------:R-:W-:-:S07]  /*0ef0*/  IADD3 R5, PT, PT, R14, 0x80, RZ ;  /* 0x000000800e057810 */ /* 0x000fce0007ffe0ff */
        /* <DEDUP_REMOVED lines=24> */
[C---:B-----5:R-:W-:Y:S02]  /*1080*/  PRMT R120, R16.reuse, 0x7632, R120 ;  /* 0x0000763210787816 */ /* 0x060fe40000000078 */
[----:B------:R-:W-:Y:S02]  /*1090*/  SHF.L.U32 R15, R16, 0x10, RZ ;  /* 0x00000010100f7819 */ /* 0x000fe400000006ff */
[C---:B------:R-:W-:Y:S01]  /*10a0*/  PRMT R16, R17.reuse, 0x7632, R16 ;  /* 0x0000763211107816 */ /* 0x040fe20000000010 */
[----:B------:R-:W-:Y:S01]  /*10b0*/  IMAD.U32 R17, R17, 0x10000, RZ ;  /* 0x0001000011117824 */ /* 0x000fe200078e00ff */
[C---:B------:R-:W-:Y:S02]  /*10c0*/  PRMT R116, R18.reuse, 0x7632, R116 ;  /* 0x0000763212747816 */ /* 0x040fe40000000074 */
[C---:B------:R-:W-:Y:S02]  /*10d0*/  PRMT R118, R19.reuse, 0x7632, R118 ;  /* 0x0000763213767816 */ /* 0x040fe40000000076 */
[----:B------:R-:W-:Y:S01]  /*10e0*/  SHF.L.U32 R117, R18, 0x10, RZ ;  /* 0x0000001012757819 */ /* 0x000fe200000006ff */
[----:B------:R-:W-:Y:S01]  /*10f0*/  IMAD.U32 R18, R16, 0x10000, RZ ;  /* 0x0001000010127824 */ /* 0x000fe200078e00ff */
[----:B------:R-:W-:-:S02]  /*1100*/  SHF.L.U32 R19, R19, 0x10, RZ ;  /* 0x0000001013137819 */ /* 0x000fc400000006ff */
[----:B------:R-:W-:Y:S02]  /*1110*/  SHF.L.U32 R120, R120, 0x10, RZ ;  /* 0x0000001078787819 */ /* 0x000fe400000006ff */
[----:B------:R-:W-:Y:S02]  /*1120*/  SHF.L.U32 R116, R116, 0x10, RZ ;  /* 0x0000001074747819 */ /* 0x000fe400000006ff */
[----:B------:R-:W-:Y:S01]  /*1130*/  SHF.L.U32 R118, R118, 0x10, RZ ;  /* 0x0000001076767819 */ /* 0x000fe200000006ff */
[----:B------:R-:W-:Y:S06]  /*1140*/  BRA `(.L_x_4524) ;  /* 0x0000000400d47947 */ /* 0x000fec0003800000 */
.L_x_4523:
[----:B-----5:R-:W-:Y:S01]  /*1150*/  PRMT R20, R16, 0x7632, R20 ;  /* 0x0000763210147816 */ /* 0x020fe20000000014 */
[----:B------:R-:W-:Y:S01]  /*1160*/  IMAD.U32 R116, R30, 0x10000, RZ ;  /* 0x000100001e747824 */ /* 0x000fe200078e00ff */
[----:B------:R-:W-:Y:S01]  /*1170*/  SHF.L.U32 R15, R16, 0x10, RZ ;  /* 0x00000010100f7819 */ /* 0x000fe200000006ff */
[----:B------:R-:W-:Y:S01]  /*1180*/  IMAD.U32 R115, R115, 0x10000, RZ ;  /* 0x0001000073737824 */ /* 0x000fe200078e00ff */
[C---:B------:R-:W-:Y:S02]  /*1190*/  PRMT R22, R18.reuse, 0x7632, R22 ;  /* 0x0000763212167816 */ /* 0x040fe40000000016 */
[----:B------:R-:W-:Y:S02]  /*11a0*/  SHF.L.U32 R117, R18, 0x10, RZ ;  /* 0x0000001012757819 */ /* 0x000fe400000006ff */
[C---:B------:R-:W-:Y:S01]  /*11b0*/  PRMT R21, R17.reuse, 0x7632, R21 ;  /* 0x0000763211157816 */ /* 0x040fe20000000015 */
[----:B------:R-:W-:Y:S01]  /*11c0*/  IMAD.U32 R17, R17, 0x10000, RZ ;  /* 0x0001000011117824 */ /* 0x000fe200078e00ff */
[----:B------:R-:W-:Y:S01]  /*11d0*/  SHF.L.U32 R16, R28, 0x10, RZ ;  /* 0x000000101c107819 */ /* 0x000fe200000006ff */
[----:B------:R-:W-:Y:S01]  /*11e0*/  IMAD.U32 R22, R22, 0x10000, RZ ;  /* 0x0001000016167824 */ /* 0x000fe200078e00ff */
[----:B------:R-:W-:Y:S01]  /*11f0*/  SHF.L.U32 R18, R29, 0x10, RZ ;  /* 0x000000101d127819 */ /* 0x000fe200000006ff */
[----:B------:R-:W-:Y:S01]  /*1200*/  FADD.FTZ R117, R116, R117 ;  /* 0x0000007574757221 */ /* 0x000fe20000010000 */
[C---:B------:R-:W-:Y:S01]  /*1210*/  PRMT R23, R19.reuse, 0x7632, R23 ;  /* 0x0000763213177816 */ /* 0x040fe20000000017 */
[----:B------:R-:W-:Y:S01]  /*1220*/  FADD.FTZ R15, R16, R15 ;  /* 0x0000000f100f7221 */ /* 0x000fe20000010000 */
[----:B------:R-:W-:Y:S01]  /*1230*/  SHF.L.U32 R19, R19, 0x10, RZ ;  /* 0x0000001013137819 */ /* 0x000fe200000006ff */
[----:B------:R-:W-:Y:S01]  /*1240*/  FADD.FTZ R17, R18, R17 ;  /* 0x0000001112117221 */ /* 0x000fe20000010000 */
[----:B------:R-:W-:Y:S01]  /*1250*/  SHF.L.U32 R113, R113, 0x10, RZ ;  /* 0x0000001071717819 */ /* 0x000fe200000006ff */
[----:B------:R-:W-:Y:S01]  /*1260*/  FADD.FTZ R116, R22, R115 ;  /* 0x0000007316747221 */ /* 0x000fe20000010000 */
[----:B------:R-:W-:-:S02]  /*1270*/  SHF.L.U32 R18, R114, 0x10, RZ ;  /* 0x0000001072127819 */ /* 0x000fc400000006ff */
[----:B------:R-:W-:Y:S02]  /*1280*/  SHF.L.U32 R112, R112, 0x10, RZ ;  /* 0x0000001070707819 */ /* 0x000fe400000006ff */
[----:B------:R-:W-:Y:S02]  /*1290*/  SHF.L.U32 R16, R31, 0x10, RZ ;  /* 0x000000101f107819 */ /* 0x000fe400000006ff */
        /* <DEDUP_REMOVED lines=12> */
.L_x_4522:
[----:B------:R-:W-:-:S04]  /*1360*/  UISETP.NE.U32.AND UP1, UPT, UR10, URZ, UPT ;  /* 0x000000ff0a00728c */ /* 0x000fc8000bf25070 */
[----:B------:R-:W-:-:S09]  /*1370*/  UISETP.NE.AND.EX UP1, UPT, UR11, URZ, UPT, UP1 ;  /* 0x000000ff0b00728c */ /* 0x000fd2000bf25310 */
[----:B------:R-:W-:Y:S05]  /*1380*/  BRA.U UP1, `(.L_x_4525) ;  /* 0x0000000101847547 */ /* 0x000fea000b800000 */
        /* <DEDUP_REMOVED lines=8> */
[----:B------:R-:W-:Y:S02]  /*1410*/  SHF.L.U32 R18, R25, 0x10, RZ ;  /* 0x0000001019127819 */ /* 0x000fe400000006ff */
[C---:B------:R-:W-:Y:S01]  /*1420*/  PRMT R23, R19.reuse, 0x7632, R23 ;  /* 0x0000763213177816 */ /* 0x040fe20000000017 */
        /* <DEDUP_REMOVED lines=23> */
.L_x_4525:
[C---:B-----5:R-:W-:Y:S01]  /*15a0*/  PRMT R15, R16.reuse, 0x7632, R15 ;  /* 0x00007632100f7816 */ /* 0x060fe2000000000f */
[C---:B------:R-:W-:Y:S01]  /*15b0*/  IMAD.U32 R21, R17.reuse, 0x10000, RZ ;  /* 0x0001000011157824 */ /* 0x040fe200078e00ff */
[----:B------:R-:W-:Y:S01]  /*15c0*/  PRMT R20, R17, 0x7632, R20 ;  /* 0x0000763211147816 */ /* 0x000fe20000000014 */
[----:B------:R-:W-:Y:S01]  /*15d0*/  IMAD.U32 R115, R115, 0x10000, RZ ;  /* 0x0001000073737824 */ /* 0x000fe200078e00ff */
[----:B------:R-:W-:Y:S02]  /*15e0*/  SHF.L.U32 R16, R16, 0x10, RZ ;  /* 0x0000001010107819 */ /* 0x000fe400000006ff */
[----:B------:R-:W-:Y:S01]  /*15f0*/  SHF.L.U32 R17, R24, 0x10, RZ ;  /* 0x0000001018117819 */ /* 0x000fe200000006ff */
[----:B------:R-:W-:Y:S01]  /*1600*/  IMAD.U32 R20, R20, 0x10000, RZ ;  /* 0x0001000014147824 */ /* 0x000fe200078e00ff */
[C---:B------:R-:W-:Y:S02]  /*1610*/  PRMT R23, R18.reuse, 0x7632, R23 ;  /* 0x0000763212177816 */ /* 0x040fe40000000017 */
[----:B------:R-:W-:Y:S01]  /*1620*/  SHF.L.U32 R116, R18, 0x10, RZ ;  /* 0x0000001012747819 */ /* 0x000fe200000006ff */
[----:B------:R-:W-:Y:S01]  /*1630*/  FADD.FTZ R16, R17, R16 ;  /* 0x0000001011107221 */ /* 0x000fe20000010000 */
[C---:B------:R-:W-:Y:S01]  /*1640*/  PRMT R117, R19.reuse, 0x7632, R117 ;  /* 0x0000763213757816 */ /* 0x040fe20000000075 */
        /* <DEDUP_REMOVED lines=37> */
.L_x_4524:
        /* <DEDUP_REMOVED lines=18> */
[----:B-----5:R-:W-:Y:S01]  /*19c0*/  PRMT R128, R114, 0x7632, R128 ;  /* 0x0000763272807816 */ /* 0x020fe20000000080 */
[C---:B------:R-:W-:Y:S01]  /*19d0*/  IMAD.U32 R121, R113.reuse, 0x10000, RZ ;  /* 0x0001000071797824 */ /* 0x040fe200078e00ff */
        /* <DEDUP_REMOVED lines=11> */
.L_x_4527:
        /* <DEDUP_REMOVED lines=33> */
.L_x_4526:
[----:B------:R-:W-:Y:S05]  /*1ca0*/  BRA.U UP1, `(.L_x_4529) ;  /* 0x0000000101947547 */ /* 0x000fea000b800000 */
[----:B-----5:R-:W-:Y:S01]  /*1cb0*/  PRMT R124, R113, 0x7632, R124 ;  /* 0x00007632717c7816 */ /* 0x020fe2000000007c */
[----:B------:R-:W-:Y:S01]  /*1cc0*/  IMAD.U32 R129, R27, 0x10000, RZ ;  /* 0x000100001b817824 */ /* 0x000fe200078e00ff */
[----:B------:R-:W-:Y:S02]  /*1cd0*/  SHF.L.U32 R113, R113, 0x10, RZ ;  /* 0x0000001071717819 */ /* 0x000fe400000006ff */
[----:B------:R-:W-:Y:S02]  /*1ce0*/  SHF.L.U32 R20, R25, 0x10, RZ ;  /* 0x0000001019147819 */ /* 0x000fe400000006ff */
        /* <DEDUP_REMOVED lines=8> */
[----:B------:R-:W-:Y:S02]  /*1d70*/  PRMT R23, R27, 0x7632, R23 ;  /* 0x000076321b177816 */ /* 0x000fe40000000017 */
[----:B------:R-:W-:Y:S02]  /*1d80*/  SHF.L.U32 R128, R115, 0x10, RZ ;  /* 0x0000001073807819 */ /* 0x000fe400000006ff */
[----:B------:R-:W-:Y:S01]  /*1d90*/  SHF.L.U32 R126, R124, 0x10, RZ ;  /* 0x000000107c7e7819 */ /* 0x000fe200000006ff */
        /* <DEDUP_REMOVED lines=22> */
.L_x_4529:
[C---:B-----5:R-:W-:Y:S01]  /*1f00*/  PRMT R119, R113.reuse, 0x7632, R119 ;  /* 0x0000763271777816 */ /* 0x060fe20000000077 */
[----:B------:R-:W-:Y:S01]  /*1f10*/  IMAD.U32 R113, R113, 0x10000, RZ ;  /* 0x0001000071717824 */ /* 0x000fe200078e00ff */
[----:B------:R-:W-:Y:S01]  /*1f20*/  SHF.L.U32 R20, R25, 0x10, RZ ;  /* 0x0000001019147819 */ /* 0x000fe200000006ff */
[----:B------:R-:W-:Y:S01]  /*1f30*/  IMAD.U32 R128, R26, 0x10000, RZ ;  /* 0x000100001a807824 */ /* 0x000fe200078e00ff */
[C---:B------:R-:W-:Y:S02]  /*1f40*/  PRMT R22, R112.reuse, 0x7632, R22 ;  /* 0x0000763270167816 */ /* 0x040fe40000000016 */
[----:B------:R-:W-:Y:S01]  /*1f50*/  SHF.L.U32 R112, R112, 0x10, RZ ;  /* 0x0000001070707819 */ /* 0x000fe200000006ff */
[----:B------:R-:W-:Y:S01]  /*1f60*/  FADD.FTZ R113, R20, R113 ;  /* 0x0000007114717221 */ /* 0x000fe20000010000 */
[C---:B------:R-:W-:Y:S02]  /*1f70*/  SHF.L.U32 R21, R24.reuse, 0x10, RZ ;  /* 0x0000001018157819 */ /* 0x040fe400000006ff */
[----:B------:R-:W-:-:S02]  /*1f80*/  PRMT R20, R24, 0x7632, R20 ;  /* 0x0000763218147816 */ /* 0x000fc40000000014 */
[----:B------:R-:W-:Y:S01]  /*1f90*/  SHF.L.U32 R23, R22, 0x10, RZ ;  /* 0x0000001016177819 */ /* 0x000fe200000006ff */
[----:B------:R-:W-:Y:S01]  /*1fa0*/  FADD.FTZ R112, R21, R112 ;  /* 0x0000007015707221 */ /* 0x000fe20000010000 */
[----:B------:R-:W-:Y:S02]  /*1fb0*/  PRMT R21, R25, 0x7632, R21 ;  /* 0x0000763219157816 */ /* 0x000fe40000000015 */
[----:B------:R-:W-:Y:S02]  /*1fc0*/  SHF.L.U32 R20, R20, 0x10, RZ ;  /* 0x0000001014147819 */ /* 0x000fe400000006ff */
        /* <DEDUP_REMOVED lines=34> */
[----:B------:R-:W-:Y:S01]  /*21f0*/  F2FP.BF16.F32.PACK_AB R22, R128, R123 ;  /* 0x0000007b8016723e */ /* 0x000fe200000010ff */
[----:B------:R-:W-:-:S02]  /*2200*/  FADD.FTZ R130, R113, R20 ;  /* 0x0000001471827221 */ /* 0x000fc40000010000 */
[----:B------:R-:W-:Y:S02]  /*2210*/  F2FP.BF16.F32.PACK_AB R23, R124, R125 ;  /* 0x0000007d7c17723e */ /* 0x000fe400000010ff */
[----:B------:R-:W-:Y:S02]  /*2220*/  F2FP.BF16.F32.PACK_AB R21, R126, R121 ;  /* 0x000000797e15723e */ /* 0x000fe400000010ff */
[----:B------:R-:W-:-:S07]  /*2230*/  F2FP.BF16.F32.PACK_AB R20, R130, R119 ;  /* 0x000000778214723e */ /* 0x000fce00000010ff */
.L_x_4528:
[----:B------:R-:W0:Y:S01]  /*2240*/  @P0 LDC.64 R132, c[0x0][0x3a8] ;  /* 0x0000ea00ff840b82 */ /* 0x000e220000000a00 */
[----:B------:R-:W-:-:S07]  /*2250*/  IADD3 R122, PT, PT, R14, 0x180, RZ ;  /* 0x000001800e7a7810 */ /* 0x000fce0007ffe0ff */
[----:B------:R-:W1:Y:S08]  /*2260*/  @P2 LDC.64 R114, c[0x0][0x3a0] ;  /* 0x0000e800ff722b82 */ /* 0x000e700000000a00 */
[----:B------:R-:W2:Y:S01]  /*2270*/  @P1 LDC.64 R112, c[0x0][0x398] ;  /* 0x0000e600ff701b82 */ /* 0x000ea20000000a00 */
[----:B0-----:R-:W-:-:S05]  /*2280*/  @P0 IMAD.WIDE.U32 R132, R16, 0x10, R132 ;  /* 0x0000001010840825 */ /* 0x001fca00078e0084 */
[----:B------:R0:W-:Y:S01]  /*2290*/  @P0 STG.E.128 desc[UR6][R132.64], R20 ;  /* 0x0000001484000986 */ /* 0x0001e2000c101d06 */
[----:B-1----:R-:W-:-:S05]  /*22a0*/  @P2 IMAD.WIDE.U32 R138, R122, 0x10, R114 ;  /* 0x000000107a8a2825 */ /* 0x002fca00078e0072 */
[----:B------:R-:W4:Y:S01]  /*22b0*/  @P2 LDG.E.128 R28, desc[UR6][R138.64] ;  /* 0x000000068a1c2981 */ /* 0x000f22000c1e1d00 */
[----:B--2---:R-:W-:-:S04]  /*22c0*/  @P1 IMAD.WIDE.U32 R136, R122, 0x10, R112 ;  /* 0x000000107a881825 */ /* 0x004fc800078e0070 */
[----:B------:R-:W-:Y:S01]  /*22d0*/  IMAD.WIDE.U32 R112, R122, 0x10, R140 ;  /* 0x000000107a707825 */ /* 0x000fe200078e008c */
[----:B------:R0:W5:Y:S05]  /*22e0*/  @P1 LDG.E.128 R24, desc[UR6][R136.64] ;  /* 0x0000000688181981 */ /* 0x00016a000c1e1d00 */
[----:B------:R-:W5:Y:S01]  /*22f0*/  LDG.E.128 R112, desc[UR6][R112.64] ;  /* 0x0000000670707981 */ /* 0x000f62000c1e1d00 */
[----:B----4-:R-:W-:Y:S01]  /*2300*/  PRMT R134, R28, 0x7632, R134 ;  /* 0x000076321c867816 */ /* 0x010fe20000000086 */
[----:B0-----:R-:W-:Y:S06]  /*2310*/  BRA.U UP0, `(.L_x_4530) ;  /* 0x0000000100c87547 */ /* 0x001fec000b800000 */
[----:B------:R-:W-:Y:S02]  /*2320*/  PRMT R132, R31, 0x7632, R132 ;  /* 0x000076321f847816 */ /* 0x000fe40000000084 */
[----:B------:R-:W-:Y:S02]  /*2330*/  PRMT R133, R30, 0x7632, R133 ;  /* 0x000076321e857816 */ /* 0x000fe40000000085 */
[----:B------:R-:W-:Y:S01]  /*2340*/  PRMT R135, R29, 0x7632, R135 ;  /* 0x000076321d877816 */ /* 0x000fe20000000087 */
[----:B------:R-:W-:Y:S06]  /*2350*/  BRA.U UP1, `(.L_x_4531) ;  /* 0x0000000101347547 */ /* 0x000fec000b800000 */
        /* <DEDUP_REMOVED lines=13> */
.L_x_4531:
[----:B-----5:R-:W-:Y:S01]  /*2430*/  PRMT R21, R113, 0x7632, R21 ;  /* 0x0000763271157816 */ /* 0x020fe20000000015 */
[----:B------:R-:W-:Y:S01]  /*2440*/  IMAD.U32 R127, R28, 0x10000, RZ ;  /* 0x000100001c7f7824 */ /* 0x000fe200078e00ff */
[C---:B------:R-:W-:Y:S01]  /*2450*/  PRMT R20, R112.reuse, 0x7632, R20 ;  /* 0x0000763270147816 */ /* 0x040fe20000000014 */
        /* <DEDUP_REMOVED lines=8> */
[----:B------:R-:W-:-:S02]  /*24e0*/  SHF.L.U32 R138, R134, 0x10, RZ ;  /* 0x00000010868a7819 */ /* 0x000fc400000006ff */
[----:B------:R-:W-:Y:S01]  /*24f0*/  SHF.L.U32 R134, R133, 0x10, RZ ;  /* 0x0000001085867819 */ /* 0x000fe200000006ff */
[----:B------:R-:W-:Y:S01]  /*2500*/  IMAD.U32 R23, R23, 0x10000, RZ ;  /* 0x0001000017177824 */ /* 0x000fe200078e00ff */
        /* <DEDUP_REMOVED lines=19> */
.L_x_4530:
[----:B------:R-:W-:Y:S05]  /*2640*/  BRA.U UP1, `(.L_x_4533) ;  /* 0x0000000101947547 */ /* 0x000fea000b800000 */
[----:B-----5:R-:W-:Y:S01]  /*2650*/  PRMT R133, R113, 0x7632, R133 ;  /* 0x0000763271857816 */ /* 0x020fe20000000085 */
[----:B------:R-:W-:Y:S01]  /*2660*/  IMAD.U32 R137, R27, 0x10000, RZ ;  /* 0x000100001b897824 */ /* 0x000fe200078e00ff */
[----:B------:R-:W-:Y:S02]  /*2670*/  SHF.L.U32 R113, R113, 0x10, RZ ;  /* 0x0000001071717819 */ /* 0x000fe400000006ff */
[----:B------:R-:W-:Y:S02]  /*2680*/  SHF.L.U32 R20, R25, 0x10, RZ ;  /* 0x0000001019147819 */ /* 0x000fe400000006ff */
[C---:B------:R-:W-:Y:S02]  /*2690*/  PRMT R132, R112.reuse, 0x7632, R132 ;  /* 0x0000763270847816 */ /* 0x040fe40000000084 */
[----:B------:R-:W-:Y:S01]  /*26a0*/  SHF.L.U32 R112, R112, 0x10, RZ ;  /* 0x0000001070707819 */ /* 0x000fe200000006ff */
[----:B------:R-:W-:Y:S01]  /*26b0*/  FADD.FTZ R129, R20, R113 ;  /* 0x0000007114817221 */ /* 0x000fe20000010000 */
[----:B------:R-:W-:-:S02]  /*26c0*/  SHF.L.U32 R127, R24, 0x10, RZ ;  /* 0x00000010187f7819 */ /* 0x000fc400000006ff */
[C---:B------:R-:W-:Y:S01]  /*26d0*/  PRMT R134, R114.reuse, 0x7632, R134 ;  /* 0x0000763272867816 */ /* 0x040fe20000000086 */
[----:B------:R-:W-:Y:S01]  /*26e0*/  IMAD.U32 R114, R114, 0x10000, RZ ;  /* 0x0001000072727824 */ /* 0x000fe200078e00ff */
[----:B------:R-:W-:Y:S01]  /*26f0*/  PRMT R135, R115, 0x7632, R135 ;  /* 0x0000763273877816 */ /* 0x000fe20000000087 */
[----:B------:R-:W-:Y:S01]  /*2700*/  FADD.FTZ R127, R127, R112 ;  /* 0x000000707f7f7221 */ /* 0x000fe20000010000 */
[----:B------:R-:W-:Y:S02]  /*2710*/  PRMT R20, R24, 0x7632, R20 ;  /* 0x0000763218147816 */ /* 0x000fe40000000014 */
[----:B------:R-:W-:Y:S02]  /*2720*/  PRMT R21, R25, 0x7632, R21 ;  /* 0x0000763219157816 */ /* 0x000fe40000000015 */
[----:B------:R-:W-:Y:S02]  /*2730*/  PRMT R22, R26, 0x7632, R22 ;  /* 0x000076321a167816 */ /* 0x000fe40000000016 */
        /* <DEDUP_REMOVED lines=22> */
.L_x_4533:
[C---:B-----5:R-:W-:Y:S02]  /*28a0*/  PRMT R21, R112.reuse, 0x7632, R21 ;  /* 0x0000763270157816 */ /* 0x060fe40000000015 */
[----:B------:R-:W-:Y:S02]  /*28b0*/  SHF.L.U32 R112, R112, 0x10, RZ ;  /* 0x0000001070707819 */ /* 0x000fe400000006ff */
[C---:B------:R-:W-:Y:S02]  /*28c0*/  SHF.L.U32 R23, R24.reuse, 0x10, RZ ;  /* 0x0000001018177819 */ /* 0x040fe400000006ff */
[----:B------:R-:W-:Y:S02]  /*28d0*/  PRMT R20, R24, 0x7632, R20 ;  /* 0x0000763218147816 */ /* 0x000fe40000000014 */
        /* <DEDUP_REMOVED lines=8> */
[C---:B------:R-:W-:Y:S01]  /*2960*/  PRMT R129, R113.reuse, 0x7632, R129 ;  /* 0x0000763271817816 */ /* 0x040fe20000000081 */
[----:B------:R-:W-:Y:S01]  /*2970*/  IMAD.U32 R113, R113, 0x10000, RZ ;  /* 0x0001000071717824 */ /* 0x000fe200078e00ff */
        /* <DEDUP_REMOVED lines=11> */
[----:B------:R-:W-:-:S02]  /*2a30*/  SHF.L.U32 R133, R131, 0x10, RZ ;  /* 0x0000001083857819 */ /* 0x000fc400000006ff */
[----:B------:R-:W-:Y:S01]  /*2a40*/  SHF.L.U32 R132, R129, 0x10, RZ ;  /* 0x0000001081847819 */ /* 0x000fe200000006ff */
[----:B------:R-:W-:Y:S01]  /*2a50*/  FADD.FTZ R115, R115, R114 ;  /* 0x0000007273737221 */ /* 0x000fe20000010000 */
[----:B------:R-:W-:Y:S01]  /*2a60*/  SHF.L.U32 R21, R21, 0x10, RZ ;  /* 0x0000001015157819 */ /* 0x000fe200000006ff */
[----:B------:R-:W-:Y:S01]  /*2a70*/  IMAD.U32 R114, R29, 0x10000, RZ ;  /* 0x000100001d727824 */ /* 0x000fe200078e00ff */
[----:B------:R-:W-:Y:S02]  /*2a80*/  SHF.L.U32 R135, R135, 0x10, RZ ;  /* 0x0000001087877819 */ /* 0x000fe400000006ff */
[----:B------:R-:W-:Y:S01]  /*2a90*/  SHF.L.U32 R112, R23, 0x10, RZ ;  /* 0x0000001017707819 */ /* 0x000fe200000006ff */
[--C-:B------:R-:W-:Y:S01]  /*2aa0*/  FADD.FTZ R23, R133, R22.reuse ;  /* 0x0000001685177221 */ /* 0x100fe20000010000 */
[----:B------:R-:W-:Y:S01]  /*2ab0*/  SHF.L.U32 R136, R30, 0x10, RZ ;  /* 0x000000101e887819 */ /* 0x000fe200000006ff */
[----:B------:R-:W-:Y:S01]  /*2ac0*/  FADD.FTZ R132, R132, R21 ;  /* 0x0000001584847221 */ /* 0x000fe20000010000 */
[----:B------:R-:W-:Y:S01]  /*2ad0*/  PRMT R22, R30, 0x7632, R22 ;  /* 0x000076321e167816 */ /* 0x000fe20000000016 */
[--C-:B------:R-:W-:Y:S01]  /*2ae0*/  FADD.FTZ R133, R135, R112.reuse ;  /* 0x0000007087857221 */ /* 0x100fe20000010000 */
        /* <DEDUP_REMOVED lines=11> */
[----:B------:R-:W-:Y:S01]  /*2ba0*/  FADD.FTZ R134, R23, R22 ;  /* 0x0000001617867221 */ /* 0x000fe20000010000 */
[----:B------:R-:W-:Y:S02]  /*2bb0*/  FADD.FTZ R132, R132, R21 ;  /* 0x0000001584847221 */ /* 0x000fe40000010000 */
[----:B------:R-:W-:Y:S01]  /*2bc0*/  FADD.FTZ R138, R113, R20 ;  /* 0x00000014718a7221 */ /* 0x000fe20000010000 */
[----:B------:R-:W-:Y:S02]  /*2bd0*/  F2FP.BF16.F32.PACK_AB R23, R133, R136 ;  /* 0x000000888517723e */ /* 0x000fe400000010ff */
[----:B------:R-:W-:-:S02]  /*2be0*/  F2FP.BF16.F32.PACK_AB R22, R134, R131 ;  /* 0x000000838616723e */ /* 0x000fc400000010ff */
[----:B------:R-:W-:Y:S02]  /*2bf0*/  F2FP.BF16.F32.PACK_AB R21, R132, R129 ;  /* 0x000000818415723e */ /* 0x000fe400000010ff */
[----:B------:R-:W-:-:S07]  /*2c00*/  F2FP.BF16.F32.PACK_AB R20, R138, R127 ;  /* 0x0000007f8a14723e */ /* 0x000fce00000010ff */
.L_x_4532:
        /* <DEDUP_REMOVED lines=14> */
[----:B0----5:R-:W-:Y:S01]  /*2cf0*/  PRMT R142, R114, 0x7632, R142 ;  /* 0x00007632728e7816 */ /* 0x021fe2000000008e */
        /* <DEDUP_REMOVED lines=12> */
.L_x_4535:
[C---:B0----5:R-:W-:Y:S01]  /*2dc0*/  PRMT R142, R113.reuse, 0x7632, R142 ;  /* 0x00007632718e7816 */ /* 0x061fe2000000008e */
[----:B------:R-:W-:Y:S01]  /*2dd0*/  IMAD.U32 R137, R28, 0x10000, RZ ;  /* 0x000100001c897824 */ /* 0x000fe200078e00ff */
[----:B------:R-:W-:Y:S02]  /*2de0*/  SHF.L.U32 R113, R113, 0x10, RZ ;  /* 0x0000001071717819 */ /* 0x000fe400000006ff */
[----:B------:R-:W-:Y:S02]  /*2df0*/  SHF.L.U32 R20, R29, 0x10, RZ ;  /* 0x000000101d147819 */ /* 0x000fe400000006ff */
[----:B------:R-:W-:Y:S02]  /*2e00*/  PRMT R140, R112, 0x7632, R140 ;  /* 0x00007632708c7816 */ /* 0x000fe4000000008c */
[----:B------:R-:W-:Y:S01]  /*2e10*/  PRMT R143, R114, 0x7632, R143 ;  /* 0x00007632728f7816 */ /* 0x000fe2000000008f */
[----:B------:R-:W-:Y:S01]  /*2e20*/  FADD.FTZ R139, R20, R113 ;  /* 0x00000071148b7221 */ /* 0x000fe20000010000 */
[----:B------:R-:W-:Y:S01]  /*2e30*/  SHF.L.U32 R112, R112, 0x10, RZ ;  /* 0x0000001070707819 */ /* 0x000fe200000006ff */
[----:B------:R-:W-:Y:S01]  /*2e40*/  IMAD.U32 R113, R140, 0x10000, RZ ;  /* 0x000100008c717824 */ /* 0x000fe200078e00ff */
[----:B------:R-:W-:-:S02]  /*2e50*/  SHF.L.U32 R114, R114, 0x10, RZ ;  /* 0x0000001072727819 */ /* 0x000fc400000006ff */
[----:B------:R-:W-:Y:S01]  /*2e60*/  SHF.L.U32 R141, R30, 0x10, RZ ;  /* 0x000000101e8d7819 */ /* 0x000fe200000006ff */
[----:B------:R-:W-:Y:S01]  /*2e70*/  FADD.FTZ R137, R137, R112 ;  /* 0x0000007089897221 */ /* 0x000fe20000010000 */
[----:B------:R-:W-:Y:S02]  /*2e80*/  PRMT R144, R115, 0x7632, R144 ;  /* 0x0000763273907816 */ /* 0x000fe40000000090 */
[----:B------:R-:W-:Y:S01]  /*2e90*/  PRMT R20, R28, 0x7632, R20 ;  /* 0x000076321c147816 */ /* 0x000fe20000000014 */
[----:B------:R-:W-:Y:S01]  /*2ea0*/  FADD.FTZ R141, R141, R114 ;  /* 0x000000728d8d7221 */ /* 0x000fe20000010000 */
[----:B------:R-:W-:Y:S02]  /*2eb0*/  PRMT R21, R29, 0x7632, R21 ;  /* 0x000076321d157816 */ /* 0x000fe40000000015 */
[----:B------:R-:W-:Y:S02]  /*2ec0*/  PRMT R22, R30, 0x7632, R22 ;  /* 0x000076321e167816 */ /* 0x000fe40000000016 */
[----:B------:R-:W-:-:S02]  /*2ed0*/  PRMT R23, R31, 0x7632, R23 ;  /* 0x000076321f177816 */ /* 0x000fc40000000017 */
[----:B------:R-:W-:Y:S01]  /*2ee0*/  SHF.L.U32 R145, R115, 0x10, RZ ;  /* 0x0000001073917819 */ /* 0x000fe200000006ff */
        /* <DEDUP_REMOVED lines=18> */
.L_x_4534:
[----:B------:R-:W-:Y:S05]  /*3010*/  BRA.U UP1, `(.L_x_4537) ;  /* 0x0000000101947547 */ /* 0x000fea000b800000 */
[C---:B0----5:R-:W-:Y:S02]  /*3020*/  PRMT R142, R113.reuse, 0x7632, R142 ;  /* 0x00007632718e7816 */ /* 0x061fe4000000008e */
[----:B------:R-:W-:Y:S02]  /*3030*/  SHF.L.U32 R113, R113, 0x10, RZ ;  /* 0x0000001071717819 */ /* 0x000fe400000006ff */
[----:B------:R-:W-:Y:S02]  /*3040*/  SHF.L.U32 R20, R25, 0x10, RZ ;  /* 0x0000001019147819 */ /* 0x000fe400000006ff */
[----:B------:R-:W-:Y:S02]  /*3050*/  PRMT R140, R112, 0x7632, R140 ;  /* 0x00007632708c7816 */ /* 0x000fe4000000008c */
[C---:B------:R-:W-:Y:S01]  /*3060*/  PRMT R143, R114.reuse, 0x7632, R143 ;  /* 0x00007632728f7816 */ /* 0x040fe2000000008f */
[----:B------:R-:W-:Y:S01]  /*3070*/  IMAD.U32 R114, R114, 0x10000, RZ ;  /* 0x0001000072727824 */ /* 0x000fe200078e00ff */
[----:B------:R-:W-:Y:S01]  /*3080*/  SHF.L.U32 R141, R26, 0x10, RZ ;  /* 0x000000101a8d7819 */ /* 0x000fe200000006ff */
[----:B------:R-:W-:Y:S01]  /*3090*/  FADD.FTZ R139, R20, R113 ;  /* 0x00000071148b7221 */ /* 0x000fe20000010000 */
[----:B------:R-:W-:-:S02]  /*30a0*/  SHF.L.U32 R112, R112, 0x10, RZ ;  /* 0x0000001070707819 */ /* 0x000fc400000006ff */
[C---:B------:R-:W-:Y:S01]  /*30b0*/  SHF.L.U32 R137, R24.reuse, 0x10, RZ ;  /* 0x0000001018897819 */ /* 0x040fe200000006ff */
[----:B------:R-:W-:Y:S01]  /*30c0*/  FADD.FTZ R141, R141, R114 ;  /* 0x000000728d8d7221 */ /* 0x000fe20000010000 */
[----:B------:R-:W-:Y:S02]  /*30d0*/  PRMT R144, R115, 0x7632, R144 ;  /* 0x0000763273907816 */ /* 0x000fe40000000090 */
[----:B------:R-:W-:Y:S01]  /*30e0*/  PRMT R20, R24, 0x7632, R20 ;  /* 0x0000763218147816 */ /* 0x000fe20000000014 */
[----:B------:R-:W-:Y:S01]  /*30f0*/  FADD.FTZ R137, R137, R112 ;  /* 0x0000007089897221 */ /* 0x000fe20000010000 */
[----:B------:R-:W-:Y:S01]  /*3100*/  PRMT R21, R25, 0x7632, R21 ;  /* 0x0000763219157816 */ /* 0x000fe20000000015 */
[C---:B------:R-:W-:Y:S01]  /*3110*/  IMAD.U32 R112, R27.reuse, 0x10000, RZ ;  /* 0x000100001b707824 */ /* 0x040fe200078e00ff */
[----:B------:R-:W-:Y:S02]  /*3120*/  PRMT R22, R26, 0x7632, R22 ;  /* 0x000076321a167816 */ /* 0x000fe40000000016 */
[----:B------:R-:W-:-:S02]  /*3130*/  PRMT R23, R27, 0x7632, R23 ;  /* 0x000076321b177816 */ /* 0x000fc40000000017 */
[----:B------:R-:W-:Y:S02]  /*3140*/  SHF.L.U32 R145, R115, 0x10, RZ ;  /* 0x0000001073917819 */ /* 0x000fe400000006ff */
[----:B------:R-:W-:Y:S01]  /*3150*/  SHF.L.U32 R113, R140, 0x10, RZ ;  /* 0x000000108c717819 */ /* 0x000fe200000006ff */
[----:B------:R-:W-:Y:S01]  /*3160*/  IMAD.U32 R23, R23, 0x10000, RZ ;  /* 0x0001000017177824 */ /* 0x000fe200078e00ff */
[----:B------:R-:W-:Y:S02]  /*3170*/  SHF.L.U32 R140, R142, 0x10, RZ ;  /* 0x000000108e8c7819 */ /* 0x000fe400000006ff */
        /* <DEDUP_REMOVED lines=15> */
.L_x_4537:
[----:B0----5:R-:W-:Y:S02]  /*3270*/  PRMT R21, R112, 0x7632, R21 ;  /* 0x0000763270157816 */ /* 0x021fe40000000015 */
[----:B------:R-:W-:Y:S02]  /*3280*/  PRMT R20, R24, 0x7632, R20 ;  /* 0x0000763218147816 */ /* 0x000fe40000000014 */
[----:B------:R-:W-:Y:S02]  /*3290*/  SHF.L.U32 R112, R112, 0x10, RZ ;  /* 0x0000001070707819 */ /* 0x000fe400000006ff */
[----:B------:R-:W-:Y:S02]  /*32a0*/  SHF.L.U32 R23, R24, 0x10, RZ ;  /* 0x0000001018177819 */ /* 0x000fe400000006ff */
[----:B------:R-:W-:Y:S02]  /*32b0*/  SHF.L.U32 R144, R115, 0x10, RZ ;  /* 0x0000001073907819 */ /* 0x000fe400000006ff */
[----:B------:R-:W-:Y:S01]  /*32c0*/  SHF.L.U32 R137, R27, 0x10, RZ ;  /* 0x000000101b897819 */ /* 0x000fe200000006ff */
[----:B------:R-:W-:Y:S01]  /*32d0*/  FADD.FTZ R23, R23, R112 ;  /* 0x0000007017177221 */ /* 0x000fe20000010000 */
[----:B------:R-:W-:Y:S01]  /*32e0*/  SHF.L.U32 R21, R21, 0x10, RZ ;  /* 0x0000001015157819 */ /* 0x000fe200000006ff */
[----:B------:R-:W-:Y:S01]  /*32f0*/  IMAD.U32 R112, R25, 0x10000, RZ ;  /* 0x0001000019707824 */ /* 0x000fe200078e00ff */
[----:B------:R-:W-:Y:S01]  /*3300*/  SHF.L.U32 R20, R20, 0x10, RZ ;  /* 0x0000001014147819 */ /* 0x000fe200000006ff */
[----:B------:R-:W-:Y:S01]  /*3310*/  FADD.FTZ R144, R137, R144 ;  /* 0x0000009089907221 */ /* 0x000fe20000010000 */
[----:B------:R-:W-:-:S02]  /*3320*/  SHF.L.U32 R22, R28, 0x10, RZ ;  /* 0x000000101c167819 */ /* 0x000fc400000006ff */
[----:B------:R-:W-:Y:S01]  /*3330*/  PRMT R139, R113, 0x7632, R139 ;  /* 0x00007632718b7816 */ /* 0x000fe2000000008b */
[----:B------:R-:W-:Y:S01]  /*3340*/  FADD.FTZ R146, R21, R20 ;  /* 0x0000001415927221 */ /* 0x000fe20000010000 */
[----:B------:R-:W-:Y:S01]  /*3350*/  IMAD.U32 R113, R113, 0x10000, RZ ;  /* 0x0001000071717824 */ /* 0x000fe200078e00ff */
        /* <DEDUP_REMOVED lines=41> */
.L_x_4536:
        /* <DEDUP_REMOVED lines=136> */
[----:B0-----:R-:W-:-:S05]  /*3e70*/  FADD.FTZ R147, R145, R114 ;  /* 0x0000007291937221 */ /* 0x001fca0000010000 */
[----:B------:R-:W0:Y:S02]  /*3e80*/  SHFL.BFLY PT, R114, R147, 0x4, 0x1f ;  /* 0x0c801f0093727f89 */ /* 0x000e2400000e0000 */
[----:B0-----:R-:W-:Y:S02]  /*3e90*/  FADD.FTZ R148, R147, R114 ;  /* 0x0000007293947221 */ /* 0x001fe40000010000 */
[----:B------:R-:W0:Y:S03]  /*3ea0*/  @P0 LDC.64 R114, c[0x0][0x3a8] ;  /* 0x0000ea00ff720b82 */ /* 0x000e260000000a00 */
[----:B------:R-:W1:Y:S01]  /*3eb0*/  SHFL.BFLY PT, R149, R148, 0x8, 0x1f ;  /* 0x0d001f0094957f89 */ /* 0x000e6200000e0000 */
[----:B0-----:R-:W-:-:S04]  /*3ec0*/  @P0 IMAD.WIDE.U32 R114, R135, 0x10, R114 ;  /* 0x0000001087720825 */ /* 0x001fc800078e0072 */
[----:B-1----:R-:W-:Y:S01]  /*3ed0*/  FADD.FTZ R149, R148, R149 ;  /* 0x0000009594957221 */ /* 0x002fe20000010000 */
[----:B------:R-:W-:Y:S04]  /*3ee0*/  @P0 STG.E.128 desc[UR6][R114.64], R20 ;  /* 0x0000001472000986 */ /* 0x000fe8000c101d06 */
        /* <DEDUP_REMOVED lines=10> */
.L_x_4539:
[----:B---3--:R-:W-:Y:S05]  /*3f90*/  BSYNC.RECONVERGENT B0 ;  /* 0x0000000000007941 */ /* 0x008fea0003800200 */
.L_x_4538:
[----:B------:R-:W-:Y:S01]  /*3fa0*/  BAR.SYNC.DEFER_BLOCKING 0x0 ;  /* 0x0000000000007b1d */ /* 0x000fe20000010000 */
[----:B------:R-:W-:Y:S01]  /*3fb0*/  ISETP.GT.U32.AND P2, PT, R2, 0x3, PT ;  /* 0x000000030200780c */ /* 0x000fe20003f44070 */
[----:B------:R-:W-:Y:S01]  /*3fc0*/  IMAD.MOV.U32 R115, RZ, RZ, RZ ;  /* 0x000000ffff737224 */ /* 0x000fe200078e00ff */
[----:B------:R-:W-:Y:S01]  /*3fd0*/  PLOP3.LUT P5, PT, PT, PT, UP2, 0x80, 0x8 ;  /* 0x000000000008781c */ /* 0x000fe20003faf028 */
[----:B------:R-:W-:Y:S01]  /*3fe0*/  UPLOP3.LUT UP2, UPT, UPT, UPT, UP2, 0x40, 0x4 ;  /* 0x000000000004789c */ /* 0x000fe20003f4e820 */
[----:B------:R-:W-:-:S09]  /*3ff0*/  PLOP3.LUT P4, PT, PT, PT, PT, 0x8, 0x80 ;  /* 0x000000000080781c */ /* 0x000fd20003f8e170 */
[----:B0-----:R-:W0:Y:S01]  /*4000*/  @!P2 S2R R113, SR_CgaCtaId ;  /* 0x000000000071a919 */ /* 0x001e220000008800 */
[----:B------:R-:W-:Y:S02]  /*4010*/  @!P2 PLOP3.LUT P4, PT, P5, PT, PT, 0x80, 0x8 ;  /* 0x000000000008a81c */ /* 0x000fe40002f8f070 */
[----:B------:R-:W-:Y:S02]  /*4020*/  @!P2 MOV R112, 0x400 ;  /* 0x000004000070a802 */ /* 0x000fe40000000f00 */
[----:B------:R-:W-:-:S05]  /*4030*/  @!P2 MOV R115, 0x500 ;  /* 0x000005000073a802 */ /* 0x000fca0000000f00 */
[----:B------:R-:W1:Y:S01]  /*4040*/  SHFL.DOWN PT, R148, R115, 0x2, 0x1f ;  /* 0x08401f0073947f89 */ /* 0x000e6200000e0000 */
[----:B0-----:R-:W-:Y:S02]  /*4050*/  @!P2 LEA R145, R113, R112, 0x18 ;  /* 0x000000707191a211 */ /* 0x001fe400078ec0ff */
[----:B------:R-:W-:Y:S02]  /*4060*/  CS2R R112, SRZ ;  /* 0x0000000000707805 */ /* 0x000fe4000001ff00 */
[----:B-1----:R-:W-:Y:S02]  /*4070*/  IADD3 R149, PT, PT, R148, R115, RZ ;  /* 0x0000007394957210 */ /* 0x002fe40007ffe0ff */
[----:B------:R-:W-:Y:S02]  /*4080*/  @P4 IADD3 R145, PT, PT, R145, 0x20, RZ ;  /* 0x0000002091914810 */ /* 0x000fe40007ffe0ff */
[----:B------:R-:W-:Y:S01]  /*4090*/  I2FP.F32.S32 R114, R149 ;  /* 0x0000009500727245 */ /* 0x000fe20000201400 */
[----:B------:R-:W0:Y:S01]  /*40a0*/  SHFL.DOWN PT, R156, R149, 0x1, 0x1f ;  /* 0x08201f00959c7f89 */ /* 0x000e2200000e0000 */
[----:B------:R-:W-:-:S02]  /*40b0*/  @!P2 LEA R145, R2, R145, 0x3 ;  /* 0x000000910291a211 */ /* 0x000fc400078e18ff */
[----:B------:R-:W1:Y:S01]  /*40c0*/  MUFU.RCP R151, R114 ;  /* 0x0000007200977308 */ /* 0x000e620000001000 */
[----:B------:R-:W-:Y:S02]  /*40d0*/  I2FP.F32.S32 R152, R148 ;  /* 0x0000009400987245 */ /* 0x000fe40000201400 */
[----:B------:R-:W2:Y:S01]  /*40e0*/  @!P2 LDS.64 R112, [R145] ;  /* 0x000000009170a984 */ /* 0x000ea20000000a00 */
[----:B------:R-:W-:Y:S02]  /*40f0*/  I2FP.F32.U32 R148, R115 ;  /* 0x0000007300947245 */ /* 0x000fe40000201000 */
[----:B------:R-:W-:Y:S02]  /*4100*/  ISETP.NE.AND P2, PT, R0, RZ, PT ;  /* 0x000000ff0000720c */ /* 0x000fe40003f45270 */
[-C--:B0-----:R-:W-:Y:S02]  /*4110*/  IADD3 R149, PT, PT, R149, R156.reuse, RZ ;  /* 0x0000009c95957210 */ /* 0x081fe40007ffe0ff */
[----:B------:R-:W-:-:S02]  /*4120*/  I2FP.F32.S32 R156, R156 ;  /* 0x0000009c009c7245 */ /* 0x000fc40000201400 */
[----:B------:R-:W-:-:S06]  /*4130*/  I2FP.F32.S32 R149, R149 ;  /* 0x0000009500957245 */ /* 0x000fcc0000201400 */
[----:B------:R-:W0:Y:S01]  /*4140*/  MUFU.RCP R149, R149 ;  /* 0x0000009500957308 */ /* 0x000e220000001000 */
[----:B--2---:R-:W2:Y:S04]  /*4150*/  SHFL.DOWN PT, R147, R112, 0x2, 0x1f ;  /* 0x08401f0070937f89 */ /* 0x004ea800000e0000 */
[----:B------:R-:W3:Y:S01]  /*4160*/  SHFL.DOWN PT, R150, R113, 0x2, 0x1f ;  /* 0x08401f0071967f89 */ /* 0x000ee200000e0000 */
[C---:B--2---:R-:W-:Y:S01]  /*4170*/  FMUL.FTZ R145, R147.reuse, R152 ;  /* 0x0000009893917220 */ /* 0x044fe20000410000 */
[----:B------:R-:W-:-:S03]  /*4180*/  FADD.FTZ R147, -R147, R112 ;  /* 0x0000007093937221 */ /* 0x000fc60000010100 */
[----:B------:R-:W-:Y:S01]  /*4190*/  FFMA.FTZ R154, R148, R112, R145 ;  /* 0x00000070949a7223 */ /* 0x000fe20000010091 */
[----:B------:R-:W-:Y:S01]  /*41a0*/  FMUL.FTZ R147, R147, R147 ;  /* 0x0000009393937220 */ /* 0x000fe20000410000 */
[----:B---3--:R-:W-:Y:S02]  /*41b0*/  FADD.FTZ R150, R150, R113 ;  /* 0x0000007196967221 */ /* 0x008fe40000010000 */
[----:B-1----:R-:W-:Y:S01]  /*41c0*/  FMUL.FTZ R115, R151, R154 ;  /* 0x0000009a97737220 */ /* 0x002fe20000410000 */
[----:B------:R-:W-:-:S04]  /*41d0*/  FMUL.FTZ R147, R147, R148 ;  /* 0x0000009493937220 */ /* 0x000fc80000410000 */
[----:B------:R-:W1:Y:S01]  /*41e0*/  SHFL.DOWN PT, R112, R115, 0x1, 0x1f ;  /* 0x08201f0073707f89 */ /* 0x000e6200000e0000 */
[----:B------:R-:W-:-:S04]  /*41f0*/  FMUL.FTZ R147, R147, R152 ;  /* 0x0000009893937220 */ /* 0x000fc80000410000 */
[----:B------:R-:W-:-:S05]  /*4200*/  FFMA.FTZ R147, R151, R147, R150 ;  /* 0x0000009397937223 */ /* 0x000fca0000010096 */
[----:B------:R-:W2:Y:S01]  /*4210*/  SHFL.DOWN PT, R148, R147, 0x1, 0x1f ;  /* 0x08201f0093947f89 */ /* 0x000ea200000e0000 */
[----:B-1----:R-:W-:Y:S01]  /*4220*/  FADD.FTZ R113, R115, -R112 ;  /* 0x8000007073717221 */ /* 0x002fe20000010000 */
[----:B------:R-:W-:-:S03]  /*4230*/  FMUL.FTZ R145, R112, R156 ;  /* 0x0000009c70917220 */ /* 0x000fc60000410000 */
[----:B------:R-:W-:Y:S01]  /*4240*/  FMUL.FTZ R113, R113, R113 ;  /* 0x0000007171717220 */ /* 0x000fe20000410000 */
[C---:B------:R-:W-:Y:S02]  /*4250*/  FFMA.FTZ R112, R114.reuse, R115, R145 ;  /* 0x0000007372707223 */ /* 0x040fe40000010091 */
[----:B------:R-:W1:Y:S01]  /*4260*/  LDC R145, c[0x0][0x448] ;  /* 0x00011200ff917b82 */ /* 0x000e620000000800 */
[----:B------:R-:W-:Y:S01]  /*4270*/  FMUL.FTZ R113, R114, R113 ;  /* 0x0000007172717220 */ /* 0x000fe20000410000 */
[----:B0-----:R-:W-:Y:S01]  /*4280*/  FMUL.FTZ R150, R149, R112 ;  /* 0x0000007095967220 */ /* 0x001fe20000410000 */
[----:B--2---:R-:W-:Y:S02]  /*4290*/  FADD.FTZ R148, R147, R148 ;  /* 0x0000009493947221 */ /* 0x004fe40000010000 */
[----:B------:R-:W-:Y:S02]  /*42a0*/  FMUL.FTZ R113, R113, R156 ;  /* 0x0000009c71717220 */ /* 0x000fe40000410000 */
[----:B------:R-:W0:Y:S01]  /*42b0*/  SHFL.IDX PT, R147, R150, RZ, 0x1f ;  /* 0x00001fff96937589 */ /* 0x000e2200000e0000 */
[----:B------:R-:W2:Y:S01]  /*42c0*/  @!P2 LDC.64 R114, c[0x0][0x3c0] ;  /* 0x0000f000ff72ab82 */ /* 0x000ea20000000a00 */
[----:B------:R-:W-:-:S05]  /*42d0*/  FFMA.FTZ R149, R149, R113, R148 ;  /* 0x0000007195957223 */ /* 0x000fca0000010094 */
[----:B------:R-:W1:Y:S01]  /*42e0*/  SHFL.IDX PT, R148, R149, RZ, 0x1f ;  /* 0x00001fff95947589 */ /* 0x000e6200000e0000 */
[----:B0-----:R-:W-:Y:S01]  /*42f0*/  FMUL.FTZ R112, R147, R147 ;  /* 0x0000009393707220 */ /* 0x001fe20000410000 */
[----:B--2---:R-:W-:-:S04]  /*4300*/  @!P2 IMAD.WIDE R114, R4, 0x4, R114 ;  /* 0x000000040472a825 */ /* 0x004fc800078e0272 */
[----:B------:R-:W-:Y:S01]  /*4310*/  FSEL R112, R112, RZ, P3 ;  /* 0x000000ff70707208 */ /* 0x000fe20001800000 */
[----:B------:R0:W-:Y:S01]  /*4320*/  @!P2 STG.E desc[UR6][R114.64], R147 ;  /* 0x000000937200a986 */ /* 0x0001e2000c101906 */
[----:B-1----:R-:W-:Y:S01]  /*4330*/  FFMA.FTZ R145, R148, UR9, R145 ;  /* 0x0000000994917c23 */ /* 0x002fe20008010091 */
[----:B------:R-:W-:-:S03]  /*4340*/  FSEL R148, R147, RZ, !P3 ;  /* 0x000000ff93947208 */ /* 0x000fc60005800000 */
[----:B------:R-:W-:Y:S02]  /*4350*/  FADD.FTZ R145, R145, R112 ;  /* 0x0000007091917221 */ /* 0x000fe40000010000 */
[C---:B------:R-:W-:Y:S01]  /*4360*/  FADD.FTZ R152, -R148.reuse, R132 ;  /* 0x0000008494987221 */ /* 0x040fe20000010100 */
[C---:B------:R-:W-:Y:S01]  /*4370*/  FADD.FTZ R156, -R148.reuse, R133 ;  /* 0x00000085949c7221 */ /* 0x040fe20000010100 */
[C---:B------:R-:W-:Y:S01]  /*4380*/  FADD.FTZ R8, -R148.reuse, R8 ;  /* 0x0000000894087221 */ /* 0x040fe20000010100 */
[----:B------:R-:W0:Y:S01]  /*4390*/  LDC.64 R132, c[0x0][0x428] ;  /* 0x00010a00ff847b82 */ /* 0x000e220000000a00 */
[----:B------:R-:W1:Y:S01]  /*43a0*/  MUFU.RSQ R145, R145 ;  /* 0x0000009100917308 */ /* 0x000e620000001400 */
        /* <DEDUP_REMOVED lines=11> */
[----:B------:R-:W2:Y:S01]  /*4460*/  @!P2 LDC.64 R112, c[0x0][0x3c8] ;  /* 0x0000f200ff70ab82 */ /* 0x000ea20000000a00 */
[C---:B------:R-:W-:Y:S01]  /*4470*/  FADD.FTZ R17, -R148.reuse, R17 ;  /* 0x0000001194117221 */ /* 0x040fe20000010100 */
[C---:B------:R-:W-:Y:S01]  /*4480*/  FADD.FTZ R18, -R148.reuse, R18 ;  /* 0x0000001294127221 */ /* 0x040fe20000010100 */
[C---:B------:R-:W-:Y:S01]  /*4490*/  FADD.FTZ R154, -R148.reuse, R131 ;  /* 0x00000083949a7221 */ /* 0x040fe20000010100 */
[C---:B------:R-:W-:Y:S01]  /*44a0*/  FADD.FTZ R134, -R148.reuse, R134 ;  /* 0x0000008694867221 */ /* 0x040fe20000010100 */
[----:B------:R-:W-:Y:S01]  /*44b0*/  FADD.FTZ R160, -R148, R139 ;  /* 0x0000008b94a07221 */ /* 0x000fe20000010100 */
[C---:B-1----:R-:W-:Y:S01]  /*44c0*/  FMUL.FTZ R129, R145.reuse, R8 ;  /* 0x0000000891817220 */ /* 0x042fe20000410000 */
[C---:B------:R-:W-:Y:S01]  /*44d0*/  FMUL.FTZ R8, R145.reuse, R9 ;  /* 0x0000000991087220 */ /* 0x040fe20000410000 */
[C---:B------:R-:W-:Y:S01]  /*44e0*/  FMUL.FTZ R9, R145.reuse, R12 ;  /* 0x0000000c91097220 */ /* 0x040fe20000410000 */
[C---:B------:R-:W-:Y:S01]  /*44f0*/  FMUL.FTZ R12, R145.reuse, R11 ;  /* 0x0000000b910c7220 */ /* 0x040fe20000410000 */
[C---:B------:R-:W-:Y:S01]  /*4500*/  FMUL.FTZ R6, R145.reuse, R6 ;  /* 0x0000000691067220 */ /* 0x040fe20000410000 */
[C---:B------:R-:W-:Y:S01]  /*4510*/  FMUL.FTZ R7, R145.reuse, R7 ;  /* 0x0000000791077220 */ /* 0x040fe20000410000 */
[----:B------:R-:W-:Y:S01]  /*4520*/  FMUL.FTZ R10, R145, R10 ;  /* 0x0000000a910a7220 */ /* 0x000fe20000410000 */
[----:B0-----:R-:W-:-:S04]  /*4530*/  IMAD.WIDE.U32 R114, R14, 0x10, R132 ;  /* 0x000000100e727825 */ /* 0x001fc800078e0084 */
[----:B------:R-:W-:Y:S01]  /*4540*/  FFMA.FTZ R14, R12, R107, R67 ;  /* 0x0000006b0c0e7223 */ /* 0x000fe20000010043 */
[----:B------:R-:W-:Y:S01]  /*4550*/  FFMA.FTZ R9, R9, R106, R66 ;  /* 0x0000006a09097223 */ /* 0x000fe20000010042 */
[----:B------:R-:W-:Y:S01]  /*4560*/  FFMA.FTZ R12, R6, R105, R65 ;  /* 0x00000069060c7223 */ /* 0x000fe20000010041 */
[----:B------:R-:W-:Y:S01]  /*4570*/  FFMA.FTZ R7, R7, R110, R70 ;  /* 0x0000006e07077223 */ /* 0x000fe20000010046 */
[----:B------:R-:W-:Y:S01]  /*4580*/  FFMA.FTZ R6, R10, R111, R71 ;  /* 0x0000006f0a067223 */ /* 0x000fe20000010047 */
        /* <DEDUP_REMOVED lines=10> */
[C---:B------:R-:W-:Y:S01]  /*4630*/  FMUL.FTZ R17, R145.reuse, R17 ;  /* 0x0000001191117220 */ /* 0x040fe20000410000 */
[C---:B------:R-:W-:Y:S01]  /*4640*/  FMUL.FTZ R18, R145.reuse, R18 ;  /* 0x0000001291127220 */ /* 0x040fe20000410000 */
[C---:B------:R-:W-:Y:S01]  /*4650*/  FMUL.FTZ R139, R145.reuse, R154 ;  /* 0x0000009a918b7220 */ /* 0x040fe20000410000 */
[----:B------:R-:W-:Y:S01]  /*4660*/  FMUL.FTZ R134, R145, R134 ;  /* 0x0000008691867220 */ /* 0x000fe20000410000 */
[C---:B------:R-:W-:Y:S01]  /*4670*/  FADD.FTZ R13, -R148.reuse, R13 ;  /* 0x0000000d940d7221 */ /* 0x040fe20000010100 */
[C---:B------:R-:W-:Y:S01]  /*4680*/  FADD.FTZ R117, -R148.reuse, R117 ;  /* 0x0000007594757221 */ /* 0x040fe20000010100 */
[----:B------:R-:W-:Y:S01]  /*4690*/  FADD.FTZ R116, -R148, R116 ;  /* 0x0000007494747221 */ /* 0x000fe20000010100 */
[----:B------:R-:W-:Y:S01]  /*46a0*/  F2FP.BF16.F32.PACK_AB R19, R118, R19 ;  /* 0x000000137613723e */ /* 0x000fe200000010ff */
[C---:B------:R-:W-:Y:S01]  /*46b0*/  FADD.FTZ R125, -R148.reuse, R125 ;  /* 0x0000007d947d7221 */ /* 0x040fe20000010100 */
[----:B------:R-:W-:Y:S01]  /*46c0*/  F2FP.BF16.F32.PACK_AB R14, R7, R14 ;  /* 0x0000000e070e723e */ /* 0x000fe200000010ff */
[----:B------:R-:W-:Y:S01]  /*46d0*/  FADD.FTZ R124, -R148, R124 ;  /* 0x0000007c947c7221 */ /* 0x000fe20000010100 */
[----:B------:R-:W-:Y:S01]  /*46e0*/  FFMA.FTZ R17, R17, R102, R62 ;  /* 0x0000006611117223 */ /* 0x000fe2000001003e */
[----:B------:R-:W-:Y:S01]  /*46f0*/  FFMA.FTZ R6, R18, R103, R63 ;  /* 0x0000006712067223 */ /* 0x000fe2000001003f */
[----:B------:R-:W-:Y:S01]  /*4700*/  FFMA.FTZ R118, R139, R80, R40 ;  /* 0x000000508b767223 */ /* 0x000fe20000010028 */
[----:B------:R-:W-:Y:S01]  /*4710*/  FFMA.FTZ R7, R134, R81, R41 ;  /* 0x0000005186077223 */ /* 0x000fe20000010029 */
[C---:B------:R-:W-:Y:S01]  /*4720*/  FMUL.FTZ R13, R145.reuse, R13 ;  /* 0x0000000d910d7220 */ /* 0x040fe20000410000 */
[C---:B------:R-:W-:Y:S01]  /*4730*/  FMUL.FTZ R117, R145.reuse, R117 ;  /* 0x0000007591757220 */ /* 0x040fe20000410000 */
[C---:B------:R-:W-:Y:S01]  /*4740*/  FMUL.FTZ R116, R145.reuse, R116 ;  /* 0x0000007491747220 */ /* 0x040fe20000410000 */
[C---:B------:R-:W-:Y:S01]  /*4750*/  FADD.FTZ R119, -R148.reuse, R119 ;  /* 0x0000007794777221 */ /* 0x040fe20000010100 */
[----:B------:R-:W-:Y:S01]  /*4760*/  FADD.FTZ R130, -R148, R130 ;  /* 0x0000008294827221 */ /* 0x000fe20000010100 */
[C---:B------:R-:W-:Y:S01]  /*4770*/  FMUL.FTZ R131, R145.reuse, R125 ;  /* 0x0000007d91837220 */ /* 0x040fe20000410000 */
[----:B------:R-:W-:Y:S01]  /*4780*/  FMUL.FTZ R164, R145, R124 ;  /* 0x0000007c91a47220 */ /* 0x000fe20000410000 */
[----:B------:R-:W-:Y:S01]  /*4790*/  IMAD.WIDE.U32 R124, R5, 0x10, R132 ;  /* 0x00000010057c7825 */ /* 0x000fe200078e0084 */
[----:B------:R-:W-:-:S03]  /*47a0*/  F2FP.BF16.F32.PACK_AB R17, R6, R17 ;  /* 0x000000110611723e */ /* 0x000fc600000010ff */
[----:B------:R-:W-:Y:S01]  /*47b0*/  FFMA.FTZ R13, R13, R104, R64 ;  /* 0x000000680d0d7223 */ /* 0x000fe20000010040 */
[----:B------:R-:W-:Y:S01]  /*47c0*/  F2FP.BF16.F32.PACK_AB R118, R7, R118 ;  /* 0x000000760776723e */ /* 0x000fe200000010ff */
[----:B------:R-:W-:Y:S01]  /*47d0*/  FFMA.FTZ R18, R117, R96, R56 ;  /* 0x0000006075127223 */ /* 0x000fe20000010038 */
[----:B------:R-:W-:Y:S01]  /*47e0*/  FFMA.FTZ R5, R116, R97, R57 ;  /* 0x0000006174057223 */ /* 0x000fe20000010039 */
[----:B------:R-:W0:Y:S01]  /*47f0*/  LDC.64 R6, c[0x0][0x380] ;  /* 0x0000e000ff067b82 */ /* 0x000e220000000a00 */
[C---:B------:R-:W-:Y:S01]  /*4800*/  FADD.FTZ R15, -R148.reuse, R15 ;  /* 0x0000000f940f7221 */ /* 0x040fe20000010100 */
[C---:B------:R-:W-:Y:S01]  /*4810*/  FADD.FTZ R120, -R148.reuse, R120 ;  /* 0x0000007894787221 */ /* 0x040fe20000010100 */
[C---:B------:R-:W-:Y:S01]  /*4820*/  FMUL.FTZ R119, R145.reuse, R119 ;  /* 0x0000007791777220 */ /* 0x040fe20000410000 */
[C---:B------:R-:W-:Y:S01]  /*4830*/  FMUL.FTZ R130, R145.reuse, R130 ;  /* 0x0000008291827220 */ /* 0x040fe20000410000 */
        /* <DEDUP_REMOVED lines=12> */
[----:B------:R-:W-:Y:S01]  /*4900*/  F2FP.BF16.F32.PACK_AB R10, R12, R13 ;  /* 0x0000000d0c0a723e */ /* 0x000fe200000010ff */
[----:B------:R-:W-:Y:S01]  /*4910*/  FMUL.FTZ R15, R145, R15 ;  /* 0x0000000f910f7220 */ /* 0x000fe20000410000 */
[----:B------:R-:W-:Y:S01]  /*4920*/  F2FP.BF16.F32.PACK_AB R18, R5, R18 ;  /* 0x000000120512723e */ /* 0x000fe200000010ff */
[----:B------:R-:W-:Y:S01]  /*4930*/  FMUL.FTZ R120, R145, R120 ;  /* 0x0000007891787220 */ /* 0x000fe20000410000 */
[----:B------:R-:W-:Y:S01]  /*4940*/  FFMA.FTZ R12, R119, R92, R52 ;  /* 0x0000005c770c7223 */ /* 0x000fe20000010034 */
[----:B------:R-:W-:Y:S01]  /*4950*/  FFMA.FTZ R5, R130, R93, R53 ;  /* 0x0000005d82057223 */ /* 0x000fe20000010035 */
[----:B--2---:R-:W-:-:S04]  /*4960*/  @!P2 IMAD.WIDE R112, R4, 0x4, R112 ;  /* 0x000000040470a825 */ /* 0x004fc800078e0270 */
        /* <DEDUP_REMOVED lines=16> */
[----:B------:R-:W-:-:S04]  /*4a70*/  IMAD.WIDE.U32 R154, R16, 0x10, R132 ;  /* 0x00000010109a7825 */ /* 0x000fc800078e0084 */
[----:B------:R-:W-:Y:S01]  /*4a80*/  FFMA.FTZ R129, R129, R108, R68 ;  /* 0x0000006c81817223 */ /* 0x000fe20000010044 */
        /* <DEDUP_REMOVED lines=8> */
[----:B------:R1:W-:Y:S01]  /*4b10*/  @!P2 STG.E desc[UR6][R112.64], R145 ;  /* 0x000000917000a986 */ /* 0x0003e2000c101906 */
        /* <DEDUP_REMOVED lines=14> */
[----:B-1----:R-:W-:Y:S01]  /*4c00*/  FFMA.FTZ R113, R146, R77, R37 ;  /* 0x0000004d92717223 */ /* 0x002fe20000010025 */
[----:B------:R-:W-:Y:S01]  /*4c10*/  F2FP.BF16.F32.PACK_AB R8, R8, R129 ;  /* 0x000000810808723e */ /* 0x000fe200000010ff */
[----:B------:R-:W-:Y:S01]  /*4c20*/  IMAD.WIDE.U32 R132, R135, 0x10, R132 ;  /* 0x0000001087847825 */ /* 0x000fe200078e0084 */
        /* <DEDUP_REMOVED lines=10> */
[----:B------:R-:W-:Y:S01]  /*4cd0*/  F2FP.BF16.F32.PACK_AB R122, R127, R122 ;  /* 0x0000007a7f7a723e */ /* 0x000fe200000010ff */
[----:B------:R1:W-:Y:S01]  /*4ce0*/  STG.E.128 desc[UR6][R158.64], R116 ;  /* 0x000000749e007986 */ /* 0x0003e2000c101d06 */
[----:B------:R-:W-:Y:S02]  /*4cf0*/  F2FP.BF16.F32.PACK_AB R121, R140, R121 ;  /* 0x000000798c79723e */ /* 0x000fe400000010ff */
[----:B------:R-:W-:Y:S02]  /*4d00*/  F2FP.BF16.F32.PACK_AB R120, R113, R120 ;  /* 0x000000787178723e */ /* 0x000fe400000010ff */
[----:B0-----:R-:W-:-:S03]  /*4d10*/  IADD3 R4, PT, PT, R4, R6, RZ ;  /* 0x0000000604047210 */ /* 0x001fc60007ffe0ff */
[----:B------:R1:W-:Y:S01]  /*4d20*/  STG.E.128 desc[UR6][R132.64], R120 ;  /* 0x0000007884007986 */ /* 0x0003e2000c101d06 */
[----:B------:R-:W-:-:S13]  /*4d30*/  ISETP.GE.AND P2, PT, R4, R7, PT ;  /* 0x000000070400720c */ /* 0x000fda0003f46270 */
[----:B------:R-:W-:Y:S05]  /*4d40*/  @!P2 BRA `(.L_x_4540) ;  /* 0xffffffb80000a947 */ /* 0x000fea000383ffff */
[----:B------:R-:W-:Y:S05]  /*4d50*/  EXIT ;  /* 0x000000000000794d */ /* 0x000fea0003800000 */
.L_x_4541:
        /* <DEDUP_REMOVED lines=10> */
.L_x_22319:


//--------------------- .text._ZN10layer_norm31ln_parallel_residual_fwd_kernelINS_13Kernel_traitsIf13__nv_bfloat16S2_S2_fjLj5120ELj1ELj1ELj4ELj16ENS_18Kernel_traits_baseILj5120EfS2_S2_S2_fjLj128EEEEELb1ELb0ELb0EEEvNS_9FwdParamsE --------------------------
	.section	.text._ZN10layer_norm31ln_parallel_residual_fwd_kernelINS_13Kernel_traitsIf13__nv_bfloat16S2_S2_fjLj5120ELj1ELj1ELj4ELj16ENS_18Kernel_traits_baseILj5120EfS2_S2_S2_fjLj128EEEEELb1ELb0ELb0EEEvNS_9FwdParamsE,"ax",@progbits
	.align	128
        .global         _ZN10layer_norm31ln_parallel_residual_fwd_kernelINS_13Kernel_traitsIf13__nv_bfloat16S2_S2_fjLj5120ELj1ELj1ELj4ELj16ENS_18Kernel_traits_baseILj5120EfS2_S2_S2_fjLj128EEEEELb1ELb0ELb0EEEvNS_9FwdParamsE
        .type           _ZN10layer_norm31ln_parallel_residual_fwd_kernelINS_13Kernel_traitsIf13__nv_bfloat16S2_S2_fjLj5120ELj1ELj1ELj4ELj16ENS_18Kernel_traits_baseILj5120EfS2_S2_S2_fjLj128EEEEELb1ELb0ELb0EEEvNS_9FwdParamsE,@function
        .size           _ZN10layer_norm31ln_parallel_residual_fwd_kernelINS_13Kernel_traitsIf13__nv_bfloat16S2_S2_fjLj5120ELj1ELj1ELj4ELj16ENS_18Kernel_traits_baseILj5120EfS2_S2_S2_fjLj128EEEEELb1ELb0ELb0EEEvNS_9FwdParamsE,(.L_x_22320 - _ZN10layer_norm31ln_parallel_residual_fwd_kernelINS_13Kernel_traitsIf13__nv_bfloat16S2_S2_fjLj5120ELj1ELj1ELj4ELj16ENS_18Kernel_traits_baseILj5120EfS2_S2_S2_fjLj128EEEEELb1ELb0ELb0EEEvNS_9FwdParamsE)
        .other          _ZN10layer_norm31ln_parallel_residual_fwd_kernelINS_13Kernel_traitsIf13__nv_bfloat16S2_S2_fjLj5120ELj1ELj1ELj4ELj16ENS_18Kernel_traits_baseILj5120EfS2_S2_S2_fjLj128EEEEELb1ELb0ELb0EEEvNS_9FwdParamsE,@"STO_CUDA_ENTRY STV_DEFAULT"
_ZN10layer_norm31ln_parallel_residual_fwd_kernelINS_13Kernel_traitsIf13__nv_bfloat16S2_S2_fjLj5120ELj1ELj1ELj4ELj16ENS_18Kernel_traits_baseILj5120EfS2_S2_S2_fjLj128EEEEELb1ELb0ELb0EEEvNS_9FwdParamsE:
.text._ZN10layer_norm31ln_parallel_residual_fwd_kernelINS_13Kernel_traitsIf13__nv_bfloat16S2_S2_fjLj5120ELj1ELj1ELj4ELj16ENS_18Kernel_traits_baseILj5120EfS2_S2_S2_fjLj128EEEEELb1ELb0ELb0EEEvNS_9FwdParamsE:
        /* <DEDUP_REMOVED lines=15> */
[----:B----4-:R5:W1:Y:S01]  /*00f0*/  @P0 LDG.E.64 R6, desc[UR6][R4.64] ;  /* 0x0000000604060981 */ /* 0x010a62000c1e1b00 */
[----:B0-----:R-:W-:Y:S01]  /*0100*/  UISETP.NE.U32.AND UP0, UPT, UR4, URZ, UPT ;  /* 0x000000ff0400728c */ /* 0x001fe2000bf05070 */
[----:B------:R-:W-:Y:S03]  /*0110*/  BSSY.RECONVERGENT B0, `(.L_x_4542) ;  /* 0x00001e0000007945 */ /* 0x000fe60003800200 */
[----:B------:R-:W0:Y:S01]  /*0120*/  S2UR UR17, SR_CTAID.X ;  /* 0x00000000001179c3 */ /* 0x000e220000002500 */
[----:B------:R-:W-:Y:S01]  /*0130*/  UISETP.NE.AND.EX UP0, UPT, UR5, URZ, UPT, UP0 ;  /* 0x000000ff0500728c */ /* 0x000fe2000bf05300 */
[----:B-----5:R-:W-:-:S06]  /*0140*/  SHF.R.S32.HI R5, RZ, 0x1f, R0 ;  /* 0x0000001fff057819 */ /* 0x020fcc0000011400 */
[----:B------:R-:W0:Y:S01]  /*0150*/  LDC R8, c[0x0][0x360] ;  /* 0x0000d800ff087b82 */ /* 0x000e220000000800 */
[----:B------:R-:W-:Y:S01]  /*0160*/  LEA.HI R5, R5, R0, RZ, 0x3 ;  /* 0x0000000005057211 */ /* 0x000fe200078f18ff */
[----:B0-----:R-:W-:Y:S01]  /*0170*/  IMAD R197, R8, UR17, R235 ;  /* 0x0000001108c57c24 */ /* 0x001fe2000f8e02eb */
[----:B--2---:R-:W-:Y:S02]  /*0180*/  @P0 R2UR UR8, R2 ;  /* 0x00000000020802ca */ /* 0x004fe400000e0000 */
[----:B------:R-:W-:Y:S02]  /*0190*/  @P0 R2UR UR9, R3 ;  /* 0x00000000030902ca */ /* 0x000fe400000e0000 */
[C---:B------:R-:W-:Y:S02]  /*01a0*/  LOP3.LUT R2, R235.reuse, 0x1f, RZ, 0xc0, !PT ;  /* 0x0000001feb027812 */ /* 0x040fe400078ec0ff */
[----:B------:R-:W-:Y:S02]  /*01b0*/  LOP3.LUT R3, R235, 0x60, RZ, 0xc0, !PT ;  /* 0x00000060eb037812 */ /* 0x000fe400078ec0ff */
[----:B-1----:R-:W-:-:S02]  /*01c0*/  @P0 IADD3 R4, P1, PT, R6, R9, RZ ;  /* 0x0000000906040210 */ /* 0x002fc40007f3e0ff */
        /* <DEDUP_REMOVED lines=36> */
[----:B------:R-:W2:Y:S01]  /*0410*/  LDC.64 R12, c[0x0][0x3d0] ;  /* 0x0000f400ff0c7b82 */ /* 0x000ea20000000a00 */
[----:B------:R-:W-:-:S07]  /*0420*/  @P3 LOP3.LUT R198, R198, 0x100, RZ, 0xfc, !PT ;  /* 0x00000100c6c63812 */ /* 0x000fce00078efcff */
[----:B------:R-:W3:Y:S01]  /*0430*/  LDC.64 R14, c[0x0][0x3d8] ;  /* 0x0000f600ff0e7b82 */ /* 0x000ee20000000a00 */
[----:B0-----:R-:W-:-:S05]  /*0440*/  @P3 IMAD.WIDE.U32 R8, R6, 0x20, R8 ;  /* 0x0000002006083825 */ /* 0x001fca00078e0008 */
[----:B------:R0:W5:Y:S02]  /*0450*/  @P3 LDG.E.128 R184, desc[UR6][R8.64] ;  /* 0x0000000608b83981 */ /* 0x000164000c1e1d00 */
[----:B------:R-:W4:Y:S01]  /*0460*/  LDC.64 R16, c[0x0][0x3d0] ;  /* 0x0000f400ff107b82 */ /* 0x000f220000000a00 */
[C---:B-1----:R-:W-:Y:S01]  /*0470*/  @P3 IMAD.WIDE.U32 R10, R6.reuse, 0x20, R10 ;  /* 0x00000020060a3825 */ /* 0x042fe200078e000a */
[----:B------:R-:W-:Y:S01]  /*0480*/  @P3 LOP3.LUT R6, R6, 0x80, RZ, 0xfc, !PT ;  /* 0x0000008006063812 */ /* 0x000fe200078efcff */
[----:B------:R0:W5:Y:S04]  /*0490*/  @P3 LDG.E.128 R180, desc[UR6][R8.64+0x10] ;  /* 0x0000100608b43981 */ /* 0x000168000c1e1d00 */
[----:B------:R0:W5:Y:S01]  /*04a0*/  @P3 LDG.E.128 R176, desc[UR6][R10.64] ;  /* 0x000000060ab03981 */ /* 0x000162000c1e1d00 */
[----:B------:R-:W1:Y:S08]  /*04b0*/  LDC.64 R18, c[0x0][0x3d8] ;  /* 0x0000f600ff127b82 */ /* 0x000e700000000a00 */
[----:B------:R-:W0:Y:S08]  /*04c0*/  LDC.64 R20, c[0x0][0x3d0] ;  /* 0x0000f400ff147b82 */ /* 0x000e300000000a00 */
[----:B------:R-:W0:Y:S01]  /*04d0*/  LDC.64 R22, c[0x0][0x3d8] ;  /* 0x0000f600ff167b82 */ /* 0x000e220000000a00 */
[C---:B--2---:R-:W-:Y:S01]  /*04e0*/  @P0 IMAD.WIDE.U32 R12, R6.reuse, 0x20, R12 ;  /* 0x00000020060c0825 */ /* 0x044fe200078e000c */
[----:B------:R2:W5:Y:S03]  /*04f0*/  @P3 LDG.E.128 R172, desc[UR6][R10.64+0x10] ;  /* 0x000010060aac3981 */ /* 0x000566000c1e1d00 */
[C---:B---3--:R-:W-:Y:S01]  /*0500*/  @P0 IMAD.WIDE.U32 R14, R6.reuse, 0x20, R14 ;  /* 0x00000020060e0825 */ /* 0x048fe200078e000e */
[----:B------:R2:W5:Y:S03]  /*0510*/  @P0 LDG.E.128 R168, desc[UR6][R12.64] ;  /* 0x000000060ca80981 */ /* 0x000566000c1e1d00 */
[----:B------:R-:W-:Y:S01]  /*0520*/  @P0 VIADD R6, R6, 0x80 ;  /* 0x0000008006060836 */ /* 0x000fe20000000000 */
[----:B------:R2:W5:Y:S03]  /*0530*/  @P0 LDG.E.128 R164, desc[UR6][R12.64+0x10] ;  /* 0x000010060ca40981 */ /* 0x000566000c1e1d00 */
[C---:B----4-:R-:W-:Y:S01]  /*0540*/  @P1 IMAD.WIDE.U32 R16, R6.reuse, 0x20, R16 ;  /* 0x0000002006101825 */ /* 0x050fe200078e0010 */
[----:B------:R2:W5:Y:S03]  /*0550*/  @P0 LDG.E.128 R160, desc[UR6][R14.64] ;  /* 0x000000060ea00981 */ /* 0x000566000c1e1d00 */
[C---:B-1----:R-:W-:Y:S01]  /*0560*/  @P1 IMAD.WIDE.U32 R18, R6.reuse, 0x20, R18 ;  /* 0x0000002006121825 */ /* 0x042fe200078e0012 */
[----:B------:R2:W5:Y:S03]  /*0570*/  @P1 LDG.E.128 R152, desc[UR6][R16.64] ;  /* 0x0000000610981981 */ /* 0x000566000c1e1d00 */
[----:B------:R-:W-:Y:S01]  /*0580*/  @P1 VIADD R6, R6, 0x80 ;  /* 0x0000008006061836 */ /* 0x000fe20000000000 */
[----:B------:R2:W5:Y:S03]  /*0590*/  @P1 LDG.E.128 R148, desc[UR6][R16.64+0x10] ;  /* 0x0000100610941981 */ /* 0x000566000c1e1d00 */
[C---:B0-----:R-:W-:Y:S01]  /*05a0*/  @P2 IMAD.WIDE.U32 R20, R6.reuse, 0x20, R20 ;  /* 0x0000002006142825 */ /* 0x041fe200078e0014 */
[----:B------:R2:W5:Y:S03]  /*05b0*/  @P1 LDG.E.128 R144, desc[UR6][R18.64] ;  /* 0x0000000612901981 */ /* 0x000566000c1e1d00 */
[----:B------:R-:W-:Y:S01]  /*05c0*/  @P2 IMAD.WIDE.U32 R22, R6, 0x20, R22 ;  /* 0x0000002006162825 */ /* 0x000fe200078e0016 */
        /* <DEDUP_REMOVED lines=39> */
[----:B------:R-:W-:Y:S01]  /*0840*/  @P2 VIADD R6, R6, 0x80 ;  /* 0x0000008006062836 */ /* 0x000fe20000000000 */
[----:B--2---:R-:W-:Y:S06]  /*0850*/  @!P0 BRA `(.L_x_4545) ;  /* 0x0000001400ac8947 */ /* 0x004fec0003800000 */
        /* <DEDUP_REMOVED lines=49> */
.L_x_4544:
[C---:B------:R-:W-:Y:S01]  /*0b70*/  ISETP.GE.U32.AND P3, PT, R0.reuse, 0x80, PT ;  /* 0x000000800000780c */ /* 0x040fe20003f66070 */
[----:B------:R-:W0:Y:S01]  /*0b80*/  LDC.64 R10, c[0x0][0x3d0] ;  /* 0x0000f400ff0a7b82 */ /* 0x000e220000000a00 */
[C---:B------:R-:W-:Y:S02]  /*0b90*/  ISETP.GE.U32.AND P0, PT, R0.reuse, 0x100, PT ;  /* 0x000001000000780c */ /* 0x040fe40003f06070 */
[C---:B------:R-:W-:Y:S02]  /*0ba0*/  ISETP.GE.U32.AND P1, PT, R0.reuse, 0x180, PT ;  /* 0x000001800000780c */ /* 0x040fe40003f26070 */
[----:B------:R-:W-:Y:S02]  /*0bb0*/  ISETP.GE.U32.AND P2, PT, R0, 0x200, PT ;  /* 0x000002000000780c */ /* 0x000fe40003f46070 */
[----:B------:R-:W-:Y:S01]  /*0bc0*/  LOP3.LUT R198, R198, 0xfffffeff, RZ, 0xc0, !PT ;  /* 0xfffffeffc6c67812 */ /* 0x000fe200078ec0ff */
[----:B------:R-:W1:Y:S08]  /*0bd0*/  LDC.64 R12, c[0x0][0x3d8] ;  /* 0x0000f600ff0c7b82 */ /* 0x000e700000000a00 */
[----:B------:R-:W2:Y:S01]  /*0be0*/  LDC.64 R14, c[0x0][0x3d0] ;  /* 0x0000f400ff0e7b82 */ /* 0x000ea20000000a00 */
[----:B------:R-:W-:-:S07]  /*0bf0*/  @P3 LOP3.LUT R198, R198, 0x100, RZ, 0xfc, !PT ;  /* 0x00000100c6c63812 */ /* 0x000fce00078efcff */
[----:B------:R-:W3:Y:S01]  /*0c00*/  @P3 LDC.64 R8, c[0x0][0x440] ;  /* 0x00011000ff083b82 */ /* 0x000ee20000000a00 */
[----:B0-----:R-:W-:-:S05]  /*0c10*/  @P3 IMAD.WIDE.U32 R10, R6, 0x20, R10 ;  /* 0x00000020060a3825 */ /* 0x001fca00078e000a */
[----:B------:R0:W5:Y:S02]  /*0c20*/  @P3 LDG.E.128 R184, desc[UR6][R10.64] ;  /* 0x000000060ab83981 */ /* 0x000164000c1e1d00 */
[----:B------:R-:W4:Y:S01]  /*0c30*/  LDC.64 R16, c[0x0][0x3d8] ;  /* 0x0000f600ff107b82 */ /* 0x000f220000000a00 */
[C---:B-1----:R-:W-:Y:S01]  /*0c40*/  @P3 IMAD.WIDE.U32 R12, R6.reuse, 0x20, R12 ;  /* 0x00000020060c3825 */ /* 0x042fe200078e000c */
[----:B------:R0:W5:Y:S04]  /*0c50*/  @P3 LDG.E.128 R180, desc[UR6][R10.64+0x10] ;  /* 0x000010060ab43981 */ /* 0x000168000c1e1d00 */
[----:B------:R0:W5:Y:S02]  /*0c60*/  @P3 LDG.E.128 R176, desc[UR6][R12.64] ;  /* 0x000000060cb03981 */ /* 0x000164000c1e1d00 */
[----:B------:R-:W1:Y:S02]  /*0c70*/  @P0 LDC.64 R18, c[0x0][0x440] ;  /* 0x00011000ff120b82 */ /* 0x000e640000000a00 */
[----:B------:R0:W5:Y:S06]  /*0c80*/  @P3 LDG.E.128 R172, desc[UR6][R12.64+0x10] ;  /* 0x000010060cac3981 */ /* 0x00016c000c1e1d00 */
[----:B------:R-:W0:Y:S08]  /*0c90*/  LDC.64 R20, c[0x0][0x3d0] ;  /* 0x0000f400ff147b82 */ /* 0x000e300000000a00 */
[----:B------:R-:W0:Y:S08]  /*0ca0*/  LDC.64 R22, c[0x0][0x3d8] ;  /* 0x0000f600ff167b82 */ /* 0x000e300000000a00 */
[----:B------:R-:W0:Y:S01]  /*0cb0*/  @P1 LDC.64 R24, c[0x0][0x440] ;  /* 0x00011000ff181b82 */ /* 0x000e220000000a00 */
[----:B---3--:R-:W-:-:S07]  /*0cc0*/  @P3 IMAD.WIDE.U32 R8, R6, 0x20, R8 ;  /* 0x0000002006083825 */ /* 0x008fce00078e0008 */
[----:B------:R-:W3:Y:S08]  /*0cd0*/  LDC.64 R26, c[0x0][0x3d0] ;  /* 0x0000f400ff1a7b82 */ /* 0x000ef00000000a00 */
[----:B------:R-:W3:Y:S08]  /*0ce0*/  LDC.64 R28, c[0x0][0x3d8] ;  /* 0x0000f600ff1c7b82 */ /* 0x000ef00000000a00 */
[----:B------:R-:W3:Y:S01]  /*0cf0*/  @P2 LDC.64 R30, c[0x0][0x440] ;  /* 0x00011000ff1e2b82 */ /* 0x000ee20000000a00 */
[----:B------:R-:W-:Y:S01]  /*0d00*/  @P3 LOP3.LUT R6, R6, 0x80, RZ, 0xfc, !PT ;  /* 0x0000008006063812 */ /* 0x000fe200078efcff */
[----:B------:R0:W5:Y:S04]  /*0d10*/  @P3 LD.E.128 R60, desc[UR6][R8.64] ;  /* 0x00000006083c3980 */ /* 0x000168000c101d00 */
[C---:B--2---:R-:W-:Y:S01]  /*0d20*/  @P0 IMAD.WIDE.U32 R14, R6.reuse, 0x20, R14 ;  /* 0x00000020060e0825 */ /* 0x044fe200078e000e */
[----:B------:R2:W5:Y:S03]  /*0d30*/  @P3 LD.E.128 R64, desc[UR6][R8.64+0x10] ;  /* 0x0000100608403980 */ /* 0x000566000c101d00 */
[C---:B----4-:R-:W-:Y:S01]  /*0d40*/  @P0 IMAD.WIDE.U32 R16, R6.reuse, 0x20, R16 ;  /* 0x0000002006100825 */ /* 0x050fe200078e0010 */
[----:B------:R2:W5:Y:S03]  /*0d50*/  @P0 LDG.E.128 R168, desc[UR6][R14.64] ;  /* 0x000000060ea80981 */ /* 0x000566000c1e1d00 */
[C---:B-1----:R-:W-:Y:S01]  /*0d60*/  @P0 IMAD.WIDE.U32 R18, R6.reuse, 0x20, R18 ;  /* 0x0000002006120825 */ /* 0x042fe200078e0012 */
[----:B------:R-:W-:Y:S01]  /*0d70*/  @P0 IADD3 R6, PT, PT, R6, 0x80, RZ ;  /* 0x0000008006060810 */ /* 0x000fe20007ffe0ff */
[----:B------:R2:W5:Y:S04]  /*0d80*/  @P0 LDG.E.128 R164, desc[UR6][R14.64+0x10] ;  /* 0x000010060ea40981 */ /* 0x000568000c1e1d00 */
[C---:B0-----:R-:W-:Y:S01]  /*0d90*/  @P1 IMAD.WIDE.U32 R20, R6.reuse, 0x20, R20 ;  /* 0x0000002006141825 */ /* 0x041fe200078e0014 */
[----:B------:R2:W5:Y:S03]  /*0da0*/  @P0 LDG.E.128 R160, desc[UR6][R16.64] ;  /* 0x0000000610a00981 */ /* 0x000566000c1e1d00 */
[C---:B------:R-:W-:Y:S01]  /*0db0*/  @P1 IMAD.WIDE.U32 R22, R6.reuse, 0x20, R22 ;  /* 0x0000002006161825 */ /* 0x040fe200078e0016 */
[----:B------:R2:W5:Y:S03]  /*0dc0*/  @P1 LDG.E.128 R152, desc[UR6][R20.64] ;  /* 0x0000000614981981 */ /* 0x000566000c1e1d00 */
[C---:B------:R-:W-:Y:S01]  /*0dd0*/  @P1 IMAD.WIDE.U32 R24, R6.reuse, 0x20, R24 ;  /* 0x0000002006181825 */ /* 0x040fe200078e0018 */
[----:B------:R2:W5:Y:S03]  /*0de0*/  @P1 LDG.E.128 R148, desc[UR6][R20.64+0x10] ;  /* 0x0000100614941981 */ /* 0x000566000c1e1d00 */
[----:B------:R-:W-:Y:S01]  /*0df0*/  @P1 VIADD R6, R6, 0x80 ;  /* 0x0000008006061836 */ /* 0x000fe20000000000 */
[----:B------:R2:W5:Y:S03]  /*0e00*/  @P1 LDG.E.128 R144, desc[UR6][R22.64] ;  /* 0x0000000616901981 */ /* 0x000566000c1e1d00 */
[C---:B---3--:R-:W-:Y:S01]  /*0e10*/  @P2 IMAD.WIDE.U32 R26, R6.reuse, 0x20, R26 ;  /* 0x00000020061a2825 */ /* 0x048fe200078e001a */
[----:B------:R2:W5:Y:S03]  /*0e20*/  @P1 LDG.E.128 R140, desc[UR6][R22.64+0x10] ;  /* 0x00001006168c1981 */ /* 0x000566000c1e1d00 */
[C---:B------:R-:W-:Y:S01]  /*0e30*/  @P2 IMAD.WIDE.U32 R28, R6.reuse, 0x20, R28 ;  /* 0x00000020061c2825 */ /* 0x040fe200078e001c */
[----:B------:R2:W5:Y:S03]  /*0e40*/  @P1 LD.E.128 R76, desc[UR6][R24.64] ;  /* 0x00000006184c1980 */ /* 0x000566000c101d00 */
[----:B------:R-:W-:Y:S01]  /*0e50*/  @P2 IMAD.WIDE.U32 R30, R6, 0x20, R30 ;  /* 0x00000020061e2825 */ /* 0x000fe200078e001e */
[----:B------:R2:W5:Y:S04]  /*0e60*/  @P1 LD.E.128 R80, desc[UR6][R24.64+0x10] ;  /* 0x0000100618501980 */ /* 0x000568000c101d00 */
[----:B------:R2:W5:Y:S04]  /*0e70*/  @P2 LDG.E.128 R136, desc[UR6][R26.64] ;  /* 0x000000061a882981 */ /* 0x000568000c1e1d00 */
[----:B------:R2:W5:Y:S04]  /*0e80*/  @P2 LDG.E.128 R132, desc[UR6][R26.64+0x10] ;  /* 0x000010061a842981 */ /* 0x000568000c1e1d00 */
[----:B------:R2:W5:Y:S04]  /*0e90*/  @P2 LDG.E.128 R128, desc[UR6][R28.64] ;  /* 0x000000061c802981 */ /* 0x000568000c1e1d00 */
[----:B------:R2:W5:Y:S04]  /*0ea0*/  @P2 LDG.E.128 R124, desc[UR6][R28.64+0x10] ;  /* 0x000010061c7c2981 */ /* 0x000568000c1e1d00 */
[----:B------:R2:W5:Y:S04]  /*0eb0*/  @P2 LD.E.128 R84, desc[UR6][R30.64] ;  /* 0x000000061e542980 */ /* 0x000568000c101d00 */
[----:B------:R2:W5:Y:S04]  /*0ec0*/  @P2 LD.E.128 R88, desc[UR6][R30.64+0x10] ;  /* 0x000010061e582980 */ /* 0x000568000c101d00 */
[----:B------:R2:W5:Y:S04]  /*0ed0*/  @P0 LDG.E.128 R156, desc[UR6][R16.64+0x10] ;  /* 0x00001006109c0981 */ /* 0x000568000c1e1d00 */
[----:B------:R2:W5:Y:S04]  /*0ee0*/  @P0 LD.E.128 R68, desc[UR6][R18.64] ;  /* 0x0000000612440980 */ /* 0x000568000c101d00 */
[----:B------:R2:W5:Y:S01]  /*0ef0*/  @P0 LD.E.128 R72, desc[UR6][R18.64+0x10] ;  /* 0x0000100612480980 */ /* 0x000562000c101d00 */
        /* <DEDUP_REMOVED lines=17> */
[----:B------:R-:W-:Y:S01]  /*1010*/  @P2 VIADD R6, R6, 0x80 ;  /* 0x0000008006062836 */ /* 0x000fe20000000000 */
[----:B--2---:R-:W-:Y:S06]  /*1020*/  @!P0 BRA `(.L_x_4545) ;  /* 0x0000000c00b88947 */ /* 0x004fec0003800000 */
[----:B------:R-:W0:Y:S08]  /*1030*/  LDC.64 R10, c[0x0][0x440] ;  /* 0x00011000ff0a7b82 */ /* 0x000e300000000a00 */
[----:B------:R-:W1:Y:S08]  /*1040*/  LDC.64 R8, c[0x0][0x3d0] ;  /* 0x0000f400ff087b82 */ /* 0x000e700000000a00 */
[----:B------:R-:W2:Y:S01]  /*1050*/  LDC.64 R12, c[0x0][0x3d8] ;  /* 0x0000f600ff0c7b82 */ /* 0x000ea20000000a00 */
[----:B0-----:R-:W-:-:S05]  /*1060*/  IMAD.WIDE.U32 R10, R6, 0x20, R10 ;  /* 0x00000020060a7825 */ /* 0x001fca00078e000a */
[----:B------:R0:W5:Y:S01]  /*1070*/  LD.E.128 R28, desc[UR6][R10.64] ;  /* 0x000000060a1c7980 */ /* 0x000162000c101d00 */
[----:B-1----:R-:W-:-:S03]  /*1080*/  IMAD.WIDE.U32 R8, R6, 0x20, R8 ;  /* 0x0000002006087825 */ /* 0x002fc600078e0008 */
[----:B------:R0:W5:Y:S04]  /*1090*/  LD.E.128 R32, desc[UR6][R10.64+0x10] ;  /* 0x000010060a207980 */ /* 0x000168000c101d00 */
[----:B------:R0:W5:Y:S01]  /*10a0*/  LDG.E.128 R48, desc[UR6][R8.64] ;  /* 0x0000000608307981 */ /* 0x000162000c1e1d00 */
[----:B--2---:R-:W-:-:S03]  /*10b0*/  IMAD.WIDE.U32 R6, R6, 0x20, R12 ;  /* 0x0000002006067825 */ /* 0x004fc600078e000c */
        /* <DEDUP_REMOVED lines=23> */
[----:B0-----:R-:W-:Y:S06]  /*1230*/  BRA `(.L_x_4545) ;  /* 0x0000000c00347947 */ /* 0x001fec0003800000 */
.L_x_4543:
[----:B------:R-:W0:Y:S02]  /*1240*/  LDCU.64 UR4, c[0x0][0x440] ;  /* 0x00008800ff0477ac */ /* 0x000e240008000a00 */
[----:B0-----:R-:W-:-:S04]  /*1250*/  UISETP.NE.U32.AND UP0, UPT, UR4, URZ, UPT ;  /* 0x000000ff0400728c */ /* 0x001fc8000bf05070 */
[----:B------:R-:W-:-:S09]  /*1260*/  UISETP.NE.AND.EX UP0, UPT, UR5, URZ, UPT, UP0 ;  /* 0x000000ff0500728c */ /* 0x000fd2000bf05300 */
[----:B------:R-:W-:Y:S05]  /*1270*/  BRA.U !UP0, `(.L_x_4546) ;  /* 0x0000000508747547 */ /* 0x000fea000b800000 */
[C---:B------:R-:W-:Y:S01]  /*1280*/  ISETP.GE.U32.AND P3, PT, R0.reuse, 0x80, PT ;  /* 0x000000800000780c */ /* 0x040fe20003f66070 */
[----:B------:R-:W0:Y:S01]  /*1290*/  LDC.64 R10, c[0x0][0x3d0] ;  /* 0x0000f400ff0a7b82 */ /* 0x000e220000000a00 */
[C---:B------:R-:W-:Y:S02]  /*12a0*/  ISETP.GE.U32.AND P0, PT, R0.reuse, 0x100, PT ;  /* 0x000001000000780c */ /* 0x040fe40003f06070 */
[----:B------:R-:W-:Y:S02]  /*12b0*/  ISETP.GE.U32.AND P1, PT, R0, 0x180, PT ;  /* 0x000001800000780c */ /* 0x000fe40003f26070 */
[----:B------:R-:W-:-:S03]  /*12c0*/  LOP3.LUT R198, R198, 0xfffffeff, RZ, 0xc0, !PT ;  /* 0xfffffeffc6c67812 */ /* 0x000fc600078ec0ff */
[----:B------:R-:W1:Y:S01]  /*12d0*/  LDC.64 R12, c[0x0][0x3d8] ;  /* 0x0000f600ff0c7b82 */ /* 0x000e620000000a00 */
[----:B------:R-:W-:-:S03]  /*12e0*/  ISETP.GE.U32.AND P2, PT, R0, 0x200, PT ;  /* 0x000002000000780c */ /* 0x000fc60003f46070 */
[----:B------:R-:W-:-:S04]  /*12f0*/  @P3 LOP3.LUT R198, R198, 0x100, RZ, 0xfc, !PT ;  /* 0x00000100c6c63812 */ /* 0x000fc800078efcff */
[----:B------:R-:W2:Y:S08]  /*1300*/  @P3 LDC.64 R8, c[0x0][0x438] ;  /* 0x00010e00ff083b82 */ /* 0x000eb00000000a00 */
[----:B------:R-:W3:Y:S01]  /*1310*/  @P3 LDC.64 R14, c[0x0][0x440] ;  /* 0x00011000ff0e3b82 */ /* 0x000ee20000000a00 */
[----:B0-----:R-:W-:-:S05]  /*1320*/  @P3 IMAD.WIDE.U32 R10, R6, 0x20, R10 ;  /* 0x00000020060a3825 */ /* 0x001fca00078e000a */
[----:B------:R-:W5:Y:S02]  /*1330*/  @P3 LDG.E.128 R184, desc[UR6][R10.64] ;  /* 0x000000060ab83981 */ /* 0x000f64000c1e1d00 */
[----:B------:R-:W0:Y:S01]  /*1340*/  LDC.64 R16, c[0x0][0x3d0] ;  /* 0x0000f400ff107b82 */ /* 0x000e220000000a00 */
[C---:B-1----:R-:W-:Y:S01]  /*1350*/  @P3 IMAD.WIDE.U32 R12, R6.reuse, 0x20, R12 ;  /* 0x00000020060c3825 */ /* 0x042fe200078e000c */
[----:B------:R1:W5:Y:S04]  /*1360*/  @P3 LDG.E.128 R180, desc[UR6][R10.64+0x10] ;  /* 0x000010060ab43981 */ /* 0x000368000c1e1d00 */
[----:B------:R-:W5:Y:S01]  /*1370*/  @P3 LDG.E.128 R176, desc[UR6][R12.64] ;  /* 0x000000060cb03981 */ /* 0x000f62000c1e1d00 */
[C---:B--2---:R-:W-:Y:S01]  /*1380*/  @P3 IMAD.WIDE.U32 R8, R6.reuse, 0x20, R8 ;  /* 0x0000002006083825 */ /* 0x044fe200078e0008 */
[----:B------:R-:W2:Y:S02]  /*1390*/  LDC.64 R20, c[0x0][0x3d8] ;  /* 0x0000f600ff147b82 */ /* 0x000ea40000000a00 */
[----:B------:R-:W5:Y:S04]  /*13a0*/  @P3 LDG.E.128 R172, desc[UR6][R12.64+0x10] ;  /* 0x000010060cac3981 */ /* 0x000f68000c1e1d00 */
[----:B------:R-:W5:Y:S02]  /*13b0*/  @P3 LD.E.128 R92, desc[UR6][R8.64] ;  /* 0x00000006085c3980 */ /* 0x000f64000c101d00 */
[----:B------:R-:W4:Y:S02]  /*13c0*/  @P0 LDC.64 R18, c[0x0][0x438] ;  /* 0x00010e00ff120b82 */ /* 0x000f240000000a00 */
[----:B------:R3:W5:Y:S06]  /*13d0*/  @P3 LD.E.128 R96, desc[UR6][R8.64+0x10] ;  /* 0x0000100608603980 */ /* 0x00076c000c101d00 */
[----:B------:R-:W2:Y:S08]  /*13e0*/  @P0 LDC.64 R22, c[0x0][0x440] ;  /* 0x00011000ff160b82 */ /* 0x000eb00000000a00 */
[----:B------:R-:W2:Y:S08]  /*13f0*/  LDC.64 R24, c[0x0][0x3d0] ;  /* 0x0000f400ff187b82 */ /* 0x000eb00000000a00 */
[----:B------:R-:W2:Y:S08]  /*1400*/  @P1 LDC.64 R26, c[0x0][0x438] ;  /* 0x00010e00ff1a1b82 */ /* 0x000eb00000000a00 */
[----:B-1----:R-:W1:Y:S08]  /*1410*/  LDC.64 R10, c[0x0][0x3d8] ;  /* 0x0000f600ff0a7b82 */ /* 0x002e700000000a00 */
[----:B---3--:R-:W3:Y:S01]  /*1420*/  @P1 LDC.64 R8, c[0x0][0x440] ;  /* 0x00011000ff081b82 */ /* 0x008ee20000000a00 */
[----:B------:R-:W-:-:S07]  /*1430*/  @P3 IMAD.WIDE.U32 R14, R6, 0x20, R14 ;  /* 0x00000020060e3825 */ /* 0x000fce00078e000e */
[----:B------:R-:W3:Y:S08]  /*1440*/  LDC.64 R28, c[0x0][0x3d0] ;  /* 0x0000f400ff1c7b82 */ /* 0x000ef00000000a00 */
[----:B------:R-:W3:Y:S08]  /*1450*/  LDC.64 R32, c[0x0][0x3d8] ;  /* 0x0000f600ff207b82 */ /* 0x000ef00000000a00 */
[----:B------:R-:W3:Y:S08]  /*1460*/  @P2 LDC.64 R30, c[0x0][0x438] ;  /* 0x00010e00ff1e2b82 */ /* 0x000ef00000000a00 */
[----:B------:R-:W3:Y:S01]  /*1470*/  @P2 LDC.64 R12, c[0x0][0x440] ;  /* 0x00011000ff0c2b82 */ /* 0x000ee20000000a00 */
[----:B------:R-:W-:Y:S01]  /*1480*/  @P3 LOP3.LUT R6, R6, 0x80, RZ, 0xfc, !PT ;  /* 0x0000008006063812 */ /* 0x000fe200078efcff */
[----:B------:R1:W5:Y:S04]  /*1490*/  @P3 LD.E.128 R60, desc[UR6][R14.64] ;  /* 0x000000060e3c3980 */ /* 0x000368000c101d00 */
[C---:B0-----:R-:W-:Y:S01]  /*14a0*/  @P0 IMAD.WIDE.U32 R16, R6.reuse, 0x20, R16 ;  /* 0x0000002006100825 */ /* 0x041fe200078e0010 */
[----:B------:R0:W5:Y:S03]  /*14b0*/  @P3 LD.E.128 R64, desc[UR6][R14.64+0x10] ;  /* 0x000010060e403980 */ /* 0x000166000c101d00 */
[C---:B----4-:R-:W-:Y:S01]  /*14c0*/  @P0 IMAD.WIDE.U32 R18, R6.reuse, 0x20, R18 ;  /* 0x0000002006120825 */ /* 0x050fe200078e0012 */
[----:B------:R0:W5:Y:S03]  /*14d0*/  @P0 LDG.E.128 R168, desc[UR6][R16.64] ;  /* 0x0000000610a80981 */ /* 0x000166000c1e1d00 */
[C---:B--2---:R-:W-:Y:S01]  /*14e0*/  @P0 IMAD.WIDE.U32 R20, R6.reuse, 0x20, R20 ;  /* 0x0000002006140825 */ /* 0x044fe200078e0014 */
[----:B------:R0:W5:Y:S03]  /*14f0*/  @P0 LDG.E.128 R164, desc[UR6][R16.64+0x10] ;  /* 0x0000100610a40981 */ /* 0x000166000c1e1d00 */
[C---:B------:R-:W-:Y:S01]  /*1500*/  @P0 IMAD.WIDE.U32 R22, R6.reuse, 0x20, R22 ;  /* 0x0000002006160825 */ /* 0x040fe200078e0016 */
[----:B------:R0:W5:Y:S03]  /*1510*/  @P0 LD.E.128 R100, desc[UR6][R18.64] ;  /* 0x0000000612640980 */ /* 0x000166000c101d00 */
[----:B------:R-:W-:Y:S01]  /*1520*/  @P0 VIADD R6, R6, 0x80 ;  /* 0x0000008006060836 */ /* 0x000fe20000000000 */
[----:B------:R0:W5:Y:S03]  /*1530*/  @P0 LD.E.128 R104, desc[UR6][R18.64+0x10] ;  /* 0x0000100612680980 */ /* 0x000166000c101d00 */
[C---:B------:R-:W-:Y:S01]  /*1540*/  @P1 IMAD.WIDE.U32 R24, R6.reuse, 0x20, R24 ;  /* 0x0000002006181825 */ /* 0x040fe200078e0018 */
[----:B------:R0:W5:Y:S03]  /*1550*/  @P0 LDG.E.128 R160, desc[UR6][R20.64] ;  /* 0x0000000614a00981 */ /* 0x000166000c1e1d00 */
[C---:B------:R-:W-:Y:S01]  /*1560*/  @P1 IMAD.WIDE.U32 R26, R6.reuse, 0x20, R26 ;  /* 0x00000020061a1825 */ /* 0x040fe200078e001a */
[----:B------:R0:W5:Y:S03]  /*1570*/  @P1 LDG.E.128 R152, desc[UR6][R24.64] ;  /* 0x0000000618981981 */ /* 0x000166000c1e1d00 */
[C---:B-1----:R-:W-:Y:S01]  /*1580*/  @P1 IMAD.WIDE.U32 R10, R6.reuse, 0x20, R10 ;  /* 0x00000020060a1825 */ /* 0x042fe200078e000a */
[----:B------:R0:W5:Y:S03]  /*1590*/  @P1 LDG.E.128 R148, desc[UR6][R24.64+0x10] ;  /* 0x0000100618941981 */ /* 0x000166000c1e1d00 */
[C---:B---3--:R-:W-:Y:S01]  /*15a0*/  @P1 IMAD.WIDE.U32 R8, R6.reuse, 0x20, R8 ;  /* 0x0000002006081825 */ /* 0x048fe200078e0008 */
[----:B------:R-:W-:Y:S01]  /*15b0*/  @P1 IADD3 R6, PT, PT, R6, 0x80, RZ ;  /* 0x0000008006061810 */ /* 0x000fe20007ffe0ff */
[----:B------:R0:W5:Y:S04]  /*15c0*/  @P1 LD.E.128 R108, desc[UR6][R26.64] ;  /* 0x000000061a6c1980 */ /* 0x000168000c101d00 */
[C---:B------:R-:W-:Y:S01]  /*15d0*/  @P2 IMAD.WIDE.U32 R28, R6.reuse, 0x20, R28 ;  /* 0x00000020061c2825 */ /* 0x040fe200078e001c */
[----:B------:R0:W5:Y:S03]  /*15e0*/  @P1 LD.E.128 R112, desc[UR6][R26.64+0x10] ;  /* 0x000010061a701980 */ /* 0x000166000c101d00 */
[C---:B------:R-:W-:Y:S01]  /*15f0*/  @P2 IMAD.WIDE.U32 R30, R6.reuse, 0x20, R30 ;  /* 0x00000020061e2825 */ /* 0x040fe200078e001e */
[----:B------:R0:W5:Y:S03]  /*1600*/  @P1 LDG.E.128 R144, desc[UR6][R10.64] ;  /* 0x000000060a901981 */ /* 0x000166000c1e1d00 */
[C---:B------:R-:W-:Y:S01]  /*1610*/  @P2 IMAD.WIDE.U32 R32, R6.reuse, 0x20, R32 ;  /* 0x0000002006202825 */ /* 0x040fe200078e0020 */
[----:B------:R0:W5:Y:S03]  /*1620*/  @P1 LDG.E.128 R140, desc[UR6][R10.64+0x10] ;  /* 0x000010060a8c1981 */ /* 0x000166000c1e1d00 */
[----:B------:R-:W-:Y:S01]  /*1630*/  @P2 IMAD.WIDE.U32 R12, R6, 0x20, R12 ;  /* 0x00000020060c2825 */ /* 0x000fe200078e000c */
        /* <DEDUP_REMOVED lines=11> */
[----:B------:R0:W5:Y:S04]  /*16f0*/  @P0 LD.E.128 R68, desc[UR6][R22.64] ;  /* 0x0000000616440980 */ /* 0x000168000c101d00 */
[----:B------:R0:W5:Y:S01]  /*1700*/  @P0 LD.E.128 R72, desc[UR6][R22.64+0x10] ;  /* 0x0000100616480980 */ /* 0x000162000c101d00 */
[----:B------:R-:W-:Y:S01]  /*1710*/  ISETP.GE.U32.AND P0, PT, R0, 0x280, PT ;  /* 0x000002800000780c */ /* 0x000fe20003f06070 */
[----:B------:R-:W-:-:S12]  /*1720*/  @P2 VIADD R6, R6, 0x80 ;  /* 0x0000008006062836 */ /* 0x000fd80000000000 */
[----:B0-----:R-:W-:Y:S05]  /*1730*/  @!P0 BRA `(.L_x_4545) ;  /* 0x0000000400f48947 */ /* 0x001fea0003800000 */
[----:B------:R-:W0:Y:S08]  /*1740*/  LDC.64 R12, c[0x0][0x440] ;  /* 0x00011000ff0c7b82 */ /* 0x000e300000000a00 */
[----:B------:R-:W1:Y:S08]  /*1750*/  LDC.64 R8, c[0x0][0x3d0] ;  /* 0x0000f400ff087b82 */ /* 0x000e700000000a00 */
[----:B------:R-:W2:Y:S08]  /*1760*/  LDC.64 R10, c[0x0][0x438] ;  /* 0x00010e00ff0a7b82 */ /* 0x000eb00000000a00 */
[----:B------:R-:W3:Y:S01]  /*1770*/  LDC.64 R14, c[0x0][0x3d8] ;  /* 0x0000f600ff0e7b82 */ /* 0x000ee20000000a00 */
[----:B0-----:R-:W-:-:S05]  /*1780*/  IMAD.WIDE.U32 R12, R6, 0x20, R12 ;  /* 0x00000020060c7825 */ /* 0x001fca00078e000c */
[----:B------:R0:W5:Y:S01]  /*1790*/  LD.E.128 R28, desc[UR6][R12.64] ;  /* 0x000000060c1c7980 */ /* 0x000162000c101d00 */
[----:B-1----:R-:W-:-:S03]  /*17a0*/  IMAD.WIDE.U32 R8, R6, 0x20, R8 ;  /* 0x0000002006087825 */ /* 0x002fc600078e0008 */
[----:B------:R0:W5:Y:S04]  /*17b0*/  LD.E.128 R32, desc[UR6][R12.64+0x10] ;  /* 0x000010060c207980 */ /* 0x000168000c101d00 */
[----:B------:R0:W5:Y:S01]  /*17c0*/  LDG.E.128 R48, desc[UR6][R8.64] ;  /* 0x0000000608307981 */ /* 0x000162000c1e1d00 */
[----:B--2---:R-:W-:-:S03]  /*17d0*/  IMAD.WIDE.U32 R10, R6, 0x20, R10 ;  /* 0x00000020060a7825 */ /* 0x004fc600078e000a */
[----:B------:R0:W5:Y:S04]  /*17e0*/  LDG.E.128 R44, desc[UR6][R8.64+0x10] ;  /* 0x00001006082c7981 */ /* 0x000168000c1e1d00 */
[----:B------:R0:W5:Y:S01]  /*17f0*/  LD.E.128 R36, desc[UR6][R10.64] ;  /* 0x000000060a247980 */ /* 0x000162000c101d00 */
[----:B---3--:R-:W-:-:S03]  /*1800*/  IMAD.WIDE.U32 R6, R6, 0x20, R14 ;  /* 0x0000002006067825 */ /* 0x008fc600078e000e */
[----:B------:R0:W5:Y:S04]  /*1810*/  LD.E.128 R40, desc[UR6][R10.64+0x10] ;  /* 0x000010060a287980 */ /* 0x000168000c101d00 */
[----:B------:R0:W5:Y:S04]  /*1820*/  LDG.E.128 R56, desc[UR6][R6.64] ;  /* 0x0000000606387981 */ /* 0x000168000c1e1d00 */
[----:B------:R0:W5:Y:S01]  /*1830*/  LDG.E.128 R52, desc[UR6][R6.64+0x10] ;  /* 0x0000100606347981 */ /* 0x000162000c1e1d00 */
[----:B------:R-:W-:Y:S05]  /*1840*/  BRA `(.L_x_4545) ;  /* 0x0000000400b07947 */ /* 0x000fea0003800000 */
.L_x_4546:
        /* <DEDUP_REMOVED lines=12> */
[----:B------:R-:W4:Y:S08]  /*1910*/  @P0 LDC.64 R16, c[0x0][0x438] ;  /* 0x00010e00ff100b82 */ /* 0x000f300000000a00 */
[----:B------:R-:W0:Y:S08]  /*1920*/  LDC.64 R18, c[0x0][0x3d8] ;  /* 0x0000f600ff127b82 */ /* 0x000e300000000a00 */
[----:B------:R-:W0:Y:S01]  /*1930*/  LDC.64 R20, c[0x0][0x3d0] ;  /* 0x0000f400ff147b82 */ /* 0x000e220000000a00 */
[C---:B---3--:R-:W-:Y:S01]  /*1940*/  @P3 IMAD.WIDE.U32 R10, R6.reuse, 0x20, R10 ;  /* 0x00000020060a3825 */ /* 0x048fe200078e000a */
[----:B------:R3:W5:Y:S06]  /*1950*/  @P3 LDG.E.128 R180, desc[UR6][R8.64+0x10] ;  /* 0x0000100608b43981 */ /* 0x00076c000c1e1d00 */
[----:B------:R-:W3:Y:S08]  /*1960*/  LDC.64 R24, c[0x0][0x3d8] ;  /* 0x0000f600ff187b82 */ /* 0x000ef00000000a00 */
[----:B------:R-:W3:Y:S08]  /*1970*/  @P1 LDC.64 R22, c[0x0][0x438] ;  /* 0x00010e00ff161b82 */ /* 0x000ef00000000a00 */
[----:B------:R-:W3:Y:S08]  /*1980*/  LDC.64 R26, c[0x0][0x3d0] ;  /* 0x0000f400ff1a7b82 */ /* 0x000ef00000000a00 */
[----:B------:R-:W3:Y:S08]  /*1990*/  @P2 LDC.64 R28, c[0x0][0x438] ;  /* 0x00010e00ff1c2b82 */ /* 0x000ef00000000a00 */
[----:B------:R-:W3:Y:S01]  /*19a0*/  LDC.64 R30, c[0x0][0x3d8] ;  /* 0x0000f600ff1e7b82 */ /* 0x000ee20000000a00 */
[C---:B-1----:R-:W-:Y:S01]  /*19b0*/  @P3 IMAD.WIDE.U32 R12, R6.reuse, 0x20, R12 ;  /* 0x00000020060c3825 */ /* 0x042fe200078e000c */
[----:B------:R-:W-:Y:S01]  /*19c0*/  @P3 LOP3.LUT R6, R6, 0x80, RZ, 0xfc, !PT ;  /* 0x0000008006063812 */ /* 0x000fe200078efcff */
[----:B------:R1:W5:Y:S04]  /*19d0*/  @P3 LD.E.128 R92, desc[UR6][R10.64] ;  /* 0x000000060a5c3980 */ /* 0x000368000c101d00 */
[C---:B--2---:R-:W-:Y:S01]  /*19e0*/  @P0 IMAD.WIDE.U32 R14, R6.reuse, 0x20, R14 ;  /* 0x00000020060e0825 */ /* 0x044fe200078e000e */
[----:B------:R1:W5:Y:S03]  /*19f0*/  @P3 LD.E.128 R96, desc[UR6][R10.64+0x10] ;  /* 0x000010060a603980 */ /* 0x000366000c101d00 */
[C---:B----4-:R-:W-:Y:S01]  /*1a00*/  @P0 IMAD.WIDE.U32 R16, R6.reuse, 0x20, R16 ;  /* 0x0000002006100825 */ /* 0x050fe200078e0010 */
[----:B------:R1:W5:Y:S03]  /*1a10*/  @P3 LDG.E.128 R176, desc[UR6][R12.64] ;  /* 0x000000060cb03981 */ /* 0x000366000c1e1d00 */
[C---:B0-----:R-:W-:Y:S01]  /*1a20*/  @P0 IMAD.WIDE.U32 R18, R6.reuse, 0x20, R18 ;  /* 0x0000002006120825 */ /* 0x041fe200078e0012 */
[----:B------:R1:W5:Y:S03]  /*1a30*/  @P3 LDG.E.128 R172, desc[UR6][R12.64+0x10] ;  /* 0x000010060cac3981 */ /* 0x000366000c1e1d00 */
[----:B------:R-:W-:Y:S01]  /*1a40*/  @P0 VIADD R6, R6, 0x80 ;  /* 0x0000008006060836 */ /* 0x000fe20000000000 */
[----:B------:R1:W5:Y:S03]  /*1a50*/  @P0 LDG.E.128 R168, desc[UR6][R14.64] ;  /* 0x000000060ea80981 */ /* 0x000366000c1e1d00 */
[C---:B------:R-:W-:Y:S01]  /*1a60*/  @P1 IMAD.WIDE.U32 R20, R6.reuse, 0x20, R20 ;  /* 0x0000002006141825 */ /* 0x040fe200078e0014 */
[----:B------:R1:W5:Y:S03]  /*1a70*/  @P0 LDG.E.128 R164, desc[UR6][R14.64+0x10] ;  /* 0x000010060ea40981 */ /* 0x000366000c1e1d00 */
[C---:B---3--:R-:W-:Y:S01]  /*1a80*/  @P1 IMAD.WIDE.U32 R22, R6.reuse, 0x20, R22 ;  /* 0x0000002006161825 */ /* 0x048fe200078e0016 */
[----:B------:R1:W5:Y:S03]  /*1a90*/  @P1 LDG.E.128 R152, desc[UR6][R20.64] ;  /* 0x0000000614981981 */ /* 0x000366000c1e1d00 */
[C---:B------:R-:W-:Y:S01]  /*1aa0*/  @P1 IMAD.WIDE.U32 R24, R6.reuse, 0x20, R24 ;  /* 0x0000002006181825 */ /* 0x040fe200078e0018 */
[----:B------:R1:W5:Y:S03]  /*1ab0*/  @P1 LDG.E.128 R148, desc[UR6][R20.64+0x10] ;  /* 0x0000100614941981 */ /* 0x000366000c1e1d00 */
[----:B------:R-:W-:Y:S01]  /*1ac0*/  @P1 VIADD R6, R6, 0x80 ;  /* 0x0000008006061836 */ /* 0x000fe20000000000 */
[----:B------:R1:W5:Y:S03]  /*1ad0*/  @P1 LD.E.128 R108, desc[UR6][R22.64] ;  /* 0x00000006166c1980 */ /* 0x000366000c101d00 */
[C---:B------:R-:W-:Y:S01]  /*1ae0*/  @P2 IMAD.WIDE.U32 R26, R6.reuse, 0x20, R26 ;  /* 0x00000020061a2825 */ /* 0x040fe200078e001a */
[----:B------:R1:W5:Y:S03]  /*1af0*/  @P1 LD.E.128 R112, desc[UR6][R22.64+0x10] ;  /* 0x0000100616701980 */ /* 0x000366000c101d00 */
[C---:B------:R-:W-:Y:S01]  /*1b00*/  @P2 IMAD.WIDE.U32 R28, R6.reuse, 0x20, R28 ;  /* 0x00000020061c2825 */ /* 0x040fe200078e001c */
[----:B------:R1:W5:Y:S03]  /*1b10*/  @P1 LDG.E.128 R144, desc[UR6][R24.64] ;  /* 0x0000000618901981 */ /* 0x000366000c1e1d00 */
[----:B------:R-:W-:Y:S01]  /*1b20*/  @P2 IMAD.WIDE.U32 R30, R6, 0x20, R30 ;  /* 0x00000020061e2825 */ /* 0x000fe200078e001e */
[----:B------:R1:W5:Y:S04]  /*1b30*/  @P1 LDG.E.128 R140, desc[UR6][R24.64+0x10] ;  /* 0x00001006188c1981 */ /* 0x000368000c1e1d00 */
        /* <DEDUP_REMOVED lines=27> */
[----:B------:R-:W-:Y:S01]  /*1cf0*/  @P2 IADD3 R6, PT, PT, R6, 0x80, RZ ;  /* 0x0000008006062810 */ /* 0x000fe20007ffe0ff */
[----:B-1----:R-:W-:Y:S06]  /*1d00*/  @!P0 BRA `(.L_x_4545) ;  /* 0x0000000000808947 */ /* 0x002fec0003800000 */
        /* <DEDUP_REMOVED lines=10> */
[----:B------:R0:W5:Y:S04]  /*1db0*/  LD.E.128 R36, desc[UR6][R6.64] ;  /* 0x0000000606247980 */ /* 0x000168000c101d00 */
[----:B------:R0:W5:Y:S01]  /*1dc0*/  LD.E.128 R40, desc[UR6][R6.64+0x10] ;  /* 0x0000100606287980 */ /* 0x000162000c101d00 */
        /* <DEDUP_REMOVED lines=19> */
[----:B0-----:R-:W-:-:S07]  /*1f00*/  CS2R R60, SRZ ;  /* 0x00000000003c7805 */ /* 0x001fce000001ff00 */
.L_x_4545:
[----:B------:R-:W-:Y:S05]  /*1f10*/  BSYNC.RECONVERGENT B0 ;  /* 0x0000000000007941 */ /* 0x000fea0003800200 */
.L_x_4542:
[----:B------:R-:W1:Y:S02]  /*1f20*/  LDCU UR4, c[0x0][0x384] ;  /* 0x00007080ff0477ac */ /* 0x000e640008000800 */
[----:B-1----:R-:W-:-:S06]  /*1f30*/  UISETP.GE.AND UP0, UPT, UR17, UR4, UPT ;  /* 0x000000041100728c */ /* 0x002fcc000bf06270 */
[----:B------:R-:W-:-:S13]  /*1f40*/  PLOP3.LUT P0, PT, PT, PT, UP0, 0x80, 0x8 ;  /* 0x000000000008781c */ /* 0x000fda0003f0f008 */
[----:B------:R-:W-:Y:S05]  /*1f50*/  @P0 EXIT ;  /* 0x000000000000094d */ /* 0x000fea0003800000 */
[----:B0-----:R-:W-:Y:S01]  /*1f60*/  IMAD.HI.U32 R6, R197, -0x326172a9, RZ ;  /* 0xcd9e8d57c5067827 */ /* 0x001fe200078e00ff */
[----:B------:R-:W-:Y:S01]  /*1f70*/  SHF.R.S32.HI R13, RZ, 0x3, R5 ;  /* 0x00000003ff0d7819 */ /* 0x000fe20000011405 */
[----:B------:R-:W0:Y:S02]  /*1f80*/  LDCU UR23, c[0x0][0x388] ;  /* 0x00007100ff1777ac */ /* 0x000e240008000800 */
[C---:B------:R-:W-:Y:S01]  /*1f90*/  IMAD.HI.U32 R7, R196.reuse, -0x2daee0ad, RZ ;  /* 0xd2511f53c4077827 */ /* 0x040fe200078e00ff */
[----:B------:R-:W-:Y:S01]  /*1fa0*/  LOP3.LUT R6, R195, UR8, R6, 0x96, !PT ;  /* 0x00000008c3067c12 */ /* 0x000fe2000f8e9606 */
[----:B------:R-:W1:Y:S02]  /*1fb0*/  LDCU.U8 UR24, c[0x0][0x410] ;  /* 0x00008200ff1877ac */ /* 0x000e640008000000 */
[----:B------:R-:W-:Y:S01]  /*1fc0*/  IMAD R11, R196, -0x2daee0ad, RZ ;  /* 0xd2511f53c40b7824 */ /* 0x000fe200078e02ff */
[----:B------:R-:W-:Y:S01]  /*1fd0*/  LOP3.LUT R7, R7, UR9, RZ, 0x3c, !PT ;  /* 0x0000000907077c12 */ /* 0x000fe2000f8e3cff */
[----:B------:R-:W-:Y:S01]  /*1fe0*/  IMAD.HI.U32 R10, R6, -0x2daee0ad, RZ ;  /* 0xd2511f53060a7827 */ /* 0x000fe200078e00ff */
[----:B------:R-:W2:Y:S03]  /*1ff0*/  LDCU UR25, c[0x0][0x400] ;  /* 0x00008000ff1977ac */ /* 0x000ea60008000800 */
[----:B------:R-:W-:Y:S01]  /*2000*/  IMAD R9, R197, -0x326172a9, RZ ;  /* 0xcd9e8d57c5097824 */ /* 0x000fe200078e02ff */
[----:B------:R-:W-:Y:S01]  /*2010*/  LOP3.LUT R10, R11, UR16, R10, 0x96, !PT ;  /* 0x000000100b0a7c12 */ /* 0x000fe2000f8e960a */
[----:B------:R-:W-:Y:S01]  /*2020*/  IMAD.HI.U32 R8, R7, -0x326172a9, RZ ;  /* 0xcd9e8d5707087827 */ /* 0x000fe200078e00ff */
[----:B------:R-:W-:-:S03]  /*2030*/  UPLOP3.LUT UP1, UPT, UPT, UPT, UPT, 0x40, 0x4 ;  /* 0x000000000004789c */ /* 0x000fc60003f2e870 */
[----:B------:R-:W-:Y:S01]  /*2040*/  IMAD R12, R7, -0x326172a9, RZ ;  /* 0xcd9e8d57070c7824 */ /* 0x000fe200078e02ff */
[----:B------:R-:W-:Y:S01]  /*2050*/  LOP3.LUT R8, R9, UR26, R8, 0x96, !PT ;  /* 0x0000001a09087c12 */ /* 0x000fe2000f8e9608 */
[----:B------:R-:W-:Y:S02]  /*2060*/  IMAD R9, R6, -0x2daee0ad, RZ ;  /* 0xd2511f5306097824 */ /* 0x000fe400078e02ff */
[----:B------:R-:W-:-:S04]  /*2070*/  IMAD.HI.U32 R7, R10, -0x326172a9, RZ ;  /* 0xcd9e8d570a077827 */ /* 0x000fc800078e00ff */
        /* <DEDUP_REMOVED lines=28> */
[----:B------:R-:W-:Y:S01]  /*2240*/  IMAD R11, R8, -0x2daee0ad, RZ ;  /* 0xd2511f53080b7824 */ /* 0x000fe200078e02ff */
[----:B------:R-:W3:Y:S01]  /*2250*/  LDCU.64 UR14, c[0x0][0x380] ;  /* 0x00007000ff0e77ac */ /* 0x000ee20008000a00 */
[----:B------:R-:W-:-:S04]  /*2260*/  IMAD.HI.U32 R10, R7, -0x2daee0ad, RZ ;  /* 0xd2511f53070a7827 */ /* 0x000fc800078e00ff */
[C---:B------:R-:W-:Y:S01]  /*2270*/  IMAD.HI.U32 R8, R6.reuse, -0x326172a9, RZ ;  /* 0xcd9e8d5706087827 */ /* 0x040fe200078e00ff */
[----:B------:R-:W-:Y:S01]  /*2280*/  LOP3.LUT R10, R11, UR12, R10, 0x96, !PT ;  /* 0x0000000c0b0a7c12 */ /* 0x000fe2000f8e960a */
[----:B------:R-:W4:Y:S02]  /*2290*/  LDCU.64 UR12, c[0x0][0x3a0] ;  /* 0x00007400ff0c77ac */ /* 0x000f240008000a00 */
[----:B------:R-:W-:Y:S01]  /*22a0*/  IMAD R6, R6, -0x326172a9, RZ ;  /* 0xcd9e8d5706067824 */ /* 0x000fe200078e02ff */
[----:B------:R-:W-:Y:S01]  /*22b0*/  LOP3.LUT R8, R9, UR20, R8, 0x96, !PT ;  /* 0x0000001409087c12 */ /* 0x000fe2000f8e9608 */
[----:B------:R-:W-:Y:S01]  /*22c0*/  IMAD.HI.U32 R5, R10, -0x326172a9, RZ ;  /* 0xcd9e8d570a057827 */ /* 0x000fe200078e00ff */
[----:B------:R-:W-:-:S03]  /*22d0*/  LOP3.LUT R9, R13, 0x7f, RZ, 0xc0, !PT ;  /* 0x0000007f0d097812 */ /* 0x000fc600078ec0ff */
[----:B------:R-:W-:Y:S01]  /*22e0*/  IMAD.SHL.U32 R13, R13, 0x2, RZ ;  /* 0x000000020d0d7824 */ /* 0x000fe200078e00ff */
[----:B------:R-:W-:Y:S01]  /*22f0*/  VIADDMNMX R3, R9, -R3, RZ, !PT ;  /* 0x8000000309037246 */ /* 0x000fe200078001ff */
[----:B------:R-:W-:Y:S01]  /*2300*/  IMAD R2, R2, -0x20, R9 ;  /* 0xffffffe002027824 */ /* 0x000fe200078e0209 */
[----:B------:R-:W-:Y:S01]  /*2310*/  LOP3.LUT R5, R6, UR21, R5, 0x96, !PT ;  /* 0x0000001506057c12 */ /* 0x000fe2000f8e9605 */
[----:B------:R-:W-:Y:S01]  /*2320*/  IMAD R12, R7, -0x2daee0ad, RZ ;  /* 0xd2511f53070c7824 */ /* 0x000fe200078e02ff */
[----:B------:R-:W-:Y:S01]  /*2330*/  VIMNMX R3, PT, PT, R3, 0x20, PT ;  /* 0x0000002003037848 */ /* 0x000fe20003fe0100 */
[----:B------:R-:W-:Y:S01]  /*2340*/  IMAD.HI.U32 R7, R8, -0x2daee0ad, RZ ;  /* 0xd2511f5308077827 */ /* 0x000fe200078e00ff */
[----:B------:R-:W-:Y:S02]  /*2350*/  VIMNMX R6, PT, PT, RZ, R2, !PT ;  /* 0x00000002ff067248 */ /* 0x000fe40007fe0100 */
[----:B------:R-:W-:Y:S01]  /*2360*/  LOP3.LUT R2, R13, 0xffffff00, RZ, 0xc0, !PT ;  /* 0xffffff000d027812 */ /* 0x000fe200078ec0ff */
[----:B------:R-:W-:Y:S01]  /*2370*/  IMAD R11, R10, -0x326172a9, RZ ;  /* 0xcd9e8d570a0b7824 */ /* 0x000fe200078e02ff */
[----:B------:R-:W-:Y:S01]  /*2380*/  LOP3.LUT R7, R12, UR22, R7, 0x96, !PT ;  /* 0x000000160c077c12 */ /* 0x000fe2000f8e9607 */
[----:B------:R-:W-:Y:S01]  /*2390*/  IMAD R9, R8, -0x2daee0ad, RZ ;  /* 0xd2511f5308097824 */ /* 0x000fe200078e02ff */
[----:B------:R-:W-:Y:S01]  /*23a0*/  VIMNMX R193, PT, PT, R6, 0x20, PT ;  /* 0x0000002006c17848 */ /* 0x000fe20003fe0100 */
[----:B------:R-:W-:-:S02]  /*23b0*/  IMAD R3, R3, 0x8, R2 ;  /* 0x0000000803037824 */ /* 0x000fc400078e0202 */
[----:B------:R-:W-:-:S03]  /*23c0*/  IMAD.HI.U32 R6, R7, -0x326172a9, RZ ;  /* 0xcd9e8d5707067827 */ /* 0x000fc600078e00ff */
[----:B------:R-:W-:Y:S01]  /*23d0*/  I2FP.F32.U32 R194, R3 ;  /* 0x0000000300c27245 */ /* 0x000fe20000201000 */
[----:B------:R-:W-:Y:S01]  /*23e0*/  IMAD.HI.U32 R192, R5, -0x2daee0ad, RZ ;  /* 0xd2511f5305c07827 */ /* 0x000fe200078e00ff */
[----:B------:R-:W-:-:S03]  /*23f0*/  LOP3.LUT R3, R4, 0x3, RZ, 0xc0, !PT ;  /* 0x0000000304037812 */ /* 0x000fc600078ec0ff */
[----:B------:R-:W-:Y:S02]  /*2400*/  HFMA2 R4, -RZ, RZ, 0, 0 ;  /* 0x00000000ff047431 */ /* 0x000fe400000001ff */
[----:B------:R-:W-:Y:S01]  /*2410*/  IMAD R193, R193, 0x8, R2 ;  /* 0x00000008c1c17824 */ /* 0x000fe200078e0202 */
[----:B------:R-:W0:Y:S01]  /*2420*/  MUFU.RCP R194, R194 ;  /* 0x000000c200c27308 */ /* 0x000e220000001000 */
[----:B------:R-:W-:Y:S01]  /*2430*/  LOP3.LUT R2, R11, UR10, R6, 0x96, !PT ;  /* 0x0000000a0b027c12 */ /* 0x000fe2000f8e9606 */
[----:B------:R-:W-:Y:S01]  /*2440*/  IMAD R234, R5, -0x2daee0ad, RZ ;  /* 0xd2511f5305ea7824 */ /* 0x000fe200078e02ff */
[----:B------:R-:W-:Y:S01]  /*2450*/  LOP3.LUT R192, R9, UR11, R192, 0x96, !PT ;  /* 0x0000000b09c07c12 */ /* 0x000fe2000f8e96c0 */
[----:B------:R-:W-:Y:S01]  /*2460*/  IMAD R6, R7, -0x326172a9, RZ ;  /* 0xcd9e8d5707067824 */ /* 0x000fe200078e02ff */
[----:B-1234-:R-:W0:Y:S06]  /*2470*/  LDCU.64 UR10, c[0x0][0x398] ;  /* 0x00007300ff0a77ac */ /* 0x01ee2c0008000a00 */
.L_x_5185:
        /* <DEDUP_REMOVED lines=41> */
.L_x_4552:
        /* <DEDUP_REMOVED lines=13> */
.L_x_4554:
[----:B------:R-:W-:Y:S05]  /*27e0*/  BSYNC.RECONVERGENT B2 ;  /* 0x0000000000027941 */ /* 0x000fea0003800200 */
.L_x_4553:
        /* <DEDUP_REMOVED lines=8> */
[----:B------:R-:W-:Y:S01]  /*2870*/  LOP3.LUT R239, R2, UR4, R237, 0x96, !PT ;  /* 0x0000000402ef7c12 */ /* 0x000fe2000f8e96ed */
[----:B------:R-:W-:Y:S02]  /*2880*/  UIADD3 UR4, UPT, UPT, UR8, 0x3c6ef372, URZ ;  /* 0x3c6ef37208047890 */ /* 0x000fe4000fffe0ff */
[----:B------:R-:W-:Y:S01]  /*2890*/  IMAD.MOV.U32 R199, RZ, RZ, RZ ;  /* 0x000000ffffc77224 */ /* 0x000fe200078e00ff */
[----:B------:R-:W-:Y:S01]  /*28a0*/  LOP3.LUT R2, R238, UR16, R241, 0x96, !PT ;  /* 0x00000010ee027c12 */ /* 0x000fe2000f8e96f1 */
[----:B------:R-:W-:-:S04]  /*28b0*/  IMAD.WIDE.U32 R238, R239, -0x2daee0ad, RZ ;  /* 0xd2511f53efee7825 */ /* 0x000fc800078e00ff */
[----:B------:R-:W-:Y:S01]  /*28c0*/  IMAD.WIDE.U32 R2, R2, -0x326172a9, RZ ;  /* 0xcd9e8d5702027825 */ /* 0x000fe200078e00ff */
[----:B------:R-:W-:Y:S01]  /*28d0*/  LOP3.LUT R237, R240, UR5, R239, 0x96, !PT ;  /* 0x00000005f0ed7c12 */ /* 0x000fe2000f8e96ef */
[----:B------:R-:W-:-:S03]  /*28e0*/  UIADD3 UR5, UPT, UPT, UR9, 0x32370b8f, URZ ;  /* 0x32370b8f09057890 */ /* 0x000fc6000fffe0ff */
[----:B------:R-:W-:Y:S01]  /*28f0*/  LOP3.LUT R240, R236, UR4, R3, 0x96, !PT ;  /* 0x00000004ecf07c12 */ /* 0x000fe2000f8e9603 */
[----:B------:R-:W-:Y:S01]  /*2900*/  UIADD3 UR4, UPT, UPT, UR8, -0x255992d5, URZ ;  /* 0xdaa66d2b08047890 */ /* 0x000fe2000fffe0ff */
[----:B------:R-:W-:-:S04]  /*2910*/  IMAD.WIDE.U32 R236, R237, -0x326172a9, RZ ;  /* 0xcd9e8d57edec7825 */ /* 0x000fc800078e00ff */
[----:B------:R-:W-:Y:S01]  /*2920*/  IMAD.WIDE.U32 R240, R240, -0x2daee0ad, RZ ;  /* 0xd2511f53f0f07825 */ /* 0x000fe200078e00ff */
[----:B------:R-:W-:Y:S01]  /*2930*/  LOP3.LUT R239, R2, UR4, R237, 0x96, !PT ;  /* 0x0000000402ef7c12 */ /* 0x000fe2000f8e96ed */
[----:B------:R-:W-:-:S03]  /*2940*/  UIADD3 UR4, UPT, UPT, UR8, 0x78dde6e4, URZ ;  /* 0x78dde6e408047890 */ /* 0x000fc6000fffe0ff */
[----:B------:R-:W-:Y:S01]  /*2950*/  LOP3.LUT R2, R238, UR5, R241, 0x96, !PT ;  /* 0x00000005ee027c12 */ /* 0x000fe2000f8e96f1 */
[----:B------:R-:W-:Y:S01]  /*2960*/  IMAD.WIDE.U32 R238, R239, -0x2daee0ad, RZ ;  /* 0xd2511f53efee7825 */ /* 0x000fe200078e00ff */
[----:B------:R-:W-:-:S03]  /*2970*/  UIADD3 UR5, UPT, UPT, UR9, 0x646e171e, URZ ;  /* 0x646e171e09057890 */ /* 0x000fc6000fffe0ff */
[----:B------:R-:W-:Y:S01]  /*2980*/  IMAD.WIDE.U32 R2, R2, -0x326172a9, RZ ;  /* 0xcd9e8d5702027825 */ /* 0x000fe200078e00ff */
[----:B------:R-:W-:-:S04]  /*2990*/  LOP3.LUT R237, R240, UR18, R239, 0x96, !PT ;  /* 0x00000012f0ed7c12 */ /* 0x000fc8000f8e96ef */
[----:B------:R-:W-:Y:S01]  /*29a0*/  LOP3.LUT R240, R236, UR4, R3, 0x96, !PT ;  /* 0x00000004ecf07c12 */ /* 0x000fe2000f8e9603 */
[----:B------:R-:W-:Y:S01]  /*29b0*/  UIADD3 UR4, UPT, UPT, UR8, 0x1715609d, URZ ;  /* 0x1715609d08047890 */ /* 0x000fe2000fffe0ff */
[----:B------:R-:W-:-:S04]  /*29c0*/  IMAD.WIDE.U32 R236, R237, -0x326172a9, RZ ;  /* 0xcd9e8d57edec7825 */ /* 0x000fc800078e00ff */
[----:B------:R-:W-:Y:S01]  /*29d0*/  IMAD.WIDE.U32 R240, R240, -0x2daee0ad, RZ ;  /* 0xd2511f53f0f07825 */ /* 0x000fe200078e00ff */
[----:B------:R-:W-:Y:S01]  /*29e0*/  LOP3.LUT R239, R2, UR4, R237, 0x96, !PT ;  /* 0x0000000402ef7c12 */ /* 0x000fe2000f8e96ed */
[----:B------:R-:W-:-:S03]  /*29f0*/  UIADD3 UR4, UPT, UPT, UR8, -0x4ab325aa, URZ ;  /* 0xb54cda5608047890 */ /* 0x000fc6000fffe0ff */
[----:B------:R-:W-:Y:S01]  /*2a00*/  LOP3.LUT R2, R238, UR19, R241, 0x96, !PT ;  /* 0x00000013ee027c12 */ /* 0x000fe2000f8e96f1 */
[----:B------:R-:W-:-:S04]  /*2a10*/  IMAD.WIDE.U32 R238, R239, -0x2daee0ad, RZ ;  /* 0xd2511f53efee7825 */ /* 0x000fc800078e00ff */
        /* <DEDUP_REMOVED lines=14> */
[----:B------:R-:W-:-:S04]  /*2b00*/  IMAD.WIDE.U32 R240, R240, -0x326172a9, RZ ;  /* 0xcd9e8d57f0f07825 */ /* 0x000fc800078e00ff */
[----:B------:R-:W-:Y:S01]  /*2b10*/  IMAD.WIDE.U32 R236, R236, -0x2daee0ad, RZ ;  /* 0xd2511f53ecec7825 */ /* 0x000fe200078e00ff */
[----:B------:R-:W-:-:S03]  /*2b20*/  LOP3.LUT R2, R2, UR4, R241, 0x96, !PT ;  /* 0x0000000402027c12 */ /* 0x000fc6000f8e96f1 */
[----:B------:R-:W-:Y:S01]  /*2b30*/  IMAD.MOV.U32 R6, RZ, RZ, R240 ;  /* 0x000000ffff067224 */ /* 0x000fe200078e00f0 */
[----:B------:R-:W-:-:S07]  /*2b40*/  LOP3.LUT R192, R238, UR5, R237, 0x96, !PT ;  /* 0x00000005eec07c12 */ /* 0x000fce000f8e96ed */
.L_x_4551:
[----:B------:R-:W-:Y:S05]  /*2b50*/  BSYNC.RECONVERGENT B1 ;  /* 0x0000000000017941 */ /* 0x000fea0003800200 */
.L_x_4550:
[----:B------:R-:W0:Y:S01]  /*2b60*/  LDC R241, c[0x0][0x408] ;  /* 0x00010200fff17b82 */ /* 0x000e220000000800 */
[----:B------:R-:W-:Y:S01]  /*2b70*/  I2FP.F32.U32 R200, R5 ;  /* 0x0000000500c87245 */ /* 0x000fe20000201000 */
[----:B------:R-:W-:Y:S01]  /*2b80*/  IMAD.MOV.U32 R229, RZ, RZ, 0x2f800000 ;  /* 0x2f800000ffe57424 */ /* 0x000fe200078e00ff */
[----:B------:R-:W-:Y:S01]  /*2b90*/  ISETP.NE.AND P3, PT, R199, 0x1, PT ;  /* 0x00000001c700780c */ /* 0x000fe20003f65270 */
[----:B-----5:R-:W-:Y:S01]  /*2ba0*/  IMAD.U32 R210, R188, 0x10000, RZ ;  /* 0x00010000bcd27824 */ /* 0x020fe200078e00ff */
[----:B------:R-:W-:Y:S01]  /*2bb0*/  LOP3.LUT R198, R198, 0xffffffef, RZ, 0xc0, !PT ;  /* 0xffffffefc6c67812 */ /* 0x000fe200078ec0ff */
[----:B------:R-:W-:Y:S01]  /*2bc0*/  FFMA.FTZ R3, R200, R229, 1.1641532182693481445e-10 ;  /* 0x2f000000c8037423 */ /* 0x000fe200000100e5 */
[----:B------:R-:W-:Y:S01]  /*2bd0*/  @P1 SHF.L.U32 R200, R20, 0x10, RZ ;  /* 0x0000001014c81819 */ /* 0x000fe200000006ff */
[----:B------:R-:W1:Y:S01]  /*2be0*/  LDC R240, c[0x0][0x404] ;  /* 0x00010100fff07b82 */ /* 0x000e620000000800 */
[----:B------:R-:W-:Y:S01]  /*2bf0*/  BSSY.RECONVERGENT B1, `(.L_x_4555) ;  /* 0x0000059000017945 */ /* 0x000fe20003800200 */
[----:B------:R-:W-:Y:S01]  /*2c00*/  PRMT R188, R188, 0x7632, R188 ;  /* 0x00007632bcbc7816 */ /* 0x000fe200000000bc */
[----:B------:R-:W-:-:S02]  /*2c10*/  IMAD.MOV.U32 R209, RZ, RZ, 0x2 ;  /* 0x00000002ffd17424 */ /* 0x000fc400078e00ff */
[----:B0-----:R-:W-:Y:S01]  /*2c20*/  FMUL.FTZ R210, R210, R241 ;  /* 0x000000f1d2d27220 */ /* 0x001fe20000410000 */
[----:B-1----:R-:W-:Y:S01]  /*2c30*/  FSETP.GTU.FTZ.AND P2, PT, R3, R240, PT ;  /* 0x000000f00300720b */ /* 0x002fe20003f5c000 */
        /* <DEDUP_REMOVED lines=15> */
.L_x_4557:
        /* <DEDUP_REMOVED lines=13> */
.L_x_4559:
[----:B------:R-:W-:Y:S05]  /*2e00*/  BSYNC.RECONVERGENT B2 ;  /* 0x0000000000027941 */ /* 0x000fea0003800200 */
.L_x_4558:
[----:B------:R-:W-:Y:S01]  /*2e10*/  IMAD.WIDE.U32 R2, R197, -0x326172a9, RZ ;  /* 0xcd9e8d57c5027825 */ /* 0x000fe200078e00ff */
[----:B------:R-:W-:Y:S01]  /*2e20*/  LOP3.LUT R238, R4, UR9, R243, 0x96, !PT ;  /* 0x0000000904ee7c12 */ /* 0x000fe2000f8e96f3 */
[----:B------:R-:W-:Y:S02]  /*2e30*/  UIADD3 UR4, UPT, UPT, UR8, -0x61c88647, URZ ;  /* 0x9e3779b908047890 */ /* 0x000fe4000fffe0ff */
        /* <DEDUP_REMOVED lines=52> */
.L_x_4556:
[----:B------:R-:W-:Y:S05]  /*3180*/  BSYNC.RECONVERGENT B1 ;  /* 0x0000000000017941 */ /* 0x000fea0003800200 */
.L_x_4555:
[----:B------:R-:W-:Y:S01]  /*3190*/  I2FP.F32.U32 R200, R3 ;  /* 0x0000000300c87245 */ /* 0x000fe20000201000 */
[----:B------:R-:W-:Y:S01]  /*31a0*/  IMAD.U32 R188, R188, 0x10000, RZ ;  /* 0x00010000bcbc7824 */ /* 0x000fe200078e00ff */
[----:B------:R-:W-:Y:S01]  /*31b0*/  @P1 PRMT R199, R20, 0x7632, R199 ;  /* 0x0000763214c71816 */ /* 0x000fe200000000c7 */
[----:B------:R-:W-:Y:S01]  /*31c0*/  BSSY.RECONVERGENT B1, `(.L_x_4560) ;  /* 0x000005c000017945 */ /* 0x000fe20003800200 */
[----:B------:R-:W-:Y:S01]  /*31d0*/  ISETP.NE.AND P3, PT, R209, 0x1, PT ;  /* 0x00000001d100780c */ /* 0x000fe20003f65270 */
[----:B------:R-:W-:Y:S01]  /*31e0*/  FFMA.FTZ R3, R200, R229, 1.1641532182693481445e-10 ;  /* 0x2f000000c8037423 */ /* 0x000fe200000100e5 */
[----:B------:R-:W-:Y:S01]  /*31f0*/  FMUL.FTZ R188, R188, R241 ;  /* 0x000000f1bcbc7220 */ /* 0x000fe20000410000 */
[----:B------:R-:W-:Y:S01]  /*3200*/  @P1 IMAD.U32 R200, R199, 0x10000, RZ ;  /* 0x00010000c7c81824 */ /* 0x000fe200078e00ff */
[----:B------:R-:W-:Y:S01]  /*3210*/  LOP3.LUT R198, R198, 0xfffffff7, RZ, 0xc0, !PT ;  /* 0xfffffff7c6c67812 */ /* 0x000fe200078ec0ff */
[----:B------:R-:W-:Y:S01]  /*3220*/  HFMA2 R210, -RZ, RZ, 0, 1.1920928955078125e-07 ;  /* 0x00000002ffd27431 */ /* 0x000fe200000001ff */
[----:B------:R-:W-:Y:S01]  /*3230*/  FSETP.GTU.FTZ.AND P2, PT, R3, R240, PT ;  /* 0x000000f00300720b */ /* 0x000fe20003f5c000 */
        /* <DEDUP_REMOVED lines=15> */
.L_x_4562:
        /* <DEDUP_REMOVED lines=13> */
.L_x_4564:
[----:B------:R-:W-:Y:S05]  /*3400*/  BSYNC.RECONVERGENT B2 ;  /* 0x0000000000027941 */ /* 0x000fea0003800200 */
.L_x_4563:
        /* <DEDUP_REMOVED lines=8> */
[----:B------:R-:W-:Y:S01]  /*3490*/  LOP3.LUT R243, R2, UR4, R239, 0x96, !PT ;  /* 0x0000000402f37c12 */ /* 0x000fe2000f8e96ef */
[----:B------:R-:W-:-:S03]  /*34a0*/  UIADD3 UR4, UPT, UPT, UR8, 0x3c6ef372, URZ ;  /* 0x3c6ef37208047890 */ /* 0x000fc6000fffe0ff */
        /* <DEDUP_REMOVED lines=45> */
.L_x_4561:
[----:B------:R-:W-:Y:S05]  /*3780*/  BSYNC.RECONVERGENT B1 ;  /* 0x0000000000017941 */ /* 0x000fea0003800200 */
.L_x_4560:
[----:B------:R-:W-:Y:S01]  /*3790*/  I2FP.F32.U32 R188, R3 ;  /* 0x0000000300bc7245 */ /* 0x000fe20000201000 */
[C---:B------:R-:W-:Y:S01]  /*37a0*/  IMAD.U32 R200, R189.reuse, 0x10000, RZ ;  /* 0x00010000bdc87824 */ /* 0x040fe200078e00ff */
[----:B------:R-:W-:Y:S01]  /*37b0*/  ISETP.NE.AND P2, PT, R210, 0x1, PT ;  /* 0x00000001d200780c */ /* 0x000fe20003f45270 */
[----:B------:R-:W-:Y:S01]  /*37c0*/  BSSY.RECONVERGENT B1, `(.L_x_4565) ;  /* 0x000005c000017945 */ /* 0x000fe20003800200 */
[----:B------:R-:W-:Y:S01]  /*37d0*/  LOP3.LUT R198, R198, 0xfffffffb, RZ, 0xc0, !PT ;  /* 0xfffffffbc6c67812 */ /* 0x000fe200078ec0ff */
[----:B------:R-:W-:Y:S01]  /*37e0*/  FFMA.FTZ R3, R188, R229, 1.1641532182693481445e-10 ;  /* 0x2f000000bc037423 */ /* 0x000fe200000100e5 */
[----:B------:R-:W-:Y:S01]  /*37f0*/  FMUL.FTZ R200, R200, R241 ;  /* 0x000000f1c8c87220 */ /* 0x000fe20000410000 */
[----:B------:R-:W-:Y:S01]  /*3800*/  PRMT R209, R189, 0x7632, R209 ;  /* 0x00007632bdd17816 */ /* 0x000fe200000000d1 */
[----:B------:R-:W-:Y:S02]  /*3810*/  IMAD.MOV.U32 R189, RZ, RZ, 0x2 ;  /* 0x00000002ffbd7424 */ /* 0x000fe400078e00ff */
        /* <DEDUP_REMOVED lines=17> */
.L_x_4567:
        /* <DEDUP_REMOVED lines=13> */
.L_x_4569:
[----:B------:R-:W-:Y:S05]  /*3a00*/  BSYNC.RECONVERGENT B2 ;  /* 0x0000000000027941 */ /* 0x000fea0003800200 */
.L_x_4568:
[----:B------:R-:W-:Y:S01]  /*3a10*/  LOP3.LUT R188, R4, UR9, R239, 0x96, !PT ;  /* 0x0000000904bc7c12 */ /* 0x000fe2000f8e96ef */
[----:B------:R-:W-:Y:S01]  /*3a20*/  IMAD.WIDE.U32 R2, R197, -0x326172a9, RZ ;  /* 0xcd9e8d57c5027825 */ /* 0x000fe200078e00ff */
[----:B------:R-:W-:-:S03]  /*3a30*/  UIADD3 UR4, UPT, UPT, UR8, -0x61c88647, URZ ;  /* 0x9e3779b908047890 */ /* 0x000fc6000fffe0ff */
[----:B------:R-:W-:Y:S01]  /*3a40*/  IMAD.WIDE.U32 R188, R188, -0x326172a9, RZ ;  /* 0xcd9e8d57bcbc7825 */ /* 0x000fe200078e00ff */
[----:B------:R-:W-:-:S04]  /*3a50*/  LOP3.LUT R3, R195, UR8, R3, 0x96, !PT ;  /* 0x00000008c3037c12 */ /* 0x000fc8000f8e9603 */
[----:B------:R-:W-:Y:S01]  /*3a60*/  LOP3.LUT R239, R2, UR4, R189, 0x96, !PT ;  /* 0x0000000402ef7c12 */ /* 0x000fe2000f8e96bd */
[----:B------:R-:W-:Y:S01]  /*3a70*/  IMAD.WIDE.U32 R2, R3, -0x2daee0ad, RZ ;  /* 0xd2511f5303027825 */ /* 0x000fe200078e00ff */
[----:B------:R-:W-:-:S04]  /*3a80*/  UIADD3 UR4, UPT, UPT, UR9, 0x76cf5d0a, URZ ;  /* 0x76cf5d0a09047890 */ /* 0x000fc8000fffe0ff */
[----:B------:R-:W-:Y:S01]  /*3a90*/  LOP3.LUT R3, R238, UR16, R3, 0x96, !PT ;  /* 0x00000010ee037c12 */ /* 0x000fe2000f8e9603 */
[----:B------:R-:W-:-:S05]  /*3aa0*/  IMAD.WIDE.U32 R238, R239, -0x2daee0ad, RZ ;  /* 0xd2511f53efee7825 */ /* 0x000fca00078e00ff */
[----:B------:R-:W-:Y:S01]  /*3ab0*/  LOP3.LUT R189, R2, UR4, R239, 0x96, !PT ;  /* 0x0000000402bd7c12 */ /* 0x000fe2000f8e96ef */
[----:B------:R-:W-:Y:S01]  /*3ac0*/  UIADD3 UR4, UPT, UPT, UR8, 0x3c6ef372, URZ ;  /* 0x3c6ef37208047890 */ /* 0x000fe2000fffe0ff */
[----:B------:R-:W-:-:S05]  /*3ad0*/  IMAD.WIDE.U32 R2, R3, -0x326172a9, RZ ;  /* 0xcd9e8d5703027825 */ /* 0x000fca00078e00ff */
[----:B------:R-:W-:Y:S01]  /*3ae0*/  LOP3.LUT R3, R188, UR4, R3, 0x96, !PT ;  /* 0x00000004bc037c12 */ /* 0x000fe2000f8e9603 */
[----:B------:R-:W-:Y:S01]  /*3af0*/  UIADD3 UR4, UPT, UPT, UR8, -0x255992d5, URZ ;  /* 0xdaa66d2b08047890 */ /* 0x000fe2000fffe0ff */
[----:B------:R-:W-:-:S05]  /*3b00*/  IMAD.WIDE.U32 R188, R189, -0x326172a9, RZ ;  /* 0xcd9e8d57bdbc7825 */ /* 0x000fca00078e00ff */
[----:B------:R-:W-:Y:S01]  /*3b10*/  LOP3.LUT R239, R2, UR4, R189, 0x96, !PT ;  /* 0x0000000402ef7c12 */ /* 0x000fe2000f8e96bd */
[----:B------:R-:W-:Y:S01]  /*3b20*/  UIADD3 UR4, UPT, UPT, UR9, 0x32370b8f, URZ ;  /* 0x32370b8f09047890 */ /* 0x000fe2000fffe0ff */
[----:B------:R-:W-:-:S05]  /*3b30*/  IMAD.WIDE.U32 R2, R3, -0x2daee0ad, RZ ;  /* 0xd2511f5303027825 */ /* 0x000fca00078e00ff */
        /* <DEDUP_REMOVED lines=14> */
[----:B------:R-:W-:Y:S01]  /*3c20*/  UIADD3 UR4, UPT, UPT, UR8, -0x4ab325aa, URZ ;  /* 0xb54cda5608047890 */ /* 0x000fe2000fffe0ff */
[----:B------:R-:W-:-:S05]  /*3c30*/  IMAD.WIDE.U32 R2, R3, -0x326172a9, RZ ;  /* 0xcd9e8d5703027825 */ /* 0x000fca00078e00ff */
[----:B------:R-:W-:Y:S01]  /*3c40*/  LOP3.LUT R3, R188, UR4, R3, 0x96, !PT ;  /* 0x00000004bc037c12 */ /* 0x000fe2000f8e9603 */
[----:B------:R-:W-:Y:S01]  /*3c50*/  IMAD.WIDE.U32 R188, R189, -0x326172a9, RZ ;  /* 0xcd9e8d57bdbc7825 */ /* 0x000fe200078e00ff */
[----:B------:R-:W-:-:S04]  /*3c60*/  UIADD3 UR4, UPT, UPT, UR9, 0x1fd5c5a3, URZ ;  /* 0x1fd5c5a309047890 */ /* 0x000fc8000fffe0ff */
[----:B------:R-:W-:Y:S01]  /*3c70*/  LOP3.LUT R239, R2, UR20, R189, 0x96, !PT ;  /* 0x0000001402ef7c12 */ /* 0x000fe2000f8e96bd */
[----:B------:R-:W-:-:S05]  /*3c80*/  IMAD.WIDE.U32 R2, R3, -0x2daee0ad, RZ ;  /* 0xd2511f5303027825 */ /* 0x000fca00078e00ff */
[----:B------:R-:W-:Y:S01]  /*3c90*/  LOP3.LUT R3, R238, UR4, R3, 0x96, !PT ;  /* 0x00000004ee037c12 */ /* 0x000fe2000f8e9603 */
[----:B------:R-:W-:Y:S01]  /*3ca0*/  IMAD.WIDE.U32 R238, R239, -0x2daee0ad, RZ ;  /* 0xd2511f53efee7825 */ /* 0x000fe200078e00ff */
[----:B------:R-:W-:-:S04]  /*3cb0*/  UIADD3 UR4, UPT, UPT, UR8, -0x700cb87f, URZ ;  /* 0x8ff3478108047890 */ /* 0x000fc8000fffe0ff */
[----:B------:R-:W-:Y:S01]  /*3cc0*/  LOP3.LUT R242, R2, UR22, R239, 0x96, !PT ;  /* 0x0000001602f27c12 */ /* 0x000fe2000f8e96ef */
[----:B------:R-:W-:-:S04]  /*3cd0*/  IMAD.WIDE.U32 R2, R3, -0x326172a9, RZ ;  /* 0xcd9e8d5703027825 */ /* 0x000fc800078e00ff */
[----:B------:R-:W-:Y:S01]  /*3ce0*/  IMAD.WIDE.U32 R242, R242, -0x326172a9, RZ ;  /* 0xcd9e8d57f2f27825 */ /* 0x000fe200078e00ff */
[----:B------:R-:W-:-:S03]  /*3cf0*/  LOP3.LUT R188, R188, UR21, R3, 0x96, !PT ;  /* 0x00000015bcbc7c12 */ /* 0x000fc6000f8e9603 */
[----:B------:R-:W-:Y:S01]  /*3d00*/  IMAD.MOV.U32 R3, RZ, RZ, R236 ;  /* 0x000000ffff037224 */ /* 0x000fe200078e00ec */
[----:B------:R-:W-:Y:S01]  /*3d10*/  LOP3.LUT R2, R2, UR4, R243, 0x96, !PT ;  /* 0x0000000402027c12 */ /* 0x000fe2000f8e96f3 */
[----:B------:R-:W-:Y:S01]  /*3d20*/  UIADD3 UR4, UPT, UPT, UR9, -0x695add53, URZ ;  /* 0x96a522ad09047890 */ /* 0x000fe2000fffe0ff */
[----:B------:R-:W-:Y:S01]  /*3d30*/  IMAD.WIDE.U32 R188, R188, -0x2daee0ad, RZ ;  /* 0xd2511f53bcbc7825 */ /* 0x000fe200078e00ff */
[----:B------:R-:W-:-:S03]  /*3d40*/  MOV R6, R242 ;  /* 0x000000f200067202 */ /* 0x000fc60000000f00 */
[----:B------:R-:W-:Y:S01]  /*3d50*/  IMAD.MOV.U32 R236, RZ, RZ, R188 ;  /* 0x000000ffffec7224 */ /* 0x000fe200078e00bc */
[----:B------:R-:W-:Y:S01]  /*3d60*/  LOP3.LUT R192, R238, UR4, R189, 0x96, !PT ;  /* 0x00000004eec07c12 */ /* 0x000fe2000f8e96bd */
[----:B------:R-:W-:-:S07]  /*3d70*/  IMAD.MOV.U32 R189, RZ, RZ, RZ ;  /* 0x000000ffffbd7224 */ /* 0x000fce00078e00ff */
.L_x_4566:
[----:B------:R-:W-:Y:S05]  /*3d80*/  BSYNC.RECONVERGENT B1 ;  /* 0x0000000000017941 */ /* 0x000fea0003800200 */
.L_x_4565:
[----:B------:R-:W-:Y:S01]  /*3d90*/  I2FP.F32.U32 R188, R3 ;  /* 0x0000000300bc7245 */ /* 0x000fe20000201000 */
[----:B------:R-:W-:Y:S01]  /*3da0*/  BSSY.RECONVERGENT B1, `(.L_x_4570) ;  /* 0x000005e000017945 */ /* 0x000fe20003800200 */
[----:B------:R-:W-:Y:S01]  /*3db0*/  LOP3.LUT R198, R198, 0xfffffffd, RZ, 0xc0, !PT ;  /* 0xfffffffdc6c67812 */ /* 0x000fe200078ec0ff */
[----:B------:R-:W-:Y:S02]  /*3dc0*/  IMAD.MOV.U32 R219, RZ, RZ, 0x2 ;  /* 0x00000002ffdb7424 */ /* 0x000fe400078e00ff */
[----:B------:R-:W-:Y:S01]  /*3dd0*/  FFMA.FTZ R3, R188, R229, 1.1641532182693481445e-10 ;  /* 0x2f000000bc037423 */ /* 0x000fe200000100e5 */
[----:B------:R-:W-:-:S04]  /*3de0*/  SHF.L.U32 R188, R209, 0x10, RZ ;  /* 0x00000010d1bc7819 */ /* 0x000fc800000006ff */
[----:B------:R-:W-:Y:S01]  /*3df0*/  FSETP.GTU.FTZ.AND P2, PT, R3, R240, PT ;  /* 0x000000f00300720b */ /* 0x000fe20003f5c000 */
[----:B------:R-:W-:Y:S01]  /*3e00*/  FMUL.FTZ R188, R188, R241 ;  /* 0x000000f1bcbc7220 */ /* 0x000fe20000410000 */
[----:B------:R-:W-:Y:S02]  /*3e10*/  @P1 PRMT R3, R21, 0x7632, R3 ;  /* 0x0000763215031816 */ /* 0x000fe40000000003 */
[----:B------:R-:W-:Y:S02]  /*3e20*/  PLOP3.LUT P3, PT, P2, PT, PT, 0x8, 0x80 ;  /* 0x000000000080781c */ /* 0x000fe4000176e170 */
[----:B------:R-:W-:Y:S01]  /*3e30*/  FSEL R209, R188, RZ, !P2 ;  /* 0x000000ffbcd17208 */ /* 0x000fe20005000000 */
[----:B------:R-:W-:Y:S01]  /*3e40*/  @P1 IMAD.U32 R210, R3, 0x10000, RZ ;  /* 0x0001000003d21824 */ /* 0x000fe200078e00ff */
[----:B------:R-:W-:Y:S01]  /*3e50*/  ISETP.NE.AND P2, PT, R189, 0x1, PT ;  /* 0x00000001bd00780c */ /* 0x000fe20003f45270 */
[----:B------:R-:W-:Y:S02]  /*3e60*/  IMAD.MOV.U32 R3, RZ, RZ, R6 ;  /* 0x000000ffff037224 */ /* 0x000fe400078e0006 */
[----:B------:R-:W-:-:S05]  /*3e70*/  @P1 FADD.FTZ R209, R210, R209 ;  /* 0x000000d1d2d11221 */ /* 0x000fca0000010000 */
[----:B------:R-:W-:Y:S02]  /*3e80*/  F2FP.BF16.F32.PACK_AB R238, RZ, R209 ;  /* 0x000000d1ffee723e */ /* 0x000fe400000010ff */
[----:B------:R-:W-:-:S03]  /*3e90*/  @P3 LOP3.LUT R198, R198, 0x2, RZ, 0xfc, !PT ;  /* 0x00000002c6c63812 */ /* 0x000fc600078efcff */
        /* <DEDUP_REMOVED lines=9> */
.L_x_4572:
        /* <DEDUP_REMOVED lines=13> */
.L_x_4574:
[----:B------:R-:W-:Y:S05]  /*4000*/  BSYNC.RECONVERGENT B2 ;  /* 0x0000000000027941 */ /* 0x000fea0003800200 */
.L_x_4573:
[----:B------:R-:W-:Y:S01]  /*4010*/  LOP3.LUT R188, R4, UR9, R243, 0x96, !PT ;  /* 0x0000000904bc7c12 */ /* 0x000fe2000f8e96f3 */
[----:B------:R-:W-:Y:S01]  /*4020*/  IMAD.WIDE.U32 R2, R197, -0x326172a9, RZ ;  /* 0xcd9e8d57c5027825 */ /* 0x000fe200078e00ff */
[----:B------:R-:W-:-:S03]  /*4030*/  UIADD3 UR4, UPT, UPT, UR8, -0x61c88647, URZ ;  /* 0x9e3779b908047890 */ /* 0x000fc6000fffe0ff */
[----:B------:R-:W-:Y:S01]  /*4040*/  IMAD.WIDE.U32 R188, R188, -0x326172a9, RZ ;  /* 0xcd9e8d57bcbc7825 */ /* 0x000fe200078e00ff */
[----:B------:R-:W-:-:S03]  /*4050*/  LOP3.LUT R3, R195, UR8, R3, 0x96, !PT ;  /* 0x00000008c3037c12 */ /* 0x000fc6000f8e9603 */
[----:B------:R-:W-:Y:S01]  /*4060*/  IMAD.MOV.U32 R219, RZ, RZ, RZ ;  /* 0x000000ffffdb7224 */ /* 0x000fe200078e00ff */
        /* <DEDUP_REMOVED lines=41> */
[----:B------:R-:W-:Y:S02]  /*4300*/  LOP3.LUT R188, R188, UR21, R3, 0x96, !PT ;  /* 0x00000015bcbc7c12 */ /* 0x000fe4000f8e9603 */
[----:B------:R-:W-:Y:S01]  /*4310*/  MOV R3, R236 ;  /* 0x000000ec00037202 */ /* 0x000fe20000000f00 */
[----:B------:R-:W-:Y:S01]  /*4320*/  IMAD.MOV.U32 R6, RZ, RZ, R244 ;  /* 0x000000ffff067224 */ /* 0x000fe200078e00f4 */
[----:B------:R-:W-:Y:S01]  /*4330*/  LOP3.LUT R2, R2, UR4, R245, 0x96, !PT ;  /* 0x0000000402027c12 */ /* 0x000fe2000f8e96f5 */
[----:B------:R-:W-:Y:S01]  /*4340*/  UIADD3 UR4, UPT, UPT, UR9, -0x695add53, URZ ;  /* 0x96a522ad09047890 */ /* 0x000fe2000fffe0ff */
[----:B------:R-:W-:-:S04]  /*4350*/  IMAD.WIDE.U32 R188, R188, -0x2daee0ad, RZ ;  /* 0xd2511f53bcbc7825 */ /* 0x000fc800078e00ff */
[----:B------:R-:W-:Y:S01]  /*4360*/  IMAD.MOV.U32 R236, RZ, RZ, R188 ;  /* 0x000000ffffec7224 */ /* 0x000fe200078e00bc */
[----:B------:R-:W-:-:S07]  /*4370*/  LOP3.LUT R192, R242, UR4, R189, 0x96, !PT ;  /* 0x00000004f2c07c12 */ /* 0x000fce000f8e96bd */
.L_x_4571:
[----:B------:R-:W-:Y:S05]  /*4380*/  BSYNC.RECONVERGENT B1 ;  /* 0x0000000000017941 */ /* 0x000fea0003800200 */
.L_x_4570:
[----:B------:R-:W-:Y:S01]  /*4390*/  I2FP.F32.U32 R188, R3 ;  /* 0x0000000300bc7245 */ /* 0x000fe20000201000 */
[C---:B------:R-:W-:Y:S01]  /*43a0*/  IMAD.U32 R210, R190.reuse, 0x10000, RZ ;  /* 0x00010000bed27824 */ /* 0x040fe200078e00ff */
[----:B------:R-:W-:Y:S01]  /*43b0*/  ISETP.NE.AND P3, PT, R219, 0x1, PT ;  /* 0x00000001db00780c */ /* 0x000fe20003f65270 */
[----:B------:R-:W-:Y:S01]  /*43c0*/  BSSY.RECONVERGENT B1, `(.L_x_4575) ;  /* 0x000005a000017945 */ /* 0x000fe20003800200 */
[----:B------:R-:W-:Y:S01]  /*43d0*/  PRMT R190, R190, 0x7632, R190 ;  /* 0x00007632bebe7816 */ /* 0x000fe200000000be */
[----:B------:R-:W-:Y:S01]  /*43e0*/  FFMA.FTZ R3, R188, R229, 1.1641532182693481445e-10 ;  /* 0x2f000000bc037423 */ /* 0x000fe200000100e5 */
[----:B------:R-:W-:Y:S01]  /*43f0*/  FMUL.FTZ R210, R210, R241 ;  /* 0x000000f1d2d27220 */ /* 0x000fe20000410000 */
[----:B------:R-:W-:-:S03]  /*4400*/  IMAD.MOV.U32 R189, RZ, RZ, 0x2 ;  /* 0x00000002ffbd7424 */ /* 0x000fc600078e00ff */
[----:B------:R-:W-:Y:S02]  /*4410*/  FSETP.GTU.FTZ.AND P2, PT, R3, R240, PT ;  /* 0x000000f00300720b */ /* 0x000fe40003f5c000 */
        /* <DEDUP_REMOVED lines=15> */
.L_x_4577:
        /* <DEDUP_REMOVED lines=13> */
.L_x_4579:
[----:B------:R-:W-:Y:S05]  /*45e0*/  BSYNC.RECONVERGENT B2 ;  /* 0x0000000000027941 */ /* 0x000fea0003800200 */
.L_x_4578:
        /* <DEDUP_REMOVED lines=44> */
[----:B------:R-:W-:-:S05]  /*48b0*/  IMAD.WIDE.U32 R2, R3, -0x326172a9, RZ ;  /* 0xcd9e8d5703027825 */ /* 0x000fca00078e00ff */
[----:B------:R-:W-:Y:S01]  /*48c0*/  LOP3.LUT R3, R188, UR21, R3, 0x96, !PT ;  /* 0x00000015bc037c12 */ /* 0x000fe2000f8e9603 */
[----:B------:R-:W-:-:S04]  /*48d0*/  IMAD.WIDE.U32 R188, R189, -0x326172a9, RZ ;  /* 0xcd9e8d57bdbc7825 */ /* 0x000fc800078e00ff */
[----:B------:R-:W-:Y:S01]  /*48e0*/  IMAD.MOV.U32 R6, RZ, RZ, R188 ;  /* 0x000000ffff067224 */ /* 0x000fe200078e00bc */
[----:B------:R-:W-:Y:S01]  /*48f0*/  LOP3.LUT R2, R2, UR4, R189, 0x96, !PT ;  /* 0x0000000402027c12 */ /* 0x000fe2000f8e96bd */
[----:B------:R-:W-:Y:S01]  /*4900*/  UIADD3 UR4, UPT, UPT, UR9, -0x695add53, URZ ;  /* 0x96a522ad09047890 */ /* 0x000fe2000fffe0ff */
[----:B------:R-:W-:-:S04]  /*4910*/  IMAD.WIDE.U32 R188, R3, -0x2daee0ad, RZ ;  /* 0xd2511f5303bc7825 */ /* 0x000fc800078e00ff */
[----:B------:R-:W-:Y:S01]  /*4920*/  IMAD.MOV.U32 R3, RZ, RZ, R236 ;  /* 0x000000ffff037224 */ /* 0x000fe200078e00ec */
[----:B------:R-:W-:Y:S01]  /*4930*/  LOP3.LUT R192, R244, UR4, R189, 0x96, !PT ;  /* 0x00000004f4c07c12 */ /* 0x000fe2000f8e96bd */
[----:B------:R-:W-:Y:S01]  /*4940*/  IMAD.MOV.U32 R189, RZ, RZ, RZ ;  /* 0x000000ffffbd7224 */ /* 0x000fe200078e00ff */
[----:B------:R-:W-:-:S07]  /*4950*/  MOV R236, R188 ;  /* 0x000000bc00ec7202 */ /* 0x000fce0000000f00 */
.L_x_4576:
[----:B------:R-:W-:Y:S05]  /*4960*/  BSYNC.RECONVERGENT B1 ;  /* 0x0000000000017941 */ /* 0x000fea0003800200 */
.L_x_4575:
[----:B------:R-:W-:Y:S01]  /*4970*/  I2FP.F32.U32 R188, R3 ;  /* 0x0000000300bc7245 */ /* 0x000fe20000201000 */
[----:B------:R-:W-:Y:S01]  /*4980*/  IMAD.U32 R190, R190, 0x10000, RZ ;  /* 0x00010000bebe7824 */ /* 0x000fe200078e00ff */
[----:B------:R-:W-:Y:S01]  /*4990*/  ISETP.NE.AND P4, PT, R189, 0x1, PT ;  /* 0x00000001bd00780c */ /* 0x000fe20003f85270 */
[----:B------:R-:W-:Y:S02]  /*49a0*/  BSSY.RECONVERGENT B1, `(.L_x_4580) ;  /* 0x000005a000017945 */ /* 0x000fe40003800200 */
[----:B------:R-:W-:Y:S01]  /*49b0*/  FFMA.FTZ R3, R188, R229, 1.1641532182693481445e-10 ;  /* 0x2f000000bc037423 */ /* 0x000fe200000100e5 */
[----:B------:R-:W-:Y:S01]  /*49c0*/  FMUL.FTZ R190, R190, R241 ;  /* 0x000000f1bebe7220 */ /* 0x000fe20000410000 */
[----:B------:R-:W-:-:S03]  /*49d0*/  @P1 PRMT R188, R22, 0x7632, R188 ;  /* 0x0000763216bc1816 */ /* 0x000fc600000000bc */
[----:B------:R-:W-:Y:S01]  /*49e0*/  FSETP.GTU.FTZ.AND P3, PT, R3, R240, PT ;  /* 0x000000f00300720b */ /* 0x000fe20003f7c000 */
[----:B------:R-:W-:Y:S02]  /*49f0*/  IMAD.MOV.U32 R3, RZ, RZ, R6 ;  /* 0x000000ffff037224 */ /* 0x000fe400078e0006 */
[----:B------:R-:W-:Y:S01]  /*4a00*/  @P1 IMAD.U32 R188, R188, 0x10000, RZ ;  /* 0x00010000bcbc1824 */ /* 0x000fe200078e00ff */
        /* <DEDUP_REMOVED lines=14> */
.L_x_4582:
        /* <DEDUP_REMOVED lines=13> */
.L_x_4584:
[----:B------:R-:W-:Y:S05]  /*4bc0*/  BSYNC.RECONVERGENT B2 ;  /* 0x0000000000027941 */ /* 0x000fea0003800200 */
.L_x_4583:
[----:B------:R-:W-:Y:S01]  /*4bd0*/  LOP3.LUT R188, R4, UR9, R245, 0x96, !PT ;  /* 0x0000000904bc7c12 */ /* 0x000fe2000f8e96f5 */
[----:B------:R-:W-:Y:S01]  /*4be0*/  IMAD.WIDE.U32 R2, R197, -0x326172a9, RZ ;  /* 0xcd9e8d57c5027825 */ /* 0x000fe200078e00ff */
[----:B------:R-:W-:-:S03]  /*4bf0*/  UIADD3 UR4, UPT, UPT, UR8, -0x61c88647, URZ ;  /* 0x9e3779b908047890 */ /* 0x000fc6000fffe0ff */
[----:B------:R-:W-:Y:S02]  /*4c00*/  HFMA2 R190, -RZ, RZ, 0, 0 ;  /* 0x00000000ffbe7431 */ /* 0x000fe400000001ff */
        /* <DEDUP_REMOVED lines=50> */
[----:B------:R-:W-:-:S07]  /*4f30*/  IMAD.MOV.U32 R236, RZ, RZ, R188 ;  /* 0x000000ffffec7224 */ /* 0x000fce00078e00bc */
.L_x_4581:
[----:B------:R-:W-:Y:S05]  /*4f40*/  BSYNC.RECONVERGENT B1 ;  /* 0x0000000000017941 */ /* 0x000fea0003800200 */
.L_x_4580:
[----:B------:R-:W-:Y:S01]  /*4f50*/  I2FP.F32.U32 R188, R3 ;  /* 0x0000000300bc7245 */ /* 0x000fe20000201000 */
[----:B------:R-:W-:Y:S01]  /*4f60*/  BSSY.RECONVERGENT B1, `(.L_x_4585) ;  /* 0x000005c000017945 */ /* 0x000fe20003800200 */
[----:B------:R-:W-:Y:S02]  /*4f70*/  ISETP.NE.AND P5, PT, R190, 0x1, PT ;  /* 0x00000001be00780c */ /* 0x000fe40003fa5270 */
[C---:B------:R-:W-:Y:S01]  /*4f80*/  PRMT R244, R191.reuse, 0x7632, R244 ;  /* 0x00007632bff47816 */ /* 0x040fe200000000f4 */
[----:B------:R-:W-:Y:S01]  /*4f90*/  FFMA.FTZ R3, R188, R229, 1.1641532182693481445e-10 ;  /* 0x2f000000bc037423 */ /* 0x000fe200000100e5 */
[----:B------:R-:W-:Y:S01]  /*4fa0*/  IMAD.U32 R188, R191, 0x10000, RZ ;  /* 0x00010000bfbc7824 */ /* 0x000fe200078e00ff */
[----:B------:R-:W-:-:S03]  /*4fb0*/  MOV R189, R6 ;  /* 0x0000000600bd7202 */ /* 0x000fc60000000f00 */
[----:B------:R-:W-:Y:S01]  /*4fc0*/  FMUL.FTZ R188, R188, R241 ;  /* 0x000000f1bcbc7220 */ /* 0x000fe20000410000 */
[----:B------:R-:W-:Y:S01]  /*4fd0*/  FSETP.GTU.FTZ.AND P4, PT, R3, R240, PT ;  /* 0x000000f00300720b */ /* 0x000fe20003f9c000 */
[----:B------:R-:W-:-:S03]  /*4fe0*/  @P1 IMAD.U32 R3, R23, 0x10000, RZ ;  /* 0x0001000017031824 */ /* 0x000fc600078e00ff */
        /* <DEDUP_REMOVED lines=14> */
.L_x_4587:
        /* <DEDUP_REMOVED lines=13> */
.L_x_4589:
[----:B------:R-:W-:Y:S05]  /*51a0*/  BSYNC.RECONVERGENT B2 ;  /* 0x0000000000027941 */ /* 0x000fea0003800200 */
.L_x_4588:
        /* <DEDUP_REMOVED lines=46> */
[----:B------:R-:W-:-:S05]  /*5490*/  IMAD.WIDE.U32 R188, R189, -0x326172a9, RZ ;  /* 0xcd9e8d57bdbc7825 */ /* 0x000fca00078e00ff */
[----:B------:R-:W-:Y:S01]  /*54a0*/  LOP3.LUT R2, R2, UR4, R189, 0x96, !PT ;  /* 0x0000000402027c12 */ /* 0x000fe2000f8e96bd */
[----:B------:R-:W-:Y:S01]  /*54b0*/  UIADD3 UR4, UPT, UPT, UR9, -0x695add53, URZ ;  /* 0x96a522ad09047890 */ /* 0x000fe2000fffe0ff */
[----:B------:R-:W-:Y:S01]  /*54c0*/  MOV R6, R188 ;  /* 0x000000bc00067202 */ /* 0x000fe20000000f00 */
[----:B------:R-:W-:-:S04]  /*54d0*/  IMAD.WIDE.U32 R188, R3, -0x2daee0ad, RZ ;  /* 0xd2511f5303bc7825 */ /* 0x000fc800078e00ff */
[----:B------:R-:W-:Y:S01]  /*54e0*/  IMAD.MOV.U32 R3, RZ, RZ, RZ ;  /* 0x000000ffff037224 */ /* 0x000fe200078e00ff */
[----:B------:R-:W-:Y:S01]  /*54f0*/  LOP3.LUT R192, R190, UR4, R189, 0x96, !PT ;  /* 0x00000004bec07c12 */ /* 0x000fe2000f8e96bd */
[----:B------:R-:W-:Y:S02]  /*5500*/  IMAD.MOV.U32 R189, RZ, RZ, R236 ;  /* 0x000000ffffbd7224 */ /* 0x000fe400078e00ec */
[----:B------:R-:W-:-:S07]  /*5510*/  IMAD.MOV.U32 R236, RZ, RZ, R188 ;  /* 0x000000ffffec7224 */ /* 0x000fce00078e00bc */
.L_x_4586:
[----:B------:R-:W-:Y:S05]  /*5520*/  BSYNC.RECONVERGENT B1 ;  /* 0x0000000000017941 */ /* 0x000fea0003800200 */
.L_x_4585:
[----:B------:R-:W-:Y:S02]  /*5530*/  I2FP.F32.U32 R188, R189 ;  /* 0x000000bd00bc7245 */ /* 0x000fe40000201000 */
[----:B------:R-:W-:Y:S02]  /*5540*/  SHF.L.U32 R244, R244, 0x10, RZ ;  /* 0x00000010f4f47819 */ /* 0x000fe400000006ff */
[----:B------:R-:W-:Y:S01]  /*5550*/  PRMT R190, R242, 0x5410, R243 ;  /* 0x00005410f2be7816 */ /* 0x000fe200000000f3 */
[----:B------:R-:W-:Y:S01]  /*5560*/  FFMA.FTZ R229, R188, R229, 1.1641532182693481445e-10 ;  /* 0x2f000000bce57423 */ /* 0x000fe200000100e5 */
[----:B------:R-:W-:Y:S01]  /*5570*/  @P1 PRMT R188, R23, 0x7632, R188 ;  /* 0x0000763217bc1816 */ /* 0x000fe200000000bc */
[----:B------:R-:W-:Y:S01]  /*5580*/  FMUL.FTZ R244, R244, R241 ;  /* 0x000000f1f4f47220 */ /* 0x000fe20000410000 */
[----:B------:R-:W-:Y:S02]  /*5590*/  PRMT R189, R237, 0x5410, R238 ;  /* 0x00005410edbd7816 */ /* 0x000fe400000000ee */
[----:B------:R-:W-:Y:S01]  /*55a0*/  FSETP.GTU.FTZ.AND P5, PT, R229, R240, PT ;  /* 0x000000f0e500720b */ /* 0x000fe20003fbc000 */
[----:B------:R-:W-:-:S03]  /*55b0*/  @P1 IMAD.U32 R188, R188, 0x10000, RZ ;  /* 0x00010000bcbc1824 */ /* 0x000fc600078e00ff */
[----:B------:R-:W-:Y:S02]  /*55c0*/  FSEL R229, R244, RZ, !P5 ;  /* 0x000000fff4e57208 */ /* 0x000fe40006800000 */
[----:B------:R-:W-:-:S03]  /*55d0*/  PLOP3.LUT P5, PT, P5, PT, PT, 0x8, 0x80 ;  /* 0x000000000080781c */ /* 0x000fc60002fae170 */
[----:B------:R-:W-:Y:S01]  /*55e0*/  @P1 FADD.FTZ R229, R188, R229 ;  /* 0x000000e5bce51221 */ /* 0x000fe20000010000 */
[----:B------:R-:W-:-:S04]  /*55f0*/  PRMT R188, R234, 0x5410, R235 ;  /* 0x00005410eabc7816 */ /* 0x000fc800000000eb */
[----:B------:R-:W-:-:S04]  /*5600*/  F2FP.BF16.F32.PACK_AB R191, RZ, R229 ;  /* 0x000000e5ffbf723e */ /* 0x000fc800000010ff */
[----:B------:R-:W-:Y:S01]  /*5610*/  PRMT R191, R239, 0x5410, R191 ;  /* 0x00005410efbf7816 */ /* 0x000fe200000000bf */
[----:B------:R-:W-:Y:S06]  /*5620*/  BRA `(.L_x_4590) ;  /* 0x0000005c009c7947 */ /* 0x000fec0003800000 */
.L_x_4549:
        /* <DEDUP_REMOVED lines=16> */
.L_x_4593:
        /* <DEDUP_REMOVED lines=13> */
.L_x_4595:
[----:B------:R-:W-:Y:S05]  /*5800*/  BSYNC.RECONVERGENT B2 ;  /* 0x0000000000027941 */ /* 0x000fea0003800200 */
.L_x_4594:
        /* <DEDUP_REMOVED lines=9> */
[----:B------:R-:W-:Y:S01]  /*58a0*/  IMAD.MOV.U32 R5, RZ, RZ, R234 ;  /* 0x000000ffff057224 */ /* 0x000fe200078e00ea */
        /* <DEDUP_REMOVED lines=43> */
.L_x_4592:
[----:B------:R-:W-:Y:S05]  /*5b60*/  BSYNC.RECONVERGENT B1 ;  /* 0x0000000000017941 */ /* 0x000fea0003800200 */
.L_x_4591:
        /* <DEDUP_REMOVED lines=11> */
[----:B0-----:R-:W-:Y:S01]  /*5c20*/  FSETP.GTU.FTZ.AND P2, PT, R3, R14, PT ;  /* 0x0000000e0300720b */ /* 0x001fe20003f5c000 */
[----:B------:R-:W-:-:S03]  /*5c30*/  IMAD.MOV.U32 R3, RZ, RZ, R6 ;  /* 0x000000ffff037224 */ /* 0x000fc600078e0006 */
        /* <DEDUP_REMOVED lines=13> */
.L_x_4598:
        /* <DEDUP_REMOVED lines=13> */
.L_x_4600:
[----:B------:R-:W-:Y:S05]  /*5de0*/  BSYNC.RECONVERGENT B2 ;  /* 0x0000000000027941 */ /* 0x000fea0003800200 */
.L_x_4599:
        /* <DEDUP_REMOVED lines=54> */
.L_x_4597:
[----:B------:R-:W-:Y:S05]  /*6150*/  BSYNC.RECONVERGENT B1 ;  /* 0x0000000000017941 */ /* 0x000fea0003800200 */
.L_x_4596:
        /* <DEDUP_REMOVED lines=25> */
.L_x_4603:
        /* <DEDUP_REMOVED lines=13> */
.L_x_4605:
[----:B------:R-:W-:Y:S05]  /*63c0*/  BSYNC.RECONVERGENT B2 ;  /* 0x0000000000027941 */ /* 0x000fea0003800200 */
.L_x_4604:
        /* <DEDUP_REMOVED lines=55> */
.L_x_4602:
[----:B------:R-:W-:Y:S05]  /*6740*/  BSYNC.RECONVERGENT B1 ;  /* 0x0000000000017941 */ /* 0x000fea0003800200 */
.L_x_4601:
        /* <DEDUP_REMOVED lines=22> */
.L_x_4608:
        /* <DEDUP_REMOVED lines=13> */
.L_x_4610:
[----:B------:R-:W-:Y:S05]  /*6980*/  BSYNC.RECONVERGENT B2 ;  /* 0x0000000000027941 */ /* 0x000fea0003800200 */
.L_x_4609:
        /* <DEDUP_REMOVED lines=55> */
.L_x_4607:
[----:B------:R-:W-:Y:S05]  /*6d00*/  BSYNC.RECONVERGENT B1 ;  /* 0x0000000000017941 */ /* 0x000fea0003800200 */
.L_x_4606:
[----:B------:R-:W-:Y:S01]  /*6d10*/  I2FP.F32.U32 R3, R3 ;  /* 0x0000000300037245 */ /* 0x000fe20000201000 */
[----:B------:R-:W-:Y:S01]  /*6d20*/  BSSY.RECONVERGENT B1, `(.L_x_4611) ;  /* 0x000005f000017945 */ /* 0x000fe20003800200 */
[----:B------:R-:W-:Y:S01]  /*6d30*/  PRMT R8, R24, 0x7632, R8 ;  /* 0x0000763218087816 */ /* 0x000fe20000000008 */
[----:B------:R-:W-:Y:S01]  /*6d40*/  IMAD.MOV.U32 R11, RZ, RZ, 0x2 ;  /* 0x00000002ff0b7424 */ /* 0x000fe200078e00ff */
[----:B------:R-:W-:Y:S01]  /*6d50*/  ISETP.NE.AND P3, PT, R10, 0x1, PT ;  /* 0x000000010a00780c */ /* 0x000fe20003f65270 */
[----:B------:R-:W-:Y:S01]  /*6d60*/  FFMA.FTZ R3, R3, R240, 1.1641532182693481445e-10 ;  /* 0x2f00000003037423 */ /* 0x000fe200000100f0 */
[----:B------:R-:W-:-:S04]  /*6d70*/  SHF.L.U32 R8, R8, 0x10, RZ ;  /* 0x0000001008087819 */ /* 0x000fc800000006ff */
[----:B------:R-:W-:Y:S01]  /*6d80*/  FSETP.GTU.FTZ.AND P2, PT, R3, R14, PT ;  /* 0x0000000e0300720b */ /* 0x000fe20003f5c000 */
[----:B------:R-:W-:Y:S01]  /*6d90*/  FMUL.FTZ R8, R8, R229 ;  /* 0x000000e508087220 */ /* 0x000fe20000410000 */
[----:B------:R-:W-:-:S04]  /*6da0*/  @P1 PRMT R3, R20, 0x7632, R3 ;  /* 0x0000763214031816 */ /* 0x000fc80000000003 */
[----:B------:R-:W-:Y:S01]  /*6db0*/  FSEL R9, R8, RZ, !P2 ;  /* 0x000000ff08097208 */ /* 0x000fe20005000000 */
[----:B------:R-:W-:Y:S01]  /*6dc0*/  @P1 IMAD.U32 R3, R3, 0x10000, RZ ;  /* 0x0001000003031824 */ /* 0x000fe200078e00ff */
[----:B------:R-:W-:-:S03]  /*6dd0*/  SEL R8, RZ, 0x1, P2 ;  /* 0x00000001ff087807 */ /* 0x000fc60001000000 */
        /* <DEDUP_REMOVED lines=14> */
.L_x_4613:
        /* <DEDUP_REMOVED lines=13> */
.L_x_4615:
[----:B------:R-:W-:Y:S05]  /*6f90*/  BSYNC.RECONVERGENT B2 ;  /* 0x0000000000027941 */ /* 0x000fea0003800200 */
.L_x_4614:
        /* <DEDUP_REMOVED lines=55> */
.L_x_4612:
[----:B------:R-:W-:Y:S05]  /*7310*/  BSYNC.RECONVERGENT B1 ;  /* 0x0000000000017941 */ /* 0x000fea0003800200 */
.L_x_4611:
[----:B------:R-:W-:Y:S01]  /*7320*/  I2FP.F32.U32 R3, R3 ;  /* 0x0000000300037245 */ /* 0x000fe20000201000 */
[----:B------:R-:W-:Y:S01]  /*7330*/  BSSY.RECONVERGENT B1, `(.L_x_4616) ;  /* 0x000005b000017945 */ /* 0x000fe20003800200 */
[----:B------:R-:W-:Y:S01]  /*7340*/  SHF.L.U32 R10, R189, 0x10, RZ ;  /* 0x00000010bd0a7819 */ /* 0x000fe200000006ff */
[----:B------:R-:W-:Y:S01]  /*7350*/  IMAD.MOV.U32 R12, RZ, RZ, 0x2 ;  /* 0x00000002ff0c7424 */ /* 0x000fe200078e00ff */
[----:B------:R-:W-:Y:S01]  /*7360*/  ISETP.NE.AND P2, PT, R11, 0x1, PT ;  /* 0x000000010b00780c */ /* 0x000fe20003f45270 */
[----:B------:R-:W-:Y:S01]  /*7370*/  FFMA.FTZ R3, R3, R240, 1.1641532182693481445e-10 ;  /* 0x2f00000003037423 */ /* 0x000fe200000100f0 */
[----:B------:R-:W-:Y:S01]  /*7380*/  LOP3.LUT R198, R198, 0xfffffffb, RZ, 0xc0, !PT ;  /* 0xfffffffbc6c67812 */ /* 0x000fe200078ec0ff */
[----:B------:R-:W-:Y:S01]  /*7390*/  FMUL.FTZ R9, R10, R229 ;  /* 0x000000e50a097220 */ /* 0x000fe20000410000 */
[----:B------:R-:W-:Y:S02]  /*73a0*/  PRMT R209, R189, 0x7632, R209 ;  /* 0x00007632bdd17816 */ /* 0x000fe400000000d1 */
[----:B------:R-:W-:Y:S01]  /*73b0*/  FSETP.GTU.FTZ.AND P3, PT, R3, R14, PT ;  /* 0x0000000e0300720b */ /* 0x000fe20003f7c000 */
        /* <DEDUP_REMOVED lines=13> */
.L_x_4618:
        /* <DEDUP_REMOVED lines=13> */
.L_x_4620:
[----:B------:R-:W-:Y:S05]  /*7560*/  BSYNC.RECONVERGENT B2 ;  /* 0x0000000000027941 */ /* 0x000fea0003800200 */
.L_x_4619:
        /* <DEDUP_REMOVED lines=55> */
.L_x_4617:
[----:B------:R-:W-:Y:S05]  /*78e0*/  BSYNC.RECONVERGENT B1 ;  /* 0x0000000000017941 */ /* 0x000fea0003800200 */
.L_x_4616:
        /* <DEDUP_REMOVED lines=25> */
.L_x_4623:
        /* <DEDUP_REMOVED lines=13> */
.L_x_4625:
[----:B------:R-:W-:Y:S05]  /*7b50*/  BSYNC.RECONVERGENT B2 ;  /* 0x0000000000027941 */ /* 0x000fea0003800200 */
.L_x_4624:
        /* <DEDUP_REMOVED lines=55> */
.L_x_4622:
[----:B------:R-:W-:Y:S05]  /*7ed0*/  BSYNC.RECONVERGENT B1 ;  /* 0x0000000000017941 */ /* 0x000fea0003800200 */
.L_x_4621:
        /* <DEDUP_REMOVED lines=22> */
.L_x_4628:
        /* <DEDUP_REMOVED lines=13> */
.L_x_4630:
[----:B------:R-:W-:Y:S05]  /*8110*/  BSYNC.RECONVERGENT B2 ;  /* 0x0000000000027941 */ /* 0x000fea0003800200 */
.L_x_4629:
        /* <DEDUP_REMOVED lines=45> */
[----:B------:R-:W-:-:S03]  /*83f0*/  LOP3.LUT R188, R188, UR22, R13, 0x96, !PT ;  /* 0x00000016bcbc7c12 */ /* 0x000fc6000f8e960d */
[----:B------:R-:W-:Y:S01]  /*8400*/  IMAD.MOV.U32 R13, RZ, RZ, RZ ;  /* 0x000000ffff0d7224 */ /* 0x000fe200078e00ff */
        /* <DEDUP_REMOVED lines=8> */
.L_x_4627:
[----:B------:R-:W-:Y:S05]  /*8490*/  BSYNC.RECONVERGENT B1 ;  /* 0x0000000000017941 */ /* 0x000fea0003800200 */
.L_x_4626:
[----:B------:R-:W-:Y:S01]  /*84a0*/  I2FP.F32.U32 R3, R3 ;  /* 0x0000000300037245 */ /* 0x000fe20000201000 */
[----:B------:R-:W-:Y:S01]  /*84b0*/  BSSY.RECONVERGENT B1, `(.L_x_4631) ;  /* 0x000005f000017945 */ /* 0x000fe20003800200 */
[----:B------:R-:W-:-:S03]  /*84c0*/  PRMT R10, R25, 0x7632, R10 ;  /* 0x00007632190a7816 */ /* 0x000fc6000000000a */
        /* <DEDUP_REMOVED lines=8> */
[----:B------:R-:W-:Y:S01]  /*8550*/  ISETP.NE.AND P2, PT, R13, 0x1, PT ;  /* 0x000000010d00780c */ /* 0x000fe20003f45270 */
[----:B------:R-:W-:Y:S01]  /*8560*/  FADD.FTZ R3, R209, R188 ;  /* 0x000000bcd1037221 */ /* 0x000fe20000010000 */
[----:B------:R-:W-:-:S03]  /*8570*/  IMAD.MOV.U32 R188, RZ, RZ, 0x2 ;  /* 0x00000002ffbc7424 */ /* 0x000fc600078e00ff */
        /* <DEDUP_REMOVED lines=13> */
.L_x_4633:
        /* <DEDUP_REMOVED lines=13> */
.L_x_4635:
[----:B------:R-:W-:Y:S05]  /*8720*/  BSYNC.RECONVERGENT B2 ;  /* 0x0000000000027941 */ /* 0x000fea0003800200 */
.L_x_4634:
        /* <DEDUP_REMOVED lines=55> */
.L_x_4632:
[----:B------:R-:W-:Y:S05]  /*8aa0*/  BSYNC.RECONVERGENT B1 ;  /* 0x0000000000017941 */ /* 0x000fea0003800200 */
.L_x_4631:
        /* <DEDUP_REMOVED lines=21> */
.L_x_4638:
        /* <DEDUP_REMOVED lines=13> */
.L_x_4640:
[----:B------:R-:W-:Y:S05]  /*8cd0*/  BSYNC.RECONVERGENT B2 ;  /* 0x0000000000027941 */ /* 0x000fea0003800200 */
.L_x_4639:
        /* <DEDUP_REMOVED lines=55> */
.L_x_4637:
[----:B------:R-:W-:Y:S05]  /*9050*/  BSYNC.RECONVERGENT B1 ;  /* 0x0000000000017941 */ /* 0x000fea0003800200 */
.L_x_4636:
[----:B------:R-:W-:Y:S01]  /*9060*/  I2FP.F32.U32 R3, R13 ;  /* 0x0000000d00037245 */ /* 0x000fe20000201000 */
[----:B------:R-:W-:Y:S01]  /*9070*/  IMAD.U32 R12, R26, 0x10000, RZ ;  /* 0x000100001a0c7824 */ /* 0x000fe200078e00ff */
[----:B------:R-:W-:Y:S01]  /*9080*/  BSSY.RECONVERGENT B1, `(.L_x_4641) ;  /* 0x000005d000017945 */ /* 0x000fe20003800200 */
[----:B------:R-:W-:Y:S02]  /*9090*/  @P1 IMAD.U32 R210, R22, 0x10000, RZ ;  /* 0x0001000016d21824 */ /* 0x000fe400078e00ff */
[----:B------:R-:W-:Y:S01]  /*90a0*/  FFMA.FTZ R3, R3, R240, 1.1641532182693481445e-10 ;  /* 0x2f00000003037423 */ /* 0x000fe200000100f0 */
[----:B------:R-:W-:Y:S01]  /*90b0*/  FMUL.FTZ R12, R12, R229 ;  /* 0x000000e50c0c7220 */ /* 0x000fe20000410000 */
[----:B------:R-:W-:-:S03]  /*90c0*/  IMAD.MOV.U32 R13, RZ, RZ, R6 ;  /* 0x000000ffff0d7224 */ /* 0x000fc600078e0006 */
[----:B------:R-:W-:-:S04]  /*90d0*/  FSETP.GTU.FTZ.AND P3, PT, R3, R14, PT ;  /* 0x0000000e0300720b */ /* 0x000fc80003f7c000 */
[----:B------:R-:W-:Y:S02]  /*90e0*/  FSEL R12, R12, RZ, !P3 ;  /* 0x000000ff0c0c7208 */ /* 0x000fe40005800000 */
[----:B------:R-:W-:Y:S02]  /*90f0*/  SEL R3, RZ, 0x1, P3 ;  /* 0x00000001ff037807 */ /* 0x000fe40001800000 */
[----:B------:R-:W-:Y:S01]  /*9100*/  ISETP.NE.AND P3, PT, R189, 0x1, PT ;  /* 0x00000001bd00780c */ /* 0x000fe20003f65270 */
[----:B------:R-:W-:Y:S01]  /*9110*/  FADD.FTZ R11, R11, R12 ;  /* 0x0000000c0b0b7221 */ /* 0x000fe20000010000 */
[----:B------:R-:W-:-:S03]  /*9120*/  IMAD.MOV.U32 R12, RZ, RZ, 0x2 ;  /* 0x00000002ff0c7424 */ /* 0x000fc600078e00ff */
        /* <DEDUP_REMOVED lines=13> */
.L_x_4643:
        /* <DEDUP_REMOVED lines=13> */
.L_x_4645:
[----:B------:R-:W-:Y:S05]  /*92d0*/  BSYNC.RECONVERGENT B2 ;  /* 0x0000000000027941 */ /* 0x000fea0003800200 */
.L_x_4644:
        /* <DEDUP_REMOVED lines=55> */
.L_x_4642:
[----:B------:R-:W-:Y:S05]  /*9650*/  BSYNC.RECONVERGENT B1 ;  /* 0x0000000000017941 */ /* 0x000fea0003800200 */
.L_x_4641:
        /* <DEDUP_REMOVED lines=20> */
.L_x_4648:
        /* <DEDUP_REMOVED lines=13> */
.L_x_4650:
[----:B------:R-:W-:Y:S05]  /*9870*/  BSYNC.RECONVERGENT B2 ;  /* 0x0000000000027941 */ /* 0x000fea0003800200 */
.L_x_4649:
        /* <DEDUP_REMOVED lines=55> */
.L_x_4647:
[----:B------:R-:W-:Y:S05]  /*9bf0*/  BSYNC.RECONVERGENT B1 ;  /* 0x0000000000017941 */ /* 0x000fea0003800200 */
.L_x_4646:
[----:B------:R-:W-:Y:S01]  /*9c00*/  I2FP.F32.U32 R3, R13 ;  /* 0x0000000d00037245 */ /* 0x000fe20000201000 */
[----:B------:R-:W-:Y:S01]  /*9c10*/  BSSY.RECONVERGENT B1, `(.L_x_4651) ;  /* 0x000005f000017945 */ /* 0x000fe20003800200 */
[----:B------:R-:W-:Y:S01]  /*9c20*/  PRMT R12, R26, 0x7632, R12 ;  /* 0x000076321a0c7816 */ /* 0x000fe2000000000c */
[----:B------:R-:W-:Y:S02]  /*9c30*/  IMAD.MOV.U32 R189, RZ, RZ, 0x2 ;  /* 0x00000002ffbd7424 */ /* 0x000fe400078e00ff */
        /* <DEDUP_REMOVED lines=23> */
.L_x_4653:
        /* <DEDUP_REMOVED lines=13> */
.L_x_4655:
[----:B------:R-:W-:Y:S05]  /*9e80*/  BSYNC.RECONVERGENT B2 ;  /* 0x0000000000027941 */ /* 0x000fea0003800200 */
.L_x_4654:
        /* <DEDUP_REMOVED lines=55> */
.L_x_4652:
[----:B------:R-:W-:Y:S05]  /*a200*/  BSYNC.RECONVERGENT B1 ;  /* 0x0000000000017941 */ /* 0x000fea0003800200 */
.L_x_4651:
[----:B------:R-:W-:Y:S01]  /*a210*/  I2FP.F32.U32 R3, R3 ;  /* 0x0000000300037245 */ /* 0x000fe20000201000 */
[----:B------:R-:W-:Y:S01]  /*a220*/  BSSY.RECONVERGENT B1, `(.L_x_4656) ;  /* 0x0000059000017945 */ /* 0x000fe20003800200 */
[----:B------:R-:W-:Y:S01]  /*a230*/  ISETP.NE.AND P5, PT, R189, 0x1, PT ;  /* 0x00000001bd00780c */ /* 0x000fe20003fa5270 */
[----:B------:R-:W-:Y:S01]  /*a240*/  IMAD.MOV.U32 R190, RZ, RZ, 0x2 ;  /* 0x00000002ffbe7424 */ /* 0x000fe200078e00ff */
[----:B------:R-:W-:Y:S01]  /*a250*/  SHF.L.U32 R188, R191, 0x10, RZ ;  /* 0x00000010bfbc7819 */ /* 0x000fe200000006ff */
[----:B------:R-:W-:Y:S01]  /*a260*/  FFMA.FTZ R3, R3, R240, 1.1641532182693481445e-10 ;  /* 0x2f00000003037423 */ /* 0x000fe200000100f0 */
[----:B------:R-:W-:-:S03]  /*a270*/  PRMT R243, R191, 0x7632, R243 ;  /* 0x00007632bff37816 */ /* 0x000fc600000000f3 */
[----:B------:R-:W-:Y:S01]  /*a280*/  FMUL.FTZ R13, R188, R229 ;  /* 0x000000e5bc0d7220 */ /* 0x000fe20000410000 */
        /* <DEDUP_REMOVED lines=13> */
.L_x_4658:
        /* <DEDUP_REMOVED lines=13> */
.L_x_4660:
[----:B------:R-:W-:Y:S05]  /*a430*/  BSYNC.RECONVERGENT B2 ;  /* 0x0000000000027941 */ /* 0x000fea0003800200 */
.L_x_4659:
        /* <DEDUP_REMOVED lines=55> */
.L_x_4657:
[----:B------:R-:W-:Y:S05]  /*a7b0*/  BSYNC.RECONVERGENT B1 ;  /* 0x0000000000017941 */ /* 0x000fea0003800200 */
.L_x_4656:
        /* <DEDUP_REMOVED lines=13> */
[----:B------:R-:W-:Y:S02]  /*a890*/  @!P1 MOV R220, R13 ;  /* 0x0000000d00dc9202 */ /* 0x000fe40000000f00 */
[----:B------:R-:W-:Y:S01]  /*a8a0*/  PRMT R13, R3, 0x7610, R13 ;  /* 0x00007610030d7816 */ /* 0x000fe2000000000d */
[----:B------:R-:W-:Y:S01]  /*a8b0*/  IMAD.MOV.U32 R3, RZ, RZ, R6 ;  /* 0x000000ffff037224 */ /* 0x000fe200078e0006 */
[----:B------:R-:W-:-:S03]  /*a8c0*/  F2FP.BF16.F32.PACK_AB R239, RZ, R220 ;  /* 0x000000dcffef723e */ /* 0x000fc600000010ff */
        /* <DEDUP_REMOVED lines=9> */
.L_x_4663:
        /* <DEDUP_REMOVED lines=13> */
.L_x_4665:
[----:B------:R-:W-:Y:S05]  /*aa30*/  BSYNC.RECONVERGENT B2 ;  /* 0x0000000000027941 */ /* 0x000fea0003800200 */
.L_x_4664:
        /* <DEDUP_REMOVED lines=45> */
[----:B------:R-:W-:Y:S01]  /*ad10*/  IMAD.MOV.U32 R191, RZ, RZ, RZ ;  /* 0x000000ffffbf7224 */ /* 0x000fe200078e00ff */
[----:B------:R-:W-:Y:S01]  /*ad20*/  LOP3.LUT R3, R188, UR21, R3, 0x96, !PT ;  /* 0x00000015bc037c12 */ /* 0x000fe2000f8e9603 */
[----:B------:R-:W-:-:S04]  /*ad30*/  IMAD.WIDE.U32 R188, R189, -0x326172a9, RZ ;  /* 0xcd9e8d57bdbc7825 */ /* 0x000fc800078e00ff */
[----:B------:R-:W-:Y:S01]  /*ad40*/  IMAD.MOV.U32 R6, RZ, RZ, R188 ;  /* 0x000000ffff067224 */ /* 0x000fe200078e00bc */
[----:B------:R-:W-:Y:S01]  /*ad50*/  LOP3.LUT R2, R2, UR4, R189, 0x96, !PT ;  /* 0x0000000402027c12 */ /* 0x000fe2000f8e96bd */
[----:B------:R-:W-:Y:S01]  /*ad60*/  UIADD3 UR4, UPT, UPT, UR9, -0x695add53, URZ ;  /* 0x96a522ad09047890 */ /* 0x000fe2000fffe0ff */
[----:B------:R-:W-:-:S04]  /*ad70*/  IMAD.WIDE.U32 R188, R3, -0x2daee0ad, RZ ;  /* 0xd2511f5303bc7825 */ /* 0x000fc800078e00ff */
[----:B------:R-:W-:Y:S01]  /*ad80*/  IMAD.MOV.U32 R3, RZ, RZ, R236 ;  /* 0x000000ffff037224 */ /* 0x000fe200078e00ec */
[----:B------:R-:W-:Y:S02]  /*ad90*/  LOP3.LUT R192, R190, UR4, R189, 0x96, !PT ;  /* 0x00000004bec07c12 */ /* 0x000fe4000f8e96bd */
[----:B------:R-:W-:-:S07]  /*ada0*/  MOV R236, R188 ;  /* 0x000000bc00ec7202 */ /* 0x000fce0000000f00 */
.L_x_4662:
[----:B------:R-:W-:Y:S05]  /*adb0*/  BSYNC.RECONVERGENT B1 ;  /* 0x0000000000017941 */ /* 0x000fea0003800200 */
.L_x_4661:
[----:B------:R-:W-:Y:S01]  /*adc0*/  I2FP.F32.U32 R3, R3 ;  /* 0x0000000300037245 */ /* 0x000fe20000201000 */
[----:B------:R-:W-:Y:S01]  /*add0*/  IMAD.U32 R188, R243, 0x10000, RZ ;  /* 0x00010000f3bc7824 */ /* 0x000fe200078e00ff */
[----:B------:R-:W-:Y:S01]  /*ade0*/  ISETP.NE.AND P6, PT, R191, 0x1, PT ;  /* 0x00000001bf00780c */ /* 0x000fe20003fc5270 */
[----:B------:R-:W-:Y:S01]  /*adf0*/  BSSY.RECONVERGENT B1, `(.L_x_4666) ;  /* 0x0000058000017945 */ /* 0x000fe20003800200 */
[----:B------:R-:W-:Y:S01]  /*ae00*/  MOV R189, R6 ;  /* 0x0000000600bd7202 */ /* 0x000fe20000000f00 */
        /* <DEDUP_REMOVED lines=15> */
.L_x_4668:
        /* <DEDUP_REMOVED lines=15> */
.L_x_4670:
[----:B------:R-:W-:Y:S05]  /*aff0*/  BSYNC.RECONVERGENT B2 ;  /* 0x0000000000027941 */ /* 0x000fea0003800200 */
.L_x_4669:
        /* <DEDUP_REMOVED lines=55> */
.L_x_4667:
[----:B------:R-:W-:Y:S05]  /*b370*/  BSYNC.RECONVERGENT B1 ;  /* 0x0000000000017941 */ /* 0x000fea0003800200 */
.L_x_4666:
[----:B------:R-:W-:Y:S02]  /*b380*/  I2FP.F32.U32 R189, R189 ;  /* 0x000000bd00bd7245 */ /* 0x000fe40000201000 */
[----:B------:R-:W-:Y:S02]  /*b390*/  PRMT R188, R27, 0x7632, R188 ;  /* 0x000076321bbc7816 */ /* 0x000fe400000000bc */
[----:B------:R-:W-:Y:S01]  /*b3a0*/  PRMT R190, R241, 0x5410, R242 ;  /* 0x00005410f1be7816 */ /* 0x000fe200000000f2 */
[----:B------:R-:W-:Y:S01]  /*b3b0*/  FFMA.FTZ R189, R189, R240, 1.1641532182693481445e-10 ;  /* 0x2f000000bdbd7423 */ /* 0x000fe200000100f0 */
[----:B------:R-:W-:-:S04]  /*b3c0*/  SHF.L.U32 R188, R188, 0x10, RZ ;  /* 0x00000010bcbc7819 */ /* 0x000fc800000006ff */
[----:B------:R-:W-:Y:S01]  /*b3d0*/  FSETP.GTU.FTZ.AND P6, PT, R189, R14, PT ;  /* 0x0000000ebd00720b */ /* 0x000fe20003fdc000 */
[----:B------:R-:W-:Y:S01]  /*b3e0*/  FMUL.FTZ R188, R188, R229 ;  /* 0x000000e5bcbc7220 */ /* 0x000fe20000410000 */
[----:B------:R-:W-:Y:S02]  /*b3f0*/  @P1 PRMT R14, R23, 0x7632, R14 ;  /* 0x00007632170e1816 */ /* 0x000fe4000000000e */
[----:B------:R-:W-:Y:S02]  /*b400*/  PRMT R189, R238, 0x5410, R237 ;  /* 0x00005410eebd7816 */ /* 0x000fe400000000ed */
[----:B------:R-:W-:Y:S01]  /*b410*/  FSEL R188, R188, RZ, !P6 ;  /* 0x000000ffbcbc7208 */ /* 0x000fe20007000000 */
[----:B------:R-:W-:-:S04]  /*b420*/  @P1 IMAD.U32 R14, R14, 0x10000, RZ ;  /* 0x000100000e0e1824 */ /* 0x000fc800078e00ff */
[----:B------:R-:W-:Y:S01]  /*b430*/  FADD.FTZ R243, R243, R188 ;  /* 0x000000bcf3f37221 */ /* 0x000fe20000010000 */
[----:B------:R-:W-:-:S03]  /*b440*/  PRMT R188, R234, 0x5410, R235 ;  /* 0x00005410eabc7816 */ /* 0x000fc600000000eb */
[----:B------:R-:W-:Y:S01]  /*b450*/  @P1 FADD.FTZ R229, R243, R14 ;  /* 0x0000000ef3e51221 */ /* 0x000fe20000010000 */
[----:B------:R-:W-:Y:S01]  /*b460*/  @!P1 IMAD.MOV.U32 R229, RZ, RZ, R243 ;  /* 0x000000ffffe59224 */ /* 0x000fe200078e00f3 */
[----:B------:R-:W-:-:S04]  /*b470*/  SEL R14, RZ, 0x1, P6 ;  /* 0x00000001ff0e7807 */ /* 0x000fc80003000000 */
[----:B------:R-:W-:-:S04]  /*b480*/  F2FP.BF16.F32.PACK_AB R191, RZ, R229 ;  /* 0x000000e5ffbf723e */ /* 0x000fc800000010ff */
[----:B------:R-:W-:-:S07]  /*b490*/  PRMT R191, R239, 0x5410, R191 ;  /* 0x00005410efbf7816 */ /* 0x000fce00000000bf */
.L_x_4590:
        /* <DEDUP_REMOVED lines=23> */
[----:B0-----:R-:W-:Y:S01]  /*b610*/  IMAD.U32 R188, R13, 0x10000, RZ ;  /* 0x000100000dbc7824 */ /* 0x001fe200078e00ff */
[----:B------:R-:W-:Y:S02]  /*b620*/  LOP3.LUT R190, R14, 0xffff, RZ, 0xc0, !PT ;  /* 0x0000ffff0ebe7812 */ /* 0x000fe400078ec0ff */
[----:B------:R-:W-:Y:S02]  /*b630*/  LOP3.LUT R238, R10, 0xff, RZ, 0xc0, !PT ;  /* 0x000000ff0aee7812 */ /* 0x000fe400078ec0ff */
[----:B------:R-:W-:Y:S02]  /*b640*/  LOP3.LUT R191, R188, 0xff0000, RZ, 0xc0, !PT ;  /* 0x00ff0000bcbf7812 */ /* 0x000fe400078ec0ff */
[----:B------:R-:W0:Y:S01]  /*b650*/  LDC.64 R188, c[0x0][0x3b8] ;  /* 0x0000ee00ffbc7b82 */ /* 0x000e220000000a00 */
[----:B------:R-:W-:Y:S01]  /*b660*/  LOP3.LUT R234, R9, 0xff, RZ, 0xc0, !PT ;  /* 0x000000ff09ea7812 */ /* 0x000fe200078ec0ff */
[----:B------:R-:W-:Y:S01]  /*b670*/  IMAD.WIDE.U32 R238, R238, 0x1000000, RZ ;  /* 0x01000000eeee7825 */ /* 0x000fe200078e00ff */
[----:B------:R-:W-:-:S02]  /*b680*/  PRMT R191, R191, 0x4210, R190 ;  /* 0x00004210bfbf7816 */ /* 0x000fc400000000be */
[----:B------:R-:W-:Y:S01]  /*b690*/  PRMT R190, R12, 0x7104, RZ ;  /* 0x000071040cbe7816 */ /* 0x000fe200000000ff */
[----:B------:R-:W-:-:S03]  /*b6a0*/  IMAD.WIDE.U32 R234, R234, 0x10000, RZ ;  /* 0x00010000eaea7825 */ /* 0x000fc600078e00ff */
[----:B------:R-:W-:Y:S02]  /*b6b0*/  LOP3.LUT R240, R191, 0xff00, R190, 0xf8, !PT ;  /* 0x0000ff00bff07812 */ /* 0x000fe400078ef8be */
[----:B------:R-:W-:Y:S02]  /*b6c0*/  LOP3.LUT R190, R8, 0xff, RZ, 0xc0, !PT ;  /* 0x000000ff08be7812 */ /* 0x000fe400078ec0ff */
        /* <DEDUP_REMOVED lines=8> */
.L_x_4671:
[----:B------:R-:W-:Y:S01]  /*b750*/  MOV R234, R236 ;  /* 0x000000ec00ea7202 */ /* 0x000fe20000000f00 */
[----:B------:R-:W-:-:S07]  /*b760*/  VIADD R235, R19, 0x80 ;  /* 0x0000008013eb7836 */ /* 0x000fce0000000000 */
.L_x_4548:
[----:B------:R-:W-:Y:S05]  /*b770*/  BSYNC.RECONVERGENT B0 ;  /* 0x0000000000007941 */ /* 0x000fea0003800200 */
.L_x_4547:
        /* <DEDUP_REMOVED lines=35> */
.L_x_4677:
        /* <DEDUP_REMOVED lines=13> */
.L_x_4679:
[----:B------:R-:W-:Y:S05]  /*ba80*/  BSYNC.RECONVERGENT B2 ;  /* 0x0000000000027941 */ /* 0x000fea0003800200 */
.L_x_4678:
        /* <DEDUP_REMOVED lines=52> */
[----:B------:R-:W-:-:S07]  /*bdd0*/  LOP3.LUT R192, R8, UR5, R237, 0x96, !PT ;  /* 0x0000000508c07c12 */ /* 0x000fce000f8e96ed */
.L_x_4676:
[----:B------:R-:W-:Y:S05]  /*bde0*/  BSYNC.RECONVERGENT B1 ;  /* 0x0000000000017941 */ /* 0x000fea0003800200 */
.L_x_4675:
        /* <DEDUP_REMOVED lines=26> */
.L_x_4682:
        /* <DEDUP_REMOVED lines=13> */
.L_x_4684:
[----:B------:R-:W-:Y:S05]  /*c060*/  BSYNC.RECONVERGENT B2 ;  /* 0x0000000000027941 */ /* 0x000fea0003800200 */
.L_x_4683:
        /* <DEDUP_REMOVED lines=54> */
.L_x_4681:
[----:B------:R-:W-:Y:S05]  /*c3d0*/  BSYNC.RECONVERGENT B1 ;  /* 0x0000000000017941 */ /* 0x000fea0003800200 */
.L_x_4680:
        /* <DEDUP_REMOVED lines=25> */
.L_x_4687:
        /* <DEDUP_REMOVED lines=13> */
.L_x_4689:
[----:B------:R-:W-:Y:S05]  /*c640*/  BSYNC.RECONVERGENT B2 ;  /* 0x0000000000027941 */ /* 0x000fea0003800200 */
.L_x_4688:
        /* <DEDUP_REMOVED lines=55> */
.L_x_4686:
[----:B------:R-:W-:Y:S05]  /*c9c0*/  BSYNC.RECONVERGENT B1 ;  /* 0x0000000000017941 */ /* 0x000fea0003800200 */
.L_x_4685:
[----:B------:R-:W-:Y:S01]  /*c9d0*/  I2FP.F32.U32 R3, R3 ;  /* 0x0000000300037245 */ /* 0x000fe20000201000 */
[----:B------:R-:W-:Y:S01]  /*c9e0*/  IMAD.U32 R9, R188, 0x10000, RZ ;  /* 0x00010000bc097824 */ /* 0x000fe200078e00ff */
        /* <DEDUP_REMOVED lines=20> */
.L_x_4692:
        /* <DEDUP_REMOVED lines=13> */
.L_x_4694:
[----:B------:R-:W-:Y:S05]  /*cc00*/  BSYNC.RECONVERGENT B2 ;  /* 0x0000000000027941 */ /* 0x000fea0003800200 */
.L_x_4693:
        /* <DEDUP_REMOVED lines=55> */
.L_x_4691:
[----:B------:R-:W-:Y:S05]  /*cf80*/  BSYNC.RECONVERGENT B1 ;  /* 0x0000000000017941 */ /* 0x000fea0003800200 */
.L_x_4690:
        /* <DEDUP_REMOVED lines=27> */
.L_x_4697:
        /* <DEDUP_REMOVED lines=13> */
.L_x_4699:
[----:B------:R-:W-:Y:S05]  /*d210*/  BSYNC.RECONVERGENT B2 ;  /* 0x0000000000027941 */ /* 0x000fea0003800200 */
.L_x_4698:
        /* <DEDUP_REMOVED lines=55> */
.L_x_4696:
[----:B------:R-:W-:Y:S05]  /*d590*/  BSYNC.RECONVERGENT B1 ;  /* 0x0000000000017941 */ /* 0x000fea0003800200 */
.L_x_4695:
[----:B------:R-:W-:Y:S01]  /*d5a0*/  I2FP.F32.U32 R3, R3 ;  /* 0x0000000300037245 */ /* 0x000fe20000201000 */
[----:B------:R-:W-:Y:S01]  /*d5b0*/  BSSY.RECONVERGENT B1, `(.L_x_4700) ;  /* 0x000005b000017945 */ /* 0x000fe20003800200 */
[----:B------:R-:W-:Y:S01]  /*d5c0*/  SHF.L.U32 R9, R189, 0x10, RZ ;  /* 0x00000010bd097819 */ /* 0x000fe200000006ff */
[----:B------:R-:W-:Y:S01]  /*d5d0*/  IMAD.MOV.U32 R12, RZ, RZ, 0x2 ;  /* 0x00000002ff0c7424 */ /* 0x000fe200078e00ff */
[----:B------:R-:W-:Y:S01]  /*d5e0*/  LOP3.LUT R198, R198, 0xfffffffb, RZ, 0xc0, !PT ;  /* 0xfffffffbc6c67812 */ /* 0x000fe200078ec0ff */
[----:B------:R-:W-:Y:S01]  /*d5f0*/  FFMA.FTZ R10, R3, R230, 1.1641532182693481445e-10 ;  /* 0x2f000000030a7423 */ /* 0x000fe200000100e6 */
[----:B------:R-:W-:Y:S01]  /*d600*/  PRMT R14, R189, 0x7632, R14 ;  /* 0x00007632bd0e7816 */ /* 0x000fe2000000000e */
[----:B------:R-:W-:Y:S01]  /*d610*/  FMUL.FTZ R9, R9, R240 ;  /* 0x000000f009097220 */ /* 0x000fe20000410000 */
        /* <DEDUP_REMOVED lines=15> */
.L_x_4702:
        /* <DEDUP_REMOVED lines=13> */
.L_x_4704:
[----:B------:R-:W-:Y:S05]  /*d7e0*/  BSYNC.RECONVERGENT B2 ;  /* 0x0000000000027941 */ /* 0x000fea0003800200 */
.L_x_4703:
        /* <DEDUP_REMOVED lines=55> */
.L_x_4701:
[----:B------:R-:W-:Y:S05]  /*db60*/  BSYNC.RECONVERGENT B1 ;  /* 0x0000000000017941 */ /* 0x000fea0003800200 */
.L_x_4700:
        /* <DEDUP_REMOVED lines=8> */
[----:B------:R-:W-:Y:S01]  /*dbf0*/  FSEL R10, R11, RZ, !P2 ;  /* 0x000000ff0b0a7208 */ /* 0x000fe20005000000 */
[----:B------:R-:W-:Y:S01]  /*dc00*/  IMAD.MOV.U32 R11, RZ, RZ, R6 ;  /* 0x000000ffff0b7224 */ /* 0x000fe200078e0006 */
        /* <DEDUP_REMOVED lines=16> */
.L_x_4707:
        /* <DEDUP_REMOVED lines=13> */
.L_x_4709:
[----:B------:R-:W-:Y:S05]  /*dde0*/  BSYNC.RECONVERGENT B2 ;  /* 0x0000000000027941 */ /* 0x000fea0003800200 */
.L_x_4708:
        /* <DEDUP_REMOVED lines=55> */
.L_x_4706:
[----:B------:R-:W-:Y:S05]  /*e160*/  BSYNC.RECONVERGENT B1 ;  /* 0x0000000000017941 */ /* 0x000fea0003800200 */
.L_x_4705:
        /* <DEDUP_REMOVED lines=22> */
.L_x_4712:
        /* <DEDUP_REMOVED lines=13> */
.L_x_4714:
[----:B------:R-:W-:Y:S05]  /*e3a0*/  BSYNC.RECONVERGENT B2 ;  /* 0x0000000000027941 */ /* 0x000fea0003800200 */
.L_x_4713:
        /* <DEDUP_REMOVED lines=55> */
.L_x_4711:
[----:B------:R-:W-:Y:S05]  /*e720*/  BSYNC.RECONVERGENT B1 ;  /* 0x0000000000017941 */ /* 0x000fea0003800200 */
.L_x_4710:
        /* <DEDUP_REMOVED lines=27> */
.L_x_4717:
        /* <DEDUP_REMOVED lines=13> */
.L_x_4719:
[----:B------:R-:W-:Y:S05]  /*e9b0*/  BSYNC.RECONVERGENT B2 ;  /* 0x0000000000027941 */ /* 0x000fea0003800200 */
.L_x_4718:
        /* <DEDUP_REMOVED lines=55> */
.L_x_4716:
[----:B------:R-:W-:Y:S05]  /*ed30*/  BSYNC.RECONVERGENT B1 ;  /* 0x0000000000017941 */ /* 0x000fea0003800200 */
.L_x_4715:
        /* <DEDUP_REMOVED lines=21> */
.L_x_4722:
        /* <DEDUP_REMOVED lines=13> */
.L_x_4724:
[----:B------:R-:W-:Y:S05]  /*ef60*/  BSYNC.RECONVERGENT B2 ;  /* 0x0000000000027941 */ /* 0x000fea0003800200 */
.L_x_4723:
        /* <DEDUP_REMOVED lines=55> */
.L_x_4721:
[----:B------:R-:W-:Y:S05]  /*f2e0*/  BSYNC.RECONVERGENT B1 ;  /* 0x0000000000017941 */ /* 0x000fea0003800200 */
.L_x_4720:
        /* <DEDUP_REMOVED lines=26> */
.L_x_4727:
        /* <DEDUP_REMOVED lines=13> */
.L_x_4729:
[----:B------:R-:W-:Y:S05]  /*f560*/  BSYNC.RECONVERGENT B2 ;  /* 0x0000000000027941 */ /* 0x000fea0003800200 */
.L_x_4728:
        /* <DEDUP_REMOVED lines=55> */
.L_x_4726:
[----:B------:R-:W-:Y:S05]  /*f8e0*/  BSYNC.RECONVERGENT B1 ;  /* 0x0000000000017941 */ /* 0x000fea0003800200 */
.L_x_4725:
        /* <DEDUP_REMOVED lines=20> */
.L_x_4732:
        /* <DEDUP_REMOVED lines=13> */
.L_x_4734:
[----:B------:R-:W-:Y:S05]  /*fb00*/  BSYNC.RECONVERGENT B2 ;  /* 0x0000000000027941 */ /* 0x000fea0003800200 */
.L_x_4733:
        /* <DEDUP_REMOVED lines=55> */
.L_x_4731:
[----:B------:R-:W-:Y:S05]  /*fe80*/  BSYNC.RECONVERGENT B1 ;  /* 0x0000000000017941 */ /* 0x000fea0003800200 */
.L_x_4730:
        /* <DEDUP_REMOVED lines=15> */
[----:B------:R-:W-:Y:S01]  /*ff80*/  MOV R3, R6 ;  /* 0x0000000600037202 */ /* 0x000fe20000000f00 */
        /* <DEDUP_REMOVED lines=11> */
.L_x_4737:
        /* <DEDUP_REMOVED lines=13> */
.L_x_4739:
[----:B------:R-:W-:Y:S05]  /*10110*/  BSYNC.RECONVERGENT B2 ;  /* 0x0000000000027941 */ /* 0x000fea0003800200 */
.L_x_4738:
        /* <DEDUP_REMOVED lines=52> */
[----:B------:R-:W-:Y:S01]  /*10460*/  IMAD.MOV.U32 R3, RZ, RZ, R236 ;  /* 0x000000ffff037224 */ /* 0x000fe200078e00ec */
[----:B------:R-:W-:Y:S01]  /*10470*/  LOP3.LUT R192, R244, UR4, R189, 0x96, !PT ;  /* 0x00000004f4c07c12 */ /* 0x000fe2000f8e96bd */
[----:B------:R-:W-:-:S07]  /*10480*/  IMAD.MOV.U32 R236, RZ, RZ, R188 ;  /* 0x000000ffffec7224 */ /* 0x000fce00078e00bc */
.L_x_4736:
[----:B------:R-:W-:Y:S05]  /*10490*/  BSYNC.RECONVERGENT B1 ;  /* 0x0000000000017941 */ /* 0x000fea0003800200 */
.L_x_4735:
[----:B------:R-:W-:Y:S01]  /*104a0*/  I2FP.F32.U32 R3, R3 ;  /* 0x0000000300037245 */ /* 0x000fe20000201000 */
[----:B------:R-:W-:Y:S01]  /*104b0*/  BSSY.RECONVERGENT B1, `(.L_x_4740) ;  /* 0x0000059000017945 */ /* 0x000fe20003800200 */
[----:B------:R-:W-:Y:S01]  /*104c0*/  ISETP.NE.AND P5, PT, R190, 0x1, PT ;  /* 0x00000001be00780c */ /* 0x000fe20003fa5270 */
[----:B------:R-:W-:Y:S01]  /*104d0*/  IMAD.MOV.U32 R189, RZ, RZ, 0x2 ;  /* 0x00000002ffbd7424 */ /* 0x000fe200078e00ff */
[----:B------:R-:W-:Y:S01]  /*104e0*/  PRMT R244, R191, 0x7632, R244 ;  /* 0x00007632bff47816 */ /* 0x000fe200000000f4 */
[----:B------:R-:W-:Y:S01]  /*104f0*/  FFMA.FTZ R188, R3, R230, 1.1641532182693481445e-10 ;  /* 0x2f00000003bc7423 */ /* 0x000fe200000100e6 */
[----:B------:R-:W-:-:S04]  /*10500*/  SHF.L.U32 R3, R191, 0x10, RZ ;  /* 0x00000010bf037819 */ /* 0x000fc800000006ff */
        /* <DEDUP_REMOVED lines=14> */
.L_x_4742:
        /* <DEDUP_REMOVED lines=13> */
.L_x_4744:
[----:B------:R-:W-:Y:S05]  /*106c0*/  BSYNC.RECONVERGENT B2 ;  /* 0x0000000000027941 */ /* 0x000fea0003800200 */
.L_x_4743:
        /* <DEDUP_REMOVED lines=55> */
.L_x_4741:
[----:B------:R-:W-:Y:S05]  /*10a40*/  BSYNC.RECONVERGENT B1 ;  /* 0x0000000000017941 */ /* 0x000fea0003800200 */
.L_x_4740:
[----:B------:R-:W-:Y:S01]  /*10a50*/  I2FP.F32.U32 R3, R3 ;  /* 0x0000000300037245 */ /* 0x000fe20000201000 */
[----:B------:R-:W-:Y:S01]  /*10a60*/  @P1 IMAD.U32 R222, R23, 0x10000, RZ ;  /* 0x0001000017de1824 */ /* 0x000fe200078e00ff */
[----:B------:R-:W-:Y:S01]  /*10a70*/  BSSY.RECONVERGENT B1, `(.L_x_4745) ;  /* 0x000005d000017945 */ /* 0x000fe20003800200 */
[----:B------:R-:W-:Y:S02]  /*10a80*/  IMAD.MOV.U32 R190, RZ, RZ, 0x2 ;  /* 0x00000002ffbe7424 */ /* 0x000fe400078e00ff */
[----:B------:R-:W-:Y:S01]  /*10a90*/  FFMA.FTZ R188, R3, R230, 1.1641532182693481445e-10 ;  /* 0x2f00000003bc7423 */ /* 0x000fe200000100e6 */
[----:B------:R-:W-:-:S04]  /*10aa0*/  IMAD.U32 R3, R27, 0x10000, RZ ;  /* 0x000100001b037824 */ /* 0x000fc800078e00ff */
[----:B------:R-:W-:Y:S01]  /*10ab0*/  FMUL.FTZ R3, R3, R240 ;  /* 0x000000f003037220 */ /* 0x000fe20000410000 */
        /* <DEDUP_REMOVED lines=19> */
.L_x_4747:
        /* <DEDUP_REMOVED lines=13> */
.L_x_4749:
[----:B------:R-:W-:Y:S05]  /*10cc0*/  BSYNC.RECONVERGENT B2 ;  /* 0x0000000000027941 */ /* 0x000fea0003800200 */
.L_x_4748:
        /* <DEDUP_REMOVED lines=55> */
.L_x_4746:
[----:B------:R-:W-:Y:S05]  /*11040*/  BSYNC.RECONVERGENT B1 ;  /* 0x0000000000017941 */ /* 0x000fea0003800200 */
.L_x_4745:
[----:B------:R-:W-:Y:S01]  /*11050*/  I2FP.F32.U32 R3, R3 ;  /* 0x0000000300037245 */ /* 0x000fe20000201000 */
[----:B------:R-:W-:Y:S01]  /*11060*/  IMAD.U32 R189, R244, 0x10000, RZ ;  /* 0x00010000f4bd7824 */ /* 0x000fe200078e00ff */
        /* <DEDUP_REMOVED lines=18> */
.L_x_4752:
        /* <DEDUP_REMOVED lines=15> */
.L_x_4754:
[----:B------:R-:W-:Y:S05]  /*11280*/  BSYNC.RECONVERGENT B2 ;  /* 0x0000000000027941 */ /* 0x000fea0003800200 */
.L_x_4753:
        /* <DEDUP_REMOVED lines=55> */
.L_x_4751:
[----:B------:R-:W-:Y:S05]  /*11600*/  BSYNC.RECONVERGENT B1 ;  /* 0x0000000000017941 */ /* 0x000fea0003800200 */
.L_x_4750:
[----:B------:R-:W-:Y:S02]  /*11610*/  I2FP.F32.U32 R189, R189 ;  /* 0x000000bd00bd7245 */ /* 0x000fe40000201000 */
[----:B------:R-:W-:Y:S02]  /*11620*/  PRMT R188, R27, 0x7632, R188 ;  /* 0x000076321bbc7816 */ /* 0x000fe400000000bc */
[----:B------:R-:W-:Y:S01]  /*11630*/  PRMT R190, R242, 0x5410, R243 ;  /* 0x00005410f2be7816 */ /* 0x000fe200000000f3 */
[----:B------:R-:W-:Y:S01]  /*11640*/  FFMA.FTZ R230, R189, R230, 1.1641532182693481445e-10 ;  /* 0x2f000000bde67423 */ /* 0x000fe200000100e6 */
[----:B------:R-:W-:Y:S02]  /*11650*/  SHF.L.U32 R189, R188, 0x10, RZ ;  /* 0x00000010bcbd7819 */ /* 0x000fe400000006ff */
[----:B------:R-:W-:Y:S02]  /*11660*/  @P1 PRMT R188, R23, 0x7632, R188 ;  /* 0x0000763217bc1816 */ /* 0x000fe400000000bc */
[----:B------:R-:W-:Y:S01]  /*11670*/  FSETP.GTU.FTZ.AND P6, PT, R230, R241, PT ;  /* 0x000000f1e600720b */ /* 0x000fe20003fdc000 */
[----:B------:R-:W-:-:S05]  /*11680*/  FMUL.FTZ R189, R189, R240 ;  /* 0x000000f0bdbd7220 */ /* 0x000fca0000410000 */
[----:B------:R-:W-:-:S05]  /*11690*/  FSEL R189, R189, RZ, !P6 ;  /* 0x000000ffbdbd7208 */ /* 0x000fca0007000000 */
[----:B------:R-:W-:Y:S01]  /*116a0*/  FADD.FTZ R244, R244, R189 ;  /* 0x000000bdf4f47221 */ /* 0x000fe20000010000 */
[----:B------:R-:W-:Y:S01]  /*116b0*/  @P1 IMAD.U32 R189, R188, 0x10000, RZ ;  /* 0x00010000bcbd1824 */ /* 0x000fe200078e00ff */
[----:B------:R-:W-:-:S03]  /*116c0*/  SEL R188, RZ, 0x1, P6 ;  /* 0x00000001ffbc7807 */ /* 0x000fc60003000000 */
        /* <DEDUP_REMOVED lines=8> */
.L_x_4674:
        /* <DEDUP_REMOVED lines=16> */
.L_x_4758:
        /* <DEDUP_REMOVED lines=13> */
.L_x_4760:
[----:B------:R-:W-:Y:S05]  /*11920*/  BSYNC.RECONVERGENT B2 ;  /* 0x0000000000027941 */ /* 0x000fea0003800200 */
.L_x_4759:
        /* <DEDUP_REMOVED lines=54> */
.L_x_4757:
[----:B------:R-:W-:Y:S05]  /*11c90*/  BSYNC.RECONVERGENT B1 ;  /* 0x0000000000017941 */ /* 0x000fea0003800200 */
.L_x_4756:
        /* <DEDUP_REMOVED lines=29> */
.L_x_4763:
        /* <DEDUP_REMOVED lines=13> */
.L_x_4765:
[----:B------:R-:W-:Y:S05]  /*11f40*/  BSYNC.RECONVERGENT B2 ;  /* 0x0000000000027941 */ /* 0x000fea0003800200 */
.L_x_4764:
        /* <DEDUP_REMOVED lines=55> */
.L_x_4762:
[----:B------:R-:W-:Y:S05]  /*122c0*/  BSYNC.RECONVERGENT B1 ;  /* 0x0000000000017941 */ /* 0x000fea0003800200 */
.L_x_4761:
        /* <DEDUP_REMOVED lines=26> */
.L_x_4768:
        /* <DEDUP_REMOVED lines=13> */
.L_x_4770:
[----:B------:R-:W-:Y:S05]  /*12540*/  BSYNC.RECONVERGENT B2 ;  /* 0x0000000000027941 */ /* 0x000fea0003800200 */
.L_x_4769:
        /* <DEDUP_REMOVED lines=55> */
.L_x_4767:
[----:B------:R-:W-:Y:S05]  /*128c0*/  BSYNC.RECONVERGENT B1 ;  /* 0x0000000000017941 */ /* 0x000fea0003800200 */
.L_x_4766:
[----:B------:R-:W-:Y:S01]  /*128d0*/  I2FP.F32.U32 R3, R3 ;  /* 0x0000000300037245 */ /* 0x000fe20000201000 */
[----:B------:R-:W-:Y:S01]  /*128e0*/  IMAD.U32 R211, R189, 0x10000, RZ ;  /* 0x00010000bdd37824 */ /* 0x000fe200078e00ff */
[----:B------:R-:W-:Y:S01]  /*128f0*/  LOP3.LUT R198, R198, 0xfffffffb, RZ, 0xc0, !PT ;  /* 0xfffffffbc6c67812 */ /* 0x000fe200078ec0ff */
[----:B------:R-:W-:Y:S02]  /*12900*/  BSSY.RECONVERGENT B1, `(.L_x_4771) ;  /* 0x000005c000017945 */ /* 0x000fe40003800200 */
[----:B------:R-:W-:Y:S01]  /*12910*/  FFMA.FTZ R188, R3, R242, 1.1641532182693481445e-10 ;  /* 0x2f00000003bc7423 */ /* 0x000fe200000100f2 */
[----:B------:R-:W-:Y:S01]  /*12920*/  FMUL.FTZ R211, R211, R230 ;  /* 0x000000e6d3d37220 */ /* 0x000fe20000410000 */
[----:B------:R-:W-:-:S03]  /*12930*/  @P1 IMAD.U32 R3, R21, 0x10000, RZ ;  /* 0x0001000015031824 */ /* 0x000fc600078e00ff */
[----:B------:R-:W-:-:S04]  /*12940*/  FSETP.GTU.FTZ.AND P2, PT, R188, R241, PT ;  /* 0x000000f1bc00720b */ /* 0x000fc80003f5c000 */
[----:B------:R-:W-:Y:S02]  /*12950*/  FSEL R202, R211, RZ, !P2 ;  /* 0x000000ffd3ca7208 */ /* 0x000fe40005000000 */
[----:B------:R-:W-:Y:S02]  /*12960*/  PLOP3.LUT P2, PT, P2, PT, PT, 0x8, 0x80 ;  /* 0x000000000080781c */ /* 0x000fe4000174e170 */
[----:B------:R-:W-:Y:S01]  /*12970*/  PRMT R211, R189, 0x7632, R211 ;  /* 0x00007632bdd37816 */ /* 0x000fe200000000d3 */
[----:B------:R-:W-:Y:S01]  /*12980*/  @P1 FADD.FTZ R202, R3, R202 ;  /* 0x000000ca03ca1221 */ /* 0x000fe20000010000 */
[----:B------:R-:W-:Y:S01]  /*12990*/  IMAD.MOV.U32 R189, RZ, RZ, 0x2 ;  /* 0x00000002ffbd7424 */ /* 0x000fe200078e00ff */
[----:B------:R-:W-:-:S03]  /*129a0*/  MOV R3, R6 ;  /* 0x0000000600037202 */ /* 0x000fc60000000f00 */
[----:B------:R-:W-:-:S05]  /*129b0*/  F2FP.BF16.F32.PACK_AB R239, RZ, R202 ;  /* 0x000000caffef723e */ /* 0x000fca00000010ff */
[----:B------:R-:W-:Y:S02]  /*129c0*/  @P2 LOP3.LUT R198, R198, 0x4, RZ, 0xfc, !PT ;  /* 0x00000004c6c62812 */ /* 0x000fe400078efcff */
[----:B------:R-:W-:-:S13]  /*129d0*/  ISETP.NE.AND P2, PT, R212, 0x1, PT ;  /* 0x00000001d400780c */ /* 0x000fda0003f45270 */
        /* <DEDUP_REMOVED lines=9> */
.L_x_4773:
        /* <DEDUP_REMOVED lines=13> */
.L_x_4775:
[----:B------:R-:W-:Y:S05]  /*12b40*/  BSYNC.RECONVERGENT B2 ;  /* 0x0000000000027941 */ /* 0x000fea0003800200 */
.L_x_4774:
        /* <DEDUP_REMOVED lines=53> */
[----:B------:R-:W-:Y:S02]  /*12ea0*/  IMAD.MOV.U32 R236, RZ, RZ, R188 ;  /* 0x000000ffffec7224 */ /* 0x000fe400078e00bc */
[----:B------:R-:W-:-:S07]  /*12eb0*/  IMAD.MOV.U32 R189, RZ, RZ, RZ ;  /* 0x000000ffffbd7224 */ /* 0x000fce00078e00ff */
.L_x_4772:
[----:B------:R-:W-:Y:S05]  /*12ec0*/  BSYNC.RECONVERGENT B1 ;  /* 0x0000000000017941 */ /* 0x000fea0003800200 */
.L_x_4771:
[----:B------:R-:W-:Y:S01]  /*12ed0*/  I2FP.F32.U32 R3, R3 ;  /* 0x0000000300037245 */ /* 0x000fe20000201000 */
[----:B------:R-:W-:Y:S01]  /*12ee0*/  BSSY.RECONVERGENT B1, `(.L_x_4776) ;  /* 0x000005e000017945 */ /* 0x000fe20003800200 */
[----:B------:R-:W-:Y:S01]  /*12ef0*/  SHF.L.U32 R211, R211, 0x10, RZ ;  /* 0x00000010d3d37819 */ /* 0x000fe200000006ff */
[----:B------:R-:W-:Y:S01]  /*12f00*/  IMAD.MOV.U32 R221, RZ, RZ, 0x2 ;  /* 0x00000002ffdd7424 */ /* 0x000fe200078e00ff */
[----:B------:R-:W-:Y:S01]  /*12f10*/  LOP3.LUT R198, R198, 0xfffffffd, RZ, 0xc0, !PT ;  /* 0xfffffffdc6c67812 */ /* 0x000fe200078ec0ff */
        /* <DEDUP_REMOVED lines=9> */
[----:B------:R-:W-:-:S05]  /*12fb0*/  F2FP.BF16.F32.PACK_AB R238, RZ, R211 ;  /* 0x000000d3ffee723e */ /* 0x000fca00000010ff */
[----:B------:R-:W-:Y:S02]  /*12fc0*/  @P2 LOP3.LUT R198, R198, 0x2, RZ, 0xfc, !PT ;  /* 0x00000002c6c62812 */ /* 0x000fe400078efcff */
[----:B------:R-:W-:-:S13]  /*12fd0*/  ISETP.NE.AND P2, PT, R189, 0x1, PT ;  /* 0x00000001bd00780c */ /* 0x000fda0003f45270 */
        /* <DEDUP_REMOVED lines=9> */
.L_x_4778:
        /* <DEDUP_REMOVED lines=13> */
.L_x_4780:
[----:B------:R-:W-:Y:S05]  /*13140*/  BSYNC.RECONVERGENT B2 ;  /* 0x0000000000027941 */ /* 0x000fea0003800200 */
.L_x_4779:
        /* <DEDUP_REMOVED lines=51> */
[----:B------:R-:W-:Y:S01]  /*13480*/  IMAD.WIDE.U32 R188, R3, -0x2daee0ad, RZ ;  /* 0xd2511f5303bc7825 */ /* 0x000fe200078e00ff */
[----:B------:R-:W-:-:S03]  /*13490*/  MOV R3, R236 ;  /* 0x000000ec00037202 */ /* 0x000fc60000000f00 */
[----:B------:R-:W-:Y:S01]  /*134a0*/  IMAD.MOV.U32 R236, RZ, RZ, R188 ;  /* 0x000000ffffec7224 */ /* 0x000fe200078e00bc */
[----:B------:R-:W-:-:S07]  /*134b0*/  LOP3.LUT R192, R244, UR4, R189, 0x96, !PT ;  /* 0x00000004f4c07c12 */ /* 0x000fce000f8e96bd */
.L_x_4777:
[----:B------:R-:W-:Y:S05]  /*134c0*/  BSYNC.RECONVERGENT B1 ;  /* 0x0000000000017941 */ /* 0x000fea0003800200 */
.L_x_4776:
[----:B------:R-:W-:Y:S01]  /*134d0*/  I2FP.F32.U32 R3, R3 ;  /* 0x0000000300037245 */ /* 0x000fe20000201000 */
[----:B------:R-:W-:Y:S01]  /*134e0*/  BSSY.RECONVERGENT B1, `(.L_x_4781) ;  /* 0x000005c000017945 */ /* 0x000fe20003800200 */
[----:B------:R-:W-:Y:S01]  /*134f0*/  ISETP.NE.AND P3, PT, R221, 0x1, PT ;  /* 0x00000001dd00780c */ /* 0x000fe20003f65270 */
[----:B------:R-:W-:Y:S02]  /*13500*/  IMAD.MOV.U32 R222, RZ, RZ, 0x2 ;  /* 0x00000002ffde7424 */ /* 0x000fe400078e00ff */
[----:B------:R-:W-:Y:S01]  /*13510*/  FFMA.FTZ R188, R3, R242, 1.1641532182693481445e-10 ;  /* 0x2f00000003bc7423 */ /* 0x000fe200000100f2 */
[C---:B------:R-:W-:Y:S01]  /*13520*/  IMAD.U32 R3, R190.reuse, 0x10000, RZ ;  /* 0x00010000be037824 */ /* 0x040fe200078e00ff */
[----:B------:R-:W-:-:S03]  /*13530*/  PRMT R190, R190, 0x7632, R190 ;  /* 0x00007632bebe7816 */ /* 0x000fc600000000be */
[----:B------:R-:W-:Y:S01]  /*13540*/  FMUL.FTZ R3, R3, R230 ;  /* 0x000000e603037220 */ /* 0x000fe20000410000 */
[----:B------:R-:W-:-:S04]  /*13550*/  FSETP.GTU.FTZ.AND P2, PT, R188, R241, PT ;  /* 0x000000f1bc00720b */ /* 0x000fc80003f5c000 */
[----:B------:R-:W-:Y:S02]  /*13560*/  FSEL R212, R3, RZ, !P2 ;  /* 0x000000ff03d47208 */ /* 0x000fe40005000000 */
[----:B------:R-:W-:Y:S02]  /*13570*/  @P1 SHF.L.U32 R3, R22, 0x10, RZ ;  /* 0x0000001016031819 */ /* 0x000fe400000006ff */
        /* <DEDUP_REMOVED lines=13> */
.L_x_4783:
        /* <DEDUP_REMOVED lines=13> */
.L_x_4785:
[----:B------:R-:W-:Y:S05]  /*13720*/  BSYNC.RECONVERGENT B2 ;  /* 0x0000000000027941 */ /* 0x000fea0003800200 */
.L_x_4784:
        /* <DEDUP_REMOVED lines=55> */
.L_x_4782:
[----:B------:R-:W-:Y:S05]  /*13aa0*/  BSYNC.RECONVERGENT B1 ;  /* 0x0000000000017941 */ /* 0x000fea0003800200 */
.L_x_4781:
[----:B------:R-:W-:Y:S01]  /*13ab0*/  I2FP.F32.U32 R3, R3 ;  /* 0x0000000300037245 */ /* 0x000fe20000201000 */
[----:B------:R-:W-:Y:S01]  /*13ac0*/  IMAD.U32 R189, R190, 0x10000, RZ ;  /* 0x00010000bebd7824 */ /* 0x000fe200078e00ff */
[----:B------:R-:W-:Y:S01]  /*13ad0*/  ISETP.NE.AND P4, PT, R222, 0x1, PT ;  /* 0x00000001de00780c */ /* 0x000fe20003f85270 */
[----:B------:R-:W-:Y:S02]  /*13ae0*/  BSSY.RECONVERGENT B1, `(.L_x_4786) ;  /* 0x000005a000017945 */ /* 0x000fe40003800200 */
[----:B------:R-:W-:Y:S01]  /*13af0*/  FFMA.FTZ R188, R3, R242, 1.1641532182693481445e-10 ;  /* 0x2f00000003bc7423 */ /* 0x000fe200000100f2 */
[----:B------:R-:W-:Y:S01]  /*13b00*/  FMUL.FTZ R189, R189, R230 ;  /* 0x000000e6bdbd7220 */ /* 0x000fe20000410000 */
[----:B------:R-:W-:-:S03]  /*13b10*/  @P1 PRMT R3, R22, 0x7632, R3 ;  /* 0x0000763216031816 */ /* 0x000fc60000000003 */
[----:B------:R-:W-:Y:S02]  /*13b20*/  FSETP.GTU.FTZ.AND P3, PT, R188, R241, PT ;  /* 0x000000f1bc00720b */ /* 0x000fe40003f7c000 */
[----:B------:R-:W-:Y:S02]  /*13b30*/  @P1 IMAD.U32 R190, R3, 0x10000, RZ ;  /* 0x0001000003be1824 */ /* 0x000fe400078e00ff */
[----:B------:R-:W-:Y:S01]  /*13b40*/  FSEL R221, R189, RZ, !P3 ;  /* 0x000000ffbddd7208 */ /* 0x000fe20005800000 */
[----:B------:R-:W-:Y:S01]  /*13b50*/  IMAD.MOV.U32 R3, RZ, RZ, R6 ;  /* 0x000000ffff037224 */ /* 0x000fe200078e0006 */
        /* <DEDUP_REMOVED lines=13> */
.L_x_4788:
        /* <DEDUP_REMOVED lines=13> */
.L_x_4790:
[----:B------:R-:W-:Y:S05]  /*13d00*/  BSYNC.RECONVERGENT B2 ;  /* 0x0000000000027941 */ /* 0x000fea0003800200 */
.L_x_4789:
        /* <DEDUP_REMOVED lines=55> */
.L_x_4787:
[----:B------:R-:W-:Y:S05]  /*14080*/  BSYNC.RECONVERGENT B1 ;  /* 0x0000000000017941 */ /* 0x000fea0003800200 */
.L_x_4786:
[----:B------:R-:W-:Y:S01]  /*14090*/  I2FP.F32.U32 R3, R3 ;  /* 0x0000000300037245 */ /* 0x000fe20000201000 */
[----:B------:R-:W-:Y:S01]  /*140a0*/  BSSY.RECONVERGENT B1, `(.L_x_4791) ;  /* 0x000005c000017945 */ /* 0x000fe20003800200 */
[----:B------:R-:W-:Y:S02]  /*140b0*/  ISETP.NE.AND P5, PT, R190, 0x1, PT ;  /* 0x00000001be00780c */ /* 0x000fe40003fa5270 */
[----:B------:R-:W-:Y:S01]  /*140c0*/  PRMT R245, R191, 0x7632, R245 ;  /* 0x00007632bff57816 */ /* 0x000fe200000000f5 */
[----:B------:R-:W-:Y:S01]  /*140d0*/  FFMA.FTZ R188, R3, R242, 1.1641532182693481445e-10 ;  /* 0x2f00000003bc7423 */ /* 0x000fe200000100f2 */
[----:B------:R-:W-:Y:S01]  /*140e0*/  IMAD.U32 R3, R191, 0x10000, RZ ;  /* 0x00010000bf037824 */ /* 0x000fe200078e00ff */
[----:B------:R-:W-:-:S03]  /*140f0*/  MOV R189, R6 ;  /* 0x0000000600bd7202 */ /* 0x000fc60000000f00 */
[----:B------:R-:W-:Y:S01]  /*14100*/  FMUL.FTZ R3, R3, R230 ;  /* 0x000000e603037220 */ /* 0x000fe20000410000 */
[----:B------:R-:W-:-:S04]  /*14110*/  FSETP.GTU.FTZ.AND P4, PT, R188, R241, PT ;  /* 0x000000f1bc00720b */ /* 0x000fc80003f9c000 */
[----:B------:R-:W-:Y:S01]  /*14120*/  FSEL R222, R3, RZ, !P4 ;  /* 0x000000ff03de7208 */ /* 0x000fe20006000000 */
[----:B------:R-:W-:Y:S01]  /*14130*/  @P1 IMAD.U32 R3, R23, 0x10000, RZ ;  /* 0x0001000017031824 */ /* 0x000fe200078e00ff */
        /* <DEDUP_REMOVED lines=13> */
.L_x_4793:
        /* <DEDUP_REMOVED lines=13> */
.L_x_4795:
[----:B------:R-:W-:Y:S05]  /*142e0*/  BSYNC.RECONVERGENT B2 ;  /* 0x0000000000027941 */ /* 0x000fea0003800200 */
.L_x_4794:
        /* <DEDUP_REMOVED lines=55> */
.L_x_4792:
[----:B------:R-:W-:Y:S05]  /*14660*/  BSYNC.RECONVERGENT B1 ;  /* 0x0000000000017941 */ /* 0x000fea0003800200 */
.L_x_4791:
        /* <DEDUP_REMOVED lines=14> */
[----:B------:R-:W-:-:S07]  /*14750*/  PRMT R191, R240, 0x5410, R191 ;  /* 0x00005410f0bf7816 */ /* 0x000fce00000000bf */
.L_x_4755:
        /* <DEDUP_REMOVED lines=43> */
.L_x_4796:
[----:B------:R-:W-:Y:S01]  /*14a10*/  IMAD.MOV.U32 R234, RZ, RZ, R236 ;  /* 0x000000ffffea7224 */ /* 0x000fe200078e00ec */
[----:B------:R-:W-:-:S07]  /*14a20*/  IADD3 R235, PT, PT, R235, 0x80, RZ ;  /* 0x00000080ebeb7810 */ /* 0x000fce0007ffe0ff */
.L_x_4673:
[----:B------:R-:W-:Y:S05]  /*14a30*/  BSYNC.RECONVERGENT B0 ;  /* 0x0000000000007941 */ /* 0x000fea0003800200 */
.L_x_4672:
        /* <DEDUP_REMOVED lines=22> */
[----:B------:R-:W-:Y:S02]  /*14ba0*/  IMAD.MOV.U32 R7, RZ, RZ, R6 ;  /* 0x000000ffff077224 */ /* 0x000fe400078e0006 */
[----:B0-----:R-:W-:-:S07]  /*14bb0*/  IMAD.MOV.U32 R236, RZ, RZ, R234 ;  /* 0x000000ffffec7224 */ /* 0x001fce00078e00ea */
        /* <DEDUP_REMOVED lines=11> */
.L_x_4802:
        /* <DEDUP_REMOVED lines=13> */
.L_x_4804:
[----:B------:R-:W-:Y:S05]  /*14d40*/  BSYNC.RECONVERGENT B2 ;  /* 0x0000000000027941 */ /* 0x000fea0003800200 */
.L_x_4803:
        /* <DEDUP_REMOVED lines=53> */
.L_x_4801:
[----:B------:R-:W-:Y:S05]  /*150a0*/  BSYNC.RECONVERGENT B1 ;  /* 0x0000000000017941 */ /* 0x000fea0003800200 */
.L_x_4800:
        /* <DEDUP_REMOVED lines=26> */
.L_x_4807:
        /* <DEDUP_REMOVED lines=13> */
.L_x_4809:
[----:B------:R-:W-:Y:S05]  /*15320*/  BSYNC.RECONVERGENT B2 ;  /* 0x0000000000027941 */ /* 0x000fea0003800200 */
.L_x_4808:
        /* <DEDUP_REMOVED lines=54> */
.L_x_4806:
[----:B------:R-:W-:Y:S05]  /*15690*/  BSYNC.RECONVERGENT B1 ;  /* 0x0000000000017941 */ /* 0x000fea0003800200 */
.L_x_4805:
[----:B------:R-:W-:Y:S01]  /*156a0*/  I2FP.F32.U32 R8, R3 ;  /* 0x0000000300087245 */ /* 0x000fe20000201000 */
[----:B------:R-:W-:Y:S01]  /*156b0*/  IMAD.U32 R10, R24, 0x10000, RZ ;  /* 0x00010000180a7824 */ /* 0x000fe200078e00ff */
[----:B------:R-:W-:Y:S01]  /*156c0*/  BSSY.RECONVERGENT B1, `(.L_x_4810) ;  /* 0x000005c000017945 */ /* 0x000fe20003800200 */
[----:B------:R-:W-:Y:S01]  /*156d0*/  @P1 IMAD.U32 R7, R20, 0x10000, RZ ;  /* 0x0001000014071824 */ /* 0x000fe200078e00ff */
[----:B------:R-:W-:Y:S01]  /*156e0*/  MOV R9, 0x2 ;  /* 0x0000000200097802 */ /* 0x000fe20000000f00 */
[----:B------:R-:W-:Y:S01]  /*156f0*/  FFMA.FTZ R3, R8, R231, 1.1641532182693481445e-10 ;  /* 0x2f00000008037423 */ /* 0x000fe200000100e7 */
[----:B------:R-:W-:-:S04]  /*15700*/  FMUL.FTZ R10, R10, R241 ;  /* 0x000000f10a0a7220 */ /* 0x000fc80000410000 */
[----:B------:R-:W-:-:S04]  /*15710*/  FSETP.GTU.FTZ.AND P2, PT, R3, R240, PT ;  /* 0x000000f00300720b */ /* 0x000fc80003f5c000 */
[----:B------:R-:W-:-:S05]  /*15720*/  FSEL R3, R10, RZ, !P2 ;  /* 0x000000ff0a037208 */ /* 0x000fca0005000000 */
[----:B------:R-:W-:Y:S01]  /*15730*/  FADD.FTZ R12, R12, R3 ;  /* 0x000000030c0c7221 */ /* 0x000fe20000010000 */
[----:B------:R-:W-:-:S03]  /*15740*/  IMAD.MOV.U32 R3, RZ, RZ, R6 ;  /* 0x000000ffff037224 */ /* 0x000fc600078e0006 */
[--C-:B------:R-:W-:Y:S01]  /*15750*/  @P1 FADD.FTZ R16, R7, R12.reuse ;  /* 0x0000000c07101221 */ /* 0x100fe20000010000 */
[----:B------:R-:W-:Y:S01]  /*15760*/  SEL R7, RZ, 0x1, P2 ;  /* 0x00000001ff077807 */ /* 0x000fe20001000000 */
[----:B------:R-:W-:Y:S01]  /*15770*/  @!P1 IMAD.MOV.U32 R16, RZ, RZ, R12 ;  /* 0x000000ffff109224 */ /* 0x000fe200078e000c */
[----:B------:R-:W-:-:S04]  /*15780*/  ISETP.NE.AND P2, PT, R11, 0x1, PT ;  /* 0x000000010b00780c */ /* 0x000fc80003f45270 */
[----:B------:R-:W-:-:S09]  /*15790*/  F2FP.BF16.F32.PACK_AB R234, RZ, R16 ;  /* 0x00000010ffea723e */ /* 0x000fd200000010ff */
        /* <DEDUP_REMOVED lines=9> */
.L_x_4812:
        /* <DEDUP_REMOVED lines=13> */
.L_x_4814:
[----:B------:R-:W-:Y:S05]  /*15900*/  BSYNC.RECONVERGENT B2 ;  /* 0x0000000000027941 */ /* 0x000fea0003800200 */
.L_x_4813:
        /* <DEDUP_REMOVED lines=55> */
.L_x_4811:
[----:B------:R-:W-:Y:S05]  /*15c80*/  BSYNC.RECONVERGENT B1 ;  /* 0x0000000000017941 */ /* 0x000fea0003800200 */
.L_x_4810:
        /* <DEDUP_REMOVED lines=22> */
.L_x_4817:
        /* <DEDUP_REMOVED lines=13> */
.L_x_4819:
[----:B------:R-:W-:Y:S05]  /*15ec0*/  BSYNC.RECONVERGENT B2 ;  /* 0x0000000000027941 */ /* 0x000fea0003800200 */
.L_x_4818:
        /* <DEDUP_REMOVED lines=49> */
[----:B------:R-:W-:-:S03]  /*161e0*/  MOV R3, R236 ;  /* 0x000000ec00037202 */ /* 0x000fc60000000f00 */
[----:B------:R-:W-:Y:S01]  /*161f0*/  IMAD.WIDE.U32 R8, R8, -0x2daee0ad, RZ ;  /* 0xd2511f5308087825 */ /* 0x000fe200078e00ff */
[----:B------:R-:W-:-:S03]  /*16200*/  LOP3.LUT R2, R2, UR4, R13, 0x96, !PT ;  /* 0x0000000402027c12 */ /* 0x000fc6000f8e960d */
[----:B------:R-:W-:Y:S01]  /*16210*/  IMAD.MOV.U32 R6, RZ, RZ, R12 ;  /* 0x000000ffff067224 */ /* 0x000fe200078e000c */
[----:B------:R-:W-:Y:S01]  /*16220*/  LOP3.LUT R192, R10, UR5, R9, 0x96, !PT ;  /* 0x000000050ac07c12 */ /* 0x000fe2000f8e9609 */
[----:B------:R-:W-:-:S07]  /*16230*/  IMAD.MOV.U32 R236, RZ, RZ, R8 ;  /* 0x000000ffffec7224 */ /* 0x000fce00078e0008 */
.L_x_4816:
[----:B------:R-:W-:Y:S05]  /*16240*/  BSYNC.RECONVERGENT B1 ;  /* 0x0000000000017941 */ /* 0x000fea0003800200 */
.L_x_4815:
[----:B------:R-:W-:Y:S01]  /*16250*/  I2FP.F32.U32 R8, R3 ;  /* 0x0000000300087245 */ /* 0x000fe20000201000 */
[----:B------:R-:W-:Y:S01]  /*16260*/  BSSY.RECONVERGENT B1, `(.L_x_4820) ;  /* 0x000005f000017945 */ /* 0x000fe20003800200 */
[----:B------:R-:W-:Y:S01]  /*16270*/  PRMT R3, R24, 0x7632, R3 ;  /* 0x0000763218037816 */ /* 0x000fe20000000003 */
[----:B------:R-:W-:-:S04]  /*16280*/  IMAD.MOV.U32 R13, RZ, RZ, 0x2 ;  /* 0x00000002ff0d7424 */ /* 0x000fc800078e00ff */
        /* <DEDUP_REMOVED lines=23> */
.L_x_4822:
        /* <DEDUP_REMOVED lines=13> */
.L_x_4824:
[----:B------:R-:W-:Y:S05]  /*164d0*/  BSYNC.RECONVERGENT B2 ;  /* 0x0000000000027941 */ /* 0x000fea0003800200 */
.L_x_4823:
        /* <DEDUP_REMOVED lines=55> */
.L_x_4821:
[----:B------:R-:W-:Y:S05]  /*16850*/  BSYNC.RECONVERGENT B1 ;  /* 0x0000000000017941 */ /* 0x000fea0003800200 */
.L_x_4820:
[----:B------:R-:W-:Y:S01]  /*16860*/  I2FP.F32.U32 R10, R3 ;  /* 0x00000003000a7245 */ /* 0x000fe20000201000 */
[C---:B------:R-:W-:Y:S01]  /*16870*/  IMAD.U32 R12, R189.reuse, 0x10000, RZ ;  /* 0x00010000bd0c7824 */ /* 0x040fe200078e00ff */
        /* <DEDUP_REMOVED lines=21> */
.L_x_4827:
        /* <DEDUP_REMOVED lines=13> */
.L_x_4829:
[----:B------:R-:W-:Y:S05]  /*16aa0*/  BSYNC.RECONVERGENT B2 ;  /* 0x0000000000027941 */ /* 0x000fea0003800200 */
.L_x_4828:
        /* <DEDUP_REMOVED lines=55> */
.L_x_4826:
[----:B------:R-:W-:Y:S05]  /*16e20*/  BSYNC.RECONVERGENT B1 ;  /* 0x0000000000017941 */ /* 0x000fea0003800200 */
.L_x_4825:
[----:B------:R-:W-:Y:S01]  /*16e30*/  I2FP.F32.U32 R10, R11 ;  /* 0x0000000b000a7245 */ /* 0x000fe20000201000 */
[----:B------:R-:W-:Y:S01]  /*16e40*/  IMAD.U32 R12, R25, 0x10000, RZ ;  /* 0x00010000190c7824 */ /* 0x000fe200078e00ff */
[----:B------:R-:W-:Y:S01]  /*16e50*/  BSSY.RECONVERGENT B1, `(.L_x_4830) ;  /* 0x000005d000017945 */ /* 0x000fe20003800200 */
[----:B------:R-:W-:Y:S02]  /*16e60*/  @P1 IMAD.U32 R204, R21, 0x10000, RZ ;  /* 0x0001000015cc1824 */ /* 0x000fe400078e00ff */
[----:B------:R-:W-:Y:S01]  /*16e70*/  FFMA.FTZ R3, R10, R231, 1.1641532182693481445e-10 ;  /* 0x2f0000000a037423 */ /* 0x000fe200000100e7 */
[----:B------:R-:W-:Y:S01]  /*16e80*/  FMUL.FTZ R10, R12, R241 ;  /* 0x000000f10c0a7220 */ /* 0x000fe20000410000 */
[----:B------:R-:W-:Y:S01]  /*16e90*/  MOV R12, 0x2 ;  /* 0x00000002000c7802 */ /* 0x000fe20000000f00 */
[----:B------:R-:W-:Y:S02]  /*16ea0*/  IMAD.MOV.U32 R11, RZ, RZ, R6 ;  /* 0x000000ffff0b7224 */ /* 0x000fe400078e0006 */
        /* <DEDUP_REMOVED lines=18> */
.L_x_4832:
        /* <DEDUP_REMOVED lines=13> */
.L_x_4834:
[----:B------:R-:W-:Y:S05]  /*170a0*/  BSYNC.RECONVERGENT B2 ;  /* 0x0000000000027941 */ /* 0x000fea0003800200 */
.L_x_4833:
        /* <DEDUP_REMOVED lines=55> */
.L_x_4831:
[----:B------:R-:W-:Y:S05]  /*17420*/  BSYNC.RECONVERGENT B1 ;  /* 0x0000000000017941 */ /* 0x000fea0003800200 */
.L_x_4830:
        /* <DEDUP_REMOVED lines=22> */
.L_x_4837:
        /* <DEDUP_REMOVED lines=13> */
.L_x_4839:
[----:B------:R-:W-:Y:S05]  /*17660*/  BSYNC.RECONVERGENT B2 ;  /* 0x0000000000027941 */ /* 0x000fea0003800200 */
.L_x_4838:
        /* <DEDUP_REMOVED lines=55> */
.L_x_4836:
[----:B------:R-:W-:Y:S05]  /*179e0*/  BSYNC.RECONVERGENT B1 ;  /* 0x0000000000017941 */ /* 0x000fea0003800200 */
.L_x_4835:
        /* <DEDUP_REMOVED lines=27> */
.L_x_4842:
        /* <DEDUP_REMOVED lines=13> */
.L_x_4844:
[----:B------:R-:W-:Y:S05]  /*17c70*/  BSYNC.RECONVERGENT B2 ;  /* 0x0000000000027941 */ /* 0x000fea0003800200 */
.L_x_4843:
        /* <DEDUP_REMOVED lines=55> */
.L_x_4841:
[----:B------:R-:W-:Y:S05]  /*17ff0*/  BSYNC.RECONVERGENT B1 ;  /* 0x0000000000017941 */ /* 0x000fea0003800200 */
.L_x_4840:
        /* <DEDUP_REMOVED lines=21> */
.L_x_4847:
        /* <DEDUP_REMOVED lines=13> */
.L_x_4849:
[----:B------:R-:W-:Y:S05]  /*18220*/  BSYNC.RECONVERGENT B2 ;  /* 0x0000000000027941 */ /* 0x000fea0003800200 */
.L_x_4848:
        /* <DEDUP_REMOVED lines=55> */
.L_x_4846:
[----:B------:R-:W-:Y:S05]  /*185a0*/  BSYNC.RECONVERGENT B1 ;  /* 0x0000000000017941 */ /* 0x000fea0003800200 */
.L_x_4845:
        /* <DEDUP_REMOVED lines=13> */
[--C-:B------:R-:W-:Y:S01]  /*18680*/  @!P1 IMAD.MOV.U32 R214, RZ, RZ, R11.reuse ;  /* 0x000000ffffd69224 */ /* 0x100fe200078e000b */
[----:B------:R-:W-:Y:S01]  /*18690*/  PRMT R11, R3, 0x7610, R11 ;  /* 0x00007610030b7816 */ /* 0x000fe2000000000b */
        /* <DEDUP_REMOVED lines=11> */
.L_x_4852:
        /* <DEDUP_REMOVED lines=13> */
.L_x_4854:
[----:B------:R-:W-:Y:S05]  /*18820*/  BSYNC.RECONVERGENT B2 ;  /* 0x0000000000027941 */ /* 0x000fea0003800200 */
.L_x_4853:
        /* <DEDUP_REMOVED lines=53> */
[----:B------:R-:W-:Y:S02]  /*18b80*/  HFMA2 R188, -RZ, RZ, 0, 0 ;  /* 0x00000000ffbc7431 */ /* 0x000fe400000001ff */
[----:B------:R-:W-:-:S07]  /*18b90*/  IMAD.MOV.U32 R236, RZ, RZ, R12 ;  /* 0x000000ffffec7224 */ /* 0x000fce00078e000c */
.L_x_4851:
[----:B------:R-:W-:Y:S05]  /*18ba0*/  BSYNC.RECONVERGENT B1 ;  /* 0x0000000000017941 */ /* 0x000fea0003800200 */
.L_x_4850:
[----:B------:R-:W-:Y:S01]  /*18bb0*/  I2FP.F32.U32 R12, R3 ;  /* 0x00000003000c7245 */ /* 0x000fe20000201000 */
[----:B------:R-:W-:Y:S01]  /*18bc0*/  IMAD.U32 R190, R190, 0x10000, RZ ;  /* 0x00010000bebe7824 */ /* 0x000fe200078e00ff */
[----:B------:R-:W-:Y:S01]  /*18bd0*/  ISETP.NE.AND P4, PT, R188, 0x1, PT ;  /* 0x00000001bc00780c */ /* 0x000fe20003f85270 */
[----:B------:R-:W-:Y:S01]  /*18be0*/  BSSY.RECONVERGENT B1, `(.L_x_4855) ;  /* 0x0000056000017945 */ /* 0x000fe20003800200 */
[----:B------:R-:W-:Y:S02]  /*18bf0*/  IMAD.MOV.U32 R13, RZ, RZ, 0x2 ;  /* 0x00000002ff0d7424 */ /* 0x000fe400078e00ff */
        /* <DEDUP_REMOVED lines=15> */
.L_x_4857:
        /* <DEDUP_REMOVED lines=13> */
.L_x_4859:
[----:B------:R-:W-:Y:S05]  /*18dc0*/  BSYNC.RECONVERGENT B2 ;  /* 0x0000000000027941 */ /* 0x000fea0003800200 */
.L_x_4858:
        /* <DEDUP_REMOVED lines=53> */
[----:B------:R-:W-:Y:S01]  /*19120*/  LOP3.LUT R192, R188, UR4, R13, 0x96, !PT ;  /* 0x00000004bcc07c12 */ /* 0x000fe2000f8e960d */
[----:B------:R-:W-:-:S07]  /*19130*/  IMAD.MOV.U32 R13, RZ, RZ, RZ ;  /* 0x000000ffff0d7224 */ /* 0x000fce00078e00ff */
.L_x_4856:
[----:B------:R-:W-:Y:S05]  /*19140*/  BSYNC.RECONVERGENT B1 ;  /* 0x0000000000017941 */ /* 0x000fea0003800200 */
.L_x_4855:
[----:B------:R-:W-:Y:S01]  /*19150*/  I2FP.F32.U32 R12, R3 ;  /* 0x00000003000c7245 */ /* 0x000fe20000201000 */
[----:B------:R-:W-:Y:S01]  /*19160*/  BSSY.RECONVERGENT B1, `(.L_x_4860) ;  /* 0x000005f000017945 */ /* 0x000fe20003800200 */
[----:B------:R-:W-:-:S05]  /*19170*/  PRMT R3, R26, 0x7632, R3 ;  /* 0x000076321a037816 */ /* 0x000fca0000000003 */
[----:B------:R-:W-:Y:S02]  /*19180*/  IMAD.U32 R188, R3, 0x10000, RZ ;  /* 0x0001000003bc7824 */ /* 0x000fe400078e00ff */
[----:B------:R-:W-:Y:S02]  /*19190*/  FFMA.FTZ R3, R12, R231, 1.1641532182693481445e-10 ;  /* 0x2f0000000c037423 */ /* 0x000fe400000100e7 */
[----:B------:R-:W-:-:S03]  /*191a0*/  FMUL.FTZ R188, R188, R241 ;  /* 0x000000f1bcbc7220 */ /* 0x000fc60000410000 */
[----:B------:R-:W-:-:S04]  /*191b0*/  FSETP.GTU.FTZ.AND P4, PT, R3, R240, PT ;  /* 0x000000f00300720b */ /* 0x000fc80003f9c000 */
[----:B------:R-:W-:Y:S02]  /*191c0*/  FSEL R3, R188, RZ, !P4 ;  /* 0x000000ffbc037208 */ /* 0x000fe40006000000 */
[----:B------:R-:W-:Y:S02]  /*191d0*/  SEL R12, RZ, 0x1, P4 ;  /* 0x00000001ff0c7807 */ /* 0x000fe40002000000 */
[----:B------:R-:W-:Y:S01]  /*191e0*/  ISETP.NE.AND P4, PT, R13, 0x1, PT ;  /* 0x000000010d00780c */ /* 0x000fe20003f85270 */
[--C-:B------:R-:W-:Y:S01]  /*191f0*/  FADD.FTZ R190, R190, R3.reuse ;  /* 0x00000003bebe7221 */ /* 0x100fe20000010000 */
[----:B------:R-:W-:-:S04]  /*19200*/  @P1 PRMT R3, R22, 0x7632, R3 ;  /* 0x0000763216031816 */ /* 0x000fc80000000003 */
[----:B------:R-:W-:-:S05]  /*19210*/  @P1 SHF.L.U32 R3, R3, 0x10, RZ ;  /* 0x0000001003031819 */ /* 0x000fca00000006ff */
[----:B------:R-:W-:Y:S01]  /*19220*/  @P1 FADD.FTZ R223, R190, R3 ;  /* 0x00000003bedf1221 */ /* 0x000fe20000010000 */
        /* <DEDUP_REMOVED lines=13> */
.L_x_4862:
        /* <DEDUP_REMOVED lines=13> */
.L_x_4864:
[----:B------:R-:W-:Y:S05]  /*193d0*/  BSYNC.RECONVERGENT B2 ;  /* 0x0000000000027941 */ /* 0x000fea0003800200 */
.L_x_4863:
        /* <DEDUP_REMOVED lines=55> */
.L_x_4861:
[----:B------:R-:W-:Y:S05]  /*19750*/  BSYNC.RECONVERGENT B1 ;  /* 0x0000000000017941 */ /* 0x000fea0003800200 */
.L_x_4860:
[----:B------:R-:W-:Y:S01]  /*19760*/  I2FP.F32.U32 R188, R3 ;  /* 0x0000000300bc7245 */ /* 0x000fe20000201000 */
[----:B------:R-:W-:Y:S01]  /*19770*/  BSSY.RECONVERGENT B1, `(.L_x_4865) ;  /* 0x0000059000017945 */ /* 0x000fe20003800200 */
[----:B------:R-:W-:Y:S01]  /*19780*/  ISETP.NE.AND P5, PT, R190, 0x1, PT ;  /* 0x00000001be00780c */ /* 0x000fe20003fa5270 */
[----:B------:R-:W-:Y:S01]  /*19790*/  HFMA2 R189, -RZ, RZ, 0, 1.1920928955078125e-07 ;  /* 0x00000002ffbd7431 */ /* 0x000fe200000001ff */
[C---:B------:R-:W-:Y:S01]  /*197a0*/  PRMT R244, R191.reuse, 0x7632, R244 ;  /* 0x00007632bff47816 */ /* 0x040fe200000000f4 */
[----:B------:R-:W-:Y:S01]  /*197b0*/  FFMA.FTZ R3, R188, R231, 1.1641532182693481445e-10 ;  /* 0x2f000000bc037423 */ /* 0x000fe200000100e7 */
[----:B------:R-:W-:-:S04]  /*197c0*/  IMAD.U32 R188, R191, 0x10000, RZ ;  /* 0x00010000bfbc7824 */ /* 0x000fc800078e00ff */
        /* <DEDUP_REMOVED lines=14> */
.L_x_4867:
        /* <DEDUP_REMOVED lines=13> */
.L_x_4869:
[----:B------:R-:W-:Y:S05]  /*19980*/  BSYNC.RECONVERGENT B2 ;  /* 0x0000000000027941 */ /* 0x000fea0003800200 */
.L_x_4868:
        /* <DEDUP_REMOVED lines=55> */
.L_x_4866:
[----:B------:R-:W-:Y:S05]  /*19d00*/  BSYNC.RECONVERGENT B1 ;  /* 0x0000000000017941 */ /* 0x000fea0003800200 */
.L_x_4865:
[----:B------:R-:W-:Y:S01]  /*19d10*/  I2FP.F32.U32 R188, R3 ;  /* 0x0000000300bc7245 */ /* 0x000fe20000201000 */
[----:B------:R-:W-:Y:S01]  /*19d20*/  @P1 IMAD.U32 R224, R23, 0x10000, RZ ;  /* 0x0001000017e01824 */ /* 0x000fe200078e00ff */
[----:B------:R-:W-:Y:S01]  /*19d30*/  BSSY.RECONVERGENT B1, `(.L_x_4870) ;  /* 0x000005d000017945 */ /* 0x000fe20003800200 */
[----:B------:R-:W-:Y:S02]  /*19d40*/  MOV R190, 0x2 ;  /* 0x0000000200be7802 */ /* 0x000fe40000000f00 */
        /* <DEDUP_REMOVED lines=22> */
.L_x_4872:
        /* <DEDUP_REMOVED lines=13> */
.L_x_4874:
[----:B------:R-:W-:Y:S05]  /*19f80*/  BSYNC.RECONVERGENT B2 ;  /* 0x0000000000027941 */ /* 0x000fea0003800200 */
.L_x_4873:
        /* <DEDUP_REMOVED lines=55> */
.L_x_4871:
[----:B------:R-:W-:Y:S05]  /*1a300*/  BSYNC.RECONVERGENT B1 ;  /* 0x0000000000017941 */ /* 0x000fea0003800200 */
.L_x_4870:
[----:B------:R-:W-:Y:S01]  /*1a310*/  I2FP.F32.U32 R188, R3 ;  /* 0x0000000300bc7245 */ /* 0x000fe20000201000 */
[----:B------:R-:W-:Y:S01]  /*1a320*/  IMAD.U32 R244, R244, 0x10000, RZ ;  /* 0x00010000f4f47824 */ /* 0x000fe200078e00ff */
        /* <DEDUP_REMOVED lines=18> */
.L_x_4877:
        /* <DEDUP_REMOVED lines=15> */
.L_x_4879:
[----:B------:R-:W-:Y:S05]  /*1a540*/  BSYNC.RECONVERGENT B2 ;  /* 0x0000000000027941 */ /* 0x000fea0003800200 */
.L_x_4878:
        /* <DEDUP_REMOVED lines=51> */
[----:B------:R-:W-:Y:S01]  /*1a880*/  IMAD.MOV.U32 R3, RZ, RZ, RZ ;  /* 0x000000ffff037224 */ /* 0x000fe200078e00ff */
[----:B------:R-:W-:Y:S02]  /*1a890*/  LOP3.LUT R192, R190, UR4, R189, 0x96, !PT ;  /* 0x00000004bec07c12 */ /* 0x000fe4000f8e96bd */
[----:B------:R-:W-:Y:S01]  /*1a8a0*/  MOV R189, R236 ;  /* 0x000000ec00bd7202 */ /* 0x000fe20000000f00 */
[----:B------:R-:W-:-:S07]  /*1a8b0*/  IMAD.MOV.U32 R236, RZ, RZ, R188 ;  /* 0x000000ffffec7224 */ /* 0x000fce00078e00bc */
.L_x_4876:
[----:B------:R-:W-:Y:S05]  /*1a8c0*/  BSYNC.RECONVERGENT B1 ;  /* 0x0000000000017941 */ /* 0x000fea0003800200 */
.L_x_4875:
[----:B------:R-:W-:Y:S02]  /*1a8d0*/  I2FP.F32.U32 R188, R189 ;  /* 0x000000bd00bc7245 */ /* 0x000fe40000201000 */
[----:B------:R-:W-:-:S03]  /*1a8e0*/  PRMT R190, R242, 0x5410, R243 ;  /* 0x00005410f2be7816 */ /* 0x000fc600000000f3 */
[----:B------:R-:W-:Y:S01]  /*1a8f0*/  FFMA.FTZ R231, R188, R231, 1.1641532182693481445e-10 ;  /* 0x2f000000bce77423 */ /* 0x000fe200000100e7 */
[----:B------:R-:W-:-:S04]  /*1a900*/  PRMT R188, R27, 0x7632, R188 ;  /* 0x000076321bbc7816 */ /* 0x000fc800000000bc */
[----:B------:R-:W-:Y:S01]  /*1a910*/  FSETP.GTU.FTZ.AND P6, PT, R231, R240, PT ;  /* 0x000000f0e700720b */ /* 0x000fe20003fdc000 */
[----:B------:R-:W-:-:S04]  /*1a920*/  IMAD.U32 R188, R188, 0x10000, RZ ;  /* 0x00010000bcbc7824 */ /* 0x000fc800078e00ff */
[----:B------:R-:W-:-:S05]  /*1a930*/  FMUL.FTZ R188, R188, R241 ;  /* 0x000000f1bcbc7220 */ /* 0x000fca0000410000 */
[----:B------:R-:W-:Y:S02]  /*1a940*/  FSEL R189, R188, RZ, !P6 ;  /* 0x000000ffbcbd7208 */ /* 0x000fe40007000000 */
[----:B------:R-:W-:-:S03]  /*1a950*/  @P1 PRMT R188, R23, 0x7632, R188 ;  /* 0x0000763217bc1816 */ /* 0x000fc600000000bc */
[----:B------:R-:W-:Y:S01]  /*1a960*/  FADD.FTZ R244, R244, R189 ;  /* 0x000000bdf4f47221 */ /* 0x000fe20000010000 */
[----:B------:R-:W-:Y:S02]  /*1a970*/  @P1 SHF.L.U32 R231, R188, 0x10, RZ ;  /* 0x00000010bce71819 */ /* 0x000fe400000006ff */
[----:B------:R-:W-:Y:S02]  /*1a980*/  SEL R188, RZ, 0x1, P6 ;  /* 0x00000001ffbc7807 */ /* 0x000fe40003000000 */
[----:B------:R-:W-:Y:S01]  /*1a990*/  PRMT R189, R239, 0x5410, R14 ;  /* 0x00005410efbd7816 */ /* 0x000fe2000000000e */
[----:B------:R-:W-:Y:S01]  /*1a9a0*/  @P1 FADD.FTZ R231, R244, R231 ;  /* 0x000000e7f4e71221 */ /* 0x000fe20000010000 */
[----:B------:R-:W-:Y:S01]  /*1a9b0*/  @!P1 IMAD.MOV.U32 R231, RZ, RZ, R244 ;  /* 0x000000ffffe79224 */ /* 0x000fe200078e00f4 */
[----:B------:R-:W-:Y:S02]  /*1a9c0*/  PRMT R14, R188, 0x7610, R14 ;  /* 0x00007610bc0e7816 */ /* 0x000fe4000000000e */
[----:B------:R-:W-:-:S02]  /*1a9d0*/  PRMT R188, R234, 0x5410, R237 ;  /* 0x00005410eabc7816 */ /* 0x000fc400000000ed */
[----:B------:R-:W-:-:S04]  /*1a9e0*/  F2FP.BF16.F32.PACK_AB R191, RZ, R231 ;  /* 0x000000e7ffbf723e */ /* 0x000fc800000010ff */
[----:B------:R-:W-:Y:S01]  /*1a9f0*/  PRMT R191, R238, 0x5410, R191 ;  /* 0x00005410eebf7816 */ /* 0x000fe200000000bf */
[----:B------:R-:W-:Y:S06]  /*1aa00*/  BRA `(.L_x_4880) ;  /* 0x0000003000047947 */ /* 0x000fec0003800000 */
.L_x_4799:
        /* <DEDUP_REMOVED lines=16> */
.L_x_4883:
        /* <DEDUP_REMOVED lines=13> */
.L_x_4885:
[----:B------:R-:W-:Y:S05]  /*1abe0*/  BSYNC.RECONVERGENT B2 ;  /* 0x0000000000027941 */ /* 0x000fea0003800200 */
.L_x_4884:
        /* <DEDUP_REMOVED lines=54> */
.L_x_4882:
[----:B------:R-:W-:Y:S05]  /*1af50*/  BSYNC.RECONVERGENT B1 ;  /* 0x0000000000017941 */ /* 0x000fea0003800200 */
.L_x_4881:
[----:B------:R-:W0:Y:S01]  /*1af60*/  LDC R231, c[0x0][0x408] ;  /* 0x00010200ffe77b82 */ /* 0x000e220000000800 */
[----:B------:R-:W-:Y:S01]  /*1af70*/  I2FP.F32.U32 R3, R16 ;  /* 0x0000001000037245 */ /* 0x000fe20000201000 */
[----:B------:R-:W-:Y:S01]  /*1af80*/  IMAD.MOV.U32 R242, RZ, RZ, 0x2f800000 ;  /* 0x2f800000fff27424 */ /* 0x000fe200078e00ff */
[----:B------:R-:W-:Y:S01]  /*1af90*/  ISETP.NE.AND P2, PT, R203, 0x1, PT ;  /* 0x00000001cb00780c */ /* 0x000fe20003f45270 */
[----:B-----5:R-:W-:Y:S01]  /*1afa0*/  IMAD.U32 R204, R188, 0x10000, RZ ;  /* 0x00010000bccc7824 */ /* 0x020fe200078e00ff */
[----:B------:R-:W-:Y:S01]  /*1afb0*/  LOP3.LUT R198, R198, 0xffffffef, RZ, 0xc0, !PT ;  /* 0xffffffefc6c67812 */ /* 0x000fe200078ec0ff */
[----:B------:R-:W-:Y:S01]  /*1afc0*/  FFMA.FTZ R16, R3, R242, 1.1641532182693481445e-10 ;  /* 0x2f00000003107423 */ /* 0x000fe200000100f2 */
[----:B------:R-:W-:Y:S01]  /*1afd0*/  @P1 IMAD.U32 R3, R20, 0x10000, RZ ;  /* 0x0001000014031824 */ /* 0x000fe200078e00ff */
[----:B------:R-:W1:Y:S01]  /*1afe0*/  LDC R241, c[0x0][0x404] ;  /* 0x00010100fff17b82 */ /* 0x000e620000000800 */
[----:B------:R-:W-:Y:S01]  /*1aff0*/  BSSY.RECONVERGENT B1, `(.L_x_4886) ;  /* 0x0000059000017945 */ /* 0x000fe20003800200 */
[----:B------:R-:W-:Y:S01]  /*1b000*/  HFMA2 R213, -RZ, RZ, 0, 1.1920928955078125e-07 ;  /* 0x00000002ffd57431 */ /* 0x000fe200000001ff */
[----:B------:R-:W-:Y:S01]  /*1b010*/  PRMT R188, R188, 0x7632, R188 ;  /* 0x00007632bcbc7816 */ /* 0x000fe200000000bc */
[----:B0-----:R-:W-:Y:S01]  /*1b020*/  FMUL.FTZ R204, R204, R231 ;  /* 0x000000e7cccc7220 */ /* 0x001fe20000410000 */
[----:B-1----:R-:W-:-:S04]  /*1b030*/  FSETP.GTU.FTZ.AND P3, PT, R16, R241, PT ;  /* 0x000000f11000720b */ /* 0x002fc80003f7c000 */
        /* <DEDUP_REMOVED lines=15> */
.L_x_4888:
        /* <DEDUP_REMOVED lines=13> */
.L_x_4890:
[----:B------:R-:W-:Y:S05]  /*1b200*/  BSYNC.RECONVERGENT B2 ;  /* 0x0000000000027941 */ /* 0x000fea0003800200 */
.L_x_4889:
        /* <DEDUP_REMOVED lines=55> */
.L_x_4887:
[----:B------:R-:W-:Y:S05]  /*1b580*/  BSYNC.RECONVERGENT B1 ;  /* 0x0000000000017941 */ /* 0x000fea0003800200 */
.L_x_4886:
        /* <DEDUP_REMOVED lines=26> */
.L_x_4893:
        /* <DEDUP_REMOVED lines=13> */
.L_x_4895:
[----:B------:R-:W-:Y:S05]  /*1b800*/  BSYNC.RECONVERGENT B2 ;  /* 0x0000000000027941 */ /* 0x000fea0003800200 */
.L_x_4894:
        /* <DEDUP_REMOVED lines=55> */
.L_x_4892:
[----:B------:R-:W-:Y:S05]  /*1bb80*/  BSYNC.RECONVERGENT B1 ;  /* 0x0000000000017941 */ /* 0x000fea0003800200 */
.L_x_4891:
[----:B------:R-:W-:Y:S01]  /*1bb90*/  I2FP.F32.U32 R3, R3 ;  /* 0x0000000300037245 */ /* 0x000fe20000201000 */
[----:B------:R-:W-:Y:S01]  /*1bba0*/  BSSY.RECONVERGENT B1, `(.L_x_4896) ;  /* 0x000005e000017945 */ /* 0x000fe20003800200 */
[----:B------:R-:W-:Y:S02]  /*1bbb0*/  SHF.L.U32 R204, R189, 0x10, RZ ;  /* 0x00000010bdcc7819 */ /* 0x000fe400000006ff */
[----:B------:R-:W-:Y:S01]  /*1bbc0*/  LOP3.LUT R198, R198, 0xfffffffb, RZ, 0xc0, !PT ;  /* 0xfffffffbc6c67812 */ /* 0x000fe200078ec0ff */
[----:B------:R-:W-:Y:S01]  /*1bbd0*/  FFMA.FTZ R188, R3, R242, 1.1641532182693481445e-10 ;  /* 0x2f00000003bc7423 */ /* 0x000fe200000100f2 */
[----:B------:R-:W-:Y:S02]  /*1bbe0*/  @P1 IMAD.U32 R3, R21, 0x10000, RZ ;  /* 0x0001000015031824 */ /* 0x000fe400078e00ff */
[----:B------:R-:W-:Y:S01]  /*1bbf0*/  FMUL.FTZ R204, R204, R231 ;  /* 0x000000e7cccc7220 */ /* 0x000fe20000410000 */
[----:B------:R-:W-:Y:S01]  /*1bc00*/  PRMT R213, R189, 0x7632, R213 ;  /* 0x00007632bdd57816 */ /* 0x000fe200000000d5 */
[----:B------:R-:W-:Y:S01]  /*1bc10*/  IMAD.MOV.U32 R189, RZ, RZ, 0x2 ;  /* 0x00000002ffbd7424 */ /* 0x000fe200078e00ff */
[----:B------:R-:W-:-:S04]  /*1bc20*/  FSETP.GTU.FTZ.AND P2, PT, R188, R241, PT ;  /* 0x000000f1bc00720b */ /* 0x000fc80003f5c000 */
[----:B------:R-:W-:Y:S02]  /*1bc30*/  FSEL R204, R204, RZ, !P2 ;  /* 0x000000ffcccc7208 */ /* 0x000fe40005000000 */
[----:B------:R-:W-:-:S03]  /*1bc40*/  PLOP3.LUT P2, PT, P2, PT, PT, 0x8, 0x80 ;  /* 0x000000000080781c */ /* 0x000fc6000174e170 */
[----:B------:R-:W-:Y:S01]  /*1bc50*/  @P1 FADD.FTZ R204, R3, R204 ;  /* 0x000000cc03cc1221 */ /* 0x000fe20000010000 */
[----:B------:R-:W-:-:S04]  /*1bc60*/  IMAD.MOV.U32 R3, RZ, RZ, R6 ;  /* 0x000000ffff037224 */ /* 0x000fc800078e0006 */
        /* <DEDUP_REMOVED lines=12> */
.L_x_4898:
        /* <DEDUP_REMOVED lines=13> */
.L_x_4900:
[----:B------:R-:W-:Y:S05]  /*1be00*/  BSYNC.RECONVERGENT B2 ;  /* 0x0000000000027941 */ /* 0x000fea0003800200 */
.L_x_4899:
        /* <DEDUP_REMOVED lines=55> */
.L_x_4897:
[----:B------:R-:W-:Y:S05]  /*1c180*/  BSYNC.RECONVERGENT B1 ;  /* 0x0000000000017941 */ /* 0x000fea0003800200 */
.L_x_4896:
        /* <DEDUP_REMOVED lines=26> */
.L_x_4903:
        /* <DEDUP_REMOVED lines=13> */
.L_x_4905:
[----:B------:R-:W-:Y:S05]  /*1c400*/  BSYNC.RECONVERGENT B2 ;  /* 0x0000000000027941 */ /* 0x000fea0003800200 */
.L_x_4904:
        /* <DEDUP_REMOVED lines=55> */
.L_x_4902:
[----:B------:R-:W-:Y:S05]  /*1c780*/  BSYNC.RECONVERGENT B1 ;  /* 0x0000000000017941 */ /* 0x000fea0003800200 */
.L_x_4901:
[----:B------:R-:W-:Y:S01]  /*1c790*/  I2FP.F32.U32 R3, R3 ;  /* 0x0000000300037245 */ /* 0x000fe20000201000 */
[----:B------:R-:W-:Y:S01]  /*1c7a0*/  IMAD.U32 R214, R190, 0x10000, RZ ;  /* 0x00010000bed67824 */ /* 0x000fe200078e00ff */
[----:B------:R-:W-:Y:S01]  /*1c7b0*/  ISETP.NE.AND P3, PT, R223, 0x1, PT ;  /* 0x00000001df00780c */ /* 0x000fe20003f65270 */
[----:B------:R-:W-:Y:S01]  /*1c7c0*/  BSSY.RECONVERGENT B1, `(.L_x_4906) ;  /* 0x000005a000017945 */ /* 0x000fe20003800200 */
[----:B------:R-:W-:Y:S02]  /*1c7d0*/  HFMA2 R189, -RZ, RZ, 0, 1.1920928955078125e-07 ;  /* 0x00000002ffbd7431 */ /* 0x000fe400000001ff */
[----:B------:R-:W-:Y:S01]  /*1c7e0*/  FFMA.FTZ R188, R3, R242, 1.1641532182693481445e-10 ;  /* 0x2f00000003bc7423 */ /* 0x000fe200000100f2 */
[----:B------:R-:W-:Y:S01]  /*1c7f0*/  FMUL.FTZ R214, R214, R231 ;  /* 0x000000e7d6d67220 */ /* 0x000fe20000410000 */
[----:B------:R-:W-:Y:S01]  /*1c800*/  @P1 IMAD.U32 R3, R22, 0x10000, RZ ;  /* 0x0001000016031824 */ /* 0x000fe200078e00ff */
[----:B------:R-:W-:Y:S02]  /*1c810*/  PRMT R190, R190, 0x7632, R190 ;  /* 0x00007632bebe7816 */ /* 0x000fe400000000be */
        /* <DEDUP_REMOVED lines=15> */
.L_x_4908:
        /* <DEDUP_REMOVED lines=13> */
.L_x_4910:
[----:B------:R-:W-:Y:S05]  /*1c9e0*/  BSYNC.RECONVERGENT B2 ;  /* 0x0000000000027941 */ /* 0x000fea0003800200 */
.L_x_4909:
        /* <DEDUP_REMOVED lines=55> */
.L_x_4907:
[----:B------:R-:W-:Y:S05]  /*1cd60*/  BSYNC.RECONVERGENT B1 ;  /* 0x0000000000017941 */ /* 0x000fea0003800200 */
.L_x_4906:
[----:B------:R-:W-:Y:S01]  /*1cd70*/  I2FP.F32.U32 R3, R3 ;  /* 0x0000000300037245 */ /* 0x000fe20000201000 */
[----:B------:R-:W-:Y:S01]  /*1cd80*/  IMAD.U32 R190, R190, 0x10000, RZ ;  /* 0x00010000bebe7824 */ /* 0x000fe200078e00ff */
[----:B------:R-:W-:Y:S01]  /*1cd90*/  ISETP.NE.AND P4, PT, R189, 0x1, PT ;  /* 0x00000001bd00780c */ /* 0x000fe20003f85270 */
        /* <DEDUP_REMOVED lines=21> */
.L_x_4913:
        /* <DEDUP_REMOVED lines=13> */
.L_x_4915:
[----:B------:R-:W-:Y:S05]  /*1cfc0*/  BSYNC.RECONVERGENT B2 ;  /* 0x0000000000027941 */ /* 0x000fea0003800200 */
.L_x_4914:
        /* <DEDUP_REMOVED lines=55> */
.L_x_4912:
[----:B------:R-:W-:Y:S05]  /*1d340*/  BSYNC.RECONVERGENT B1 ;  /* 0x0000000000017941 */ /* 0x000fea0003800200 */
.L_x_4911:
[----:B------:R-:W-:Y:S01]  /*1d350*/  I2FP.F32.U32 R3, R3 ;  /* 0x0000000300037245 */ /* 0x000fe20000201000 */
[----:B------:R-:W-:Y:S01]  /*1d360*/  BSSY.RECONVERGENT B1, `(.L_x_4916) ;  /* 0x000005c000017945 */ /* 0x000fe20003800200 */
[----:B------:R-:W-:Y:S01]  /*1d370*/  SHF.L.U32 R190, R191, 0x10, RZ ;  /* 0x00000010bfbe7819 */ /* 0x000fe200000006ff */
[----:B------:R-:W-:Y:S01]  /*1d380*/  IMAD.MOV.U32 R189, RZ, RZ, R6 ;  /* 0x000000ffffbd7224 */ /* 0x000fe200078e0006 */
        /* <DEDUP_REMOVED lines=20> */
.L_x_4918:
        /* <DEDUP_REMOVED lines=13> */
.L_x_4920:
[----:B------:R-:W-:Y:S05]  /*1d5a0*/  BSYNC.RECONVERGENT B2 ;  /* 0x0000000000027941 */ /* 0x000fea0003800200 */
.L_x_4919:
        /* <DEDUP_REMOVED lines=55> */
.L_x_4917:
[----:B------:R-:W-:Y:S05]  /*1d920*/  BSYNC.RECONVERGENT B1 ;  /* 0x0000000000017941 */ /* 0x000fea0003800200 */
.L_x_4916:
[----:B------:R-:W-:Y:S01]  /*1d930*/  I2FP.F32.U32 R189, R189 ;  /* 0x000000bd00bd7245 */ /* 0x000fe20000201000 */
[----:B------:R-:W-:-:S04]  /*1d940*/  IMAD.U32 R188, R245, 0x10000, RZ ;  /* 0x00010000f5bc7824 */ /* 0x000fc800078e00ff */
[----:B------:R-:W-:Y:S01]  /*1d950*/  FFMA.FTZ R242, R189, R242, 1.1641532182693481445e-10 ;  /* 0x2f000000bdf27423 */ /* 0x000fe200000100f2 */
[----:B------:R-:W-:Y:S01]  /*1d960*/  FMUL.FTZ R188, R188, R231 ;  /* 0x000000e7bcbc7220 */ /* 0x000fe20000410000 */
[----:B------:R-:W-:-:S03]  /*1d970*/  @P1 PRMT R189, R23, 0x7632, R189 ;  /* 0x0000763217bd1816 */ /* 0x000fc600000000bd */
[----:B------:R-:W-:Y:S02]  /*1d980*/  FSETP.GTU.FTZ.AND P5, PT, R242, R241, PT ;  /* 0x000000f1f200720b */ /* 0x000fe40003fbc000 */
[----:B------:R-:W-:Y:S02]  /*1d990*/  @P1 SHF.L.U32 R190, R189, 0x10, RZ ;  /* 0x00000010bdbe1819 */ /* 0x000fe400000006ff */
[----:B------:R-:W-:Y:S02]  /*1d9a0*/  FSEL R231, R188, RZ, !P5 ;  /* 0x000000ffbce77208 */ /* 0x000fe40006800000 */
[----:B------:R-:W-:Y:S02]  /*1d9b0*/  PLOP3.LUT P5, PT, P5, PT, PT, 0x8, 0x80 ;  /* 0x000000000080781c */ /* 0x000fe40002fae170 */
[----:B------:R-:W-:Y:S01]  /*1d9c0*/  PRMT R189, R239, 0x5410, R238 ;  /* 0x00005410efbd7816 */ /* 0x000fe200000000ee */
[----:B------:R-:W-:Y:S01]  /*1d9d0*/  @P1 FADD.FTZ R231, R190, R231 ;  /* 0x000000e7bee71221 */ /* 0x000fe20000010000 */
[----:B------:R-:W-:-:S02]  /*1d9e0*/  PRMT R190, R243, 0x5410, R244 ;  /* 0x00005410f3be7816 */ /* 0x000fc400000000f4 */
[----:B------:R-:W-:Y:S02]  /*1d9f0*/  PRMT R188, R234, 0x5410, R237 ;  /* 0x00005410eabc7816 */ /* 0x000fe400000000ed */
[----:B------:R-:W-:-:S04]  /*1da00*/  F2FP.BF16.F32.PACK_AB R191, RZ, R231 ;  /* 0x000000e7ffbf723e */ /* 0x000fc800000010ff */
[----:B------:R-:W-:-:S07]  /*1da10*/  PRMT R191, R240, 0x5410, R191 ;  /* 0x00005410f0bf7816 */ /* 0x000fce00000000bf */
.L_x_4880:
        /* <DEDUP_REMOVED lines=43> */
.L_x_4921:
[----:B------:R-:W-:Y:S02]  /*1dcd0*/  IMAD.MOV.U32 R234, RZ, RZ, R236 ;  /* 0x000000ffffea7224 */ /* 0x000fe400078e00ec */
[----:B------:R-:W-:-:S07]  /*1dce0*/  VIADD R235, R235, 0x80 ;  /* 0x00000080ebeb7836 */ /* 0x000fce0000000000 */
.L_x_4798:
[----:B------:R-:W-:Y:S05]  /*1dcf0*/  BSYNC.RECONVERGENT B0 ;  /* 0x0000000000007941 */ /* 0x000fea0003800200 */
.L_x_4797:
        /* <DEDUP_REMOVED lines=22> */
[----:B------:R-:W-:Y:S02]  /*1de60*/  IMAD.MOV.U32 R7, RZ, RZ, R6 ;  /* 0x000000ffff077224 */ /* 0x000fe400078e0006 */
[----:B0-----:R-:W-:-:S07]  /*1de70*/  IMAD.MOV.U32 R236, RZ, RZ, R234 ;  /* 0x000000ffffec7224 */ /* 0x001fce00078e00ea */
        /* <DEDUP_REMOVED lines=11> */
.L_x_4927:
        /* <DEDUP_REMOVED lines=13> */
.L_x_4929:
[----:B------:R-:W-:Y:S05]  /*1e000*/  BSYNC.RECONVERGENT B2 ;  /* 0x0000000000027941 */ /* 0x000fea0003800200 */
.L_x_4928:
        /* <DEDUP_REMOVED lines=51> */
[----:B------:R-:W-:Y:S02]  /*1e340*/  MOV R7, R234 ;  /* 0x000000ea00077202 */ /* 0x000fe40000000f00 */
[----:B------:R-:W-:-:S07]  /*1e350*/  LOP3.LUT R192, R8, UR5, R237, 0x96, !PT ;  /* 0x0000000508c07c12 */ /* 0x000fce000f8e96ed */
.L_x_4926:
[----:B------:R-:W-:Y:S05]  /*1e360*/  BSYNC.RECONVERGENT B1 ;  /* 0x0000000000017941 */ /* 0x000fea0003800200 */
.L_x_4925:
        /* <DEDUP_REMOVED lines=26> */
.L_x_4932:
        /* <DEDUP_REMOVED lines=13> */
.L_x_4934:
[----:B------:R-:W-:Y:S05]  /*1e5e0*/  BSYNC.RECONVERGENT B2 ;  /* 0x0000000000027941 */ /* 0x000fea0003800200 */
.L_x_4933:
        /* <DEDUP_REMOVED lines=54> */
.L_x_4931:
[----:B------:R-:W-:Y:S05]  /*1e950*/  BSYNC.RECONVERGENT B1 ;  /* 0x0000000000017941 */ /* 0x000fea0003800200 */
.L_x_4930:
        /* <DEDUP_REMOVED lines=8> */
[----:B------:R-:W-:Y:S01]  /*1e9e0*/  IMAD.MOV.U32 R8, RZ, RZ, 0x2 ;  /* 0x00000002ff087424 */ /* 0x000fe200078e00ff */
[----:B------:R-:W-:Y:S02]  /*1e9f0*/  SEL R7, RZ, 0x1, P2 ;  /* 0x00000001ff077807 */ /* 0x000fe40001000000 */
[----:B------:R-:W-:Y:S01]  /*1ea00*/  ISETP.NE.AND P2, PT, R10, 0x1, PT ;  /* 0x000000010a00780c */ /* 0x000fe20003f45270 */
[----:B------:R-:W-:Y:S01]  /*1ea10*/  FADD.FTZ R12, R12, R3 ;  /* 0x000000030c0c7221 */ /* 0x000fe20000010000 */
[----:B------:R-:W-:-:S03]  /*1ea20*/  MOV R3, R6 ;  /* 0x0000000600037202 */ /* 0x000fc60000000f00 */
[--C-:B------:R-:W-:Y:S01]  /*1ea30*/  @P1 FADD.FTZ R17, R17, R12.reuse ;  /* 0x0000000c11111221 */ /* 0x100fe20000010000 */
[----:B------:R-:W-:-:S05]  /*1ea40*/  @!P1 IMAD.MOV.U32 R17, RZ, RZ, R12 ;  /* 0x000000ffff119224 */ /* 0x000fca00078e000c */
        /* <DEDUP_REMOVED lines=10> */
.L_x_4937:
        /* <DEDUP_REMOVED lines=13> */
.L_x_4939:
[----:B------:R-:W-:Y:S05]  /*1ebc0*/  BSYNC.RECONVERGENT B2 ;  /* 0x0000000000027941 */ /* 0x000fea0003800200 */
.L_x_4938:
        /* <DEDUP_REMOVED lines=55> */
.L_x_4936:
[----:B------:R-:W-:Y:S05]  /*1ef40*/  BSYNC.RECONVERGENT B1 ;  /* 0x0000000000017941 */ /* 0x000fea0003800200 */
.L_x_4935:
        /* <DEDUP_REMOVED lines=22> */
.L_x_4942:
        /* <DEDUP_REMOVED lines=13> */
.L_x_4944:
[----:B------:R-:W-:Y:S05]  /*1f180*/  BSYNC.RECONVERGENT B2 ;  /* 0x0000000000027941 */ /* 0x000fea0003800200 */
.L_x_4943:
        /* <DEDUP_REMOVED lines=55> */
.L_x_4941:
[----:B------:R-:W-:Y:S05]  /*1f500*/  BSYNC.RECONVERGENT B1 ;  /* 0x0000000000017941 */ /* 0x000fea0003800200 */
.L_x_4940:
        /* <DEDUP_REMOVED lines=27> */
.L_x_4947:
        /* <DEDUP_REMOVED lines=13> */
.L_x_4949:
[----:B------:R-:W-:Y:S05]  /*1f790*/  BSYNC.RECONVERGENT B2 ;  /* 0x0000000000027941 */ /* 0x000fea0003800200 */
.L_x_4948:
        /* <DEDUP_REMOVED lines=55> */
.L_x_4946:
[----:B------:R-:W-:Y:S05]  /*1fb10*/  BSYNC.RECONVERGENT B1 ;  /* 0x0000000000017941 */ /* 0x000fea0003800200 */
.L_x_4945:
[----:B------:R-:W-:Y:S01]  /*1fb20*/  I2FP.F32.U32 R3, R3 ;  /* 0x0000000300037245 */ /* 0x000fe20000201000 */
[C---:B------:R-:W-:Y:S01]  /*1fb30*/  IMAD.U32 R10, R189.reuse, 0x10000, RZ ;  /* 0x00010000bd0a7824 */ /* 0x040fe200078e00ff */
        /* <DEDUP_REMOVED lines=21> */
.L_x_4952:
        /* <DEDUP_REMOVED lines=13> */
.L_x_4954:
[----:B------:R-:W-:Y:S05]  /*1fd60*/  BSYNC.RECONVERGENT B2 ;  /* 0x0000000000027941 */ /* 0x000fea0003800200 */
.L_x_4953:
        /* <DEDUP_REMOVED lines=55> */
.L_x_4951:
[----:B------:R-:W-:Y:S05]  /*200e0*/  BSYNC.RECONVERGENT B1 ;  /* 0x0000000000017941 */ /* 0x000fea0003800200 */
.L_x_4950:
[----:B------:R-:W-:Y:S01]  /*200f0*/  I2FP.F32.U32 R3, R11 ;  /* 0x0000000b00037245 */ /* 0x000fe20000201000 */
[----:B------:R-:W-:Y:S01]  /*20100*/  @P1 IMAD.U32 R206, R21, 0x10000, RZ ;  /* 0x0001000015ce1824 */ /* 0x000fe200078e00ff */
[----:B------:R-:W-:Y:S01]  /*20110*/  SHF.L.U32 R10, R25, 0x10, RZ ;  /* 0x00000010190a7819 */ /* 0x000fe200000006ff */
[----:B------:R-:W-:Y:S01]  /*20120*/  BSSY.RECONVERGENT B1, `(.L_x_4955) ;  /* 0x000005c000017945 */ /* 0x000fe20003800200 */
[----:B------:R-:W-:Y:S01]  /*20130*/  MOV R11, R6 ;  /* 0x00000006000b7202 */ /* 0x000fe20000000f00 */
        /* <DEDUP_REMOVED lines=21> */
.L_x_4957:
        /* <DEDUP_REMOVED lines=13> */
.L_x_4959:
[----:B------:R-:W-:Y:S05]  /*20360*/  BSYNC.RECONVERGENT B2 ;  /* 0x0000000000027941 */ /* 0x000fea0003800200 */
.L_x_4958:
        /* <DEDUP_REMOVED lines=55> */
.L_x_4956:
[----:B------:R-:W-:Y:S05]  /*206e0*/  BSYNC.RECONVERGENT B1 ;  /* 0x0000000000017941 */ /* 0x000fea0003800200 */
.L_x_4955:
        /* <DEDUP_REMOVED lines=22> */
.L_x_4962:
        /* <DEDUP_REMOVED lines=13> */
.L_x_4964:
[----:B------:R-:W-:Y:S05]  /*20920*/  BSYNC.RECONVERGENT B2 ;  /* 0x0000000000027941 */ /* 0x000fea0003800200 */
.L_x_4963:
        /* <DEDUP_REMOVED lines=55> */
.L_x_4961:
[----:B------:R-:W-:Y:S05]  /*20ca0*/  BSYNC.RECONVERGENT B1 ;  /* 0x0000000000017941 */ /* 0x000fea0003800200 */
.L_x_4960:
        /* <DEDUP_REMOVED lines=27> */
.L_x_4967:
        /* <DEDUP_REMOVED lines=13> */
.L_x_4969:
[----:B------:R-:W-:Y:S05]  /*20f30*/  BSYNC.RECONVERGENT B2 ;  /* 0x0000000000027941 */ /* 0x000fea0003800200 */
.L_x_4968:
        /* <DEDUP_REMOVED lines=55> */
.L_x_4966:
[----:B------:R-:W-:Y:S05]  /*212b0*/  BSYNC.RECONVERGENT B1 ;  /* 0x0000000000017941 */ /* 0x000fea0003800200 */
.L_x_4965:
[----:B------:R-:W-:Y:S01]  /*212c0*/  I2FP.F32.U32 R3, R3 ;  /* 0x0000000300037245 */ /* 0x000fe20000201000 */
[----:B------:R-:W-:Y:S01]  /*212d0*/  IMAD.U32 R12, R190, 0x10000, RZ ;  /* 0x00010000be0c7824 */ /* 0x000fe200078e00ff */
        /* <DEDUP_REMOVED lines=19> */
.L_x_4972:
        /* <DEDUP_REMOVED lines=13> */
.L_x_4974:
[----:B------:R-:W-:Y:S05]  /*214e0*/  BSYNC.RECONVERGENT B2 ;  /* 0x0000000000027941 */ /* 0x000fea0003800200 */
.L_x_4973:
        /* <DEDUP_REMOVED lines=55> */
.L_x_4971:
[----:B------:R-:W-:Y:S05]  /*21860*/  BSYNC.RECONVERGENT B1 ;  /* 0x0000000000017941 */ /* 0x000fea0003800200 */
.L_x_4970:
        /* <DEDUP_REMOVED lines=14> */
[----:B------:R-:W-:Y:S02]  /*21950*/  PRMT R11, R3, 0x7610, R11 ;  /* 0x00007610030b7816 */ /* 0x000fe4000000000b */
[----:B------:R-:W-:Y:S02]  /*21960*/  MOV R3, R6 ;  /* 0x0000000600037202 */ /* 0x000fe40000000f00 */
        /* <DEDUP_REMOVED lines=10> */
.L_x_4977:
        /* <DEDUP_REMOVED lines=13> */
.L_x_4979:
[----:B------:R-:W-:Y:S05]  /*21ae0*/  BSYNC.RECONVERGENT B2 ;  /* 0x0000000000027941 */ /* 0x000fea0003800200 */
.L_x_4978:
        /* <DEDUP_REMOVED lines=55> */
.L_x_4976:
[----:B------:R-:W-:Y:S05]  /*21e60*/  BSYNC.RECONVERGENT B1 ;  /* 0x0000000000017941 */ /* 0x000fea0003800200 */
.L_x_4975:
[----:B------:R-:W-:Y:S01]  /*21e70*/  I2FP.F32.U32 R3, R3 ;  /* 0x0000000300037245 */ /* 0x000fe20000201000 */
[----:B------:R-:W-:Y:S01]  /*21e80*/  BSSY.RECONVERGENT B1, `(.L_x_4980) ;  /* 0x0000058000017945 */ /* 0x000fe20003800200 */
[----:B------:R-:W-:Y:S01]  /*21e90*/  ISETP.NE.AND P4, PT, R12, 0x1, PT ;  /* 0x000000010c00780c */ /* 0x000fe20003f85270 */
[----:B------:R-:W-:Y:S01]  /*21ea0*/  IMAD.MOV.U32 R13, RZ, RZ, 0x2 ;  /* 0x00000002ff0d7424 */ /* 0x000fe200078e00ff */
[----:B------:R-:W-:Y:S01]  /*21eb0*/  SHF.L.U32 R190, R190, 0x10, RZ ;  /* 0x00000010bebe7819 */ /* 0x000fe200000006ff */
[----:B------:R-:W-:-:S04]  /*21ec0*/  FFMA.FTZ R3, R3, R232, 1.1641532182693481445e-10 ;  /* 0x2f00000003037423 */ /* 0x000fc800000100e8 */
        /* <DEDUP_REMOVED lines=14> */
.L_x_4982:
        /* <DEDUP_REMOVED lines=13> */
.L_x_4984:
[----:B------:R-:W-:Y:S05]  /*22080*/  BSYNC.RECONVERGENT B2 ;  /* 0x0000000000027941 */ /* 0x000fea0003800200 */
.L_x_4983:
        /* <DEDUP_REMOVED lines=55> */
.L_x_4981:
[----:B------:R-:W-:Y:S05]  /*22400*/  BSYNC.RECONVERGENT B1 ;  /* 0x0000000000017941 */ /* 0x000fea0003800200 */
.L_x_4980:
[----:B------:R-:W-:Y:S01]  /*22410*/  I2FP.F32.U32 R3, R3 ;  /* 0x0000000300037245 */ /* 0x000fe20000201000 */
[----:B------:R-:W-:Y:S01]  /*22420*/  BSSY.RECONVERGENT B1, `(.L_x_4985) ;  /* 0x000005f000017945 */ /* 0x000fe20003800200 */
[----:B------:R-:W-:-:S03]  /*22430*/  PRMT R12, R26, 0x7632, R12 ;  /* 0x000076321a0c7816 */ /* 0x000fc6000000000c */
[----:B------:R-:W-:Y:S02]  /*22440*/  FFMA.FTZ R3, R3, R232, 1.1641532182693481445e-10 ;  /* 0x2f00000003037423 */ /* 0x000fe400000100e8 */
[----:B------:R-:W-:-:S03]  /*22450*/  IMAD.U32 R12, R12, 0x10000, RZ ;  /* 0x000100000c0c7824 */ /* 0x000fc600078e00ff */
[----:B------:R-:W-:Y:S01]  /*22460*/  FSETP.GTU.FTZ.AND P4, PT, R3, R240, PT ;  /* 0x000000f00300720b */ /* 0x000fe20003f9c000 */
[----:B------:R-:W-:-:S05]  /*22470*/  FMUL.FTZ R12, R12, R241 ;  /* 0x000000f10c0c7220 */ /* 0x000fca0000410000 */
[----:B------:R-:W-:Y:S02]  /*22480*/  FSEL R3, R12, RZ, !P4 ;  /* 0x000000ff0c037208 */ /* 0x000fe40006000000 */
[----:B------:R-:W-:Y:S02]  /*22490*/  SEL R12, RZ, 0x1, P4 ;  /* 0x00000001ff0c7807 */ /* 0x000fe40002000000 */
[----:B------:R-:W-:Y:S01]  /*224a0*/  ISETP.NE.AND P4, PT, R13, 0x1, PT ;  /* 0x000000010d00780c */ /* 0x000fe20003f85270 */
[--C-:B------:R-:W-:Y:S01]  /*224b0*/  FADD.FTZ R190, R190, R3.reuse ;  /* 0x00000003bebe7221 */ /* 0x100fe20000010000 */
[----:B------:R-:W-:-:S05]  /*224c0*/  @P1 PRMT R3, R22, 0x7632, R3 ;  /* 0x0000763216031816 */ /* 0x000fca0000000003 */
[----:B------:R-:W-:-:S04]  /*224d0*/  @P1 IMAD.U32 R3, R3, 0x10000, RZ ;  /* 0x0001000003031824 */ /* 0x000fc800078e00ff */
        /* <DEDUP_REMOVED lines=14> */
.L_x_4987:
        /* <DEDUP_REMOVED lines=13> */
.L_x_4989:
[----:B------:R-:W-:Y:S05]  /*22690*/  BSYNC.RECONVERGENT B2 ;  /* 0x0000000000027941 */ /* 0x000fea0003800200 */
.L_x_4988:
        /* <DEDUP_REMOVED lines=55> */
.L_x_4986:
[----:B------:R-:W-:Y:S05]  /*22a10*/  BSYNC.RECONVERGENT B1 ;  /* 0x0000000000017941 */ /* 0x000fea0003800200 */
.L_x_4985:
        /* <DEDUP_REMOVED lines=21> */
.L_x_4992:
        /* <DEDUP_REMOVED lines=13> */
.L_x_4994:
[----:B------:R-:W-:Y:S05]  /*22c40*/  BSYNC.RECONVERGENT B2 ;  /* 0x0000000000027941 */ /* 0x000fea0003800200 */
.L_x_4993:
        /* <DEDUP_REMOVED lines=55> */
.L_x_4991:
[----:B------:R-:W-:Y:S05]  /*22fc0*/  BSYNC.RECONVERGENT B1 ;  /* 0x0000000000017941 */ /* 0x000fea0003800200 */
.L_x_4990:
        /* <DEDUP_REMOVED lines=26> */
.L_x_4997:
        /* <DEDUP_REMOVED lines=13> */
.L_x_4999:
[----:B------:R-:W-:Y:S05]  /*23240*/  BSYNC.RECONVERGENT B2 ;  /* 0x0000000000027941 */ /* 0x000fea0003800200 */
.L_x_4998:
        /* <DEDUP_REMOVED lines=55> */
.L_x_4996:
[----:B------:R-:W-:Y:S05]  /*235c0*/  BSYNC.RECONVERGENT B1 ;  /* 0x0000000000017941 */ /* 0x000fea0003800200 */
.L_x_4995:
[----:B------:R-:W-:Y:S01]  /*235d0*/  I2FP.F32.U32 R3, R3 ;  /* 0x0000000300037245 */ /* 0x000fe20000201000 */
[----:B------:R-:W-:Y:S01]  /*235e0*/  BSSY.RECONVERGENT B1, `(.L_x_5000) ;  /* 0x000005a000017945 */ /* 0x000fe20003800200 */
[----:B------:R-:W-:Y:S01]  /*235f0*/  ISETP.NE.AND P6, PT, R188, 0x1, PT ;  /* 0x00000001bc00780c */ /* 0x000fe20003fc5270 */
[----:B------:R-:W-:Y:S01]  /*23600*/  IMAD.MOV.U32 R189, RZ, RZ, R6 ;  /* 0x000000ffffbd7224 */ /* 0x000fe200078e0006 */
[----:B------:R-:W-:Y:S01]  /*23610*/  SHF.L.U32 R244, R244, 0x10, RZ ;  /* 0x00000010f4f47819 */ /* 0x000fe200000006ff */
[----:B------:R-:W-:-:S04]  /*23620*/  FFMA.FTZ R3, R3, R232, 1.1641532182693481445e-10 ;  /* 0x2f00000003037423 */ /* 0x000fc800000100e8 */
[----:B------:R-:W-:Y:S01]  /*23630*/  FMUL.FTZ R244, R244, R241 ;  /* 0x000000f1f4f47220 */ /* 0x000fe20000410000 */
        /* <DEDUP_REMOVED lines=13> */
.L_x_5002:
        /* <DEDUP_REMOVED lines=12> */
[----:B------:R-:W-:Y:S01]  /*237d0*/  @P0 IMAD.MOV R3, RZ, RZ, R4 ;  /* 0x000000ffff030224 */ /* 0x000fe200078e0204 */
[----:B------:R-:W-:-:S04]  /*237e0*/  ISETP.NE.AND P0, PT, R2, RZ, PT ;  /* 0x000000ff0200720c */ /* 0x000fc80003f05270 */
[----:B------:R-:W-:-:S09]  /*237f0*/  @!P6 MOV R4, R3 ;  /* 0x000000030004e202 */ /* 0x000fd20000000f00 */
.L_x_5004:
[----:B------:R-:W-:Y:S05]  /*23800*/  BSYNC.RECONVERGENT B2 ;  /* 0x0000000000027941 */ /* 0x000fea0003800200 */
.L_x_5003:
        /* <DEDUP_REMOVED lines=52> */
[----:B------:R-:W-:Y:S01]  /*23b50*/  LOP3.LUT R192, R190, UR4, R189, 0x96, !PT ;  /* 0x00000004bec07c12 */ /* 0x000fe2000f8e96bd */
[----:B------:R-:W-:Y:S01]  /*23b60*/  IMAD.MOV.U32 R189, RZ, RZ, R236 ;  /* 0x000000ffffbd7224 */ /* 0x000fe200078e00ec */
[----:B------:R-:W-:-:S07]  /*23b70*/  MOV R236, R188 ;  /* 0x000000bc00ec7202 */ /* 0x000fce0000000f00 */
.L_x_5001:
[----:B------:R-:W-:Y:S05]  /*23b80*/  BSYNC.RECONVERGENT B1 ;  /* 0x0000000000017941 */ /* 0x000fea0003800200 */
.L_x_5000:
[----:B------:R-:W-:Y:S02]  /*23b90*/  I2FP.F32.U32 R189, R189 ;  /* 0x000000bd00bd7245 */ /* 0x000fe40000201000 */
[----:B------:R-:W-:Y:S02]  /*23ba0*/  PRMT R188, R27, 0x7632, R188 ;  /* 0x000076321bbc7816 */ /* 0x000fe400000000bc */
[----:B------:R-:W-:Y:S01]  /*23bb0*/  PRMT R190, R242, 0x5410, R243 ;  /* 0x00005410f2be7816 */ /* 0x000fe200000000f3 */
[----:B------:R-:W-:Y:S02]  /*23bc0*/  FFMA.FTZ R189, R189, R232, 1.1641532182693481445e-10 ;  /* 0x2f000000bdbd7423 */ /* 0x000fe400000100e8 */
[----:B------:R-:W-:-:S03]  /*23bd0*/  IMAD.U32 R188, R188, 0x10000, RZ ;  /* 0x00010000bcbc7824 */ /* 0x000fc600078e00ff */
[----:B------:R-:W-:Y:S01]  /*23be0*/  FSETP.GTU.FTZ.AND P6, PT, R189, R240, PT ;  /* 0x000000f0bd00720b */ /* 0x000fe20003fdc000 */
[----:B------:R-:W-:-:S05]  /*23bf0*/  FMUL.FTZ R188, R188, R241 ;  /* 0x000000f1bcbc7220 */ /* 0x000fca0000410000 */
[----:B------:R-:W-:Y:S02]  /*23c00*/  FSEL R189, R188, RZ, !P6 ;  /* 0x000000ffbcbd7208 */ /* 0x000fe40007000000 */
[----:B------:R-:W-:-:S03]  /*23c10*/  @P1 PRMT R188, R23, 0x7632, R188 ;  /* 0x0000763217bc1816 */ /* 0x000fc600000000bc */
[----:B------:R-:W-:Y:S02]  /*23c20*/  FADD.FTZ R244, R244, R189 ;  /* 0x000000bdf4f47221 */ /* 0x000fe40000010000 */
[----:B------:R-:W-:Y:S01]  /*23c30*/  @P1 IMAD.U32 R189, R188, 0x10000, RZ ;  /* 0x00010000bcbd1824 */ /* 0x000fe200078e00ff */
[----:B------:R-:W-:-:S03]  /*23c40*/  SEL R188, RZ, 0x1, P6 ;  /* 0x00000001ffbc7807 */ /* 0x000fc60003000000 */
[----:B------:R-:W-:Y:S01]  /*23c50*/  @P1 FADD.FTZ R232, R244, R189 ;  /* 0x000000bdf4e81221 */ /* 0x000fe20000010000 */
[----:B------:R-:W-:Y:S02]  /*23c60*/  @!P1 MOV R232, R244 ;  /* 0x000000f400e89202 */ /* 0x000fe40000000f00 */
[--C-:B------:R-:W-:Y:S02]  /*23c70*/  PRMT R189, R239, 0x5410, R14.reuse ;  /* 0x00005410efbd7816 */ /* 0x100fe4000000000e */
[----:B------:R-:W-:Y:S02]  /*23c80*/  F2FP.BF16.F32.PACK_AB R191, RZ, R232 ;  /* 0x000000e8ffbf723e */ /* 0x000fe400000010ff */
[----:B------:R-:W-:Y:S02]  /*23c90*/  PRMT R14, R188, 0x7610, R14 ;  /* 0x00007610bc0e7816 */ /* 0x000fe4000000000e */
[----:B------:R-:W-:Y:S02]  /*23ca0*/  PRMT R188, R234, 0x5410, R237 ;  /* 0x00005410eabc7816 */ /* 0x000fe400000000ed */
[----:B------:R-:W-:Y:S01]  /*23cb0*/  PRMT R191, R238, 0x5410, R191 ;  /* 0x00005410eebf7816 */ /* 0x000fe200000000bf */
[----:B------:R-:W-:Y:S06]  /*23cc0*/  BRA `(.L_x_5005) ;  /* 0x0000003000047947 */ /* 0x000fec0003800000 */
.L_x_4924:
        /* <DEDUP_REMOVED lines=12> */
[--C-:B------:R-:W-:Y:S02]  /*23d90*/  @!P2 IMAD.MOV.U32 R236, RZ, RZ, R234.reuse ;  /* 0x000000ffffeca224 */ /* 0x100fe400078e00ea */
[----:B------:R-:W-:Y:S02]  /*23da0*/  @P2 VIADD R205, R3, 0x1 ;  /* 0x0000000103cd2836 */ /* 0x000fe40000000000 */
[----:B------:R-:W-:Y:S01]  /*23db0*/  @P2 IMAD.MOV.U32 R236, RZ, RZ, R234 ;  /* 0x000000ffffec2224 */ /* 0x000fe200078e00ea */
[----:B------:R-:W-:Y:S06]  /*23dc0*/  BRA `(.L_x_5007) ;  /* 0x0000000400107947 */ /* 0x000fec0003800000 */
.L_x_5008:
        /* <DEDUP_REMOVED lines=13> */
.L_x_5010:
[----:B------:R-:W-:Y:S05]  /*23ea0*/  BSYNC.RECONVERGENT B2 ;  /* 0x0000000000027941 */ /* 0x000fea0003800200 */
.L_x_5009:
        /* <DEDUP_REMOVED lines=14> */
[----:B------:R-:W-:Y:S02]  /*23f90*/  UIADD3 UR5, UPT, UPT, UR9, 0x32370b8f, URZ ;  /* 0x32370b8f09057890 */ /* 0x000fe4000fffe0ff */
[----:B------:R-:W-:Y:S01]  /*23fa0*/  IMAD.MOV.U32 R205, RZ, RZ, RZ ;  /* 0x000000ffffcd7224 */ /* 0x000fe200078e00ff */
        /* <DEDUP_REMOVED lines=38> */
.L_x_5007:
[----:B------:R-:W-:Y:S05]  /*24210*/  BSYNC.RECONVERGENT B1 ;  /* 0x0000000000017941 */ /* 0x000fea0003800200 */
.L_x_5006:
        /* <DEDUP_REMOVED lines=12> */
[----:B-1----:R-:W-:Y:S01]  /*242e0*/  FSETP.GTU.FTZ.AND P2, PT, R206, R241, PT ;  /* 0x000000f1ce00720b */ /* 0x002fe20003f5c000 */
[----:B------:R-:W-:-:S03]  /*242f0*/  @P1 IMAD.U32 R206, R20, 0x10000, RZ ;  /* 0x0001000014ce1824 */ /* 0x000fc600078e00ff */
        /* <DEDUP_REMOVED lines=15> */
.L_x_5013:
        /* <DEDUP_REMOVED lines=13> */
.L_x_5015:
[----:B------:R-:W-:Y:S05]  /*244c0*/  BSYNC.RECONVERGENT B2 ;  /* 0x0000000000027941 */ /* 0x000fea0003800200 */
.L_x_5014:
        /* <DEDUP_REMOVED lines=55> */
.L_x_5012:
[----:B------:R-:W-:Y:S05]  /*24840*/  BSYNC.RECONVERGENT B1 ;  /* 0x0000000000017941 */ /* 0x000fea0003800200 */
.L_x_5011:
[----:B------:R-:W-:Y:S01]  /*24850*/  I2FP.F32.U32 R3, R3 ;  /* 0x0000000300037245 */ /* 0x000fe20000201000 */
[----:B------:R-:W-:Y:S01]  /*24860*/  BSSY.RECONVERGENT B1, `(.L_x_5016) ;  /* 0x000005e000017945 */ /* 0x000fe20003800200 */
[----:B------:R-:W-:Y:S01]  /*24870*/  SHF.L.U32 R205, R188, 0x10, RZ ;  /* 0x00000010bccd7819 */ /* 0x000fe200000006ff */
[----:B------:R-:W-:Y:S01]  /*24880*/  IMAD.MOV.U32 R216, RZ, RZ, 0x2 ;  /* 0x00000002ffd87424 */ /* 0x000fe200078e00ff */
[----:B------:R-:W-:Y:S01]  /*24890*/  @P1 PRMT R206, R20, 0x7632, R206 ;  /* 0x0000763214ce1816 */ /* 0x000fe200000000ce */
[----:B------:R-:W-:Y:S01]  /*248a0*/  FFMA.FTZ R188, R3, R242, 1.1641532182693481445e-10 ;  /* 0x2f00000003bc7423 */ /* 0x000fe200000100f2 */
[----:B------:R-:W-:Y:S01]  /*248b0*/  LOP3.LUT R198, R198, 0xfffffff7, RZ, 0xc0, !PT ;  /* 0xfffffff7c6c67812 */ /* 0x000fe200078ec0ff */
[----:B------:R-:W-:Y:S01]  /*248c0*/  FMUL.FTZ R205, R205, R232 ;  /* 0x000000e8cdcd7220 */ /* 0x000fe20000410000 */
[----:B------:R-:W-:Y:S02]  /*248d0*/  IMAD.MOV.U32 R3, RZ, RZ, R6 ;  /* 0x000000ffff037224 */ /* 0x000fe400078e0006 */
[----:B------:R-:W-:Y:S01]  /*248e0*/  FSETP.GTU.FTZ.AND P2, PT, R188, R241, PT ;  /* 0x000000f1bc00720b */ /* 0x000fe20003f5c000 */
        /* <DEDUP_REMOVED lines=16> */
.L_x_5018:
        /* <DEDUP_REMOVED lines=13> */
.L_x_5020:
[----:B------:R-:W-:Y:S05]  /*24ac0*/  BSYNC.RECONVERGENT B2 ;  /* 0x0000000000027941 */ /* 0x000fea0003800200 */
.L_x_5019:
        /* <DEDUP_REMOVED lines=55> */
.L_x_5017:
[----:B------:R-:W-:Y:S05]  /*24e40*/  BSYNC.RECONVERGENT B1 ;  /* 0x0000000000017941 */ /* 0x000fea0003800200 */
.L_x_5016:
[----:B------:R-:W-:Y:S01]  /*24e50*/  I2FP.F32.U32 R3, R3 ;  /* 0x0000000300037245 */ /* 0x000fe20000201000 */
[----:B------:R-:W-:Y:S01]  /*24e60*/  IMAD.U32 R215, R189, 0x10000, RZ ;  /* 0x00010000bdd77824 */ /* 0x000fe200078e00ff */
[----:B------:R-:W-:Y:S01]  /*24e70*/  LOP3.LUT R198, R198, 0xfffffffb, RZ, 0xc0, !PT ;  /* 0xfffffffbc6c67812 */ /* 0x000fe200078ec0ff */
[----:B------:R-:W-:Y:S02]  /*24e80*/  BSSY.RECONVERGENT B1, `(.L_x_5021) ;  /* 0x000005c000017945 */ /* 0x000fe40003800200 */
[----:B------:R-:W-:Y:S01]  /*24e90*/  FFMA.FTZ R188, R3, R242, 1.1641532182693481445e-10 ;  /* 0x2f00000003bc7423 */ /* 0x000fe200000100f2 */
[----:B------:R-:W-:Y:S01]  /*24ea0*/  FMUL.FTZ R215, R215, R232 ;  /* 0x000000e8d7d77220 */ /* 0x000fe20000410000 */
[----:B------:R-:W-:-:S03]  /*24eb0*/  @P1 SHF.L.U32 R3, R21, 0x10, RZ ;  /* 0x0000001015031819 */ /* 0x000fc600000006ff */
[----:B------:R-:W-:-:S04]  /*24ec0*/  FSETP.GTU.FTZ.AND P2, PT, R188, R241, PT ;  /* 0x000000f1bc00720b */ /* 0x000fc80003f5c000 */
[----:B------:R-:W-:Y:S02]  /*24ed0*/  FSEL R206, R215, RZ, !P2 ;  /* 0x000000ffd7ce7208 */ /* 0x000fe40005000000 */
[----:B------:R-:W-:Y:S02]  /*24ee0*/  PLOP3.LUT P2, PT, P2, PT, PT, 0x8, 0x80 ;  /* 0x000000000080781c */ /* 0x000fe4000174e170 */
[----:B------:R-:W-:Y:S01]  /*24ef0*/  PRMT R215, R189, 0x7632, R215 ;  /* 0x00007632bdd77816 */ /* 0x000fe200000000d7 */
[----:B------:R-:W-:Y:S01]  /*24f00*/  @P1 FADD.FTZ R206, R3, R206 ;  /* 0x000000ce03ce1221 */ /* 0x000fe20000010000 */
[----:B------:R-:W-:Y:S02]  /*24f10*/  IMAD.MOV.U32 R189, RZ, RZ, 0x2 ;  /* 0x00000002ffbd7424 */ /* 0x000fe400078e00ff */
[----:B------:R-:W-:Y:S02]  /*24f20*/  IMAD.MOV.U32 R3, RZ, RZ, R6 ;  /* 0x000000ffff037224 */ /* 0x000fe400078e0006 */
        /* <DEDUP_REMOVED lines=12> */
.L_x_5023:
        /* <DEDUP_REMOVED lines=13> */
.L_x_5025:
[----:B------:R-:W-:Y:S05]  /*250c0*/  BSYNC.RECONVERGENT B2 ;  /* 0x0000000000027941 */ /* 0x000fea0003800200 */
.L_x_5024:
        /* <DEDUP_REMOVED lines=55> */
.L_x_5022:
[----:B------:R-:W-:Y:S05]  /*25440*/  BSYNC.RECONVERGENT B1 ;  /* 0x0000000000017941 */ /* 0x000fea0003800200 */
.L_x_5021:
[----:B------:R-:W-:Y:S01]  /*25450*/  I2FP.F32.U32 R3, R3 ;  /* 0x0000000300037245 */ /* 0x000fe20000201000 */
[----:B------:R-:W-:Y:S01]  /*25460*/  IMAD.U32 R215, R215, 0x10000, RZ ;  /* 0x00010000d7d77824 */ /* 0x000fe200078e00ff */
[----:B------:R-:W-:Y:S01]  /*25470*/  LOP3.LUT R198, R198, 0xfffffffd, RZ, 0xc0, !PT ;  /* 0xfffffffdc6c67812 */ /* 0x000fe200078ec0ff */
[----:B------:R-:W-:Y:S01]  /*25480*/  BSSY.RECONVERGENT B1, `(.L_x_5026) ;  /* 0x000005c000017945 */ /* 0x000fe20003800200 */
[----:B------:R-:W-:Y:S02]  /*25490*/  HFMA2 R225, -RZ, RZ, 0, 1.1920928955078125e-07 ;  /* 0x00000002ffe17431 */ /* 0x000fe400000001ff */
        /* <DEDUP_REMOVED lines=21> */
.L_x_5028:
        /* <DEDUP_REMOVED lines=13> */
.L_x_5030:
[----:B------:R-:W-:Y:S05]  /*256c0*/  BSYNC.RECONVERGENT B2 ;  /* 0x0000000000027941 */ /* 0x000fea0003800200 */
.L_x_5029:
        /* <DEDUP_REMOVED lines=55> */
.L_x_5027:
[----:B------:R-:W-:Y:S05]  /*25a40*/  BSYNC.RECONVERGENT B1 ;  /* 0x0000000000017941 */ /* 0x000fea0003800200 */
.L_x_5026:
        /* <DEDUP_REMOVED lines=9> */
[----:B------:R-:W-:Y:S01]  /*25ae0*/  FSEL R216, R3, RZ, !P2 ;  /* 0x000000ff03d87208 */ /* 0x000fe20005000000 */
[----:B------:R-:W-:Y:S01]  /*25af0*/  @P1 IMAD.U32 R3, R22, 0x10000, RZ ;  /* 0x0001000016031824 */ /* 0x000fe200078e00ff */
        /* <DEDUP_REMOVED lines=13> */
.L_x_5033:
        /* <DEDUP_REMOVED lines=13> */
.L_x_5035:
[----:B------:R-:W-:Y:S05]  /*25ca0*/  BSYNC.RECONVERGENT B2 ;  /* 0x0000000000027941 */ /* 0x000fea0003800200 */
.L_x_5034:
        /* <DEDUP_REMOVED lines=55> */
.L_x_5032:
[----:B------:R-:W-:Y:S05]  /*26020*/  BSYNC.RECONVERGENT B1 ;  /* 0x0000000000017941 */ /* 0x000fea0003800200 */
.L_x_5031:
[----:B------:R-:W-:Y:S01]  /*26030*/  I2FP.F32.U32 R3, R3 ;  /* 0x0000000300037245 */ /* 0x000fe20000201000 */
[----:B------:R-:W-:Y:S01]  /*26040*/  BSSY.RECONVERGENT B1, `(.L_x_5036) ;  /* 0x000005c000017945 */ /* 0x000fe20003800200 */
[----:B------:R-:W-:Y:S02]  /*26050*/  SHF.L.U32 R189, R190, 0x10, RZ ;  /* 0x00000010bebd7819 */ /* 0x000fe400000006ff */
        /* <DEDUP_REMOVED lines=21> */
.L_x_5038:
        /* <DEDUP_REMOVED lines=13> */
.L_x_5040:
[----:B------:R-:W-:Y:S05]  /*26280*/  BSYNC.RECONVERGENT B2 ;  /* 0x0000000000027941 */ /* 0x000fea0003800200 */
.L_x_5039:
        /* <DEDUP_REMOVED lines=55> */
.L_x_5037:
[----:B------:R-:W-:Y:S05]  /*26600*/  BSYNC.RECONVERGENT B1 ;  /* 0x0000000000017941 */ /* 0x000fea0003800200 */
.L_x_5036:
[----:B------:R-:W-:Y:S01]  /*26610*/  I2FP.F32.U32 R3, R3 ;  /* 0x0000000300037245 */ /* 0x000fe20000201000 */
[----:B------:R-:W-:Y:S01]  /*26620*/  BSSY.RECONVERGENT B1, `(.L_x_5041) ;  /* 0x000005c000017945 */ /* 0x000fe20003800200 */
[----:B------:R-:W-:Y:S01]  /*26630*/  ISETP.NE.AND P5, PT, R190, 0x1, PT ;  /* 0x00000001be00780c */ /* 0x000fe20003fa5270 */
[----:B------:R-:W-:Y:S01]  /*26640*/  IMAD.MOV.U32 R189, RZ, RZ, R6 ;  /* 0x000000ffffbd7224 */ /* 0x000fe200078e0006 */
[----:B------:R-:W-:Y:S01]  /*26650*/  PRMT R245, R191, 0x7632, R245 ;  /* 0x00007632bff57816 */ /* 0x000fe200000000f5 */
[----:B------:R-:W-:Y:S01]  /*26660*/  FFMA.FTZ R188, R3, R242, 1.1641532182693481445e-10 ;  /* 0x2f00000003bc7423 */ /* 0x000fe200000100f2 */
[----:B------:R-:W-:-:S04]  /*26670*/  IMAD.U32 R3, R191, 0x10000, RZ ;  /* 0x00010000bf037824 */ /* 0x000fc800078e00ff */
[----:B------:R-:W-:Y:S01]  /*26680*/  FMUL.FTZ R3, R3, R232 ;  /* 0x000000e803037220 */ /* 0x000fe20000410000 */
[----:B------:R-:W-:-:S04]  /*26690*/  FSETP.GTU.FTZ.AND P4, PT, R188, R241, PT ;  /* 0x000000f1bc00720b */ /* 0x000fc80003f9c000 */
[----:B------:R-:W-:Y:S02]  /*266a0*/  FSEL R226, R3, RZ, !P4 ;  /* 0x000000ff03e27208 */ /* 0x000fe40006000000 */
[----:B------:R-:W-:Y:S02]  /*266b0*/  @P1 SHF.L.U32 R3, R23, 0x10, RZ ;  /* 0x0000001017031819 */ /* 0x000fe400000006ff */
        /* <DEDUP_REMOVED lines=13> */
.L_x_5043:
        /* <DEDUP_REMOVED lines=13> */
.L_x_5045:
[----:B------:R-:W-:Y:S05]  /*26860*/  BSYNC.RECONVERGENT B2 ;  /* 0x0000000000027941 */ /* 0x000fea0003800200 */
.L_x_5044:
        /* <DEDUP_REMOVED lines=55> */
.L_x_5042:
[----:B------:R-:W-:Y:S05]  /*26be0*/  BSYNC.RECONVERGENT B1 ;  /* 0x0000000000017941 */ /* 0x000fea0003800200 */
.L_x_5041:
[----:B------:R-:W-:Y:S01]  /*26bf0*/  I2FP.F32.U32 R189, R189 ;  /* 0x000000bd00bd7245 */ /* 0x000fe20000201000 */
[----:B------:R-:W-:Y:S01]  /*26c00*/  IMAD.U32 R245, R245, 0x10000, RZ ;  /* 0x00010000f5f57824 */ /* 0x000fe200078e00ff */
[----:B------:R-:W-:Y:S02]  /*26c10*/  @P1 PRMT R188, R23, 0x7632, R188 ;  /* 0x0000763217bc1816 */ /* 0x000fe400000000bc */
[----:B------:R-:W-:Y:S01]  /*26c20*/  PRMT R190, R243, 0x5410, R244 ;  /* 0x00005410f3be7816 */ /* 0x000fe200000000f4 */
        /* <DEDUP_REMOVED lines=11> */
.L_x_5005:
[----:B------:R-:W0:Y:S01]  /*26ce0*/  LDC.64 R238, c[0x0][0x3a8] ;  /* 0x0000ea00ffee7b82 */ /* 0x000e220000000a00 */
[----:B------:R-:W-:Y:S02]  /*26cf0*/  SEL R243, RZ, 0x1000000, !P5 ;  /* 0x01000000fff37807 */ /* 0x000fe40006800000 */
[----:B------:R-:W-:Y:S02]  /*26d00*/  SEL R241, RZ, 0x10000, !P4 ;  /* 0x00010000fff17807 */ /* 0x000fe40006000000 */
[C---:B------:R-:W-:Y:S02]  /*26d10*/  LOP3.LUT P6, RZ, R198.reuse, 0x8, RZ, 0xc0, !PT ;  /* 0x00000008c6ff7812 */ /* 0x040fe400078cc0ff */
[C---:B------:R-:W-:Y:S02]  /*26d20*/  LOP3.LUT P5, RZ, R198.reuse, 0x4, RZ, 0xc0, !PT ;  /* 0x00000004c6ff7812 */ /* 0x040fe400078ac0ff */
[----:B------:R-:W-:Y:S02]  /*26d30*/  LOP3.LUT P4, RZ, R198, 0x2, RZ, 0xc0, !PT ;  /* 0x00000002c6ff7812 */ /* 0x000fe4000788c0ff */
[----:B------:R-:W-:-:S02]  /*26d40*/  SEL R237, RZ, 0x10000, !P5 ;  /* 0x00010000ffed7807 */ /* 0x000fc40006800000 */
[----:B------:R-:W-:Y:S02]  /*26d50*/  SEL R240, RZ, 0x1000000, !P4 ;  /* 0x01000000fff07807 */ /* 0x000fe40006000000 */
[----:B------:R-:W-:Y:S02]  /*26d60*/  SEL R234, RZ, 0x100, !P6 ;  /* 0x00000100ffea7807 */ /* 0x000fe40007000000 */
[----:B------:R-:W-:Y:S02]  /*26d70*/  SEL R242, RZ, 0x100, !P3 ;  /* 0x00000100fff27807 */ /* 0x000fe40005800000 */
[----:B------:R-:W-:Y:S02]  /*26d80*/  LOP3.LUT R234, R234, R240, R237, 0xfe, !PT ;  /* 0x000000f0eaea7212 */ /* 0x000fe400078efeed */
[----:B------:R-:W-:Y:S02]  /*26d90*/  LOP3.LUT R242, R242, R243, R241, 0xfe, !PT ;  /* 0x000000f3f2f27212 */ /* 0x000fe400078efef1 */
[----:B------:R-:W-:Y:S01]  /*26da0*/  SEL R237, RZ, 0x1, !P2 ;  /* 0x00000001ffed7807 */ /* 0x000fe20005000000 */
[----:B0-----:R-:W-:Y:S01]  /*26db0*/  IMAD.WIDE.U32 R238, R235, 0x10, R238 ;  /* 0x00000010ebee7825 */ /* 0x001fe200078e00ee */
[----:B------:R-:W-:-:S04]  /*26dc0*/  LOP3.LUT P1, RZ, R198, 0x10, RZ, 0xc0, !PT ;  /* 0x00000010c6ff7812 */ /* 0x000fc8000782c0ff */
        /* <DEDUP_REMOVED lines=28> */
.L_x_5046:
[----:B------:R-:W-:Y:S02]  /*26f90*/  IMAD.MOV.U32 R234, RZ, RZ, R236 ;  /* 0x000000ffffea7224 */ /* 0x000fe400078e00ec */
[----:B------:R-:W-:-:S07]  /*26fa0*/  VIADD R235, R235, 0x80 ;  /* 0x00000080ebeb7836 */ /* 0x000fce0000000000 */
.L_x_4923:
[----:B------:R-:W-:Y:S05]  /*26fb0*/  BSYNC.RECONVERGENT B0 ;  /* 0x0000000000007941 */ /* 0x000fea0003800200 */
.L_x_4922:
        /* <DEDUP_REMOVED lines=33> */
.L_x_5052:
        /* <DEDUP_REMOVED lines=13> */
.L_x_5054:
[----:B------:R-:W-:Y:S05]  /*272a0*/  BSYNC.RECONVERGENT B2 ;  /* 0x0000000000027941 */ /* 0x000fea0003800200 */
.L_x_5053:
        /* <DEDUP_REMOVED lines=54> */
.L_x_5051:
[----:B------:R-:W-:Y:S05]  /*27610*/  BSYNC.RECONVERGENT B1 ;  /* 0x0000000000017941 */ /* 0x000fea0003800200 */
.L_x_5050:
[----:B------:R-:W1:Y:S01]  /*27620*/  LDC R241, c[0x0][0x408] ;  /* 0x00010200fff17b82 */ /* 0x000e620000000800 */
[----:B------:R-:W-:Y:S01]  /*27630*/  I2FP.F32.U32 R8, R7 ;  /* 0x0000000700087245 */ /* 0x000fe20000201000 */
[----:B------:R-:W-:Y:S01]  /*27640*/  IMAD.MOV.U32 R233, RZ, RZ, 0x2f800000 ;  /* 0x2f800000ffe97424 */ /* 0x000fe200078e00ff */
[----:B------:R-:W-:Y:S01]  /*27650*/  LOP3.LUT R198, R198, 0xffffffdf, RZ, 0xc0, !PT ;  /* 0xffffffdfc6c67812 */ /* 0x000fe200078ec0ff */
[----:B-----5:R-:W-:Y:S01]  /*27660*/  IMAD.U32 R10, R188, 0x10000, RZ ;  /* 0x00010000bc0a7824 */ /* 0x020fe200078e00ff */
[----:B------:R-:W-:Y:S01]  /*27670*/  BSSY.RECONVERGENT B1, `(.L_x_5055) ;  /* 0x0000059000017945 */ /* 0x000fe20003800200 */
[----:B------:R-:W-:Y:S01]  /*27680*/  FFMA.FTZ R3, R8, R233, 1.1641532182693481445e-10 ;  /* 0x2f00000008037423 */ /* 0x000fe200000100e9 */
[----:B------:R-:W-:Y:S01]  /*27690*/  HFMA2 R11, -RZ, RZ, 0, 1.1920928955078125e-07 ;  /* 0x00000002ff0b7431 */ /* 0x000fe200000001ff */
[----:B------:R-:W2:Y:S01]  /*276a0*/  LDC R240, c[0x0][0x404] ;  /* 0x00010100fff07b82 */ /* 0x000ea20000000800 */
[----:B------:R-:W-:Y:S01]  /*276b0*/  PRMT R188, R188, 0x7632, R188 ;  /* 0x00007632bcbc7816 */ /* 0x000fe200000000bc */
        /* <DEDUP_REMOVED lines=16> */
.L_x_5057:
        /* <DEDUP_REMOVED lines=13> */
.L_x_5059:
[----:B------:R-:W-:Y:S05]  /*27890*/  BSYNC.RECONVERGENT B2 ;  /* 0x0000000000027941 */ /* 0x000fea0003800200 */
.L_x_5058:
        /* <DEDUP_REMOVED lines=54> */
.L_x_5056:
[----:B------:R-:W-:Y:S05]  /*27c00*/  BSYNC.RECONVERGENT B1 ;  /* 0x0000000000017941 */ /* 0x000fea0003800200 */
.L_x_5055:
        /* <DEDUP_REMOVED lines=15> */
[----:B0-----:R-:W-:Y:S02]  /*27d00*/  F2FP.BF16.F32.PACK_AB R237, RZ, R18 ;  /* 0x00000012ffed723e */ /* 0x001fe400000010ff */
        /* <DEDUP_REMOVED lines=9> */
.L_x_5062:
        /* <DEDUP_REMOVED lines=13> */
.L_x_5064:
[----:B------:R-:W-:Y:S05]  /*27e70*/  BSYNC.RECONVERGENT B2 ;  /* 0x0000000000027941 */ /* 0x000fea0003800200 */
.L_x_5063:
        /* <DEDUP_REMOVED lines=55> */
.L_x_5061:
[----:B------:R-:W-:Y:S05]  /*281f0*/  BSYNC.RECONVERGENT B1 ;  /* 0x0000000000017941 */ /* 0x000fea0003800200 */
.L_x_5060:
        /* <DEDUP_REMOVED lines=22> */
.L_x_5067:
        /* <DEDUP_REMOVED lines=13> */
.L_x_5069:
[----:B------:R-:W-:Y:S05]  /*28430*/  BSYNC.RECONVERGENT B2 ;  /* 0x0000000000027941 */ /* 0x000fea0003800200 */
.L_x_5068:
        /* <DEDUP_REMOVED lines=55> */
.L_x_5066:
[----:B------:R-:W-:Y:S05]  /*287b0*/  BSYNC.RECONVERGENT B1 ;  /* 0x0000000000017941 */ /* 0x000fea0003800200 */
.L_x_5065:
        /* <DEDUP_REMOVED lines=27> */
.L_x_5072:
        /* <DEDUP_REMOVED lines=13> */
.L_x_5074:
[----:B------:R-:W-:Y:S05]  /*28a40*/  BSYNC.RECONVERGENT B2 ;  /* 0x0000000000027941 */ /* 0x000fea0003800200 */
.L_x_5073:
        /* <DEDUP_REMOVED lines=55> */
.L_x_5071:
[----:B------:R-:W-:Y:S05]  /*28dc0*/  BSYNC.RECONVERGENT B1 ;  /* 0x0000000000017941 */ /* 0x000fea0003800200 */
.L_x_5070:
        /* <DEDUP_REMOVED lines=23> */
.L_x_5077:
        /* <DEDUP_REMOVED lines=13> */
.L_x_5079:
[----:B------:R-:W-:Y:S05]  /*29010*/  BSYNC.RECONVERGENT B2 ;  /* 0x0000000000027941 */ /* 0x000fea0003800200 */
.L_x_5078:
        /* <DEDUP_REMOVED lines=55> */
.L_x_5076:
[----:B------:R-:W-:Y:S05]  /*29390*/  BSYNC.RECONVERGENT B1 ;  /* 0x0000000000017941 */ /* 0x000fea0003800200 */
.L_x_5075:
[----:B------:R-:W-:Y:S01]  /*293a0*/  I2FP.F32.U32 R10, R11 ;  /* 0x0000000b000a7245 */ /* 0x000fe20000201000 */
[----:B------:R-:W-:Y:S01]  /*293b0*/  @P2 IMAD.U32 R208, R21, 0x10000, RZ ;  /* 0x0001000015d02824 */ /* 0x000fe200078e00ff */
[----:B------:R-:W-:Y:S01]  /*293c0*/  SHF.L.U32 R12, R25, 0x10, RZ ;  /* 0x00000010190c7819 */ /* 0x000fe200000006ff */
[----:B------:R-:W-:Y:S01]  /*293d0*/  BSSY.RECONVERGENT B1, `(.L_x_5080) ;  /* 0x000005c000017945 */ /* 0x000fe20003800200 */
[----:B------:R-:W-:Y:S02]  /*293e0*/  IMAD.MOV.U32 R13, RZ, RZ, 0x2 ;  /* 0x00000002ff0d7424 */ /* 0x000fe400078e00ff */
[----:B------:R-:W-:Y:S01]  /*293f0*/  FFMA.FTZ R3, R10, R233, 1.1641532182693481445e-10 ;  /* 0x2f0000000a037423 */ /* 0x000fe200000100e9 */
[----:B------:R-:W-:Y:S01]  /*29400*/  MOV R11, R6 ;  /* 0x00000006000b7202 */ /* 0x000fe20000000f00 */
[----:B------:R-:W-:-:S03]  /*29410*/  FMUL.FTZ R10, R12, R241 ;  /* 0x000000f10c0a7220 */ /* 0x000fc60000410000 */
        /* <DEDUP_REMOVED lines=18> */
.L_x_5082:
        /* <DEDUP_REMOVED lines=13> */
.L_x_5084:
[----:B------:R-:W-:Y:S05]  /*29610*/  BSYNC.RECONVERGENT B2 ;  /* 0x0000000000027941 */ /* 0x000fea0003800200 */
.L_x_5083:
        /* <DEDUP_REMOVED lines=55> */
.L_x_5081:
[----:B------:R-:W-:Y:S05]  /*29990*/  BSYNC.RECONVERGENT B1 ;  /* 0x0000000000017941 */ /* 0x000fea0003800200 */
.L_x_5080:
        /* <DEDUP_REMOVED lines=22> */
.L_x_5087:
        /* <DEDUP_REMOVED lines=13> */
.L_x_5089:
[----:B------:R-:W-:Y:S05]  /*29bd0*/  BSYNC.RECONVERGENT B2 ;  /* 0x0000000000027941 */ /* 0x000fea0003800200 */
.L_x_5088:
        /* <DEDUP_REMOVED lines=55> */
.L_x_5086:
[----:B------:R-:W-:Y:S05]  /*29f50*/  BSYNC.RECONVERGENT B1 ;  /* 0x0000000000017941 */ /* 0x000fea0003800200 */
.L_x_5085:
        /* <DEDUP_REMOVED lines=27> */
.L_x_5092:
        /* <DEDUP_REMOVED lines=13> */
.L_x_5094:
[----:B------:R-:W-:Y:S05]  /*2a1e0*/  BSYNC.RECONVERGENT B2 ;  /* 0x0000000000027941 */ /* 0x000fea0003800200 */
.L_x_5093:
        /* <DEDUP_REMOVED lines=55> */
.L_x_5091:
[----:B------:R-:W-:Y:S05]  /*2a560*/  BSYNC.RECONVERGENT B1 ;  /* 0x0000000000017941 */ /* 0x000fea0003800200 */
.L_x_5090:
        /* <DEDUP_REMOVED lines=23> */
.L_x_5097:
        /* <DEDUP_REMOVED lines=13> */
.L_x_5099:
[----:B------:R-:W-:Y:S05]  /*2a7b0*/  BSYNC.RECONVERGENT B2 ;  /* 0x0000000000027941 */ /* 0x000fea0003800200 */
.L_x_5098:
        /* <DEDUP_REMOVED lines=55> */
.L_x_5096:
[----:B------:R-:W-:Y:S05]  /*2ab30*/  BSYNC.RECONVERGENT B1 ;  /* 0x0000000000017941 */ /* 0x000fea0003800200 */
.L_x_5095:
[----:B------:R-:W-:Y:S01]  /*2ab40*/  I2FP.F32.U32 R12, R13 ;  /* 0x0000000d000c7245 */ /* 0x000fe20000201000 */
[----:B------:R-:W-:Y:S01]  /*2ab50*/  @P2 IMAD.U32 R218, R22, 0x10000, RZ ;  /* 0x0001000016da2824 */ /* 0x000fe200078e00ff */
[----:B------:R-:W-:Y:S01]  /*2ab60*/  SHF.L.U32 R188, R26, 0x10, RZ ;  /* 0x000000101abc7819 */ /* 0x000fe200000006ff */
[----:B------:R-:W-:Y:S02]  /*2ab70*/  BSSY.RECONVERGENT B1, `(.L_x_5100) ;  /* 0x000005c000017945 */ /* 0x000fe40003800200 */
[----:B------:R-:W-:Y:S02]  /*2ab80*/  FFMA.FTZ R3, R12, R233, 1.1641532182693481445e-10 ;  /* 0x2f0000000c037423 */ /* 0x000fe400000100e9 */
[----:B------:R-:W-:Y:S01]  /*2ab90*/  FMUL.FTZ R12, R188, R241 ;  /* 0x000000f1bc0c7220 */ /* 0x000fe20000410000 */
[----:B------:R-:W-:Y:S02]  /*2aba0*/  IMAD.MOV.U32 R188, RZ, RZ, 0x2 ;  /* 0x00000002ffbc7424 */ /* 0x000fe400078e00ff */
[----:B------:R-:W-:-:S04]  /*2abb0*/  FSETP.GTU.FTZ.AND P3, PT, R3, R240, PT ;  /* 0x000000f00300720b */ /* 0x000fc80003f7c000 */
[----:B------:R-:W-:Y:S02]  /*2abc0*/  FSEL R12, R12, RZ, !P3 ;  /* 0x000000ff0c0c7208 */ /* 0x000fe40005800000 */
[----:B------:R-:W-:Y:S02]  /*2abd0*/  SEL R3, RZ, 0x1, P3 ;  /* 0x00000001ff037807 */ /* 0x000fe40001800000 */
[----:B------:R-:W-:Y:S01]  /*2abe0*/  ISETP.NE.AND P3, PT, R189, 0x1, PT ;  /* 0x00000001bd00780c */ /* 0x000fe20003f65270 */
[----:B------:R-:W-:-:S04]  /*2abf0*/  FADD.FTZ R11, R11, R12 ;  /* 0x0000000c0b0b7221 */ /* 0x000fc80000010000 */
        /* <DEDUP_REMOVED lines=14> */
.L_x_5102:
        /* <DEDUP_REMOVED lines=13> */
.L_x_5104:
[----:B------:R-:W-:Y:S05]  /*2adb0*/  BSYNC.RECONVERGENT B2 ;  /* 0x0000000000027941 */ /* 0x000fea0003800200 */
.L_x_5103:
        /* <DEDUP_REMOVED lines=55> */
.L_x_5101:
[----:B------:R-:W-:Y:S05]  /*2b130*/  BSYNC.RECONVERGENT B1 ;  /* 0x0000000000017941 */ /* 0x000fea0003800200 */
.L_x_5100:
        /* <DEDUP_REMOVED lines=20> */
.L_x_5107:
        /* <DEDUP_REMOVED lines=13> */
.L_x_5109:
[----:B------:R-:W-:Y:S05]  /*2b350*/  BSYNC.RECONVERGENT B2 ;  /* 0x0000000000027941 */ /* 0x000fea0003800200 */
.L_x_5108:
        /* <DEDUP_REMOVED lines=55> */
.L_x_5106:
[----:B------:R-:W-:Y:S05]  /*2b6d0*/  BSYNC.RECONVERGENT B1 ;  /* 0x0000000000017941 */ /* 0x000fea0003800200 */
.L_x_5105:
        /* <DEDUP_REMOVED lines=27> */
.L_x_5112:
        /* <DEDUP_REMOVED lines=13> */
.L_x_5114:
[----:B------:R-:W-:Y:S05]  /*2b960*/  BSYNC.RECONVERGENT B2 ;  /* 0x0000000000027941 */ /* 0x000fea0003800200 */
.L_x_5113:
        /* <DEDUP_REMOVED lines=55> */
.L_x_5111:
[----:B------:R-:W-:Y:S05]  /*2bce0*/  BSYNC.RECONVERGENT B1 ;  /* 0x0000000000017941 */ /* 0x000fea0003800200 */
.L_x_5110:
[----:B------:R-:W-:Y:S01]  /*2bcf0*/  I2FP.F32.U32 R188, R3 ;  /* 0x0000000300bc7245 */ /* 0x000fe20000201000 */
[----:B------:R-:W-:Y:S01]  /*2bd00*/  BSSY.RECONVERGENT B1, `(.L_x_5115) ;  /* 0x0000059000017945 */ /* 0x000fe20003800200 */
[----:B------:R-:W-:Y:S01]  /*2bd10*/  ISETP.NE.AND P5, PT, R190, 0x1, PT ;  /* 0x00000001be00780c */ /* 0x000fe20003fa5270 */
[----:B------:R-:W-:Y:S01]  /*2bd20*/  IMAD.MOV.U32 R189, RZ, RZ, 0x2 ;  /* 0x00000002ffbd7424 */ /* 0x000fe200078e00ff */
[C---:B------:R-:W-:Y:S01]  /*2bd30*/  PRMT R244, R191.reuse, 0x7632, R244 ;  /* 0x00007632bff47816 */ /* 0x040fe200000000f4 */
[----:B------:R-:W-:Y:S01]  /*2bd40*/  FFMA.FTZ R3, R188, R233, 1.1641532182693481445e-10 ;  /* 0x2f000000bc037423 */ /* 0x000fe200000100e9 */
[----:B------:R-:W-:-:S04]  /*2bd50*/  IMAD.U32 R188, R191, 0x10000, RZ ;  /* 0x00010000bfbc7824 */ /* 0x000fc800078e00ff */
[----:B------:R-:W-:Y:S01]  /*2bd60*/  FMUL.FTZ R13, R188, R241 ;  /* 0x000000f1bc0d7220 */ /* 0x000fe20000410000 */
        /* <DEDUP_REMOVED lines=13> */
.L_x_5117:
        /* <DEDUP_REMOVED lines=13> */
.L_x_5119:
[----:B------:R-:W-:Y:S05]  /*2bf10*/  BSYNC.RECONVERGENT B2 ;  /* 0x0000000000027941 */ /* 0x000fea0003800200 */
.L_x_5118:
        /* <DEDUP_REMOVED lines=55> */
.L_x_5116:
[----:B------:R-:W-:Y:S05]  /*2c290*/  BSYNC.RECONVERGENT B1 ;  /* 0x0000000000017941 */ /* 0x000fea0003800200 */
.L_x_5115:
[----:B------:R-:W-:Y:S01]  /*2c2a0*/  I2FP.F32.U32 R188, R3 ;  /* 0x0000000300bc7245 */ /* 0x000fe20000201000 */
[----:B------:R-:W-:Y:S01]  /*2c2b0*/  @P2 IMAD.U32 R228, R23, 0x10000, RZ ;  /* 0x0001000017e42824 */ /* 0x000fe200078e00ff */
[----:B------:R-:W-:Y:S01]  /*2c2c0*/  BSSY.RECONVERGENT B1, `(.L_x_5120) ;  /* 0x000005d000017945 */ /* 0x000fe20003800200 */
[----:B------:R-:W-:Y:S02]  /*2c2d0*/  IMAD.MOV.U32 R190, RZ, RZ, 0x2 ;  /* 0x00000002ffbe7424 */ /* 0x000fe400078e00ff */
[----:B------:R-:W-:Y:S01]  /*2c2e0*/  FFMA.FTZ R3, R188, R233, 1.1641532182693481445e-10 ;  /* 0x2f000000bc037423 */ /* 0x000fe200000100e9 */
[----:B------:R-:W-:-:S04]  /*2c2f0*/  SHF.L.U32 R188, R27, 0x10, RZ ;  /* 0x000000101bbc7819 */ /* 0x000fc800000006ff */
[----:B------:R-:W-:Y:S01]  /*2c300*/  FSETP.GTU.FTZ.AND P5, PT, R3, R240, PT ;  /* 0x000000f00300720b */ /* 0x000fe20003fbc000 */
[----:B------:R-:W-:-:S03]  /*2c310*/  FMUL.FTZ R188, R188, R241 ;  /* 0x000000f1bcbc7220 */ /* 0x000fc60000410000 */
[----:B------:R-:W-:Y:S02]  /*2c320*/  SEL R3, RZ, 0x1, P5 ;  /* 0x00000001ff037807 */ /* 0x000fe40002800000 */
[----:B------:R-:W-:Y:S02]  /*2c330*/  FSEL R188, R188, RZ, !P5 ;  /* 0x000000ffbcbc7208 */ /* 0x000fe40006800000 */
[----:B------:R-:W-:-:S03]  /*2c340*/  ISETP.NE.AND P5, PT, R189, 0x1, PT ;  /* 0x00000001bd00780c */ /* 0x000fc60003fa5270 */
[----:B------:R-:W-:-:S04]  /*2c350*/  FADD.FTZ R13, R13, R188 ;  /* 0x000000bc0d0d7221 */ /* 0x000fc80000010000 */
[--C-:B------:R-:W-:Y:S01]  /*2c360*/  @P2 FADD.FTZ R228, R228, R13.reuse ;  /* 0x0000000de4e42221 */ /* 0x100fe20000010000 */
[--C-:B------:R-:W-:Y:S01]  /*2c370*/  @!P2 IMAD.MOV.U32 R228, RZ, RZ, R13.reuse ;  /* 0x000000ffffe4a224 */ /* 0x100fe200078e000d */
[----:B------:R-:W-:Y:S02]  /*2c380*/  PRMT R13, R3, 0x7610, R13 ;  /* 0x00007610030d7816 */ /* 0x000fe4000000000d */
        /* <DEDUP_REMOVED lines=11> */
.L_x_5122:
        /* <DEDUP_REMOVED lines=13> */
.L_x_5124:
[----:B------:R-:W-:Y:S05]  /*2c510*/  BSYNC.RECONVERGENT B2 ;  /* 0x0000000000027941 */ /* 0x000fea0003800200 */
.L_x_5123:
        /* <DEDUP_REMOVED lines=55> */
.L_x_5121:
[----:B------:R-:W-:Y:S05]  /*2c890*/  BSYNC.RECONVERGENT B1 ;  /* 0x0000000000017941 */ /* 0x000fea0003800200 */
.L_x_5120:
        /* <DEDUP_REMOVED lines=20> */
.L_x_5127:
        /* <DEDUP_REMOVED lines=15> */
.L_x_5129:
[----:B------:R-:W-:Y:S05]  /*2cad0*/  BSYNC.RECONVERGENT B2 ;  /* 0x0000000000027941 */ /* 0x000fea0003800200 */
.L_x_5128:
        /* <DEDUP_REMOVED lines=55> */
.L_x_5126:
[----:B------:R-:W-:Y:S05]  /*2ce50*/  BSYNC.RECONVERGENT B1 ;  /* 0x0000000000017941 */ /* 0x000fea0003800200 */
.L_x_5125:
        /* <DEDUP_REMOVED lines=10> */
[----:B------:R-:W-:Y:S01]  /*2cf00*/  PRMT R189, R239, 0x5410, R234 ;  /* 0x00005410efbd7816 */ /* 0x000fe200000000ea */
[----:B------:R-:W-:Y:S01]  /*2cf10*/  @P2 IMAD.U32 R233, R188, 0x10000, RZ ;  /* 0x00010000bce92824 */ /* 0x000fe200078e00ff */
[----:B------:R-:W-:Y:S01]  /*2cf20*/  SEL R188, RZ, 0x1, P6 ;  /* 0x00000001ffbc7807 */ /* 0x000fe20003000000 */
[--C-:B------:R-:W-:Y:S02]  /*2cf30*/  IMAD.MOV.U32 R234, RZ, RZ, R14.reuse ;  /* 0x000000ffffea7224 */ /* 0x100fe400078e000e */
[----:B------:R-:W-:Y:S01]  /*2cf40*/  @P2 FADD.FTZ R233, R244, R233 ;  /* 0x000000e9f4e92221 */ /* 0x000fe20000010000 */
[----:B------:R-:W-:Y:S02]  /*2cf50*/  @!P2 MOV R233, R244 ;  /* 0x000000f400e9a202 */ /* 0x000fe40000000f00 */
[----:B------:R-:W-:Y:S02]  /*2cf60*/  PRMT R14, R188, 0x7610, R14 ;  /* 0x00007610bc0e7816 */ /* 0x000fe4000000000e */
[----:B------:R-:W-:-:S02]  /*2cf70*/  F2FP.BF16.F32.PACK_AB R191, RZ, R233 ;  /* 0x000000e9ffbf723e */ /* 0x000fc400000010ff */
[----:B------:R-:W-:Y:S02]  /*2cf80*/  PRMT R188, R237, 0x5410, R236 ;  /* 0x00005410edbc7816 */ /* 0x000fe400000000ec */
[----:B------:R-:W-:Y:S01]  /*2cf90*/  PRMT R191, R238, 0x5410, R191 ;  /* 0x00005410eebf7816 */ /* 0x000fe200000000bf */
[----:B------:R-:W-:Y:S06]  /*2cfa0*/  BRA `(.L_x_5130) ;  /* 0x0000003000107947 */ /* 0x000fec0003800000 */
.L_x_5049:
        /* <DEDUP_REMOVED lines=16> */
.L_x_5133:
        /* <DEDUP_REMOVED lines=13> */
.L_x_5135:
[----:B------:R-:W-:Y:S05]  /*2d180*/  BSYNC.RECONVERGENT B2 ;  /* 0x0000000000027941 */ /* 0x000fea0003800200 */
.L_x_5134:
        /* <DEDUP_REMOVED lines=54> */
.L_x_5132:
[----:B------:R-:W-:Y:S05]  /*2d4f0*/  BSYNC.RECONVERGENT B1 ;  /* 0x0000000000017941 */ /* 0x000fea0003800200 */
.L_x_5131:
[----:B------:R-:W0:Y:S01]  /*2d500*/  LDC R233, c[0x0][0x408] ;  /* 0x00010200ffe97b82 */ /* 0x000e220000000800 */
[----:B------:R-:W-:Y:S01]  /*2d510*/  I2FP.F32.U32 R3, R18 ;  /* 0x0000001200037245 */ /* 0x000fe20000201000 */
[----:B------:R-:W-:Y:S01]  /*2d520*/  IMAD.MOV.U32 R242, RZ, RZ, 0x2f800000 ;  /* 0x2f800000fff27424 */ /* 0x000fe200078e00ff */
[----:B------:R-:W-:Y:S01]  /*2d530*/  LOP3.LUT R198, R198, 0xffffffdf, RZ, 0xc0, !PT ;  /* 0xffffffdfc6c67812 */ /* 0x000fe200078ec0ff */
[----:B-----5:R-:W-:Y:S01]  /*2d540*/  IMAD.U32 R18, R188, 0x10000, RZ ;  /* 0x00010000bc127824 */ /* 0x020fe200078e00ff */
[----:B------:R-:W-:Y:S01]  /*2d550*/  BSSY.RECONVERGENT B1, `(.L_x_5136) ;  /* 0x000005d000017945 */ /* 0x000fe20003800200 */
[----:B------:R-:W-:Y:S01]  /*2d560*/  FFMA.FTZ R3, R3, R242, 1.1641532182693481445e-10 ;  /* 0x2f00000003037423 */ /* 0x000fe200000100f2 */
[----:B------:R-:W-:Y:S01]  /*2d570*/  @P2 IMAD.U32 R207, R20, 0x10000, RZ ;  /* 0x0001000014cf2824 */ /* 0x000fe200078e00ff */
[----:B------:R-:W1:Y:S01]  /*2d580*/  LDC R234, c[0x0][0x404] ;  /* 0x00010100ffea7b82 */ /* 0x000e620000000800 */
[----:B------:R-:W-:Y:S02]  /*2d590*/  PRMT R188, R188, 0x7632, R188 ;  /* 0x00007632bcbc7816 */ /* 0x000fe400000000bc */
[----:B------:R-:W-:Y:S01]  /*2d5a0*/  MOV R217, 0x2 ;  /* 0x0000000200d97802 */ /* 0x000fe20000000f00 */
[----:B0-----:R-:W-:Y:S01]  /*2d5b0*/  FMUL.FTZ R18, R18, R233 ;  /* 0x000000e912127220 */ /* 0x001fe20000410000 */
[----:B-1----:R-:W-:Y:S01]  /*2d5c0*/  FSETP.GTU.FTZ.AND P3, PT, R3, R234, PT ;  /* 0x000000ea0300720b */ /* 0x002fe20003f7c000 */
        /* <DEDUP_REMOVED lines=16> */
.L_x_5138:
        /* <DEDUP_REMOVED lines=13> */
.L_x_5140:
[----:B------:R-:W-:Y:S05]  /*2d7a0*/  BSYNC.RECONVERGENT B2 ;  /* 0x0000000000027941 */ /* 0x000fea0003800200 */
.L_x_5139:
        /* <DEDUP_REMOVED lines=55> */
.L_x_5137:
[----:B------:R-:W-:Y:S05]  /*2db20*/  BSYNC.RECONVERGENT B1 ;  /* 0x0000000000017941 */ /* 0x000fea0003800200 */
.L_x_5136:
[----:B------:R-:W-:Y:S01]  /*2db30*/  I2FP.F32.U32 R3, R3 ;  /* 0x0000000300037245 */ /* 0x000fe20000201000 */
[----:B------:R-:W-:Y:S01]  /*2db40*/  IMAD.U32 R188, R188, 0x10000, RZ ;  /* 0x00010000bcbc7824 */ /* 0x000fe200078e00ff */
[----:B------:R-:W-:Y:S01]  /*2db50*/  @P2 PRMT R207, R20, 0x7632, R207 ;  /* 0x0000763214cf2816 */ /* 0x000fe200000000cf */
[----:B------:R-:W-:Y:S01]  /*2db60*/  BSSY.RECONVERGENT B1, `(.L_x_5141) ;  /* 0x000005c000017945 */ /* 0x000fe20003800200 */
[----:B------:R-:W-:Y:S01]  /*2db70*/  LOP3.LUT R198, R198, 0xffffffef, RZ, 0xc0, !PT ;  /* 0xffffffefc6c67812 */ /* 0x000fe200078ec0ff */
[----:B------:R-:W-:Y:S01]  /*2db80*/  FFMA.FTZ R3, R3, R242, 1.1641532182693481445e-10 ;  /* 0x2f00000003037423 */ /* 0x000fe200000100f2 */
[----:B------:R-:W-:Y:S01]  /*2db90*/  FMUL.FTZ R188, R188, R233 ;  /* 0x000000e9bcbc7220 */ /* 0x000fe20000410000 */
[----:B------:R-:W-:Y:S02]  /*2dba0*/  @P2 IMAD.U32 R208, R207, 0x10000, RZ ;  /* 0x00010000cfd02824 */ /* 0x000fe400078e00ff */
[----:B------:R-:W-:Y:S01]  /*2dbb0*/  IMAD.MOV.U32 R218, RZ, RZ, 0x2 ;  /* 0x00000002ffda7424 */ /* 0x000fe200078e00ff */
        /* <DEDUP_REMOVED lines=17> */
.L_x_5143:
        /* <DEDUP_REMOVED lines=13> */
.L_x_5145:
[----:B------:R-:W-:Y:S05]  /*2dda0*/  BSYNC.RECONVERGENT B2 ;  /* 0x0000000000027941 */ /* 0x000fea0003800200 */
.L_x_5144:
        /* <DEDUP_REMOVED lines=55> */
.L_x_5142:
[----:B------:R-:W-:Y:S05]  /*2e120*/  BSYNC.RECONVERGENT B1 ;  /* 0x0000000000017941 */ /* 0x000fea0003800200 */
.L_x_5141:
[----:B------:R-:W-:Y:S01]  /*2e130*/  I2FP.F32.U32 R3, R3 ;  /* 0x0000000300037245 */ /* 0x000fe20000201000 */
[----:B------:R-:W-:Y:S01]  /*2e140*/  @P2 IMAD.U32 R217, R21, 0x10000, RZ ;  /* 0x0001000015d92824 */ /* 0x000fe200078e00ff */
[----:B------:R-:W-:Y:S01]  /*2e150*/  SHF.L.U32 R188, R189, 0x10, RZ ;  /* 0x00000010bdbc7819 */ /* 0x000fe200000006ff */
[----:B------:R-:W-:Y:S01]  /*2e160*/  BSSY.RECONVERGENT B1, `(.L_x_5146) ;  /* 0x000005c000017945 */ /* 0x000fe20003800200 */
[----:B------:R-:W-:Y:S01]  /*2e170*/  LOP3.LUT R198, R198, 0xfffffff7, RZ, 0xc0, !PT ;  /* 0xfffffff7c6c67812 */ /* 0x000fe200078ec0ff */
[----:B------:R-:W-:Y:S01]  /*2e180*/  FFMA.FTZ R3, R3, R242, 1.1641532182693481445e-10 ;  /* 0x2f00000003037423 */ /* 0x000fe200000100f2 */
[----:B------:R-:W-:Y:S02]  /*2e190*/  IMAD.MOV.U32 R227, RZ, RZ, 0x2 ;  /* 0x00000002ffe37424 */ /* 0x000fe400078e00ff */
[----:B------:R-:W-:Y:S02]  /*2e1a0*/  FMUL.FTZ R188, R188, R233 ;  /* 0x000000e9bcbc7220 */ /* 0x000fe40000410000 */
[----:B------:R-:W-:Y:S01]  /*2e1b0*/  FSETP.GTU.FTZ.AND P3, PT, R3, R234, PT ;  /* 0x000000ea0300720b */ /* 0x000fe20003f7c000 */
[----:B------:R-:W-:-:S03]  /*2e1c0*/  IMAD.MOV.U32 R3, RZ, RZ, R6 ;  /* 0x000000ffff037224 */ /* 0x000fc600078e0006 */
[----:B------:R-:W-:Y:S02]  /*2e1d0*/  FSEL R208, R188, RZ, !P3 ;  /* 0x000000ffbcd07208 */ /* 0x000fe40005800000 */
[----:B------:R-:W-:-:S03]  /*2e1e0*/  PLOP3.LUT P3, PT, P3, PT, PT, 0x8, 0x80 ;  /* 0x000000000080781c */ /* 0x000fc60001f6e170 */
[----:B------:R-:W-:Y:S01]  /*2e1f0*/  @P2 FADD.FTZ R208, R217, R208 ;  /* 0x000000d0d9d02221 */ /* 0x000fe20000010000 */
[----:B------:R-:W-:-:S04]  /*2e200*/  PRMT R217, R189, 0x7632, R217 ;  /* 0x00007632bdd97816 */ /* 0x000fc800000000d9 */
        /* <DEDUP_REMOVED lines=12> */
.L_x_5148:
        /* <DEDUP_REMOVED lines=13> */
.L_x_5150:
[----:B------:R-:W-:Y:S05]  /*2e3a0*/  BSYNC.RECONVERGENT B2 ;  /* 0x0000000000027941 */ /* 0x000fea0003800200 */
.L_x_5149:
        /* <DEDUP_REMOVED lines=55> */
.L_x_5147:
[----:B------:R-:W-:Y:S05]  /*2e720*/  BSYNC.RECONVERGENT B1 ;  /* 0x0000000000017941 */ /* 0x000fea0003800200 */
.L_x_5146:
[----:B------:R-:W-:Y:S01]  /*2e730*/  I2FP.F32.U32 R3, R3 ;  /* 0x0000000300037245 */ /* 0x000fe20000201000 */
[----:B------:R-:W-:Y:S01]  /*2e740*/  IMAD.U32 R188, R217, 0x10000, RZ ;  /* 0x00010000d9bc7824 */ /* 0x000fe200078e00ff */
[----:B------:R-:W-:Y:S01]  /*2e750*/  LOP3.LUT R198, R198, 0xfffffffb, RZ, 0xc0, !PT ;  /* 0xfffffffbc6c67812 */ /* 0x000fe200078ec0ff */
[----:B------:R-:W-:Y:S01]  /*2e760*/  BSSY.RECONVERGENT B1, `(.L_x_5151) ;  /* 0x000005c000017945 */ /* 0x000fe20003800200 */
[----:B------:R-:W-:Y:S01]  /*2e770*/  @P2 PRMT R189, R21, 0x7632, R189 ;  /* 0x0000763215bd2816 */ /* 0x000fe200000000bd */
[----:B------:R-:W-:Y:S01]  /*2e780*/  FFMA.FTZ R3, R3, R242, 1.1641532182693481445e-10 ;  /* 0x2f00000003037423 */ /* 0x000fe200000100f2 */
[----:B------:R-:W-:Y:S02]  /*2e790*/  FMUL.FTZ R188, R188, R233 ;  /* 0x000000e9bcbc7220 */ /* 0x000fe40000410000 */
[----:B------:R-:W-:Y:S01]  /*2e7a0*/  @P2 SHF.L.U32 R218, R189, 0x10, RZ ;  /* 0x00000010bdda2819 */ /* 0x000fe200000006ff */
[----:B------:R-:W-:Y:S01]  /*2e7b0*/  IMAD.MOV.U32 R189, RZ, RZ, 0x2 ;  /* 0x00000002ffbd7424 */ /* 0x000fe200078e00ff */
[----:B------:R-:W-:Y:S01]  /*2e7c0*/  FSETP.GTU.FTZ.AND P3, PT, R3, R234, PT ;  /* 0x000000ea0300720b */ /* 0x000fe20003f7c000 */
[----:B------:R-:W-:-:S03]  /*2e7d0*/  IMAD.MOV.U32 R3, RZ, RZ, R6 ;  /* 0x000000ffff037224 */ /* 0x000fc600078e0006 */
        /* <DEDUP_REMOVED lines=15> */
.L_x_5153:
        /* <DEDUP_REMOVED lines=13> */
.L_x_5155:
[----:B------:R-:W-:Y:S05]  /*2e9a0*/  BSYNC.RECONVERGENT B2 ;  /* 0x0000000000027941 */ /* 0x000fea0003800200 */
.L_x_5154:
        /* <DEDUP_REMOVED lines=55> */
.L_x_5152:
[----:B------:R-:W-:Y:S05]  /*2ed20*/  BSYNC.RECONVERGENT B1 ;  /* 0x0000000000017941 */ /* 0x000fea0003800200 */
.L_x_5151:
[----:B------:R-:W-:Y:S01]  /*2ed30*/  I2FP.F32.U32 R3, R3 ;  /* 0x0000000300037245 */ /* 0x000fe20000201000 */
[----:B------:R-:W-:Y:S01]  /*2ed40*/  BSSY.RECONVERGENT B1, `(.L_x_5156) ;  /* 0x000005e000017945 */ /* 0x000fe20003800200 */
[----:B------:R-:W-:Y:S01]  /*2ed50*/  SHF.L.U32 R188, R190, 0x10, RZ ;  /* 0x00000010bebc7819 */ /* 0x000fe200000006ff */
[----:B------:R-:W-:Y:S01]  /*2ed60*/  IMAD.MOV.U32 R228, RZ, RZ, 0x2 ;  /* 0x00000002ffe47424 */ /* 0x000fe200078e00ff */
[----:B------:R-:W-:Y:S01]  /*2ed70*/  LOP3.LUT R198, R198, 0xfffffffd, RZ, 0xc0, !PT ;  /* 0xfffffffdc6c67812 */ /* 0x000fe200078ec0ff */
[----:B------:R-:W-:Y:S01]  /*2ed80*/  FFMA.FTZ R3, R3, R242, 1.1641532182693481445e-10 ;  /* 0x2f00000003037423 */ /* 0x000fe200000100f2 */
[----:B------:R-:W-:Y:S01]  /*2ed90*/  PRMT R190, R190, 0x7632, R190 ;  /* 0x00007632bebe7816 */ /* 0x000fe200000000be */
[----:B------:R-:W-:-:S03]  /*2eda0*/  FMUL.FTZ R188, R188, R233 ;  /* 0x000000e9bcbc7220 */ /* 0x000fc60000410000 */
[----:B------:R-:W-:Y:S01]  /*2edb0*/  FSETP.GTU.FTZ.AND P3, PT, R3, R234, PT ;  /* 0x000000ea0300720b */ /* 0x000fe20003f7c000 */
[----:B------:R-:W-:-:S03]  /*2edc0*/  @P2 IMAD.U32 R3, R22, 0x10000, RZ ;  /* 0x0001000016032824 */ /* 0x000fc600078e00ff */
[----:B------:R-:W-:Y:S02]  /*2edd0*/  FSEL R218, R188, RZ, !P3 ;  /* 0x000000ffbcda7208 */ /* 0x000fe40005800000 */
[----:B------:R-:W-:-:S03]  /*2ede0*/  PLOP3.LUT P3, PT, P3, PT, PT, 0x8, 0x80 ;  /* 0x000000000080781c */ /* 0x000fc60001f6e170 */
[----:B------:R-:W-:Y:S01]  /*2edf0*/  @P2 FADD.FTZ R218, R3, R218 ;  /* 0x000000da03da2221 */ /* 0x000fe20000010000 */
[----:B------:R-:W-:-:S04]  /*2ee00*/  MOV R3, R6 ;  /* 0x0000000600037202 */ /* 0x000fc80000000f00 */
        /* <DEDUP_REMOVED lines=12> */
.L_x_5158:
        /* <DEDUP_REMOVED lines=13> */
.L_x_5160:
[----:B------:R-:W-:Y:S05]  /*2efa0*/  BSYNC.RECONVERGENT B2 ;  /* 0x0000000000027941 */ /* 0x000fea0003800200 */
.L_x_5159:
        /* <DEDUP_REMOVED lines=55> */
.L_x_5157:
[----:B------:R-:W-:Y:S05]  /*2f320*/  BSYNC.RECONVERGENT B1 ;  /* 0x0000000000017941 */ /* 0x000fea0003800200 */
.L_x_5156:
        /* <DEDUP_REMOVED lines=24> */
.L_x_5163:
        /* <DEDUP_REMOVED lines=13> */
.L_x_5165:
[----:B------:R-:W-:Y:S05]  /*2f580*/  BSYNC.RECONVERGENT B2 ;  /* 0x0000000000027941 */ /* 0x000fea0003800200 */
.L_x_5164:
        /* <DEDUP_REMOVED lines=55> */
.L_x_5162:
[----:B------:R-:W-:Y:S05]  /*2f900*/  BSYNC.RECONVERGENT B1 ;  /* 0x0000000000017941 */ /* 0x000fea0003800200 */
.L_x_5161:
[----:B------:R-:W-:Y:S01]  /*2f910*/  I2FP.F32.U32 R3, R3 ;  /* 0x0000000300037245 */ /* 0x000fe20000201000 */
[C---:B------:R-:W-:Y:S01]  /*2f920*/  IMAD.U32 R188, R191.reuse, 0x10000, RZ ;  /* 0x00010000bfbc7824 */ /* 0x040fe200078e00ff */
[----:B------:R-:W-:Y:S01]  /*2f930*/  ISETP.NE.AND P5, PT, R190, 0x1, PT ;  /* 0x00000001be00780c */ /* 0x000fe20003fa5270 */
[----:B------:R-:W-:Y:S01]  /*2f940*/  BSSY.RECONVERGENT B1, `(.L_x_5166) ;  /* 0x000005a000017945 */ /* 0x000fe20003800200 */
[----:B------:R-:W-:Y:S01]  /*2f950*/  PRMT R245, R191, 0x7632, R245 ;  /* 0x00007632bff57816 */ /* 0x000fe200000000f5 */
[----:B------:R-:W-:Y:S01]  /*2f960*/  FFMA.FTZ R3, R3, R242, 1.1641532182693481445e-10 ;  /* 0x2f00000003037423 */ /* 0x000fe200000100f2 */
[----:B------:R-:W-:Y:S01]  /*2f970*/  FMUL.FTZ R188, R188, R233 ;  /* 0x000000e9bcbc7220 */ /* 0x000fe20000410000 */
[----:B------:R-:W-:-:S03]  /*2f980*/  IMAD.MOV.U32 R189, RZ, RZ, R6 ;  /* 0x000000ffffbd7224 */ /* 0x000fc600078e0006 */
[----:B------:R-:W-:Y:S02]  /*2f990*/  FSETP.GTU.FTZ.AND P4, PT, R3, R234, PT ;  /* 0x000000ea0300720b */ /* 0x000fe40003f9c000 */
[----:B------:R-:W-:Y:S02]  /*2f9a0*/  @P2 SHF.L.U32 R3, R23, 0x10, RZ ;  /* 0x0000001017032819 */ /* 0x000fe400000006ff */
        /* <DEDUP_REMOVED lines=14> */
.L_x_5168:
        /* <DEDUP_REMOVED lines=13> */
.L_x_5170:
[----:B------:R-:W-:Y:S05]  /*2fb60*/  BSYNC.RECONVERGENT B2 ;  /* 0x0000000000027941 */ /* 0x000fea0003800200 */
.L_x_5169:
        /* <DEDUP_REMOVED lines=55> */
.L_x_5167:
[----:B------:R-:W-:Y:S05]  /*2fee0*/  BSYNC.RECONVERGENT B1 ;  /* 0x0000000000017941 */ /* 0x000fea0003800200 */
.L_x_5166:
[----:B------:R-:W-:Y:S02]  /*2fef0*/  I2FP.F32.U32 R189, R189 ;  /* 0x000000bd00bd7245 */ /* 0x000fe40000201000 */
[----:B------:R-:W-:Y:S02]  /*2ff00*/  SHF.L.U32 R188, R245, 0x10, RZ ;  /* 0x00000010f5bc7819 */ /* 0x000fe400000006ff */
[----:B------:R-:W-:Y:S01]  /*2ff10*/  @P2 PRMT R190, R23, 0x7632, R190 ;  /* 0x0000763217be2816 */ /* 0x000fe200000000be */
[----:B------:R-:W-:Y:S02]  /*2ff20*/  FFMA.FTZ R189, R189, R242, 1.1641532182693481445e-10 ;  /* 0x2f000000bdbd7423 */ /* 0x000fe400000100f2 */
[----:B------:R-:W-:Y:S02]  /*2ff30*/  FMUL.FTZ R188, R188, R233 ;  /* 0x000000e9bcbc7220 */ /* 0x000fe40000410000 */
[----:B------:R-:W-:Y:S01]  /*2ff40*/  @P2 IMAD.U32 R190, R190, 0x10000, RZ ;  /* 0x00010000bebe2824 */ /* 0x000fe200078e00ff */
[----:B------:R-:W-:Y:S01]  /*2ff50*/  FSETP.GTU.FTZ.AND P5, PT, R189, R234, PT ;  /* 0x000000eabd00720b */ /* 0x000fe20003fbc000 */
[----:B------:R-:W-:Y:S01]  /*2ff60*/  IMAD.MOV.U32 R234, RZ, RZ, R238 ;  /* 0x000000ffffea7224 */ /* 0x000fe200078e00ee */
[----:B------:R-:W-:-:S02]  /*2ff70*/  PRMT R189, R240, 0x5410, R239 ;  /* 0x00005410f0bd7816 */ /* 0x000fc400000000ef */
[----:B------:R-:W-:Y:S02]  /*2ff80*/  FSEL R233, R188, RZ, !P5 ;  /* 0x000000ffbce97208 */ /* 0x000fe40006800000 */
[----:B------:R-:W-:Y:S02]  /*2ff90*/  PLOP3.LUT P5, PT, P5, PT, PT, 0x8, 0x80 ;  /* 0x000000000080781c */ /* 0x000fe40002fae170 */
[----:B------:R-:W-:Y:S01]  /*2ffa0*/  PRMT R188, R236, 0x5410, R237 ;  /* 0x00005410ecbc7816 */ /* 0x000fe200000000ed */
[----:B------:R-:W-:Y:S01]  /*2ffb0*/  @P2 FADD.FTZ R233, R190, R233 ;  /* 0x000000e9bee92221 */ /* 0x000fe20000010000 */
[----:B------:R-:W-:-:S04]  /*2ffc0*/  PRMT R190, R243, 0x5410, R244 ;  /* 0x00005410f3be7816 */ /* 0x000fc800000000f4 */
[----:B------:R-:W-:-:S04]  /*2ffd0*/  F2FP.BF16.F32.PACK_AB R191, RZ, R233 ;  /* 0x000000e9ffbf723e */ /* 0x000fc800000010ff */
[----:B------:R-:W-:-:S07]  /*2ffe0*/  PRMT R191, R241, 0x5410, R191 ;  /* 0x00005410f1bf7816 */ /* 0x000fce00000000bf */
.L_x_5130:
        /* <DEDUP_REMOVED lines=16> */
[----:B------:R0:W-:Y:S01]  /*300f0*/  STG.E.128 desc[UR6][R236.64], R188 ;  /* 0x000000bcec007986 */ /* 0x0001e2000c101d06 */
[----:B------:R-:W-:Y:S01]  /*30100*/  SEL R239, RZ, 0x1, !P2 ;  /* 0x00000001ffef7807 */ /* 0x000fe20005000000 */
[----:B0-----:R-:W0:Y:S01]  /*30110*/  LDC.64 R188, c[0x0][0x3b0] ;  /* 0x0000ec00ffbc7b82 */ /* 0x001e220000000a00 */
[----:B------:R-:W-:Y:S02]  /*30120*/  LOP3.LUT R191, R242, R241, RZ, 0xfc, !PT ;  /* 0x000000f1f2bf7212 */ /* 0x000fe400078efcff */
[----:B------:R-:W-:Y:S01]  /*30130*/  LOP3.LUT R190, R238, R239, RZ, 0xfc, !PT ;  /* 0x000000efeebe7212 */ /* 0x000fe200078efcff */
[----:B0-----:R-:W-:-:S05]  /*30140*/  IMAD.WIDE.U32 R188, R235, 0x8, R188 ;  /* 0x00000008ebbc7825 */ /* 0x001fca00078e00bc */
[----:B------:R2:W-:Y:S01]  /*30150*/  STG.E.64 desc[UR6][R188.64], R190 ;  /* 0x000000bebc007986 */ /* 0x0005e2000c101b06 */
[----:B------:R-:W-:Y:S05]  /*30160*/  @!P1 BRA `(.L_x_5048) ;  /* 0x0000000000509947 */ /* 0x000fea0003800000 */
[----:B--2---:R-:W-:Y:S02]  /*30170*/  SHF.L.U32 R188, R13, 0x10, RZ ;  /* 0x000000100dbc7819 */ /* 0x004fe400000006ff */
        /* <DEDUP_REMOVED lines=19> */
.L_x_5048:
[----:B------:R-:W-:Y:S05]  /*302b0*/  BSYNC.RECONVERGENT B0 ;  /* 0x0000000000007941 */ /* 0x000fea0003800200 */
.L_x_5047:
        /* <DEDUP_REMOVED lines=62> */
[--C-:B------:R-:W-:Y:S01]  /*306a0*/  FADD.FTZ R190, R200, -R188.reuse ;  /* 0x800000bcc8be7221 */ /* 0x100fe20000010000 */
[--C-:B------:R-:W-:Y:S01]  /*306b0*/  FADD.FTZ R236, R219, -R188.reuse ;  /* 0x800000bcdbec7221 */ /* 0x100fe20000010000 */
[----:B------:R-:W-:Y:S01]  /*306c0*/  FFMA.FTZ R189, R189, R189, RZ ;  /* 0x000000bdbdbd7223 */ /* 0x000fe200000100ff */
[----:B------:R-:W-:-:S03]  /*306d0*/  FADD.FTZ R191, R201, -R188 ;  /* 0x800000bcc9bf7221 */ /* 0x000fc60000010000 */
        /* <DEDUP_REMOVED lines=87> */
[----:B------:R-:W-:Y:S01]  /*30c50*/  IMAD.MOV.U32 R238, RZ, RZ, RZ ;  /* 0x000000ffffee7224 */ /* 0x000fe200078e00ff */
        /* <DEDUP_REMOVED lines=8> */
.L_x_5172:
[----:B------:R-:W-:Y:S05]  /*30ce0*/  BSYNC.RECONVERGENT B0 ;  /* 0x0000000000007941 */ /* 0x000fea0003800200 */
.L_x_5171:
        /* <DEDUP_REMOVED lines=12> */
.L_x_5174:
[----:B------:R-:W-:Y:S05]  /*30db0*/  BSYNC.RECONVERGENT B0 ;  /* 0x0000000000007941 */ /* 0x000fea0003800200 */
.L_x_5173:
[----:B------:R-:W1:Y:S01]  /*30dc0*/  SHFL.DOWN PT, R237, R238, 0x2, 0x1f ;  /* 0x08401f00eeed7f89 */ /* 0x000e6200000e0000 */
[----:B------:R-:W-:Y:S01]  /*30dd0*/  I2FP.F32.S32 R242, R238 ;  /* 0x000000ee00f27245 */ /* 0x000fe20000201400 */
[----:B------:R-:W-:Y:S01]  /*30de0*/  BSSY.RECONVERGENT B0, `(.L_x_5175) ;  /* 0x0000062000007945 */ /* 0x000fe20003800200 */
[----:B------:R-:W-:Y:S01]  /*30df0*/  ISETP.NE.AND P2, PT, RZ, UR24, PT ;  /* 0x00000018ff007c0c */ /* 0x000fe2000bf45270 */
[----:B0-----:R-:W0:Y:S04]  /*30e00*/  SHFL.DOWN PT, R239, R188, 0x2, 0x1f ;  /* 0x08401f00bcef7f89 */ /* 0x001e2800000e0000 */
[----:B------:R-:W2:Y:S01]  /*30e10*/  SHFL.DOWN PT, R240, R189, 0x2, 0x1f ;  /* 0x08401f00bdf07f89 */ /* 0x000ea200000e0000 */
[----:B-1----:R-:W-:Y:S01]  /*30e20*/  IMAD.IADD R191, R237, 0x1, R238 ;  /* 0x00000001edbf7824 */ /* 0x002fe200078e02ee */
[----:B------:R-:W-:Y:S01]  /*30e30*/  I2FP.F32.S32 R244, R237 ;  /* 0x000000ed00f47245 */ /* 0x000fe20000201400 */
[----:B0-----:R-:W-:-:S03]  /*30e40*/  FADD.FTZ R237, -R239, R188 ;  /* 0x000000bcefed7221 */ /* 0x001fc60000010100 */
[----:B------:R-:W-:Y:S01]  /*30e50*/  I2FP.F32.S32 R190, R191 ;  /* 0x000000bf00be7245 */ /* 0x000fe20000201400 */
[----:B------:R-:W0:Y:S01]  /*30e60*/  SHFL.DOWN PT, R236, R191, 0x1, 0x1f ;  /* 0x08201f00bfec7f89 */ /* 0x000e2200000e0000 */
[----:B------:R-:W-:Y:S01]  /*30e70*/  FMUL.FTZ R239, R239, R244 ;  /* 0x000000f4efef7220 */ /* 0x000fe20000410000 */
[----:B--2---:R-:W-:Y:S01]  /*30e80*/  FADD.FTZ R240, R240, R189 ;  /* 0x000000bdf0f07221 */ /* 0x004fe20000010000 */
[----:B------:R-:W1:Y:S01]  /*30e90*/  MUFU.RCP R241, R190 ;  /* 0x000000be00f17308 */ /* 0x000e620000001000 */
[----:B------:R-:W-:Y:S01]  /*30ea0*/  FMUL.FTZ R237, R237, R237 ;  /* 0x000000ededed7220 */ /* 0x000fe20000410000 */
[----:B------:R-:W-:-:S03]  /*30eb0*/  FFMA.FTZ R188, R242, R188, R239 ;  /* 0x000000bcf2bc7223 */ /* 0x000fc600000100ef */
[----:B------:R-:W-:-:S04]  /*30ec0*/  FMUL.FTZ R237, R237, R242 ;  /* 0x000000f2eded7220 */ /* 0x000fc80000410000 */
[----:B------:R-:W-:Y:S01]  /*30ed0*/  FMUL.FTZ R237, R237, R244 ;  /* 0x000000f4eded7220 */ /* 0x000fe20000410000 */
[----:B-1----:R-:W-:-:S03]  /*30ee0*/  FMUL.FTZ R189, R241, R188 ;  /* 0x000000bcf1bd7220 */ /* 0x002fc60000410000 */
[----:B------:R-:W-:Y:S01]  /*30ef0*/  FFMA.FTZ R237, R241, R237, R240 ;  /* 0x000000edf1ed7223 */ /* 0x000fe200000100f0 */
[----:B------:R-:W-:Y:S01]  /*30f00*/  MOV R241, UR17 ;  /* 0x0000001100f17c02 */ /* 0x000fe20008000f00 */
[----:B0-----:R-:W-:Y:S01]  /*30f10*/  IMAD.IADD R191, R191, 0x1, R236 ;  /* 0x00000001bfbf7824 */ /* 0x001fe200078e02ec */
[----:B------:R-:W-:Y:S01]  /*30f20*/  I2FP.F32.S32 R238, R236 ;  /* 0x000000ec00ee7245 */ /* 0x000fe20000201400 */
[----:B------:R-:W0:Y:S03]  /*30f30*/  SHFL.DOWN PT, R188, R189, 0x1, 0x1f ;  /* 0x08201f00bdbc7f89 */ /* 0x000e2600000e0000 */
[----:B------:R-:W-:-:S06]  /*30f40*/  I2FP.F32.S32 R191, R191 ;  /* 0x000000bf00bf7245 */ /* 0x000fcc0000201400 */
[----:B------:R-:W1:Y:S01]  /*30f50*/  MUFU.RCP R191, R191 ;  /* 0x000000bf00bf7308 */ /* 0x000e620000001000 */
[----:B0-----:R-:W-:Y:S01]  /*30f60*/  FMUL.FTZ R239, R188, R238 ;  /* 0x000000eebcef7220 */ /* 0x001fe20000410000 */
[----:B------:R-:W-:-:S03]  /*30f70*/  FADD.FTZ R188, R189, -R188 ;  /* 0x800000bcbdbc7221 */ /* 0x000fc60000010000 */
[----:B------:R-:W-:Y:S01]  /*30f80*/  FFMA.FTZ R236, R190, R189, R239 ;  /* 0x000000bdbeec7223 */ /* 0x000fe200000100ef */
[----:B------:R-:W-:-:S03]  /*30f90*/  FMUL.FTZ R189, R188, R188 ;  /* 0x000000bcbcbd7220 */ /* 0x000fc60000410000 */
[----:B-1----:R-:W-:Y:S01]  /*30fa0*/  FMUL.FTZ R239, R191, R236 ;  /* 0x000000ecbfef7220 */ /* 0x002fe20000410000 */
[----:B------:R-:W-:Y:S01]  /*30fb0*/  FMUL.FTZ R189, R190, R189 ;  /* 0x000000bdbebd7220 */ /* 0x000fe20000410000 */
[----:B------:R-:W0:Y:S03]  /*30fc0*/  SHFL.DOWN PT, R236, R237, 0x1, 0x1f ;  /* 0x08201f00edec7f89 */ /* 0x000e2600000e0000 */
[----:B------:R-:W-:Y:S01]  /*30fd0*/  FMUL.FTZ R189, R189, R238 ;  /* 0x000000eebdbd7220 */ /* 0x000fe20000410000 */
[----:B------:R-:W1:Y:S01]  /*30fe0*/  SHFL.IDX PT, R239, R239, RZ, 0x1f ;  /* 0x00001fffefef7589 */ /* 0x000e6200000e0000 */
[----:B0-----:R-:W-:Y:S02]  /*30ff0*/  FADD.FTZ R236, R237, R236 ;  /* 0x000000ecedec7221 */ /* 0x001fe40000010000 */
[----:B------:R-:W0:Y:S02]  /*31000*/  LDC R237, c[0x0][0x448] ;  /* 0x00011200ffed7b82 */ /* 0x000e240000000800 */
[----:B------:R-:W-:Y:S01]  /*31010*/  FFMA.FTZ R238, R191, R189, R236 ;  /* 0x000000bdbfee7223 */ /* 0x000fe200000100ec */
[C---:B-1----:R-:W-:Y:S01]  /*31020*/  FMUL.FTZ R188, R239.reuse, R239 ;  /* 0x000000efefbc7220 */ /* 0x042fe20000410000 */
[----:B------:R-:W-:-:S04]  /*31030*/  FSEL R236, R239, RZ, !P2 ;  /* 0x000000ffefec7208 */ /* 0x000fc80005000000 */
[----:B------:R-:W0:Y:S01]  /*31040*/  SHFL.IDX PT, R238, R238, RZ, 0x1f ;  /* 0x00001fffeeee7589 */ /* 0x000e2200000e0000 */
[----:B------:R-:W-:Y:S02]  /*31050*/  FSEL R240, R188, RZ, P2 ;  /* 0x000000ffbcf07208 */ /* 0x000fe40001000000 */
[----:B------:R-:W-:-:S13]  /*31060*/  ISETP.NE.AND P2, PT, R235, RZ, PT ;  /* 0x000000ffeb00720c */ /* 0x000fda0003f45270 */
[----:B------:R-:W1:Y:S08]  /*31070*/  @!P2 LDC.64 R190, c[0x0][0x3c0] ;  /* 0x0000f000ffbeab82 */ /* 0x000e700000000a00 */
[----:B------:R-:W2:Y:S01]  /*31080*/  @!P2 LDC.64 R188, c[0x0][0x3c8] ;  /* 0x0000f200ffbcab82 */ /* 0x000ea20000000a00 */
[----:B0-----:R-:W-:-:S04]  /*31090*/  FFMA.FTZ R237, R238, UR25, R237 ;  /* 0x00000019eeed7c23 */ /* 0x001fc800080100ed */
[----:B------:R-:W-:-:S06]  /*310a0*/  FADD.FTZ R237, R237, R240 ;  /* 0x000000f0eded7221 */ /* 0x000fcc0000010000 */
[----:B------:R-:W0:Y:S01]  /*310b0*/  MUFU.RSQ R237, R237 ;  /* 0x000000ed00ed7308 */ /* 0x000e220000001400 */
[----:B-1----:R-:W-:-:S05]  /*310c0*/  @!P2 IMAD.WIDE R190, R241, 0x4, R190 ;  /* 0x00000004f1bea825 */ /* 0x002fca00078e02be */
[----:B------:R1:W-:Y:S01]  /*310d0*/  @!P2 STG.E desc[UR6][R190.64], R239 ;  /* 0x000000efbe00a986 */ /* 0x0003e2000c101906 */
[----:B--2---:R-:W-:-:S05]  /*310e0*/  @!P2 IMAD.WIDE R188, R241, 0x4, R188 ;  /* 0x00000004f1bca825 */ /* 0x004fca00078e02bc */
[----:B0-----:R1:W-:Y:S01]  /*310f0*/  @!P2 STG.E desc[UR6][R188.64], R237 ;  /* 0x000000edbc00a986 */ /* 0x0013e2000c101906 */
[----:B------:R-:W-:Y:S05]  /*31100*/  @!P1 BRA `(.L_x_5176) ;  /* 0x0000000000bc9947 */ /* 0x000fea0003800000 */
[--C-:B-1----:R-:W-:Y:S01]  /*31110*/  FADD.FTZ R188, R5, -R236.reuse ;  /* 0x800000ec05bc7221 */ /* 0x102fe20000010000 */
[--C-:B------:R-:W-:Y:S01]  /*31120*/  FADD.FTZ R242, R199, -R236.reuse ;  /* 0x800000ecc7f27221 */ /* 0x100fe20000010000 */
[--C-:B------:R-:W-:Y:S01]  /*31130*/  FADD.FTZ R240, R209, -R236.reuse ;  /* 0x800000ecd1f07221 */ /* 0x100fe20000010000 */
[----:B------:R-:W0:Y:S01]  /*31140*/  LDC.64 R238, c[0x0][0x428] ;  /* 0x00010a00ffee7b82 */ /* 0x000e220000000a00 */
[C---:B------:R-:W-:Y:S01]  /*31150*/  FMUL.FTZ R241, R237.reuse, R188 ;  /* 0x000000bcedf17220 */ /* 0x040fe20000410000 */
[--C-:B------:R-:W-:Y:S01]  /*31160*/  FADD.FTZ R188, R200, -R236.reuse ;  /* 0x800000ecc8bc7221 */ /* 0x100fe20000010000 */
[C---:B------:R-:W-:Y:S01]  /*31170*/  FMUL.FTZ R242, R237.reuse, R242 ;  /* 0x000000f2edf27220 */ /* 0x040fe20000410000 */
[----:B------:R-:W-:Y:S01]  /*31180*/  FMUL.FTZ R240, R237, R240 ;  /* 0x000000f0edf07220 */ /* 0x000fe20000410000 */
[----:B------:R-:W-:Y:S01]  /*31190*/  FADD.FTZ R244, R219, -R236 ;  /* 0x800000ecdbf47221 */ /* 0x000fe20000010000 */
[----:B------:R-:W-:Y:S01]  /*311a0*/  FMUL.FTZ R243, R237, R188 ;  /* 0x000000bcedf37220 */ /* 0x000fe20000410000 */
[----:B-----5:R-:W-:Y:S01]  /*311b0*/  FFMA.FTZ R188, R241, R184, R92 ;  /* 0x000000b8f1bc7223 */ /* 0x020fe2000001005c */
[----:B------:R-:W-:Y:S01]  /*311c0*/  FFMA.FTZ R189, R242, R185, R93 ;  /* 0x000000b9f2bd7223 */ /* 0x000fe2000001005d */
[----:B------:R-:W-:Y:S01]  /*311d0*/  FFMA.FTZ R191, R240, R187, R95 ;  /* 0x000000bbf0bf7223 */ /* 0x000fe2000001005f */
[----:B------:R-:W-:Y:S01]  /*311e0*/  FFMA.FTZ R190, R243, R186, R94 ;  /* 0x000000baf3be7223 */ /* 0x000fe2000001005e */
[----:B------:R-:W-:Y:S01]  /*311f0*/  FADD.FTZ R246, R229, -R236 ;  /* 0x800000ece5f67221 */ /* 0x000fe20000010000 */
[----:B------:R-:W-:Y:S01]  /*31200*/  FMUL.FTZ R244, R237, R244 ;  /* 0x000000f4edf47220 */ /* 0x000fe20000410000 */
[----:B------:R-:W-:Y:S01]  /*31210*/  F2FP.BF16.F32.PACK_AB R188, R189, R188 ;  /* 0x000000bcbdbc723e */ /* 0x000fe200000010ff */
[----:B------:R-:W-:Y:S01]  /*31220*/  FFMA.FTZ R241, R241, R176, R60 ;  /* 0x000000b0f1f17223 */ /* 0x000fe2000001003c */
[----:B------:R-:W-:Y:S01]  /*31230*/  F2FP.BF16.F32.PACK_AB R189, R191, R190 ;  /* 0x000000bebfbd723e */ /* 0x000fe200000010ff */
[----:B------:R-:W-:Y:S01]  /*31240*/  FADD.FTZ R190, R210, -R236 ;  /* 0x800000ecd2be7221 */ /* 0x000fe20000010000 */
[----:B------:R-:W-:Y:S01]  /*31250*/  FMUL.FTZ R246, R237, R246 ;  /* 0x000000f6edf67220 */ /* 0x000fe20000410000 */
[----:B------:R-:W-:Y:S01]  /*31260*/  FFMA.FTZ R191, R244, R181, R97 ;  /* 0x000000b5f4bf7223 */ /* 0x000fe20000010061 */
[----:B------:R-:W-:Y:S01]  /*31270*/  FFMA.FTZ R243, R243, R178, R62 ;  /* 0x000000b2f3f37223 */ /* 0x000fe2000001003e */
[----:B------:R-:W-:Y:S01]  /*31280*/  FMUL.FTZ R245, R237, R190 ;  /* 0x000000beedf57220 */ /* 0x000fe20000410000 */
[----:B------:R-:W-:Y:S01]  /*31290*/  FADD.FTZ R190, R220, -R236 ;  /* 0x800000ecdcbe7221 */ /* 0x000fe20000010000 */
[C---:B------:R-:W-:Y:S01]  /*312a0*/  FFMA.FTZ R249, R246.reuse, R183, R99 ;  /* 0x000000b7f6f97223 */ /* 0x040fe20000010063 */
[----:B------:R-:W-:Y:S01]  /*312b0*/  FFMA.FTZ R246, R246, R175, R67 ;  /* 0x000000aff6f67223 */ /* 0x000fe20000010043 */
[----:B0-----:R-:W-:-:S04]  /*312c0*/  IMAD.WIDE.U32 R238, R19, 0x10, R238 ;  /* 0x0000001013ee7825 */ /* 0x001fc800078e00ee */
[----:B------:R-:W-:Y:S01]  /*312d0*/  FMUL.FTZ R247, R237, R190 ;  /* 0x000000beedf77220 */ /* 0x000fe20000410000 */
[C---:B------:R-:W-:Y:S01]  /*312e0*/  FFMA.FTZ R190, R245.reuse, R180, R96 ;  /* 0x000000b4f5be7223 */ /* 0x040fe20000010060 */
[----:B------:R-:W-:Y:S01]  /*312f0*/  FFMA.FTZ R245, R245, R172, R64 ;  /* 0x000000acf5f57223 */ /* 0x000fe20000010040 */
[----:B------:R-:W-:Y:S01]  /*31300*/  FFMA.FTZ R244, R244, R173, R65 ;  /* 0x000000adf4f47223 */ /* 0x000fe20000010041 */
[C---:B------:R-:W-:Y:S01]  /*31310*/  FFMA.FTZ R248, R247.reuse, R182, R98 ;  /* 0x000000b6f7f87223 */ /* 0x040fe20000010062 */
[----:B------:R-:W-:Y:S01]  /*31320*/  FFMA.FTZ R247, R247, R174, R66 ;  /* 0x000000aef7f77223 */ /* 0x000fe20000010042 */
[----:B------:R-:W-:Y:S01]  /*31330*/  F2FP.BF16.F32.PACK_AB R190, R191, R190 ;  /* 0x000000bebfbe723e */ /* 0x000fe200000010ff */
[----:B------:R-:W-:Y:S01]  /*31340*/  FFMA.FTZ R240, R240, R179, R63 ;  /* 0x000000b3f0f07223 */ /* 0x000fe2000001003f */
[----:B------:R-:W-:Y:S01]  /*31350*/  FFMA.FTZ R242, R242, R177, R61 ;  /* 0x000000b1f2f27223 */ /* 0x000fe2000001003d */
[----:B------:R-:W-:-:S05]  /*31360*/  F2FP.BF16.F32.PACK_AB R191, R249, R248 ;  /* 0x000000f8f9bf723e */ /* 0x000fca00000010ff */
[----:B------:R0:W-:Y:S02]  /*31370*/  STG.E.128 desc[UR6][R238.64], R188 ;  /* 0x000000bcee007986 */ /* 0x0001e4000c101d06 */
[----:B0-----:R-:W0:Y:S01]  /*31380*/  LDC.64 R238, c[0x0][0x430] ;  /* 0x00010c00ffee7b82 */ /* 0x001e220000000a00 */
[----:B------:R-:W-:Y:S02]  /*31390*/  F2FP.BF16.F32.PACK_AB R191, R246, R247 ;  /* 0x000000f7f6bf723e */ /* 0x000fe400000010ff */
[----:B------:R-:W-:Y:S02]  /*313a0*/  F2FP.BF16.F32.PACK_AB R190, R244, R245 ;  /* 0x000000f5f4be723e */ /* 0x000fe400000010ff */
[----:B------:R-:W-:Y:S02]  /*313b0*/  F2FP.BF16.F32.PACK_AB R189, R240, R243 ;  /* 0x000000f3f0bd723e */ /* 0x000fe400000010ff */
[----:B------:R-:W-:Y:S01]  /*313c0*/  F2FP.BF16.F32.PACK_AB R188, R242, R241 ;  /* 0x000000f1f2bc723e */ /* 0x000fe200000010ff */
[----:B0-----:R-:W-:-:S04]  /*313d0*/  IMAD.WIDE.U32 R238, R19, 0x10, R238 ;  /* 0x0000001013ee7825 */ /* 0x001fc800078e00ee */
[----:B------:R-:W-:Y:S01]  /*313e0*/  VIADD R19, R19, 0x80 ;  /* 0x0000008013137836 */ /* 0x000fe20000000000 */
[----:B------:R0:W-:Y:S06]  /*313f0*/  STG.E.128 desc[UR6][R238.64], R188 ;  /* 0x000000bcee007986 */ /* 0x0001ec000c101d06 */
.L_x_5176:
[----:B------:R-:W-:Y:S05]  /*31400*/  BSYNC.RECONVERGENT B0 ;  /* 0x0000000000007941 */ /* 0x000fea0003800200 */
.L_x_5175:
[----:B------:R-:W-:Y:S01]  /*31410*/  LOP3.LUT P1, RZ, R198, 0x200, RZ, 0xc0, !PT ;  /* 0x00000200c6ff7812 */ /* 0x000fe2000782c0ff */
[----:B------:R-:W-:-:S12]  /*31420*/  BSSY.RECONVERGENT B0, `(.L_x_5177) ;  /* 0x0000031000007945 */ /* 0x000fd80003800200 */
[----:B------:R-:W-:Y:S05]  /*31430*/  @!P1 BRA `(.L_x_5178) ;  /* 0x0000000000bc9947 */ /* 0x000fea0003800000 */
[--C-:B01----:R-:W-:Y:S01]  /*31440*/  FADD.FTZ R188, R15, -R236.reuse ;  /* 0x800000ec0fbc7221 */ /* 0x103fe20000010000 */
        /* <DEDUP_REMOVED lines=46> */
.L_x_5178:
[----:B------:R-:W-:Y:S05]  /*31730*/  BSYNC.RECONVERGENT B0 ;  /* 0x0000000000007941 */ /* 0x000fea0003800200 */
.L_x_5177:
[----:B------:R-:W-:Y:S01]  /*31740*/  LOP3.LUT P1, RZ, R198, 0x80, RZ, 0xc0, !PT ;  /* 0x00000080c6ff7812 */ /* 0x000fe2000782c0ff */
[----:B------:R-:W-:-:S12]  /*31750*/  BSSY.RECONVERGENT B0, `(.L_x_5179) ;  /* 0x0000031000007945 */ /* 0x000fd80003800200 */
[----:B------:R-:W-:Y:S05]  /*31760*/  @!P1 BRA `(.L_x_5180) ;  /* 0x0000000000bc9947 */ /* 0x000fea0003800000 */
[--C-:B012---:R-:W-:Y:S01]  /*31770*/  FADD.FTZ R188, R16, -R236.reuse ;  /* 0x800000ec10bc7221 */ /* 0x107fe20000010000 */
        /* <DEDUP_REMOVED lines=43> */
[C---:B0-----:R-:W-:Y:S01]  /*31a30*/  IMAD.WIDE.U32 R238, R19.reuse, 0x10, R238 ;  /* 0x0000001013ee7825 */ /* 0x041fe200078e00ee */
[----:B------:R-:W-:-:S04]  /*31a40*/  IADD3 R19, PT, PT, R19, 0x80, RZ ;  /* 0x0000008013137810 */ /* 0x000fc80007ffe0ff */
[----:B------:R3:W-:Y:S03]  /*31a50*/  STG.E.128 desc[UR6][R238.64], R188 ;  /* 0x000000bcee007986 */ /* 0x0007e6000c101d06 */
.L_x_5180:
[----:B------:R-:W-:Y:S05]  /*31a60*/  BSYNC.RECONVERGENT B0 ;  /* 0x0000000000007941 */ /* 0x000fea0003800200 */
.L_x_5179:
[----:B------:R-:W-:Y:S01]  /*31a70*/  LOP3.LUT P1, RZ, R198, 0x40, RZ, 0xc0, !PT ;  /* 0x00000040c6ff7812 */ /* 0x000fe2000782c0ff */
[----:B------:R-:W-:-:S12]  /*31a80*/  BSSY.RECONVERGENT B0, `(.L_x_5181) ;  /* 0x0000031000007945 */ /* 0x000fd80003800200 */
[----:B------:R-:W-:Y:S05]  /*31a90*/  @!P1 BRA `(.L_x_5182) ;  /* 0x0000000000bc9947 */ /* 0x000fea0003800000 */
[--C-:B0123--:R-:W-:Y:S01]  /*31aa0*/  FADD.FTZ R188, R17, -R236.reuse ;  /* 0x800000ec11bc7221 */ /* 0x10ffe20000010000 */
        /* <DEDUP_REMOVED lines=46> */
.L_x_5182:
[----:B------:R-:W-:Y:S05]  /*31d90*/  BSYNC.RECONVERGENT B0 ;  /* 0x0000000000007941 */ /* 0x000fea0003800200 */
.L_x_5181:
        /* <DEDUP_REMOVED lines=19> */
[----:B------:R-:W0:Y:S01]  /*31ed0*/  LDC.64 R236, c[0x0][0x428] ;  /* 0x00010a00ffec7b82 */ /* 0x000e220000000a00 */
        /* <DEDUP_REMOVED lines=19> */
[----:B0-----:R-:W-:-:S05]  /*32010*/  IMAD.WIDE.U32 R236, R19, 0x10, R236 ;  /* 0x0000001013ec7825 */ /* 0x001fca00078e00ec */
[----:B------:R0:W-:Y:S02]  /*32020*/  STG.E.128 desc[UR6][R236.64], R188 ;  /* 0x000000bcec007986 */ /* 0x0001e4000c101d06 */
[----:B0-----:R-:W0:Y:S01]  /*32030*/  LDC.64 R236, c[0x0][0x430] ;  /* 0x00010c00ffec7b82 */ /* 0x001e220000000a00 */
[----:B------:R-:W-:Y:S02]  /*32040*/  F2FP.BF16.F32.PACK_AB R191, R244, R245 ;  /* 0x000000f5f4bf723e */ /* 0x000fe400000010ff */
[----:B------:R-:W-:Y:S02]  /*32050*/  F2FP.BF16.F32.PACK_AB R190, R242, R239 ;  /* 0x000000eff2be723e */ /* 0x000fe400000010ff */
[----:B------:R-:W-:Y:S02]  /*32060*/  F2FP.BF16.F32.PACK_AB R189, R238, R241 ;  /* 0x000000f1eebd723e */ /* 0x000fe400000010ff */
[----:B------:R-:W-:Y:S01]  /*32070*/  F2FP.BF16.F32.PACK_AB R188, R240, R243 ;  /* 0x000000f3f0bc723e */ /* 0x000fe200000010ff */
[----:B0-----:R-:W-:-:S05]  /*32080*/  IMAD.WIDE.U32 R236, R19, 0x10, R236 ;  /* 0x0000001013ec7825 */ /* 0x001fca00078e00ec */
[----:B------:R0:W-:Y:S02]  /*32090*/  STG.E.128 desc[UR6][R236.64], R188 ;  /* 0x000000bcec007986 */ /* 0x0001e4000c101d06 */
.L_x_5184:
[----:B------:R-:W-:Y:S05]  /*320a0*/  BSYNC.RECONVERGENT B0 ;  /* 0x0000000000007941 */ /* 0x000fea0003800200 */
.L_x_5183:
[----:B------:R-:W-:Y:S02]  /*320b0*/  UIADD3 UR17, UPT, UPT, UR17, UR14, URZ ;  /* 0x0000000e11117290 */ /* 0x000fe4000fffe0ff */
[----:B------:R-:W-:Y:S02]  /*320c0*/  UPLOP3.LUT UP1, UPT, UPT, UPT, UP1, 0x40, 0x4 ;  /* 0x000000000004789c */ /* 0x000fe40003f2e810 */
[----:B------:R-:W-:-:S09]  /*320d0*/  UISETP.GE.AND UP0, UPT, UR17, UR15, UPT ;  /* 0x0000000f1100728c */ /* 0x000fd2000bf06270 */
[----:B------:R-:W-:Y:S05]  /*320e0*/  BRA.U !UP0, `(.L_x_5185) ;  /* 0xfffffd0108e47547 */ /* 0x000fea000b83ffff */
[----:B------:R-:W-:Y:S05]  /*320f0*/  EXIT ;  /* 0x000000000000794d */ /* 0x000fea0003800000 */
.L_x_5186:
        /* <DEDUP_REMOVED lines=16> */
.L_x_22320:


//--------------------- .text._ZN10layer_norm31ln_parallel_residual_fwd_kernelINS_13Kernel_traitsIf13__nv_bfloat16S2_S2_fjLj5120ELj1ELj1ELj4ELj16ENS_18Kernel_traits_baseILj5120EfS2_S2_S2_fjLj128EEEEELb1ELb0ELb1EEEvNS_9FwdParamsE --------------------------
	.section	.text._ZN10layer_norm31ln_parallel_residual_fwd_kernelINS_13Kernel_traitsIf13__nv_bfloat16S2_S2_fjLj5120ELj1ELj1ELj4ELj16ENS_18Kernel_traits_baseILj5120EfS2_S2_S2_fjLj128EEEEELb1ELb0ELb1EEEvNS_9FwdParamsE,"ax",@progbits
	.align	128
        .global         _ZN10layer_norm31ln_parallel_residual_fwd_kernelINS_13Kernel_traitsIf13__nv_bfloat16S2_S2_fjLj5120ELj1ELj1ELj4ELj16ENS_18Kernel_traits_baseILj5120EfS2_S2_S2_fjLj128EEEEELb1ELb0ELb1EEEvNS_9FwdParamsE
        .type           _ZN10layer_norm31ln_parallel_residual_fwd_kernelINS_13Kernel_traitsIf13__nv_bfloat16S2_S2_fjLj5120ELj1ELj1ELj4ELj16ENS_18Kernel_traits_baseILj5120EfS2_S2_S2_fjLj128EEEEELb1ELb0ELb1EEEvNS_9FwdParamsE,@function
        .size           _ZN10layer_norm31ln_parallel_residual_fwd_kernelINS_13Kernel_traitsIf13__nv_bfloat16S2_S2_fjLj5120ELj1ELj1ELj4ELj16ENS_18Kernel_traits_baseILj5120EfS2_S2_S2_fjLj128EEEEELb1ELb0ELb1EEEvNS_9FwdParamsE,(.L_x_22321 - _ZN10layer_norm31ln_parallel_residual_fwd_kernelINS_13Kernel_traitsIf13__nv_bfloat16S2_S2_fjLj5120ELj1ELj1ELj4ELj16ENS_18Kernel_traits_baseILj5120EfS2_S2_S2_fjLj128EEEEELb1ELb0ELb1EEEvNS_9FwdParamsE)
        .other          _ZN10layer_norm31ln_parallel_residual_fwd_kernelINS_13Kernel_traitsIf13__nv_bfloat16S2_S2_fjLj5120ELj1ELj1ELj4ELj16ENS_18Kernel_traits_baseILj5120EfS2_S2_S2_fjLj128EEEEELb1ELb0ELb1EEEvNS_9FwdParamsE,@"STO_CUDA_ENTRY STV_DEFAULT"
_ZN10layer_norm31ln_parallel_residual_fwd_kernelINS_13Kernel_traitsIf13__nv_bfloat16S2_S2_fjLj5120ELj1ELj1ELj4ELj16ENS_18Kernel_traits_baseILj5120EfS2_S2_S2_fjLj128EEEEELb1ELb0ELb1EEEvNS_9FwdParamsE:
.text._ZN10layer_norm31ln_parallel_residual_fwd_kernelINS_13Kernel_traitsIf13__nv_bfloat16S2_S2_fjLj5120ELj1ELj1ELj4ELj16ENS_18Kernel_traits_baseILj5120EfS2_S2_S2_fjLj128EEEEELb1ELb0ELb1EEEvNS_9FwdParamsE:
[----:B------:R-:W-:Y:S01]  /*0000*/  LDC R1, c[0x0][0x37c] ;  /* 0x0000df00ff017b82 */ /* 0x000fe20000000800 */
[----:B------:R-:W0:Y:S01]  /*0010*/  LDCU.U8 UR4, c[0x0][0x464] ;  /* 0x00008c80ff0477ac */ /* 0x000e220008000000 */
[----:B------:R-:W1:Y:S01]  /*0020*/  LDCU.64 UR6, c[0x0][0x458] ;  /* 0x00008b00ff0677ac */ /* 0x000e620008000a00 */
[----:B------:R-:W2:Y:S01]  /*0030*/  LDCU.64 UR16, c[0x0][0x358] ;  /* 0x00006b00ff1077ac */ /* 0x000ea20008000a00 */
[----:B------:R-:W3:Y:S01]  /*0040*/  LDCU.64 UR18, c[0x0][0x450] ;  /* 0x00008a00ff1277ac */ /* 0x000ee20008000a00 */
[----:B------:R-:W4:Y:S01]  /*0050*/  LDCU.64 UR8, c[0x0][0x438] ;  /* 0x00008700ff0877ac */ /* 0x000f220008000a00 */
[----:B0-----:R-:W-:-:S06]  /*0060*/  UISETP.NE.AND UP1, UPT, UR4, URZ, UPT ;  /* 0x000000ff0400728c */ /* 0x001fcc000bf25270 */
[----:B------:R-:W-:Y:S01]  /*0070*/  PLOP3.LUT P0, PT, PT, PT, UP1, 0x80, 0x8 ;  /* 0x000000000008781c */ /* 0x000fe20003f0f018 */
[----:B---3--:R-:W-:-:S04]  /*0080*/  IMAD.U32 R2, RZ, RZ, UR18 ;  /* 0x00000012ff027e24 */ /* 0x008fc8000f8e00ff */
[----:B-1----:R-:W-:Y:S01]  /*0090*/  @UP1 UMOV UR4, UR6 ;  /* 0x0000000600041c82 */ /* 0x002fe20008000000 */
[----:B------:R-:W-:Y:S01]  /*00a0*/  @UP1 UMOV UR5, UR7 ;  /* 0x0000000700051c82 */ /* 0x000fe20008000000 */
[----:B------:R-:W-:Y:S01]  /*00b0*/  IMAD.U32 R4, RZ, RZ, UR4 ;  /* 0x00000004ff047e24 */ /* 0x000fe2000f8e00ff */
[----:B------:R-:W-:Y:S01]  /*00c0*/  MOV R5, UR5 ;  /* 0x0000000500057c02 */ /* 0x000fe20008000f00 */
[----:B------:R-:W-:-:S05]  /*00d0*/  IMAD.U32 R3, RZ, RZ, UR19 ;  /* 0x00000013ff037e24 */ /* 0x000fca000f8e00ff */
[----:B--2---:R-:W2:Y:S04]  /*00e0*/  @P0 LDG.E.64 R4, desc[UR16][R4.64] ;  /* 0x0000001004040981 */ /* 0x004ea8000c1e1b00 */
[----:B------:R-:W3:Y:S01]  /*00f0*/  @P0 LDG.E.64 R2, desc[UR16][R2.64] ;  /* 0x0000001002020981 */ /* 0x000ee2000c1e1b00 */
[----:B----4-:R-:W-:Y:S01]  /*0100*/  UISETP.NE.U32.AND UP0, UPT, UR8, URZ, UPT ;  /* 0x000000ff0800728c */ /* 0x010fe2000bf05070 */
[----:B------:R-:W0:Y:S01]  /*0110*/  @UP1 LDCU UR8, c[0x0][0x460] ;  /* 0x00008c00ff0817ac */ /* 0x000e220008000800 */
[----:B------:R-:W1:Y:S01]  /*0120*/  S2R R206, SR_TID.X ;  /* 0x0000000000ce7919 */ /* 0x000e620000002100 */
[----:B------:R-:W1:Y:S08]  /*0130*/  S2UR UR33, SR_CTAID.X ;  /* 0x00000000002179c3 */ /* 0x000e700000002500 */
[----:B------:R-:W1:Y:S01]  /*0140*/  LDC R7, c[0x0][0x360] ;  /* 0x0000d800ff077b82 */ /* 0x000e620000000800 */
[----:B------:R-:W-:Y:S01]  /*0150*/  UISETP.NE.AND.EX UP0, UPT, UR9, URZ, UPT, UP0 ;  /* 0x000000ff0900728c */ /* 0x000fe2000bf05300 */
[----:B-1----:R-:W-:Y:S01]  /*0160*/  IMAD R7, R7, UR33, R206 ;  /* 0x0000002107077c24 */ /* 0x002fe2000f8e02ce */
[----:B--2---:R-:W-:-:S02]  /*0170*/  @P0 R2UR UR4, R4 ;  /* 0x00000000040402ca */ /* 0x004fc400000e0000 */
[----:B------:R-:W-:Y:S02]  /*0180*/  @P0 R2UR UR5, R5 ;  /* 0x00000000050502ca */ /* 0x000fe400000e0000 */
[----:B---3--:R-:W-:Y:S02]  /*0190*/  @P0 R2UR UR18, R2 ;  /* 0x00000000021202ca */ /* 0x008fe400000e0000 */
[----:B------:R-:W-:-:S07]  /*01a0*/  @P0 R2UR UR19, R3 ;  /* 0x00000000031302ca */ /* 0x000fce00000e0000 */
[----:B0-----:R-:W-:-:S04]  /*01b0*/  @UP1 UIADD3 UR6, UP2, UPT, UR4, UR8, URZ ;  /* 0x0000000804061290 */ /* 0x001fc8000ff5e0ff */
[----:B------:R-:W-:-:S04]  /*01c0*/  @UP1 UIADD3.X UR7, UPT, UPT, URZ, UR5, URZ, UP2, !UPT ;  /* 0x00000005ff071290 */ /* 0x000fc800097fe4ff */
[----:B------:R-:W-:Y:S02]  /*01d0*/  USHF.R.U64 UR5, UR6, 0x2, UR7 ;  /* 0x0000000206057899 */ /* 0x000fe40008001207 */
[----:B------:R-:W-:-:S04]  /*01e0*/  USHF.R.U32.HI UR4, URZ, 0x2, UR7 ;  /* 0x00000002ff047899 */ /* 0x000fc80008011607 */
[----:B------:R-:W-:Y:S02]  /*01f0*/  IMAD.U32 R6, RZ, RZ, UR5 ;  /* 0x00000005ff067e24 */ /* 0x000fe4000f8e00ff */
[----:B------:R-:W-:Y:S01]  /*0200*/  IMAD.U32 R5, RZ, RZ, UR4 ;  /* 0x00000004ff057e24 */ /* 0x000fe2000f8e00ff */
[----:B------:R-:W-:Y:S02]  /*0210*/  UIADD3 UR10, UPT, UPT, UR18, -0x61c88647, URZ ;  /* 0x9e3779b9120a7890 */ /* 0x000fe4000fffe0ff */
[----:B------:R-:W-:Y:S02]  /*0220*/  UIADD3 UR34, UPT, UPT, UR19, -0x4498517b, URZ ;  /* 0xbb67ae8513227890 */ /* 0x000fe4000fffe0ff */
[----:B------:R-:W-:Y:S02]  /*0230*/  UIADD3 UR11, UPT, UPT, UR18, 0x3c6ef372, URZ ;  /* 0x3c6ef372120b7890 */ /* 0x000fe4000fffe0ff */
[----:B------:R-:W-:Y:S02]  /*0240*/  UIADD3 UR32, UPT, UPT, UR19, 0x76cf5d0a, URZ ;  /* 0x76cf5d0a13207890 */ /* 0x000fe4000fffe0ff */
        /* <DEDUP_REMOVED lines=84> */
.L_x_5188:
        /* <DEDUP_REMOVED lines=37> */
.L_x_5187:
        /* <DEDUP_REMOVED lines=53> */
.L_x_5190:
        /* <DEDUP_REMOVED lines=56> */
.L_x_5189:
[----:B------:R-:W1:Y:S02]  /*10b0*/  LDCU UR4, c[0x0][0x384] ;  /* 0x00007080ff0477ac */ /* 0x000e640008000800 */
[----:B-1----:R-:W-:-:S06]  /*10c0*/  UISETP.GE.AND UP0, UPT, UR33, UR4, UPT ;  /* 0x000000042100728c */ /* 0x002fcc000bf06270 */
[----:B------:R-:W-:-:S13]  /*10d0*/  PLOP3.LUT P0, PT, PT, PT, UP0, 0x80, 0x8 ;  /* 0x000000000008781c */ /* 0x000fda0003f0f008 */
[----:B------:R-:W-:Y:S05]  /*10e0*/  @P0 EXIT ;  /* 0x000000000000094d */ /* 0x000fea0003800000 */
[----:B------:R-:W-:Y:S01]  /*10f0*/  IMAD.HI.U32 R0, R7, -0x326172a9, RZ ;  /* 0xcd9e8d5707007827 */ /* 0x000fe200078e00ff */
[----:B------:R-:W1:Y:S03]  /*1100*/  LDCU.64 UR4, c[0x0][0x398] ;  /* 0x00007300ff0477ac */ /* 0x000e660008000a00 */
[C---:B0---4-:R-:W-:Y:S01]  /*1110*/  IMAD.HI.U32 R2, R6.reuse, -0x2daee0ad, RZ ;  /* 0xd2511f5306027827 */ /* 0x051fe200078e00ff */
[----:B------:R-:W-:Y:S01]  /*1120*/  LOP3.LUT R0, R5, UR18, R0, 0x96, !PT ;  /* 0x0000001205007c12 */ /* 0x000fe2000f8e9600 */
[----:B------:R-:W0:Y:S02]  /*1130*/  LDCU UR21, c[0x0][0x404] ;  /* 0x00008080ff1577ac */ /* 0x000e240008000800 */
[----:B------:R-:W-:Y:S01]  /*1140*/  IMAD R9, R6, -0x2daee0ad, RZ ;  /* 0xd2511f5306097824 */ /* 0x000fe200078e02ff */
[----:B------:R-:W-:Y:S01]  /*1150*/  LOP3.LUT R2, R2, UR19, RZ, 0x3c, !PT ;  /* 0x0000001302027c12 */ /* 0x000fe2000f8e3cff */
[----:B------:R-:W-:Y:S01]  /*1160*/  IMAD.HI.U32 R8, R0, -0x2daee0ad, RZ ;  /* 0xd2511f5300087827 */ /* 0x000fe200078e00ff */
[----:B------:R-:W2:Y:S03]  /*1170*/  LDCU UR20, c[0x0][0x408] ;  /* 0x00008100ff1477ac */ /* 0x000ea60008000800 */
[----:B------:R-:W-:Y:S01]  /*1180*/  IMAD R4, R7, -0x326172a9, RZ ;  /* 0xcd9e8d5707047824 */ /* 0x000fe200078e02ff */
[----:B------:R-:W-:Y:S01]  /*1190*/  LOP3.LUT R8, R9, UR34, R8, 0x96, !PT ;  /* 0x0000002209087c12 */ /* 0x000fe2000f8e9608 */
[C---:B------:R-:W-:Y:S01]  /*11a0*/  IMAD.HI.U32 R3, R2.reuse, -0x326172a9, RZ ;  /* 0xcd9e8d5702037827 */ /* 0x040fe200078e00ff */
[----:B------:R-:W3:Y:S03]  /*11b0*/  LDCU UR35, c[0x0][0x388] ;  /* 0x00007100ff2377ac */ /* 0x000ee60008000800 */
[----:B------:R-:W-:Y:S01]  /*11c0*/  IMAD R9, R2, -0x326172a9, RZ ;  /* 0xcd9e8d5702097824 */ /* 0x000fe200078e02ff */
[----:B------:R-:W-:Y:S01]  /*11d0*/  LOP3.LUT R3, R4, UR10, R3, 0x96, !PT ;  /* 0x0000000a04037c12 */ /* 0x000fe2000f8e9603 */
[----:B------:R-:W-:Y:S01]  /*11e0*/  IMAD.HI.U32 R2, R8, -0x326172a9, RZ ;  /* 0xcd9e8d5708027827 */ /* 0x000fe200078e00ff */
[----:B-1----:R-:W-:-:S02]  /*11f0*/  UISETP.NE.U32.AND UP0, UPT, UR4, URZ, UPT ;  /* 0x000000ff0400728c */ /* 0x002fc4000bf05070 */
[----:B------:R-:W-:Y:S01]  /*1200*/  ULOP3.LUT UR4, UR6, 0x3, URZ, 0xc0, !UPT ;  /* 0x0000000306047892 */ /* 0x000fe2000f8ec0ff */
[----:B------:R-:W-:Y:S01]  /*1210*/  IMAD R11, R0, -0x2daee0ad, RZ ;  /* 0xd2511f53000b7824 */ /* 0x000fe200078e02ff */
[----:B------:R-:W-:Y:S01]  /*1220*/  LOP3.LUT R2, R9, UR11, R2, 0x96, !PT ;  /* 0x0000000b09027c12 */ /* 0x000fe2000f8e9602 */
[C---:B------:R-:W-:Y:S01]  /*1230*/  IMAD.HI.U32 R0, R3.reuse, -0x2daee0ad, RZ ;  /* 0xd2511f5303007827 */ /* 0x040fe200078e00ff */
[----:B------:R-:W-:Y:S01]  /*1240*/  UISETP.NE.AND.EX UP0, UPT, UR5, URZ, UPT, UP0 ;  /* 0x000000ff0500728c */ /* 0x000fe2000bf05300 */
[----:B------:R-:W1:Y:S02]  /*1250*/  LDCU.U8 UR36, c[0x0][0x410] ;  /* 0x00008200ff2477ac */ /* 0x000e640008000000 */
[----:B------:R-:W-:Y:S01]  /*1260*/  IMAD R9, R3, -0x2daee0ad, RZ ;  /* 0xd2511f5303097824 */ /* 0x000fe200078e02ff */
[----:B------:R-:W-:Y:S01]  /*1270*/  LOP3.LUT R0, R11, UR32, R0, 0x96, !PT ;  /* 0x000000200b007c12 */ /* 0x000fe2000f8e9600 */
[----:B------:R-:W-:Y:S01]  /*1280*/  IMAD.HI.U32 R4, R2, -0x2daee0ad, RZ ;  /* 0xd2511f5302047827 */ /* 0x000fe200078e00ff */
[----:B------:R-:W4:Y:S03]  /*1290*/  LDCU UR37, c[0x0][0x400] ;  /* 0x00008000ff2577ac */ /* 0x000f260008000800 */
[----:B------:R-:W-:Y:S01]  /*12a0*/  IMAD R8, R8, -0x326172a9, RZ ;  /* 0xcd9e8d5708087824 */ /* 0x000fe200078e02ff */
[----:B------:R-:W-:Y:S01]  /*12b0*/  LOP3.LUT R4, R9, UR31, R4, 0x96, !PT ;  /* 0x0000001f09047c12 */ /* 0x000fe2000f8e9604 */
[C---:B------:R-:W-:Y:S01]  /*12c0*/  IMAD.HI.U32 R3, R0.reuse, -0x326172a9, RZ ;  /* 0xcd9e8d5700037827 */ /* 0x040fe200078e00ff */
[----:B------:R-:W0:Y:S03]  /*12d0*/  LDCU.64 UR10, c[0x0][0x398] ;  /* 0x00007300ff0a77ac */ /* 0x000e260008000a00 */
[----:B------:R-:W-:Y:S01]  /*12e0*/  IMAD R9, R0, -0x326172a9, RZ ;  /* 0xcd9e8d5700097824 */ /* 0x000fe200078e02ff */
[----:B------:R-:W-:Y:S01]  /*12f0*/  LOP3.LUT R3, R8, UR12, R3, 0x96, !PT ;  /* 0x0000000c08037c12 */ /* 0x000fe2000f8e9603 */
[----:B------:R-:W-:Y:S01]  /*1300*/  IMAD.HI.U32 R0, R4, -0x326172a9, RZ ;  /* 0xcd9e8d5704007827 */ /* 0x000fe200078e00ff */
[----:B------:R-:W0:Y:S03]  /*1310*/  LDCU.64 UR8, c[0x0][0x3a0] ;  /* 0x00007400ff0877ac */ /* 0x000e260008000a00 */
        /* <DEDUP_REMOVED lines=39> */
[----:B------:R-:W-:Y:S02]  /*1590*/  IMAD.MOV.U32 R2, RZ, RZ, RZ ;  /* 0x000000ffff027224 */ /* 0x000fe400078e00ff */
[----:B01234-:R-:W-:-:S07]  /*15a0*/  IMAD R0, R11, -0x326172a9, RZ ;  /* 0xcd9e8d570b007824 */ /* 0x01ffce00078e02ff */
.L_x_5570:
[----:B------:R-:W-:Y:S01]  /*15b0*/  ISETP.NE.U32.AND P0, PT, RZ, UR8, PT ;  /* 0x00000008ff007c0c */ /* 0x000fe2000bf05070 */
[----:B------:R-:W-:Y:S01]  /*15c0*/  UIMAD UR5, UR33, UR35, URZ ;  /* 0x00000023210572a4 */ /* 0x000fe2000f8e02ff */
[----:B0-----:R-:W0:Y:S01]  /*15d0*/  LDC.64 R228, c[0x0][0x390] ;  /* 0x0000e400ffe47b82 */ /* 0x001e220000000a00 */
[----:B------:R-:W1:Y:S01]  /*15e0*/  @UP0 LDCU.64 UR38, c[0x0][0x398] ;  /* 0x00007300ff2607ac */ /* 0x000e620008000a00 */
[----:B------:R-:W-:Y:S01]  /*15f0*/  ISETP.NE.AND.EX P0, PT, RZ, UR9, PT, P0 ;  /* 0x00000009ff007c0c */ /* 0x000fe2000bf05300 */
[----:B------:R-:W-:Y:S01]  /*1600*/  IMAD.MOV.U32 R187, RZ, RZ, 0x10 ;  /* 0x00000010ffbb7424 */ /* 0x000fe200078e00ff */
[----:B------:R-:W-:Y:S01]  /*1610*/  PLOP3.LUT P1, PT, PT, PT, UP0, 0x80, 0x8 ;  /* 0x000000000008781c */ /* 0x000fe20003f2f008 */
[----:B------:R-:W-:Y:S01]  /*1620*/  USHF.R.S32.HI UR22, URZ, 0x1f, UR5 ;  /* 0x0000001fff167899 */ /* 0x000fe20008011405 */
[----:B------:R-:W-:-:S03]  /*1630*/  PLOP3.LUT P2, PT, PT, PT, UP0, 0x80, 0x8 ;  /* 0x000000000008781c */ /* 0x000fc60003f4f008 */
[----:B------:R-:W-:-:S06]  /*1640*/  ULEA.HI UR22, UR22, UR5, URZ, 0x3 ;  /* 0x0000000516167291 */ /* 0x000fcc000f8f18ff */
[----:B------:R-:W2:Y:S01]  /*1650*/  @P0 LDC.64 R192, c[0x0][0x3a0] ;  /* 0x0000e800ffc00b82 */ /* 0x000ea20000000a00 */
[----:B------:R-:W-:-:S04]  /*1660*/  MOV R185, UR22 ;  /* 0x0000001600b97c02 */ /* 0x000fc80008000f00 */
[----:B------:R-:W-:-:S05]  /*1670*/  LEA.HI.SX32 R184, R185, R206, 0x1d ;  /* 0x000000ceb9b87211 */ /* 0x000fca00078feaff */
[----:B0-----:R-:W-:-:S04]  /*1680*/  IMAD.WIDE.U32 R188, R184, 0x10, R228 ;  /* 0x00000010b8bc7825 */ /* 0x001fc800078e00e4 */
[C---:B-1----:R-:W-:Y:S02]  /*1690*/  @P1 IMAD.WIDE.U32 R186, R184.reuse, R187, UR38 ;  /* 0x00000026b8ba1e25 */ /* 0x042fe4000f8e00bb */
[----:B-----5:R-:W5:Y:S04]  /*16a0*/  LDG.E.128 R188, desc[UR16][R188.64] ;  /* 0x00000010bcbc7981 */ /* 0x020f68000c1e1d00 */
[----:B------:R0:W5:Y:S01]  /*16b0*/  @P2 LDG.E.128 R16, desc[UR16][R186.64] ;  /* 0x00000010ba102981 */ /* 0x000162000c1e1d00 */
[----:B--2---:R-:W-:-:S05]  /*16c0*/  @P0 IMAD.WIDE.U32 R192, R184, 0x10, R192 ;  /* 0x00000010b8c00825 */ /* 0x004fca00078e00c0 */
[----:B------:R-:W2:Y:S01]  /*16d0*/  @P0 LDG.E.128 R20, desc[UR16][R192.64] ;  /* 0x00000010c0140981 */ /* 0x000ea2000c1e1d00 */
[----:B------:R-:W-:-:S04]  /*16e0*/  UISETP.NE.U32.AND UP0, UPT, UR10, URZ, UPT ;  /* 0x000000ff0a00728c */ /* 0x000fc8000bf05070 */
[----:B------:R-:W-:Y:S01]  /*16f0*/  UISETP.NE.AND.EX UP0, UPT, UR11, URZ, UPT, UP0 ;  /* 0x000000ff0b00728c */ /* 0x000fe2000bf05300 */
[----:B------:R-:W-:Y:S01]  /*1700*/  IMAD.MOV.U32 R201, RZ, RZ, 0x2f800000 ;  /* 0x2f800000ffc97424 */ /* 0x000fe200078e00ff */
[----:B------:R-:W-:Y:S02]  /*1710*/  UIADD3 UR22, UPT, UPT, UR18, 0x1715609d, URZ ;  /* 0x1715609d12167890 */ /* 0x000fe4000fffe0ff */
[----:B------:R-:W-:Y:S02]  /*1720*/  UIADD3 UR38, UPT, UPT, UR18, 0x5384540f, URZ ;  /* 0x5384540f12267890 */ /* 0x000fe4000fffe0ff */
[----:B------:R-:W-:Y:S02]  /*1730*/  UIADD3 UR39, UPT, UPT, UR18, -0x255992d5, URZ ;  /* 0xdaa66d2b12277890 */ /* 0x000fe4000fffe0ff */
[----:B------:R-:W-:Y:S02]  /*1740*/  UIADD3 UR40, UPT, UPT, UR18, -0x61c88647, URZ ;  /* 0x9e3779b912287890 */ /* 0x000fe4000fffe0ff */
[----:B------:R-:W-:-:S02]  /*1750*/  UIADD3 UR41, UPT, UPT, UR18, 0x78dde6e4, URZ ;  /* 0x78dde6e412297890 */ /* 0x000fc4000fffe0ff */
[----:B------:R-:W-:Y:S02]  /*1760*/  UIADD3 UR42, UPT, UPT, UR19, 0x646e171e, URZ ;  /* 0x646e171e132a7890 */ /* 0x000fe4000fffe0ff */
[----:B------:R-:W-:Y:S01]  /*1770*/  UIADD3 UR43, UPT, UPT, UR18, 0x3c6ef372, URZ ;  /* 0x3c6ef372122b7890 */ /* 0x000fe2000fffe0ff */
[----:B--2---:R-:W-:Y:S01]  /*1780*/  PRMT R185, R20, 0x7632, R185 ;  /* 0x0000763214b97816 */ /* 0x004fe200000000b9 */
[----:B0-----:R-:W-:Y:S10]  /*1790*/  BRA.U UP0, `(.L_x_5191) ;  /* 0x0000002900147547 */ /* 0x001ff4000b800000 */
[----:B------:R-:W-:Y:S01]  /*17a0*/  UISETP.NE.AND UP0, UPT, UR4, 0x1, UPT ;  /* 0x000000010400788c */ /* 0x000fe2000bf05270 */
[----:B------:R-:W-:Y:S01]  /*17b0*/  IMAD.MOV.U32 R185, RZ, RZ, R0 ;  /* 0x000000ffffb97224 */ /* 0x000fe200078e0000 */
[----:B------:R-:W-:Y:S01]  /*17c0*/  MOV R200, R205 ;  /* 0x000000cd00c87202 */ /* 0x000fe20000000f00 */
[----:B------:R-:W-:-:S06]  /*17d0*/  UMOV UR5, 0x2 ;  /* 0x0000000200057882 */ /* 0x000fcc0000000000 */
[----:B------:R-:W-:Y:S05]  /*17e0*/  BRA.U !UP0, `(.L_x_5192) ;  /* 0x0000000508087547 */ /* 0x000fea000b800000 */
[----:B------:R-:W-:-:S09]  /*17f0*/  UISETP.NE.AND UP0, UPT, UR4, 0x3, UPT ;  /* 0x000000030400788c */ /* 0x000fd2000bf05270 */
[----:B------:R-:W-:Y:S05]  /*1800*/  BRA.U !UP0, `(.L_x_5193) ;  /* 0x0000000108247547 */ /* 0x000fea000b800000 */
[----:B------:R-:W-:-:S06]  /*1810*/  UISETP.NE.AND UP0, UPT, UR4, 0x2, UPT ;  /* 0x000000020400788c */ /* 0x000fcc000bf05270 */
[----:B------:R-:W-:-:S05]  /*1820*/  PLOP3.LUT P1, PT, PT, PT, UP0, 0x80, 0x8 ;  /* 0x000000000008781c */ /* 0x000fca0003f2f008 */
[----:B------:R-:W-:Y:S01]  /*1830*/  @!UP0 UMOV UR5, 0x3 ;  /* 0x0000000300058882 */ /* 0x000fe20000000000 */
[----:B------:R-:W-:-:S07]  /*1840*/  @UP0 UIADD3 UR5, UPT, UPT, UR4, 0x1, URZ ;  /* 0x0000000104050890 */ /* 0x000fce000fffe0ff */
[--C-:B------:R-:W-:Y:S02]  /*1850*/  @!P1 IMAD.MOV.U32 R200, RZ, RZ, R205.reuse ;  /* 0x000000ffffc89224 */ /* 0x100fe400078e00cd */
[----:B------:R-:W-:Y:S01]  /*1860*/  @!P1 IMAD.MOV.U32 R185, RZ, RZ, R4 ;  /* 0x000000ffffb99224 */ /* 0x000fe200078e0004 */
[----:B------:R-:W-:Y:S01]  /*1870*/  @P1 MOV R185, R3 ;  /* 0x0000000300b91202 */ /* 0x000fe20000000f00 */
[----:B------:R-:W-:Y:S01]  /*1880*/  @P1 IMAD.MOV.U32 R200, RZ, RZ, R205 ;  /* 0x000000ffffc81224 */ /* 0x000fe200078e00cd */
[----:B------:R-:W-:Y:S06]  /*1890*/  BRA `(.L_x_5192) ;  /* 0x0000000000dc7947 */ /* 0x000fec0003800000 */
.L_x_5193:
        /* <DEDUP_REMOVED lines=12> */
.L_x_5194:
[----:B------:R-:W-:Y:S01]  /*1960*/  IMAD.WIDE.U32 R192, R7, -0x326172a9, RZ ;  /* 0xcd9e8d5707c07825 */ /* 0x000fe200078e00ff */
[----:B------:R-:W-:Y:S01]  /*1970*/  LOP3.LUT R196, R2, UR19, R187, 0x96, !PT ;  /* 0x0000001302c47c12 */ /* 0x000fe2000f8e96bb */
[----:B------:R-:W-:Y:S02]  /*1980*/  UMOV UR5, URZ ;  /* 0x000000ff00057c82 */ /* 0x000fe40008000000 */
        /* <DEDUP_REMOVED lines=40> */
.L_x_5192:
[----:B------:R-:W-:Y:S01]  /*1c10*/  I2FP.F32.U32 R186, R185 ;  /* 0x000000b900ba7245 */ /* 0x000fe20000201000 */
[----:B-----5:R-:W-:Y:S01]  /*1c20*/  IMAD.U32 R185, R188, 0x10000, RZ ;  /* 0x00010000bcb97824 */ /* 0x020fe200078e00ff */
[----:B------:R-:W-:Y:S01]  /*1c30*/  UISETP.NE.AND UP0, UPT, UR5, 0x1, UPT ;  /* 0x000000010500788c */ /* 0x000fe2000bf05270 */
[----:B------:R-:W-:Y:S01]  /*1c40*/  @P0 SHF.L.U32 R187, R20, 0x10, RZ ;  /* 0x0000001014bb0819 */ /* 0x000fe200000006ff */
[----:B------:R-:W-:Y:S01]  /*1c50*/  UMOV UR4, 0x2 ;  /* 0x0000000200047882 */ /* 0x000fe20000000000 */
[----:B------:R-:W-:Y:S01]  /*1c60*/  FFMA.FTZ R186, R186, R201, 1.1641532182693481445e-10 ;  /* 0x2f000000baba7423 */ /* 0x000fe200000100c9 */
[----:B------:R-:W-:Y:S01]  /*1c70*/  FMUL.FTZ R185, R185, UR20 ;  /* 0x00000014b9b97c20 */ /* 0x000fe20008410000 */
[----:B------:R-:W-:-:S03]  /*1c80*/  PRMT R188, R188, 0x7632, R188 ;  /* 0x00007632bcbc7816 */ /* 0x000fc600000000bc */
[----:B------:R-:W-:-:S04]  /*1c90*/  FSETP.GTU.FTZ.AND P1, PT, R186, UR21, PT ;  /* 0x00000015ba007c0b */ /* 0x000fc8000bf3c000 */
[----:B------:R-:W-:Y:S01]  /*1ca0*/  FSEL R186, R185, RZ, !P1 ;  /* 0x000000ffb9ba7208 */ /* 0x000fe20004800000 */
[----:B------:R-:W-:Y:S01]  /*1cb0*/  IMAD.MOV.U32 R185, RZ, RZ, R0 ;  /* 0x000000ffffb97224 */ /* 0x000fe200078e0000 */
[----:B------:R-:W-:-:S03]  /*1cc0*/  PLOP3.LUT P1, PT, P1, PT, PT, 0x8, 0x80 ;  /* 0x000000000080781c */ /* 0x000fc60000f2e170 */
[----:B------:R-:W-:Y:S01]  /*1cd0*/  @P0 FADD.FTZ R186, R186, R187 ;  /* 0x000000bbbaba0221 */ /* 0x000fe20000010000 */
[----:B------:R-:W-:-:S04]  /*1ce0*/  P2R R205, PR, RZ, 0x2 ;  /* 0x00000002ffcd7803 */ /* 0x000fc80000000000 */
[----:B------:R-:W-:Y:S01]  /*1cf0*/  F2FP.BF16.F32.PACK_AB R197, RZ, R186 ;  /* 0x000000baffc5723e */ /* 0x000fe200000010ff */
[----:B------:R-:W-:Y:S06]  /*1d00*/  BRA.U !UP0, `(.L_x_5195) ;  /* 0x0000000508007547 */ /* 0x000fec000b800000 */
[----:B------:R-:W-:-:S09]  /*1d10*/  UISETP.NE.AND UP0, UPT, UR5, 0x3, UPT ;  /* 0x000000030500788c */ /* 0x000fd2000bf05270 */
[----:B------:R-:W-:Y:S05]  /*1d20*/  BRA.U !UP0, `(.L_x_5196) ;  /* 0x00000001081c7547 */ /* 0x000fea000b800000 */
[----:B------:R-:W-:-:S06]  /*1d30*/  UISETP.NE.AND UP0, UPT, UR5, 0x2, UPT ;  /* 0x000000020500788c */ /* 0x000fcc000bf05270 */
[----:B------:R-:W-:-:S05]  /*1d40*/  PLOP3.LUT P1, PT, PT, PT, UP0, 0x80, 0x8 ;  /* 0x000000000008781c */ /* 0x000fca0003f2f008 */
[----:B------:R-:W-:Y:S01]  /*1d50*/  @!UP0 UMOV UR4, 0x3 ;  /* 0x0000000300048882 */ /* 0x000fe20000000000 */
[----:B------:R-:W-:-:S07]  /*1d60*/  @UP0 UIADD3 UR4, UPT, UPT, UR5, 0x1, URZ ;  /* 0x0000000105040890 */ /* 0x000fce000fffe0ff */
[----:B------:R-:W-:Y:S02]  /*1d70*/  @!P1 IMAD.MOV.U32 R185, RZ, RZ, R4 ;  /* 0x000000ffffb99224 */ /* 0x000fe400078e0004 */
[----:B------:R-:W-:Y:S01]  /*1d80*/  @P1 IMAD.MOV.U32 R185, RZ, RZ, R3 ;  /* 0x000000ffffb91224 */ /* 0x000fe200078e0003 */
[----:B------:R-:W-:Y:S06]  /*1d90*/  BRA `(.L_x_5195) ;  /* 0x0000000000dc7947 */ /* 0x000fec0003800000 */
.L_x_5196:
        /* <DEDUP_REMOVED lines=12> */
.L_x_5197:
[----:B------:R-:W-:Y:S01]  /*1e60*/  IMAD.WIDE.U32 R194, R7, -0x326172a9, RZ ;  /* 0xcd9e8d5707c27825 */ /* 0x000fe200078e00ff */
[----:B------:R-:W-:Y:S01]  /*1e70*/  LOP3.LUT R202, R2, UR19, R193, 0x96, !PT ;  /* 0x0000001302ca7c12 */ /* 0x000fe2000f8e96c1 */
[----:B------:R-:W-:Y:S01]  /*1e80*/  UMOV UR4, URZ ;  /* 0x000000ff00047c82 */ /* 0x000fe20008000000 */
        /* <DEDUP_REMOVED lines=40> */
.L_x_5195:
[----:B------:R-:W-:Y:S01]  /*2110*/  I2FP.F32.U32 R192, R185 ;  /* 0x000000b900c07245 */ /* 0x000fe20000201000 */
[----:B------:R-:W-:Y:S01]  /*2120*/  IMAD.U32 R188, R188, 0x10000, RZ ;  /* 0x00010000bcbc7824 */ /* 0x000fe200078e00ff */
[----:B------:R-:W-:Y:S01]  /*2130*/  @P0 PRMT R185, R20, 0x7632, R185 ;  /* 0x0000763214b90816 */ /* 0x000fe200000000b9 */
[----:B------:R-:W-:Y:S02]  /*2140*/  UISETP.NE.AND UP0, UPT, UR4, 0x1, UPT ;  /* 0x000000010400788c */ /* 0x000fe4000bf05270 */
[----:B------:R-:W-:Y:S01]  /*2150*/  FFMA.FTZ R192, R192, R201, 1.1641532182693481445e-10 ;  /* 0x2f000000c0c07423 */ /* 0x000fe200000100c9 */
[----:B------:R-:W-:Y:S01]  /*2160*/  FMUL.FTZ R188, R188, UR20 ;  /* 0x00000014bcbc7c20 */ /* 0x000fe20008410000 */
[----:B------:R-:W-:Y:S01]  /*2170*/  @P0 IMAD.U32 R185, R185, 0x10000, RZ ;  /* 0x00010000b9b90824 */ /* 0x000fe200078e00ff */
[----:B------:R-:W-:Y:S02]  /*2180*/  UMOV UR5, 0x2 ;  /* 0x0000000200057882 */ /* 0x000fe40000000000 */
[----:B------:R-:W-:-:S04]  /*2190*/  FSETP.GTU.FTZ.AND P1, PT, R192, UR21, PT ;  /* 0x00000015c0007c0b */ /* 0x000fc8000bf3c000 */
[----:B------:R-:W-:Y:S02]  /*21a0*/  FSEL R194, R188, RZ, !P1 ;  /* 0x000000ffbcc27208 */ /* 0x000fe40004800000 */
[----:B------:R-:W-:-:S03]  /*21b0*/  PLOP3.LUT P1, PT, P1, PT, PT, 0x8, 0x80 ;  /* 0x000000000080781c */ /* 0x000fc60000f2e170 */
[----:B------:R-:W-:Y:S01]  /*21c0*/  @P0 FADD.FTZ R194, R194, R185 ;  /* 0x000000b9c2c20221 */ /* 0x000fe20000010000 */
[----:B------:R-:W-:Y:S02]  /*21d0*/  P2R R210, PR, RZ, 0x2 ;  /* 0x00000002ffd27803 */ /* 0x000fe40000000000 */
[----:B------:R-:W-:Y:S02]  /*21e0*/  MOV R185, R0 ;  /* 0x0000000000b97202 */ /* 0x000fe40000000f00 */
        /* <DEDUP_REMOVED lines=11> */
.L_x_5199:
        /* <DEDUP_REMOVED lines=12> */
.L_x_5200:
        /* <DEDUP_REMOVED lines=43> */
.L_x_5198:
[----:B------:R-:W-:Y:S01]  /*2610*/  I2FP.F32.U32 R192, R185 ;  /* 0x000000b900c07245 */ /* 0x000fe20000201000 */
[C---:B------:R-:W-:Y:S01]  /*2620*/  IMAD.U32 R185, R189.reuse, 0x10000, RZ ;  /* 0x00010000bdb97824 */ /* 0x040fe200078e00ff */
[----:B------:R-:W-:Y:S01]  /*2630*/  UISETP.NE.AND UP0, UPT, UR5, 0x1, UPT ;  /* 0x000000010500788c */ /* 0x000fe2000bf05270 */
[----:B------:R-:W-:Y:S01]  /*2640*/  PRMT R189, R189, 0x7632, R189 ;  /* 0x00007632bdbd7816 */ /* 0x000fe200000000bd */
[----:B------:R-:W-:Y:S01]  /*2650*/  UMOV UR4, 0x2 ;  /* 0x0000000200047882 */ /* 0x000fe20000000000 */
[----:B------:R-:W-:Y:S01]  /*2660*/  FFMA.FTZ R192, R192, R201, 1.1641532182693481445e-10 ;  /* 0x2f000000c0c07423 */ /* 0x000fe200000100c9 */
[----:B------:R-:W-:-:S04]  /*2670*/  FMUL.FTZ R185, R185, UR20 ;  /* 0x00000014b9b97c20 */ /* 0x000fc80008410000 */
        /* <DEDUP_REMOVED lines=15> */
[----:B------:R-:W-:Y:S01]  /*2770*/  @!P1 MOV R185, R4 ;  /* 0x0000000400b99202 */ /* 0x000fe20000000f00 */
[----:B------:R-:W-:Y:S01]  /*2780*/  @P1 IMAD.MOV.U32 R185, RZ, RZ, R3 ;  /* 0x000000ffffb91224 */ /* 0x000fe200078e0003 */
[----:B------:R-:W-:Y:S06]  /*2790*/  BRA `(.L_x_5201) ;  /* 0x0000000000dc7947 */ /* 0x000fec0003800000 */
.L_x_5202:
        /* <DEDUP_REMOVED lines=12> */
.L_x_5203:
        /* <DEDUP_REMOVED lines=43> */
.L_x_5201:
[----:B------:R-:W-:Y:S01]  /*2b10*/  I2FP.F32.U32 R192, R185 ;  /* 0x000000b900c07245 */ /* 0x000fe20000201000 */
[----:B------:R-:W-:Y:S01]  /*2b20*/  UISETP.NE.AND UP0, UPT, UR4, 0x1, UPT ;  /* 0x000000010400788c */ /* 0x000fe2000bf05270 */
[----:B------:R-:W-:Y:S01]  /*2b30*/  SHF.L.U32 R189, R189, 0x10, RZ ;  /* 0x00000010bdbd7819 */ /* 0x000fe200000006ff */
[----:B------:R-:W-:Y:S01]  /*2b40*/  UMOV UR5, 0x2 ;  /* 0x0000000200057882 */ /* 0x000fe20000000000 */
[----:B------:R-:W-:Y:S01]  /*2b50*/  @P0 PRMT R185, R21, 0x7632, R185 ;  /* 0x0000763215b90816 */ /* 0x000fe200000000b9 */
[----:B------:R-:W-:Y:S02]  /*2b60*/  FFMA.FTZ R192, R192, R201, 1.1641532182693481445e-10 ;  /* 0x2f000000c0c07423 */ /* 0x000fe400000100c9 */
[----:B------:R-:W-:Y:S02]  /*2b70*/  FMUL.FTZ R189, R189, UR20 ;  /* 0x00000014bdbd7c20 */ /* 0x000fe40008410000 */
[----:B------:R-:W-:Y:S01]  /*2b80*/  @P0 IMAD.U32 R185, R185, 0x10000, RZ ;  /* 0x00010000b9b90824 */ /* 0x000fe200078e00ff */
[----:B------:R-:W-:-:S04]  /*2b90*/  FSETP.GTU.FTZ.AND P1, PT, R192, UR21, PT ;  /* 0x00000015c0007c0b */ /* 0x000fc8000bf3c000 */
[----:B------:R-:W-:Y:S02]  /*2ba0*/  FSEL R196, R189, RZ, !P1 ;  /* 0x000000ffbdc47208 */ /* 0x000fe40004800000 */
[----:B------:R-:W-:-:S03]  /*2bb0*/  PLOP3.LUT P1, PT, P1, PT, PT, 0x8, 0x80 ;  /* 0x000000000080781c */ /* 0x000fc60000f2e170 */
[----:B------:R-:W-:Y:S01]  /*2bc0*/  @P0 FADD.FTZ R196, R196, R185 ;  /* 0x000000b9c4c40221 */ /* 0x000fe20000010000 */
[----:B------:R-:W-:-:S04]  /*2bd0*/  IMAD.MOV.U32 R185, RZ, RZ, R0 ;  /* 0x000000ffffb97224 */ /* 0x000fc800078e0000 */
        /* <DEDUP_REMOVED lines=8> */
[----:B------:R-:W-:Y:S01]  /*2c60*/  @!P2 IMAD.MOV.U32 R185, RZ, RZ, R4 ;  /* 0x000000ffffb9a224 */ /* 0x000fe200078e0004 */
[----:B------:R-:W-:Y:S01]  /*2c70*/  @P2 MOV R185, R3 ;  /* 0x0000000300b92202 */ /* 0x000fe20000000f00 */
[----:B------:R-:W-:Y:S06]  /*2c80*/  BRA `(.L_x_5204) ;  /* 0x0000000000dc7947 */ /* 0x000fec0003800000 */
.L_x_5205:
        /* <DEDUP_REMOVED lines=12> */
.L_x_5206:
        /* <DEDUP_REMOVED lines=43> */
.L_x_5204:
[----:B------:R-:W-:Y:S01]  /*3000*/  I2FP.F32.U32 R192, R185 ;  /* 0x000000b900c07245 */ /* 0x000fe20000201000 */
[C---:B------:R-:W-:Y:S01]  /*3010*/  IMAD.U32 R185, R190.reuse, 0x10000, RZ ;  /* 0x00010000beb97824 */ /* 0x040fe200078e00ff */
[----:B------:R-:W-:Y:S01]  /*3020*/  UISETP.NE.AND UP0, UPT, UR5, 0x1, UPT ;  /* 0x000000010500788c */ /* 0x000fe2000bf05270 */
[----:B------:R-:W-:Y:S01]  /*3030*/  PRMT R190, R190, 0x7632, R190 ;  /* 0x00007632bebe7816 */ /* 0x000fe200000000be */
[----:B------:R-:W-:Y:S02]  /*3040*/  IMAD.MOV.U32 R187, RZ, RZ, R0 ;  /* 0x000000ffffbb7224 */ /* 0x000fe400078e0000 */
[----:B------:R-:W-:Y:S01]  /*3050*/  FFMA.FTZ R192, R192, R201, 1.1641532182693481445e-10 ;  /* 0x2f000000c0c07423 */ /* 0x000fe200000100c9 */
[----:B------:R-:W-:Y:S01]  /*3060*/  FMUL.FTZ R185, R185, UR20 ;  /* 0x00000014b9b97c20 */ /* 0x000fe20008410000 */
[----:B------:R-:W-:-:S03]  /*3070*/  UMOV UR4, 0x2 ;  /* 0x0000000200047882 */ /* 0x000fc60000000000 */
[----:B------:R-:W-:Y:S02]  /*3080*/  FSETP.GTU.FTZ.AND P2, PT, R192, UR21, PT ;  /* 0x00000015c0007c0b */ /* 0x000fe4000bf5c000 */
[----:B------:R-:W-:Y:S02]  /*3090*/  @P0 SHF.L.U32 R192, R22, 0x10, RZ ;  /* 0x0000001016c00819 */ /* 0x000fe400000006ff */
[----:B------:R-:W-:Y:S02]  /*30a0*/  FSEL R185, R185, RZ, !P2 ;  /* 0x000000ffb9b97208 */ /* 0x000fe40005000000 */
[----:B------:R-:W-:-:S03]  /*30b0*/  PLOP3.LUT P2, PT, P2, PT, PT, 0x8, 0x80 ;  /* 0x000000000080781c */ /* 0x000fc6000174e170 */
[----:B------:R-:W-:-:S05]  /*30c0*/  @P0 FADD.FTZ R185, R185, R192 ;  /* 0x000000c0b9b90221 */ /* 0x000fca0000010000 */
        /* <DEDUP_REMOVED lines=11> */
.L_x_5208:
        /* <DEDUP_REMOVED lines=12> */
.L_x_5209:
        /* <DEDUP_REMOVED lines=43> */
.L_x_5207:
        /* <DEDUP_REMOVED lines=12> */
[----:B------:R-:W-:-:S04]  /*35b0*/  MOV R187, R0 ;  /* 0x0000000000bb7202 */ /* 0x000fc80000000f00 */
        /* <DEDUP_REMOVED lines=9> */
[----:B------:R-:W-:-:S13]  /*3650*/  PLOP3.LUT P4, PT, PT, PT, UP0, 0x80, 0x8 ;  /* 0x000000000008781c */ /* 0x000fda0003f8f008 */
[----:B------:R-:W-:Y:S01]  /*3660*/  @P4 IMAD.MOV.U32 R187, RZ, RZ, R3 ;  /* 0x000000ffffbb4224 */ /* 0x000fe200078e0003 */
[----:B------:R-:W-:Y:S06]  /*3670*/  BRA `(.L_x_5210) ;  /* 0x0000000000dc7947 */ /* 0x000fec0003800000 */
.L_x_5211:
        /* <DEDUP_REMOVED lines=12> */
.L_x_5212:
        /* <DEDUP_REMOVED lines=43> */
.L_x_5210:
[----:B------:R-:W-:Y:S01]  /*39f0*/  I2FP.F32.U32 R202, R187 ;  /* 0x000000bb00ca7245 */ /* 0x000fe20000201000 */
[----:B------:R-:W-:Y:S01]  /*3a00*/  IMAD.U32 R187, R191, 0x10000, RZ ;  /* 0x00010000bfbb7824 */ /* 0x000fe200078e00ff */
[----:B------:R-:W-:Y:S01]  /*3a10*/  UISETP.NE.AND UP0, UPT, UR5, 0x1, UPT ;  /* 0x000000010500788c */ /* 0x000fe2000bf05270 */
[----:B------:R-:W-:Y:S01]  /*3a20*/  @P0 IMAD.U32 R206, R23, 0x10000, RZ ;  /* 0x0001000017ce0824 */ /* 0x000fe200078e00ff */
[----:B------:R-:W-:Y:S01]  /*3a30*/  PRMT R195, R191, 0x7632, R195 ;  /* 0x00007632bfc37816 */ /* 0x000fe200000000c3 */
[----:B------:R-:W-:Y:S01]  /*3a40*/  FFMA.FTZ R202, R202, R201, 1.1641532182693481445e-10 ;  /* 0x2f000000caca7423 */ /* 0x000fe200000100c9 */
[----:B------:R-:W-:Y:S01]  /*3a50*/  FMUL.FTZ R187, R187, UR20 ;  /* 0x00000014bbbb7c20 */ /* 0x000fe20008410000 */
[----:B------:R-:W-:-:S03]  /*3a60*/  UMOV UR4, 0x2 ;  /* 0x0000000200047882 */ /* 0x000fc60000000000 */
[----:B------:R-:W-:Y:S01]  /*3a70*/  FSETP.GTU.FTZ.AND P4, PT, R202, UR21, PT ;  /* 0x00000015ca007c0b */ /* 0x000fe2000bf9c000 */
[----:B------:R-:W-:-:S03]  /*3a80*/  IMAD.MOV.U32 R202, RZ, RZ, R0 ;  /* 0x000000ffffca7224 */ /* 0x000fc600078e0000 */
        /* <DEDUP_REMOVED lines=11> */
[----:B------:R-:W-:Y:S02]  /*3b40*/  @!P5 MOV R202, R4 ;  /* 0x0000000400cad202 */ /* 0x000fe40000000f00 */
[----:B------:R-:W-:-:S13]  /*3b50*/  PLOP3.LUT P5, PT, PT, PT, UP0, 0x80, 0x8 ;  /* 0x000000000008781c */ /* 0x000fda0003faf008 */
[----:B------:R-:W-:Y:S01]  /*3b60*/  @P5 IMAD.MOV.U32 R202, RZ, RZ, R3 ;  /* 0x000000ffffca5224 */ /* 0x000fe200078e0003 */
[----:B------:R-:W-:Y:S06]  /*3b70*/  BRA `(.L_x_5213) ;  /* 0x0000000000dc7947 */ /* 0x000fec0003800000 */
.L_x_5214:
        /* <DEDUP_REMOVED lines=12> */
.L_x_5215:
[----:B------:R-:W-:Y:S01]  /*3c40*/  IMAD.WIDE.U32 R212, R7, -0x326172a9, RZ ;  /* 0xcd9e8d5707d47825 */ /* 0x000fe200078e00ff */
[----:B------:R-:W-:Y:S01]  /*3c50*/  LOP3.LUT R202, R2, UR19, R209, 0x96, !PT ;  /* 0x0000001302ca7c12 */ /* 0x000fe2000f8e96d1 */
[----:B------:R-:W-:-:S03]  /*3c60*/  UMOV UR4, URZ ;  /* 0x000000ff00047c82 */ /* 0x000fc60008000000 */
        /* <DEDUP_REMOVED lines=40> */
.L_x_5213:
[----:B------:R-:W-:Y:S02]  /*3ef0*/  I2FP.F32.U32 R202, R202 ;  /* 0x000000ca00ca7245 */ /* 0x000fe40000201000 */
[----:B------:R-:W-:Y:S02]  /*3f00*/  SHF.L.U32 R195, R195, 0x10, RZ ;  /* 0x00000010c3c37819 */ /* 0x000fe400000006ff */
[----:B------:R-:W-:Y:S01]  /*3f10*/  @P0 PRMT R203, R23, 0x7632, R203 ;  /* 0x0000763217cb0816 */ /* 0x000fe200000000cb */
[----:B------:R-:W-:Y:S01]  /*3f20*/  FFMA.FTZ R202, R202, R201, 1.1641532182693481445e-10 ;  /* 0x2f000000caca7423 */ /* 0x000fe200000100c9 */
[----:B------:R-:W-:Y:S01]  /*3f30*/  PRMT R190, R189, 0x5410, R190 ;  /* 0x00005410bdbe7816 */ /* 0x000fe200000000be */
[----:B------:R-:W-:Y:S01]  /*3f40*/  FMUL.FTZ R195, R195, UR20 ;  /* 0x00000014c3c37c20 */ /* 0x000fe20008410000 */
[----:B------:R-:W-:Y:S01]  /*3f50*/  PRMT R189, R198, 0x5410, R199 ;  /* 0x00005410c6bd7816 */ /* 0x000fe200000000c7 */
[----:B------:R-:W-:Y:S01]  /*3f60*/  @P0 IMAD.U32 R206, R203, 0x10000, RZ ;  /* 0x00010000cbce0824 */ /* 0x000fe200078e00ff */
        /* <DEDUP_REMOVED lines=8> */
.L_x_5191:
[----:B------:R-:W-:Y:S01]  /*3ff0*/  UISETP.NE.AND UP0, UPT, UR4, 0x1, UPT ;  /* 0x000000010400788c */ /* 0x000fe2000bf05270 */
[----:B------:R-:W-:Y:S01]  /*4000*/  IMAD.MOV.U32 R8, RZ, RZ, R0 ;  /* 0x000000ffff087224 */ /* 0x000fe200078e0000 */
[----:B------:R-:W-:Y:S01]  /*4010*/  UMOV UR5, 0x2 ;  /* 0x0000000200057882 */ /* 0x000fe20000000000 */
[----:B------:R-:W-:-:S06]  /*4020*/  IMAD.MOV.U32 R200, RZ, RZ, R205 ;  /* 0x000000ffffc87224 */ /* 0x000fcc00078e00cd */
[----:B------:R-:W-:Y:S05]  /*4030*/  BRA.U !UP0, `(.L_x_5217) ;  /* 0x0000000508087547 */ /* 0x000fea000b800000 */
[----:B------:R-:W-:-:S09]  /*4040*/  UISETP.NE.AND UP0, UPT, UR4, 0x3, UPT ;  /* 0x000000030400788c */ /* 0x000fd2000bf05270 */
[----:B------:R-:W-:Y:S05]  /*4050*/  BRA.U !UP0, `(.L_x_5218) ;  /* 0x0000000108247547 */ /* 0x000fea000b800000 */
[----:B------:R-:W-:-:S06]  /*4060*/  UISETP.NE.AND UP0, UPT, UR4, 0x2, UPT ;  /* 0x000000020400788c */ /* 0x000fcc000bf05270 */
[----:B------:R-:W-:-:S05]  /*4070*/  PLOP3.LUT P1, PT, PT, PT, UP0, 0x80, 0x8 ;  /* 0x000000000008781c */ /* 0x000fca0003f2f008 */
[----:B------:R-:W-:Y:S01]  /*4080*/  @!UP0 UMOV UR5, 0x3 ;  /* 0x0000000300058882 */ /* 0x000fe20000000000 */
[----:B------:R-:W-:-:S07]  /*4090*/  @UP0 UIADD3 UR5, UPT, UPT, UR4, 0x1, URZ ;  /* 0x0000000104050890 */ /* 0x000fce000fffe0ff */
[----:B------:R-:W-:Y:S01]  /*40a0*/  @!P1 MOV R200, R205 ;  /* 0x000000cd00c89202 */ /* 0x000fe20000000f00 */
[----:B------:R-:W-:Y:S02]  /*40b0*/  @!P1 IMAD.MOV.U32 R8, RZ, RZ, R4 ;  /* 0x000000ffff089224 */ /* 0x000fe400078e0004 */
[----:B------:R-:W-:Y:S02]  /*40c0*/  @P1 IMAD.MOV.U32 R200, RZ, RZ, R205 ;  /* 0x000000ffffc81224 */ /* 0x000fe400078e00cd */
[----:B------:R-:W-:Y:S01]  /*40d0*/  @P1 IMAD.MOV.U32 R8, RZ, RZ, R3 ;  /* 0x000000ffff081224 */ /* 0x000fe200078e0003 */
[----:B------:R-:W-:Y:S06]  /*40e0*/  BRA `(.L_x_5217) ;  /* 0x0000000000dc7947 */ /* 0x000fec0003800000 */
.L_x_5218:
        /* <DEDUP_REMOVED lines=12> */
.L_x_5219:
        /* <DEDUP_REMOVED lines=43> */
.L_x_5217:
[----:B------:R-:W-:Y:S01]  /*4460*/  I2FP.F32.U32 R8, R8 ;  /* 0x0000000800087245 */ /* 0x000fe20000201000 */
[----:B------:R-:W-:Y:S01]  /*4470*/  UISETP.NE.AND UP0, UPT, UR5, 0x1, UPT ;  /* 0x000000010500788c */ /* 0x000fe2000bf05270 */
[----:B-----5:R-:W-:Y:S01]  /*4480*/  IMAD.U32 R9, R188, 0x10000, RZ ;  /* 0x00010000bc097824 */ /* 0x020fe200078e00ff */
[----:B------:R-:W-:Y:S01]  /*4490*/  UMOV UR4, 0x2 ;  /* 0x0000000200047882 */ /* 0x000fe20000000000 */
[----:B------:R-:W-:Y:S02]  /*44a0*/  IMAD.MOV.U32 R10, RZ, RZ, R0 ;  /* 0x000000ffff0a7224 */ /* 0x000fe400078e0000 */
[----:B------:R-:W-:-:S05]  /*44b0*/  FFMA.FTZ R8, R8, R201, 1.1641532182693481445e-10 ;  /* 0x2f00000008087423 */ /* 0x000fca00000100c9 */
[----:B------:R-:W-:Y:S01]  /*44c0*/  FSETP.GTU.FTZ.AND P1, PT, R8, UR21, PT ;  /* 0x0000001508007c0b */ /* 0x000fe2000bf3c000 */
[----:B------:R-:W-:Y:S01]  /*44d0*/  FMUL.FTZ R8, R9, UR20 ;  /* 0x0000001409087c20 */ /* 0x000fe20008410000 */
[----:B------:R-:W-:Y:S02]  /*44e0*/  PRMT R9, R188, 0x7632, R9 ;  /* 0x00007632bc097816 */ /* 0x000fe40000000009 */
[----:B------:R-:W-:Y:S02]  /*44f0*/  PLOP3.LUT P2, PT, P1, PT, PT, 0x8, 0x80 ;  /* 0x000000000080781c */ /* 0x000fe40000f4e170 */
[----:B------:R-:W-:Y:S02]  /*4500*/  FSEL R8, R8, RZ, !P1 ;  /* 0x000000ff08087208 */ /* 0x000fe40004800000 */
[----:B------:R-:W-:Y:S01]  /*4510*/  P2R R205, PR, RZ, 0x4 ;  /* 0x00000004ffcd7803 */ /* 0x000fe20000000000 */
[----:B------:R-:W-:Y:S08]  /*4520*/  BRA.U !UP0, `(.L_x_5220) ;  /* 0x0000000508007547 */ /* 0x000ff0000b800000 */
        /* <DEDUP_REMOVED lines=9> */
.L_x_5221:
        /* <DEDUP_REMOVED lines=12> */
.L_x_5222:
        /* <DEDUP_REMOVED lines=43> */
.L_x_5220:
[----:B------:R-:W-:Y:S01]  /*4930*/  I2FP.F32.U32 R10, R10 ;  /* 0x0000000a000a7245 */ /* 0x000fe20000201000 */
[----:B------:R-:W-:Y:S01]  /*4940*/  UISETP.NE.AND UP0, UPT, UR4, 0x1, UPT ;  /* 0x000000010400788c */ /* 0x000fe2000bf05270 */
[----:B------:R-:W-:Y:S01]  /*4950*/  SHF.L.U32 R11, R16, 0x10, RZ ;  /* 0x00000010100b7819 */ /* 0x000fe200000006ff */
[----:B------:R-:W-:Y:S01]  /*4960*/  @P0 IMAD.U32 R13, R20, 0x10000, RZ ;  /* 0x00010000140d0824 */ /* 0x000fe200078e00ff */
[----:B------:R-:W-:Y:S01]  /*4970*/  UMOV UR5, 0x2 ;  /* 0x0000000200057882 */ /* 0x000fe20000000000 */
[----:B------:R-:W-:Y:S02]  /*4980*/  FFMA.FTZ R10, R10, R201, 1.1641532182693481445e-10 ;  /* 0x2f0000000a0a7423 */ /* 0x000fe400000100c9 */
[----:B------:R-:W-:-:S03]  /*4990*/  FMUL.FTZ R11, R11, UR20 ;  /* 0x000000140b0b7c20 */ /* 0x000fc60008410000 */
[----:B------:R-:W-:Y:S01]  /*49a0*/  FSETP.GTU.FTZ.AND P1, PT, R10, UR21, PT ;  /* 0x000000150a007c0b */ /* 0x000fe2000bf3c000 */
[----:B------:R-:W-:-:S03]  /*49b0*/  IMAD.MOV.U32 R10, RZ, RZ, R0 ;  /* 0x000000ffff0a7224 */ /* 0x000fc600078e0000 */
[----:B------:R-:W-:-:S05]  /*49c0*/  FSEL R11, R11, RZ, !P1 ;  /* 0x000000ff0b0b7208 */ /* 0x000fca0004800000 */
[----:B------:R-:W-:-:S04]  /*49d0*/  FADD.FTZ R8, R8, R11 ;  /* 0x0000000b08087221 */ /* 0x000fc80000010000 */
[--C-:B------:R-:W-:Y:S01]  /*49e0*/  @P0 FADD.FTZ R186, R13, R8.reuse ;  /* 0x000000080dba0221 */ /* 0x100fe20000010000 */
[----:B------:R-:W-:Y:S01]  /*49f0*/  @!P0 IMAD.MOV.U32 R186, RZ, RZ, R8 ;  /* 0x000000ffffba8224 */ /* 0x000fe200078e0008 */
[----:B------:R-:W-:-:S04]  /*4a00*/  SEL R8, RZ, 0x1, P1 ;  /* 0x00000001ff087807 */ /* 0x000fc80000800000 */
        /* <DEDUP_REMOVED lines=11> */
.L_x_5224:
        /* <DEDUP_REMOVED lines=12> */
.L_x_5225:
        /* <DEDUP_REMOVED lines=43> */
.L_x_5223:
[----:B------:R-:W-:Y:S01]  /*4e30*/  I2FP.F32.U32 R10, R10 ;  /* 0x0000000a000a7245 */ /* 0x000fe20000201000 */
[----:B------:R-:W-:Y:S01]  /*4e40*/  UISETP.NE.AND UP0, UPT, UR5, 0x1, UPT ;  /* 0x000000010500788c */ /* 0x000fe2000bf05270 */
[----:B------:R-:W-:Y:S01]  /*4e50*/  SHF.L.U32 R9, R9, 0x10, RZ ;  /* 0x0000001009097819 */ /* 0x000fe200000006ff */
[----:B------:R-:W-:Y:S02]  /*4e60*/  UMOV UR4, 0x2 ;  /* 0x0000000200047882 */ /* 0x000fe40000000000 */
[----:B------:R-:W-:Y:S02]  /*4e70*/  FFMA.FTZ R10, R10, R201, 1.1641532182693481445e-10 ;  /* 0x2f0000000a0a7423 */ /* 0x000fe400000100c9 */
[----:B------:R-:W-:-:S03]  /*4e80*/  FMUL.FTZ R9, R9, UR20 ;  /* 0x0000001409097c20 */ /* 0x000fc60008410000 */
[----:B------:R-:W-:Y:S01]  /*4e90*/  FSETP.GTU.FTZ.AND P1, PT, R10, UR21, PT ;  /* 0x000000150a007c0b */ /* 0x000fe2000bf3c000 */
[----:B------:R-:W-:-:S03]  /*4ea0*/  IMAD.MOV.U32 R10, RZ, RZ, R0 ;  /* 0x000000ffff0a7224 */ /* 0x000fc600078e0000 */
        /* <DEDUP_REMOVED lines=13> */
.L_x_5227:
        /* <DEDUP_REMOVED lines=12> */
.L_x_5228:
        /* <DEDUP_REMOVED lines=43> */
.L_x_5226:
[----:B------:R-:W-:Y:S01]  /*52f0*/  I2FP.F32.U32 R10, R10 ;  /* 0x0000000a000a7245 */ /* 0x000fe20000201000 */
[----:B------:R-:W-:Y:S01]  /*5300*/  UISETP.NE.AND UP0, UPT, UR4, 0x1, UPT ;  /* 0x000000010400788c */ /* 0x000fe2000bf05270 */
[----:B------:R-:W-:Y:S01]  /*5310*/  PRMT R11, R16, 0x7632, R11 ;  /* 0x00007632100b7816 */ /* 0x000fe2000000000b */
[----:B------:R-:W-:Y:S01]  /*5320*/  @P0 IMAD.U32 R194, R185, 0x10000, RZ ;  /* 0x00010000b9c20824 */ /* 0x000fe200078e00ff */
[----:B------:R-:W-:Y:S01]  /*5330*/  UMOV UR5, 0x2 ;  /* 0x0000000200057882 */ /* 0x000fe20000000000 */
[----:B------:R-:W-:Y:S02]  /*5340*/  FFMA.FTZ R10, R10, R201, 1.1641532182693481445e-10 ;  /* 0x2f0000000a0a7423 */ /* 0x000fe400000100c9 */
[----:B------:R-:W-:-:S03]  /*5350*/  IMAD.U32 R11, R11, 0x10000, RZ ;  /* 0x000100000b0b7824 */ /* 0x000fc600078e00ff */
[----:B------:R-:W-:Y:S01]  /*5360*/  FSETP.GTU.FTZ.AND P1, PT, R10, UR21, PT ;  /* 0x000000150a007c0b */ /* 0x000fe2000bf3c000 */
[----:B------:R-:W-:-:S05]  /*5370*/  FMUL.FTZ R11, R11, UR20 ;  /* 0x000000140b0b7c20 */ /* 0x000fca0008410000 */
[----:B------:R-:W-:-:S05]  /*5380*/  FSEL R10, R11, RZ, !P1 ;  /* 0x000000ff0b0a7208 */ /* 0x000fca0004800000 */
[----:B------:R-:W-:Y:S01]  /*5390*/  FADD.FTZ R9, R9, R10 ;  /* 0x0000000a09097221 */ /* 0x000fe20000010000 */
[----:B------:R-:W-:-:S03]  /*53a0*/  IMAD.MOV.U32 R10, RZ, RZ, R0 ;  /* 0x000000ffff0a7224 */ /* 0x000fc600078e0000 */
[----:B------:R-:W-:Y:S01]  /*53b0*/  @P0 FADD.FTZ R194, R9, R194 ;  /* 0x000000c209c20221 */ /* 0x000fe20000010000 */
[----:B------:R-:W-:Y:S02]  /*53c0*/  @!P0 MOV R194, R9 ;  /* 0x0000000900c28202 */ /* 0x000fe40000000f00 */
[----:B------:R-:W-:Y:S02]  /*53d0*/  SEL R9, RZ, 0x1, P1 ;  /* 0x00000001ff097807 */ /* 0x000fe40000800000 */
        /* <DEDUP_REMOVED lines=11> */
.L_x_5230:
        /* <DEDUP_REMOVED lines=12> */
.L_x_5231:
        /* <DEDUP_REMOVED lines=43> */
.L_x_5229:
[----:B------:R-:W-:Y:S01]  /*5800*/  I2FP.F32.U32 R10, R10 ;  /* 0x0000000a000a7245 */ /* 0x000fe20000201000 */
[----:B------:R-:W-:Y:S01]  /*5810*/  UISETP.NE.AND UP0, UPT, UR5, 0x1, UPT ;  /* 0x000000010500788c */ /* 0x000fe2000bf05270 */
[----:B------:R-:W-:Y:S01]  /*5820*/  IMAD.U32 R11, R189, 0x10000, RZ ;  /* 0x00010000bd0b7824 */ /* 0x000fe200078e00ff */
        /* <DEDUP_REMOVED lines=19> */
.L_x_5233:
        /* <DEDUP_REMOVED lines=12> */
.L_x_5234:
        /* <DEDUP_REMOVED lines=43> */
.L_x_5232:
        /* <DEDUP_REMOVED lines=25> */
.L_x_5236:
        /* <DEDUP_REMOVED lines=12> */
.L_x_5237:
        /* <DEDUP_REMOVED lines=43> */
.L_x_5235:
        /* <DEDUP_REMOVED lines=9> */
[----:B------:R-:W-:Y:S01]  /*6260*/  FSEL R11, R11, RZ, !P2 ;  /* 0x000000ff0b0b7208 */ /* 0x000fe20005000000 */
[----:B------:R-:W-:Y:S10]  /*6270*/  BRA.U !UP0, `(.L_x_5238) ;  /* 0x0000000508007547 */ /* 0x000ff4000b800000 */
        /* <DEDUP_REMOVED lines=9> */
.L_x_5239:
        /* <DEDUP_REMOVED lines=12> */
.L_x_5240:
        /* <DEDUP_REMOVED lines=43> */
.L_x_5238:
[----:B------:R-:W-:Y:S01]  /*6680*/  I2FP.F32.U32 R12, R12 ;  /* 0x0000000c000c7245 */ /* 0x000fe20000201000 */
[----:B------:R-:W-:Y:S01]  /*6690*/  IMAD.MOV.U32 R15, RZ, RZ, 0x2 ;  /* 0x00000002ff0f7424 */ /* 0x000fe200078e00ff */
[----:B------:R-:W-:-:S03]  /*66a0*/  PRMT R13, R17, 0x7632, R13 ;  /* 0x00007632110d7816 */ /* 0x000fc6000000000d */
[----:B------:R-:W-:Y:S02]  /*66b0*/  FFMA.FTZ R12, R12, R201, 1.1641532182693481445e-10 ;  /* 0x2f0000000c0c7423 */ /* 0x000fe400000100c9 */
[----:B------:R-:W-:-:S03]  /*66c0*/  IMAD.U32 R13, R13, 0x10000, RZ ;  /* 0x000100000d0d7824 */ /* 0x000fc600078e00ff */
[----:B------:R-:W-:Y:S01]  /*66d0*/  FSETP.GTU.FTZ.AND P2, PT, R12, UR21, PT ;  /* 0x000000150c007c0b */ /* 0x000fe2000bf5c000 */
[----:B------:R-:W-:Y:S01]  /*66e0*/  FMUL.FTZ R13, R13, UR20 ;  /* 0x000000140d0d7c20 */ /* 0x000fe20008410000 */
[----:B------:R-:W-:-:S04]  /*66f0*/  @P0 PRMT R12, R21, 0x7632, R12 ;  /* 0x00007632150c0816 */ /* 0x000fc8000000000c */
[----:B------:R-:W-:Y:S01]  /*6700*/  FSEL R14, R13, RZ, !P2 ;  /* 0x000000ff0d0e7208 */ /* 0x000fe20005000000 */
[----:B------:R-:W-:-:S04]  /*6710*/  @P0 IMAD.U32 R12, R12, 0x10000, RZ ;  /* 0x000100000c0c0824 */ /* 0x000fc800078e00ff */
[----:B------:R-:W-:-:S04]  /*6720*/  FADD.FTZ R11, R11, R14 ;  /* 0x0000000e0b0b7221 */ /* 0x000fc80000010000 */
[----:B------:R-:W-:Y:S01]  /*6730*/  @P0 FADD.FTZ R196, R11, R12 ;  /* 0x0000000c0bc40221 */ /* 0x000fe20000010000 */
[----:B------:R-:W-:Y:S01]  /*6740*/  MOV R12, UR4 ;  /* 0x00000004000c7c02 */ /* 0x000fe20008000f00 */
[----:B------:R-:W-:Y:S01]  /*6750*/  @!P0 IMAD.MOV.U32 R196, RZ, RZ, R11 ;  /* 0x000000ffffc48224 */ /* 0x000fe200078e000b */
[----:B------:R-:W-:Y:S02]  /*6760*/  SEL R11, RZ, 0x1, P2 ;  /* 0x00000001ff0b7807 */ /* 0x000fe40001000000 */
[----:B------:R-:W-:Y:S01]  /*6770*/  ISETP.NE.AND P3, PT, R12, 0x1, PT ;  /* 0x000000010c00780c */ /* 0x000fe20003f65270 */
[----:B------:R-:W-:Y:S01]  /*6780*/  IMAD.MOV.U32 R12, RZ, RZ, R0 ;  /* 0x000000ffff0c7224 */ /* 0x000fe200078e0000 */
[----:B------:R-:W-:-:S11]  /*6790*/  F2FP.BF16.F32.PACK_AB R198, RZ, R196 ;  /* 0x000000c4ffc6723e */ /* 0x000fd600000010ff */
[----:B------:R-:W-:Y:S05]  /*67a0*/  @!P3 BRA `(.L_x_5241) ;  /* 0x000000040008b947 */ /* 0x000fea0003800000 */
[----:B------:R-:W-:-:S04]  /*67b0*/  MOV R12, UR4 ;  /* 0x00000004000c7c02 */ /* 0x000fc80008000f00 */
[----:B------:R-:W-:-:S13]  /*67c0*/  ISETP.NE.AND P2, PT, R12, 0x3, PT ;  /* 0x000000030c00780c */ /* 0x000fda0003f45270 */
[----:B------:R-:W-:Y:S05]  /*67d0*/  @!P2 BRA `(.L_x_5242) ;  /* 0x000000000020a947 */ /* 0x000fea0003800000 */
[----:B------:R-:W-:Y:S02]  /*67e0*/  IMAD.U32 R12, RZ, RZ, UR4 ;  /* 0x00000004ff0c7e24 */ /* 0x000fe4000f8e00ff */
[----:B------:R-:W-:-:S03]  /*67f0*/  IMAD.U32 R13, RZ, RZ, UR4 ;  /* 0x00000004ff0d7e24 */ /* 0x000fc6000f8e00ff */
[----:B------:R-:W-:-:S13]  /*6800*/  ISETP.NE.AND P2, PT, R12, 0x2, PT ;  /* 0x000000020c00780c */ /* 0x000fda0003f45270 */
[----:B------:R-:W-:Y:S01]  /*6810*/  @!P2 IMAD.MOV.U32 R15, RZ, RZ, 0x3 ;  /* 0x00000003ff0fa424 */ /* 0x000fe200078e00ff */
[----:B------:R-:W-:Y:S01]  /*6820*/  @!P2 MOV R12, R4 ;  /* 0x00000004000ca202 */ /* 0x000fe20000000f00 */
[----:B------:R-:W-:Y:S02]  /*6830*/  @P2 VIADD R15, R13, 0x1 ;  /* 0x000000010d0f2836 */ /* 0x000fe40000000000 */
[----:B------:R-:W-:Y:S01]  /*6840*/  @P2 IMAD.MOV.U32 R12, RZ, RZ, R3 ;  /* 0x000000ffff0c2224 */ /* 0x000fe200078e0003 */
[----:B------:R-:W-:Y:S06]  /*6850*/  BRA `(.L_x_5241) ;  /* 0x0000000000dc7947 */ /* 0x000fec0003800000 */
.L_x_5242:
        /* <DEDUP_REMOVED lines=12> */
.L_x_5243:
        /* <DEDUP_REMOVED lines=43> */
.L_x_5241:
        /* <DEDUP_REMOVED lines=20> */
.L_x_5245:
        /* <DEDUP_REMOVED lines=12> */
.L_x_5246:
        /* <DEDUP_REMOVED lines=43> */
.L_x_5244:
        /* <DEDUP_REMOVED lines=8> */
[----:B------:R-:W-:Y:S01]  /*7100*/  SEL R12, RZ, 0x1, P3 ;  /* 0x00000001ff0c7807 */ /* 0x000fe20001800000 */
[----:B------:R-:W-:Y:S01]  /*7110*/  IMAD.MOV.U32 R15, RZ, RZ, 0x2 ;  /* 0x00000002ff0f7424 */ /* 0x000fe200078e00ff */
        /* <DEDUP_REMOVED lines=14> */
.L_x_5248:
        /* <DEDUP_REMOVED lines=12> */
.L_x_5249:
        /* <DEDUP_REMOVED lines=43> */
.L_x_5247:
        /* <DEDUP_REMOVED lines=19> */
.L_x_5251:
        /* <DEDUP_REMOVED lines=12> */
.L_x_5252:
        /* <DEDUP_REMOVED lines=43> */
.L_x_5250:
        /* <DEDUP_REMOVED lines=15> */
[----:B------:R-:W-:Y:S02]  /*7b00*/  @!P0 MOV R192, R13 ;  /* 0x0000000d00c08202 */ /* 0x000fe40000000f00 */
[----:B------:R-:W-:Y:S02]  /*7b10*/  PRMT R13, R14, 0x7610, R13 ;  /* 0x000076100e0d7816 */ /* 0x000fe4000000000d */
        /* <DEDUP_REMOVED lines=10> */
.L_x_5254:
        /* <DEDUP_REMOVED lines=12> */
.L_x_5255:
        /* <DEDUP_REMOVED lines=41> */
[----:B------:R-:W-:Y:S02]  /*7f10*/  LOP3.LUT R4, R14, UR23, R207, 0x96, !PT ;  /* 0x000000170e047c12 */ /* 0x000fe4000f8e96cf */
[----:B------:R-:W-:-:S07]  /*7f20*/  MOV R200, R206 ;  /* 0x000000ce00c87202 */ /* 0x000fce0000000f00 */
.L_x_5253:
[----:B------:R-:W-:Y:S01]  /*7f30*/  I2FP.F32.U32 R14, R15 ;  /* 0x0000000f000e7245 */ /* 0x000fe20000201000 */
[----:B------:R-:W-:Y:S01]  /*7f40*/  IMAD.U32 R187, R191, 0x10000, RZ ;  /* 0x00010000bfbb7824 */ /* 0x000fe200078e00ff */
        /* <DEDUP_REMOVED lines=18> */
.L_x_5257:
        /* <DEDUP_REMOVED lines=12> */
.L_x_5258:
        /* <DEDUP_REMOVED lines=43> */
.L_x_5256:
[----:B------:R-:W-:Y:S01]  /*83e0*/  I2FP.F32.U32 R202, R15 ;  /* 0x0000000f00ca7245 */ /* 0x000fe20000201000 */
[----:B------:R-:W-:Y:S01]  /*83f0*/  @P0 IMAD.U32 R195, R23, 0x10000, RZ ;  /* 0x0001000017c30824 */ /* 0x000fe200078e00ff */
[----:B------:R-:W-:Y:S02]  /*8400*/  SHF.L.U32 R15, R19, 0x10, RZ ;  /* 0x00000010130f7819 */ /* 0x000fe400000006ff */
[----:B------:R-:W-:Y:S01]  /*8410*/  MOV R203, R0 ;  /* 0x0000000000cb7202 */ /* 0x000fe20000000f00 */
[----:B------:R-:W-:Y:S02]  /*8420*/  FFMA.FTZ R202, R202, R201, 1.1641532182693481445e-10 ;  /* 0x2f000000caca7423 */ /* 0x000fe400000100c9 */
[----:B------:R-:W-:-:S03]  /*8430*/  FMUL.FTZ R15, R15, UR20 ;  /* 0x000000140f0f7c20 */ /* 0x000fc60008410000 */
[----:B------:R-:W-:-:S04]  /*8440*/  FSETP.GTU.FTZ.AND P5, PT, R202, UR21, PT ;  /* 0x00000015ca007c0b */ /* 0x000fc8000bfbc000 */
[----:B------:R-:W-:Y:S02]  /*8450*/  FSEL R187, R15, RZ, !P5 ;  /* 0x000000ff0fbb7208 */ /* 0x000fe40006800000 */
[----:B------:R-:W-:Y:S02]  /*8460*/  SEL R15, RZ, 0x1, P5 ;  /* 0x00000001ff0f7807 */ /* 0x000fe40002800000 */
[----:B------:R-:W-:Y:S01]  /*8470*/  ISETP.NE.AND P5, PT, R206, 0x1, PT ;  /* 0x00000001ce00780c */ /* 0x000fe20003fa5270 */
[----:B------:R-:W-:-:S04]  /*8480*/  FADD.FTZ R14, R14, R187 ;  /* 0x000000bb0e0e7221 */ /* 0x000fc80000010000 */
        /* <DEDUP_REMOVED lines=14> */
.L_x_5260:
        /* <DEDUP_REMOVED lines=12> */
.L_x_5261:
        /* <DEDUP_REMOVED lines=43> */
.L_x_5259:
[----:B------:R-:W-:Y:S01]  /*88e0*/  I2FP.F32.U32 R206, R203 ;  /* 0x000000cb00ce7245 */ /* 0x000fe20000201000 */
[----:B------:R-:W-:Y:S01]  /*88f0*/  UMOV UR4, 0x2 ;  /* 0x0000000200047882 */ /* 0x000fe20000000000 */
        /* <DEDUP_REMOVED lines=16> */
[----:B------:R-:W-:Y:S02]  /*8a00*/  @!P6 R2UR UR4, R191 ;  /* 0x00000000bf04e2ca */ /* 0x000fe400000e0000 */
[----:B------:R-:W-:Y:S01]  /*8a10*/  @P6 R2UR UR4, R195 ;  /* 0x00000000c30462ca */ /* 0x000fe200000e0000 */
[----:B------:R-:W-:-:S14]  /*8a20*/  BRA `(.L_x_5262) ;  /* 0x0000000000e47947 */ /* 0x000fdc0003800000 */
.L_x_5263:
        /* <DEDUP_REMOVED lines=14> */
.L_x_5264:
        /* <DEDUP_REMOVED lines=43> */
.L_x_5262:
[----:B------:R-:W-:Y:S02]  /*8dc0*/  I2FP.F32.U32 R206, R203 ;  /* 0x000000cb00ce7245 */ /* 0x000fe40000201000 */
[----:B------:R-:W-:Y:S02]  /*8dd0*/  PRMT R191, R19, 0x7632, R191 ;  /* 0x0000763213bf7816 */ /* 0x000fe400000000bf */
[----:B------:R-:W-:Y:S01]  /*8de0*/  @P0 PRMT R195, R23, 0x7632, R195 ;  /* 0x0000763217c30816 */ /* 0x000fe200000000c3 */
[----:B------:R-:W-:Y:S01]  /*8df0*/  FFMA.FTZ R206, R206, R201, 1.1641532182693481445e-10 ;  /* 0x2f000000cece7423 */ /* 0x000fe200000100c9 */
[----:B------:R-:W-:Y:S02]  /*8e00*/  SHF.L.U32 R191, R191, 0x10, RZ ;  /* 0x00000010bfbf7819 */ /* 0x000fe400000006ff */
[----:B------:R-:W-:Y:S02]  /*8e10*/  PRMT R190, R190, 0x5410, R199 ;  /* 0x00005410bebe7816 */ /* 0x000fe400000000c7 */
[----:B------:R-:W-:Y:S01]  /*8e20*/  FSETP.GTU.FTZ.AND P6, PT, R206, UR21, PT ;  /* 0x00000015ce007c0b */ /* 0x000fe2000bfdc000 */
[----:B------:R-:W-:Y:S01]  /*8e30*/  FMUL.FTZ R191, R191, UR20 ;  /* 0x00000014bfbf7c20 */ /* 0x000fe20008410000 */
[----:B------:R-:W-:Y:S01]  /*8e40*/  @P0 IMAD.U32 R206, R195, 0x10000, RZ ;  /* 0x00010000c3ce0824 */ /* 0x000fe200078e00ff */
[----:B------:R-:W-:-:S02]  /*8e50*/  PRMT R189, R189, 0x5410, R198 ;  /* 0x00005410bdbd7816 */ /* 0x000fc400000000c6 */
[----:B------:R-:W-:Y:S02]  /*8e60*/  PRMT R188, R188, 0x5410, R197 ;  /* 0x00005410bcbc7816 */ /* 0x000fe400000000c5 */
[----:B------:R-:W-:Y:S02]  /*8e70*/  FSEL R208, R191, RZ, !P6 ;  /* 0x000000ffbfd07208 */ /* 0x000fe40007000000 */
[----:B------:R-:W-:-:S03]  /*8e80*/  SEL R191, RZ, 0x1, P6 ;  /* 0x00000001ffbf7807 */ /* 0x000fc60003000000 */
[----:B------:R-:W-:-:S04]  /*8e90*/  FADD.FTZ R15, R15, R208 ;  /* 0x000000d00f0f7221 */ /* 0x000fc80000010000 */
[----:B------:R-:W-:Y:S01]  /*8ea0*/  @P0 FADD.FTZ R195, R15, R206 ;  /* 0x000000ce0fc30221 */ /* 0x000fe20000010000 */
[--C-:B------:R-:W-:Y:S01]  /*8eb0*/  @!P0 IMAD.MOV.U32 R195, RZ, RZ, R15.reuse ;  /* 0x000000ffffc38224 */ /* 0x100fe200078e000f */
[----:B------:R-:W-:-:S04]  /*8ec0*/  PRMT R15, R191, 0x7610, R15 ;  /* 0x00007610bf0f7816 */ /* 0x000fc8000000000f */
[----:B------:R-:W-:-:S04]  /*8ed0*/  F2FP.BF16.F32.PACK_AB R191, RZ, R195 ;  /* 0x000000c3ffbf723e */ /* 0x000fc800000010ff */
[----:B------:R-:W-:-:S07]  /*8ee0*/  PRMT R191, R202, 0x5410, R191 ;  /* 0x00005410cabf7816 */ /* 0x000fce00000000bf */
.L_x_5216:
[----:B------:R-:W-:Y:S01]  /*8ef0*/  ISETP.NE.AND P6, PT, R205, RZ, PT ;  /* 0x000000ffcd00720c */ /* 0x000fe20003fc5270 */
[----:B------:R-:W-:Y:S01]  /*8f00*/  UISETP.NE.U32.AND UP0, UPT, UR10, URZ, UPT ;  /* 0x000000ff0a00728c */ /* 0x000fe2000bf05070 */
[----:B------:R-:W-:Y:S01]  /*8f10*/  SEL R205, RZ, 0x1000000, !P5 ;  /* 0x01000000ffcd7807 */ /* 0x000fe20006800000 */
[----:B------:R-:W-:Y:S01]  /*8f20*/  IMAD.MOV.U32 R207, RZ, RZ, 0x10 ;  /* 0x00000010ffcf7424 */ /* 0x000fe200078e00ff */
[----:B------:R-:W-:Y:S01]  /*8f30*/  SEL R208, RZ, 0x10000, !P4 ;  /* 0x00010000ffd07807 */ /* 0x000fe20006000000 */
[----:B------:R-:W-:Y:S01]  /*8f40*/  HFMA2 R209, -RZ, RZ, 0, 4.76837158203125e-07 ;  /* 0x00000008ffd17431 */ /* 0x000fe200000001ff */
[----:B------:R-:W-:Y:S01]  /*8f50*/  ISETP.NE.AND P5, PT, R210, RZ, PT ;  /* 0x000000ffd200720c */ /* 0x000fe20003fa5270 */
[----:B------:R-:W-:Y:S01]  /*8f60*/  UISETP.NE.AND.EX UP0, UPT, UR11, URZ, UPT, UP0 ;  /* 0x000000ff0b00728c */ /* 0x000fe2000bf05300 */
[----:B------:R-:W-:Y:S01]  /*8f70*/  ISETP.NE.AND P4, PT, R211, RZ, PT ;  /* 0x000000ffd300720c */ /* 0x000fe20003f85270 */
[----:B------:R-:W-:Y:S01]  /*8f80*/  IMAD.WIDE.U32 R206, R184, R207, UR14 ;  /* 0x0000000eb8ce7e25 */ /* 0x000fe2000f8e00cf */
[----:B------:R-:W-:Y:S01]  /*8f90*/  SEL R211, RZ, 0x100, !P3 ;  /* 0x00000100ffd37807 */ /* 0x000fe20005800000 */
[----:B------:R-:W0:Y:S01]  /*8fa0*/  @P0 LDC.64 R202, c[0x0][0x3a0] ;  /* 0x0000e800ffca0b82 */ /* 0x000e220000000a00 */
[----:B------:R-:W-:Y:S01]  /*8fb0*/  SEL R199, RZ, 0x1000000, !P1 ;  /* 0x01000000ffc77807 */ /* 0x000fe20004800000 */
[----:B------:R-:W-:Y:S01]  /*8fc0*/  IMAD.MOV.U32 R212, RZ, RZ, 0x10 ;  /* 0x00000010ffd47424 */ /* 0x000fe200078e00ff */
[----:B------:R-:W-:Y:S01]  /*8fd0*/  SEL R198, RZ, 0x10000, !P4 ;  /* 0x00010000ffc67807 */ /* 0x000fe20006000000 */
[----:B------:R1:W-:Y:S01]  /*8fe0*/  STG.E.128 desc[UR16][R206.64], R188 ;  /* 0x000000bcce007986 */ /* 0x0003e2000c101d10 */
[----:B------:R-:W-:-:S02]  /*8ff0*/  SEL R197, RZ, 0x100, !P5 ;  /* 0x00000100ffc57807 */ /* 0x000fc40006800000 */
[----:B------:R-:W-:Y:S01]  /*9000*/  LOP3.LUT R211, R211, R205, R208, 0xfe, !PT ;  /* 0x000000cdd3d37212 */ /* 0x000fe200078efed0 */
[C---:B------:R-:W-:Y:S01]  /*9010*/  IMAD.WIDE.U32 R208, R184.reuse, R209, UR12 ;  /* 0x0000000cb8d07e25 */ /* 0x040fe2000f8e00d1 */
[----:B------:R-:W-:Y:S01]  /*9020*/  LOP3.LUT R197, R197, R199, R198, 0xfe, !PT ;  /* 0x000000c7c5c57212 */ /* 0x000fe200078efec6 */
[----:B------:R-:W1:Y:S01]  /*9030*/  @UP0 LDCU.64 UR44, c[0x0][0x398] ;  /* 0x00007300ff2c07ac */ /* 0x000e620008000a00 */
[----:B------:R-:W-:Y:S01]  /*9040*/  SEL R210, RZ, 0x1, !P2 ;  /* 0x00000001ffd27807 */ /* 0x000fe20005000000 */
[----:B------:R-:W-:Y:S01]  /*9050*/  VIADD R205, R184, 0x80 ;  /* 0x00000080b8cd7836 */ /* 0x000fe20000000000 */
[----:B------:R-:W-:Y:S02]  /*9060*/  SEL R198, RZ, 0x1, !P6 ;  /* 0x00000001ffc67807 */ /* 0x000fe40007000000 */
[----:B------:R-:W-:Y:S02]  /*9070*/  LOP3.LUT R211, R211, R210, RZ, 0xfc, !PT ;  /* 0x000000d2d3d37212 */ /* 0x000fe400078efcff */
[----:B------:R-:W-:Y:S01]  /*9080*/  LOP3.LUT R210, R197, R198, RZ, 0xfc, !PT ;  /* 0x000000c6c5d27212 */ /* 0x000fe200078efcff */
[----:B------:R-:W-:Y:S01]  /*9090*/  IMAD.WIDE.U32 R198, R205, 0x10, R228 ;  /* 0x00000010cdc67825 */ /* 0x000fe200078e00e4 */
[----:B------:R-:W-:-:S02]  /*90a0*/  PLOP3.LUT P1, PT, PT, PT, UP0, 0x80, 0x8 ;  /* 0x000000000008781c */ /* 0x000fc40003f2f008 */
[----:B------:R-:W-:Y:S01]  /*90b0*/  PLOP3.LUT P2, PT, PT, PT, UP0, 0x80, 0x8 ;  /* 0x000000000008781c */ /* 0x000fe20003f4f008 */
[----:B------:R2:W-:Y:S01]  /*90c0*/  STG.E.64 desc[UR16][R208.64], R210 ;  /* 0x000000d2d0007986 */ /* 0x0005e2000c101b10 */
[----:B0-----:R-:W-:-:S09]  /*90d0*/  @P0 IMAD.WIDE.U32 R202, R205, 0x10, R202 ;  /* 0x00000010cdca0825 */ /* 0x001fd200078e00ca */
[----:B-1----:R-:W-:Y:S01]  /*90e0*/  @P1 IMAD.WIDE.U32 R206, R205, R212, UR44 ;  /* 0x0000002ccdce1e25 */ /* 0x002fe2000f8e00d4 */
[----:B--2---:R-:W-:Y:S06]  /*90f0*/  BRA.U !UP0, `(.L_x_5265) ;  /* 0x0000000108507547 */ /* 0x004fec000b800000 */
        /* <DEDUP_REMOVED lines=20> */
.L_x_5265:
[----:B------:R1:W5:Y:S04]  /*9240*/  @P2 LDG.E.128 R16, desc[UR16][R206.64] ;  /* 0x00000010ce102981 */ /* 0x000368000c1e1d00 */
[----:B------:R1:W5:Y:S04]  /*9250*/  @P0 LDG.E.128 R20, desc[UR16][R202.64] ;  /* 0x00000010ca140981 */ /* 0x000368000c1e1d00 */
[----:B0-----:R1:W5:Y:S01]  /*9260*/  LDG.E.128 R188, desc[UR16][R198.64] ;  /* 0x00000010c6bc7981 */ /* 0x001362000c1e1d00 */
[----:B------:R-:W-:Y:S05]  /*9270*/  BRA.U !UP0, `(.L_x_5266) ;  /* 0x0000004d08a87547 */ /* 0x000fea000b800000 */
[----:B------:R-:W-:Y:S01]  /*9280*/  MOV R8, UR4 ;  /* 0x0000000400087c02 */ /* 0x000fe20008000f00 */
[----:B------:R-:W-:Y:S02]  /*9290*/  IMAD.MOV.U32 R11, RZ, RZ, 0x2 ;  /* 0x00000002ff0b7424 */ /* 0x000fe400078e00ff */
[----:B-1----:R-:W-:Y:S01]  /*92a0*/  IMAD.MOV.U32 R198, RZ, RZ, R200 ;  /* 0x000000ffffc67224 */ /* 0x002fe200078e00c8 */
[----:B------:R-:W-:Y:S01]  /*92b0*/  ISETP.NE.AND P1, PT, R8, 0x1, PT ;  /* 0x000000010800780c */ /* 0x000fe20003f25270 */
[----:B------:R-:W-:-:S12]  /*92c0*/  IMAD.MOV.U32 R8, RZ, RZ, R0 ;  /* 0x000000ffff087224 */ /* 0x000fd800078e0000 */
        /* <DEDUP_REMOVED lines=14> */
.L_x_5268:
        /* <DEDUP_REMOVED lines=12> */
.L_x_5269:
        /* <DEDUP_REMOVED lines=41> */
[----:B------:R-:W-:-:S07]  /*9700*/  IMAD.MOV.U32 R8, RZ, RZ, R200 ;  /* 0x000000ffff087224 */ /* 0x000fce00078e00c8 */
.L_x_5267:
[----:B------:R-:W-:Y:S01]  /*9710*/  I2FP.F32.U32 R8, R8 ;  /* 0x0000000800087245 */ /* 0x000fe20000201000 */
[----:B-----5:R-:W-:Y:S01]  /*9720*/  IMAD.U32 R9, R188, 0x10000, RZ ;  /* 0x00010000bc097824 */ /* 0x020fe200078e00ff */
[----:B------:R-:W-:Y:S01]  /*9730*/  ISETP.NE.AND P2, PT, R11, 0x1, PT ;  /* 0x000000010b00780c */ /* 0x000fe20003f45270 */
[----:B------:R-:W-:Y:S01]  /*9740*/  HFMA2 R12, -RZ, RZ, 0, 1.1920928955078125e-07 ;  /* 0x00000002ff0c7431 */ /* 0x000fe200000001ff */
[----:B------:R-:W-:Y:S01]  /*9750*/  LOP3.LUT R204, R204, 0xfffffff7, RZ, 0xc0, !PT ;  /* 0xfffffff7cccc7812 */ /* 0x000fe200078ec0ff */
[----:B------:R-:W-:Y:S01]  /*9760*/  FFMA.FTZ R8, R8, R201, 1.1641532182693481445e-10 ;  /* 0x2f00000008087423 */ /* 0x000fe200000100c9 */
[----:B------:R-:W-:-:S04]  /*9770*/  IMAD.MOV.U32 R10, RZ, RZ, R0 ;  /* 0x000000ffff0a7224 */ /* 0x000fc800078e0000 */
[----:B------:R-:W-:Y:S01]  /*9780*/  FSETP.GTU.FTZ.AND P1, PT, R8, UR21, PT ;  /* 0x0000001508007c0b */ /* 0x000fe2000bf3c000 */
[----:B------:R-:W-:Y:S01]  /*9790*/  FMUL.FTZ R8, R9, UR20 ;  /* 0x0000001409087c20 */ /* 0x000fe20008410000 */
[----:B------:R-:W-:Y:S02]  /*97a0*/  PRMT R9, R188, 0x7632, R9 ;  /* 0x00007632bc097816 */ /* 0x000fe40000000009 */
        /* <DEDUP_REMOVED lines=12> */
.L_x_5271:
        /* <DEDUP_REMOVED lines=12> */
.L_x_5272:
        /* <DEDUP_REMOVED lines=43> */
.L_x_5270:
        /* <DEDUP_REMOVED lines=10> */
[----:B------:R-:W-:-:S03]  /*9c80*/  MOV R11, 0x2 ;  /* 0x00000002000b7802 */ /* 0x000fc60000000f00 */
        /* <DEDUP_REMOVED lines=13> */
.L_x_5274:
        /* <DEDUP_REMOVED lines=12> */
.L_x_5275:
        /* <DEDUP_REMOVED lines=43> */
.L_x_5273:
[----:B------:R-:W-:Y:S01]  /*a0d0*/  I2FP.F32.U32 R10, R10 ;  /* 0x0000000a000a7245 */ /* 0x000fe20000201000 */
[----:B------:R-:W-:Y:S01]  /*a0e0*/  IMAD.U32 R9, R9, 0x10000, RZ ;  /* 0x0001000009097824 */ /* 0x000fe200078e00ff */
        /* <DEDUP_REMOVED lines=19> */
.L_x_5277:
        /* <DEDUP_REMOVED lines=12> */
.L_x_5278:
        /* <DEDUP_REMOVED lines=43> */
.L_x_5276:
[----:B------:R-:W-:Y:S02]  /*a590*/  I2FP.F32.U32 R10, R10 ;  /* 0x0000000a000a7245 */ /* 0x000fe40000201000 */
        /* <DEDUP_REMOVED lines=10> */
[----:B------:R-:W-:-:S03]  /*a640*/  IMAD.MOV.U32 R12, RZ, RZ, 0x2 ;  /* 0x00000002ff0c7424 */ /* 0x000fc600078e00ff */
[----:B------:R-:W-:Y:S01]  /*a650*/  @P0 FADD.FTZ R200, R9, R10 ;  /* 0x0000000a09c80221 */ /* 0x000fe20000010000 */
[----:B------:R-:W-:Y:S01]  /*a660*/  @!P0 IMAD.MOV.U32 R200, RZ, RZ, R9 ;  /* 0x000000ffffc88224 */ /* 0x000fe200078e0009 */
[----:B------:R-:W-:Y:S01]  /*a670*/  SEL R9, RZ, 0x1, P1 ;  /* 0x00000001ff097807 */ /* 0x000fe20000800000 */
        /* <DEDUP_REMOVED lines=11> */
.L_x_5280:
        /* <DEDUP_REMOVED lines=12> */
.L_x_5281:
        /* <DEDUP_REMOVED lines=43> */
.L_x_5279:
[----:B------:R-:W-:Y:S01]  /*aaa0*/  I2FP.F32.U32 R10, R10 ;  /* 0x0000000a000a7245 */ /* 0x000fe20000201000 */
[C---:B------:R-:W-:Y:S01]  /*aab0*/  IMAD.U32 R11, R189.reuse, 0x10000, RZ ;  /* 0x00010000bd0b7824 */ /* 0x040fe200078e00ff */
[----:B------:R-:W-:Y:S01]  /*aac0*/  ISETP.NE.AND P2, PT, R12, 0x1, PT ;  /* 0x000000010c00780c */ /* 0x000fe20003f45270 */
[----:B------:R-:W-:Y:S01]  /*aad0*/  HFMA2 R13, -RZ, RZ, 0, 1.1920928955078125e-07 ;  /* 0x00000002ff0d7431 */ /* 0x000fe200000001ff */
[----:B------:R-:W-:Y:S01]  /*aae0*/  LOP3.LUT R204, R204, 0xfffffffd, RZ, 0xc0, !PT ;  /* 0xfffffffdcccc7812 */ /* 0x000fe200078ec0ff */
[----:B------:R-:W-:Y:S01]  /*aaf0*/  FFMA.FTZ R10, R10, R201, 1.1641532182693481445e-10 ;  /* 0x2f0000000a0a7423 */ /* 0x000fe200000100c9 */
[----:B------:R-:W-:-:S04]  /*ab00*/  PRMT R189, R189, 0x7632, R189 ;  /* 0x00007632bdbd7816 */ /* 0x000fc800000000bd */
[----:B------:R-:W-:Y:S01]  /*ab10*/  FSETP.GTU.FTZ.AND P1, PT, R10, UR21, PT ;  /* 0x000000150a007c0b */ /* 0x000fe2000bf3c000 */
[----:B------:R-:W-:Y:S01]  /*ab20*/  FMUL.FTZ R10, R11, UR20 ;  /* 0x000000140b0a7c20 */ /* 0x000fe20008410000 */
        /* <DEDUP_REMOVED lines=13> */
.L_x_5283:
        /* <DEDUP_REMOVED lines=12> */
.L_x_5284:
        /* <DEDUP_REMOVED lines=43> */
.L_x_5282:
[----:B------:R-:W-:Y:S01]  /*af70*/  I2FP.F32.U32 R12, R11 ;  /* 0x0000000b000c7245 */ /* 0x000fe20000201000 */
[----:B------:R-:W-:Y:S01]  /*af80*/  IMAD.U32 R11, R17, 0x10000, RZ ;  /* 0x00010000110b7824 */ /* 0x000fe200078e00ff */
[----:B------:R-:W-:Y:S01]  /*af90*/  ISETP.NE.AND P2, PT, R13, 0x1, PT ;  /* 0x000000010d00780c */ /* 0x000fe20003f45270 */
[----:B------:R-:W-:Y:S01]  /*afa0*/  @P0 IMAD.U32 R199, R21, 0x10000, RZ ;  /* 0x0001000015c70824 */ /* 0x000fe200078e00ff */
        /* <DEDUP_REMOVED lines=20> */
.L_x_5286:
        /* <DEDUP_REMOVED lines=12> */
.L_x_5287:
        /* <DEDUP_REMOVED lines=43> */
.L_x_5285:
        /* <DEDUP_REMOVED lines=19> */
.L_x_5289:
        /* <DEDUP_REMOVED lines=12> */
.L_x_5290:
        /* <DEDUP_REMOVED lines=43> */
.L_x_5288:
        /* <DEDUP_REMOVED lines=11> */
[----:B------:R-:W-:-:S04]  /*b9b0*/  FADD.FTZ R11, R11, R14 ;  /* 0x0000000e0b0b7221 */ /* 0x000fc80000010000 */
        /* <DEDUP_REMOVED lines=14> */
.L_x_5292:
        /* <DEDUP_REMOVED lines=12> */
.L_x_5293:
        /* <DEDUP_REMOVED lines=43> */
.L_x_5291:
        /* <DEDUP_REMOVED lines=20> */
.L_x_5295:
        /* <DEDUP_REMOVED lines=12> */
.L_x_5296:
        /* <DEDUP_REMOVED lines=43> */
.L_x_5294:
        /* <DEDUP_REMOVED lines=12> */
[----:B------:R-:W-:Y:S01]  /*c380*/  MOV R207, 0x2 ;  /* 0x0000000200cf7802 */ /* 0x000fe20000000f00 */
[----:B------:R-:W-:-:S03]  /*c390*/  IMAD.MOV.U32 R14, RZ, RZ, R0 ;  /* 0x000000ffff0e7224 */ /* 0x000fc600078e0000 */
        /* <DEDUP_REMOVED lines=10> */
.L_x_5298:
        /* <DEDUP_REMOVED lines=12> */
.L_x_5299:
        /* <DEDUP_REMOVED lines=43> */
.L_x_5297:
        /* <DEDUP_REMOVED lines=19> */
.L_x_5301:
        /* <DEDUP_REMOVED lines=12> */
.L_x_5302:
        /* <DEDUP_REMOVED lines=43> */
.L_x_5300:
        /* <DEDUP_REMOVED lines=12> */
[----:B------:R-:W-:Y:S02]  /*cd10*/  IMAD.MOV.U32 R210, RZ, RZ, 0x2 ;  /* 0x00000002ffd27424 */ /* 0x000fe400078e00ff */
[----:B------:R-:W-:-:S02]  /*cd20*/  IMAD.MOV.U32 R207, RZ, RZ, R0 ;  /* 0x000000ffffcf7224 */ /* 0x000fc400078e0000 */
[----:B------:R-:W-:Y:S01]  /*cd30*/  @P0 FADD.FTZ R208, R13, R208 ;  /* 0x000000d00dd00221 */ /* 0x000fe20000010000 */
[--C-:B------:R-:W-:Y:S01]  /*cd40*/  @!P0 IMAD.MOV.U32 R208, RZ, RZ, R13.reuse ;  /* 0x000000ffffd08224 */ /* 0x100fe200078e000d */
[----:B------:R-:W-:-:S04]  /*cd50*/  PRMT R13, R14, 0x7610, R13 ;  /* 0x000076100e0d7816 */ /* 0x000fc8000000000d */
        /* <DEDUP_REMOVED lines=10> */
.L_x_5304:
        /* <DEDUP_REMOVED lines=12> */
.L_x_5305:
        /* <DEDUP_REMOVED lines=43> */
.L_x_5303:
[----:B------:R-:W-:Y:S01]  /*d170*/  I2FP.F32.U32 R14, R207 ;  /* 0x000000cf000e7245 */ /* 0x000fe20000201000 */
[C---:B------:R-:W-:Y:S01]  /*d180*/  IMAD.U32 R207, R191.reuse, 0x10000, RZ ;  /* 0x00010000bfcf7824 */ /* 0x040fe200078e00ff */
[----:B------:R-:W-:Y:S01]  /*d190*/  ISETP.NE.AND P5, PT, R210, 0x1, PT ;  /* 0x00000001d200780c */ /* 0x000fe20003fa5270 */
[----:B------:R-:W-:Y:S01]  /*d1a0*/  HFMA2 R212, -RZ, RZ, 0, 1.1920928955078125e-07 ;  /* 0x00000002ffd47431 */ /* 0x000fe200000001ff */
        /* <DEDUP_REMOVED lines=16> */
.L_x_5307:
        /* <DEDUP_REMOVED lines=12> */
.L_x_5308:
        /* <DEDUP_REMOVED lines=43> */
.L_x_5306:
[----:B------:R-:W-:Y:S01]  /*d620*/  I2FP.F32.U32 R210, R191 ;  /* 0x000000bf00d27245 */ /* 0x000fe20000201000 */
[----:B------:R-:W-:Y:S01]  /*d630*/  IMAD.U32 R191, R19, 0x10000, RZ ;  /* 0x0001000013bf7824 */ /* 0x000fe200078e00ff */
[----:B------:R-:W-:Y:S01]  /*d640*/  MOV R213, 0x2 ;  /* 0x0000000200d57802 */ /* 0x000fe20000000f00 */
[----:B------:R-:W-:Y:S02]  /*d650*/  @P0 IMAD.U32 R207, R23, 0x10000, RZ ;  /* 0x0001000017cf0824 */ /* 0x000fe400078e00ff */
[----:B------:R-:W-:Y:S01]  /*d660*/  FFMA.FTZ R210, R210, R201, 1.1641532182693481445e-10 ;  /* 0x2f000000d2d27423 */ /* 0x000fe200000100c9 */
[----:B------:R-:W-:Y:S01]  /*d670*/  FMUL.FTZ R191, R191, UR20 ;  /* 0x00000014bfbf7c20 */ /* 0x000fe20008410000 */
[----:B------:R-:W-:-:S03]  /*d680*/  IMAD.MOV.U32 R211, RZ, RZ, R0 ;  /* 0x000000ffffd37224 */ /* 0x000fc600078e0000 */
[----:B------:R-:W-:-:S04]  /*d690*/  FSETP.GTU.FTZ.AND P5, PT, R210, UR21, PT ;  /* 0x00000015d2007c0b */ /* 0x000fc8000bfbc000 */
        /* <DEDUP_REMOVED lines=17> */
.L_x_5310:
        /* <DEDUP_REMOVED lines=12> */
.L_x_5311:
        /* <DEDUP_REMOVED lines=43> */
.L_x_5309:
[----:B------:R-:W-:Y:S01]  /*db20*/  I2FP.F32.U32 R210, R211 ;  /* 0x000000d300d27245 */ /* 0x000fe20000201000 */
[----:B------:R-:W-:Y:S01]  /*db30*/  IMAD.U32 R209, R209, 0x10000, RZ ;  /* 0x00010000d1d17824 */ /* 0x000fe200078e00ff */
        /* <DEDUP_REMOVED lines=17> */
.L_x_5313:
[----:B------:R-:W-:-:S04]  /*dc50*/  IADD3 R6, PT, PT, R6, 0x1, RZ ;  /* 0x0000000106067810 */ /* 0x000fc80007ffe0ff */
        /* <DEDUP_REMOVED lines=13> */
.L_x_5314:
        /* <DEDUP_REMOVED lines=43> */
.L_x_5312:
[----:B------:R-:W-:Y:S02]  /*dfe0*/  I2FP.F32.U32 R210, R211 ;  /* 0x000000d300d27245 */ /* 0x000fe40000201000 */
[----:B------:R-:W-:Y:S02]  /*dff0*/  PRMT R211, R19, 0x7632, R211 ;  /* 0x0000763213d37816 */ /* 0x000fe400000000d3 */
[----:B------:R-:W-:Y:S01]  /*e000*/  PRMT R189, R15, 0x5410, R189 ;  /* 0x000054100fbd7816 */ /* 0x000fe200000000bd */
[----:B------:R-:W-:Y:S01]  /*e010*/  FFMA.FTZ R210, R210, R201, 1.1641532182693481445e-10 ;  /* 0x2f000000d2d27423 */ /* 0x000fe200000100c9 */
[----:B------:R-:W-:Y:S01]  /*e020*/  PRMT R190, R190, 0x5410, R218 ;  /* 0x00005410bebe7816 */ /* 0x000fe200000000da */
[----:B------:R-:W-:Y:S01]  /*e030*/  IMAD.U32 R211, R211, 0x10000, RZ ;  /* 0x00010000d3d37824 */ /* 0x000fe200078e00ff */
[----:B------:R-:W-:Y:S02]  /*e040*/  PRMT R188, R188, 0x5410, R206 ;  /* 0x00005410bcbc7816 */ /* 0x000fe400000000ce */
[----:B------:R-:W-:Y:S01]  /*e050*/  FSETP.GTU.FTZ.AND P6, PT, R210, UR21, PT ;  /* 0x00000015d2007c0b */ /* 0x000fe2000bfdc000 */
[----:B------:R-:W-:-:S03]  /*e060*/  FMUL.FTZ R211, R211, UR20 ;  /* 0x00000014d3d37c20 */ /* 0x000fc60008410000 */
[----:B------:R-:W-:Y:S02]  /*e070*/  SEL R210, RZ, 0x1, P6 ;  /* 0x00000001ffd27807 */ /* 0x000fe40003000000 */
[----:B------:R-:W-:Y:S02]  /*e080*/  FSEL R214, R211, RZ, !P6 ;  /* 0x000000ffd3d67208 */ /* 0x000fe40007000000 */
[----:B------:R-:W-:Y:S02]  /*e090*/  @P0 PRMT R211, R23, 0x7632, R211 ;  /* 0x0000763217d30816 */ /* 0x000fe400000000d3 */
[----:B------:R-:W-:Y:S02]  /*e0a0*/  PRMT R15, R210, 0x7610, R15 ;  /* 0x00007610d20f7816 */ /* 0x000fe4000000000f */
[----:B------:R-:W-:Y:S01]  /*e0b0*/  @P0 SHF.L.U32 R212, R211, 0x10, RZ ;  /* 0x00000010d3d40819 */ /* 0x000fe200000006ff */
[----:B------:R-:W-:-:S04]  /*e0c0*/  FADD.FTZ R211, R209, R214 ;  /* 0x000000d6d1d37221 */ /* 0x000fc80000010000 */
[----:B------:R-:W-:Y:S01]  /*e0d0*/  @P0 FADD.FTZ R209, R211, R212 ;  /* 0x000000d4d3d10221 */ /* 0x000fe20000010000 */
[----:B------:R-:W-:-:S05]  /*e0e0*/  @!P0 IMAD.MOV.U32 R209, RZ, RZ, R211 ;  /* 0x000000ffffd18224 */ /* 0x000fca00078e00d3 */
[----:B------:R-:W-:-:S04]  /*e0f0*/  F2FP.BF16.F32.PACK_AB R211, RZ, R209 ;  /* 0x000000d1ffd3723e */ /* 0x000fc800000010ff */
[----:B------:R-:W-:Y:S01]  /*e100*/  PRMT R191, R191, 0x5410, R211 ;  /* 0x00005410bfbf7816 */ /* 0x000fe200000000d3 */
[----:B------:R-:W-:Y:S06]  /*e110*/  BRA `(.L_x_5315) ;  /* 0x0000002800047947 */ /* 0x000fec0003800000 */
.L_x_5266:
[----:B------:R-:W-:Y:S02]  /*e120*/  IMAD.U32 R197, RZ, RZ, UR4 ;  /* 0x00000004ffc57e24 */ /* 0x000fe4000f8e00ff */
[----:B-1----:R-:W-:Y:S02]  /*e130*/  IMAD.MOV.U32 R202, RZ, RZ, 0x2 ;  /* 0x00000002ffca7424 */ /* 0x002fe400078e00ff */
[----:B------:R-:W-:Y:S01]  /*e140*/  IMAD.MOV.U32 R198, RZ, RZ, R200 ;  /* 0x000000ffffc67224 */ /* 0x000fe200078e00c8 */
[----:B------:R-:W-:Y:S02]  /*e150*/  ISETP.NE.AND P1, PT, R197, 0x1, PT ;  /* 0x00000001c500780c */ /* 0x000fe40003f25270 */
[----:B------:R-:W-:-:S11]  /*e160*/  MOV R197, R0 ;  /* 0x0000000000c57202 */ /* 0x000fd60000000f00 */
[----:B------:R-:W-:Y:S05]  /*e170*/  @!P1 BRA `(.L_x_5316) ;  /* 0x0000000400109947 */ /* 0x000fea0003800000 */
[----:B------:R-:W-:-:S05]  /*e180*/  IMAD.U32 R197, RZ, RZ, UR4 ;  /* 0x00000004ffc57e24 */ /* 0x000fca000f8e00ff */
[----:B------:R-:W-:-:S13]  /*e190*/  ISETP.NE.AND P1, PT, R197, 0x3, PT ;  /* 0x00000003c500780c */ /* 0x000fda0003f25270 */
[----:B------:R-:W-:Y:S05]  /*e1a0*/  @!P1 BRA `(.L_x_5317) ;  /* 0x0000000000289947 */ /* 0x000fea0003800000 */
[----:B------:R-:W-:Y:S01]  /*e1b0*/  IMAD.U32 R197, RZ, RZ, UR4 ;  /* 0x00000004ffc57e24 */ /* 0x000fe2000f8e00ff */
[----:B------:R-:W-:-:S04]  /*e1c0*/  MOV R199, UR4 ;  /* 0x0000000400c77c02 */ /* 0x000fc80008000f00 */
        /* <DEDUP_REMOVED lines=8> */
.L_x_5317:
        /* <DEDUP_REMOVED lines=12> */
.L_x_5318:
        /* <DEDUP_REMOVED lines=43> */
.L_x_5316:
[----:B------:R-:W-:Y:S01]  /*e5c0*/  I2FP.F32.U32 R200, R197 ;  /* 0x000000c500c87245 */ /* 0x000fe20000201000 */
[----:B-----5:R-:W-:Y:S01]  /*e5d0*/  IMAD.U32 R197, R188, 0x10000, RZ ;  /* 0x00010000bcc57824 */ /* 0x020fe200078e00ff */
[----:B------:R-:W-:Y:S01]  /*e5e0*/  ISETP.NE.AND P2, PT, R202, 0x1, PT ;  /* 0x00000001ca00780c */ /* 0x000fe20003f45270 */
[----:B------:R-:W-:Y:S01]  /*e5f0*/  HFMA2 R203, -RZ, RZ, 0, 1.1920928955078125e-07 ;  /* 0x00000002ffcb7431 */ /* 0x000fe200000001ff */
[----:B------:R-:W-:Y:S01]  /*e600*/  LOP3.LUT R204, R204, 0xfffffff7, RZ, 0xc0, !PT ;  /* 0xfffffff7cccc7812 */ /* 0x000fe200078ec0ff */
[----:B------:R-:W-:Y:S01]  /*e610*/  FFMA.FTZ R200, R200, R201, 1.1641532182693481445e-10 ;  /* 0x2f000000c8c87423 */ /* 0x000fe200000100c9 */
[----:B------:R-:W-:Y:S01]  /*e620*/  FMUL.FTZ R197, R197, UR20 ;  /* 0x00000014c5c57c20 */ /* 0x000fe20008410000 */
[----:B------:R-:W-:Y:S01]  /*e630*/  PRMT R188, R188, 0x7632, R188 ;  /* 0x00007632bcbc7816 */ /* 0x000fe200000000bc */
[----:B------:R-:W-:Y:S02]  /*e640*/  IMAD.MOV.U32 R199, RZ, RZ, R0 ;  /* 0x000000ffffc77224 */ /* 0x000fe400078e0000 */
[----:B------:R-:W-:Y:S01]  /*e650*/  FSETP.GTU.FTZ.AND P1, PT, R200, UR21, PT ;  /* 0x00000015c8007c0b */ /* 0x000fe2000bf3c000 */
[----:B------:R-:W-:-:S03]  /*e660*/  @P0 IMAD.U32 R200, R20, 0x10000, RZ ;  /* 0x0001000014c80824 */ /* 0x000fc600078e00ff */
        /* <DEDUP_REMOVED lines=14> */
.L_x_5320:
        /* <DEDUP_REMOVED lines=12> */
.L_x_5321:
        /* <DEDUP_REMOVED lines=43> */
.L_x_5319:
[----:B------:R-:W-:Y:S01]  /*eac0*/  I2FP.F32.U32 R200, R199 ;  /* 0x000000c700c87245 */ /* 0x000fe20000201000 */
[----:B------:R-:W-:Y:S01]  /*ead0*/  IMAD.U32 R188, R188, 0x10000, RZ ;  /* 0x00010000bcbc7824 */ /* 0x000fe200078e00ff */
[----:B------:R-:W-:Y:S01]  /*eae0*/  ISETP.NE.AND P2, PT, R203, 0x1, PT ;  /* 0x00000001cb00780c */ /* 0x000fe20003f45270 */
[----:B------:R-:W-:Y:S01]  /*eaf0*/  IMAD.MOV.U32 R207, RZ, RZ, 0x2 ;  /* 0x00000002ffcf7424 */ /* 0x000fe200078e00ff */
[----:B------:R-:W-:Y:S01]  /*eb00*/  @P0 PRMT R199, R20, 0x7632, R199 ;  /* 0x0000763214c70816 */ /* 0x000fe200000000c7 */
[----:B------:R-:W-:Y:S01]  /*eb10*/  FFMA.FTZ R200, R200, R201, 1.1641532182693481445e-10 ;  /* 0x2f000000c8c87423 */ /* 0x000fe200000100c9 */
[----:B------:R-:W-:Y:S01]  /*eb20*/  FMUL.FTZ R188, R188, UR20 ;  /* 0x00000014bcbc7c20 */ /* 0x000fe20008410000 */
[----:B------:R-:W-:Y:S02]  /*eb30*/  LOP3.LUT R204, R204, 0xfffffffb, RZ, 0xc0, !PT ;  /* 0xfffffffbcccc7812 */ /* 0x000fe400078ec0ff */
[----:B------:R-:W-:Y:S01]  /*eb40*/  @P0 IMAD.U32 R199, R199, 0x10000, RZ ;  /* 0x00010000c7c70824 */ /* 0x000fe200078e00ff */
[----:B------:R-:W-:-:S04]  /*eb50*/  FSETP.GTU.FTZ.AND P1, PT, R200, UR21, PT ;  /* 0x00000015c8007c0b */ /* 0x000fc8000bf3c000 */
        /* <DEDUP_REMOVED lines=15> */
.L_x_5323:
        /* <DEDUP_REMOVED lines=12> */
.L_x_5324:
        /* <DEDUP_REMOVED lines=43> */
.L_x_5322:
[----:B------:R-:W-:Y:S01]  /*efc0*/  I2FP.F32.U32 R202, R199 ;  /* 0x000000c700ca7245 */ /* 0x000fe20000201000 */
[----:B------:R-:W-:Y:S01]  /*efd0*/  IMAD.MOV.U32 R208, RZ, RZ, 0x2 ;  /* 0x00000002ffd07424 */ /* 0x000fe200078e00ff */
[----:B------:R-:W-:Y:S02]  /*efe0*/  SHF.L.U32 R199, R189, 0x10, RZ ;  /* 0x00000010bdc77819 */ /* 0x000fe400000006ff */
[----:B------:R-:W-:Y:S01]  /*eff0*/  ISETP.NE.AND P2, PT, R207, 0x1, PT ;  /* 0x00000001cf00780c */ /* 0x000fe20003f45270 */
[----:B------:R-:W-:Y:S01]  /*f000*/  FFMA.FTZ R202, R202, R201, 1.1641532182693481445e-10 ;  /* 0x2f000000caca7423 */ /* 0x000fe200000100c9 */
[----:B------:R-:W-:Y:S01]  /*f010*/  LOP3.LUT R204, R204, 0xfffffffd, RZ, 0xc0, !PT ;  /* 0xfffffffdcccc7812 */ /* 0x000fe200078ec0ff */
[----:B------:R-:W-:Y:S01]  /*f020*/  FMUL.FTZ R199, R199, UR20 ;  /* 0x00000014c7c77c20 */ /* 0x000fe20008410000 */
[----:B------:R-:W-:Y:S02]  /*f030*/  PRMT R189, R189, 0x7632, R189 ;  /* 0x00007632bdbd7816 */ /* 0x000fe400000000bd */
[----:B------:R-:W-:Y:S01]  /*f040*/  FSETP.GTU.FTZ.AND P1, PT, R202, UR21, PT ;  /* 0x00000015ca007c0b */ /* 0x000fe2000bf3c000 */
        /* <DEDUP_REMOVED lines=16> */
.L_x_5326:
        /* <DEDUP_REMOVED lines=12> */
.L_x_5327:
        /* <DEDUP_REMOVED lines=43> */
.L_x_5325:
[----:B------:R-:W-:Y:S01]  /*f4c0*/  I2FP.F32.U32 R202, R202 ;  /* 0x000000ca00ca7245 */ /* 0x000fe20000201000 */
[----:B------:R-:W-:Y:S01]  /*f4d0*/  IMAD.U32 R189, R189, 0x10000, RZ ;  /* 0x00010000bdbd7824 */ /* 0x000fe200078e00ff */
[----:B------:R-:W-:Y:S01]  /*f4e0*/  @P0 PRMT R203, R21, 0x7632, R203 ;  /* 0x0000763215cb0816 */ /* 0x000fe200000000cb */
[----:B------:R-:W-:Y:S01]  /*f4f0*/  IMAD.MOV.U32 R211, RZ, RZ, 0x2 ;  /* 0x00000002ffd37424 */ /* 0x000fe200078e00ff */
[----:B------:R-:W-:Y:S01]  /*f500*/  ISETP.NE.AND P2, PT, R208, 0x1, PT ;  /* 0x00000001d000780c */ /* 0x000fe20003f45270 */
        /* <DEDUP_REMOVED lines=18> */
.L_x_5329:
        /* <DEDUP_REMOVED lines=12> */
.L_x_5330:
        /* <DEDUP_REMOVED lines=43> */
.L_x_5328:
[----:B------:R-:W-:Y:S01]  /*f9a0*/  I2FP.F32.U32 R202, R202 ;  /* 0x000000ca00ca7245 */ /* 0x000fe20000201000 */
[----:B------:R-:W-:Y:S01]  /*f9b0*/  IMAD.U32 R207, R190, 0x10000, RZ ;  /* 0x00010000becf7824 */ /* 0x000fe200078e00ff */
[----:B------:R-:W-:Y:S01]  /*f9c0*/  ISETP.NE.AND P3, PT, R211, 0x1, PT ;  /* 0x00000001d300780c */ /* 0x000fe20003f65270 */
[----:B------:R-:W-:Y:S01]  /*f9d0*/  @P0 IMAD.U32 R209, R22, 0x10000, RZ ;  /* 0x0001000016d10824 */ /* 0x000fe200078e00ff */
[----:B------:R-:W-:Y:S01]  /*f9e0*/  PRMT R190, R190, 0x7632, R190 ;  /* 0x00007632bebe7816 */ /* 0x000fe200000000be */
        /* <DEDUP_REMOVED lines=18> */
.L_x_5332:
        /* <DEDUP_REMOVED lines=12> */
.L_x_5333:
        /* <DEDUP_REMOVED lines=43> */
.L_x_5331:
        /* <DEDUP_REMOVED lines=8> */
[----:B------:R-:W-:-:S04]  /*ff00*/  FSETP.GTU.FTZ.AND P3, PT, R208, UR21, PT ;  /* 0x00000015d0007c0b */ /* 0x000fc8000bf7c000 */
[----:B------:R-:W-:Y:S02]  /*ff10*/  FSEL R208, R190, RZ, !P3 ;  /* 0x000000ffbed07208 */ /* 0x000fe40005800000 */
[----:B------:R-:W-:Y:S02]  /*ff20*/  MOV R190, R0 ;  /* 0x0000000000be7202 */ /* 0x000fe40000000f00 */
[----:B------:R-:W-:Y:S01]  /*ff30*/  PLOP3.LUT P3, PT, P3, PT, PT, 0x8, 0x80 ;  /* 0x000000000080781c */ /* 0x000fe20001f6e170 */
        /* <DEDUP_REMOVED lines=11> */
.L_x_5335:
        /* <DEDUP_REMOVED lines=12> */
.L_x_5336:
        /* <DEDUP_REMOVED lines=43> */
.L_x_5334:
[----:B------:R-:W-:Y:S01]  /*10360*/  I2FP.F32.U32 R190, R190 ;  /* 0x000000be00be7245 */ /* 0x000fe20000201000 */
[----:B------:R-:W-:Y:S01]  /*10370*/  @P0 IMAD.U32 R212, R23, 0x10000, RZ ;  /* 0x0001000017d40824 */ /* 0x000fe200078e00ff */
[----:B------:R-:W-:Y:S01]  /*10380*/  SHF.L.U32 R207, R191, 0x10, RZ ;  /* 0x00000010bfcf7819 */ /* 0x000fe200000006ff */
[----:B------:R-:W-:Y:S01]  /*10390*/  IMAD.MOV.U32 R220, RZ, RZ, 0x2 ;  /* 0x00000002ffdc7424 */ /* 0x000fe200078e00ff */
        /* <DEDUP_REMOVED lines=19> */
.L_x_5338:
        /* <DEDUP_REMOVED lines=12> */
.L_x_5339:
        /* <DEDUP_REMOVED lines=43> */
.L_x_5337:
        /* <DEDUP_REMOVED lines=15> */
.L_x_5315:
[----:B------:R-:W-:Y:S01]  /*10930*/  SEL R218, RZ, 0x1000000, !P5 ;  /* 0x01000000ffda7807 */ /* 0x000fe20006800000 */
[----:B------:R-:W-:Y:S01]  /*10940*/  IMAD.MOV.U32 R210, RZ, RZ, 0x10 ;  /* 0x00000010ffd27424 */ /* 0x000fe200078e00ff */
[----:B------:R-:W-:Y:S01]  /*10950*/  SEL R216, RZ, 0x10000, !P4 ;  /* 0x00010000ffd87807 */ /* 0x000fe20006000000 */
[----:B------:R-:W0:Y:S01]  /*10960*/  @P0 LDC.64 R214, c[0x0][0x3a0] ;  /* 0x0000e800ffd60b82 */ /* 0x000e220000000a00 */
[C---:B------:R-:W-:Y:S01]  /*10970*/  LOP3.LUT P5, RZ, R204.reuse, 0x4, RZ, 0xc0, !PT ;  /* 0x00000004ccff7812 */ /* 0x040fe200078ac0ff */
[----:B------:R-:W-:Y:S01]  /*10980*/  IMAD.WIDE.U32 R210, R205, R210, UR14 ;  /* 0x0000000ecdd27e25 */ /* 0x000fe2000f8e00d2 */
[----:B------:R-:W-:Y:S01]  /*10990*/  LOP3.LUT P4, RZ, R204, 0x2, RZ, 0xc0, !PT ;  /* 0x00000002ccff7812 */ /* 0x000fe2000788c0ff */
[----:B------:R-:W1:Y:S01]  /*109a0*/  @UP0 LDCU.64 UR4, c[0x0][0x398] ;  /* 0x00007300ff0407ac */ /* 0x000e620008000a00 */
[----:B------:R-:W-:Y:S01]  /*109b0*/  SEL R217, RZ, 0x100, !P3 ;  /* 0x00000100ffd97807 */ /* 0x000fe20005800000 */
[----:B------:R-:W-:Y:S01]  /*109c0*/  HFMA2 R219, -RZ, RZ, 0, 9.5367431640625e-07 ;  /* 0x00000010ffdb7431 */ /* 0x000fe200000001ff */
[----:B------:R-:W-:Y:S01]  /*109d0*/  SEL R206, RZ, 0x1000000, !P1 ;  /* 0x01000000ffce7807 */ /* 0x000fe20004800000 */
[----:B------:R2:W-:Y:S01]  /*109e0*/  STG.E.128 desc[UR16][R210.64], R188 ;  /* 0x000000bcd2007986 */ /* 0x0005e2000c101d10 */
[----:B------:R-:W-:-:S02]  /*109f0*/  SEL R213, RZ, 0x10000, !P4 ;  /* 0x00010000ffd57807 */ /* 0x000fc40006000000 */
[----:B------:R-:W-:Y:S02]  /*10a00*/  SEL R212, RZ, 0x100, !P5 ;  /* 0x00000100ffd47807 */ /* 0x000fe40006800000 */
[----:B------:R-:W-:Y:S02]  /*10a10*/  LOP3.LUT P6, RZ, R204, 0x8, RZ, 0xc0, !PT ;  /* 0x00000008ccff7812 */ /* 0x000fe400078cc0ff */
[----:B------:R-:W-:Y:S01]  /*10a20*/  LOP3.LUT R217, R217, R218, R216, 0xfe, !PT ;  /* 0x000000dad9d97212 */ /* 0x000fe200078efed8 */
[----:B------:R-:W-:Y:S01]  /*10a30*/  IMAD.MOV.U32 R218, RZ, RZ, 0x8 ;  /* 0x00000008ffda7424 */ /* 0x000fe200078e00ff */
[----:B------:R-:W-:Y:S01]  /*10a40*/  LOP3.LUT R212, R212, R206, R213, 0xfe, !PT ;  /* 0x000000ced4d47212 */ /* 0x000fe200078efed5 */
[----:B------:R-:W-:Y:S01]  /*10a50*/  VIADD R206, R184, 0x100 ;  /* 0x00000100b8ce7836 */ /* 0x000fe20000000000 */
[----:B------:R-:W-:Y:S02]  /*10a60*/  SEL R216, RZ, 0x1, !P2 ;  /* 0x00000001ffd87807 */ /* 0x000fe40005000000 */
[----:B------:R-:W-:-:S02]  /*10a70*/  SEL R213, RZ, 0x1, !P6 ;  /* 0x00000001ffd57807 */ /* 0x000fc40007000000 */
[----:B------:R-:W-:Y:S01]  /*10a80*/  PLOP3.LUT P1, PT, PT, PT, UP0, 0x80, 0x8 ;  /* 0x000000000008781c */ /* 0x000fe20003f2f008 */
[----:B0-----:R-:W-:Y:S01]  /*10a90*/  @P0 IMAD.WIDE.U32 R214, R206, 0x10, R214 ;  /* 0x00000010ced60825 */ /* 0x001fe200078e00d6 */
[----:B------:R-:W-:Y:S02]  /*10aa0*/  PLOP3.LUT P2, PT, PT, PT, UP0, 0x80, 0x8 ;  /* 0x000000000008781c */ /* 0x000fe40003f4f008 */
[----:B--2---:R-:W-:Y:S01]  /*10ab0*/  LOP3.LUT R189, R217, R216, RZ, 0xfc, !PT ;  /* 0x000000d8d9bd7212 */ /* 0x004fe200078efcff */
[----:B------:R-:W-:Y:S01]  /*10ac0*/  IMAD.WIDE.U32 R190, R205, R218, UR12 ;  /* 0x0000000ccdbe7e25 */ /* 0x000fe2000f8e00da */
[----:B------:R-:W-:-:S05]  /*10ad0*/  LOP3.LUT R188, R212, R213, RZ, 0xfc, !PT ;  /* 0x000000d5d4bc7212 */ /* 0x000fca00078efcff */
[----:B------:R0:W-:Y:S02]  /*10ae0*/  STG.E.64 desc[UR16][R190.64], R188 ;  /* 0x000000bcbe007986 */ /* 0x0001e4000c101b10 */
[----:B-1----:R-:W-:-:S04]  /*10af0*/  @P1 IMAD.WIDE.U32 R216, R206, R219, UR4 ;  /* 0x00000004ced81e25 */ /* 0x002fc8000f8e00db */
[----:B------:R-:W-:Y:S01]  /*10b00*/  IMAD.WIDE.U32 R218, R206, 0x10, R228 ;  /* 0x00000010ceda7825 */ /* 0x000fe200078e00e4 */
        /* <DEDUP_REMOVED lines=21> */
.L_x_5340:
        /* <DEDUP_REMOVED lines=19> */
.L_x_5343:
        /* <DEDUP_REMOVED lines=12> */
.L_x_5344:
        /* <DEDUP_REMOVED lines=43> */
.L_x_5342:
[----:B------:R-:W-:Y:S01]  /*11100*/  I2FP.F32.U32 R8, R8 ;  /* 0x0000000800087245 */ /* 0x000fe20000201000 */
[----:B-----5:R-:W-:Y:S01]  /*11110*/  IMAD.U32 R9, R188, 0x10000, RZ ;  /* 0x00010000bc097824 */ /* 0x020fe200078e00ff */
[----:B------:R-:W-:Y:S01]  /*11120*/  ISETP.NE.AND P2, PT, R10, 0x1, PT ;  /* 0x000000010a00780c */ /* 0x000fe20003f45270 */
[----:B------:R-:W-:Y:S01]  /*11130*/  IMAD.MOV.U32 R12, RZ, RZ, 0x2 ;  /* 0x00000002ff0c7424 */ /* 0x000fe200078e00ff */
[----:B------:R-:W-:Y:S01]  /*11140*/  LOP3.LUT R204, R204, 0xfffffff7, RZ, 0xc0, !PT ;  /* 0xfffffff7cccc7812 */ /* 0x000fe200078ec0ff */
[----:B------:R-:W-:Y:S01]  /*11150*/  FFMA.FTZ R8, R8, R201, 1.1641532182693481445e-10 ;  /* 0x2f00000008087423 */ /* 0x000fe200000100c9 */
[----:B------:R-:W-:-:S04]  /*11160*/  PRMT R188, R188, 0x7632, R188 ;  /* 0x00007632bcbc7816 */ /* 0x000fc800000000bc */
[----:B------:R-:W-:Y:S01]  /*11170*/  FSETP.GTU.FTZ.AND P1, PT, R8, UR21, PT ;  /* 0x0000001508007c0b */ /* 0x000fe2000bf3c000 */
[----:B------:R-:W-:Y:S01]  /*11180*/  FMUL.FTZ R8, R9, UR20 ;  /* 0x0000001409087c20 */ /* 0x000fe20008410000 */
        /* <DEDUP_REMOVED lines=13> */
.L_x_5346:
        /* <DEDUP_REMOVED lines=12> */
.L_x_5347:
        /* <DEDUP_REMOVED lines=43> */
.L_x_5345:
[----:B------:R-:W-:Y:S01]  /*115d0*/  I2FP.F32.U32 R10, R9 ;  /* 0x00000009000a7245 */ /* 0x000fe20000201000 */
[----:B------:R-:W-:Y:S01]  /*115e0*/  @P0 IMAD.U32 R11, R20, 0x10000, RZ ;  /* 0x00010000140b0824 */ /* 0x000fe200078e00ff */
[----:B------:R-:W-:Y:S02]  /*115f0*/  SHF.L.U32 R9, R16, 0x10, RZ ;  /* 0x0000001010097819 */ /* 0x000fe400000006ff */
[----:B------:R-:W-:Y:S01]  /*11600*/  ISETP.NE.AND P2, PT, R12, 0x1, PT ;  /* 0x000000010c00780c */ /* 0x000fe20003f45270 */
[----:B------:R-:W-:Y:S02]  /*11610*/  FFMA.FTZ R10, R10, R201, 1.1641532182693481445e-10 ;  /* 0x2f0000000a0a7423 */ /* 0x000fe400000100c9 */
[----:B------:R-:W-:-:S03]  /*11620*/  FMUL.FTZ R9, R9, UR20 ;  /* 0x0000001409097c20 */ /* 0x000fc60008410000 */
        /* <DEDUP_REMOVED lines=18> */
.L_x_5349:
        /* <DEDUP_REMOVED lines=12> */
.L_x_5350:
        /* <DEDUP_REMOVED lines=43> */
.L_x_5348:
        /* <DEDUP_REMOVED lines=21> */
.L_x_5352:
        /* <DEDUP_REMOVED lines=12> */
.L_x_5353:
        /* <DEDUP_REMOVED lines=43> */
.L_x_5351:
        /* <DEDUP_REMOVED lines=13> */
[----:B------:R-:W-:Y:S01]  /*12050*/  @!P0 MOV R213, R9 ;  /* 0x0000000900d58202 */ /* 0x000fe20000000f00 */
[----:B------:R-:W-:Y:S01]  /*12060*/  IMAD.MOV.U32 R10, RZ, RZ, R0 ;  /* 0x000000ffff0a7224 */ /* 0x000fe200078e0000 */
[----:B------:R-:W-:Y:S02]  /*12070*/  SEL R9, RZ, 0x1, P1 ;  /* 0x00000001ff097807 */ /* 0x000fe40000800000 */
        /* <DEDUP_REMOVED lines=10> */
.L_x_5355:
        /* <DEDUP_REMOVED lines=12> */
.L_x_5356:
[----:B--2---:R-:W-:Y:S01]  /*121e0*/  IMAD.WIDE.U32 R214, R7, -0x326172a9, RZ ;  /* 0xcd9e8d5707d67825 */ /* 0x004fe200078e00ff */
        /* <DEDUP_REMOVED lines=42> */
.L_x_5354:
[----:B------:R-:W-:Y:S01]  /*12490*/  I2FP.F32.U32 R10, R10 ;  /* 0x0000000a000a7245 */ /* 0x000fe20000201000 */
[----:B------:R-:W-:Y:S01]  /*124a0*/  IMAD.U32 R11, R189, 0x10000, RZ ;  /* 0x00010000bd0b7824 */ /* 0x000fe200078e00ff */
[----:B------:R-:W-:Y:S01]  /*124b0*/  ISETP.NE.AND P2, PT, R14, 0x1, PT ;  /* 0x000000010e00780c */ /* 0x000fe20003f45270 */
[----:B------:R-:W-:Y:S01]  /*124c0*/  IMAD.MOV.U32 R188, RZ, RZ, 0x2 ;  /* 0x00000002ffbc7424 */ /* 0x000fe200078e00ff */
[----:B------:R-:W-:Y:S01]  /*124d0*/  LOP3.LUT R204, R204, 0xfffffffd, RZ, 0xc0, !PT ;  /* 0xfffffffdcccc7812 */ /* 0x000fe200078ec0ff */
[----:B------:R-:W-:Y:S01]  /*124e0*/  FFMA.FTZ R10, R10, R201, 1.1641532182693481445e-10 ;  /* 0x2f0000000a0a7423 */ /* 0x000fe200000100c9 */
[----:B------:R-:W-:-:S04]  /*124f0*/  MOV R12, R0 ;  /* 0x00000000000c7202 */ /* 0x000fc80000000f00 */
        /* <DEDUP_REMOVED lines=15> */
.L_x_5358:
        /* <DEDUP_REMOVED lines=12> */
.L_x_5359:
        /* <DEDUP_REMOVED lines=43> */
.L_x_5357:
[----:B------:R-:W-:Y:S01]  /*12960*/  I2FP.F32.U32 R12, R12 ;  /* 0x0000000c000c7245 */ /* 0x000fe20000201000 */
[----:B------:R-:W-:Y:S01]  /*12970*/  @P0 IMAD.U32 R15, R21, 0x10000, RZ ;  /* 0x00010000150f0824 */ /* 0x000fe200078e00ff */
[----:B------:R-:W-:Y:S02]  /*12980*/  SHF.L.U32 R13, R17, 0x10, RZ ;  /* 0x00000010110d7819 */ /* 0x000fe400000006ff */
[----:B------:R-:W-:Y:S01]  /*12990*/  ISETP.NE.AND P2, PT, R188, 0x1, PT ;  /* 0x00000001bc00780c */ /* 0x000fe20003f45270 */
[----:B------:R-:W-:Y:S02]  /*129a0*/  FFMA.FTZ R12, R12, R201, 1.1641532182693481445e-10 ;  /* 0x2f0000000c0c7423 */ /* 0x000fe400000100c9 */
[----:B------:R-:W-:-:S03]  /*129b0*/  FMUL.FTZ R13, R13, UR20 ;  /* 0x000000140d0d7c20 */ /* 0x000fc60008410000 */
        /* <DEDUP_REMOVED lines=18> */
.L_x_5361:
        /* <DEDUP_REMOVED lines=12> */
.L_x_5362:
        /* <DEDUP_REMOVED lines=43> */
.L_x_5360:
        /* <DEDUP_REMOVED lines=19> */
.L_x_5364:
        /* <DEDUP_REMOVED lines=12> */
.L_x_5365:
        /* <DEDUP_REMOVED lines=43> */
.L_x_5363:
        /* <DEDUP_REMOVED lines=10> */
[----:B------:R-:W-:Y:S02]  /*13390*/  @P0 IMAD.U32 R12, R12, 0x10000, RZ ;  /* 0x000100000c0c0824 */ /* 0x000fe400078e00ff */
[----:B------:R-:W-:Y:S02]  /*133a0*/  IMAD.MOV.U32 R13, RZ, RZ, R0 ;  /* 0x000000ffff0d7224 */ /* 0x000fe400078e0000 */
[----:B------:R-:W-:-:S04]  /*133b0*/  FADD.FTZ R11, R11, R14 ;  /* 0x0000000e0b0b7221 */ /* 0x000fc80000010000 */
[----:B--2---:R-:W-:Y:S01]  /*133c0*/  @P0 FADD.FTZ R215, R11, R12 ;  /* 0x0000000c0bd70221 */ /* 0x004fe20000010000 */
[----:B------:R-:W-:Y:S02]  /*133d0*/  @!P0 MOV R215, R11 ;  /* 0x0000000b00d78202 */ /* 0x000fe40000000f00 */
        /* <DEDUP_REMOVED lines=11> */
.L_x_5367:
        /* <DEDUP_REMOVED lines=12> */
.L_x_5368:
        /* <DEDUP_REMOVED lines=43> */
.L_x_5366:
[----:B------:R-:W-:Y:S01]  /*13800*/  I2FP.F32.U32 R12, R13 ;  /* 0x0000000d000c7245 */ /* 0x000fe20000201000 */
[C---:B------:R-:W-:Y:S01]  /*13810*/  IMAD.U32 R13, R190.reuse, 0x10000, RZ ;  /* 0x00010000be0d7824 */ /* 0x040fe200078e00ff */
[----:B------:R-:W-:Y:S01]  /*13820*/  ISETP.NE.AND P3, PT, R189, 0x1, PT ;  /* 0x00000001bd00780c */ /* 0x000fe20003f65270 */
[----:B------:R-:W-:Y:S01]  /*13830*/  IMAD.MOV.U32 R188, RZ, RZ, 0x2 ;  /* 0x00000002ffbc7424 */ /* 0x000fe200078e00ff */
[----:B------:R-:W-:Y:S01]  /*13840*/  PRMT R190, R190, 0x7632, R190 ;  /* 0x00007632bebe7816 */ /* 0x000fe200000000be */
        /* <DEDUP_REMOVED lines=15> */
.L_x_5370:
        /* <DEDUP_REMOVED lines=12> */
.L_x_5371:
        /* <DEDUP_REMOVED lines=43> */
.L_x_5369:
        /* <DEDUP_REMOVED lines=24> */
.L_x_5373:
        /* <DEDUP_REMOVED lines=12> */
.L_x_5374:
        /* <DEDUP_REMOVED lines=43> */
.L_x_5372:
        /* <DEDUP_REMOVED lines=19> */
.L_x_5376:
        /* <DEDUP_REMOVED lines=12> */
.L_x_5377:
        /* <DEDUP_REMOVED lines=43> */
.L_x_5375:
[----:B------:R-:W-:Y:S01]  /*14640*/  I2FP.F32.U32 R14, R14 ;  /* 0x0000000e000e7245 */ /* 0x000fe20000201000 */
[----:B------:R-:W-:Y:S01]  /*14650*/  IMAD.MOV.U32 R189, RZ, RZ, R0 ;  /* 0x000000ffffbd7224 */ /* 0x000fe200078e0000 */
        /* <DEDUP_REMOVED lines=9> */
[----:B------:R-:W-:Y:S01]  /*146f0*/  FADD.FTZ R13, R13, R190 ;  /* 0x000000be0d0d7221 */ /* 0x000fe20000010000 */
[----:B------:R-:W-:-:S03]  /*14700*/  IMAD.MOV.U32 R190, RZ, RZ, 0x2 ;  /* 0x00000002ffbe7424 */ /* 0x000fc600078e00ff */
[----:B------:R-:W-:-:S04]  /*14710*/  @P0 IMAD.U32 R188, R188, 0x10000, RZ ;  /* 0x00010000bcbc0824 */ /* 0x000fc800078e00ff */
        /* <DEDUP_REMOVED lines=13> */
.L_x_5379:
        /* <DEDUP_REMOVED lines=12> */
.L_x_5380:
        /* <DEDUP_REMOVED lines=43> */
.L_x_5378:
        /* <DEDUP_REMOVED lines=20> */
.L_x_5382:
        /* <DEDUP_REMOVED lines=12> */
.L_x_5383:
        /* <DEDUP_REMOVED lines=43> */
.L_x_5381:
[----:B------:R-:W-:Y:S01]  /*15010*/  I2FP.F32.U32 R188, R189 ;  /* 0x000000bd00bc7245 */ /* 0x000fe20000201000 */
[----:B------:R-:W-:Y:S01]  /*15020*/  @P0 IMAD.U32 R191, R23, 0x10000, RZ ;  /* 0x0001000017bf0824 */ /* 0x000fe200078e00ff */
[----:B------:R-:W-:Y:S01]  /*15030*/  SHF.L.U32 R189, R19, 0x10, RZ ;  /* 0x0000001013bd7819 */ /* 0x000fe200000006ff */
[----:B------:R-:W-:Y:S02]  /*15040*/  IMAD.MOV.U32 R190, RZ, RZ, 0x2 ;  /* 0x00000002ffbe7424 */ /* 0x000fe400078e00ff */
        /* <DEDUP_REMOVED lines=21> */
.L_x_5385:
        /* <DEDUP_REMOVED lines=12> */
.L_x_5386:
        /* <DEDUP_REMOVED lines=43> */
.L_x_5384:
        /* <DEDUP_REMOVED lines=19> */
.L_x_5388:
        /* <DEDUP_REMOVED lines=14> */
.L_x_5389:
        /* <DEDUP_REMOVED lines=43> */
.L_x_5387:
[----:B------:R-:W-:Y:S02]  /*159d0*/  I2FP.F32.U32 R188, R189 ;  /* 0x000000bd00bc7245 */ /* 0x000fe40000201000 */
[----:B------:R-:W-:Y:S02]  /*159e0*/  PRMT R189, R19, 0x7632, R189 ;  /* 0x0000763213bd7816 */ /* 0x000fe400000000bd */
[----:B------:R-:W-:Y:S01]  /*159f0*/  PRMT R190, R224, 0x5410, R225 ;  /* 0x00005410e0be7816 */ /* 0x000fe200000000e1 */
[----:B------:R-:W-:Y:S02]  /*15a00*/  FFMA.FTZ R188, R188, R201, 1.1641532182693481445e-10 ;  /* 0x2f000000bcbc7423 */ /* 0x000fe400000100c9 */
[----:B------:R-:W-:-:S03]  /*15a10*/  IMAD.U32 R189, R189, 0x10000, RZ ;  /* 0x00010000bdbd7824 */ /* 0x000fc600078e00ff */
[----:B------:R-:W-:Y:S01]  /*15a20*/  FSETP.GTU.FTZ.AND P6, PT, R188, UR21, PT ;  /* 0x00000015bc007c0b */ /* 0x000fe2000bfdc000 */
[----:B------:R-:W-:-:S03]  /*15a30*/  FMUL.FTZ R189, R189, UR20 ;  /* 0x00000014bdbd7c20 */ /* 0x000fc60008410000 */
[----:B------:R-:W-:Y:S02]  /*15a40*/  SEL R188, RZ, 0x1, P6 ;  /* 0x00000001ffbc7807 */ /* 0x000fe40003000000 */
[----:B------:R-:W-:Y:S02]  /*15a50*/  FSEL R191, R189, RZ, !P6 ;  /* 0x000000ffbdbf7208 */ /* 0x000fe40007000000 */
[----:B------:R-:W-:-:S03]  /*15a60*/  @P0 PRMT R189, R23, 0x7632, R189 ;  /* 0x0000763217bd0816 */ /* 0x000fc600000000bd */
[----:B------:R-:W-:Y:S02]  /*15a70*/  FADD.FTZ R226, R226, R191 ;  /* 0x000000bfe2e27221 */ /* 0x000fe40000010000 */
[----:B------:R-:W-:-:S04]  /*15a80*/  @P0 IMAD.U32 R189, R189, 0x10000, RZ ;  /* 0x00010000bdbd0824 */ /* 0x000fc800078e00ff */
        /* <DEDUP_REMOVED lines=8> */
.L_x_5341:
        /* <DEDUP_REMOVED lines=15> */
.L_x_5392:
[----:B------:R-:W-:-:S04]  /*15c00*/  VIADD R6, R6, 0x1 ;  /* 0x0000000106067836 */ /* 0x000fc80000000000 */
[C---:B--2---:R-:W-:Y:S01]  /*15c10*/  IMAD.WIDE.U32 R216, R6.reuse, -0x2daee0ad, RZ ;  /* 0xd2511f5306d87825 */ /* 0x044fe200078e00ff */
        /* <DEDUP_REMOVED lines=10> */
.L_x_5393:
        /* <DEDUP_REMOVED lines=41> */
[----:B------:R-:W-:Y:S02]  /*15f50*/  IMAD.MOV.U32 R0, RZ, RZ, R216 ;  /* 0x000000ffff007224 */ /* 0x000fe400078e00d8 */
[----:B------:R-:W-:-:S07]  /*15f60*/  IMAD.MOV.U32 R210, RZ, RZ, R198 ;  /* 0x000000ffffd27224 */ /* 0x000fce00078e00c6 */
.L_x_5391:
[----:B------:R-:W-:Y:S01]  /*15f70*/  I2FP.F32.U32 R198, R210 ;  /* 0x000000d200c67245 */ /* 0x000fe20000201000 */
[----:B-----5:R-:W-:Y:S01]  /*15f80*/  IMAD.U32 R210, R188, 0x10000, RZ ;  /* 0x00010000bcd27824 */ /* 0x020fe200078e00ff */
[----:B------:R-:W-:Y:S01]  /*15f90*/  ISETP.NE.AND P2, PT, R212, 0x1, PT ;  /* 0x00000001d400780c */ /* 0x000fe20003f45270 */
[----:B------:R-:W-:Y:S01]  /*15fa0*/  @P0 IMAD.U32 R211, R20, 0x10000, RZ ;  /* 0x0001000014d30824 */ /* 0x000fe200078e00ff */
[----:B------:R-:W-:Y:S01]  /*15fb0*/  LOP3.LUT R204, R204, 0xfffffff7, RZ, 0xc0, !PT ;  /* 0xfffffff7cccc7812 */ /* 0x000fe200078ec0ff */
[----:B------:R-:W-:Y:S01]  /*15fc0*/  FFMA.FTZ R198, R198, R201, 1.1641532182693481445e-10 ;  /* 0x2f000000c6c67423 */ /* 0x000fe200000100c9 */
[----:B------:R-:W-:Y:S01]  /*15fd0*/  FMUL.FTZ R210, R210, UR20 ;  /* 0x00000014d2d27c20 */ /* 0x000fe20008410000 */
[----:B------:R-:W-:Y:S01]  /*15fe0*/  PRMT R188, R188, 0x7632, R188 ;  /* 0x00007632bcbc7816 */ /* 0x000fe200000000bc */
[----:B--2---:R-:W-:Y:S02]  /*15ff0*/  IMAD.MOV.U32 R214, RZ, RZ, 0x2 ;  /* 0x00000002ffd67424 */ /* 0x004fe400078e00ff */
        /* <DEDUP_REMOVED lines=16> */
.L_x_5395:
        /* <DEDUP_REMOVED lines=12> */
.L_x_5396:
        /* <DEDUP_REMOVED lines=43> */
.L_x_5394:
        /* <DEDUP_REMOVED lines=25> */
.L_x_5398:
        /* <DEDUP_REMOVED lines=12> */
.L_x_5399:
        /* <DEDUP_REMOVED lines=43> */
.L_x_5397:
[----:B------:R-:W-:Y:S01]  /*16970*/  I2FP.F32.U32 R188, R188 ;  /* 0x000000bc00bc7245 */ /* 0x000fe20000201000 */
[----:B------:R-:W-:Y:S01]  /*16980*/  IMAD.U32 R212, R189, 0x10000, RZ ;  /* 0x00010000bdd47824 */ /* 0x000fe200078e00ff */
[----:B------:R-:W-:Y:S01]  /*16990*/  ISETP.NE.AND P2, PT, R216, 0x1, PT ;  /* 0x00000001d800780c */ /* 0x000fe20003f45270 */
[----:B------:R-:W-:Y:S01]  /*169a0*/  IMAD.MOV.U32 R214, RZ, RZ, 0x2 ;  /* 0x00000002ffd67424 */ /* 0x000fe200078e00ff */
[----:B------:R-:W-:Y:S01]  /*169b0*/  @P0 SHF.L.U32 R215, R21, 0x10, RZ ;  /* 0x0000001015d70819 */ /* 0x000fe200000006ff */
[----:B------:R-:W-:Y:S01]  /*169c0*/  FFMA.FTZ R188, R188, R201, 1.1641532182693481445e-10 ;  /* 0x2f000000bcbc7423 */ /* 0x000fe200000100c9 */
[----:B------:R-:W-:Y:S01]  /*169d0*/  FMUL.FTZ R212, R212, UR20 ;  /* 0x00000014d4d47c20 */ /* 0x000fe20008410000 */
[----:B------:R-:W-:Y:S02]  /*169e0*/  LOP3.LUT R204, R204, 0xfffffffd, RZ, 0xc0, !PT ;  /* 0xfffffffdcccc7812 */ /* 0x000fe400078ec0ff */
[----:B------:R-:W-:Y:S01]  /*169f0*/  PRMT R220, R189, 0x7632, R220 ;  /* 0x00007632bddc7816 */ /* 0x000fe200000000dc */
[----:B------:R-:W-:Y:S01]  /*16a00*/  IMAD.MOV.U32 R189, RZ, RZ, R0 ;  /* 0x000000ffffbd7224 */ /* 0x000fe200078e0000 */
[----:B------:R-:W-:-:S04]  /*16a10*/  FSETP.GTU.FTZ.AND P1, PT, R188, UR21, PT ;  /* 0x00000015bc007c0b */ /* 0x000fc8000bf3c000 */
        /* <DEDUP_REMOVED lines=14> */
.L_x_5401:
        /* <DEDUP_REMOVED lines=12> */
.L_x_5402:
        /* <DEDUP_REMOVED lines=43> */
.L_x_5400:
        /* <DEDUP_REMOVED lines=23> */
.L_x_5404:
        /* <DEDUP_REMOVED lines=12> */
.L_x_5405:
        /* <DEDUP_REMOVED lines=43> */
.L_x_5403:
[----:B------:R-:W-:Y:S01]  /*17350*/  I2FP.F32.U32 R188, R189 ;  /* 0x000000bd00bc7245 */ /* 0x000fe20000201000 */
[----:B------:R-:W-:Y:S01]  /*17360*/  IMAD.U32 R189, R190, 0x10000, RZ ;  /* 0x00010000bebd7824 */ /* 0x000fe200078e00ff */
        /* <DEDUP_REMOVED lines=21> */
.L_x_5407:
        /* <DEDUP_REMOVED lines=12> */
.L_x_5408:
        /* <DEDUP_REMOVED lines=43> */
.L_x_5406:
        /* <DEDUP_REMOVED lines=23> */
.L_x_5410:
        /* <DEDUP_REMOVED lines=12> */
.L_x_5411:
        /* <DEDUP_REMOVED lines=43> */
.L_x_5409:
[----:B------:R-:W-:Y:S01]  /*17d10*/  I2FP.F32.U32 R188, R189 ;  /* 0x000000bd00bc7245 */ /* 0x000fe20000201000 */
[----:B------:R-:W-:Y:S01]  /*17d20*/  IMAD.U32 R189, R191, 0x10000, RZ ;  /* 0x00010000bfbd7824 */ /* 0x000fe200078e00ff */
[----:B------:R-:W-:Y:S02]  /*17d30*/  ISETP.NE.AND P5, PT, R190, 0x1, PT ;  /* 0x00000001be00780c */ /* 0x000fe40003fa5270 */
[----:B------:R-:W-:Y:S01]  /*17d40*/  @P0 SHF.L.U32 R219, R23, 0x10, RZ ;  /* 0x0000001017db0819 */ /* 0x000fe200000006ff */
        /* <DEDUP_REMOVED lines=19> */
.L_x_5413:
        /* <DEDUP_REMOVED lines=12> */
.L_x_5414:
        /* <DEDUP_REMOVED lines=43> */
.L_x_5412:
        /* <DEDUP_REMOVED lines=15> */
.L_x_5390:
[----:B------:R-:W-:Y:S01]  /*182e0*/  SEL R227, RZ, 0x1000000, !P5 ;  /* 0x01000000ffe37807 */ /* 0x000fe20006800000 */
[----:B------:R-:W-:Y:S01]  /*182f0*/  IMAD.MOV.U32 R221, RZ, RZ, 0x10 ;  /* 0x00000010ffdd7424 */ /* 0x000fe200078e00ff */
[----:B------:R-:W-:Y:S01]  /*18300*/  SEL R223, RZ, 0x10000, !P4 ;  /* 0x00010000ffdf7807 */ /* 0x000fe20006000000 */
[----:B------:R-:W0:Y:S01]  /*18310*/  @P0 LDC.64 R224, c[0x0][0x3a0] ;  /* 0x0000e800ffe00b82 */ /* 0x000e220000000a00 */
[----:B------:R-:W-:Y:S01]  /*18320*/  LOP3.LUT P5, RZ, R204, 0x4, RZ, 0xc0, !PT ;  /* 0x00000004ccff7812 */ /* 0x000fe200078ac0ff */
[----:B------:R-:W-:Y:S01]  /*18330*/  IMAD.WIDE.U32 R220, R206, R221, UR14 ;  /* 0x0000000ecedc7e25 */ /* 0x000fe2000f8e00dd */
[----:B------:R-:W-:Y:S01]  /*18340*/  LOP3.LUT P4, RZ, R204, 0x2, RZ, 0xc0, !PT ;  /* 0x00000002ccff7812 */ /* 0x000fe2000788c0ff */
[----:B------:R-:W1:Y:S01]  /*18350*/  @UP0 LDCU.64 UR4, c[0x0][0x398] ;  /* 0x00007300ff0407ac */ /* 0x000e620008000a00 */
[----:B------:R-:W-:Y:S01]  /*18360*/  SEL R226, RZ, 0x100, !P3 ;  /* 0x00000100ffe27807 */ /* 0x000fe20005800000 */
[----:B------:R-:W-:Y:S01]  /*18370*/  IMAD.MOV.U32 R231, RZ, RZ, 0x10 ;  /* 0x00000010ffe77424 */ /* 0x000fe200078e00ff */
[----:B------:R-:W-:Y:S01]  /*18380*/  SEL R222, RZ, 0x1000000, !P1 ;  /* 0x01000000ffde7807 */ /* 0x000fe20004800000 */
[----:B------:R2:W-:Y:S01]  /*18390*/  STG.E.128 desc[UR16][R220.64], R188 ;  /* 0x000000bcdc007986 */ /* 0x0005e2000c101d10 */
[----:B------:R-:W-:-:S02]  /*183a0*/  SEL R198, RZ, 0x10000, !P4 ;  /* 0x00010000ffc67807 */ /* 0x000fc40006000000 */
[----:B------:R-:W-:Y:S02]  /*183b0*/  SEL R211, RZ, 0x100, !P5 ;  /* 0x00000100ffd37807 */ /* 0x000fe40006800000 */
[----:B------:R-:W-:Y:S02]  /*183c0*/  LOP3.LUT P6, RZ, R204, 0x8, RZ, 0xc0, !PT ;  /* 0x00000008ccff7812 */ /* 0x000fe400078cc0ff */
[----:B------:R-:W-:Y:S01]  /*183d0*/  LOP3.LUT R226, R226, R227, R223, 0xfe, !PT ;  /* 0x000000e3e2e27212 */ /* 0x000fe200078efedf */
[----:B------:R-:W-:Y:S01]  /*183e0*/  IMAD.MOV.U32 R227, RZ, RZ, 0x8 ;  /* 0x00000008ffe37424 */ /* 0x000fe200078e00ff */
[----:B------:R-:W-:Y:S02]  /*183f0*/  LOP3.LUT R211, R211, R222, R198, 0xfe, !PT ;  /* 0x000000ded3d37212 */ /* 0x000fe400078efec6 */
[----:B------:R-:W-:Y:S02]  /*18400*/  SEL R223, RZ, 0x1, !P2 ;  /* 0x00000001ffdf7807 */ /* 0x000fe40005000000 */
[----:B------:R-:W-:-:S02]  /*18410*/  SEL R222, RZ, 0x1, !P6 ;  /* 0x00000001ffde7807 */ /* 0x000fc40007000000 */
[----:B------:R-:W-:Y:S02]  /*18420*/  PLOP3.LUT P1, PT, PT, PT, UP0, 0x80, 0x8 ;  /* 0x000000000008781c */ /* 0x000fe40003f2f008 */
[----:B------:R-:W-:Y:S01]  /*18430*/  IADD3 R198, PT, PT, R184, 0x180, RZ ;  /* 0x00000180b8c67810 */ /* 0x000fe20007ffe0ff */
[----:B--2---:R-:W-:Y:S01]  /*18440*/  IMAD.WIDE.U32 R190, R206, R227, UR12 ;  /* 0x0000000ccebe7e25 */ /* 0x004fe2000f8e00e3 */
[----:B------:R-:W-:Y:S02]  /*18450*/  LOP3.LUT R189, R226, R223, RZ, 0xfc, !PT ;  /* 0x000000dfe2bd7212 */ /* 0x000fe400078efcff */
[----:B------:R-:W-:Y:S01]  /*18460*/  LOP3.LUT R188, R211, R222, RZ, 0xfc, !PT ;  /* 0x000000ded3bc7212 */ /* 0x000fe200078efcff */
[----:B0-----:R-:W-:Y:S01]  /*18470*/  @P0 IMAD.WIDE.U32 R224, R198, 0x10, R224 ;  /* 0x00000010c6e00825 */ /* 0x001fe200078e00e0 */
[----:B------:R-:W-:-:S03]  /*18480*/  PLOP3.LUT P2, PT, PT, PT, UP0, 0x80, 0x8 ;  /* 0x000000000008781c */ /* 0x000fc60003f4f008 */
        /* <DEDUP_REMOVED lines=24> */
.L_x_5415:
[----:B------:R2:W5:Y:S04]  /*18610*/  @P2 LDG.E.128 R16, desc[UR16][R226.64] ;  /* 0x00000010e2102981 */ /* 0x000568000c1e1d00 */
[----:B------:R2:W5:Y:S04]  /*18620*/  @P0 LDG.E.128 R20, desc[UR16][R224.64] ;  /* 0x00000010e0140981 */ /* 0x000568000c1e1d00 */
[----:B01----:R2:W5:Y:S01]  /*18630*/  LDG.E.128 R188, desc[UR16][R230.64] ;  /* 0x00000010e6bc7981 */ /* 0x003562000c1e1d00 */
[----:B------:R-:W-:Y:S05]  /*18640*/  BRA.U !UP0, `(.L_x_5416) ;  /* 0x0000004d08a47547 */ /* 0x000fea000b800000 */
        /* <DEDUP_REMOVED lines=15> */
.L_x_5418:
        /* <DEDUP_REMOVED lines=12> */
.L_x_5419:
        /* <DEDUP_REMOVED lines=43> */
.L_x_5417:
[----:B------:R-:W-:Y:S01]  /*18ab0*/  I2FP.F32.U32 R8, R8 ;  /* 0x0000000800087245 */ /* 0x000fe20000201000 */
[----:B-----5:R-:W-:Y:S01]  /*18ac0*/  IMAD.U32 R9, R188, 0x10000, RZ ;  /* 0x00010000bc097824 */ /* 0x020fe200078e00ff */
[----:B------:R-:W-:Y:S01]  /*18ad0*/  ISETP.NE.AND P2, PT, R11, 0x1, PT ;  /* 0x000000010b00780c */ /* 0x000fe20003f45270 */
[----:B------:R-:W-:Y:S01]  /*18ae0*/  IMAD.MOV.U32 R10, RZ, RZ, R0 ;  /* 0x000000ffff0a7224 */ /* 0x000fe200078e0000 */
[----:B------:R-:W-:Y:S01]  /*18af0*/  LOP3.LUT R204, R204, 0xfffffff7, RZ, 0xc0, !PT ;  /* 0xfffffff7cccc7812 */ /* 0x000fe200078ec0ff */
[----:B------:R-:W-:Y:S01]  /*18b00*/  FFMA.FTZ R8, R8, R201, 1.1641532182693481445e-10 ;  /* 0x2f00000008087423 */ /* 0x000fe200000100c9 */
[----:B------:R-:W-:Y:S01]  /*18b10*/  FMUL.FTZ R9, R9, UR20 ;  /* 0x0000001409097c20 */ /* 0x000fe20008410000 */
[----:B------:R-:W-:Y:S02]  /*18b20*/  PRMT R188, R188, 0x7632, R188 ;  /* 0x00007632bcbc7816 */ /* 0x000fe400000000bc */
[----:B------:R-:W-:Y:S02]  /*18b30*/  MOV R12, 0x2 ;  /* 0x00000002000c7802 */ /* 0x000fe40000000f00 */
        /* <DEDUP_REMOVED lines=13> */
.L_x_5421:
        /* <DEDUP_REMOVED lines=12> */
.L_x_5422:
        /* <DEDUP_REMOVED lines=43> */
.L_x_5420:
[----:B------:R-:W-:Y:S01]  /*18f80*/  I2FP.F32.U32 R8, R10 ;  /* 0x0000000a00087245 */ /* 0x000fe20000201000 */
[----:B------:R-:W-:Y:S01]  /*18f90*/  IMAD.U32 R9, R16, 0x10000, RZ ;  /* 0x0001000010097824 */ /* 0x000fe200078e00ff */
[----:B------:R-:W-:Y:S01]  /*18fa0*/  ISETP.NE.AND P2, PT, R12, 0x1, PT ;  /* 0x000000010c00780c */ /* 0x000fe20003f45270 */
[----:B------:R-:W-:Y:S01]  /*18fb0*/  IMAD.MOV.U32 R13, RZ, RZ, 0x2 ;  /* 0x00000002ff0d7424 */ /* 0x000fe200078e00ff */
[----:B------:R-:W-:Y:S01]  /*18fc0*/  @P0 SHF.L.U32 R10, R20, 0x10, RZ ;  /* 0x00000010140a0819 */ /* 0x000fe200000006ff */
[----:B------:R-:W-:Y:S01]  /*18fd0*/  FFMA.FTZ R8, R8, R201, 1.1641532182693481445e-10 ;  /* 0x2f00000008087423 */ /* 0x000fe200000100c9 */
[----:B------:R-:W-:-:S04]  /*18fe0*/  FMUL.FTZ R9, R9, UR20 ;  /* 0x0000001409097c20 */ /* 0x000fc80008410000 */
[----:B------:R-:W-:-:S04]  /*18ff0*/  FSETP.GTU.FTZ.AND P1, PT, R8, UR21, PT ;  /* 0x0000001508007c0b */ /* 0x000fc8000bf3c000 */
[----:B------:R-:W-:Y:S02]  /*19000*/  FSEL R8, R9, RZ, !P1 ;  /* 0x000000ff09087208 */ /* 0x000fe40004800000 */
[----:B------:R-:W-:-:S03]  /*19010*/  MOV R9, R0 ;  /* 0x0000000000097202 */ /* 0x000fc60000000f00 */
[----:B------:R-:W-:Y:S01]  /*19020*/  FADD.FTZ R205, R205, R8 ;  /* 0x00000008cdcd7221 */ /* 0x000fe20000010000 */
[----:B------:R-:W-:-:S03]  /*19030*/  SEL R8, RZ, 0x1, P1 ;  /* 0x00000001ff087807 */ /* 0x000fc60000800000 */
[--C-:B------:R-:W-:Y:S01]  /*19040*/  @P0 FADD.FTZ R219, R10, R205.reuse ;  /* 0x000000cd0adb0221 */ /* 0x100fe20000010000 */
        /* <DEDUP_REMOVED lines=11> */
.L_x_5424:
        /* <DEDUP_REMOVED lines=12> */
.L_x_5425:
        /* <DEDUP_REMOVED lines=43> */
.L_x_5423:
[----:B------:R-:W-:Y:S01]  /*19470*/  I2FP.F32.U32 R10, R9 ;  /* 0x00000009000a7245 */ /* 0x000fe20000201000 */
[----:B------:R-:W-:Y:S01]  /*19480*/  IMAD.U32 R188, R188, 0x10000, RZ ;  /* 0x00010000bcbc7824 */ /* 0x000fe200078e00ff */
        /* <DEDUP_REMOVED lines=19> */
.L_x_5427:
        /* <DEDUP_REMOVED lines=12> */
.L_x_5428:
        /* <DEDUP_REMOVED lines=43> */
.L_x_5426:
        /* <DEDUP_REMOVED lines=26> */
.L_x_5430:
        /* <DEDUP_REMOVED lines=12> */
.L_x_5431:
        /* <DEDUP_REMOVED lines=43> */
.L_x_5429:
[----:B------:R-:W-:Y:S01]  /*19e40*/  I2FP.F32.U32 R10, R11 ;  /* 0x0000000b000a7245 */ /* 0x000fe20000201000 */
[----:B------:R-:W-:Y:S01]  /*19e50*/  IMAD.MOV.U32 R14, RZ, RZ, 0x2 ;  /* 0x00000002ff0e7424 */ /* 0x000fe200078e00ff */
[----:B------:R-:W-:Y:S01]  /*19e60*/  ISETP.NE.AND P2, PT, R12, 0x1, PT ;  /* 0x000000010c00780c */ /* 0x000fe20003f45270 */
[----:B------:R-:W-:Y:S01]  /*19e70*/  IMAD.MOV.U32 R13, RZ, RZ, R0 ;  /* 0x000000ffff0d7224 */ /* 0x000fe200078e0000 */
[----:B------:R-:W-:Y:S01]  /*19e80*/  SHF.L.U32 R11, R189, 0x10, RZ ;  /* 0x00000010bd0b7819 */ /* 0x000fe200000006ff */
[----:B------:R-:W-:Y:S01]  /*19e90*/  FFMA.FTZ R10, R10, R201, 1.1641532182693481445e-10 ;  /* 0x2f0000000a0a7423 */ /* 0x000fe200000100c9 */
[----:B------:R-:W-:-:S04]  /*19ea0*/  LOP3.LUT R204, R204, 0xfffffffd, RZ, 0xc0, !PT ;  /* 0xfffffffdcccc7812 */ /* 0x000fc800078ec0ff */
        /* <DEDUP_REMOVED lines=15> */
.L_x_5433:
        /* <DEDUP_REMOVED lines=12> */
.L_x_5434:
        /* <DEDUP_REMOVED lines=43> */
.L_x_5432:
        /* <DEDUP_REMOVED lines=9> */
[----:B------:R-:W-:-:S03]  /*1a3a0*/  IMAD.MOV.U32 R13, RZ, RZ, R0 ;  /* 0x000000ffff0d7224 */ /* 0x000fc600078e0000 */
[--C-:B------:R-:W-:Y:S01]  /*1a3b0*/  @P0 FADD.FTZ R220, R15, R10.reuse ;  /* 0x0000000a0fdc0221 */ /* 0x100fe20000010000 */
[----:B------:R-:W-:Y:S02]  /*1a3c0*/  @!P0 IMAD.MOV.U32 R220, RZ, RZ, R10 ;  /* 0x000000ffffdc8224 */ /* 0x000fe400078e000a */
[----:B------:R-:W-:Y:S01]  /*1a3d0*/  HFMA2 R15, -RZ, RZ, 0, 1.1920928955078125e-07 ;  /* 0x00000002ff0f7431 */ /* 0x000fe200000001ff */
        /* <DEDUP_REMOVED lines=11> */
.L_x_5436:
        /* <DEDUP_REMOVED lines=12> */
.L_x_5437:
        /* <DEDUP_REMOVED lines=43> */
.L_x_5435:
[----:B------:R-:W-:Y:S01]  /*1a800*/  ISETP.NE.AND P3, PT, R15, 0x1, PT ;  /* 0x000000010f00780c */ /* 0x000fe20003f65270 */
[----:B------:R-:W-:Y:S01]  /*1a810*/  IMAD.U32 R11, R11, 0x10000, RZ ;  /* 0x000100000b0b7824 */ /* 0x000fe200078e00ff */
[----:B------:R-:W-:Y:S01]  /*1a820*/  I2FP.F32.U32 R12, R13 ;  /* 0x0000000d000c7245 */ /* 0x000fe20000201000 */
[----:B------:R-:W-:Y:S01]  /*1a830*/  IMAD.MOV.U32 R13, RZ, RZ, R0 ;  /* 0x000000ffff0d7224 */ /* 0x000fe200078e0000 */
[----:B------:R-:W-:Y:S01]  /*1a840*/  MOV R188, 0x2 ;  /* 0x0000000200bc7802 */ /* 0x000fe20000000f00 */
        /* <DEDUP_REMOVED lines=14> */
.L_x_5439:
        /* <DEDUP_REMOVED lines=12> */
.L_x_5440:
        /* <DEDUP_REMOVED lines=43> */
.L_x_5438:
        /* <DEDUP_REMOVED lines=10> */
[----:B------:R-:W-:Y:S02]  /*1ad40*/  @P0 SHF.L.U32 R12, R12, 0x10, RZ ;  /* 0x000000100c0c0819 */ /* 0x000fe400000006ff */
[----:B------:R-:W-:Y:S01]  /*1ad50*/  MOV R13, R0 ;  /* 0x00000000000d7202 */ /* 0x000fe20000000f00 */
[----:B------:R-:W-:-:S04]  /*1ad60*/  FADD.FTZ R11, R11, R14 ;  /* 0x0000000e0b0b7221 */ /* 0x000fc80000010000 */
[----:B------:R-:W-:Y:S01]  /*1ad70*/  @P0 FADD.FTZ R222, R11, R12 ;  /* 0x0000000c0bde0221 */ /* 0x000fe20000010000 */
        /* <DEDUP_REMOVED lines=12> */
.L_x_5442:
        /* <DEDUP_REMOVED lines=12> */
.L_x_5443:
        /* <DEDUP_REMOVED lines=43> */
.L_x_5441:
        /* <DEDUP_REMOVED lines=20> */
.L_x_5445:
        /* <DEDUP_REMOVED lines=12> */
.L_x_5446:
        /* <DEDUP_REMOVED lines=43> */
.L_x_5444:
        /* <DEDUP_REMOVED lines=24> */
.L_x_5448:
        /* <DEDUP_REMOVED lines=12> */
.L_x_5449:
        /* <DEDUP_REMOVED lines=43> */
.L_x_5447:
[----:B------:R-:W-:Y:S01]  /*1bb50*/  I2FP.F32.U32 R14, R13 ;  /* 0x0000000d000e7245 */ /* 0x000fe20000201000 */
[----:B--2---:R-:W-:Y:S01]  /*1bb60*/  IMAD.MOV.U32 R225, RZ, RZ, 0x2 ;  /* 0x00000002ffe17424 */ /* 0x004fe200078e00ff */
        /* <DEDUP_REMOVED lines=17> */
.L_x_5451:
        /* <DEDUP_REMOVED lines=12> */
.L_x_5452:
        /* <DEDUP_REMOVED lines=43> */
.L_x_5450:
[----:B------:R-:W-:Y:S01]  /*1bff0*/  I2FP.F32.U32 R14, R14 ;  /* 0x0000000e000e7245 */ /* 0x000fe20000201000 */
[----:B------:R-:W-:Y:S01]  /*1c000*/  IMAD.MOV.U32 R189, RZ, RZ, R0 ;  /* 0x000000ffffbd7224 */ /* 0x000fe200078e0000 */
        /* <DEDUP_REMOVED lines=10> */
[----:B------:R-:W-:Y:S02]  /*1c0b0*/  HFMA2 R190, -RZ, RZ, 0, 1.1920928955078125e-07 ;  /* 0x00000002ffbe7431 */ /* 0x000fe400000001ff */
[----:B------:R-:W-:-:S04]  /*1c0c0*/  @P0 IMAD.U32 R188, R188, 0x10000, RZ ;  /* 0x00010000bcbc0824 */ /* 0x000fc800078e00ff */
        /* <DEDUP_REMOVED lines=13> */
.L_x_5454:
        /* <DEDUP_REMOVED lines=12> */
.L_x_5455:
        /* <DEDUP_REMOVED lines=43> */
.L_x_5453:
[----:B------:R-:W-:Y:S01]  /*1c510*/  I2FP.F32.U32 R14, R189 ;  /* 0x000000bd000e7245 */ /* 0x000fe20000201000 */
[C---:B------:R-:W-:Y:S01]  /*1c520*/  IMAD.U32 R188, R191.reuse, 0x10000, RZ ;  /* 0x00010000bfbc7824 */ /* 0x040fe200078e00ff */
[----:B------:R-:W-:Y:S01]  /*1c530*/  ISETP.NE.AND P5, PT, R190, 0x1, PT ;  /* 0x00000001be00780c */ /* 0x000fe20003fa5270 */
[----:B------:R-:W-:Y:S01]  /*1c540*/  IMAD.MOV.U32 R189, RZ, RZ, R0 ;  /* 0x000000ffffbd7224 */ /* 0x000fe200078e0000 */
[----:B------:R-:W-:Y:S01]  /*1c550*/  PRMT R236, R191, 0x7632, R236 ;  /* 0x00007632bfec7816 */ /* 0x000fe200000000ec */
[----:B------:R-:W-:Y:S01]  /*1c560*/  FFMA.FTZ R14, R14, R201, 1.1641532182693481445e-10 ;  /* 0x2f0000000e0e7423 */ /* 0x000fe200000100c9 */
[----:B------:R-:W-:Y:S01]  /*1c570*/  FMUL.FTZ R188, R188, UR20 ;  /* 0x00000014bcbc7c20 */ /* 0x000fe20008410000 */
[----:B------:R-:W-:-:S03]  /*1c580*/  MOV R191, 0x2 ;  /* 0x0000000200bf7802 */ /* 0x000fc60000000f00 */
        /* <DEDUP_REMOVED lines=12> */
.L_x_5457:
        /* <DEDUP_REMOVED lines=12> */
.L_x_5458:
        /* <DEDUP_REMOVED lines=43> */
.L_x_5456:
[----:B------:R-:W-:Y:S01]  /*1c9c0*/  I2FP.F32.U32 R188, R189 ;  /* 0x000000bd00bc7245 */ /* 0x000fe20000201000 */
[----:B------:R-:W-:Y:S01]  /*1c9d0*/  IMAD.U32 R189, R19, 0x10000, RZ ;  /* 0x0001000013bd7824 */ /* 0x000fe200078e00ff */
[----:B------:R-:W-:Y:S02]  /*1c9e0*/  @P0 SHF.L.U32 R225, R23, 0x10, RZ ;  /* 0x0000001017e10819 */ /* 0x000fe400000006ff */
[----:B------:R-:W-:Y:S01]  /*1c9f0*/  MOV R190, R0 ;  /* 0x0000000000be7202 */ /* 0x000fe20000000f00 */
[----:B------:R-:W-:Y:S01]  /*1ca00*/  FFMA.FTZ R188, R188, R201, 1.1641532182693481445e-10 ;  /* 0x2f000000bcbc7423 */ /* 0x000fe200000100c9 */
[----:B------:R-:W-:-:S04]  /*1ca10*/  FMUL.FTZ R189, R189, UR20 ;  /* 0x00000014bdbd7c20 */ /* 0x000fc80008410000 */
[----:B------:R-:W-:-:S04]  /*1ca20*/  FSETP.GTU.FTZ.AND P5, PT, R188, UR21, PT ;  /* 0x00000015bc007c0b */ /* 0x000fc8000bfbc000 */
        /* <DEDUP_REMOVED lines=18> */
.L_x_5460:
        /* <DEDUP_REMOVED lines=12> */
.L_x_5461:
        /* <DEDUP_REMOVED lines=43> */
.L_x_5459:
[----:B------:R-:W-:Y:S01]  /*1cec0*/  I2FP.F32.U32 R188, R190 ;  /* 0x000000be00bc7245 */ /* 0x000fe20000201000 */
[----:B------:R-:W-:Y:S01]  /*1ced0*/  IMAD.U32 R236, R236, 0x10000, RZ ;  /* 0x00010000ecec7824 */ /* 0x000fe200078e00ff */
[----:B------:R-:W-:Y:S01]  /*1cee0*/  ISETP.NE.AND P6, PT, R189, 0x1, PT ;  /* 0x00000001bd00780c */ /* 0x000fe20003fc5270 */
[----:B------:R-:W-:Y:S01]  /*1cef0*/  UMOV UR4, 0x2 ;  /* 0x0000000200047882 */ /* 0x000fe20000000000 */
        /* <DEDUP_REMOVED lines=11> */
[----:B------:R-:W-:Y:S02]  /*1cfb0*/  @P6 VIADD R189, R189, 0x1 ;  /* 0x00000001bdbd6836 */ /* 0x000fe40000000000 */
[----:B------:R-:W-:Y:S01]  /*1cfc0*/  @!P6 IMAD.MOV.U32 R190, RZ, RZ, R4 ;  /* 0x000000ffffbee224 */ /* 0x000fe200078e0004 */
[----:B------:R-:W-:Y:S02]  /*1cfd0*/  @!P6 R2UR UR4, R188 ;  /* 0x00000000bc04e2ca */ /* 0x000fe400000e0000 */
[----:B------:R-:W-:Y:S02]  /*1cfe0*/  @P6 R2UR UR4, R189 ;  /* 0x00000000bd0462ca */ /* 0x000fe400000e0000 */
[----:B------:R-:W-:Y:S01]  /*1cff0*/  @P6 MOV R190, R3 ;  /* 0x0000000300be6202 */ /* 0x000fe20000000f00 */
[----:B------:R-:W-:-:S12]  /*1d000*/  BRA `(.L_x_5462) ;  /* 0x0000000000e47947 */ /* 0x000fd80003800000 */
.L_x_5463:
        /* <DEDUP_REMOVED lines=14> */
.L_x_5464:
        /* <DEDUP_REMOVED lines=43> */
.L_x_5462:
        /* <DEDUP_REMOVED lines=10> */
[----:B------:R-:W-:Y:S01]  /*1d440*/  FADD.FTZ R236, R236, R191 ;  /* 0x000000bfecec7221 */ /* 0x000fe20000010000 */
[----:B------:R-:W-:-:S05]  /*1d450*/  @P0 SHF.L.U32 R189, R189, 0x10, RZ ;  /* 0x00000010bdbd0819 */ /* 0x000fca00000006ff */
        /* <DEDUP_REMOVED lines=8> */
.L_x_5416:
        /* <DEDUP_REMOVED lines=15> */
.L_x_5467:
        /* <DEDUP_REMOVED lines=12> */
.L_x_5468:
        /* <DEDUP_REMOVED lines=43> */
.L_x_5466:
        /* <DEDUP_REMOVED lines=25> */
.L_x_5470:
        /* <DEDUP_REMOVED lines=12> */
.L_x_5471:
        /* <DEDUP_REMOVED lines=43> */
.L_x_5469:
[----:B------:R-:W-:Y:S01]  /*1de40*/  I2FP.F32.U32 R220, R211 ;  /* 0x000000d300dc7245 */ /* 0x000fe20000201000 */
[----:B------:R-:W-:Y:S01]  /*1de50*/  IMAD.U32 R188, R188, 0x10000, RZ ;  /* 0x00010000bcbc7824 */ /* 0x000fe200078e00ff */
[----:B------:R-:W-:Y:S01]  /*1de60*/  ISETP.NE.AND P2, PT, R222, 0x1, PT ;  /* 0x00000001de00780c */ /* 0x000fe20003f45270 */
[----:B--2---:R-:W-:Y:S01]  /*1de70*/  IMAD.MOV.U32 R224, RZ, RZ, 0x2 ;  /* 0x00000002ffe07424 */ /* 0x004fe200078e00ff */
        /* <DEDUP_REMOVED lines=21> */
.L_x_5473:
        /* <DEDUP_REMOVED lines=12> */
.L_x_5474:
        /* <DEDUP_REMOVED lines=43> */
.L_x_5472:
[----:B------:R-:W-:Y:S01]  /*1e340*/  I2FP.F32.U32 R188, R188 ;  /* 0x000000bc00bc7245 */ /* 0x000fe20000201000 */
[----:B------:R-:W-:Y:S01]  /*1e350*/  @P0 IMAD.U32 R223, R21, 0x10000, RZ ;  /* 0x0001000015df0824 */ /* 0x000fe200078e00ff */
[C---:B------:R-:W-:Y:S02]  /*1e360*/  SHF.L.U32 R220, R189.reuse, 0x10, RZ ;  /* 0x00000010bddc7819 */ /* 0x040fe400000006ff */
[----:B------:R-:W-:Y:S01]  /*1e370*/  ISETP.NE.AND P2, PT, R224, 0x1, PT ;  /* 0x00000001e000780c */ /* 0x000fe20003f45270 */
[----:B------:R-:W-:Y:S01]  /*1e380*/  FFMA.FTZ R188, R188, R201, 1.1641532182693481445e-10 ;  /* 0x2f000000bcbc7423 */ /* 0x000fe200000100c9 */
[----:B------:R-:W-:Y:S01]  /*1e390*/  LOP3.LUT R204, R204, 0xfffffffd, RZ, 0xc0, !PT ;  /* 0xfffffffdcccc7812 */ /* 0x000fe200078ec0ff */
[----:B------:R-:W-:Y:S01]  /*1e3a0*/  FMUL.FTZ R220, R220, UR20 ;  /* 0x00000014dcdc7c20 */ /* 0x000fe20008410000 */
[----:B------:R-:W-:Y:S02]  /*1e3b0*/  PRMT R230, R189, 0x7632, R230 ;  /* 0x00007632bde67816 */ /* 0x000fe400000000e6 */
[----:B------:R-:W-:-:S02]  /*1e3c0*/  FSETP.GTU.FTZ.AND P1, PT, R188, UR21, PT ;  /* 0x00000015bc007c0b */ /* 0x000fc4000bf3c000 */
[----:B------:R-:W-:Y:S02]  /*1e3d0*/  MOV R189, R0 ;  /* 0x0000000000bd7202 */ /* 0x000fe40000000f00 */
        /* <DEDUP_REMOVED lines=15> */
.L_x_5476:
        /* <DEDUP_REMOVED lines=12> */
.L_x_5477:
        /* <DEDUP_REMOVED lines=43> */
.L_x_5475:
        /* <DEDUP_REMOVED lines=23> */
.L_x_5479:
        /* <DEDUP_REMOVED lines=12> */
.L_x_5480:
        /* <DEDUP_REMOVED lines=43> */
.L_x_5478:
        /* <DEDUP_REMOVED lines=9> */
[----:B------:R-:W-:Y:S01]  /*1edb0*/  FSEL R223, R189, RZ, !P2 ;  /* 0x000000ffbddf7208 */ /* 0x000fe20005000000 */
[----:B------:R-:W-:Y:S01]  /*1edc0*/  IMAD.MOV.U32 R189, RZ, RZ, R0 ;  /* 0x000000ffffbd7224 */ /* 0x000fe200078e0000 */
        /* <DEDUP_REMOVED lines=12> */
.L_x_5482:
        /* <DEDUP_REMOVED lines=12> */
.L_x_5483:
        /* <DEDUP_REMOVED lines=43> */
.L_x_5481:
        /* <DEDUP_REMOVED lines=8> */
[----:B------:R-:W-:Y:S01]  /*1f280*/  IMAD.MOV.U32 R188, RZ, RZ, 0x2 ;  /* 0x00000002ffbc7424 */ /* 0x000fe200078e00ff */
        /* <DEDUP_REMOVED lines=14> */
.L_x_5485:
        /* <DEDUP_REMOVED lines=12> */
.L_x_5486:
        /* <DEDUP_REMOVED lines=43> */
.L_x_5484:
[----:B------:R-:W-:Y:S01]  /*1f6e0*/  I2FP.F32.U32 R190, R189 ;  /* 0x000000bd00be7245 */ /* 0x000fe20000201000 */
[----:B------:R-:W-:Y:S01]  /*1f6f0*/  IMAD.U32 R189, R191, 0x10000, RZ ;  /* 0x00010000bfbd7824 */ /* 0x000fe200078e00ff */
[----:B------:R-:W-:Y:S01]  /*1f700*/  ISETP.NE.AND P5, PT, R188, 0x1, PT ;  /* 0x00000001bc00780c */ /* 0x000fe20003fa5270 */
[----:B------:R-:W-:Y:S01]  /*1f710*/  @P0 IMAD.U32 R226, R23, 0x10000, RZ ;  /* 0x0001000017e20824 */ /* 0x000fe200078e00ff */
[----:B------:R-:W-:Y:S01]  /*1f720*/  UMOV UR4, 0x2 ;  /* 0x0000000200047882 */ /* 0x000fe20000000000 */
[----:B------:R-:W-:Y:S01]  /*1f730*/  FFMA.FTZ R190, R190, R201, 1.1641532182693481445e-10 ;  /* 0x2f000000bebe7423 */ /* 0x000fe200000100c9 */
[----:B------:R-:W-:Y:S01]  /*1f740*/  FMUL.FTZ R189, R189, UR20 ;  /* 0x00000014bdbd7c20 */ /* 0x000fe20008410000 */
[----:B------:R-:W-:-:S03]  /*1f750*/  PRMT R237, R191, 0x7632, R237 ;  /* 0x00007632bfed7816 */ /* 0x000fc600000000ed */
        /* <DEDUP_REMOVED lines=11> */
[----:B------:R-:W-:-:S03]  /*1f810*/  @P5 VIADD R188, R188, 0x1 ;  /* 0x00000001bcbc5836 */ /* 0x000fc60000000000 */
[----:B------:R-:W-:Y:S02]  /*1f820*/  @!P5 R2UR UR4, R189 ;  /* 0x00000000bd04d2ca */ /* 0x000fe400000e0000 */
[----:B------:R-:W-:Y:S02]  /*1f830*/  @P5 R2UR UR4, R188 ;  /* 0x00000000bc0452ca */ /* 0x000fe400000e0000 */
[----:B------:R-:W-:Y:S01]  /*1f840*/  @!P5 MOV R189, R4 ;  /* 0x0000000400bdd202 */ /* 0x000fe20000000f00 */
[----:B------:R-:W-:Y:S01]  /*1f850*/  @P5 IMAD.MOV.U32 R189, RZ, RZ, R3 ;  /* 0x000000ffffbd5224 */ /* 0x000fe200078e0003 */
[----:B------:R-:W-:Y:S11]  /*1f860*/  BRA `(.L_x_5487) ;  /* 0x0000000000dc7947 */ /* 0x000ff60003800000 */
.L_x_5488:
        /* <DEDUP_REMOVED lines=12> */
.L_x_5489:
        /* <DEDUP_REMOVED lines=43> */
.L_x_5487:
        /* <DEDUP_REMOVED lines=15> */
.L_x_5465:
[----:B------:R-:W-:Y:S01]  /*1fcd0*/  IMAD.MOV.U32 R231, RZ, RZ, 0x10 ;  /* 0x00000010ffe77424 */ /* 0x000fe200078e00ff */
[----:B------:R-:W-:Y:S01]  /*1fce0*/  SEL R211, RZ, 0x1000000, !P5 ;  /* 0x01000000ffd37807 */ /* 0x000fe20006800000 */
[----:B------:R-:W0:Y:S01]  /*1fcf0*/  @P0 LDC.64 R232, c[0x0][0x3a0] ;  /* 0x0000e800ffe80b82 */ /* 0x000e220000000a00 */
[----:B------:R-:W-:Y:S01]  /*1fd00*/  SEL R205, RZ, 0x10000, !P4 ;  /* 0x00010000ffcd7807 */ /* 0x000fe20006000000 */
[----:B------:R-:W-:Y:S01]  /*1fd10*/  IMAD.WIDE.U32 R230, R198, R231, UR14 ;  /* 0x0000000ec6e67e25 */ /* 0x000fe2000f8e00e7 */
[----:B------:R-:W-:Y:S01]  /*1fd20*/  SEL R236, RZ, 0x100, !P3 ;  /* 0x00000100ffec7807 */ /* 0x000fe20005800000 */
[----:B------:R-:W1:Y:S01]  /*1fd30*/  @UP0 LDCU.64 UR44, c[0x0][0x398] ;  /* 0x00007300ff2c07ac */ /* 0x000e620008000a00 */
[C---:B------:R-:W-:Y:S01]  /*1fd40*/  LOP3.LUT P5, RZ, R204.reuse, 0x4, RZ, 0xc0, !PT ;  /* 0x00000004ccff7812 */ /* 0x040fe200078ac0ff */
[----:B------:R-:W-:Y:S01]  /*1fd50*/  IMAD.MOV.U32 R238, RZ, RZ, 0x10 ;  /* 0x00000010ffee7424 */ /* 0x000fe200078e00ff */
[----:B------:R-:W-:Y:S01]  /*1fd60*/  LOP3.LUT P4, RZ, R204, 0x2, RZ, 0xc0, !PT ;  /* 0x00000002ccff7812 */ /* 0x000fe2000788c0ff */
[----:B------:R2:W-:Y:S01]  /*1fd70*/  STG.E.128 desc[UR16][R230.64], R188 ;  /* 0x000000bce6007986 */ /* 0x0005e2000c101d10 */
[----:B------:R-:W-:-:S02]  /*1fd80*/  LOP3.LUT R236, R236, R211, R205, 0xfe, !PT ;  /* 0x000000d3ecec7212 */ /* 0x000fc400078efecd */
[----:B------:R-:W-:Y:S02]  /*1fd90*/  SEL R227, RZ, 0x1, !P2 ;  /* 0x00000001ffe37807 */ /* 0x000fe40005000000 */
[----:B------:R-:W-:Y:S02]  /*1fda0*/  SEL R211, RZ, 0x1000000, !P1 ;  /* 0x01000000ffd37807 */ /* 0x000fe40004800000 */
[----:B------:R-:W-:Y:S02]  /*1fdb0*/  SEL R234, RZ, 0x10000, !P4 ;  /* 0x00010000ffea7807 */ /* 0x000fe40006000000 */
[----:B------:R-:W-:Y:S02]  /*1fdc0*/  SEL R205, RZ, 0x100, !P5 ;  /* 0x00000100ffcd7807 */ /* 0x000fe40006800000 */
[----:B------:R-:W-:Y:S02]  /*1fdd0*/  LOP3.LUT P6, RZ, R204, 0x8, RZ, 0xc0, !PT ;  /* 0x00000008ccff7812 */ /* 0x000fe400078cc0ff */
[----:B------:R-:W-:Y:S01]  /*1fde0*/  LOP3.LUT R205, R205, R211, R234, 0xfe, !PT ;  /* 0x000000d3cdcd7212 */ /* 0x000fe200078efeea */
[----:B------:R-:W-:Y:S01]  /*1fdf0*/  VIADD R211, R184, 0x200 ;  /* 0x00000200b8d37836 */ /* 0x000fe20000000000 */
[----:B------:R-:W-:-:S02]  /*1fe00*/  SEL R234, RZ, 0x1, !P6 ;  /* 0x00000001ffea7807 */ /* 0x000fc40007000000 */
[----:B------:R-:W-:Y:S01]  /*1fe10*/  PLOP3.LUT P1, PT, PT, PT, UP0, 0x80, 0x8 ;  /* 0x000000000008781c */ /* 0x000fe20003f2f008 */
[----:B0-----:R-:W-:Y:S01]  /*1fe20*/  @P0 IMAD.WIDE.U32 R232, R211, 0x10, R232 ;  /* 0x00000010d3e80825 */ /* 0x001fe200078e00e8 */
[----:B--2---:R-:W-:-:S03]  /*1fe30*/  LOP3.LUT R189, R236, R227, RZ, 0xfc, !PT ;  /* 0x000000e3ecbd7212 */ /* 0x004fc600078efcff */
[----:B------:R-:W-:Y:S01]  /*1fe40*/  HFMA2 R227, -RZ, RZ, 0, 4.76837158203125e-07 ;  /* 0x00000008ffe37431 */ /* 0x000fe200000001ff */
[----:B------:R-:W-:Y:S01]  /*1fe50*/  LOP3.LUT R188, R205, R234, RZ, 0xfc, !PT ;  /* 0x000000eacdbc7212 */ /* 0x000fe200078efcff */
[----:B------:R-:W-:Y:S01]  /*1fe60*/  IMAD.WIDE.U32 R236, R211, 0x10, R228 ;  /* 0x00000010d3ec7825 */ /* 0x000fe200078e00e4 */
[----:B------:R-:W-:-:S03]  /*1fe70*/  PLOP3.LUT P2, PT, PT, PT, UP0, 0x80, 0x8 ;  /* 0x000000000008781c */ /* 0x000fc60003f4f008 */
[----:B------:R-:W-:-:S04]  /*1fe80*/  IMAD.WIDE.U32 R190, R198, R227, UR12 ;  /* 0x0000000cc6be7e25 */ /* 0x000fc8000f8e00e3 */
[----:B-1----:R-:W-:Y:S01]  /*1fe90*/  @P1 IMAD.WIDE.U32 R234, R211, R238, UR44 ;  /* 0x0000002cd3ea1e25 */ /* 0x002fe2000f8e00ee */
[----:B------:R0:W-:Y:S01]  /*1fea0*/  STG.E.64 desc[UR16][R190.64], R188 ;  /* 0x000000bcbe007986 */ /* 0x0001e2000c101b10 */
[----:B------:R-:W-:Y:S05]  /*1feb0*/  BRA.U !UP0, `(.L_x_5490) ;  /* 0x0000000108507547 */ /* 0x000fea000b800000 */
[----:B0-----:R-:W-:Y:S02]  /*1fec0*/  SHF.L.U32 R188, R14, 0x10, RZ ;  /* 0x000000100ebc7819 */ /* 0x001fe400000006ff */
        /* <DEDUP_REMOVED lines=19> */
.L_x_5490:
[----:B------:R2:W5:Y:S04]  /*20000*/  @P2 LDG.E.128 R16, desc[UR16][R234.64] ;  /* 0x00000010ea102981 */ /* 0x000568000c1e1d00 */
[----:B------:R2:W5:Y:S04]  /*20010*/  @P0 LDG.E.128 R20, desc[UR16][R232.64] ;  /* 0x00000010e8140981 */ /* 0x000568000c1e1d00 */
[----:B01----:R2:W5:Y:S01]  /*20020*/  LDG.E.128 R188, desc[UR16][R236.64] ;  /* 0x00000010ecbc7981 */ /* 0x003562000c1e1d00 */
[----:B------:R-:W-:Y:S05]  /*20030*/  BRA.U !UP0, `(.L_x_5491) ;  /* 0x0000004d08f87547 */ /* 0x000fea000b800000 */
[----:B------:R-:W-:Y:S02]  /*20040*/  IMAD.U32 R8, RZ, RZ, UR4 ;  /* 0x00000004ff087e24 */ /* 0x000fe4000f8e00ff */
[----:B------:R-:W-:Y:S02]  /*20050*/  IMAD.MOV.U32 R11, RZ, RZ, 0x2 ;  /* 0x00000002ff0b7424 */ /* 0x000fe400078e00ff */
[----:B------:R-:W-:Y:S01]  /*20060*/  IMAD.MOV.U32 R205, RZ, RZ, R206 ;  /* 0x000000ffffcd7224 */ /* 0x000fe200078e00ce */
[----:B------:R-:W-:Y:S02]  /*20070*/  ISETP.NE.AND P1, PT, R8, 0x1, PT ;  /* 0x000000010800780c */ /* 0x000fe40003f25270 */
[----:B------:R-:W-:-:S11]  /*20080*/  MOV R8, R0 ;  /* 0x0000000000087202 */ /* 0x000fd60000000f00 */
[----:B------:R-:W-:Y:S05]  /*20090*/  @!P1 BRA `(.L_x_5492) ;  /* 0x0000000400109947 */ /* 0x000fea0003800000 */
[----:B------:R-:W-:-:S05]  /*200a0*/  IMAD.U32 R8, RZ, RZ, UR4 ;  /* 0x00000004ff087e24 */ /* 0x000fca000f8e00ff */
[----:B------:R-:W-:-:S13]  /*200b0*/  ISETP.NE.AND P1, PT, R8, 0x3, PT ;  /* 0x000000030800780c */ /* 0x000fda0003f25270 */
[----:B------:R-:W-:Y:S05]  /*200c0*/  @!P1 BRA `(.L_x_5493) ;  /* 0x0000000000289947 */ /* 0x000fea0003800000 */
[----:B------:R-:W-:Y:S01]  /*200d0*/  MOV R8, UR4 ;  /* 0x0000000400087c02 */ /* 0x000fe20008000f00 */
[----:B------:R-:W-:-:S03]  /*200e0*/  IMAD.U32 R9, RZ, RZ, UR4 ;  /* 0x00000004ff097e24 */ /* 0x000fc6000f8e00ff */
        /* <DEDUP_REMOVED lines=8> */
.L_x_5493:
        /* <DEDUP_REMOVED lines=12> */
.L_x_5494:
        /* <DEDUP_REMOVED lines=43> */
.L_x_5492:
[----:B------:R-:W-:Y:S01]  /*204e0*/  I2FP.F32.U32 R8, R8 ;  /* 0x0000000800087245 */ /* 0x000fe20000201000 */
[----:B-----5:R-:W-:Y:S01]  /*204f0*/  IMAD.U32 R9, R188, 0x10000, RZ ;  /* 0x00010000bc097824 */ /* 0x020fe200078e00ff */
[----:B------:R-:W-:Y:S01]  /*20500*/  ISETP.NE.AND P2, PT, R11, 0x1, PT ;  /* 0x000000010b00780c */ /* 0x000fe20003f45270 */
[----:B------:R-:W-:Y:S01]  /*20510*/  IMAD.MOV.U32 R12, RZ, RZ, 0x2 ;  /* 0x00000002ff0c7424 */ /* 0x000fe200078e00ff */
[----:B------:R-:W-:Y:S01]  /*20520*/  LOP3.LUT R204, R204, 0xfffffff7, RZ, 0xc0, !PT ;  /* 0xfffffff7cccc7812 */ /* 0x000fe200078ec0ff */
[----:B------:R-:W-:Y:S01]  /*20530*/  FFMA.FTZ R8, R8, R201, 1.1641532182693481445e-10 ;  /* 0x2f00000008087423 */ /* 0x000fe200000100c9 */
[----:B------:R-:W-:Y:S01]  /*20540*/  FMUL.FTZ R9, R9, UR20 ;  /* 0x0000001409097c20 */ /* 0x000fe20008410000 */
[----:B------:R-:W-:Y:S02]  /*20550*/  PRMT R188, R188, 0x7632, R188 ;  /* 0x00007632bcbc7816 */ /* 0x000fe400000000bc */
[----:B------:R-:W-:Y:S02]  /*20560*/  MOV R10, R0 ;  /* 0x00000000000a7202 */ /* 0x000fe40000000f00 */
        /* <DEDUP_REMOVED lines=13> */
.L_x_5496:
        /* <DEDUP_REMOVED lines=12> */
.L_x_5497:
        /* <DEDUP_REMOVED lines=43> */
.L_x_5495:
        /* <DEDUP_REMOVED lines=14> */
[----:B--2---:R-:W-:Y:S01]  /*20a90*/  F2FP.BF16.F32.PACK_AB R236, RZ, R227 ;  /* 0x000000e3ffec723e */ /* 0x004fe200000010ff */
        /* <DEDUP_REMOVED lines=9> */
.L_x_5499:
        /* <DEDUP_REMOVED lines=12> */
.L_x_5500:
        /* <DEDUP_REMOVED lines=43> */
.L_x_5498:
[----:B------:R-:W-:Y:S01]  /*20ea0*/  I2FP.F32.U32 R10, R9 ;  /* 0x00000009000a7245 */ /* 0x000fe20000201000 */
[----:B------:R-:W-:Y:S01]  /*20eb0*/  IMAD.MOV.U32 R14, RZ, RZ, 0x2 ;  /* 0x00000002ff0e7424 */ /* 0x000fe200078e00ff */
[----:B------:R-:W-:Y:S01]  /*20ec0*/  ISETP.NE.AND P2, PT, R13, 0x1, PT ;  /* 0x000000010d00780c */ /* 0x000fe20003f45270 */
[----:B------:R-:W-:Y:S01]  /*20ed0*/  IMAD.MOV.U32 R11, RZ, RZ, R0 ;  /* 0x000000ffff0b7224 */ /* 0x000fe200078e0000 */
[----:B------:R-:W-:Y:S01]  /*20ee0*/  SHF.L.U32 R188, R188, 0x10, RZ ;  /* 0x00000010bcbc7819 */ /* 0x000fe200000006ff */
[----:B------:R-:W-:Y:S01]  /*20ef0*/  FFMA.FTZ R10, R10, R201, 1.1641532182693481445e-10 ;  /* 0x2f0000000a0a7423 */ /* 0x000fe200000100c9 */
[----:B------:R-:W-:-:S03]  /*20f00*/  LOP3.LUT R204, R204, 0xfffffffb, RZ, 0xc0, !PT ;  /* 0xfffffffbcccc7812 */ /* 0x000fc600078ec0ff */
[----:B------:R-:W-:Y:S01]  /*20f10*/  FMUL.FTZ R9, R188, UR20 ;  /* 0x00000014bc097c20 */ /* 0x000fe20008410000 */
        /* <DEDUP_REMOVED lines=13> */
.L_x_5502:
        /* <DEDUP_REMOVED lines=12> */
.L_x_5503:
        /* <DEDUP_REMOVED lines=43> */
.L_x_5501:
[----:B------:R-:W-:Y:S02]  /*21360*/  I2FP.F32.U32 R10, R11 ;  /* 0x0000000b000a7245 */ /* 0x000fe40000201000 */
        /* <DEDUP_REMOVED lines=8> */
[----:B------:R-:W-:Y:S02]  /*213f0*/  @P0 IMAD.U32 R10, R10, 0x10000, RZ ;  /* 0x000100000a0a0824 */ /* 0x000fe400078e00ff */
[----:B------:R-:W-:Y:S02]  /*21400*/  IMAD.MOV.U32 R11, RZ, RZ, R0 ;  /* 0x000000ffff0b7224 */ /* 0x000fe400078e0000 */
[----:B------:R-:W-:Y:S01]  /*21410*/  FADD.FTZ R9, R9, R12 ;  /* 0x0000000c09097221 */ /* 0x000fe20000010000 */
[----:B------:R-:W-:-:S03]  /*21420*/  HFMA2 R12, -RZ, RZ, 0, 1.1920928955078125e-07 ;  /* 0x00000002ff0c7431 */ /* 0x000fc600000001ff */
        /* <DEDUP_REMOVED lines=13> */
.L_x_5505:
        /* <DEDUP_REMOVED lines=12> */
.L_x_5506:
        /* <DEDUP_REMOVED lines=43> */
.L_x_5504:
[----:B------:R-:W-:Y:S01]  /*21870*/  I2FP.F32.U32 R10, R11 ;  /* 0x0000000b000a7245 */ /* 0x000fe20000201000 */
[----:B------:R-:W-:Y:S01]  /*21880*/  IMAD.U32 R11, R189, 0x10000, RZ ;  /* 0x00010000bd0b7824 */ /* 0x000fe200078e00ff */
[----:B------:R-:W-:Y:S01]  /*21890*/  ISETP.NE.AND P2, PT, R12, 0x1, PT ;  /* 0x000000010c00780c */ /* 0x000fe20003f45270 */
[----:B------:R-:W-:Y:S01]  /*218a0*/  IMAD.MOV.U32 R13, RZ, RZ, R0 ;  /* 0x000000ffff0d7224 */ /* 0x000fe200078e0000 */
[----:B------:R-:W-:Y:S01]  /*218b0*/  LOP3.LUT R204, R204, 0xfffffffd, RZ, 0xc0, !PT ;  /* 0xfffffffdcccc7812 */ /* 0x000fe200078ec0ff */
[----:B------:R-:W-:Y:S01]  /*218c0*/  FFMA.FTZ R10, R10, R201, 1.1641532182693481445e-10 ;  /* 0x2f0000000a0a7423 */ /* 0x000fe200000100c9 */
[----:B------:R-:W-:-:S04]  /*218d0*/  MOV R14, 0x2 ;  /* 0x00000002000e7802 */ /* 0x000fc80000000f00 */
        /* <DEDUP_REMOVED lines=15> */
.L_x_5508:
        /* <DEDUP_REMOVED lines=12> */
.L_x_5509:
        /* <DEDUP_REMOVED lines=43> */
.L_x_5507:
[----:B------:R-:W-:Y:S01]  /*21d40*/  I2FP.F32.U32 R12, R13 ;  /* 0x0000000d000c7245 */ /* 0x000fe20000201000 */
[----:B------:R-:W-:Y:S01]  /*21d50*/  IMAD.U32 R13, R17, 0x10000, RZ ;  /* 0x00010000110d7824 */ /* 0x000fe200078e00ff */
[----:B------:R-:W-:Y:S02]  /*21d60*/  ISETP.NE.AND P2, PT, R14, 0x1, PT ;  /* 0x000000010e00780c */ /* 0x000fe40003f45270 */
[----:B------:R-:W-:Y:S01]  /*21d70*/  @P0 SHF.L.U32 R15, R21, 0x10, RZ ;  /* 0x00000010150f0819 */ /* 0x000fe200000006ff */
[----:B------:R-:W-:Y:S01]  /*21d80*/  FFMA.FTZ R12, R12, R201, 1.1641532182693481445e-10 ;  /* 0x2f0000000c0c7423 */ /* 0x000fe200000100c9 */
[----:B------:R-:W-:-:S04]  /*21d90*/  FMUL.FTZ R13, R13, UR20 ;  /* 0x000000140d0d7c20 */ /* 0x000fc80008410000 */
[----:B------:R-:W-:Y:S01]  /*21da0*/  FSETP.GTU.FTZ.AND P1, PT, R12, UR21, PT ;  /* 0x000000150c007c0b */ /* 0x000fe2000bf3c000 */
[----:B------:R-:W-:-:S03]  /*21db0*/  IMAD.MOV.U32 R12, RZ, RZ, 0x2 ;  /* 0x00000002ff0c7424 */ /* 0x000fc600078e00ff */
[----:B------:R-:W-:-:S05]  /*21dc0*/  FSEL R13, R13, RZ, !P1 ;  /* 0x000000ff0d0d7208 */ /* 0x000fca0004800000 */
[----:B------:R-:W-:Y:S01]  /*21dd0*/  FADD.FTZ R10, R10, R13 ;  /* 0x0000000d0a0a7221 */ /* 0x000fe20000010000 */
[----:B------:R-:W-:-:S03]  /*21de0*/  MOV R13, R0 ;  /* 0x00000000000d7202 */ /* 0x000fc60000000f00 */
        /* <DEDUP_REMOVED lines=13> */
.L_x_5511:
        /* <DEDUP_REMOVED lines=12> */
.L_x_5512:
        /* <DEDUP_REMOVED lines=43> */
.L_x_5510:
[----:B------:R-:W-:Y:S01]  /*22230*/  ISETP.NE.AND P3, PT, R12, 0x1, PT ;  /* 0x000000010c00780c */ /* 0x000fe20003f65270 */
[----:B------:R-:W-:Y:S01]  /*22240*/  IMAD.U32 R11, R11, 0x10000, RZ ;  /* 0x000100000b0b7824 */ /* 0x000fe200078e00ff */
[----:B------:R-:W-:Y:S01]  /*22250*/  I2FP.F32.U32 R14, R13 ;  /* 0x0000000d000e7245 */ /* 0x000fe20000201000 */
[----:B------:R-:W-:Y:S01]  /*22260*/  UMOV UR4, 0x2 ;  /* 0x0000000200047882 */ /* 0x000fe20000000000 */
        /* <DEDUP_REMOVED lines=11> */
[----:B------:R-:W-:-:S03]  /*22320*/  @P2 VIADD R12, R12, 0x1 ;  /* 0x000000010c0c2836 */ /* 0x000fc60000000000 */
[----:B------:R-:W-:Y:S01]  /*22330*/  @!P2 R2UR UR4, R13 ;  /* 0x000000000d04a2ca */ /* 0x000fe200000e0000 */
[----:B------:R-:W-:Y:S01]  /*22340*/  @!P2 IMAD.MOV.U32 R13, RZ, RZ, R4 ;  /* 0x000000ffff0da224 */ /* 0x000fe200078e0004 */
[----:B------:R-:W-:Y:S02]  /*22350*/  @P2 R2UR UR4, R12 ;  /* 0x000000000c0422ca */ /* 0x000fe400000e0000 */
[----:B------:R-:W-:Y:S01]  /*22360*/  @P2 MOV R13, R3 ;  /* 0x00000003000d2202 */ /* 0x000fe20000000f00 */
[----:B------:R-:W-:-:S12]  /*22370*/  BRA `(.L_x_5513) ;  /* 0x0000000000dc7947 */ /* 0x000fd80003800000 */
.L_x_5514:
        /* <DEDUP_REMOVED lines=12> */
.L_x_5515:
        /* <DEDUP_REMOVED lines=43> */
.L_x_5513:
[----:B------:R-:W-:Y:S01]  /*226f0*/  I2FP.F32.U32 R12, R13 ;  /* 0x0000000d000c7245 */ /* 0x000fe20000201000 */
[----:B------:R-:W-:Y:S01]  /*22700*/  UMOV UR5, 0x2 ;  /* 0x0000000200057882 */ /* 0x000fe20000000000 */
[----:B------:R-:W-:-:S03]  /*22710*/  PRMT R13, R17, 0x7632, R13 ;  /* 0x00007632110d7816 */ /* 0x000fc6000000000d */
[----:B------:R-:W-:Y:S02]  /*22720*/  FFMA.FTZ R12, R12, R201, 1.1641532182693481445e-10 ;  /* 0x2f0000000c0c7423 */ /* 0x000fe400000100c9 */
[----:B------:R-:W-:-:S03]  /*22730*/  IMAD.U32 R13, R13, 0x10000, RZ ;  /* 0x000100000d0d7824 */ /* 0x000fc600078e00ff */
[----:B------:R-:W-:Y:S01]  /*22740*/  FSETP.GTU.FTZ.AND P2, PT, R12, UR21, PT ;  /* 0x000000150c007c0b */ /* 0x000fe2000bf5c000 */
[----:B------:R-:W-:Y:S01]  /*22750*/  FMUL.FTZ R13, R13, UR20 ;  /* 0x000000140d0d7c20 */ /* 0x000fe20008410000 */
[----:B------:R-:W-:-:S04]  /*22760*/  @P0 PRMT R12, R21, 0x7632, R12 ;  /* 0x00007632150c0816 */ /* 0x000fc8000000000c */
[----:B------:R-:W-:Y:S01]  /*22770*/  FSEL R14, R13, RZ, !P2 ;  /* 0x000000ff0d0e7208 */ /* 0x000fe20005000000 */
[----:B------:R-:W-:Y:S01]  /*22780*/  IMAD.U32 R13, RZ, RZ, UR4 ;  /* 0x00000004ff0d7e24 */ /* 0x000fe2000f8e00ff */
[----:B------:R-:W-:-:S03]  /*22790*/  @P0 SHF.L.U32 R12, R12, 0x10, RZ ;  /* 0x000000100c0c0819 */ /* 0x000fc600000006ff */
[----:B------:R-:W-:Y:S01]  /*227a0*/  FADD.FTZ R11, R11, R14 ;  /* 0x0000000e0b0b7221 */ /* 0x000fe20000010000 */
[----:B------:R-:W-:Y:S02]  /*227b0*/  ISETP.NE.AND P3, PT, R13, 0x1, PT ;  /* 0x000000010d00780c */ /* 0x000fe40003f65270 */
[----:B------:R-:W-:Y:S01]  /*227c0*/  MOV R13, R0 ;  /* 0x00000000000d7202 */ /* 0x000fe20000000f00 */
[----:B------:R-:W-:Y:S01]  /*227d0*/  @P0 FADD.FTZ R230, R11, R12 ;  /* 0x0000000c0be60221 */ /* 0x000fe20000010000 */
[----:B------:R-:W-:Y:S01]  /*227e0*/  @!P0 IMAD.MOV.U32 R230, RZ, RZ, R11 ;  /* 0x000000ffffe68224 */ /* 0x000fe200078e000b */
[----:B------:R-:W-:-:S04]  /*227f0*/  SEL R11, RZ, 0x1, P2 ;  /* 0x00000001ff0b7807 */ /* 0x000fc80001000000 */
[----:B------:R-:W-:-:S04]  /*22800*/  F2FP.BF16.F32.PACK_AB R15, RZ, R230 ;  /* 0x000000e6ff0f723e */ /* 0x000fc800000010ff */
[----:B------:R-:W-:Y:S05]  /*22810*/  @!P3 BRA `(.L_x_5516) ;  /* 0x000000040004b947 */ /* 0x000fea0003800000 */
[----:B------:R-:W-:-:S05]  /*22820*/  IMAD.U32 R12, RZ, RZ, UR4 ;  /* 0x00000004ff0c7e24 */ /* 0x000fca000f8e00ff */
[----:B------:R-:W-:-:S13]  /*22830*/  ISETP.NE.AND P2, PT, R12, 0x3, PT ;  /* 0x000000030c00780c */ /* 0x000fda0003f45270 */
[----:B------:R-:W-:Y:S05]  /*22840*/  @!P2 BRA `(.L_x_5517) ;  /* 0x00000000001ca947 */ /* 0x000fea0003800000 */
[----:B------:R-:W-:-:S06]  /*22850*/  UISETP.NE.AND UP2, UPT, UR4, 0x2, UPT ;  /* 0x000000020400788c */ /* 0x000fcc000bf45270 */
[----:B------:R-:W-:-:S05]  /*22860*/  PLOP3.LUT P2, PT, PT, PT, UP2, 0x80, 0x8 ;  /* 0x000000000008781c */ /* 0x000fca0003f4f028 */
[----:B------:R-:W-:Y:S01]  /*22870*/  @!UP2 UMOV UR5, 0x3 ;  /* 0x000000030005a882 */ /* 0x000fe20000000000 */
[----:B------:R-:W-:-:S07]  /*22880*/  @UP2 UIADD3 UR5, UPT, UPT, UR4, 0x1, URZ ;  /* 0x0000000104052890 */ /* 0x000fce000fffe0ff */
[----:B------:R-:W-:Y:S01]  /*22890*/  @!P2 IMAD.MOV.U32 R13, RZ, RZ, R4 ;  /* 0x000000ffff0da224 */ /* 0x000fe200078e0004 */
[----:B------:R-:W-:Y:S01]  /*228a0*/  @P2 MOV R13, R3 ;  /* 0x00000003000d2202 */ /* 0x000fe20000000f00 */
[----:B------:R-:W-:Y:S06]  /*228b0*/  BRA `(.L_x_5516) ;  /* 0x0000000000dc7947 */ /* 0x000fec0003800000 */
.L_x_5517:
        /* <DEDUP_REMOVED lines=12> */
.L_x_5518:
        /* <DEDUP_REMOVED lines=43> */
.L_x_5516:
[----:B------:R-:W-:Y:S01]  /*22c30*/  I2FP.F32.U32 R12, R13 ;  /* 0x0000000d000c7245 */ /* 0x000fe20000201000 */
[----:B------:R-:W-:Y:S01]  /*22c40*/  UISETP.NE.AND UP2, UPT, UR5, 0x1, UPT ;  /* 0x000000010500788c */ /* 0x000fe2000bf45270 */
[C---:B------:R-:W-:Y:S01]  /*22c50*/  IMAD.U32 R13, R190.reuse, 0x10000, RZ ;  /* 0x00010000be0d7824 */ /* 0x040fe200078e00ff */
[----:B------:R-:W-:Y:S01]  /*22c60*/  PRMT R190, R190, 0x7632, R190 ;  /* 0x00007632bebe7816 */ /* 0x000fe200000000be */
[----:B------:R-:W-:Y:S01]  /*22c70*/  UMOV UR4, 0x2 ;  /* 0x0000000200047882 */ /* 0x000fe20000000000 */
[----:B------:R-:W-:Y:S01]  /*22c80*/  FFMA.FTZ R12, R12, R201, 1.1641532182693481445e-10 ;  /* 0x2f0000000c0c7423 */ /* 0x000fe200000100c9 */
[----:B------:R-:W-:Y:S01]  /*22c90*/  FMUL.FTZ R13, R13, UR20 ;  /* 0x000000140d0d7c20 */ /* 0x000fe20008410000 */
[----:B------:R-:W-:-:S03]  /*22ca0*/  MOV R188, R0 ;  /* 0x0000000000bc7202 */ /* 0x000fc60000000f00 */
[----:B------:R-:W-:-:S04]  /*22cb0*/  FSETP.GTU.FTZ.AND P3, PT, R12, UR21, PT ;  /* 0x000000150c007c0b */ /* 0x000fc8000bf7c000 */
        /* <DEDUP_REMOVED lines=13> */
.L_x_5520:
        /* <DEDUP_REMOVED lines=12> */
.L_x_5521:
        /* <DEDUP_REMOVED lines=43> */
.L_x_5519:
[----:B------:R-:W-:Y:S01]  /*23100*/  I2FP.F32.U32 R12, R188 ;  /* 0x000000bc000c7245 */ /* 0x000fe20000201000 */
[----:B------:R-:W-:Y:S01]  /*23110*/  IMAD.U32 R13, R18, 0x10000, RZ ;  /* 0x00010000120d7824 */ /* 0x000fe200078e00ff */
[----:B------:R-:W-:Y:S01]  /*23120*/  UISETP.NE.AND UP2, UPT, UR4, 0x1, UPT ;  /* 0x000000010400788c */ /* 0x000fe2000bf45270 */
[----:B------:R-:W-:Y:S01]  /*23130*/  @P0 IMAD.U32 R231, R22, 0x10000, RZ ;  /* 0x0001000016e70824 */ /* 0x000fe200078e00ff */
[----:B------:R-:W-:Y:S01]  /*23140*/  UMOV UR5, 0x2 ;  /* 0x0000000200057882 */ /* 0x000fe20000000000 */
[----:B------:R-:W-:Y:S01]  /*23150*/  FFMA.FTZ R12, R12, R201, 1.1641532182693481445e-10 ;  /* 0x2f0000000c0c7423 */ /* 0x000fe200000100c9 */
[----:B------:R-:W-:-:S04]  /*23160*/  FMUL.FTZ R13, R13, UR20 ;  /* 0x000000140d0d7c20 */ /* 0x000fc80008410000 */
[----:B------:R-:W-:-:S04]  /*23170*/  FSETP.GTU.FTZ.AND P3, PT, R12, UR21, PT ;  /* 0x000000150c007c0b */ /* 0x000fc8000bf7c000 */
[----:B------:R-:W-:Y:S02]  /*23180*/  FSEL R13, R13, RZ, !P3 ;  /* 0x000000ff0d0d7208 */ /* 0x000fe40005800000 */
[----:B------:R-:W-:-:S03]  /*23190*/  SEL R12, RZ, 0x1, P3 ;  /* 0x00000001ff0c7807 */ /* 0x000fc60001800000 */
[----:B------:R-:W-:Y:S01]  /*231a0*/  FADD.FTZ R14, R14, R13 ;  /* 0x0000000d0e0e7221 */ /* 0x000fe20000010000 */
[----:B------:R-:W-:-:S03]  /*231b0*/  IMAD.MOV.U32 R13, RZ, RZ, R0 ;  /* 0x000000ffff0d7224 */ /* 0x000fc600078e0000 */
[----:B------:R-:W-:Y:S01]  /*231c0*/  @P0 FADD.FTZ R231, R231, R14 ;  /* 0x0000000ee7e70221 */ /* 0x000fe20000010000 */
[----:B------:R-:W-:-:S04]  /*231d0*/  @!P0 MOV R231, R14 ;  /* 0x0000000e00e78202 */ /* 0x000fc80000000f00 */
        /* <DEDUP_REMOVED lines=10> */
[----:B------:R-:W-:Y:S01]  /*23280*/  @P3 MOV R13, R3 ;  /* 0x00000003000d3202 */ /* 0x000fe20000000f00 */
[----:B------:R-:W-:Y:S06]  /*23290*/  BRA `(.L_x_5522) ;  /* 0x0000000000dc7947 */ /* 0x000fec0003800000 */
.L_x_5523:
        /* <DEDUP_REMOVED lines=12> */
.L_x_5524:
        /* <DEDUP_REMOVED lines=43> */
.L_x_5522:
[----:B------:R-:W-:Y:S01]  /*23610*/  I2FP.F32.U32 R14, R13 ;  /* 0x0000000d000e7245 */ /* 0x000fe20000201000 */
[----:B------:R-:W-:Y:S01]  /*23620*/  UISETP.NE.AND UP2, UPT, UR5, 0x1, UPT ;  /* 0x000000010500788c */ /* 0x000fe2000bf45270 */
[----:B------:R-:W-:Y:S01]  /*23630*/  IMAD.U32 R190, R190, 0x10000, RZ ;  /* 0x00010000bebe7824 */ /* 0x000fe200078e00ff */
[----:B------:R-:W-:Y:S02]  /*23640*/  UMOV UR4, 0x2 ;  /* 0x0000000200047882 */ /* 0x000fe40000000000 */
[----:B------:R-:W-:Y:S01]  /*23650*/  FFMA.FTZ R14, R14, R201, 1.1641532182693481445e-10 ;  /* 0x2f0000000e0e7423 */ /* 0x000fe200000100c9 */
[----:B------:R-:W-:-:S04]  /*23660*/  FMUL.FTZ R13, R190, UR20 ;  /* 0x00000014be0d7c20 */ /* 0x000fc80008410000 */
[----:B------:R-:W-:Y:S02]  /*23670*/  FSETP.GTU.FTZ.AND P3, PT, R14, UR21, PT ;  /* 0x000000150e007c0b */ /* 0x000fe4000bf7c000 */
[----:B------:R-:W-:Y:S02]  /*23680*/  MOV R14, R0 ;  /* 0x00000000000e7202 */ /* 0x000fe40000000f00 */
[----:B------:R-:W-:Y:S02]  /*23690*/  FSEL R13, R13, RZ, !P3 ;  /* 0x000000ff0d0d7208 */ /* 0x000fe40005800000 */
[----:B------:R-:W-:Y:S01]  /*236a0*/  PLOP3.LUT P3, PT, P3, PT, PT, 0x8, 0x80 ;  /* 0x000000000080781c */ /* 0x000fe20001f6e170 */
[----:B------:R-:W-:-:S12]  /*236b0*/  BRA.U !UP2, `(.L_x_5525) ;  /* 0x000000050a047547 */ /* 0x000fd8000b800000 */
        /* <DEDUP_REMOVED lines=10> */
.L_x_5526:
        /* <DEDUP_REMOVED lines=12> */
.L_x_5527:
        /* <DEDUP_REMOVED lines=43> */
.L_x_5525:
[----:B------:R-:W-:Y:S01]  /*23ad0*/  I2FP.F32.U32 R14, R14 ;  /* 0x0000000e000e7245 */ /* 0x000fe20000201000 */
[----:B------:R-:W-:Y:S01]  /*23ae0*/  UISETP.NE.AND UP2, UPT, UR4, 0x1, UPT ;  /* 0x000000010400788c */ /* 0x000fe2000bf45270 */
[----:B------:R-:W-:Y:S01]  /*23af0*/  PRMT R188, R18, 0x7632, R188 ;  /* 0x0000763212bc7816 */ /* 0x000fe200000000bc */
[----:B------:R-:W-:Y:S01]  /*23b00*/  IMAD.MOV.U32 R189, RZ, RZ, R0 ;  /* 0x000000ffffbd7224 */ /* 0x000fe200078e0000 */
[----:B------:R-:W-:Y:S01]  /*23b10*/  UMOV UR5, 0x2 ;  /* 0x0000000200057882 */ /* 0x000fe20000000000 */
        /* <DEDUP_REMOVED lines=11> */
[----:B------:R-:W-:Y:S02]  /*23bd0*/  PRMT R13, R14, 0x7610, R13 ;  /* 0x000076100e0d7816 */ /* 0x000fe4000000000d */
        /* <DEDUP_REMOVED lines=12> */
.L_x_5529:
        /* <DEDUP_REMOVED lines=12> */
.L_x_5530:
        /* <DEDUP_REMOVED lines=43> */
.L_x_5528:
        /* <DEDUP_REMOVED lines=22> */
.L_x_5532:
        /* <DEDUP_REMOVED lines=12> */
.L_x_5533:
        /* <DEDUP_REMOVED lines=43> */
.L_x_5531:
        /* <DEDUP_REMOVED lines=27> */
.L_x_5535:
        /* <DEDUP_REMOVED lines=12> */
.L_x_5536:
[----:B------:R-:W-:Y:S01]  /*24750*/  LOP3.LUT R234, R2, UR19, R191, 0x96, !PT ;  /* 0x0000001302ea7c12 */ /* 0x000fe2000f8e96bf */
[----:B------:R-:W-:Y:S01]  /*24760*/  IMAD.WIDE.U32 R188, R7, -0x326172a9, RZ ;  /* 0xcd9e8d5707bc7825 */ /* 0x000fe200078e00ff */
[----:B------:R-:W-:-:S03]  /*24770*/  UMOV UR5, URZ ;  /* 0x000000ff00057c82 */ /* 0x000fc60008000000 */
        /* <DEDUP_REMOVED lines=40> */
.L_x_5534:
[----:B------:R-:W-:Y:S01]  /*24a00*/  I2FP.F32.U32 R188, R189 ;  /* 0x000000bd00bc7245 */ /* 0x000fe20000201000 */
[----:B------:R-:W-:Y:S01]  /*24a10*/  UISETP.NE.AND UP2, UPT, UR5, 0x1, UPT ;  /* 0x000000010500788c */ /* 0x000fe2000bf45270 */
[----:B------:R-:W-:Y:S01]  /*24a20*/  IMAD.U32 R241, R241, 0x10000, RZ ;  /* 0x00010000f1f17824 */ /* 0x000fe200078e00ff */
[----:B------:R-:W-:Y:S01]  /*24a30*/  MOV R189, R0 ;  /* 0x0000000000bd7202 */ /* 0x000fe20000000f00 */
[----:B------:R-:W-:Y:S01]  /*24a40*/  UMOV UR4, 0x2 ;  /* 0x0000000200047882 */ /* 0x000fe20000000000 */
[----:B------:R-:W-:Y:S01]  /*24a50*/  FFMA.FTZ R188, R188, R201, 1.1641532182693481445e-10 ;  /* 0x2f000000bcbc7423 */ /* 0x000fe200000100c9 */
[----:B------:R-:W-:-:S04]  /*24a60*/  FMUL.FTZ R241, R241, UR20 ;  /* 0x00000014f1f17c20 */ /* 0x000fc80008410000 */
        /* <DEDUP_REMOVED lines=14> */
.L_x_5538:
        /* <DEDUP_REMOVED lines=14> */
.L_x_5539:
        /* <DEDUP_REMOVED lines=43> */
.L_x_5537:
[----:B------:R-:W-:Y:S02]  /*24ee0*/  I2FP.F32.U32 R188, R189 ;  /* 0x000000bd00bc7245 */ /* 0x000fe40000201000 */
[----:B------:R-:W-:Y:S02]  /*24ef0*/  PRMT R189, R19, 0x7632, R189 ;  /* 0x0000763213bd7816 */ /* 0x000fe400000000bd */
[----:B------:R-:W-:Y:S01]  /*24f00*/  @P0 PRMT R190, R23, 0x7632, R190 ;  /* 0x0000763217be0816 */ /* 0x000fe200000000be */
[----:B------:R-:W-:Y:S02]  /*24f10*/  FFMA.FTZ R188, R188, R201, 1.1641532182693481445e-10 ;  /* 0x2f000000bcbc7423 */ /* 0x000fe400000100c9 */
[----:B------:R-:W-:Y:S02]  /*24f20*/  IMAD.U32 R189, R189, 0x10000, RZ ;  /* 0x00010000bdbd7824 */ /* 0x000fe400078e00ff */
[----:B------:R-:W-:Y:S01]  /*24f30*/  @P0 IMAD.U32 R190, R190, 0x10000, RZ ;  /* 0x00010000bebe0824 */ /* 0x000fe200078e00ff */
[----:B------:R-:W-:Y:S01]  /*24f40*/  FSETP.GTU.FTZ.AND P6, PT, R188, UR21, PT ;  /* 0x00000015bc007c0b */ /* 0x000fe2000bfdc000 */
[----:B------:R-:W-:-:S05]  /*24f50*/  FMUL.FTZ R189, R189, UR20 ;  /* 0x00000014bdbd7c20 */ /* 0x000fca0008410000 */
[----:B------:R-:W-:Y:S02]  /*24f60*/  FSEL R188, R189, RZ, !P6 ;  /* 0x000000ffbdbc7208 */ /* 0x000fe40007000000 */
[----:B------:R-:W-:-:S03]  /*24f70*/  PRMT R189, R238, 0x5410, R15 ;  /* 0x00005410eebd7816 */ /* 0x000fc6000000000f */
[----:B------:R-:W-:Y:S01]  /*24f80*/  FADD.FTZ R241, R241, R188 ;  /* 0x000000bcf1f17221 */ /* 0x000fe20000010000 */
[----:B------:R-:W-:-:S03]  /*24f90*/  SEL R188, RZ, 0x1, P6 ;  /* 0x00000001ffbc7807 */ /* 0x000fc60003000000 */
[----:B------:R-:W-:Y:S01]  /*24fa0*/  @P0 FADD.FTZ R201, R241, R190 ;  /* 0x000000bef1c90221 */ /* 0x000fe20000010000 */
[----:B------:R-:W-:Y:S02]  /*24fb0*/  @!P0 MOV R201, R241 ;  /* 0x000000f100c98202 */ /* 0x000fe40000000f00 */
[----:B------:R-:W-:Y:S02]  /*24fc0*/  PRMT R15, R188, 0x7610, R15 ;  /* 0x00007610bc0f7816 */ /* 0x000fe4000000000f */
[----:B------:R-:W-:Y:S02]  /*24fd0*/  F2FP.BF16.F32.PACK_AB R191, RZ, R201 ;  /* 0x000000c9ffbf723e */ /* 0x000fe400000010ff */
[----:B------:R-:W-:Y:S02]  /*24fe0*/  PRMT R190, R239, 0x5410, R240 ;  /* 0x00005410efbe7816 */ /* 0x000fe400000000f0 */
[----:B------:R-:W-:Y:S02]  /*24ff0*/  PRMT R188, R236, 0x5410, R206 ;  /* 0x00005410ecbc7816 */ /* 0x000fe400000000ce */
[----:B------:R-:W-:Y:S01]  /*25000*/  PRMT R191, R237, 0x5410, R191 ;  /* 0x00005410edbf7816 */ /* 0x000fe200000000bf */
[----:B------:R-:W-:Y:S06]  /*25010*/  BRA `(.L_x_5540) ;  /* 0x0000002800287947 */ /* 0x000fec0003800000 */
.L_x_5491:
[----:B------:R-:W-:Y:S01]  /*25020*/  IMAD.U32 R205, RZ, RZ, UR4 ;  /* 0x00000004ffcd7e24 */ /* 0x000fe2000f8e00ff */
[----:B------:R-:W-:Y:S01]  /*25030*/  UMOV UR5, 0x2 ;  /* 0x0000000200057882 */ /* 0x000fe20000000000 */
[----:B------:R-:W-:-:S03]  /*25040*/  IMAD.MOV.U32 R227, RZ, RZ, R0 ;  /* 0x000000ffffe37224 */ /* 0x000fc600078e0000 */
[----:B------:R-:W-:Y:S02]  /*25050*/  ISETP.NE.AND P1, PT, R205, 0x1, PT ;  /* 0x00000001cd00780c */ /* 0x000fe40003f25270 */
[----:B------:R-:W-:-:S11]  /*25060*/  MOV R205, R206 ;  /* 0x000000ce00cd7202 */ /* 0x000fd60000000f00 */
        /* <DEDUP_REMOVED lines=8> */
[--C-:B------:R-:W-:Y:S01]  /*250f0*/  @!P1 IMAD.MOV.U32 R205, RZ, RZ, R206.reuse ;  /* 0x000000ffffcd9224 */ /* 0x100fe200078e00ce */
[----:B------:R-:W-:Y:S01]  /*25100*/  @!P1 MOV R227, R4 ;  /* 0x0000000400e39202 */ /* 0x000fe20000000f00 */
[----:B------:R-:W-:Y:S02]  /*25110*/  @P1 IMAD.MOV.U32 R205, RZ, RZ, R206 ;  /* 0x000000ffffcd1224 */ /* 0x000fe400078e00ce */
[----:B------:R-:W-:Y:S01]  /*25120*/  @P1 IMAD.MOV.U32 R227, RZ, RZ, R3 ;  /* 0x000000ffffe31224 */ /* 0x000fe200078e0003 */
[----:B------:R-:W-:Y:S06]  /*25130*/  BRA `(.L_x_5541) ;  /* 0x0000000000dc7947 */ /* 0x000fec0003800000 */
.L_x_5542:
        /* <DEDUP_REMOVED lines=12> */
.L_x_5543:
        /* <DEDUP_REMOVED lines=43> */
.L_x_5541:
[----:B------:R-:W-:Y:S01]  /*254b0*/  I2FP.F32.U32 R206, R227 ;  /* 0x000000e300ce7245 */ /* 0x000fe20000201000 */
[----:B-----5:R-:W-:Y:S01]  /*254c0*/  IMAD.U32 R227, R188, 0x10000, RZ ;  /* 0x00010000bce37824 */ /* 0x020fe200078e00ff */
[----:B------:R-:W-:Y:S01]  /*254d0*/  UISETP.NE.AND UP2, UPT, UR5, 0x1, UPT ;  /* 0x000000010500788c */ /* 0x000fe2000bf45270 */
[----:B------:R-:W-:Y:S01]  /*254e0*/  LOP3.LUT R204, R204, 0xfffffff7, RZ, 0xc0, !PT ;  /* 0xfffffff7cccc7812 */ /* 0x000fe200078ec0ff */
[----:B------:R-:W-:Y:S01]  /*254f0*/  UMOV UR4, 0x2 ;  /* 0x0000000200047882 */ /* 0x000fe20000000000 */
[----:B------:R-:W-:Y:S01]  /*25500*/  FFMA.FTZ R206, R206, R201, 1.1641532182693481445e-10 ;  /* 0x2f000000cece7423 */ /* 0x000fe200000100c9 */
[----:B------:R-:W-:Y:S01]  /*25510*/  FMUL.FTZ R227, R227, UR20 ;  /* 0x00000014e3e37c20 */ /* 0x000fe20008410000 */
[----:B------:R-:W-:Y:S02]  /*25520*/  PRMT R188, R188, 0x7632, R188 ;  /* 0x00007632bcbc7816 */ /* 0x000fe400000000bc */
[----:B------:R-:W-:Y:S02]  /*25530*/  MOV R229, R0 ;  /* 0x0000000000e57202 */ /* 0x000fe40000000f00 */
[----:B------:R-:W-:Y:S01]  /*25540*/  FSETP.GTU.FTZ.AND P1, PT, R206, UR21, PT ;  /* 0x00000015ce007c0b */ /* 0x000fe2000bf3c000 */
[----:B------:R-:W-:-:S03]  /*25550*/  @P0 IMAD.U32 R206, R20, 0x10000, RZ ;  /* 0x0001000014ce0824 */ /* 0x000fc600078e00ff */
[----:B------:R-:W-:Y:S02]  /*25560*/  FSEL R227, R227, RZ, !P1 ;  /* 0x000000ffe3e37208 */ /* 0x000fe40004800000 */
[----:B------:R-:W-:-:S03]  /*25570*/  PLOP3.LUT P1, PT, P1, PT, PT, 0x8, 0x80 ;  /* 0x000000000080781c */ /* 0x000fc60000f2e170 */
[----:B------:R-:W-:-:S05]  /*25580*/  @P0 FADD.FTZ R227, R206, R227 ;  /* 0x000000e3cee30221 */ /* 0x000fca0000010000 */
[----:B------:R-:W-:-:S05]  /*25590*/  F2FP.BF16.F32.PACK_AB R206, RZ, R227 ;  /* 0x000000e3ffce723e */ /* 0x000fca00000010ff */
[----:B------:R-:W-:Y:S01]  /*255a0*/  @P1 LOP3.LUT R204, R204, 0x8, RZ, 0xfc, !PT ;  /* 0x00000008cccc1812 */ /* 0x000fe200078efcff */
        /* <DEDUP_REMOVED lines=10> */
.L_x_5545:
        /* <DEDUP_REMOVED lines=12> */
.L_x_5546:
        /* <DEDUP_REMOVED lines=43> */
.L_x_5544:
[----:B------:R-:W-:Y:S01]  /*259c0*/  I2FP.F32.U32 R228, R229 ;  /* 0x000000e500e47245 */ /* 0x000fe20000201000 */
[----:B------:R-:W-:Y:S01]  /*259d0*/  IMAD.U32 R188, R188, 0x10000, RZ ;  /* 0x00010000bcbc7824 */ /* 0x000fe200078e00ff */
[----:B------:R-:W-:Y:S01]  /*259e0*/  @P0 PRMT R229, R20, 0x7632, R229 ;  /* 0x0000763214e50816 */ /* 0x000fe200000000e5 */
[----:B------:R-:W-:Y:S01]  /*259f0*/  UISETP.NE.AND UP2, UPT, UR4, 0x1, UPT ;  /* 0x000000010400788c */ /* 0x000fe2000bf45270 */
[----:B------:R-:W-:Y:S01]  /*25a00*/  LOP3.LUT R204, R204, 0xfffffffb, RZ, 0xc0, !PT ;  /* 0xfffffffbcccc7812 */ /* 0x000fe200078ec0ff */
[----:B------:R-:W-:Y:S01]  /*25a10*/  FFMA.FTZ R228, R228, R201, 1.1641532182693481445e-10 ;  /* 0x2f000000e4e47423 */ /* 0x000fe200000100c9 */
[----:B------:R-:W-:Y:S01]  /*25a20*/  FMUL.FTZ R188, R188, UR20 ;  /* 0x00000014bcbc7c20 */ /* 0x000fe20008410000 */
[----:B------:R-:W-:-:S03]  /*25a30*/  UMOV UR5, 0x2 ;  /* 0x0000000200057882 */ /* 0x000fc60000000000 */
[----:B------:R-:W-:Y:S01]  /*25a40*/  FSETP.GTU.FTZ.AND P1, PT, R228, UR21, PT ;  /* 0x00000015e4007c0b */ /* 0x000fe2000bf3c000 */
[----:B------:R-:W-:-:S03]  /*25a50*/  @P0 IMAD.U32 R228, R229, 0x10000, RZ ;  /* 0x00010000e5e40824 */ /* 0x000fc600078e00ff */
[----:B------:R-:W-:Y:S02]  /*25a60*/  FSEL R229, R188, RZ, !P1 ;  /* 0x000000ffbce57208 */ /* 0x000fe40004800000 */
[----:B------:R-:W-:Y:S02]  /*25a70*/  PLOP3.LUT P1, PT, P1, PT, PT, 0x8, 0x80 ;  /* 0x000000000080781c */ /* 0x000fe40000f2e170 */
[----:B------:R-:W-:Y:S01]  /*25a80*/  MOV R188, R0 ;  /* 0x0000000000bc7202 */ /* 0x000fe20000000f00 */
[----:B------:R-:W-:-:S05]  /*25a90*/  @P0 FADD.FTZ R229, R229, R228 ;  /* 0x000000e4e5e50221 */ /* 0x000fca0000010000 */
[----:B--2---:R-:W-:-:S05]  /*25aa0*/  F2FP.BF16.F32.PACK_AB R236, RZ, R229 ;  /* 0x000000e5ffec723e */ /* 0x004fca00000010ff */
        /* <DEDUP_REMOVED lines=11> */
.L_x_5548:
        /* <DEDUP_REMOVED lines=12> */
.L_x_5549:
        /* <DEDUP_REMOVED lines=43> */
.L_x_5547:
[----:B------:R-:W-:Y:S01]  /*25ed0*/  I2FP.F32.U32 R188, R188 ;  /* 0x000000bc00bc7245 */ /* 0x000fe20000201000 */
[----:B------:R-:W-:Y:S01]  /*25ee0*/  IMAD.U32 R228, R189, 0x10000, RZ ;  /* 0x00010000bde47824 */ /* 0x000fe200078e00ff */
[----:B------:R-:W-:Y:S01]  /*25ef0*/  UISETP.NE.AND UP2, UPT, UR5, 0x1, UPT ;  /* 0x000000010500788c */ /* 0x000fe2000bf45270 */
[----:B------:R-:W-:Y:S01]  /*25f00*/  @P0 IMAD.U32 R231, R21, 0x10000, RZ ;  /* 0x0001000015e70824 */ /* 0x000fe200078e00ff */
[----:B------:R-:W-:Y:S01]  /*25f10*/  LOP3.LUT R204, R204, 0xfffffffd, RZ, 0xc0, !PT ;  /* 0xfffffffdcccc7812 */ /* 0x000fe200078ec0ff */
[----:B------:R-:W-:Y:S01]  /*25f20*/  FFMA.FTZ R188, R188, R201, 1.1641532182693481445e-10 ;  /* 0x2f000000bcbc7423 */ /* 0x000fe200000100c9 */
[----:B------:R-:W-:Y:S01]  /*25f30*/  FMUL.FTZ R228, R228, UR20 ;  /* 0x00000014e4e47c20 */ /* 0x000fe20008410000 */
[----:B------:R-:W-:Y:S01]  /*25f40*/  PRMT R238, R189, 0x7632, R238 ;  /* 0x00007632bdee7816 */ /* 0x000fe200000000ee */
[----:B------:R-:W-:Y:S01]  /*25f50*/  UMOV UR4, 0x2 ;  /* 0x0000000200047882 */ /* 0x000fe20000000000 */
[----:B------:R-:W-:Y:S02]  /*25f60*/  MOV R189, R0 ;  /* 0x0000000000bd7202 */ /* 0x000fe40000000f00 */
[----:B------:R-:W-:-:S04]  /*25f70*/  FSETP.GTU.FTZ.AND P1, PT, R188, UR21, PT ;  /* 0x00000015bc007c0b */ /* 0x000fc8000bf3c000 */
        /* <DEDUP_REMOVED lines=15> */
.L_x_5551:
        /* <DEDUP_REMOVED lines=12> */
.L_x_5552:
        /* <DEDUP_REMOVED lines=43> */
.L_x_5550:
        /* <DEDUP_REMOVED lines=24> */
.L_x_5554:
        /* <DEDUP_REMOVED lines=12> */
.L_x_5555:
        /* <DEDUP_REMOVED lines=43> */
.L_x_5553:
        /* <DEDUP_REMOVED lines=9> */
[----:B------:R-:W-:Y:S02]  /*26960*/  FSEL R231, R189, RZ, !P2 ;  /* 0x000000ffbde77208 */ /* 0x000fe40005000000 */
[----:B------:R-:W-:Y:S02]  /*26970*/  PLOP3.LUT P2, PT, P2, PT, PT, 0x8, 0x80 ;  /* 0x000000000080781c */ /* 0x000fe4000174e170 */
[----:B------:R-:W-:Y:S01]  /*26980*/  MOV R189, R0 ;  /* 0x0000000000bd7202 */ /* 0x000fe20000000f00 */
        /* <DEDUP_REMOVED lines=13> */
.L_x_5557:
        /* <DEDUP_REMOVED lines=12> */
.L_x_5558:
        /* <DEDUP_REMOVED lines=43> */
.L_x_5556:
        /* <DEDUP_REMOVED lines=25> */
.L_x_5560:
        /* <DEDUP_REMOVED lines=12> */
.L_x_5561:
        /* <DEDUP_REMOVED lines=43> */
.L_x_5559:
        /* <DEDUP_REMOVED lines=8> */
[----:B------:R-:W-:-:S04]  /*27350*/  FSETP.GTU.FTZ.AND P4, PT, R188, UR21, PT ;  /* 0x00000015bc007c0b */ /* 0x000fc8000bf9c000 */
        /* <DEDUP_REMOVED lines=16> */
.L_x_5563:
        /* <DEDUP_REMOVED lines=12> */
.L_x_5564:
        /* <DEDUP_REMOVED lines=43> */
.L_x_5562:
[----:B------:R-:W-:Y:S01]  /*277d0*/  I2FP.F32.U32 R188, R189 ;  /* 0x000000bd00bc7245 */ /* 0x000fe20000201000 */
[----:B------:R-:W-:Y:S01]  /*277e0*/  IMAD.U32 R242, R242, 0x10000, RZ ;  /* 0x00010000f2f27824 */ /* 0x000fe200078e00ff */
[----:B------:R-:W-:-:S03]  /*277f0*/  @P0 PRMT R189, R23, 0x7632, R189 ;  /* 0x0000763217bd0816 */ /* 0x000fc600000000bd */
[----:B------:R-:W-:Y:S01]  /*27800*/  FFMA.FTZ R188, R188, R201, 1.1641532182693481445e-10 ;  /* 0x2f000000bcbc7423 */ /* 0x000fe200000100c9 */
[----:B------:R-:W-:Y:S01]  /*27810*/  FMUL.FTZ R242, R242, UR20 ;  /* 0x00000014f2f27c20 */ /* 0x000fe20008410000 */
[----:B------:R-:W-:Y:S01]  /*27820*/  @P0 IMAD.U32 R190, R189, 0x10000, RZ ;  /* 0x00010000bdbe0824 */ /* 0x000fe200078e00ff */
[----:B------:R-:W-:Y:S02]  /*27830*/  PRMT R189, R237, 0x5410, R238 ;  /* 0x00005410edbd7816 */ /* 0x000fe400000000ee */
        /* <DEDUP_REMOVED lines=8> */
.L_x_5540:
[----:B------:R-:W-:Y:S01]  /*278c0*/  FADD.FTZ R237, RZ, R186 ;  /* 0x000000baffed7221 */ /* 0x000fe20000010000 */
[----:B------:R-:W-:Y:S01]  /*278d0*/  HFMA2 R234, -RZ, RZ, 0, 9.5367431640625e-07 ;  /* 0x00000010ffea7431 */ /* 0x000fe200000001ff */
[----:B------:R-:W-:Y:S02]  /*278e0*/  SEL R206, RZ, 0x1000000, !P5 ;  /* 0x01000000ffce7807 */ /* 0x000fe40006800000 */
[----:B------:R-:W-:Y:S01]  /*278f0*/  FADD.FTZ R236, R237, R194 ;  /* 0x000000c2edec7221 */ /* 0x000fe20000010000 */
[C---:B------:R-:W-:Y:S01]  /*27900*/  LOP3.LUT P6, RZ, R204.reuse, 0x4, RZ, 0xc0, !PT ;  /* 0x00000004ccff7812 */ /* 0x040fe200078cc0ff */
[----:B------:R-:W-:Y:S01]  /*27910*/  IMAD.WIDE.U32 R234, R211, R234, UR14 ;  /* 0x0000000ed3ea7e25 */ /* 0x000fe2000f8e00ea */
[----:B------:R-:W-:-:S03]  /*27920*/  LOP3.LUT P5, RZ, R204, 0x2, RZ, 0xc0, !PT ;  /* 0x00000002ccff7812 */ /* 0x000fc600078ac0ff */
[----:B------:R-:W-:Y:S01]  /*27930*/  FADD.FTZ R237, R236, R193 ;  /* 0x000000c1eced7221 */ /* 0x000fe20000010000 */
[----:B------:R-:W-:Y:S01]  /*27940*/  LOP3.LUT P0, RZ, R204, 0x8, RZ, 0xc0, !PT ;  /* 0x00000008ccff7812 */ /* 0x000fe2000780c0ff */
[----:B------:R0:W-:Y:S02]  /*27950*/  STG.E.128 desc[UR16][R234.64], R188 ;  /* 0x000000bcea007986 */ /* 0x0001e4000c101d10 */
[----:B------:R-:W-:-:S04]  /*27960*/  FADD.FTZ R236, R237, R196 ;  /* 0x000000c4edec7221 */ /* 0x000fc80000010000 */
[----:B------:R-:W-:-:S04]  /*27970*/  FADD.FTZ R237, R236, R185 ;  /* 0x000000b9eced7221 */ /* 0x000fc80000010000 */
[----:B------:R-:W-:-:S04]  /*27980*/  FADD.FTZ R236, R237, R192 ;  /* 0x000000c0edec7221 */ /* 0x000fc80000010000 */
[----:B------:R-:W-:-:S04]  /*27990*/  FADD.FTZ R236, R236, R187 ;  /* 0x000000bbecec7221 */ /* 0x000fc80000010000 */
[----:B------:R-:W-:Y:S01]  /*279a0*/  FADD.FTZ R236, R236, R195 ;  /* 0x000000c3ecec7221 */ /* 0x000fe20000010000 */
[----:B0-----:R-:W-:Y:S02]  /*279b0*/  SEL R234, RZ, 0x1000000, !P1 ;  /* 0x01000000ffea7807 */ /* 0x001fe40004800000 */
[----:B------:R-:W-:Y:S01]  /*279c0*/  SEL R191, RZ, 0x10000, !P5 ;  /* 0x00010000ffbf7807 */ /* 0x000fe20006800000 */
[----:B------:R-:W-:Y:S01]  /*279d0*/  FADD.FTZ R237, R236, R197 ;  /* 0x000000c5eced7221 */ /* 0x000fe20000010000 */
[----:B------:R-:W-:Y:S02]  /*279e0*/  SEL R190, RZ, 0x100, !P6 ;  /* 0x00000100ffbe7807 */ /* 0x000fe40007000000 */
[----:B------:R-:W-:Y:S01]  /*279f0*/  SEL R235, RZ, 0x100, !P3 ;  /* 0x00000100ffeb7807 */ /* 0x000fe20005800000 */
[----:B------:R-:W-:Y:S01]  /*27a00*/  FADD.FTZ R236, R237, R200 ;  /* 0x000000c8edec7221 */ /* 0x000fe20000010000 */
[----:B------:R-:W-:Y:S02]  /*27a10*/  LOP3.LUT R190, R190, R234, R191, 0xfe, !PT ;  /* 0x000000eabebe7212 */ /* 0x000fe400078efebf */
[----:B------:R-:W-:Y:S01]  /*27a20*/  SEL R191, RZ, 0x1, !P0 ;  /* 0x00000001ffbf7807 */ /* 0x000fe20004000000 */
[----:B------:R-:W-:Y:S01]  /*27a30*/  FADD.FTZ R236, R236, R199 ;  /* 0x000000c7ecec7221 */ /* 0x000fe20000010000 */
[----:B------:R-:W-:-:S03]  /*27a40*/  SEL R234, RZ, 0x1, !P2 ;  /* 0x00000001ffea7807 */ /* 0x000fc60005000000 */
[----:B------:R-:W-:Y:S01]  /*27a50*/  FADD.FTZ R189, R236, R203 ;  /* 0x000000cbecbd7221 */ /* 0x000fe20000010000 */
[----:B------:R-:W-:-:S03]  /*27a60*/  SEL R236, RZ, 0x10000, !P4 ;  /* 0x00010000ffec7807 */ /* 0x000fc60006000000 */
[----:B------:R-:W-:Y:S01]  /*27a70*/  FADD.FTZ R189, R189, R202 ;  /* 0x000000cabdbd7221 */ /* 0x000fe20000010000 */
[----:B------:R-:W-:Y:S01]  /*27a80*/  LOP3.LUT R235, R235, R206, R236, 0xfe, !PT ;  /* 0x000000ceebeb7212 */ /* 0x000fe200078efeec */
[----:B------:R-:W-:Y:S02]  /*27a90*/  IMAD.MOV.U32 R236, RZ, RZ, 0x8 ;  /* 0x00000008ffec7424 */ /* 0x000fe400078e00ff */
        /* <DEDUP_REMOVED lines=24> */
[----:B------:R-:W-:Y:S01]  /*27c20*/  LOP3.LUT R188, R190, R191, RZ, 0xfc, !PT ;  /* 0x000000bfbebc7212 */ /* 0x000fe200078efcff */
[----:B------:R-:W-:-:S04]  /*27c30*/  IMAD.WIDE.U32 R190, R211, R236, UR12 ;  /* 0x0000000cd3be7e25 */ /* 0x000fc8000f8e00ec */
[----:B------:R-:W-:Y:S01]  /*27c40*/  FADD.FTZ R206, R189, R232 ;  /* 0x000000e8bdce7221 */ /* 0x000fe20000010000 */
[----:B------:R-:W-:-:S03]  /*27c50*/  LOP3.LUT R189, R235, R234, RZ, 0xfc, !PT ;  /* 0x000000eaebbd7212 */ /* 0x000fc600078efcff */
[----:B------:R-:W-:Y:S02]  /*27c60*/  FADD.FTZ R206, R206, R233 ;  /* 0x000000e9cece7221 */ /* 0x000fe40000010000 */
[----:B------:R0:W-:Y:S02]  /*27c70*/  STG.E.64 desc[UR16][R190.64], R188 ;  /* 0x000000bcbe007986 */ /* 0x0001e4000c101b10 */
[----:B------:R-:W-:Y:S01]  /*27c80*/  FADD.FTZ R206, R206, R201 ;  /* 0x000000c9cece7221 */ /* 0x000fe20000010000 */
[----:B------:R-:W-:Y:S06]  /*27c90*/  BRA.U !UP0, `(.L_x_5565) ;  /* 0x0000000108507547 */ /* 0x000fec000b800000 */
[----:B0-----:R-:W-:Y:S01]  /*27ca0*/  IMAD.U32 R188, R14, 0x10000, RZ ;  /* 0x000100000ebc7824 */ /* 0x001fe200078e00ff */
[----:B------:R-:W-:Y:S02]  /*27cb0*/  LOP3.LUT R190, R15, 0xffff, RZ, 0xc0, !PT ;  /* 0x0000ffff0fbe7812 */ /* 0x000fe400078ec0ff */
[----:B------:R-:W-:Y:S02]  /*27cc0*/  PRMT R235, R13, 0x7104, RZ ;  /* 0x000071040deb7816 */ /* 0x000fe400000000ff */
[----:B------:R-:W-:Y:S02]  /*27cd0*/  LOP3.LUT R191, R188, 0xff0000, RZ, 0xc0, !PT ;  /* 0x00ff0000bcbf7812 */ /* 0x000fe400078ec0ff */
[----:B------:R-:W0:Y:S01]  /*27ce0*/  LDC.64 R188, c[0x0][0x3b8] ;  /* 0x0000ee00ffbc7b82 */ /* 0x000e220000000a00 */
[----:B------:R-:W-:Y:S02]  /*27cf0*/  LOP3.LUT R236, R11, 0xff, RZ, 0xc0, !PT ;  /* 0x000000ff0bec7812 */ /* 0x000fe400078ec0ff */
[----:B------:R-:W-:-:S02]  /*27d00*/  PRMT R190, R191, 0x4210, R190 ;  /* 0x00004210bfbe7816 */ /* 0x000fc400000000be */
[----:B------:R-:W-:Y:S01]  /*27d10*/  LOP3.LUT R234, R10, 0xff, RZ, 0xc0, !PT ;  /* 0x000000ff0aea7812 */ /* 0x000fe200078ec0ff */
[----:B------:R-:W-:Y:S01]  /*27d20*/  IMAD.WIDE.U32 R236, R236, 0x1000000, RZ ;  /* 0x01000000ecec7825 */ /* 0x000fe200078e00ff */
[----:B------:R-:W-:Y:S02]  /*27d30*/  LOP3.LUT R235, R190, 0xff00, R235, 0xf8, !PT ;  /* 0x0000ff00beeb7812 */ /* 0x000fe400078ef8eb */
[----:B------:R-:W-:Y:S02]  /*27d40*/  LOP3.LUT R190, R9, 0xff, RZ, 0xc0, !PT ;  /* 0x000000ff09be7812 */ /* 0x000fe400078ec0ff */
[----:B------:R-:W-:Y:S01]  /*27d50*/  LOP3.LUT R239, R235, 0xff, R12, 0xf8, !PT ;  /* 0x000000ffebef7812 */ /* 0x000fe200078ef80c */
[----:B------:R-:W-:-:S04]  /*27d60*/  IMAD.WIDE.U32 R234, R234, 0x10000, RZ ;  /* 0x00010000eaea7825 */ /* 0x000fc800078e00ff */
[----:B------:R-:W-:Y:S01]  /*27d70*/  IMAD.WIDE.U32 R190, R190, 0x100, RZ ;  /* 0x00000100bebe7825 */ /* 0x000fe200078e00ff */
[----:B------:R-:W-:Y:S02]  /*27d80*/  LOP3.LUT R239, R235, R239, R237, 0xfe, !PT ;  /* 0x000000efebef7212 */ /* 0x000fe400078efeed */
[----:B------:R-:W-:Y:S02]  /*27d90*/  LOP3.LUT R235, R190, R236, R234, 0xfe, !PT ;  /* 0x000000ecbeeb7212 */ /* 0x000fe400078efeea */
[----:B------:R-:W-:Y:S01]  /*27da0*/  LOP3.LUT R191, R239, R191, RZ, 0xfc, !PT ;  /* 0x000000bfefbf7212 */ /* 0x000fe200078efcff */
[----:B0-----:R-:W-:Y:S01]  /*27db0*/  IMAD.WIDE.U32 R188, R211, 0x8, R188 ;  /* 0x00000008d3bc7825 */ /* 0x001fe200078e00bc */
[----:B------:R-:W-:-:S05]  /*27dc0*/  LOP3.LUT R190, R235, 0xff, R8, 0xf8, !PT ;  /* 0x000000ffebbe7812 */ /* 0x000fca00078ef808 */
[----:B------:R1:W-:Y:S02]  /*27dd0*/  STG.E.64 desc[UR16][R188.64], R190 ;  /* 0x000000bebc007986 */ /* 0x0003e4000c101b10 */
.L_x_5565:
        /* <DEDUP_REMOVED lines=112> */
.L_x_5567:
[----:B------:R-:W-:Y:S05]  /*284e0*/  BSYNC.RECONVERGENT B0 ;  /* 0x0000000000007941 */ /* 0x000fea0003800200 */
.L_x_5566:
[----:B------:R-:W-:Y:S01]  /*284f0*/  BAR.SYNC.DEFER_BLOCKING 0x0 ;  /* 0x0000000000007b1d */ /* 0x000fe20000010000 */
[----:B------:R-:W-:Y:S02]  /*28500*/  ISETP.GT.U32.AND P0, PT, R190, 0x3, PT ;  /* 0x00000003be00780c */ /* 0x000fe40003f04070 */
[----:B0-----:R-:W-:Y:S02]  /*28510*/  CS2R R188, SRZ ;  /* 0x0000000000bc7805 */ /* 0x001fe4000001ff00 */
[----:B------:R-:W-:Y:S01]  /*28520*/  MOV R191, RZ ;  /* 0x000000ff00bf7202 */ /* 0x000fe20000000f00 */
        /* <DEDUP_REMOVED lines=10> */
.L_x_5569:
[----:B------:R-:W-:Y:S05]  /*285d0*/  BSYNC.RECONVERGENT B0 ;  /* 0x0000000000007941 */ /* 0x000fea0003800200 */
.L_x_5568:
[----:B------:R-:W1:Y:S01]  /*285e0*/  SHFL.DOWN PT, R190, R191, 0x2, 0x1f ;  /* 0x08401f00bfbe7f89 */ /* 0x000e6200000e0000 */
[----:B------:R-:W-:Y:S01]  /*285f0*/  I2FP.F32.U32 R239, R191 ;  /* 0x000000bf00ef7245 */ /* 0x000fe20000201000 */
[----:B------:R-:W-:Y:S01]  /*28600*/  UPLOP3.LUT UP1, UPT, UPT, UPT, UP1, 0x40, 0x4 ;  /* 0x000000000004789c */ /* 0x000fe20003f2e810 */
[----:B------:R-:W-:Y:S01]  /*28610*/  ISETP.NE.AND P0, PT, R206, RZ, PT ;  /* 0x000000ffce00720c */ /* 0x000fe20003f05270 */
[----:B0-----:R-:W0:Y:S01]  /*28620*/  SHFL.DOWN PT, R235, R188, 0x2, 0x1f ;  /* 0x08401f00bceb7f89 */ /* 0x001e2200000e0000 */
[----:B------:R-:W-:-:S03]  /*28630*/  ISETP.NE.AND P1, PT, RZ, UR36, PT ;  /* 0x00000024ff007c0c */ /* 0x000fc6000bf25270 */
[----:B------:R-:W2:Y:S01]  /*28640*/  SHFL.DOWN PT, R234, R189, 0x2, 0x1f ;  /* 0x08401f00bdea7f89 */ /* 0x000ea200000e0000 */
[----:B-1----:R-:W-:Y:S02]  /*28650*/  IADD3 R236, PT, PT, R190, R191, RZ ;  /* 0x000000bfbeec7210 */ /* 0x002fe40007ffe0ff */
[----:B------:R-:W-:Y:S02]  /*28660*/  I2FP.F32.S32 R240, R190 ;  /* 0x000000be00f07245 */ /* 0x000fe40000201400 */
[----:B------:R-:W-:Y:S01]  /*28670*/  I2FP.F32.S32 R190, R236 ;  /* 0x000000ec00be7245 */ /* 0x000fe20000201400 */
[----:B------:R-:W1:Y:S01]  /*28680*/  SHFL.DOWN PT, R191, R236, 0x1, 0x1f ;  /* 0x08201f00ecbf7f89 */ /* 0x000e6200000e0000 */
[C---:B0-----:R-:W-:Y:S01]  /*28690*/  FADD.FTZ R238, -R235.reuse, R188 ;  /* 0x000000bcebee7221 */ /* 0x041fe20000010100 */
[----:B------:R-:W-:Y:S01]  /*286a0*/  FMUL.FTZ R242, R235, R240 ;  /* 0x000000f0ebf27220 */ /* 0x000fe20000410000 */
[----:B------:R-:W0:Y:S01]  /*286b0*/  MUFU.RCP R237, R190 ;  /* 0x000000be00ed7308 */ /* 0x000e220000001000 */
[----:B--2---:R-:W-:Y:S01]  /*286c0*/  FADD.FTZ R234, R234, R189 ;  /* 0x000000bdeaea7221 */ /* 0x004fe20000010000 */
[----:B------:R-:W-:Y:S01]  /*286d0*/  FMUL.FTZ R238, R238, R238 ;  /* 0x000000eeeeee7220 */ /* 0x000fe20000410000 */
[----:B------:R-:W-:-:S03]  /*286e0*/  FFMA.FTZ R242, R239, R188, R242 ;  /* 0x000000bceff27223 */ /* 0x000fc600000100f2 */
[----:B------:R-:W-:-:S04]  /*286f0*/  FMUL.FTZ R238, R238, R239 ;  /* 0x000000efeeee7220 */ /* 0x000fc80000410000 */
[----:B------:R-:W-:Y:S01]  /*28700*/  FMUL.FTZ R238, R238, R240 ;  /* 0x000000f0eeee7220 */ /* 0x000fe20000410000 */
[----:B0-----:R-:W-:-:S03]  /*28710*/  FMUL.FTZ R189, R237, R242 ;  /* 0x000000f2edbd7220 */ /* 0x001fc60000410000 */
[----:B------:R-:W-:Y:S01]  /*28720*/  FFMA.FTZ R234, R237, R238, R234 ;  /* 0x000000eeedea7223 */ /* 0x000fe200000100ea */
[----:B-1----:R-:W-:Y:S01]  /*28730*/  IMAD.IADD R237, R236, 0x1, R191 ;  /* 0x00000001eced7824 */ /* 0x002fe200078e02bf */
[----:B------:R-:W-:Y:S01]  /*28740*/  I2FP.F32.S32 R238, R191 ;  /* 0x000000bf00ee7245 */ /* 0x000fe20000201400 */
[----:B------:R-:W0:Y:S03]  /*28750*/  SHFL.DOWN PT, R188, R189, 0x1, 0x1f ;  /* 0x08201f00bdbc7f89 */ /* 0x000e2600000e0000 */
        /* <DEDUP_REMOVED lines=9> */
[----:B--2---:R-:W-:Y:S01]  /*287f0*/  FMUL.FTZ R236, R237, R236 ;  /* 0x000000ecedec7220 */ /* 0x004fe20000410000 */
[----:B------:R-:W0:Y:S02]  /*28800*/  LDC R234, c[0x0][0x448] ;  /* 0x00011200ffea7b82 */ /* 0x000e240000000800 */
[----:B------:R-:W-:Y:S02]  /*28810*/  FMUL.FTZ R191, R191, R238 ;  /* 0x000000eebfbf7220 */ /* 0x000fe40000410000 */
[----:B------:R-:W1:Y:S02]  /*28820*/  SHFL.IDX PT, R245, R236, RZ, 0x1f ;  /* 0x00001fffecf57589 */ /* 0x000e6400000e0000 */
[----:B------:R-:W-:-:S02]  /*28830*/  FFMA.FTZ R235, R237, R191, R188 ;  /* 0x000000bfedeb7223 */ /* 0x000fc400000100bc */
[----:B------:R-:W2:Y:S04]  /*28840*/  @!P0 LDC.64 R190, c[0x0][0x3c0] ;  /* 0x0000f000ffbe8b82 */ /* 0x000ea80000000a00 */
[----:B------:R-:W0:Y:S01]  /*28850*/  SHFL.IDX PT, R235, R235, RZ, 0x1f ;  /* 0x00001fffebeb7589 */ /* 0x000e2200000e0000 */
[----:B-1----:R-:W-:-:S05]  /*28860*/  FMUL.FTZ R188, R245, R245 ;  /* 0x000000f5f5bc7220 */ /* 0x002fca0000410000 */
[----:B------:R-:W-:Y:S02]  /*28870*/  FSEL R237, R188, RZ, P1 ;  /* 0x000000ffbced7208 */ /* 0x000fe40000800000 */
[----:B------:R-:W1:Y:S01]  /*28880*/  @!P0 LDC.64 R188, c[0x0][0x3c8] ;  /* 0x0000f200ffbc8b82 */ /* 0x000e620000000a00 */
[----:B0-----:R-:W-:Y:S01]  /*28890*/  FFMA.FTZ R234, R235, UR37, R234 ;  /* 0x00000025ebea7c23 */ /* 0x001fe200080100ea */
[----:B------:R-:W-:-:S03]  /*288a0*/  FSEL R235, R245, RZ, !P1 ;  /* 0x000000fff5eb7208 */ /* 0x000fc60004800000 */
[----:B------:R-:W-:Y:S01]  /*288b0*/  FADD.FTZ R234, R234, R237 ;  /* 0x000000edeaea7221 */ /* 0x000fe20000010000 */
[----:B------:R-:W-:Y:S02]  /*288c0*/  IMAD.U32 R237, RZ, RZ, UR33 ;  /* 0x00000021ffed7e24 */ /* 0x000fe4000f8e00ff */
[C---:B------:R-:W-:Y:S01]  /*288d0*/  FADD.FTZ R239, -R235.reuse, R194 ;  /* 0x000000c2ebef7221 */ /* 0x040fe20000010100 */
[C---:B------:R-:W-:Y:S01]  /*288e0*/  FADD.FTZ R241, -R235.reuse, R193 ;  /* 0x000000c1ebf17221 */ /* 0x040fe20000010100 */
[----:B------:R-:W-:Y:S01]  /*288f0*/  FADD.FTZ R243, -R235, R196 ;  /* 0x000000c4ebf37221 */ /* 0x000fe20000010100 */
[----:B--2---:R-:W-:Y:S01]  /*28900*/  @!P0 IMAD.WIDE R190, R237, 0x4, R190 ;  /* 0x00000004edbe8825 */ /* 0x004fe200078e02be */
[----:B------:R-:W0:Y:S03]  /*28910*/  MUFU.RSQ R234, R234 ;  /* 0x000000ea00ea7308 */ /* 0x000e260000001400 */
[C---:B------:R-:W-:Y:S01]  /*28920*/  FADD.FTZ R185, -R235.reuse, R185 ;  /* 0x000000b9ebb97221 */ /* 0x040fe20000010100 */
[C---:B------:R-:W-:Y:S01]  /*28930*/  FADD.FTZ R195, -R235.reuse, R195 ;  /* 0x000000c3ebc37221 */ /* 0x040fe20000010100 */
[C---:B------:R-:W-:Y:S01]  /*28940*/  FADD.FTZ R199, -R235.reuse, R199 ;  /* 0x000000c7ebc77221 */ /* 0x040fe20000010100 */
[----:B------:R2:W-:Y:S01]  /*28950*/  @!P0 STG.E desc[UR16][R190.64], R245 ;  /* 0x000000f5be008986 */ /* 0x0005e2000c101910 */
        /* <DEDUP_REMOVED lines=8> */
[----:B-1----:R-:W-:-:S04]  /*289e0*/  @!P0 IMAD.WIDE R188, R237, 0x4, R188 ;  /* 0x00000004edbc8825 */ /* 0x002fc800078e02bc */
[C---:B------:R-:W-:Y:S01]  /*289f0*/  FADD.FTZ R237, -R235.reuse, R186 ;  /* 0x000000baebed7221 */ /* 0x040fe20000010100 */
[C---:B------:R-:W-:Y:S01]  /*28a00*/  FADD.FTZ R213, -R235.reuse, R213 ;  /* 0x000000d5ebd57221 */ /* 0x040fe20000010100 */
[C---:B------:R-:W-:Y:S01]  /*28a10*/  FADD.FTZ R212, -R235.reuse, R212 ;  /* 0x000000d4ebd47221 */ /* 0x040fe20000010100 */
[----:B------:R-:W-:Y:S01]  /*28a20*/  FADD.FTZ R215, -R235, R215 ;  /* 0x000000d7ebd77221 */ /* 0x000fe20000010100 */
[C---:B0-----:R-:W-:Y:S01]  /*28a30*/  FMUL.FTZ R186, R234.reuse, R237 ;  /* 0x000000edeaba7220 */ /* 0x041fe20000410000 */
[C---:B------:R-:W-:Y:S01]  /*28a40*/  FMUL.FTZ R193, R234.reuse, R239 ;  /* 0x000000efeac17220 */ /* 0x040fe20000410000 */
[C---:B------:R-:W-:Y:S01]  /*28a50*/  FMUL.FTZ R196, R234.reuse, R241 ;  /* 0x000000f1eac47220 */ /* 0x040fe20000410000 */
[----:B------:R-:W-:Y:S01]  /*28a60*/  FMUL.FTZ R194, R234, R243 ;  /* 0x000000f3eac27220 */ /* 0x000fe20000410000 */
[----:B------:R-:W0:Y:S01]  /*28a70*/  LDC.64 R236, c[0x0][0x428] ;  /* 0x00010a00ffec7b82 */ /* 0x000e220000000a00 */
[----:B--2---:R-:W-:Y:S01]  /*28a80*/  FFMA.FTZ R190, R186, R140, R144 ;  /* 0x0000008cbabe7223 */ /* 0x004fe20000010090 */
[C---:B------:R-:W-:Y:S01]  /*28a90*/  FFMA.FTZ R191, R193.reuse, R141, R145 ;  /* 0x0000008dc1bf7223 */ /* 0x040fe20000010091 */
[----:B------:R-:W-:Y:S01]  /*28aa0*/  FFMA.FTZ R238, R196, R142, R146 ;  /* 0x0000008ec4ee7223 */ /* 0x000fe20000010092 */
[----:B------:R-:W-:Y:S01]  /*28ab0*/  FFMA.FTZ R239, R194, R143, R147 ;  /* 0x0000008fc2ef7223 */ /* 0x000fe20000010093 */
[----:B------:R1:W-:Y:S01]  /*28ac0*/  @!P0 STG.E desc[UR16][R188.64], R234 ;  /* 0x000000eabc008986 */ /* 0x0003e2000c101910 */
[----:B------:R-:W-:Y:S01]  /*28ad0*/  FMUL.FTZ R195, R234, R195 ;  /* 0x000000c3eac37220 */ /* 0x000fe20000410000 */
[----:B------:R-:W-:Y:S01]  /*28ae0*/  FFMA.FTZ R194, R194, R103, R27 ;  /* 0x00000067c2c27223 */ /* 0x000fe2000001001b */
[----:B------:R-:W-:Y:S01]  /*28af0*/  FFMA.FTZ R193, R193, R101, R25 ;  /* 0x00000065c1c17223 */ /* 0x000fe20000010019 */
[C---:B------:R-:W-:Y:S01]  /*28b00*/  FMUL.FTZ R199, R234.reuse, R199 ;  /* 0x000000c7eac77220 */ /* 0x040fe20000410000 */
[C---:B------:R-:W-:Y:S01]  /*28b10*/  FMUL.FTZ R203, R234.reuse, R203 ;  /* 0x000000cbeacb7220 */ /* 0x040fe20000410000 */
[C---:B------:R-:W-:Y:S01]  /*28b20*/  FADD.FTZ R214, -R235.reuse, R214 ;  /* 0x000000d6ebd67221 */ /* 0x040fe20000010100 */
[C---:B------:R-:W-:Y:S01]  /*28b30*/  FADD.FTZ R217, -R235.reuse, R217 ;  /* 0x000000d9ebd97221 */ /* 0x040fe20000010100 */
[C---:B------:R-:W-:Y:S01]  /*28b40*/  FADD.FTZ R216, -R235.reuse, R216 ;  /* 0x000000d8ebd87221 */ /* 0x040fe20000010100 */
[C---:B------:R-:W-:Y:S01]  /*28b50*/  FADD.FTZ R218, -R235.reuse, R218 ;  /* 0x000000daebda7221 */ /* 0x040fe20000010100 */
[C---:B------:R-:W-:Y:S01]  /*28b60*/  FADD.FTZ R219, -R235.reuse, R219 ;  /* 0x000000dbebdb7221 */ /* 0x040fe20000010100 */
[----:B------:R-:W-:Y:S01]  /*28b70*/  FADD.FTZ R221, -R235, R221 ;  /* 0x000000ddebdd7221 */ /* 0x000fe20000010100 */
[----:B-1----:R-:W-:Y:S01]  /*28b80*/  F2FP.BF16.F32.PACK_AB R188, R191, R190 ;  /* 0x000000bebfbc723e */ /* 0x002fe200000010ff */
[----:B------:R-:W-:Y:S01]  /*28b90*/  FADD.FTZ R191, -R235, R192 ;  /* 0x000000c0ebbf7221 */ /* 0x000fe20000010100 */
[----:B------:R-:W-:Y:S01]  /*28ba0*/  F2FP.BF16.F32.PACK_AB R189, R239, R238 ;  /* 0x000000eeefbd723e */ /* 0x000fe200000010ff */
[C---:B------:R-:W-:Y:S01]  /*28bb0*/  FADD.FTZ R239, -R235.reuse, R187 ;  /* 0x000000bbebef7221 */ /* 0x040fe20000010100 */
[C---:B------:R-:W-:Y:S01]  /*28bc0*/  FMUL.FTZ R187, R234.reuse, R185 ;  /* 0x000000b9eabb7220 */ /* 0x040fe20000410000 */
[C---:B------:R-:W-:Y:S01]  /*28bd0*/  FMUL.FTZ R185, R234.reuse, R191 ;  /* 0x000000bfeab97220 */ /* 0x040fe20000410000 */
[----:B------:R-:W-:Y:S01]  /*28be0*/  FADD.FTZ R220, -R235, R220 ;  /* 0x000000dcebdc7221 */ /* 0x000fe20000010100 */
[----:B------:R-:W-:Y:S01]  /*28bf0*/  FMUL.FTZ R192, R234, R239 ;  /* 0x000000efeac07220 */ /* 0x000fe20000410000 */
[----:B------:R-:W-:Y:S01]  /*28c00*/  FFMA.FTZ R190, R187, R136, R148 ;  /* 0x00000088bbbe7223 */ /* 0x000fe20000010094 */
[----:B------:R-:W-:Y:S01]  /*28c10*/  FFMA.FTZ R191, R185, R137, R149 ;  /* 0x00000089b9bf7223 */ /* 0x000fe20000010095 */
[----:B------:R-:W-:Y:S01]  /*28c20*/  FFMA.FTZ R239, R195, R139, R151 ;  /* 0x0000008bc3ef7223 */ /* 0x000fe20000010097 */
[----:B------:R-:W-:Y:S01]  /*28c30*/  FFMA.FTZ R238, R192, R138, R150 ;  /* 0x0000008ac0ee7223 */ /* 0x000fe20000010096 */
[----:B------:R-:W-:Y:S01]  /*28c40*/  FFMA.FTZ R185, R185, R97, R29 ;  /* 0x00000061b9b97223 */ /* 0x000fe2000001001d */
[----:B------:R-:W-:Y:S01]  /*28c50*/  FADD.FTZ R222, -R235, R222 ;  /* 0x000000deebde7221 */ /* 0x000fe20000010100 */
[----:B------:R-:W-:Y:S01]  /*28c60*/  F2FP.BF16.F32.PACK_AB R190, R191, R190 ;  /* 0x000000bebfbe723e */ /* 0x000fe200000010ff */
[----:B------:R-:W-:Y:S01]  /*28c70*/  FADD.FTZ R223, -R235, R223 ;  /* 0x000000dfebdf7221 */ /* 0x000fe20000010100 */
[----:B------:R-:W-:Y:S01]  /*28c80*/  F2FP.BF16.F32.PACK_AB R191, R239, R238 ;  /* 0x000000eeefbf723e */ /* 0x000fe200000010ff */
[----:B0-----:R-:W-:-:S04]  /*28c90*/  IMAD.WIDE.U32 R238, R184, 0x10, R236 ;  /* 0x00000010b8ee7825 */ /* 0x001fc800078e00ec */
[C---:B------:R-:W-:Y:S01]  /*28ca0*/  FADD.FTZ R224, -R235.reuse, R224 ;  /* 0x000000e0ebe07221 */ /* 0x040fe20000010100 */
[C---:B------:R-:W-:Y:S01]  /*28cb0*/  FADD.FTZ R225, -R235.reuse, R225 ;  /* 0x000000e1ebe17221 */ /* 0x040fe20000010100 */
[C---:B------:R-:W-:Y:S01]  /*28cc0*/  FADD.FTZ R226, -R235.reuse, R226 ;  /* 0x000000e2ebe27221 */ /* 0x040fe20000010100 */
[C---:B------:R-:W-:Y:S01]  /*28cd0*/  FADD.FTZ R227, -R235.reuse, R227 ;  /* 0x000000e3ebe37221 */ /* 0x040fe20000010100 */
[----:B------:R0:W-:Y:S01]  /*28ce0*/  STG.E.128 desc[UR16][R238.64], R188 ;  /* 0x000000bcee007986 */ /* 0x0001e2000c101d10 */
[C---:B------:R-:W-:Y:S01]  /*28cf0*/  FADD.FTZ R229, -R235.reuse, R229 ;  /* 0x000000e5ebe57221 */ /* 0x040fe20000010100 */
[C---:B------:R-:W-:Y:S01]  /*28d00*/  FADD.FTZ R228, -R235.reuse, R228 ;  /* 0x000000e4ebe47221 */ /* 0x040fe20000010100 */
[C---:B------:R-:W-:Y:S01]  /*28d10*/  FADD.FTZ R230, -R235.reuse, R230 ;  /* 0x000000e6ebe67221 */ /* 0x040fe20000010100 */
[C---:B------:R-:W-:Y:S01]  /*28d20*/  FADD.FTZ R231, -R235.reuse, R231 ;  /* 0x000000e7ebe77221 */ /* 0x040fe20000010100 */
[C---:B------:R-:W-:Y:S01]  /*28d30*/  FADD.FTZ R232, -R235.reuse, R232 ;  /* 0x000000e8ebe87221 */ /* 0x040fe20000010100 */
[C---:B------:R-:W-:Y:S01]  /*28d40*/  FADD.FTZ R233, -R235.reuse, R233 ;  /* 0x000000e9ebe97221 */ /* 0x040fe20000010100 */
[----:B------:R-:W-:Y:S01]  /*28d50*/  FADD.FTZ R201, -R235, R201 ;  /* 0x000000c9ebc97221 */ /* 0x000fe20000010100 */
        /* <DEDUP_REMOVED lines=10> */
[----:B0-----:R-:W0:Y:S01]  /*28e00*/  LDC.64 R238, c[0x0][0x430] ;  /* 0x00010c00ffee7b82 */ /* 0x001e220000000a00 */
        /* <DEDUP_REMOVED lines=9> */
[----:B------:R-:W-:Y:S01]  /*28ea0*/  F2FP.BF16.F32.PACK_AB R191, R186, R191 ;  /* 0x000000bfbabf723e */ /* 0x000fe200000010ff */
[C---:B------:R-:W-:Y:S01]  /*28eb0*/  FMUL.FTZ R214, R234.reuse, R214 ;  /* 0x000000d6ead67220 */ /* 0x040fe20000410000 */
[----:B------:R-:W-:Y:S01]  /*28ec0*/  F2FP.BF16.F32.PACK_AB R190, R185, R190 ;  /* 0x000000beb9be723e */ /* 0x000fe200000010ff */
        /* <DEDUP_REMOVED lines=11> */
[----:B0-----:R-:W-:-:S04]  /*28f80*/  IMAD.WIDE.U32 R186, R184, 0x10, R238 ;  /* 0x00000010b8ba7825 */ /* 0x001fc800078e00ee */
        /* <DEDUP_REMOVED lines=10> */
[----:B------:R-:W-:Y:S01]  /*29030*/  FFMA.FTZ R195, R202, R128, R156 ;  /* 0x00000080cac37223 */ /* 0x000fe2000001009c */
[----:B------:R-:W-:Y:S01]  /*29040*/  FFMA.FTZ R196, R208, R129, R157 ;  /* 0x00000081d0c47223 */ /* 0x000fe2000001009d */
[----:B------:R-:W-:Y:S01]  /*29050*/  FFMA.FTZ R234, R207, R130, R158 ;  /* 0x00000082cfea7223 */ /* 0x000fe2000001009e */
[----:B------:R-:W-:Y:S01]  /*29060*/  FFMA.FTZ R241, R209, R131, R159 ;  /* 0x00000083d1f17223 */ /* 0x000fe2000001009f */
[----:B------:R-:W-:Y:S01]  /*29070*/  IADD3 R235, PT, PT, R184, 0x80, RZ ;  /* 0x00000080b8eb7810 */ /* 0x000fe20007ffe0ff */
[----:B------:R0:W-:Y:S01]  /*29080*/  STG.E.128 desc[UR16][R186.64], R188 ;  /* 0x000000bcba007986 */ /* 0x0001e2000c101d10 */
[----:B------:R-:W-:Y:S01]  /*29090*/  F2FP.BF16.F32.PACK_AB R193, R194, R193 ;  /* 0x000000c1c2c1723e */ /* 0x000fe200000010ff */
[----:B------:R-:W-:Y:S01]  /*290a0*/  UIADD3 UR33, UPT, UPT, UR33, UR6, URZ ;  /* 0x0000000621217290 */ /* 0x000fe2000fffe0ff */
[----:B------:R-:W-:Y:S01]  /*290b0*/  F2FP.BF16.F32.PACK_AB R192, R185, R192 ;  /* 0x000000c0b9c0723e */ /* 0x000fe200000010ff */
[----:B------:R-:W-:Y:S01]  /*290c0*/  FFMA.FTZ R185, R200, R93, R33 ;  /* 0x0000005dc8b97223 */ /* 0x000fe20000010021 */
[----:B------:R-:W-:Y:S01]  /*290d0*/  F2FP.BF16.F32.PACK_AB R194, R196, R195 ;  /* 0x000000c3c4c2723e */ /* 0x000fe200000010ff */
[----:B------:R-:W-:Y:S01]  /*290e0*/  FFMA.FTZ R196, R203, R95, R35 ;  /* 0x0000005fcbc47223 */ /* 0x000fe20000010023 */
[----:B------:R-:W-:Y:S01]  /*290f0*/  F2FP.BF16.F32.PACK_AB R195, R241, R234 ;  /* 0x000000eaf1c3723e */ /* 0x000fe200000010ff */
[----:B------:R-:W-:Y:S01]  /*29100*/  FFMA.FTZ R200, R215, R127, R163 ;  /* 0x0000007fd7c87223 */ /* 0x000fe200000100a3 */
[----:B------:R-:W-:-:S02]  /*29110*/  VIADD R203, R184, 0x100 ;  /* 0x00000100b8cb7836 */ /* 0x000fc40000000000 */
[----:B------:R-:W-:Y:S01]  /*29120*/  FFMA.FTZ R215, R215, R87, R43 ;  /* 0x00000057d7d77223 */ /* 0x000fe2000001002b */
[----:B------:R-:W-:Y:S01]  /*29130*/  IMAD.WIDE.U32 R240, R198, 0x10, R238 ;  /* 0x00000010c6f07825 */ /* 0x000fe200078e00ee */
[----:B------:R-:W-:-:S03]  /*29140*/  UISETP.GE.AND UP2, UPT, UR33, UR7, UPT ;  /* 0x000000072100728c */ /* 0x000fc6000bf46270 */
[----:B0-----:R-:W-:-:S04]  /*29150*/  IMAD.WIDE.U32 R186, R235, 0x10, R236 ;  /* 0x00000010ebba7825 */ /* 0x001fc800078e00ec */
[----:B------:R-:W-:Y:S01]  /*29160*/  FFMA.FTZ R188, R197, R92, R32 ;  /* 0x0000005cc5bc7223 */ /* 0x000fe20000010020 */
[----:B------:R-:W-:Y:S01]  /*29170*/  FFMA.FTZ R189, R199, R94, R34 ;  /* 0x0000005ec7bd7223 */ /* 0x000fe20000010022 */
[----:B------:R-:W-:Y:S01]  /*29180*/  FFMA.FTZ R190, R202, R88, R36 ;  /* 0x00000058cabe7223 */ /* 0x000fe20000010024 */
[----:B------:R-:W-:Y:S01]  /*29190*/  FFMA.FTZ R191, R207, R90, R38 ;  /* 0x0000005acfbf7223 */ /* 0x000fe20000010026 */
[----:B------:R-:W-:Y:S01]  /*291a0*/  FFMA.FTZ R202, R209, R91, R39 ;  /* 0x0000005bd1ca7223 */ /* 0x000fe20000010027 */
[----:B------:R-:W-:Y:S01]  /*291b0*/  FFMA.FTZ R197, R208, R89, R37 ;  /* 0x00000059d0c57223 */ /* 0x000fe20000010025 */
[----:B------:R0:W-:Y:S01]  /*291c0*/  STG.E.128 desc[UR16][R186.64], R192 ;  /* 0x000000c0ba007986 */ /* 0x0001e2000c101d10 */
        /* <DEDUP_REMOVED lines=8> */
[----:B------:R-:W-:Y:S01]  /*29250*/  FFMA.FTZ R202, R217, R121, R165 ;  /* 0x00000079d9ca7223 */ /* 0x000fe200000100a5 */
[----:B------:R-:W-:Y:S01]  /*29260*/  F2FP.BF16.F32.PACK_AB R184, R196, R185 ;  /* 0x000000b9c4b8723e */ /* 0x000fe200000010ff */
[----:B------:R-:W-:Y:S01]  /*29270*/  FFMA.FTZ R196, R219, R116, R168 ;  /* 0x00000074dbc47223 */ /* 0x000fe200000100a8 */
[----:B------:R-:W-:Y:S01]  /*29280*/  IMAD.WIDE.U32 R208, R198, 0x10, R236 ;  /* 0x00000010c6d07825 */ /* 0x000fe200078e00ec */
[----:B------:R-:W-:-:S03]  /*29290*/  F2FP.BF16.F32.PACK_AB R185, R200, R197 ;  /* 0x000000c5c8b9723e */ /* 0x000fc600000010ff */
[----:B------:R-:W-:Y:S01]  /*292a0*/  FFMA.FTZ R197, R218, R83, R47 ;  /* 0x00000053dac57223 */ /* 0x000fe2000001002f */
[----:B------:R-:W-:Y:S01]  /*292b0*/  FFMA.FTZ R210, R210, R84, R40 ;  /* 0x00000054d2d27223 */ /* 0x000fe20000010028 */
[----:B------:R-:W-:Y:S01]  /*292c0*/  FFMA.FTZ R213, R213, R85, R41 ;  /* 0x00000055d5d57223 */ /* 0x000fe20000010029 */
[----:B------:R-:W-:Y:S01]  /*292d0*/  FFMA.FTZ R212, R212, R86, R42 ;  /* 0x00000056d4d47223 */ /* 0x000fe2000001002a */
[----:B0-----:R-:W-:-:S04]  /*292e0*/  IMAD.WIDE.U32 R194, R235, 0x10, R238 ;  /* 0x00000010ebc27825 */ /* 0x001fc800078e00ee */
[----:B------:R-:W-:Y:S01]  /*292f0*/  FFMA.FTZ R187, R216, R122, R166 ;  /* 0x0000007ad8bb7223 */ /* 0x000fe200000100a6 */
[----:B------:R-:W-:Y:S01]  /*29300*/  FFMA.FTZ R192, R218, R123, R167 ;  /* 0x0000007bdac07223 */ /* 0x000fe200000100a7 */
[----:B------:R-:W-:Y:S01]  /*29310*/  F2FP.BF16.F32.PACK_AB R186, R202, R199 ;  /* 0x000000c7caba723e */ /* 0x000fe200000010ff */
[----:B------:R-:W-:Y:S01]  /*29320*/  FFMA.FTZ R216, R216, R82, R46 ;  /* 0x00000052d8d87223 */ /* 0x000fe2000001002e */
[----:B------:R0:W-:Y:S01]  /*29330*/  STG.E.128 desc[UR16][R194.64], R188 ;  /* 0x000000bcc2007986 */ /* 0x0001e2000c101d10 */
[----:B------:R-:W-:Y:S01]  /*29340*/  IMAD.WIDE.U32 R234, R203, 0x10, R238 ;  /* 0x00000010cbea7825 */ /* 0x000fe200078e00ee */
[----:B------:R-:W-:-:S03]  /*29350*/  F2FP.BF16.F32.PACK_AB R187, R192, R187 ;  /* 0x000000bbc0bb723e */ /* 0x000fc600000010ff */
[----:B------:R-:W-:Y:S01]  /*29360*/  FFMA.FTZ R198, R228, R110, R178 ;  /* 0x0000006ee4c67223 */ /* 0x000fe200000100b2 */
[----:B------:R-:W-:Y:S01]  /*29370*/  FFMA.FTZ R199, R230, R111, R179 ;  /* 0x0000006fe6c77223 */ /* 0x000fe200000100b3 */
[----:B------:R-:W-:-:S04]  /*29380*/  IMAD.WIDE.U32 R192, R203, 0x10, R236 ;  /* 0x00000010cbc07825 */ /* 0x000fc800078e00ec */
[----:B------:R-:W-:Y:S01]  /*29390*/  FFMA.FTZ R200, R231, R104, R180 ;  /* 0x00000068e7c87223 */ /* 0x000fe200000100b4 */
[----:B------:R-:W-:Y:S01]  /*293a0*/  FFMA.FTZ R203, R232, R105, R181 ;  /* 0x00000069e8cb7223 */ /* 0x000fe200000100b5 */
[----:B------:R-:W-:Y:S01]  /*293b0*/  FFMA.FTZ R214, R214, R80, R44 ;  /* 0x00000050d6d67223 */ /* 0x000fe2000001002c */
[----:B------:R-:W-:Y:S01]  /*293c0*/  FFMA.FTZ R217, R217, R81, R45 ;  /* 0x00000051d9d97223 */ /* 0x000fe2000001002d */
[----:B------:R1:W-:Y:S01]  /*293d0*/  STG.E.128 desc[UR16][R192.64], R184 ;  /* 0x000000b8c0007986 */ /* 0x0003e2000c101d10 */
[----:B------:R-:W-:Y:S01]  /*293e0*/  FFMA.FTZ R228, R228, R70, R58 ;  /* 0x00000046e4e47223 */ /* 0x000fe2000001003a */
[----:B------:R-:W-:Y:S01]  /*293f0*/  FFMA.FTZ R202, R231, R64, R60 ;  /* 0x00000040e7ca7223 */ /* 0x000fe2000001003c */
[----:B------:R-:W-:Y:S01]  /*29400*/  FFMA.FTZ R207, R232, R65, R61 ;  /* 0x00000041e8cf7223 */ /* 0x000fe2000001003d */
[----:B------:R-:W-:-:S04]  /*29410*/  IMAD.WIDE.U32 R236, R211, 0x10, R236 ;  /* 0x00000010d3ec7825 */ /* 0x000fc800078e00ec */
[----:B0-----:R-:W-:Y:S01]  /*29420*/  FFMA.FTZ R189, R221, R117, R169 ;  /* 0x00000075ddbd7223 */ /* 0x001fe200000100a9 */
[----:B------:R-:W-:Y:S01]  /*29430*/  FFMA.FTZ R190, R222, R119, R171 ;  /* 0x00000077debe7223 */ /* 0x000fe200000100ab */
[----:B------:R-:W-:Y:S01]  /*29440*/  FFMA.FTZ R191, R223, R112, R172 ;  /* 0x00000070dfbf7223 */ /* 0x000fe200000100ac */
[----:B------:R-:W-:Y:S01]  /*29450*/  FFMA.FTZ R195, R225, R114, R174 ;  /* 0x00000072e1c37223 */ /* 0x000fe200000100ae */
[----:B------:R-:W-:Y:S01]  /*29460*/  FFMA.FTZ R194, R223, R72, R52 ;  /* 0x00000048dfc27223 */ /* 0x000fe20000010034 */
[----:B------:R-:W-:Y:S01]  /*29470*/  F2FP.BF16.F32.PACK_AB R188, R189, R196 ;  /* 0x000000c4bdbc723e */ /* 0x000fe200000010ff */
[----:B------:R-:W-:Y:S01]  /*29480*/  FFMA.FTZ R189, R220, R118, R170 ;  /* 0x00000076dcbd7223 */ /* 0x000fe200000100aa */
[C---:B------:R-:W-:Y:S01]  /*29490*/  FFMA.FTZ R196, R226.reuse, R115, R175 ;  /* 0x00000073e2c47223 */ /* 0x040fe200000100af */
[----:B------:R-:W-:Y:S01]  /*294a0*/  FFMA.FTZ R225, R225, R74, R54 ;  /* 0x0000004ae1e17223 */ /* 0x000fe20000010036 */
[----:B------:R-:W-:Y:S01]  /*294b0*/  FFMA.FTZ R226, R226, R75, R55 ;  /* 0x0000004be2e27223 */ /* 0x000fe20000010037 */
[----:B-1----:R-:W-:Y:S01]  /*294c0*/  FFMA.FTZ R192, R224, R113, R173 ;  /* 0x00000071e0c07223 */ /* 0x002fe200000100ad */
        /* <DEDUP_REMOVED lines=37> */
[----:B------:R0:W-:Y:S04]  /*29720*/  STG.E.128 desc[UR16][R236.64], R196 ;  /* 0x000000c4ec007986 */ /* 0x0001e8000c101d10 */
[----:B------:R0:W-:Y:S01]  /*29730*/  STG.E.128 desc[UR16][R238.64], R200 ;  /* 0x000000c8ee007986 */ /* 0x0001e2000c101d10 */
[----:B------:R-:W-:Y:S05]  /*29740*/  BRA.U !UP2, `(.L_x_5570) ;  /* 0xfffffd7d0a987547 */ /* 0x000fea000b83ffff */
[----:B------:R-:W-:Y:S05]  /*29750*/  EXIT ;  /* 0x000000000000794d */ /* 0x000fea0003800000 */
.L_x_5571:
        /* <DEDUP_REMOVED lines=10> */
.L_x_22321:


//--------------------- .text._ZN10layer_norm31ln_parallel_residual_fwd_kernelINS_13Kernel_traitsIf13__nv_bfloat16S2_S2_fjLj5120ELj1ELj1ELj4ELj16ENS_18Kernel_traits_baseILj5120EfS2_S2_S2_fjLj128EEEEELb1ELb1ELb0EEEvNS_9FwdParamsE --------------------------
	.section	.text._ZN10layer_norm31ln_parallel_residual_fwd_kernelINS_13Kernel_traitsIf13__nv_bfloat16S2_S2_fjLj5120ELj1ELj1ELj4ELj16ENS_18Kernel_traits_baseILj5120EfS2_S2_S2_fjLj128EEEEELb1ELb1ELb0EEEvNS_9FwdParamsE,"ax",@progbits
	.align	128
        .global         _ZN10layer_norm31ln_parallel_residual_fwd_kernelINS_13Kernel_traitsIf13__nv_bfloat16S2_S2_fjLj5120ELj1ELj1ELj4ELj16ENS_18Kernel_traits_baseILj5120EfS2_S2_S2_fjLj128EEEEELb1ELb1ELb0EEEvNS_9FwdParamsE
        .type           _ZN10layer_norm31ln_parallel_residual_fwd_kernelINS_13Kernel_traitsIf13__nv_bfloat16S2_S2_fjLj5120ELj1ELj1ELj4ELj16ENS_18Kernel_traits_baseILj5120EfS2_S2_S2_fjLj128EEEEELb1ELb1ELb0EEEvNS_9FwdParamsE,@function
        .size           _ZN10layer_norm31ln_parallel_residual_fwd_kernelINS_13Kernel_traitsIf13__nv_bfloat16S2_S2_fjLj5120ELj1ELj1ELj4ELj16ENS_18Kernel_traits_baseILj5120EfS2_S2_S2_fjLj128EEEEELb1ELb1ELb0EEEvNS_9FwdParamsE,(.L_x_22322 - _ZN10layer_norm31ln_parallel_residual_fwd_kernelINS_13Kernel_traitsIf13__nv_bfloat16S2_S2_fjLj5120ELj1ELj1ELj4ELj16ENS_18Kernel_traits_baseILj5120EfS2_S2_S2_fjLj128EEEEELb1ELb1ELb0EEEvNS_9FwdParamsE)
        .other          _ZN10layer_norm31ln_parallel_residual_fwd_kernelINS_13Kernel_traitsIf13__nv_bfloat16S2_S2_fjLj5120ELj1ELj1ELj4ELj16ENS_18Kernel_traits_baseILj5120EfS2_S2_S2_fjLj128EEEEELb1ELb1ELb0EEEvNS_9FwdParamsE,@"STO_CUDA_ENTRY STV_DEFAULT"
_ZN10layer_norm31ln_parallel_residual_fwd_kernelINS_13Kernel_traitsIf13__nv_bfloat16S2_S2_fjLj5120ELj1ELj1ELj4ELj16ENS_18Kernel_traits_baseILj5120EfS2_S2_S2_fjLj128EEEEELb1ELb1ELb0EEEvNS_9FwdParamsE:
.text._ZN10layer_norm31ln_parallel_residual_fwd_kernelINS_13Kernel_traitsIf13__nv_bfloat16S2_S2_fjLj5120ELj1ELj1ELj4ELj16ENS_18Kernel_traits_baseILj5120EfS2_S2_S2_fjLj128EEEEELb1ELb1ELb0EEEvNS_9FwdParamsE:
        /* <DEDUP_REMOVED lines=67> */
[----:B------:R-:W-:Y:S01]  /*0430*/  @P3 LOP3.LUT R23, R23, 0x80, RZ, 0xfc, !PT ;  /* 0x0000008017173812 */ /* 0x000fe200078efcff */
        /* <DEDUP_REMOVED lines=8> */
[----:B------:R-:W-:Y:S01]  /*04c0*/  @P0 IADD3 R23, PT, PT, R23, 0x80, RZ ;  /* 0x0000008017170810 */ /* 0x000fe20007ffe0ff */
[----:B------:R2:W5:Y:S04]  /*04d0*/  @P0 LDG.E.128 R88, desc[UR8][R28.64] ;  /* 0x000000081c580981 */ /* 0x000568000c1e1d00 */
[C---:B----4-:R-:W-:Y:S01]  /*04e0*/  @P1 IMAD.WIDE.U32 R32, R23.reuse, 0x20, R32 ;  /* 0x0000002017201825 */ /* 0x050fe200078e0020 */
[----:B------:R2:W5:Y:S03]  /*04f0*/  @P0 LDG.E.128 R84, desc[UR8][R28.64+0x10] ;  /* 0x000010081c540981 */ /* 0x000566000c1e1d00 */
[C---:B-1----:R-:W-:Y:S01]  /*0500*/  @P1 IMAD.WIDE.U32 R34, R23.reuse, 0x20, R34 ;  /* 0x0000002017221825 */ /* 0x042fe200078e0022 */
[----:B------:R2:W5:Y:S03]  /*0510*/  @P1 LDG.E.128 R72, desc[UR8][R32.64] ;  /* 0x0000000820481981 */ /* 0x000566000c1e1d00 */
[----:B------:R-:W-:Y:S01]  /*0520*/  @P1 VIADD R23, R23, 0x80 ;  /* 0x0000008017171836 */ /* 0x000fe20000000000 */
[----:B------:R2:W5:Y:S03]  /*0530*/  @P1 LDG.E.128 R68, desc[UR8][R32.64+0x10] ;  /* 0x0000100820441981 */ /* 0x000566000c1e1d00 */
[C---:B0-----:R-:W-:Y:S01]  /*0540*/  @P2 IMAD.WIDE.U32 R36, R23.reuse, 0x20, R36 ;  /* 0x0000002017242825 */ /* 0x041fe200078e0024 */
[----:B------:R2:W5:Y:S03]  /*0550*/  @P1 LD.E.128 R64, desc[UR8][R34.64] ;  /* 0x0000000822401980 */ /* 0x000566000c101d00 */
[----:B------:R-:W-:Y:S01]  /*0560*/  @P2 IMAD.WIDE.U32 R38, R23, 0x20, R38 ;  /* 0x0000002017262825 */ /* 0x000fe200078e0026 */
[----:B------:R2:W5:Y:S04]  /*0570*/  @P1 LD.E.128 R60, desc[UR8][R34.64+0x10] ;  /* 0x00001008223c1980 */ /* 0x000568000c101d00 */
[----:B------:R2:W5:Y:S04]  /*0580*/  @P2 LDG.E.128 R56, desc[UR8][R36.64] ;  /* 0x0000000824382981 */ /* 0x000568000c1e1d00 */
[----:B------:R2:W5:Y:S04]  /*0590*/  @P2 LDG.E.128 R52, desc[UR8][R36.64+0x10] ;  /* 0x0000100824342981 */ /* 0x000568000c1e1d00 */
[----:B------:R2:W5:Y:S04]  /*05a0*/  @P2 LD.E.128 R48, desc[UR8][R38.64] ;  /* 0x0000000826302980 */ /* 0x000568000c101d00 */
[----:B------:R2:W5:Y:S04]  /*05b0*/  @P2 LD.E.128 R44, desc[UR8][R38.64+0x10] ;  /* 0x00001008262c2980 */ /* 0x000568000c101d00 */
[----:B------:R2:W5:Y:S04]  /*05c0*/  @P0 LD.E.128 R80, desc[UR8][R30.64] ;  /* 0x000000081e500980 */ /* 0x000568000c101d00 */
[----:B------:R2:W5:Y:S01]  /*05d0*/  @P0 LD.E.128 R76, desc[UR8][R30.64+0x10] ;  /* 0x000010081e4c0980 */ /* 0x000562000c101d00 */
[----:B------:R-:W-:Y:S01]  /*05e0*/  ISETP.GE.U32.AND P0, PT, R3, 0x280, PT ;  /* 0x000002800300780c */ /* 0x000fe20003f06070 */
[----:B------:R-:W-:-:S12]  /*05f0*/  @P2 VIADD R23, R23, 0x80 ;  /* 0x0000008017172836 */ /* 0x000fd80000000000 */
        /* <DEDUP_REMOVED lines=10> */
.L_x_5573:
[C---:B------:R-:W-:Y:S02]  /*06a0*/  ISETP.GE.U32.AND P4, PT, R3.reuse, 0x80, PT ;  /* 0x000000800300780c */ /* 0x040fe40003f86070 */
[C---:B------:R-:W-:Y:S02]  /*06b0*/  ISETP.GE.U32.AND P0, PT, R3.reuse, 0x100, PT ;  /* 0x000001000300780c */ /* 0x040fe40003f06070 */
[C---:B------:R-:W-:Y:S02]  /*06c0*/  ISETP.GE.U32.AND P1, PT, R3.reuse, 0x180, PT ;  /* 0x000001800300780c */ /* 0x040fe40003f26070 */
[C---:B------:R-:W-:Y:S02]  /*06d0*/  ISETP.GE.U32.AND P2, PT, R3.reuse, 0x200, PT ;  /* 0x000002000300780c */ /* 0x040fe40003f46070 */
[----:B------:R-:W-:Y:S02]  /*06e0*/  ISETP.GE.U32.AND P3, PT, R3, 0x280, PT ;  /* 0x000002800300780c */ /* 0x000fe40003f66070 */
[----:B------:R-:W-:-:S03]  /*06f0*/  LOP3.LUT R118, R118, 0xfffffdff, RZ, 0xc0, !PT ;  /* 0xfffffdff76767812 */ /* 0x000fc600078ec0ff */
[----:B------:R-:W0:Y:S01]  /*0700*/  @P4 LDC.64 R24, c[0x0][0x3d0] ;  /* 0x0000f400ff184b82 */ /* 0x000e220000000a00 */
[----:B------:R-:W-:-:S07]  /*0710*/  @P4 LOP3.LUT R118, R118, 0x200, RZ, 0xfc, !PT ;  /* 0x0000020076764812 */ /* 0x000fce00078efcff */
        /* <DEDUP_REMOVED lines=8> */
[----:B------:R-:W-:Y:S01]  /*07a0*/  @P0 IADD3 R23, PT, PT, R23, 0x80, RZ ;  /* 0x0000008017170810 */ /* 0x000fe20007ffe0ff */
[----:B------:R-:W5:Y:S01]  /*07b0*/  @P4 LDG.E.128 R100, desc[UR8][R26.64+0x10] ;  /* 0x000010081a644981 */ /* 0x000f62000c1e1d00 */
[----:B------:R-:W-:Y:S02]  /*07c0*/  CS2R R44, SRZ ;  /* 0x00000000002c7805 */ /* 0x000fe4000001ff00 */
[----:B------:R-:W-:Y:S02]  /*07d0*/  CS2R R66, SRZ ;  /* 0x0000000000427805 */ /* 0x000fe4000001ff00 */
[----:B------:R-:W-:Y:S01]  /*07e0*/  CS2R R78, SRZ ;  /* 0x00000000004e7805 */ /* 0x000fe2000001ff00 */
[----:B------:R-:W5:Y:S01]  /*07f0*/  @P0 LDG.E.128 R88, desc[UR8][R48.64] ;  /* 0x0000000830580981 */ /* 0x000f62000c1e1d00 */
[----:B--2---:R-:W-:Y:S01]  /*0800*/  @P1 IMAD.WIDE.U32 R60, R23, 0x20, R46 ;  /* 0x00000020173c1825 */ /* 0x004fe200078e002e */
[----:B------:R-:W-:-:S02]  /*0810*/  CS2R R76, SRZ ;  /* 0x00000000004c7805 */ /* 0x000fc4000001ff00 */
[----:B------:R-:W-:Y:S01]  /*0820*/  CS2R R82, SRZ ;  /* 0x0000000000527805 */ /* 0x000fe2000001ff00 */
[----:B------:R1:W5:Y:S01]  /*0830*/  @P0 LDG.E.128 R84, desc[UR8][R48.64+0x10] ;  /* 0x0000100830540981 */ /* 0x000362000c1e1d00 */
[----:B------:R-:W-:Y:S01]  /*0840*/  @P1 VIADD R23, R23, 0x80 ;  /* 0x0000008017171836 */ /* 0x000fe20000000000 */
[----:B------:R-:W-:Y:S02]  /*0850*/  CS2R R46, SRZ ;  /* 0x00000000002e7805 */ /* 0x000fe4000001ff00 */
[----:B------:R-:W-:Y:S01]  /*0860*/  CS2R R80, SRZ ;  /* 0x0000000000507805 */ /* 0x000fe2000001ff00 */
[----:B------:R-:W5:Y:S01]  /*0870*/  @P1 LDG.E.128 R72, desc[UR8][R60.64] ;  /* 0x000000083c481981 */ /* 0x000f62000c1e1d00 */
[C---:B---3--:R-:W-:Y:S01]  /*0880*/  @P2 IMAD.WIDE.U32 R62, R23.reuse, 0x20, R50 ;  /* 0x00000020173e2825 */ /* 0x048fe200078e0032 */
[----:B------:R-:W-:Y:S02]  /*0890*/  CS2R R94, SRZ ;  /* 0x00000000005e7805 */ /* 0x000fe4000001ff00 */
[----:B------:R-:W-:Y:S01]  /*08a0*/  CS2R R92, SRZ ;  /* 0x00000000005c7805 */ /* 0x000fe2000001ff00 */
[----:B------:R2:W5:Y:S01]  /*08b0*/  @P1 LDG.E.128 R68, desc[UR8][R60.64+0x10] ;  /* 0x000010083c441981 */ /* 0x000562000c1e1d00 */
[----:B------:R-:W-:Y:S01]  /*08c0*/  @P2 VIADD R23, R23, 0x80 ;  /* 0x0000008017172836 */ /* 0x000fe20000000000 */
[----:B------:R-:W-:-:S02]  /*08d0*/  CS2R R50, SRZ ;  /* 0x0000000000327805 */ /* 0x000fc4000001ff00 */
[----:B-1----:R-:W-:Y:S01]  /*08e0*/  CS2R R48, SRZ ;  /* 0x0000000000307805 */ /* 0x002fe2000001ff00 */
[----:B------:R-:W5:Y:S01]  /*08f0*/  @P2 LDG.E.128 R56, desc[UR8][R62.64] ;  /* 0x000000083e382981 */ /* 0x000f62000c1e1d00 */
[----:B0-----:R-:W-:Y:S01]  /*0900*/  @P3 IMAD.WIDE.U32 R24, R23, 0x20, R64 ;  /* 0x0000002017183825 */ /* 0x001fe200078e0040 */
[----:B------:R-:W-:Y:S02]  /*0910*/  CS2R R98, SRZ ;  /* 0x0000000000627805 */ /* 0x000fe4000001ff00 */
[----:B------:R-:W-:Y:S01]  /*0920*/  CS2R R96, SRZ ;  /* 0x0000000000607805 */ /* 0x000fe2000001ff00 */
[----:B------:R0:W5:Y:S04]  /*0930*/  @P2 LDG.E.128 R52, desc[UR8][R62.64+0x10] ;  /* 0x000010083e342981 */ /* 0x000168000c1e1d00 */
[----:B------:R1:W5:Y:S04]  /*0940*/  @P3 LDG.E.128 R40, desc[UR8][R24.64] ;  /* 0x0000000818283981 */ /* 0x000368000c1e1d00 */
[----:B------:R1:W5:Y:S01]  /*0950*/  @P3 LDG.E.128 R36, desc[UR8][R24.64+0x10] ;  /* 0x0000100818243981 */ /* 0x000362000c1e1d00 */
[----:B--2---:R-:W-:-:S02]  /*0960*/  CS2R R60, SRZ ;  /* 0x00000000003c7805 */ /* 0x004fc4000001ff00 */
[----:B0-----:R-:W-:Y:S02]  /*0970*/  CS2R R62, SRZ ;  /* 0x00000000003e7805 */ /* 0x001fe4000001ff00 */
[----:B------:R-:W-:Y:S02]  /*0980*/  CS2R R64, SRZ ;  /* 0x0000000000407805 */ /* 0x000fe4000001ff00 */
[----:B------:R-:W-:Y:S02]  /*0990*/  @P3 CS2R R30, SRZ ;  /* 0x00000000001e3805 */ /* 0x000fe4000001ff00 */
[----:B------:R-:W-:Y:S02]  /*09a0*/  @P3 CS2R R28, SRZ ;  /* 0x00000000001c3805 */ /* 0x000fe4000001ff00 */
[----:B------:R-:W-:Y:S02]  /*09b0*/  @P3 CS2R R34, SRZ ;  /* 0x0000000000223805 */ /* 0x000fe4000001ff00 */
[----:B-1----:R-:W-:-:S07]  /*09c0*/  @P3 CS2R R32, SRZ ;  /* 0x0000000000203805 */ /* 0x002fce000001ff00 */
.L_x_5574:
[----:B------:R-:W-:Y:S05]  /*09d0*/  BSYNC.RECONVERGENT B0 ;  /* 0x0000000000007941 */ /* 0x000fea0003800200 */
.L_x_5572:
[----:B------:R-:W1:Y:S02]  /*09e0*/  LDCU UR4, c[0x0][0x384] ;  /* 0x00007080ff0477ac */ /* 0x000e640008000800 */
[----:B-1----:R-:W-:-:S06]  /*09f0*/  UISETP.GE.AND UP0, UPT, UR6, UR4, UPT ;  /* 0x000000040600728c */ /* 0x002fcc000bf06270 */
[----:B------:R-:W-:-:S13]  /*0a00*/  PLOP3.LUT P0, PT, PT, PT, UP0, 0x80, 0x8 ;  /* 0x000000000008781c */ /* 0x000fda0003f0f008 */
[----:B------:R-:W-:Y:S05]  /*0a10*/  @P0 EXIT ;  /* 0x000000000000094d */ /* 0x000fea0003800000 */
[----:B0-----:R-:W-:Y:S01]  /*0a20*/  IMAD.HI.U32 R25, R116, -0x2daee0ad, RZ ;  /* 0xd2511f5374197827 */ /* 0x001fe200078e00ff */
[----:B------:R-:W-:Y:S01]  /*0a30*/  LOP3.LUT R2, R2, 0x3, RZ, 0xc0, !PT ;  /* 0x0000000302027812 */ /* 0x000fe200078ec0ff */
[----:B------:R-:W0:Y:S02]  /*0a40*/  LDCU UR15, c[0x0][0x388] ;  /* 0x00007100ff0f77ac */ /* 0x000e240008000800 */
[----:B------:R-:W-:Y:S01]  /*0a50*/  IMAD.HI.U32 R23, R117, -0x326172a9, RZ ;  /* 0xcd9e8d5775177827 */ /* 0x000fe200078e00ff */
[----:B------:R-:W-:Y:S01]  /*0a60*/  LOP3.LUT R25, R25, R163, RZ, 0x3c, !PT ;  /* 0x000000a319197212 */ /* 0x000fe200078e3cff */
[----:B------:R-:W1:Y:S02]  /*0a70*/  LDCU.U8 UR7, c[0x0][0x410] ;  /* 0x00008200ff0777ac */ /* 0x000e640008000000 */
[----:B------:R-:W-:Y:S01]  /*0a80*/  IMAD R24, R117, -0x326172a9, RZ ;  /* 0xcd9e8d5775187824 */ /* 0x000fe200078e02ff */
[----:B------:R-:W-:Y:S01]  /*0a90*/  LOP3.LUT R23, R115, R23, R162, 0x96, !PT ;  /* 0x0000001773177212 */ /* 0x000fe200078e96a2 */
[----:B------:R-:W-:Y:S01]  /*0aa0*/  IMAD.HI.U32 R27, R25, -0x326172a9, RZ ;  /* 0xcd9e8d57191b7827 */ /* 0x000fe200078e00ff */
[----:B------:R-:W2:Y:S03]  /*0ab0*/  LDCU UR14, c[0x0][0x400] ;  /* 0x00008000ff0e77ac */ /* 0x000ea60008000800 */
[----:B------:R-:W-:Y:S01]  /*0ac0*/  IMAD R26, R116, -0x2daee0ad, RZ ;  /* 0xd2511f53741a7824 */ /* 0x000fe200078e02ff */
[----:B------:R-:W-:Y:S01]  /*0ad0*/  LOP3.LUT R4, R4, R24, R27, 0x96, !PT ;  /* 0x0000001804047212 */ /* 0x000fe200078e961b */
[----:B------:R-:W-:Y:S01]  /*0ae0*/  IMAD.HI.U32 R109, R23, -0x2daee0ad, RZ ;  /* 0xd2511f53176d7827 */ /* 0x000fe200078e00ff */
[----:B------:R-:W3:Y:S03]  /*0af0*/  LDCU.64 UR10, c[0x0][0x398] ;  /* 0x00007300ff0a77ac */ /* 0x000ee60008000a00 */
[----:B------:R-:W-:Y:S01]  /*0b00*/  IMAD R25, R25, -0x326172a9, RZ ;  /* 0xcd9e8d5719197824 */ /* 0x000fe200078e02ff */
[----:B------:R-:W-:Y:S01]  /*0b10*/  LOP3.LUT R6, R6, R26, R109, 0x96, !PT ;  /* 0x0000001a06067212 */ /* 0x000fe200078e966d */
[----:B------:R-:W-:Y:S01]  /*0b20*/  IMAD R26, R23, -0x2daee0ad, RZ ;  /* 0xd2511f53171a7824 */ /* 0x000fe200078e02ff */
[----:B------:R-:W4:Y:S01]  /*0b30*/  LDCU.64 UR12, c[0x0][0x3a0] ;  /* 0x00007400ff0c77ac */ /* 0x000f220008000a00 */
[----:B------:R-:W-:Y:S01]  /*0b40*/  IMAD.HI.U32 R23, R4, -0x2daee0ad, RZ ;  /* 0xd2511f5304177827 */ /* 0x000fe200078e00ff */
[----:B------:R-:W0:Y:S03]  /*0b50*/  LDCU.64 UR16, c[0x0][0x380] ;  /* 0x00007000ff1077ac */ /* 0x000e260008000a00 */
[----:B------:R-:W-:Y:S01]  /*0b60*/  IMAD.HI.U32 R24, R6, -0x326172a9, RZ ;  /* 0xcd9e8d5706187827 */ /* 0x000fe200078e00ff */
[----:B------:R-:W-:Y:S01]  /*0b70*/  LOP3.LUT R8, R8, R26, R23, 0x96, !PT ;  /* 0x0000001a08087212 */ /* 0x000fe200078e9617 */
[----:B------:R-:W-:-:S02]  /*0b80*/  UPLOP3.LUT UP1, UPT, UPT, UPT, UPT, 0x40, 0x4 ;  /* 0x000000000004789c */ /* 0x000fc40003f2e870 */
        /* <DEDUP_REMOVED lines=14> */
[----:B------:R-:W-:Y:S01]  /*0c70*/  IMAD R8, R4, -0x2daee0ad, RZ ;  /* 0xd2511f5304087824 */ /* 0x000fe200078e02ff */
[----:B------:R-:W-:Y:S01]  /*0c80*/  LOP3.LUT R11, R21, 0x7f, RZ, 0xc0, !PT ;  /* 0x0000007f150b7812 */ /* 0x000fe200078ec0ff */
[----:B------:R-:W-:Y:S01]  /*0c90*/  IMAD.HI.U32 R4, R7, -0x326172a9, RZ ;  /* 0xcd9e8d5707047827 */ /* 0x000fe200078e00ff */
[----:B------:R-:W-:-:S03]  /*0ca0*/  SHF.L.U32 R21, R21, 0x1, RZ ;  /* 0x0000000115157819 */ /* 0x000fc600000006ff */
[C---:B------:R-:W-:Y:S01]  /*0cb0*/  IMAD.HI.U32 R9, R6.reuse, -0x2daee0ad, RZ ;  /* 0xd2511f5306097827 */ /* 0x040fe200078e00ff */
[----:B------:R-:W-:Y:S02]  /*0cc0*/  LOP3.LUT R4, R13, R10, R4, 0x96, !PT ;  /* 0x0000000a0d047212 */ /* 0x000fe400078e9604 */
[----:B------:R-:W-:Y:S01]  /*0cd0*/  LOP3.LUT R21, R21, 0xffffff00, RZ, 0xc0, !PT ;  /* 0xffffff0015157812 */ /* 0x000fe200078ec0ff */
[----:B------:R-:W-:Y:S01]  /*0ce0*/  IMAD R10, R6, -0x2daee0ad, RZ ;  /* 0xd2511f53060a7824 */ /* 0x000fe200078e02ff */
[----:B------:R-:W-:Y:S01]  /*0cf0*/  LOP3.LUT R8, R14, R8, R9, 0x96, !PT ;  /* 0x000000080e087212 */ /* 0x000fe200078e9609 */
[----:B------:R-:W-:-:S04]  /*0d00*/  IMAD.HI.U32 R9, R4, -0x2daee0ad, RZ ;  /* 0xd2511f5304097827 */ /* 0x000fc800078e00ff */
[----:B------:R-:W-:Y:S01]  /*0d10*/  IMAD R7, R7, -0x326172a9, RZ ;  /* 0xcd9e8d5707077824 */ /* 0x000fe200078e02ff */
[----:B------:R-:W-:Y:S01]  /*0d20*/  LOP3.LUT R9, R16, R10, R9, 0x96, !PT ;  /* 0x0000000a10097212 */ /* 0x000fe200078e9609 */
[----:B------:R-:W-:Y:S01]  /*0d30*/  IMAD.HI.U32 R6, R8, -0x326172a9, RZ ;  /* 0xcd9e8d5708067827 */ /* 0x000fe200078e00ff */
[----:B------:R-:W-:-:S03]  /*0d40*/  VIADDMNMX R10, R11, -R5, RZ, !PT ;  /* 0x800000050b0a7246 */ /* 0x000fc600078001ff */
        /* <DEDUP_REMOVED lines=12> */
[----:B------:R-:W-:Y:S01]  /*0e10*/  IMAD.HI.U32 R7, R5, -0x326172a9, RZ ;  /* 0xcd9e8d5705077827 */ /* 0x000fe200078e00ff */
[----:B------:R-:W-:Y:S02]  /*0e20*/  VIMNMX R0, PT, PT, RZ, R0, !PT ;  /* 0x00000000ff007248 */ /* 0x000fe40007fe0100 */
[----:B------:R0:W0:Y:S01]  /*0e30*/  MUFU.RCP R114, R10 ;  /* 0x0000000a00727308 */ /* 0x0000220000001000 */
[----:B------:R-:W-:Y:S01]  /*0e40*/  IMAD R6, R6, -0x2daee0ad, RZ ;  /* 0xd2511f5306067824 */ /* 0x000fe200078e02ff */
[----:B------:R-:W-:Y:S01]  /*0e50*/  LOP3.LUT R7, R20, R9, R7, 0x96, !PT ;  /* 0x0000000914077212 */ /* 0x000fe200078e9607 */
[----:B------:R-:W-:Y:S01]  /*0e60*/  IMAD.HI.U32 R11, R4, -0x2daee0ad, RZ ;  /* 0xd2511f53040b7827 */ /* 0x000fe200078e00ff */
[----:B------:R-:W-:-:S03]  /*0e70*/  VIMNMX R0, PT, PT, R0, 0x20, PT ;  /* 0x0000002000007848 */ /* 0x000fc60003fe0100 */
[----:B------:R-:W-:Y:S01]  /*0e80*/  IMAD R9, R5, -0x326172a9, RZ ;  /* 0xcd9e8d5705097824 */ /* 0x000fe200078e02ff */
[----:B------:R-:W-:Y:S01]  /*0e90*/  LOP3.LUT R6, R22, R6, R11, 0x96, !PT ;  /* 0x0000000616067212 */ /* 0x000fe200078e960b */
[----:B------:R-:W-:Y:S02]  /*0ea0*/  IMAD R4, R4, -0x2daee0ad, RZ ;  /* 0xd2511f5304047824 */ /* 0x000fe400078e02ff */
[----:B------:R-:W-:-:S04]  /*0eb0*/  IMAD.HI.U32 R5, R7, -0x2daee0ad, RZ ;  /* 0xd2511f5307057827 */ /* 0x000fc800078e00ff */
[----:B------:R-:W-:Y:S01]  /*0ec0*/  IMAD.HI.U32 R8, R6, -0x326172a9, RZ ;  /* 0xcd9e8d5706087827 */ /* 0x000fe200078e00ff */
[----:B------:R-:W-:-:S03]  /*0ed0*/  LOP3.LUT R112, R112, R4, R5, 0x96, !PT ;  /* 0x0000000470707212 */ /* 0x000fc600078e9605 */
[----:B------:R-:W-:Y:S02]  /*0ee0*/  IMAD R113, R0, 0x8, R21 ;  /* 0x0000000800717824 */ /* 0x000fe400078e0215 */
[----:B------:R-:W-:Y:S01]  /*0ef0*/  HFMA2 R0, -RZ, RZ, 0, 0 ;  /* 0x00000000ff007431 */ /* 0x000fe200000001ff */
[----:B------:R-:W-:Y:S01]  /*0f00*/  LOP3.LUT R19, R19, R9, R8, 0x96, !PT ;  /* 0x0000000913137212 */ /* 0x000fe200078e9608 */
[----:B------:R-:W-:Y:S02]  /*0f10*/  IMAD R18, R6, -0x326172a9, RZ ;  /* 0xcd9e8d5706127824 */ /* 0x000fe400078e02ff */
[----:B01234-:R-:W-:-:S07]  /*0f20*/  IMAD R154, R7, -0x2daee0ad, RZ ;  /* 0xd2511f53079a7824 */ /* 0x01ffce00078e02ff */
.L_x_6213:
[----:B------:R-:W-:Y:S01]  /*0f30*/  UIMAD UR4, UR6, UR15, URZ ;  /* 0x0000000f060472a4 */ /* 0x000fe2000f8e02ff */
[----:B------:R-:W-:Y:S01]  /*0f40*/  LOP3.LUT P0, RZ, R118, 0x200, RZ, 0xc0, !PT ;  /* 0x0000020076ff7812 */ /* 0x000fe2000780c0ff */
[----:B------:R-:W-:Y:S02]  /*0f50*/  BSSY.RECONVERGENT B0, `(.L_x_5575) ;  /* 0x000097b000007945 */ /* 0x000fe40003800200 */
[----:B------:R-:W-:-:S04]  /*0f60*/  USHF.R.S32.HI UR5, URZ, 0x1f, UR4 ;  /* 0x0000001fff057899 */ /* 0x000fc80008011404 */
[----:B------:R-:W-:-:S06]  /*0f70*/  ULEA.HI UR5, UR5, UR4, URZ, 0x3 ;  /* 0x0000000405057291 */ /* 0x000fcc000f8f18ff */
[----:B------:R-:W-:-:S05]  /*0f80*/  IMAD.U32 R4, RZ, RZ, UR5 ;  /* 0x00000005ff047e24 */ /* 0x000fca000f8e00ff */
        /* <DEDUP_REMOVED lines=10> */
[----:B0-----:R-:W-:-:S04]  /*1030*/  IMAD.WIDE.U32 R110, R4, 0x10, R110 ;  /* 0x00000010046e7825 */ /* 0x001fc800078e006e */
[----:B-1----:R-:W-:-:S05]  /*1040*/  @P0 IMAD.WIDE.U32 R108, R4, 0x10, R108 ;  /* 0x00000010046c0825 */ /* 0x002fca00078e006c */
[----:B------:R0:W5:Y:S01]  /*1050*/  @P0 LDG.E.128 R24, desc[UR8][R108.64] ;  /* 0x000000086c180981 */ /* 0x000162000c1e1d00 */
[----:B--2---:R-:W-:-:S05]  /*1060*/  @P1 IMAD.WIDE.U32 R156, R4, 0x10, R156 ;  /* 0x00000010049c1825 */ /* 0x004fca00078e009c */
[----:B------:R0:W5:Y:S04]  /*1070*/  @P1 LDG.E.128 R20, desc[UR8][R156.64] ;  /* 0x000000089c141981 */ /* 0x000168000c1e1d00 */
[----:B------:R-:W5:Y:S01]  /*1080*/  LDG.E.128 R108, desc[UR8][R110.64] ;  /* 0x000000086e6c7981 */ /* 0x000f62000c1e1d00 */
        /* <DEDUP_REMOVED lines=19> */
.L_x_5580:
        /* <DEDUP_REMOVED lines=13> */
.L_x_5582:
[----:B------:R-:W-:Y:S05]  /*1290*/  BSYNC.RECONVERGENT B2 ;  /* 0x0000000000027941 */ /* 0x000fea0003800200 */
.L_x_5581:
        /* <DEDUP_REMOVED lines=59> */
[----:B------:R-:W-:-:S07]  /*1650*/  IMAD.MOV.U32 R5, RZ, RZ, R154 ;  /* 0x000000ffff057224 */ /* 0x000fce00078e009a */
.L_x_5579:
[----:B------:R-:W-:Y:S05]  /*1660*/  BSYNC.RECONVERGENT B1 ;  /* 0x0000000000017941 */ /* 0x000fea0003800200 */
.L_x_5578:
[----:B------:R-:W0:Y:S01]  /*1670*/  LDC R159, c[0x0][0x408] ;  /* 0x00010200ff9f7b82 */ /* 0x000e220000000800 */
[----:B------:R-:W-:Y:S01]  /*1680*/  I2FP.F32.U32 R2, R5 ;  /* 0x0000000500027245 */ /* 0x000fe20000201000 */
[----:B------:R-:W-:Y:S01]  /*1690*/  IMAD.MOV.U32 R149, RZ, RZ, 0x2f800000 ;  /* 0x2f800000ff957424 */ /* 0x000fe200078e00ff */
[----:B------:R-:W-:Y:S01]  /*16a0*/  ISETP.NE.AND P3, PT, R119, 0x1, PT ;  /* 0x000000017700780c */ /* 0x000fe20003f65270 */
[----:B------:R-:W-:Y:S01]  /*16b0*/  BSSY.RECONVERGENT B1, `(.L_x_5583) ;  /* 0x0000063000017945 */ /* 0x000fe20003800200 */
[----:B------:R-:W-:Y:S01]  /*16c0*/  LOP3.LUT R118, R118, 0xffffffef, RZ, 0xc0, !PT ;  /* 0xffffffef76767812 */ /* 0x000fe200078ec0ff */
[----:B------:R-:W-:Y:S01]  /*16d0*/  FFMA.FTZ R5, R2, R149, 1.1641532182693481445e-10 ;  /* 0x2f00000002057423 */ /* 0x000fe20000010095 */
[C---:B-----5:R-:W-:Y:S01]  /*16e0*/  IMAD.U32 R2, R108.reuse, 0x10000, RZ ;  /* 0x000100006c027824 */ /* 0x060fe200078e00ff */
[----:B------:R-:W1:Y:S01]  /*16f0*/  LDC R160, c[0x0][0x404] ;  /* 0x00010100ffa07b82 */ /* 0x000e620000000800 */
[----:B------:R-:W-:Y:S01]  /*1700*/  PRMT R108, R108, 0x7632, R108 ;  /* 0x000076326c6c7816 */ /* 0x000fe2000000006c */
[----:B------:R-:W-:-:S02]  /*1710*/  IMAD.MOV.U32 R120, RZ, RZ, 0x2 ;  /* 0x00000002ff787424 */ /* 0x000fc400078e00ff */
[----:B0-----:R-:W-:Y:S01]  /*1720*/  FMUL.FTZ R2, R2, R159 ;  /* 0x0000009f02027220 */ /* 0x001fe20000410000 */
[----:B-1----:R-:W-:-:S04]  /*1730*/  FSETP.GTU.FTZ.AND P2, PT, R5, R160, PT ;  /* 0x000000a00500720b */ /* 0x002fc80003f5c000 */
[----:B------:R-:W-:Y:S02]  /*1740*/  FSEL R5, R2, RZ, !P2 ;  /* 0x000000ff02057208 */ /* 0x000fe40005000000 */
[----:B------:R-:W-:Y:S02]  /*1750*/  PLOP3.LUT P2, PT, P2, PT, PT, 0x8, 0x80 ;  /* 0x000000000080781c */ /* 0x000fe4000174e170 */
[----:B------:R-:W-:-:S05]  /*1760*/  @P1 SHF.L.U32 R2, R20, 0x10, RZ ;  /* 0x0000001014021819 */ /* 0x000fca00000006ff */
[----:B------:R-:W-:Y:S01]  /*1770*/  @P1 FADD.FTZ R5, R2, R5 ;  /* 0x0000000502051221 */ /* 0x000fe20000010000 */
[----:B------:R-:W-:-:S04]  /*1780*/  IMAD.MOV.U32 R2, RZ, RZ, R18 ;  /* 0x000000ffff027224 */ /* 0x000fc800078e0012 */
[----:B------:R-:W-:Y:S02]  /*1790*/  F2FP.BF16.F32.PACK_AB R154, RZ, R5 ;  /* 0x00000005ff9a723e */ /* 0x000fe400000010ff */
        /* <DEDUP_REMOVED lines=10> */
.L_x_5585:
        /* <DEDUP_REMOVED lines=13> */
.L_x_5587:
[----:B------:R-:W-:Y:S05]  /*1910*/  BSYNC.RECONVERGENT B2 ;  /* 0x0000000000027941 */ /* 0x000fea0003800200 */
.L_x_5586:
        /* <DEDUP_REMOVED lines=60> */
.L_x_5584:
[----:B------:R-:W-:Y:S05]  /*1ce0*/  BSYNC.RECONVERGENT B1 ;  /* 0x0000000000017941 */ /* 0x000fea0003800200 */
.L_x_5583:
[----:B------:R-:W-:Y:S01]  /*1cf0*/  I2FP.F32.U32 R2, R2 ;  /* 0x0000000200027245 */ /* 0x000fe20000201000 */
[----:B------:R-:W-:Y:S01]  /*1d00*/  IMAD.U32 R108, R108, 0x10000, RZ ;  /* 0x000100006c6c7824 */ /* 0x000fe200078e00ff */
[----:B------:R-:W-:Y:S01]  /*1d10*/  ISETP.NE.AND P3, PT, R120, 0x1, PT ;  /* 0x000000017800780c */ /* 0x000fe20003f65270 */
[----:B------:R-:W-:Y:S01]  /*1d20*/  BSSY.RECONVERGENT B1, `(.L_x_5588) ;  /* 0x0000061000017945 */ /* 0x000fe20003800200 */
[----:B------:R-:W-:Y:S01]  /*1d30*/  LOP3.LUT R118, R118, 0xfffffff7, RZ, 0xc0, !PT ;  /* 0xfffffff776767812 */ /* 0x000fe200078ec0ff */
[----:B------:R-:W-:Y:S01]  /*1d40*/  FFMA.FTZ R119, R2, R149, 1.1641532182693481445e-10 ;  /* 0x2f00000002777423 */ /* 0x000fe20000010095 */
[----:B------:R-:W-:Y:S01]  /*1d50*/  FMUL.FTZ R108, R108, R159 ;  /* 0x0000009f6c6c7220 */ /* 0x000fe20000410000 */
[----:B------:R-:W-:-:S03]  /*1d60*/  @P1 PRMT R2, R20, 0x7632, R2 ;  /* 0x0000763214021816 */ /* 0x000fc60000000002 */
[----:B------:R-:W-:Y:S02]  /*1d70*/  FSETP.GTU.FTZ.AND P2, PT, R119, R160, PT ;  /* 0x000000a07700720b */ /* 0x000fe40003f5c000 */
[----:B------:R-:W-:Y:S02]  /*1d80*/  @P1 SHF.L.U32 R2, R2, 0x10, RZ ;  /* 0x0000001002021819 */ /* 0x000fe400000006ff */
[----:B------:R-:W-:Y:S01]  /*1d90*/  FSEL R119, R108, RZ, !P2 ;  /* 0x000000ff6c777208 */ /* 0x000fe20005000000 */
[----:B------:R-:W-:Y:S01]  /*1da0*/  IMAD.MOV.U32 R108, RZ, RZ, 0x2 ;  /* 0x00000002ff6c7424 */ /* 0x000fe200078e00ff */
        /* <DEDUP_REMOVED lines=14> */
.L_x_5590:
        /* <DEDUP_REMOVED lines=13> */
.L_x_5592:
[----:B------:R-:W-:Y:S05]  /*1f60*/  BSYNC.RECONVERGENT B2 ;  /* 0x0000000000027941 */ /* 0x000fea0003800200 */
.L_x_5591:
        /* <DEDUP_REMOVED lines=60> */
.L_x_5589:
[----:B------:R-:W-:Y:S05]  /*2330*/  BSYNC.RECONVERGENT B1 ;  /* 0x0000000000017941 */ /* 0x000fea0003800200 */
.L_x_5588:
[----:B------:R-:W-:Y:S01]  /*2340*/  I2FP.F32.U32 R2, R2 ;  /* 0x0000000200027245 */ /* 0x000fe20000201000 */
[----:B------:R-:W-:Y:S01]  /*2350*/  BSSY.RECONVERGENT B1, `(.L_x_5593) ;  /* 0x0000063000017945 */ /* 0x000fe20003800200 */
[----:B------:R-:W-:Y:S01]  /*2360*/  ISETP.NE.AND P2, PT, R108, 0x1, PT ;  /* 0x000000016c00780c */ /* 0x000fe20003f45270 */
[----:B------:R-:W-:Y:S01]  /*2370*/  IMAD.MOV.U32 R130, RZ, RZ, 0x2 ;  /* 0x00000002ff827424 */ /* 0x000fe200078e00ff */
[----:B------:R-:W-:Y:S01]  /*2380*/  LOP3.LUT R118, R118, 0xfffffffb, RZ, 0xc0, !PT ;  /* 0xfffffffb76767812 */ /* 0x000fe200078ec0ff */
[----:B------:R-:W-:Y:S01]  /*2390*/  FFMA.FTZ R129, R2, R149, 1.1641532182693481445e-10 ;  /* 0x2f00000002817423 */ /* 0x000fe20000010095 */
[----:B------:R-:W-:-:S04]  /*23a0*/  IMAD.U32 R2, R109, 0x10000, RZ ;  /* 0x000100006d027824 */ /* 0x000fc800078e00ff */
[----:B------:R-:W-:Y:S01]  /*23b0*/  FMUL.FTZ R2, R2, R159 ;  /* 0x0000009f02027220 */ /* 0x000fe20000410000 */
[----:B------:R-:W-:Y:S02]  /*23c0*/  FSETP.GTU.FTZ.AND P3, PT, R129, R160, PT ;  /* 0x000000a08100720b */ /* 0x000fe40003f7c000 */
[----:B------:R-:W-:Y:S02]  /*23d0*/  @P1 SHF.L.U32 R129, R21, 0x10, RZ ;  /* 0x0000001015811819 */ /* 0x000fe400000006ff */
[----:B------:R-:W-:Y:S02]  /*23e0*/  FSEL R120, R2, RZ, !P3 ;  /* 0x000000ff02787208 */ /* 0x000fe40005800000 */
[----:B------:R-:W-:Y:S02]  /*23f0*/  PLOP3.LUT P3, PT, P3, PT, PT, 0x8, 0x80 ;  /* 0x000000000080781c */ /* 0x000fe40001f6e170 */
[----:B------:R-:W-:Y:S01]  /*2400*/  PRMT R2, R109, 0x7632, R2 ;  /* 0x000076326d027816 */ /* 0x000fe20000000002 */
        /* <DEDUP_REMOVED lines=13> */
.L_x_5595:
        /* <DEDUP_REMOVED lines=13> */
.L_x_5597:
[----:B------:R-:W-:Y:S05]  /*25b0*/  BSYNC.RECONVERGENT B2 ;  /* 0x0000000000027941 */ /* 0x000fea0003800200 */
.L_x_5596:
        /* <DEDUP_REMOVED lines=58> */
[----:B------:R-:W-:Y:S01]  /*2960*/  IMAD.MOV.U32 R109, RZ, RZ, R155 ;  /* 0x000000ffff6d7224 */ /* 0x000fe200078e009b */
[----:B------:R-:W-:-:S07]  /*2970*/  MOV R155, R108 ;  /* 0x0000006c009b7202 */ /* 0x000fce0000000f00 */
.L_x_5594:
[----:B------:R-:W-:Y:S05]  /*2980*/  BSYNC.RECONVERGENT B1 ;  /* 0x0000000000017941 */ /* 0x000fea0003800200 */
.L_x_5593:
[----:B------:R-:W-:Y:S01]  /*2990*/  I2FP.F32.U32 R108, R109 ;  /* 0x0000006d006c7245 */ /* 0x000fe20000201000 */
[----:B------:R-:W-:Y:S01]  /*29a0*/  IMAD.U32 R2, R2, 0x10000, RZ ;  /* 0x0001000002027824 */ /* 0x000fe200078e00ff */
[----:B------:R-:W-:Y:S01]  /*29b0*/  LOP3.LUT R118, R118, 0xfffffffd, RZ, 0xc0, !PT ;  /* 0xfffffffd76767812 */ /* 0x000fe200078ec0ff */
[----:B------:R-:W-:Y:S02]  /*29c0*/  BSSY.RECONVERGENT B1, `(.L_x_5598) ;  /* 0x0000061000017945 */ /* 0x000fe40003800200 */
[----:B------:R-:W-:Y:S01]  /*29d0*/  FFMA.FTZ R109, R108, R149, 1.1641532182693481445e-10 ;  /* 0x2f0000006c6d7423 */ /* 0x000fe20000010095 */
[----:B------:R-:W-:Y:S01]  /*29e0*/  FMUL.FTZ R2, R2, R159 ;  /* 0x0000009f02027220 */ /* 0x000fe20000410000 */
[----:B------:R-:W-:-:S03]  /*29f0*/  @P1 PRMT R108, R21, 0x7632, R108 ;  /* 0x00007632156c1816 */ /* 0x000fc6000000006c */
[----:B------:R-:W-:Y:S02]  /*2a00*/  FSETP.GTU.FTZ.AND P2, PT, R109, R160, PT ;  /* 0x000000a06d00720b */ /* 0x000fe40003f5c000 */
[----:B------:R-:W-:Y:S02]  /*2a10*/  @P1 SHF.L.U32 R108, R108, 0x10, RZ ;  /* 0x000000106c6c1819 */ /* 0x000fe400000006ff */
[----:B------:R-:W-:Y:S01]  /*2a20*/  FSEL R129, R2, RZ, !P2 ;  /* 0x000000ff02817208 */ /* 0x000fe20005000000 */
[----:B------:R-:W-:Y:S01]  /*2a30*/  IMAD.MOV.U32 R2, RZ, RZ, R18 ;  /* 0x000000ffff027224 */ /* 0x000fe200078e0012 */
[----:B------:R-:W-:-:S03]  /*2a40*/  PLOP3.LUT P2, PT, P2, PT, PT, 0x8, 0x80 ;  /* 0x000000000080781c */ /* 0x000fc6000174e170 */
[----:B------:R-:W-:Y:S01]  /*2a50*/  @P1 FADD.FTZ R129, R108, R129 ;  /* 0x000000816c811221 */ /* 0x000fe20000010000 */
[----:B------:R-:W-:-:S04]  /*2a60*/  IMAD.MOV.U32 R108, RZ, RZ, 0x2 ;  /* 0x00000002ff6c7424 */ /* 0x000fc800078e00ff */
        /* <DEDUP_REMOVED lines=12> */
.L_x_5600:
        /* <DEDUP_REMOVED lines=13> */
.L_x_5602:
[----:B------:R-:W-:Y:S05]  /*2c00*/  BSYNC.RECONVERGENT B2 ;  /* 0x0000000000027941 */ /* 0x000fea0003800200 */
.L_x_5601:
        /* <DEDUP_REMOVED lines=57> */
[----:B------:R-:W-:Y:S01]  /*2fa0*/  MOV R155, R108 ;  /* 0x0000006c009b7202 */ /* 0x000fe20000000f00 */
[----:B------:R-:W-:-:S03]  /*2fb0*/  IMAD.MOV.U32 R108, RZ, RZ, RZ ;  /* 0x000000ffff6c7224 */ /* 0x000fc600078e00ff */
[----:B------:R-:W-:-:S07]  /*2fc0*/  LOP3.LUT R112, R139, R164, R109, 0x96, !PT ;  /* 0x000000a48b707212 */ /* 0x000fce00078e966d */
.L_x_5599:
[----:B------:R-:W-:Y:S05]  /*2fd0*/  BSYNC.RECONVERGENT B1 ;  /* 0x0000000000017941 */ /* 0x000fea0003800200 */
.L_x_5598:
[----:B------:R-:W-:Y:S01]  /*2fe0*/  I2FP.F32.U32 R2, R2 ;  /* 0x0000000200027245 */ /* 0x000fe20000201000 */
[----:B------:R-:W-:Y:S01]  /*2ff0*/  BSSY.RECONVERGENT B1, `(.L_x_5603) ;  /* 0x0000061000017945 */ /* 0x000fe20003800200 */
[----:B------:R-:W-:Y:S01]  /*3000*/  ISETP.NE.AND P3, PT, R108, 0x1, PT ;  /* 0x000000016c00780c */ /* 0x000fe20003f65270 */
[----:B------:R-:W-:Y:S02]  /*3010*/  IMAD.MOV.U32 R140, RZ, RZ, 0x2 ;  /* 0x00000002ff8c7424 */ /* 0x000fe400078e00ff */
[----:B------:R-:W-:Y:S01]  /*3020*/  FFMA.FTZ R109, R2, R149, 1.1641532182693481445e-10 ;  /* 0x2f000000026d7423 */ /* 0x000fe20000010095 */
[----:B------:R-:W-:-:S04]  /*3030*/  IMAD.U32 R2, R110, 0x10000, RZ ;  /* 0x000100006e027824 */ /* 0x000fc800078e00ff */
[----:B------:R-:W-:Y:S01]  /*3040*/  FMUL.FTZ R2, R2, R159 ;  /* 0x0000009f02027220 */ /* 0x000fe20000410000 */
[----:B------:R-:W-:Y:S02]  /*3050*/  FSETP.GTU.FTZ.AND P2, PT, R109, R160, PT ;  /* 0x000000a06d00720b */ /* 0x000fe40003f5c000 */
[----:B------:R-:W-:Y:S02]  /*3060*/  @P1 SHF.L.U32 R109, R22, 0x10, RZ ;  /* 0x00000010166d1819 */ /* 0x000fe400000006ff */
[----:B------:R-:W-:Y:S02]  /*3070*/  FSEL R130, R2, RZ, !P2 ;  /* 0x000000ff02827208 */ /* 0x000fe40005000000 */
[----:B------:R-:W-:Y:S02]  /*3080*/  PRMT R2, R110, 0x7632, R2 ;  /* 0x000076326e027816 */ /* 0x000fe40000000002 */
[----:B------:R-:W-:Y:S01]  /*3090*/  PLOP3.LUT P2, PT, P2, PT, PT, 0x8, 0x80 ;  /* 0x000000000080781c */ /* 0x000fe2000174e170 */
        /* <DEDUP_REMOVED lines=12> */
.L_x_5605:
        /* <DEDUP_REMOVED lines=13> */
.L_x_5607:
[----:B------:R-:W-:Y:S05]  /*3230*/  BSYNC.RECONVERGENT B2 ;  /* 0x0000000000027941 */ /* 0x000fea0003800200 */
.L_x_5606:
        /* <DEDUP_REMOVED lines=58> */
[----:B------:R-:W-:Y:S01]  /*35e0*/  IMAD.MOV.U32 R109, RZ, RZ, R155 ;  /* 0x000000ffff6d7224 */ /* 0x000fe200078e009b */
[----:B------:R-:W-:-:S07]  /*35f0*/  MOV R155, R108 ;  /* 0x0000006c009b7202 */ /* 0x000fce0000000f00 */
.L_x_5604:
[----:B------:R-:W-:Y:S05]  /*3600*/  BSYNC.RECONVERGENT B1 ;  /* 0x0000000000017941 */ /* 0x000fea0003800200 */
.L_x_5603:
        /* <DEDUP_REMOVED lines=24> */
.L_x_5610:
        /* <DEDUP_REMOVED lines=13> */
.L_x_5612:
[----:B------:R-:W-:Y:S05]  /*3860*/  BSYNC.RECONVERGENT B2 ;  /* 0x0000000000027941 */ /* 0x000fea0003800200 */
.L_x_5611:
        /* <DEDUP_REMOVED lines=57> */
[----:B------:R-:W-:Y:S01]  /*3c00*/  MOV R155, R108 ;  /* 0x0000006c009b7202 */ /* 0x000fe20000000f00 */
[----:B------:R-:W-:-:S03]  /*3c10*/  IMAD.MOV.U32 R108, RZ, RZ, RZ ;  /* 0x000000ffff6c7224 */ /* 0x000fc600078e00ff */
[----:B------:R-:W-:-:S07]  /*3c20*/  LOP3.LUT R112, R165, R164, R109, 0x96, !PT ;  /* 0x000000a4a5707212 */ /* 0x000fce00078e966d */
.L_x_5609:
[----:B------:R-:W-:Y:S05]  /*3c30*/  BSYNC.RECONVERGENT B1 ;  /* 0x0000000000017941 */ /* 0x000fea0003800200 */
.L_x_5608:
[----:B------:R-:W-:Y:S01]  /*3c40*/  I2FP.F32.U32 R2, R2 ;  /* 0x0000000200027245 */ /* 0x000fe20000201000 */
[----:B------:R-:W-:Y:S01]  /*3c50*/  BSSY.RECONVERGENT B1, `(.L_x_5613) ;  /* 0x0000061000017945 */ /* 0x000fe20003800200 */
[----:B------:R-:W-:Y:S02]  /*3c60*/  ISETP.NE.AND P5, PT, R108, 0x1, PT ;  /* 0x000000016c00780c */ /* 0x000fe40003fa5270 */
[C---:B------:R-:W-:Y:S01]  /*3c70*/  PRMT R164, R111.reuse, 0x7632, R164 ;  /* 0x000076326fa47816 */ /* 0x040fe200000000a4 */
[----:B------:R-:W-:Y:S01]  /*3c80*/  FFMA.FTZ R109, R2, R149, 1.1641532182693481445e-10 ;  /* 0x2f000000026d7423 */ /* 0x000fe20000010095 */
[----:B------:R-:W-:-:S04]  /*3c90*/  IMAD.U32 R2, R111, 0x10000, RZ ;  /* 0x000100006f027824 */ /* 0x000fc800078e00ff */
[----:B------:R-:W-:Y:S01]  /*3ca0*/  FMUL.FTZ R2, R2, R159 ;  /* 0x0000009f02027220 */ /* 0x000fe20000410000 */
[----:B------:R-:W-:Y:S02]  /*3cb0*/  FSETP.GTU.FTZ.AND P4, PT, R109, R160, PT ;  /* 0x000000a06d00720b */ /* 0x000fe40003f9c000 */
[----:B------:R-:W-:Y:S02]  /*3cc0*/  @P1 SHF.L.U32 R109, R23, 0x10, RZ ;  /* 0x00000010176d1819 */ /* 0x000fe400000006ff */
[----:B------:R-:W-:Y:S01]  /*3cd0*/  FSEL R140, R2, RZ, !P4 ;  /* 0x000000ff028c7208 */ /* 0x000fe20006000000 */
[----:B------:R-:W-:Y:S01]  /*3ce0*/  IMAD.MOV.U32 R2, RZ, RZ, 0x2 ;  /* 0x00000002ff027424 */ /* 0x000fe200078e00ff */
        /* <DEDUP_REMOVED lines=13> */
.L_x_5615:
        /* <DEDUP_REMOVED lines=13> */
.L_x_5617:
[----:B------:R-:W-:Y:S05]  /*3e90*/  BSYNC.RECONVERGENT B2 ;  /* 0x0000000000027941 */ /* 0x000fea0003800200 */
.L_x_5616:
        /* <DEDUP_REMOVED lines=60> */
.L_x_5614:
[----:B------:R-:W-:Y:S05]  /*4260*/  BSYNC.RECONVERGENT B1 ;  /* 0x0000000000017941 */ /* 0x000fea0003800200 */
.L_x_5613:
[----:B------:R-:W-:Y:S01]  /*4270*/  I2FP.F32.U32 R108, R109 ;  /* 0x0000006d006c7245 */ /* 0x000fe20000201000 */
[----:B------:R-:W-:Y:S01]  /*4280*/  IMAD.U32 R164, R164, 0x10000, RZ ;  /* 0x00010000a4a47824 */ /* 0x000fe200078e00ff */
[----:B------:R-:W-:Y:S02]  /*4290*/  PRMT R110, R110, 0x5410, R161 ;  /* 0x000054106e6e7816 */ /* 0x000fe400000000a1 */
[----:B------:R-:W-:Y:S01]  /*42a0*/  PRMT R109, R157, 0x5410, R158 ;  /* 0x000054109d6d7816 */ /* 0x000fe2000000009e */
[----:B------:R-:W-:Y:S01]  /*42b0*/  FFMA.FTZ R149, R108, R149, 1.1641532182693481445e-10 ;  /* 0x2f0000006c957423 */ /* 0x000fe20000010095 */
[----:B------:R-:W-:Y:S01]  /*42c0*/  FMUL.FTZ R164, R164, R159 ;  /* 0x0000009fa4a47220 */ /* 0x000fe20000410000 */
[----:B------:R-:W-:-:S03]  /*42d0*/  @P1 PRMT R108, R23, 0x7632, R108 ;  /* 0x00007632176c1816 */ /* 0x000fc6000000006c */
[----:B------:R-:W-:Y:S02]  /*42e0*/  FSETP.GTU.FTZ.AND P5, PT, R149, R160, PT ;  /* 0x000000a09500720b */ /* 0x000fe40003fbc000 */
[----:B------:R-:W-:Y:S02]  /*42f0*/  @P1 SHF.L.U32 R108, R108, 0x10, RZ ;  /* 0x000000106c6c1819 */ /* 0x000fe400000006ff */
[----:B------:R-:W-:Y:S02]  /*4300*/  FSEL R149, R164, RZ, !P5 ;  /* 0x000000ffa4957208 */ /* 0x000fe40006800000 */
[----:B------:R-:W-:-:S03]  /*4310*/  PLOP3.LUT P5, PT, P5, PT, PT, 0x8, 0x80 ;  /* 0x000000000080781c */ /* 0x000fc60002fae170 */
[----:B------:R-:W-:Y:S01]  /*4320*/  @P1 FADD.FTZ R149, R108, R149 ;  /* 0x000000956c951221 */ /* 0x000fe20000010000 */
[----:B------:R-:W-:-:S04]  /*4330*/  PRMT R108, R154, 0x5410, R156 ;  /* 0x000054109a6c7816 */ /* 0x000fc8000000009c */
[----:B------:R-:W-:-:S04]  /*4340*/  F2FP.BF16.F32.PACK_AB R159, RZ, R149 ;  /* 0x00000095ff9f723e */ /* 0x000fc800000010ff */
[----:B------:R-:W-:Y:S01]  /*4350*/  PRMT R111, R111, 0x5410, R159 ;  /* 0x000054106f6f7816 */ /* 0x000fe2000000009f */
[----:B------:R-:W-:Y:S06]  /*4360*/  BRA `(.L_x_5618) ;  /* 0x0000006000307947 */ /* 0x000fec0003800000 */
.L_x_5577:
[----:B------:R-:W-:Y:S01]  /*4370*/  ISETP.NE.AND P2, PT, R2, 0x1, PT ;  /* 0x000000010200780c */ /* 0x000fe20003f45270 */
[----:B------:R-:W-:Y:S01]  /*4380*/  BSSY.RECONVERGENT B1, `(.L_x_5619) ;  /* 0x0000059000017945 */ /* 0x000fe20003800200 */
[C---:B------:R-:W-:Y:S01]  /*4390*/  VIADD R157, R162.reuse, 0x5384540f ;  /* 0x5384540fa29d7836 */ /* 0x040fe20000000000 */
[----:B------:R-:W-:Y:S01]  /*43a0*/  IADD3 R13, PT, PT, R163, 0x1fd5c5a3, RZ ;  /* 0x1fd5c5a3a30d7810 */ /* 0x000fe20007ffe0ff */
        /* <DEDUP_REMOVED lines=15> */
.L_x_5621:
        /* <DEDUP_REMOVED lines=13> */
.L_x_5623:
[----:B------:R-:W-:Y:S05]  /*4570*/  BSYNC.RECONVERGENT B2 ;  /* 0x0000000000027941 */ /* 0x000fea0003800200 */
.L_x_5622:
        /* <DEDUP_REMOVED lines=56> */
[----:B------:R-:W-:-:S07]  /*4900*/  IMAD.MOV.U32 R6, RZ, RZ, RZ ;  /* 0x000000ffff067224 */ /* 0x000fce00078e00ff */
.L_x_5620:
[----:B------:R-:W-:Y:S05]  /*4910*/  BSYNC.RECONVERGENT B1 ;  /* 0x0000000000017941 */ /* 0x000fea0003800200 */
.L_x_5619:
[----:B------:R-:W0:Y:S01]  /*4920*/  LDC R158, c[0x0][0x404] ;  /* 0x00010100ff9e7b82 */ /* 0x000e220000000800 */
[----:B------:R-:W-:Y:S01]  /*4930*/  I2FP.F32.U32 R5, R5 ;  /* 0x0000000500057245 */ /* 0x000fe20000201000 */
[----:B------:R-:W-:Y:S01]  /*4940*/  IMAD.MOV.U32 R160, RZ, RZ, 0x2f800000 ;  /* 0x2f800000ffa07424 */ /* 0x000fe200078e00ff */
[----:B------:R-:W-:Y:S01]  /*4950*/  ISETP.NE.AND P3, PT, R6, 0x1, PT ;  /* 0x000000010600780c */ /* 0x000fe20003f65270 */
[----:B------:R-:W-:Y:S01]  /*4960*/  BSSY.RECONVERGENT B1, `(.L_x_5624) ;  /* 0x000005d000017945 */ /* 0x000fe20003800200 */
[----:B-----5:R-:W-:Y:S01]  /*4970*/  SHF.L.U32 R2, R108, 0x10, RZ ;  /* 0x000000106c027819 */ /* 0x020fe200000006ff */
[----:B------:R-:W-:Y:S01]  /*4980*/  FFMA.FTZ R5, R5, R160, 1.1641532182693481445e-10 ;  /* 0x2f00000005057423 */ /* 0x000fe200000100a0 */
[----:B------:R-:W-:Y:S01]  /*4990*/  LOP3.LUT R118, R118, 0xffffffef, RZ, 0xc0, !PT ;  /* 0xffffffef76767812 */ /* 0x000fe200078ec0ff */
[----:B------:R-:W1:Y:S01]  /*49a0*/  LDC R159, c[0x0][0x408] ;  /* 0x00010200ff9f7b82 */ /* 0x000e620000000800 */
[----:B------:R-:W-:Y:S02]  /*49b0*/  IMAD.MOV.U32 R8, RZ, RZ, 0x2 ;  /* 0x00000002ff087424 */ /* 0x000fe400078e00ff */
[----:B------:R-:W-:Y:S01]  /*49c0*/  IMAD.MOV.U32 R7, RZ, RZ, R18 ;  /* 0x000000ffff077224 */ /* 0x000fe200078e0012 */
[----:B0-----:R-:W-:-:S04]  /*49d0*/  FSETP.GTU.FTZ.AND P2, PT, R5, R158, PT ;  /* 0x0000009e0500720b */ /* 0x001fc80003f5c000 */
[----:B------:R-:W-:Y:S01]  /*49e0*/  PLOP3.LUT P4, PT, P2, PT, PT, 0x8, 0x80 ;  /* 0x000000000080781c */ /* 0x000fe2000178e170 */
[----:B-1----:R-:W-:Y:S01]  /*49f0*/  FMUL.FTZ R5, R2, R159 ;  /* 0x0000009f02057220 */ /* 0x002fe20000410000 */
[----:B------:R-:W-:-:S04]  /*4a00*/  PRMT R2, R108, 0x7632, R2 ;  /* 0x000076326c027816 */ /* 0x000fc80000000002 */
        /* <DEDUP_REMOVED lines=11> */
.L_x_5626:
        /* <DEDUP_REMOVED lines=13> */
.L_x_5628:
[----:B------:R-:W-:Y:S05]  /*4b90*/  BSYNC.RECONVERGENT B2 ;  /* 0x0000000000027941 */ /* 0x000fea0003800200 */
.L_x_5627:
        /* <DEDUP_REMOVED lines=30> */
[----:B------:R-:W-:Y:S02]  /*4d80*/  VIADD R7, R163, 0xa9066899 ;  /* 0xa9066899a3077836 */ /* 0x000fe40000000000 */
[----:B------:R-:W-:-:S03]  /*4d90*/  IMAD.WIDE.U32 R18, R18, -0x2daee0ad, RZ ;  /* 0xd2511f5312127825 */ /* 0x000fc600078e00ff */
[----:B------:R-:W-:Y:S01]  /*4da0*/  LOP3.LUT R7, R7, R10, R9, 0x96, !PT ;  /* 0x0000000a07077212 */ /* 0x000fe200078e9609 */
        /* <DEDUP_REMOVED lines=24> */
.L_x_5625:
[----:B------:R-:W-:Y:S05]  /*4f30*/  BSYNC.RECONVERGENT B1 ;  /* 0x0000000000017941 */ /* 0x000fea0003800200 */
.L_x_5624:
[----:B------:R-:W-:Y:S01]  /*4f40*/  I2FP.F32.U32 R7, R7 ;  /* 0x0000000700077245 */ /* 0x000fe20000201000 */
[----:B------:R-:W-:Y:S01]  /*4f50*/  IMAD.U32 R6, R24, 0x10000, RZ ;  /* 0x0001000018067824 */ /* 0x000fe200078e00ff */
[----:B------:R-:W-:Y:S01]  /*4f60*/  ISETP.NE.AND P3, PT, R8, 0x1, PT ;  /* 0x000000010800780c */ /* 0x000fe20003f65270 */
[----:B------:R-:W-:Y:S01]  /*4f70*/  BSSY.RECONVERGENT B1, `(.L_x_5629) ;  /* 0x000005d000017945 */ /* 0x000fe20003800200 */
[----:B------:R-:W-:Y:S02]  /*4f80*/  IMAD.MOV.U32 R9, RZ, RZ, 0x2 ;  /* 0x00000002ff097424 */ /* 0x000fe400078e00ff */
[----:B------:R-:W-:Y:S01]  /*4f90*/  FFMA.FTZ R7, R7, R160, 1.1641532182693481445e-10 ;  /* 0x2f00000007077423 */ /* 0x000fe200000100a0 */
[----:B------:R-:W-:-:S04]  /*4fa0*/  FMUL.FTZ R6, R6, R159 ;  /* 0x0000009f06067220 */ /* 0x000fc80000410000 */
[----:B------:R-:W-:Y:S02]  /*4fb0*/  FSETP.GTU.FTZ.AND P2, PT, R7, R158, PT ;  /* 0x0000009e0700720b */ /* 0x000fe40003f5c000 */
[----:B------:R-:W-:Y:S02]  /*4fc0*/  @P1 SHF.L.U32 R7, R20, 0x10, RZ ;  /* 0x0000001014071819 */ /* 0x000fe400000006ff */
[----:B------:R-:W-:-:S05]  /*4fd0*/  FSEL R6, R6, RZ, !P2 ;  /* 0x000000ff06067208 */ /* 0x000fca0005000000 */
[----:B------:R-:W-:-:S04]  /*4fe0*/  FADD.FTZ R6, R5, R6 ;  /* 0x0000000605067221 */ /* 0x000fc80000010000 */
[--C-:B------:R-:W-:Y:S01]  /*4ff0*/  @P1 FADD.FTZ R5, R7, R6.reuse ;  /* 0x0000000607051221 */ /* 0x100fe20000010000 */
[----:B------:R-:W-:Y:S01]  /*5000*/  @!P1 IMAD.MOV.U32 R5, RZ, RZ, R6 ;  /* 0x000000ffff059224 */ /* 0x000fe200078e0006 */
[----:B------:R-:W-:Y:S02]  /*5010*/  SEL R6, RZ, 0x1, P2 ;  /* 0x00000001ff067807 */ /* 0x000fe40001000000 */
[----:B------:R-:W-:Y:S02]  /*5020*/  MOV R7, R18 ;  /* 0x0000001200077202 */ /* 0x000fe40000000f00 */
        /* <DEDUP_REMOVED lines=10> */
.L_x_5631:
        /* <DEDUP_REMOVED lines=13> */
.L_x_5633:
[----:B------:R-:W-:Y:S05]  /*51a0*/  BSYNC.RECONVERGENT B2 ;  /* 0x0000000000027941 */ /* 0x000fea0003800200 */
.L_x_5632:
[----:B------:R-:W-:Y:S01]  /*51b0*/  LOP3.LUT R18, R0, R11, R163, 0x96, !PT ;  /* 0x0000000b00127212 */ /* 0x000fe200078e96a3 */
[----:B------:R-:W-:Y:S01]  /*51c0*/  IMAD.WIDE.U32 R8, R117, -0x326172a9, RZ ;  /* 0xcd9e8d5775087825 */ /* 0x000fe200078e00ff */
[----:B------:R-:W-:-:S03]  /*51d0*/  IADD3 R7, PT, PT, R162, -0x61c88647, RZ ;  /* 0x9e3779b9a2077810 */ /* 0x000fc60007ffe0ff */
        /* <DEDUP_REMOVED lines=39> */
[----:B------:R-:W-:Y:S01]  /*5450*/  VIADD R19, R163, 0xdb3d7428 ;  /* 0xdb3d7428a3137836 */ /* 0x000fe20000000000 */
        /* <DEDUP_REMOVED lines=14> */
.L_x_5630:
[----:B------:R-:W-:Y:S05]  /*5540*/  BSYNC.RECONVERGENT B1 ;  /* 0x0000000000017941 */ /* 0x000fea0003800200 */
.L_x_5629:
[----:B------:R-:W-:Y:S01]  /*5550*/  I2FP.F32.U32 R7, R7 ;  /* 0x0000000700077245 */ /* 0x000fe20000201000 */
[----:B------:R-:W-:Y:S01]  /*5560*/  BSSY.RECONVERGENT B1, `(.L_x_5634) ;  /* 0x000005c000017945 */ /* 0x000fe20003800200 */
[----:B------:R-:W-:Y:S01]  /*5570*/  ISETP.NE.AND P3, PT, R9, 0x1, PT ;  /* 0x000000010900780c */ /* 0x000fe20003f65270 */
[----:B------:R-:W-:Y:S01]  /*5580*/  IMAD.MOV.U32 R10, RZ, RZ, 0x2 ;  /* 0x00000002ff0a7424 */ /* 0x000fe200078e00ff */
[----:B------:R-:W-:Y:S01]  /*5590*/  SHF.L.U32 R2, R2, 0x10, RZ ;  /* 0x0000001002027819 */ /* 0x000fe200000006ff */
[----:B------:R-:W-:Y:S01]  /*55a0*/  FFMA.FTZ R7, R7, R160, 1.1641532182693481445e-10 ;  /* 0x2f00000007077423 */ /* 0x000fe200000100a0 */
[----:B------:R-:W-:-:S03]  /*55b0*/  LOP3.LUT R118, R118, 0xfffffff7, RZ, 0xc0, !PT ;  /* 0xfffffff776767812 */ /* 0x000fc600078ec0ff */
[----:B------:R-:W-:Y:S01]  /*55c0*/  FMUL.FTZ R2, R2, R159 ;  /* 0x0000009f02027220 */ /* 0x000fe20000410000 */
[----:B------:R-:W-:Y:S01]  /*55d0*/  FSETP.GTU.FTZ.AND P2, PT, R7, R158, PT ;  /* 0x0000009e0700720b */ /* 0x000fe20003f5c000 */
        /* <DEDUP_REMOVED lines=13> */
.L_x_5636:
        /* <DEDUP_REMOVED lines=13> */
.L_x_5638:
[----:B------:R-:W-:Y:S05]  /*5780*/  BSYNC.RECONVERGENT B2 ;  /* 0x0000000000027941 */ /* 0x000fea0003800200 */
.L_x_5637:
        /* <DEDUP_REMOVED lines=57> */
.L_x_5635:
[----:B------:R-:W-:Y:S05]  /*5b20*/  BSYNC.RECONVERGENT B1 ;  /* 0x0000000000017941 */ /* 0x000fea0003800200 */
.L_x_5634:
[----:B------:R-:W-:Y:S01]  /*5b30*/  I2FP.F32.U32 R7, R7 ;  /* 0x0000000700077245 */ /* 0x000fe20000201000 */
[----:B------:R-:W-:Y:S01]  /*5b40*/  BSSY.RECONVERGENT B1, `(.L_x_5639) ;  /* 0x0000061000017945 */ /* 0x000fe20003800200 */
[----:B------:R-:W-:Y:S02]  /*5b50*/  PRMT R8, R24, 0x7632, R8 ;  /* 0x0000763218087816 */ /* 0x000fe40000000008 */
[----:B------:R-:W-:Y:S01]  /*5b60*/  ISETP.NE.AND P3, PT, R10, 0x1, PT ;  /* 0x000000010a00780c */ /* 0x000fe20003f65270 */
[----:B------:R-:W-:Y:S02]  /*5b70*/  FFMA.FTZ R7, R7, R160, 1.1641532182693481445e-10 ;  /* 0x2f00000007077423 */ /* 0x000fe400000100a0 */
[----:B------:R-:W-:-:S03]  /*5b80*/  IMAD.U32 R8, R8, 0x10000, RZ ;  /* 0x0001000008087824 */ /* 0x000fc600078e00ff */
[----:B------:R-:W-:Y:S01]  /*5b90*/  FSETP.GTU.FTZ.AND P2, PT, R7, R158, PT ;  /* 0x0000009e0700720b */ /* 0x000fe20003f5c000 */
[----:B------:R-:W-:Y:S01]  /*5ba0*/  FMUL.FTZ R8, R8, R159 ;  /* 0x0000009f08087220 */ /* 0x000fe20000410000 */
[----:B------:R-:W-:-:S04]  /*5bb0*/  @P1 PRMT R7, R20, 0x7632, R7 ;  /* 0x0000763214071816 */ /* 0x000fc80000000007 */
[----:B------:R-:W-:Y:S01]  /*5bc0*/  FSEL R9, R8, RZ, !P2 ;  /* 0x000000ff08097208 */ /* 0x000fe20005000000 */
[----:B------:R-:W-:Y:S01]  /*5bd0*/  IMAD.MOV.U32 R8, RZ, RZ, 0x2 ;  /* 0x00000002ff087424 */ /* 0x000fe200078e00ff */
[----:B------:R-:W-:-:S03]  /*5be0*/  @P1 SHF.L.U32 R7, R7, 0x10, RZ ;  /* 0x0000001007071819 */ /* 0x000fc600000006ff */
[----:B------:R-:W-:-:S04]  /*5bf0*/  FADD.FTZ R2, R2, R9 ;  /* 0x0000000902027221 */ /* 0x000fc80000010000 */
[----:B------:R-:W-:Y:S01]  /*5c00*/  @P1 FADD.FTZ R119, R2, R7 ;  /* 0x0000000702771221 */ /* 0x000fe20000010000 */
        /* <DEDUP_REMOVED lines=13> */
.L_x_5641:
        /* <DEDUP_REMOVED lines=13> */
.L_x_5643:
[----:B------:R-:W-:Y:S05]  /*5db0*/  BSYNC.RECONVERGENT B2 ;  /* 0x0000000000027941 */ /* 0x000fea0003800200 */
.L_x_5642:
[----:B------:R-:W-:Y:S01]  /*5dc0*/  LOP3.LUT R18, R0, R11, R163, 0x96, !PT ;  /* 0x0000000b00127212 */ /* 0x000fe200078e96a3 */
[----:B------:R-:W-:Y:S01]  /*5dd0*/  IMAD.WIDE.U32 R8, R117, -0x326172a9, RZ ;  /* 0xcd9e8d5775087825 */ /* 0x000fe200078e00ff */
[----:B------:R-:W-:Y:S02]  /*5de0*/  IADD3 R11, PT, PT, R162, -0x61c88647, RZ ;  /* 0x9e3779b9a20b7810 */ /* 0x000fe40007ffe0ff */
[----:B------:R-:W-:Y:S01]  /*5df0*/  MOV R2, R155 ;  /* 0x0000009b00027202 */ /* 0x000fe20000000f00 */
        /* <DEDUP_REMOVED lines=50> */
[----:B------:R-:W-:Y:S02]  /*6120*/  IMAD.MOV.U32 R155, RZ, RZ, R8 ;  /* 0x000000ffff9b7224 */ /* 0x000fe400078e0008 */
[----:B------:R-:W-:Y:S01]  /*6130*/  IMAD.MOV.U32 R8, RZ, RZ, RZ ;  /* 0x000000ffff087224 */ /* 0x000fe200078e00ff */
[----:B------:R-:W-:-:S07]  /*6140*/  LOP3.LUT R112, R11, R10, R9, 0x96, !PT ;  /* 0x0000000a0b707212 */ /* 0x000fce00078e9609 */
.L_x_5640:
[----:B------:R-:W-:Y:S05]  /*6150*/  BSYNC.RECONVERGENT B1 ;  /* 0x0000000000017941 */ /* 0x000fea0003800200 */
.L_x_5639:
        /* <DEDUP_REMOVED lines=23> */
.L_x_5646:
        /* <DEDUP_REMOVED lines=13> */
.L_x_5648:
[----:B------:R-:W-:Y:S05]  /*63a0*/  BSYNC.RECONVERGENT B2 ;  /* 0x0000000000027941 */ /* 0x000fea0003800200 */
.L_x_5647:
        /* <DEDUP_REMOVED lines=57> */
.L_x_5645:
[----:B------:R-:W-:Y:S05]  /*6740*/  BSYNC.RECONVERGENT B1 ;  /* 0x0000000000017941 */ /* 0x000fea0003800200 */
.L_x_5644:
[----:B------:R-:W-:Y:S01]  /*6750*/  I2FP.F32.U32 R9, R9 ;  /* 0x0000000900097245 */ /* 0x000fe20000201000 */
[----:B------:R-:W-:Y:S01]  /*6760*/  IMAD.U32 R8, R25, 0x10000, RZ ;  /* 0x0001000019087824 */ /* 0x000fe200078e00ff */
        /* <DEDUP_REMOVED lines=9> */
[----:B------:R-:W-:-:S05]  /*6800*/  @P1 SHF.L.U32 R9, R21, 0x10, RZ ;  /* 0x0000001015091819 */ /* 0x000fca00000006ff */
        /* <DEDUP_REMOVED lines=13> */
.L_x_5651:
        /* <DEDUP_REMOVED lines=13> */
.L_x_5653:
[----:B------:R-:W-:Y:S05]  /*69b0*/  BSYNC.RECONVERGENT B2 ;  /* 0x0000000000027941 */ /* 0x000fea0003800200 */
.L_x_5652:
        /* <DEDUP_REMOVED lines=57> */
.L_x_5650:
[----:B------:R-:W-:Y:S05]  /*6d50*/  BSYNC.RECONVERGENT B1 ;  /* 0x0000000000017941 */ /* 0x000fea0003800200 */
.L_x_5649:
        /* <DEDUP_REMOVED lines=22> */
.L_x_5656:
        /* <DEDUP_REMOVED lines=13> */
.L_x_5658:
[----:B------:R-:W-:Y:S05]  /*6f90*/  BSYNC.RECONVERGENT B2 ;  /* 0x0000000000027941 */ /* 0x000fea0003800200 */
.L_x_5657:
        /* <DEDUP_REMOVED lines=57> */
.L_x_5655:
[----:B------:R-:W-:Y:S05]  /*7330*/  BSYNC.RECONVERGENT B1 ;  /* 0x0000000000017941 */ /* 0x000fea0003800200 */
.L_x_5654:
[----:B------:R-:W-:Y:S01]  /*7340*/  I2FP.F32.U32 R9, R9 ;  /* 0x0000000900097245 */ /* 0x000fe20000201000 */
[----:B------:R-:W-:Y:S01]  /*7350*/  BSSY.RECONVERGENT B1, `(.L_x_5659) ;  /* 0x0000061000017945 */ /* 0x000fe20003800200 */
[----:B------:R-:W-:Y:S01]  /*7360*/  PRMT R10, R25, 0x7632, R10 ;  /* 0x00007632190a7816 */ /* 0x000fe2000000000a */
[----:B------:R-:W-:Y:S02]  /*7370*/  IMAD.MOV.U32 R130, RZ, RZ, 0x2 ;  /* 0x00000002ff827424 */ /* 0x000fe400078e00ff */
[----:B------:R-:W-:Y:S02]  /*7380*/  FFMA.FTZ R9, R9, R160, 1.1641532182693481445e-10 ;  /* 0x2f00000009097423 */ /* 0x000fe400000100a0 */
[----:B------:R-:W-:-:S03]  /*7390*/  IMAD.U32 R10, R10, 0x10000, RZ ;  /* 0x000100000a0a7824 */ /* 0x000fc600078e00ff */
[----:B------:R-:W-:Y:S01]  /*73a0*/  FSETP.GTU.FTZ.AND P2, PT, R9, R158, PT ;  /* 0x0000009e0900720b */ /* 0x000fe20003f5c000 */
[----:B------:R-:W-:-:S03]  /*73b0*/  FMUL.FTZ R10, R10, R159 ;  /* 0x0000009f0a0a7220 */ /* 0x000fc60000410000 */
        /* <DEDUP_REMOVED lines=19> */
.L_x_5661:
        /* <DEDUP_REMOVED lines=13> */
.L_x_5663:
[----:B------:R-:W-:Y:S05]  /*75c0*/  BSYNC.RECONVERGENT B2 ;  /* 0x0000000000027941 */ /* 0x000fea0003800200 */
.L_x_5662:
[----:B------:R-:W-:Y:S01]  /*75d0*/  LOP3.LUT R18, R0, R165, R163, 0x96, !PT ;  /* 0x000000a500127212 */ /* 0x000fe200078e96a3 */
[----:B------:R-:W-:Y:S01]  /*75e0*/  IMAD.WIDE.U32 R10, R117, -0x326172a9, RZ ;  /* 0xcd9e8d57750a7825 */ /* 0x000fe200078e00ff */
[----:B------:R-:W-:-:S03]  /*75f0*/  IADD3 R139, PT, PT, R162, -0x61c88647, RZ ;  /* 0x9e3779b9a28b7810 */ /* 0x000fc60007ffe0ff */
        /* <DEDUP_REMOVED lines=52> */
[----:B------:R-:W-:-:S03]  /*7940*/  IMAD.MOV.U32 R155, RZ, RZ, R10 ;  /* 0x000000ffff9b7224 */ /* 0x000fc600078e000a */
[----:B------:R-:W-:-:S07]  /*7950*/  LOP3.LUT R112, R139, R164, R11, 0x96, !PT ;  /* 0x000000a48b707212 */ /* 0x000fce00078e960b */
.L_x_5660:
[----:B------:R-:W-:Y:S05]  /*7960*/  BSYNC.RECONVERGENT B1 ;  /* 0x0000000000017941 */ /* 0x000fea0003800200 */
.L_x_5659:
[----:B------:R-:W-:Y:S01]  /*7970*/  I2FP.F32.U32 R11, R2 ;  /* 0x00000002000b7245 */ /* 0x000fe20000201000 */
[----:B------:R-:W-:Y:S01]  /*7980*/  BSSY.RECONVERGENT B1, `(.L_x_5664) ;  /* 0x000005b000017945 */ /* 0x000fe20003800200 */
[----:B------:R-:W-:Y:S01]  /*7990*/  ISETP.NE.AND P3, PT, R130, 0x1, PT ;  /* 0x000000018200780c */ /* 0x000fe20003f65270 */
[----:B------:R-:W-:Y:S01]  /*79a0*/  IMAD.MOV.U32 R139, RZ, RZ, 0x2 ;  /* 0x00000002ff8b7424 */ /* 0x000fe200078e00ff */
[C---:B------:R-:W-:Y:S01]  /*79b0*/  SHF.L.U32 R10, R110.reuse, 0x10, RZ ;  /* 0x000000106e0a7819 */ /* 0x040fe200000006ff */
        /* <DEDUP_REMOVED lines=16> */
.L_x_5666:
        /* <DEDUP_REMOVED lines=13> */
.L_x_5668:
[----:B------:R-:W-:Y:S05]  /*7b90*/  BSYNC.RECONVERGENT B2 ;  /* 0x0000000000027941 */ /* 0x000fea0003800200 */
.L_x_5667:
        /* <DEDUP_REMOVED lines=55> */
[----:B------:R-:W-:Y:S01]  /*7f10*/  MOV R155, R10 ;  /* 0x0000000a009b7202 */ /* 0x000fe20000000f00 */
[----:B------:R-:W-:-:S07]  /*7f20*/  IMAD.MOV.U32 R139, RZ, RZ, RZ ;  /* 0x000000ffff8b7224 */ /* 0x000fce00078e00ff */
.L_x_5665:
[----:B------:R-:W-:Y:S05]  /*7f30*/  BSYNC.RECONVERGENT B1 ;  /* 0x0000000000017941 */ /* 0x000fea0003800200 */
.L_x_5664:
[----:B------:R-:W-:Y:S01]  /*7f40*/  I2FP.F32.U32 R11, R11 ;  /* 0x0000000b000b7245 */ /* 0x000fe20000201000 */
[----:B------:R-:W-:Y:S01]  /*7f50*/  IMAD.U32 R10, R26, 0x10000, RZ ;  /* 0x000100001a0a7824 */ /* 0x000fe200078e00ff */
[----:B------:R-:W-:Y:S03]  /*7f60*/  BSSY.RECONVERGENT B1, `(.L_x_5669) ;  /* 0x000005e000017945 */ /* 0x000fe60003800200 */
        /* <DEDUP_REMOVED lines=22> */
.L_x_5671:
        /* <DEDUP_REMOVED lines=13> */
.L_x_5673:
[----:B------:R-:W-:Y:S05]  /*81a0*/  BSYNC.RECONVERGENT B2 ;  /* 0x0000000000027941 */ /* 0x000fea0003800200 */
.L_x_5672:
        /* <DEDUP_REMOVED lines=32> */
[----:B------:R-:W-:Y:S01]  /*83b0*/  VIADD R19, R163, 0x646e171e ;  /* 0x646e171ea3137836 */ /* 0x000fe20000000000 */
        /* <DEDUP_REMOVED lines=22> */
[----:B------:R-:W-:Y:S01]  /*8520*/  MOV R11, R155 ;  /* 0x0000009b000b7202 */ /* 0x000fe20000000f00 */
[----:B------:R-:W-:-:S07]  /*8530*/  IMAD.MOV.U32 R155, RZ, RZ, R164 ;  /* 0x000000ffff9b7224 */ /* 0x000fce00078e00a4 */
.L_x_5670:
[----:B------:R-:W-:Y:S05]  /*8540*/  BSYNC.RECONVERGENT B1 ;  /* 0x0000000000017941 */ /* 0x000fea0003800200 */
.L_x_5669:
        /* <DEDUP_REMOVED lines=20> */
.L_x_5676:
        /* <DEDUP_REMOVED lines=13> */
.L_x_5678:
[----:B------:R-:W-:Y:S05]  /*8760*/  BSYNC.RECONVERGENT B2 ;  /* 0x0000000000027941 */ /* 0x000fea0003800200 */
.L_x_5677:
        /* <DEDUP_REMOVED lines=57> */
.L_x_5675:
[----:B------:R-:W-:Y:S05]  /*8b00*/  BSYNC.RECONVERGENT B1 ;  /* 0x0000000000017941 */ /* 0x000fea0003800200 */
.L_x_5674:
        /* <DEDUP_REMOVED lines=27> */
.L_x_5681:
        /* <DEDUP_REMOVED lines=13> */
.L_x_5683:
[----:B------:R-:W-:Y:S05]  /*8d90*/  BSYNC.RECONVERGENT B2 ;  /* 0x0000000000027941 */ /* 0x000fea0003800200 */
.L_x_5682:
        /* <DEDUP_REMOVED lines=54> */
[----:B------:R-:W-:Y:S02]  /*9100*/  VIADD R167, R163, 0x96a522ad ;  /* 0x96a522ada3a77836 */ /* 0x000fe40000000000 */
[----:B------:R-:W-:-:S03]  /*9110*/  IMAD.MOV.U32 R155, RZ, RZ, R164 ;  /* 0x000000ffff9b7224 */ /* 0x000fc600078e00a4 */
[----:B------:R-:W-:-:S07]  /*9120*/  LOP3.LUT R112, R167, R166, R165, 0x96, !PT ;  /* 0x000000a6a7707212 */ /* 0x000fce00078e96a5 */
.L_x_5680:
[----:B------:R-:W-:Y:S05]  /*9130*/  BSYNC.RECONVERGENT B1 ;  /* 0x0000000000017941 */ /* 0x000fea0003800200 */
.L_x_5679:
[----:B------:R-:W-:Y:S01]  /*9140*/  I2FP.F32.U32 R165, R2 ;  /* 0x0000000200a57245 */ /* 0x000fe20000201000 */
[----:B------:R-:W-:Y:S01]  /*9150*/  BSSY.RECONVERGENT B1, `(.L_x_5684) ;  /* 0x000005b000017945 */ /* 0x000fe20003800200 */
[----:B------:R-:W-:Y:S02]  /*9160*/  ISETP.NE.AND P5, PT, R140, 0x1, PT ;  /* 0x000000018c00780c */ /* 0x000fe40003fa5270 */
[----:B------:R-:W-:Y:S01]  /*9170*/  SHF.L.U32 R2, R111, 0x10, RZ ;  /* 0x000000106f027819 */ /* 0x000fe200000006ff */
[----:B------:R-:W-:Y:S01]  /*9180*/  FFMA.FTZ R167, R165, R160, 1.1641532182693481445e-10 ;  /* 0x2f000000a5a77423 */ /* 0x000fe200000100a0 */
[----:B------:R-:W-:Y:S01]  /*9190*/  PRMT R165, R111, 0x7632, R165 ;  /* 0x000076326fa57816 */ /* 0x000fe200000000a5 */
[----:B------:R-:W-:Y:S02]  /*91a0*/  IMAD.MOV.U32 R111, RZ, RZ, R18 ;  /* 0x000000ffff6f7224 */ /* 0x000fe400078e0012 */
[----:B------:R-:W-:Y:S01]  /*91b0*/  FMUL.FTZ R2, R2, R159 ;  /* 0x0000009f02027220 */ /* 0x000fe20000410000 */
[----:B------:R-:W-:-:S04]  /*91c0*/  FSETP.GTU.FTZ.AND P4, PT, R167, R158, PT ;  /* 0x0000009ea700720b */ /* 0x000fc80003f9c000 */
[----:B------:R-:W-:Y:S01]  /*91d0*/  FSEL R12, R2, RZ, !P4 ;  /* 0x000000ff020c7208 */ /* 0x000fe20006000000 */
[----:B------:R-:W-:Y:S01]  /*91e0*/  IMAD.MOV.U32 R2, RZ, RZ, 0x2 ;  /* 0x00000002ff027424 */ /* 0x000fe200078e00ff */
        /* <DEDUP_REMOVED lines=10> */
.L_x_5686:
        /* <DEDUP_REMOVED lines=13> */
.L_x_5688:
[----:B------:R-:W-:Y:S05]  /*9360*/  BSYNC.RECONVERGENT B2 ;  /* 0x0000000000027941 */ /* 0x000fea0003800200 */
.L_x_5687:
        /* <DEDUP_REMOVED lines=19> */
[----:B------:R-:W-:Y:S02]  /*94a0*/  IMAD.MOV.U32 R111, RZ, RZ, R155 ;  /* 0x000000ffff6f7224 */ /* 0x000fe400078e009b */
[----:B------:R-:W-:Y:S01]  /*94b0*/  IMAD.WIDE.U32 R168, R168, -0x2daee0ad, RZ ;  /* 0xd2511f53a8a87825 */ /* 0x000fe200078e00ff */
[----:B------:R-:W-:-:S04]  /*94c0*/  LOP3.LUT R18, R18, R170, R173, 0x96, !PT ;  /* 0x000000aa12127212 */ /* 0x000fc800078e96ad */
[----:B------:R-:W-:Y:S01]  /*94d0*/  LOP3.LUT R2, R2, R166, R169, 0x96, !PT ;  /* 0x000000a602027212 */ /* 0x000fe200078e96a9 */
[----:B------:R-:W-:Y:S02]  /*94e0*/  VIADD R166, R162, 0x78dde6e4 ;  /* 0x78dde6e4a2a67836 */ /* 0x000fe40000000000 */
[----:B------:R-:W-:-:S04]  /*94f0*/  IMAD.WIDE.U32 R18, R18, -0x2daee0ad, RZ ;  /* 0xd2511f5312127825 */ /* 0x000fc800078e00ff */
[----:B------:R-:W-:-:S04]  /*9500*/  IMAD.WIDE.U32 R170, R2, -0x326172a9, RZ ;  /* 0xcd9e8d5702aa7825 */ /* 0x000fc800078e00ff */
[C---:B------:R-:W-:Y:S01]  /*9510*/  VIADD R2, R163.reuse, 0xdb3d7428 ;  /* 0xdb3d7428a3027836 */ /* 0x040fe20000000000 */
[----:B------:R-:W-:Y:S02]  /*9520*/  LOP3.LUT R166, R166, R172, R171, 0x96, !PT ;  /* 0x000000aca6a67212 */ /* 0x000fe400078e96ab */
[----:B------:R-:W-:-:S03]  /*9530*/  IADD3 R172, PT, PT, R163, -0x126145ec, RZ ;  /* 0xed9eba14a3ac7810 */ /* 0x000fc60007ffe0ff */
        /* <DEDUP_REMOVED lines=10> */
[----:B------:R-:W-:-:S03]  /*95e0*/  IADD3 R172, PT, PT, R163, 0x646e171e, RZ ;  /* 0x646e171ea3ac7810 */ /* 0x000fc60007ffe0ff */
        /* <DEDUP_REMOVED lines=13> */
[----:B------:R-:W-:Y:S01]  /*96c0*/  IMAD.WIDE.U32 R18, R18, -0x326172a9, RZ ;  /* 0xcd9e8d5712127825 */ /* 0x000fe200078e00ff */
[----:B------:R-:W-:-:S04]  /*96d0*/  MOV R155, R166 ;  /* 0x000000a6009b7202 */ /* 0x000fc80000000f00 */
[----:B------:R-:W-:Y:S01]  /*96e0*/  LOP3.LUT R19, R2, R170, R19, 0x96, !PT ;  /* 0x000000aa02137212 */ /* 0x000fe200078e9613 */
[----:B------:R-:W-:-:S07]  /*96f0*/  IMAD.MOV.U32 R2, RZ, RZ, RZ ;  /* 0x000000ffff027224 */ /* 0x000fce00078e00ff */
.L_x_5685:
[----:B------:R-:W-:Y:S05]  /*9700*/  BSYNC.RECONVERGENT B1 ;  /* 0x0000000000017941 */ /* 0x000fea0003800200 */
.L_x_5684:
[----:B------:R-:W-:Y:S01]  /*9710*/  I2FP.F32.U32 R111, R111 ;  /* 0x0000006f006f7245 */ /* 0x000fe20000201000 */
[----:B------:R-:W-:Y:S01]  /*9720*/  IMAD.U32 R140, R27, 0x10000, RZ ;  /* 0x000100001b8c7824 */ /* 0x000fe200078e00ff */
[----:B------:R-:W-:Y:S01]  /*9730*/  BSSY.RECONVERGENT B1, `(.L_x_5689) ;  /* 0x000005f000017945 */ /* 0x000fe20003800200 */
[----:B------:R-:W-:Y:S01]  /*9740*/  IMAD.MOV.U32 R166, RZ, RZ, 0x2 ;  /* 0x00000002ffa67424 */ /* 0x000fe200078e00ff */
[----:B------:R-:W-:Y:S01]  /*9750*/  MOV R164, R18 ;  /* 0x0000001200a47202 */ /* 0x000fe20000000f00 */
        /* <DEDUP_REMOVED lines=21> */
.L_x_5691:
        /* <DEDUP_REMOVED lines=13> */
.L_x_5693:
[----:B------:R-:W-:Y:S05]  /*9980*/  BSYNC.RECONVERGENT B2 ;  /* 0x0000000000027941 */ /* 0x000fea0003800200 */
.L_x_5692:
        /* <DEDUP_REMOVED lines=25> */
[----:B------:R-:W-:Y:S01]  /*9b20*/  IMAD.WIDE.U32 R170, R2, -0x326172a9, RZ ;  /* 0xcd9e8d5702aa7825 */ /* 0x000fe200078e00ff */
[----:B------:R-:W-:-:S04]  /*9b30*/  IADD3 R2, PT, PT, R163, -0x24c28bd8, RZ ;  /* 0xdb3d7428a3027810 */ /* 0x000fc80007ffe0ff */
[----:B------:R-:W-:Y:S01]  /*9b40*/  LOP3.LUT R166, R166, R172, R171, 0x96, !PT ;  /* 0x000000aca6a67212 */ /* 0x000fe200078e96ab */
[----:B------:R-:W-:-:S04]  /*9b50*/  VIADD R172, R163, 0xed9eba14 ;  /* 0xed9eba14a3ac7836 */ /* 0x000fc80000000000 */
        /* <DEDUP_REMOVED lines=26> */
[----:B------:R-:W-:-:S03]  /*9d00*/  IMAD.MOV.U32 R166, RZ, RZ, RZ ;  /* 0x000000ffffa67224 */ /* 0x000fc600078e00ff */
[----:B------:R-:W-:-:S07]  /*9d10*/  LOP3.LUT R19, R2, R170, R19, 0x96, !PT ;  /* 0x000000aa02137212 */ /* 0x000fce00078e9613 */
.L_x_5690:
[----:B------:R-:W-:Y:S05]  /*9d20*/  BSYNC.RECONVERGENT B1 ;  /* 0x0000000000017941 */ /* 0x000fea0003800200 */
.L_x_5689:
[----:B------:R-:W-:Y:S01]  /*9d30*/  I2FP.F32.U32 R167, R164 ;  /* 0x000000a400a77245 */ /* 0x000fe20000201000 */
[----:B------:R-:W-:Y:S01]  /*9d40*/  BSSY.RECONVERGENT B1, `(.L_x_5694) ;  /* 0x000005c000017945 */ /* 0x000fe20003800200 */
[----:B------:R-:W-:Y:S02]  /*9d50*/  ISETP.NE.AND P6, PT, R166, 0x1, PT ;  /* 0x00000001a600780c */ /* 0x000fe40003fc5270 */
[----:B------:R-:W-:Y:S01]  /*9d60*/  SHF.L.U32 R2, R165, 0x10, RZ ;  /* 0x00000010a5027819 */ /* 0x000fe200000006ff */
[----:B------:R-:W-:Y:S01]  /*9d70*/  FFMA.FTZ R167, R167, R160, 1.1641532182693481445e-10 ;  /* 0x2f000000a7a77423 */ /* 0x000fe200000100a0 */
[----:B------:R-:W-:-:S03]  /*9d80*/  IMAD.MOV.U32 R165, RZ, RZ, R18 ;  /* 0x000000ffffa57224 */ /* 0x000fc600078e0012 */
        /* <DEDUP_REMOVED lines=14> */
.L_x_5696:
        /* <DEDUP_REMOVED lines=15> */
.L_x_5698:
[----:B------:R-:W-:Y:S05]  /*9f60*/  BSYNC.RECONVERGENT B2 ;  /* 0x0000000000027941 */ /* 0x000fea0003800200 */
.L_x_5697:
[----:B------:R-:W-:Y:S01]  /*9f70*/  LOP3.LUT R172, R0, R169, R163, 0x96, !PT ;  /* 0x000000a900ac7212 */ /* 0x000fe200078e96a3 */
[----:B------:R-:W-:Y:S01]  /*9f80*/  IMAD.WIDE.U32 R18, R117, -0x326172a9, RZ ;  /* 0xcd9e8d5775127825 */ /* 0x000fe200078e00ff */
[----:B------:R-:W-:-:S03]  /*9f90*/  IADD3 R2, PT, PT, R162, -0x255992d5, RZ ;  /* 0xdaa66d2ba2027810 */ /* 0x000fc60007ffe0ff */
        /* <DEDUP_REMOVED lines=12> */
[----:B------:R-:W-:Y:S02]  /*a060*/  VIADD R166, R162, 0x3c6ef372 ;  /* 0x3c6ef372a2a67836 */ /* 0x000fe40000000000 */
[----:B------:R-:W-:Y:S02]  /*a070*/  IMAD.MOV.U32 R165, RZ, RZ, R155 ;  /* 0x000000ffffa57224 */ /* 0x000fe400078e009b */
[----:B------:R-:W-:Y:S01]  /*a080*/  IMAD.WIDE.U32 R168, R168, -0x326172a9, RZ ;  /* 0xcd9e8d57a8a87825 */ /* 0x000fe200078e00ff */
[----:B------:R-:W-:-:S04]  /*a090*/  LOP3.LUT R166, R166, R172, R19, 0x96, !PT ;  /* 0x000000aca6a67212 */ /* 0x000fc800078e9613 */
        /* <DEDUP_REMOVED lines=8> */
[----:B------:R-:W-:Y:S01]  /*a120*/  IMAD.WIDE.U32 R170, R112, -0x2daee0ad, RZ ;  /* 0xd2511f5370aa7825 */ /* 0x000fe200078e00ff */
[----:B------:R-:W-:-:S05]  /*a130*/  LOP3.LUT R2, R2, R166, R169, 0x96, !PT ;  /* 0x000000a602027212 */ /* 0x000fca00078e96a9 */
[----:B------:R-:W-:-:S04]  /*a140*/  IMAD.WIDE.U32 R166, R2, -0x326172a9, RZ ;  /* 0xcd9e8d5702a67825 */ /* 0x000fc800078e00ff */
[----:B------:R-:W-:Y:S01]  /*a150*/  VIADD R2, R163, 0xa9066899 ;  /* 0xa9066899a3027836 */ /* 0x000fe20000000000 */
[----:B------:R-:W-:-:S04]  /*a160*/  LOP3.LUT R18, R149, R18, R167, 0x96, !PT ;  /* 0x0000001295127212 */ /* 0x000fc800078e96a7 */
[----:B------:R-:W-:Y:S01]  /*a170*/  LOP3.LUT R168, R2, R168, R171, 0x96, !PT ;  /* 0x000000a802a87212 */ /* 0x000fe200078e96ab */
[----:B------:R-:W-:-:S04]  /*a180*/  VIADD R2, R162, 0xb54cda56 ;  /* 0xb54cda56a2027836 */ /* 0x000fc80000000000 */
[----:B------:R-:W-:-:S05]  /*a190*/  IMAD.WIDE.U32 R168, R168, -0x326172a9, RZ ;  /* 0xcd9e8d57a8a87825 */ /* 0x000fca00078e00ff */
[----:B------:R-:W-:Y:S01]  /*a1a0*/  LOP3.LUT R2, R2, R166, R169, 0x96, !PT ;  /* 0x000000a602027212 */ /* 0x000fe200078e96a9 */
[----:B------:R-:W-:Y:S01]  /*a1b0*/  IMAD.WIDE.U32 R166, R18, -0x2daee0ad, RZ ;  /* 0xd2511f5312a67825 */ /* 0x000fe200078e00ff */
[----:B------:R-:W-:-:S04]  /*a1c0*/  IADD3 R18, PT, PT, R163, 0x646e171e, RZ ;  /* 0x646e171ea3127810 */ /* 0x000fc80007ffe0ff */
[----:B------:R-:W-:-:S05]  /*a1d0*/  LOP3.LUT R18, R18, R170, R167, 0x96, !PT ;  /* 0x000000aa12127212 */ /* 0x000fca00078e96a7 */
[----:B------:R-:W-:-:S05]  /*a1e0*/  IMAD.WIDE.U32 R18, R18, -0x326172a9, RZ ;  /* 0xcd9e8d5712127825 */ /* 0x000fca00078e00ff */
[----:B------:R-:W-:Y:S01]  /*a1f0*/  LOP3.LUT R157, R157, R168, R19, 0x96, !PT ;  /* 0x000000a89d9d7212 */ /* 0x000fe200078e9613 */
[----:B------:R-:W-:-:S04]  /*a200*/  IMAD.WIDE.U32 R168, R2, -0x2daee0ad, RZ ;  /* 0xd2511f5302a87825 */ /* 0x000fc800078e00ff */
[----:B------:R-:W-:Y:S01]  /*a210*/  IMAD.WIDE.U32 R172, R157, -0x2daee0ad, RZ ;  /* 0xd2511f539dac7825 */ /* 0x000fe200078e00ff */
[----:B------:R-:W-:-:S03]  /*a220*/  LOP3.LUT R170, R13, R166, R169, 0x96, !PT ;  /* 0x000000a60daa7212 */ /* 0x000fc600078e96a9 */
[----:B------:R-:W-:Y:S02]  /*a230*/  VIADD R13, R162, 0xf1bbcdc8 ;  /* 0xf1bbcdc8a20d7836 */ /* 0x000fe40000000000 */
[----:B------:R-:W-:-:S04]  /*a240*/  IMAD.WIDE.U32 R170, R170, -0x326172a9, RZ ;  /* 0xcd9e8d57aaaa7825 */ /* 0x000fc800078e00ff */
[----:B------:R-:W-:Y:S01]  /*a250*/  IMAD.MOV.U32 R2, RZ, RZ, RZ ;  /* 0x000000ffff027224 */ /* 0x000fe200078e00ff */
[----:B------:R-:W-:Y:S01]  /*a260*/  LOP3.LUT R166, R13, R18, R171, 0x96, !PT ;  /* 0x000000120da67212 */ /* 0x000fe200078e96ab */
[----:B------:R-:W-:-:S04]  /*a270*/  VIADD R13, R163, 0xdb3d7428 ;  /* 0xdb3d7428a30d7836 */ /* 0x000fc80000000000 */
[----:B------:R-:W-:Y:S01]  /*a280*/  IMAD.WIDE.U32 R166, R166, -0x2daee0ad, RZ ;  /* 0xd2511f53a6a67825 */ /* 0x000fe200078e00ff */
[----:B------:R-:W-:Y:S02]  /*a290*/  LOP3.LUT R13, R13, R168, R173, 0x96, !PT ;  /* 0x000000a80d0d7212 */ /* 0x000fe400078e96ad */
[----:B------:R-:W-:-:S03]  /*a2a0*/  MOV R155, R166 ;  /* 0x000000a6009b7202 */ /* 0x000fc60000000f00 */
[----:B------:R-:W-:Y:S01]  /*a2b0*/  IMAD.WIDE.U32 R18, R13, -0x326172a9, RZ ;  /* 0xcd9e8d570d127825 */ /* 0x000fe200078e00ff */
[----:B------:R-:W-:-:S04]  /*a2c0*/  IADD3 R13, PT, PT, R162, -0x700cb87f, RZ ;  /* 0x8ff34781a20d7810 */ /* 0x000fc80007ffe0ff */
[----:B------:R-:W-:Y:S01]  /*a2d0*/  LOP3.LUT R19, R13, R170, R19, 0x96, !PT ;  /* 0x000000aa0d137212 */ /* 0x000fe200078e9613 */
[----:B------:R-:W-:-:S05]  /*a2e0*/  VIADD R13, R163, 0x96a522ad ;  /* 0x96a522ada30d7836 */ /* 0x000fca0000000000 */
[----:B------:R-:W-:-:S07]  /*a2f0*/  LOP3.LUT R112, R13, R172, R167, 0x96, !PT ;  /* 0x000000ac0d707212 */ /* 0x000fce00078e96a7 */
.L_x_5695:
[----:B------:R-:W-:Y:S05]  /*a300*/  BSYNC.RECONVERGENT B1 ;  /* 0x0000000000017941 */ /* 0x000fea0003800200 */
.L_x_5694:
[----:B------:R-:W-:Y:S02]  /*a310*/  I2FP.F32.U32 R13, R165 ;  /* 0x000000a5000d7245 */ /* 0x000fe40000201000 */
[----:B------:R-:W-:Y:S02]  /*a320*/  PRMT R149, R27, 0x7632, R149 ;  /* 0x000076321b957816 */ /* 0x000fe40000000095 */
[----:B------:R-:W-:Y:S01]  /*a330*/  PRMT R110, R110, 0x5410, R161 ;  /* 0x000054106e6e7816 */ /* 0x000fe200000000a1 */
[----:B------:R-:W-:Y:S01]  /*a340*/  FFMA.FTZ R13, R13, R160, 1.1641532182693481445e-10 ;  /* 0x2f0000000d0d7423 */ /* 0x000fe200000100a0 */
[----:B------:R-:W-:Y:S01]  /*a350*/  PRMT R109, R156, 0x5410, R109 ;  /* 0x000054109c6d7816 */ /* 0x000fe2000000006d */
[----:B------:R-:W-:Y:S01]  /*a360*/  IMAD.U32 R160, R149, 0x10000, RZ ;  /* 0x0001000095a07824 */ /* 0x000fe200078e00ff */
[----:B------:R-:W-:Y:S02]  /*a370*/  PRMT R108, R108, 0x5410, R154 ;  /* 0x000054106c6c7816 */ /* 0x000fe4000000009a */
[----:B------:R-:W-:Y:S01]  /*a380*/  FSETP.GTU.FTZ.AND P6, PT, R13, R158, PT ;  /* 0x0000009e0d00720b */ /* 0x000fe20003fdc000 */
[----:B------:R-:W-:-:S05]  /*a390*/  FMUL.FTZ R160, R160, R159 ;  /* 0x0000009fa0a07220 */ /* 0x000fca0000410000 */
[----:B------:R-:W-:-:S05]  /*a3a0*/  FSEL R13, R160, RZ, !P6 ;  /* 0x000000ffa00d7208 */ /* 0x000fca0007000000 */
[--C-:B------:R-:W-:Y:S01]  /*a3b0*/  FADD.FTZ R164, R164, R13.reuse ;  /* 0x0000000da4a47221 */ /* 0x100fe20000010000 */
[----:B------:R-:W-:-:S04]  /*a3c0*/  @P1 PRMT R13, R23, 0x7632, R13 ;  /* 0x00007632170d1816 */ /* 0x000fc8000000000d */
[----:B------:R-:W-:-:S05]  /*a3d0*/  @P1 SHF.L.U32 R13, R13, 0x10, RZ ;  /* 0x000000100d0d1819 */ /* 0x000fca00000006ff */
[----:B------:R-:W-:Y:S01]  /*a3e0*/  @P1 FADD.FTZ R149, R164, R13 ;  /* 0x0000000da4951221 */ /* 0x000fe20000010000 */
[----:B------:R-:W-:Y:S01]  /*a3f0*/  @!P1 IMAD.MOV.U32 R149, RZ, RZ, R164 ;  /* 0x000000ffff959224 */ /* 0x000fe200078e00a4 */
[----:B------:R-:W-:-:S04]  /*a400*/  SEL R13, RZ, 0x1, P6 ;  /* 0x00000001ff0d7807 */ /* 0x000fc80003000000 */
[----:B------:R-:W-:-:S04]  /*a410*/  F2FP.BF16.F32.PACK_AB R157, RZ, R149 ;  /* 0x00000095ff9d723e */ /* 0x000fc800000010ff */
[----:B------:R-:W-:-:S07]  /*a420*/  PRMT R111, R111, 0x5410, R157 ;  /* 0x000054106f6f7816 */ /* 0x000fce000000009d */
.L_x_5618:
        /* <DEDUP_REMOVED lines=24> */
[----:B------:R-:W-:Y:S02]  /*a5b0*/  PRMT R110, R11, 0x7104, RZ ;  /* 0x000071040b6e7816 */ /* 0x000fe400000000ff */
[----:B------:R-:W-:Y:S02]  /*a5c0*/  LOP3.LUT R158, R9, 0xff, RZ, 0xc0, !PT ;  /* 0x000000ff099e7812 */ /* 0x000fe400078ec0ff */
[----:B------:R-:W-:Y:S02]  /*a5d0*/  LOP3.LUT R161, R108, 0xff0000, RZ, 0xc0, !PT ;  /* 0x00ff00006ca17812 */ /* 0x000fe400078ec0ff */
[----:B------:R-:W-:Y:S01]  /*a5e0*/  LOP3.LUT R108, R13, 0xffff, RZ, 0xc0, !PT ;  /* 0x0000ffff0d6c7812 */ /* 0x000fe200078ec0ff */
[----:B------:R-:W-:Y:S01]  /*a5f0*/  IMAD.WIDE.U32 R158, R158, 0x1000000, RZ ;  /* 0x010000009e9e7825 */ /* 0x000fe200078e00ff */
[----:B------:R-:W-:Y:S02]  /*a600*/  LOP3.LUT R156, R8, 0xff, RZ, 0xc0, !PT ;  /* 0x000000ff089c7812 */ /* 0x000fe400078ec0ff */
[----:B------:R-:W-:-:S02]  /*a610*/  PRMT R161, R161, 0x4210, R108 ;  /* 0x00004210a1a17816 */ /* 0x000fc4000000006c */
[----:B------:R-:W0:Y:S01]  /*a620*/  LDC.64 R108, c[0x0][0x3b8] ;  /* 0x0000ee00ff6c7b82 */ /* 0x000e220000000a00 */
        /* <DEDUP_REMOVED lines=11> */
.L_x_5699:
[----:B------:R-:W-:Y:S01]  /*a6e0*/  MOV R154, R155 ;  /* 0x0000009b009a7202 */ /* 0x000fe20000000f00 */
[----:B------:R-:W-:-:S07]  /*a6f0*/  VIADD R155, R4, 0x80 ;  /* 0x00000080049b7836 */ /* 0x000fce0000000000 */
.L_x_5576:
[----:B------:R-:W-:Y:S05]  /*a700*/  BSYNC.RECONVERGENT B0 ;  /* 0x0000000000007941 */ /* 0x000fea0003800200 */
.L_x_5575:
[----:B------:R-:W-:Y:S01]  /*a710*/  ISETP.GE.U32.AND P0, PT, R3, 0x100, PT ;  /* 0x000001000300780c */ /* 0x000fe20003f06070 */
[----:B------:R-:W-:Y:S01]  /*a720*/  BSSY.RECONVERGENT B0, `(.L_x_5700) ;  /* 0x0000984000007945 */ /* 0x000fe20003800200 */
[----:B------:R-:W-:-:S11]  /*a730*/  LOP3.LUT R118, R118, 0xfffffeff, RZ, 0xc0, !PT ;  /* 0xfffffeff76767812 */ /* 0x000fd600078ec0ff */
[----:B------:R-:W-:Y:S01]  /*a740*/  @P0 LOP3.LUT R118, R118, 0x100, RZ, 0xfc, !PT ;  /* 0x0000010076760812 */ /* 0x000fe200078efcff */
[----:B------:R-:W-:Y:S06]  /*a750*/  @!P0 BRA `(.L_x_5701) ;  /* 0x0000009800008947 */ /* 0x000fec0003800000 */
[----:B------:R-:W-:Y:S01]  /*a760*/  ISETP.NE.U32.AND P0, PT, RZ, UR10, PT ;  /* 0x0000000aff007c0c */ /* 0x000fe2000bf05070 */
[----:B------:R-:W2:Y:S01]  /*a770*/  LDC.64 R156, c[0x0][0x390] ;  /* 0x0000e400ff9c7b82 */ /* 0x000ea20000000a00 */
[----:B------:R-:W-:Y:S02]  /*a780*/  ISETP.NE.U32.AND P1, PT, RZ, UR12, PT ;  /* 0x0000000cff007c0c */ /* 0x000fe4000bf25070 */
[----:B------:R-:W-:Y:S02]  /*a790*/  ISETP.NE.AND.EX P0, PT, RZ, UR11, PT, P0 ;  /* 0x0000000bff007c0c */ /* 0x000fe4000bf05300 */
[----:B------:R-:W-:-:S11]  /*a7a0*/  ISETP.NE.AND.EX P1, PT, RZ, UR13, PT, P1 ;  /* 0x0000000dff007c0c */ /* 0x000fd6000bf25310 */
[----:B01----:R-:W0:Y:S08]  /*a7b0*/  @P0 LDC.64 R110, c[0x0][0x398] ;  /* 0x0000e600ff6e0b82 */ /* 0x003e300000000a00 */
[----:B------:R-:W1:Y:S01]  /*a7c0*/  @P1 LDC.64 R108, c[0x0][0x3a0] ;  /* 0x0000e800ff6c1b82 */ /* 0x000e620000000a00 */
[----:B--2---:R-:W-:-:S04]  /*a7d0*/  IMAD.WIDE.U32 R156, R155, 0x10, R156 ;  /* 0x000000109b9c7825 */ /* 0x004fc800078e009c */
[----:B0-----:R-:W-:-:S05]  /*a7e0*/  @P0 IMAD.WIDE.U32 R110, R155, 0x10, R110 ;  /* 0x000000109b6e0825 */ /* 0x001fca00078e006e */
[----:B------:R0:W5:Y:S01]  /*a7f0*/  @P0 LDG.E.128 R24, desc[UR8][R110.64] ;  /* 0x000000086e180981 */ /* 0x000162000c1e1d00 */
[----:B-1----:R-:W-:-:S05]  /*a800*/  @P1 IMAD.WIDE.U32 R108, R155, 0x10, R108 ;  /* 0x000000109b6c1825 */ /* 0x002fca00078e006c */
[----:B------:R0:W5:Y:S04]  /*a810*/  @P1 LDG.E.128 R20, desc[UR8][R108.64] ;  /* 0x000000086c141981 */ /* 0x000168000c1e1d00 */
[----:B------:R0:W5:Y:S01]  /*a820*/  LDG.E.128 R108, desc[UR8][R156.64] ;  /* 0x000000089c6c7981 */ /* 0x000162000c1e1d00 */
[----:B------:R-:W-:Y:S05]  /*a830*/  @!P0 BRA `(.L_x_5702) ;  /* 0x0000006000708947 */ /* 0x000fea0003800000 */
[----:B------:R-:W-:Y:S01]  /*a840*/  ISETP.NE.AND P2, PT, R2, 0x1, PT ;  /* 0x000000010200780c */ /* 0x000fe20003f45270 */
[----:B------:R-:W-:Y:S01]  /*a850*/  BSSY.RECONVERGENT B1, `(.L_x_5703) ;  /* 0x0000058000017945 */ /* 0x000fe20003800200 */
[C---:B------:R-:W-:Y:S01]  /*a860*/  VIADD R150, R162.reuse, 0x5384540f ;  /* 0x5384540fa2967836 */ /* 0x040fe20000000000 */
[----:B------:R-:W-:Y:S01]  /*a870*/  IADD3 R13, PT, PT, R162, 0x1715609d, RZ ;  /* 0x1715609da20d7810 */ /* 0x000fe20007ffe0ff */
[----:B------:R-:W-:Y:S01]  /*a880*/  IMAD.MOV.U32 R8, RZ, RZ, 0x2 ;  /* 0x00000002ff087424 */ /* 0x000fe200078e00ff */
[----:B0-----:R-:W-:Y:S01]  /*a890*/  MOV R156, R154 ;  /* 0x0000009a009c7202 */ /* 0x001fe20000000f00 */
[----:B------:R-:W-:-:S07]  /*a8a0*/  IMAD.MOV.U32 R6, RZ, RZ, R18 ;  /* 0x000000ffff067224 */ /* 0x000fce00078e0012 */
        /* <DEDUP_REMOVED lines=11> */
.L_x_5705:
        /* <DEDUP_REMOVED lines=13> */
.L_x_5707:
[----:B------:R-:W-:Y:S05]  /*aa30*/  BSYNC.RECONVERGENT B2 ;  /* 0x0000000000027941 */ /* 0x000fea0003800200 */
.L_x_5706:
        /* <DEDUP_REMOVED lines=54> */
[----:B------:R-:W-:-:S03]  /*ada0*/  IMAD.MOV.U32 R8, RZ, RZ, RZ ;  /* 0x000000ffff087224 */ /* 0x000fc600078e00ff */
[----:B------:R-:W-:Y:S02]  /*adb0*/  LOP3.LUT R112, R9, R6, R157, 0x96, !PT ;  /* 0x0000000609707212 */ /* 0x000fe400078e969d */
[----:B------:R-:W-:-:S07]  /*adc0*/  MOV R6, R154 ;  /* 0x0000009a00067202 */ /* 0x000fce0000000f00 */
.L_x_5704:
[----:B------:R-:W-:Y:S05]  /*add0*/  BSYNC.RECONVERGENT B1 ;  /* 0x0000000000017941 */ /* 0x000fea0003800200 */
.L_x_5703:
        /* <DEDUP_REMOVED lines=10> */
[----:B0-----:R-:W-:Y:S01]  /*ae80*/  FSETP.GTU.FTZ.AND P2, PT, R7, R160, PT ;  /* 0x000000a00700720b */ /* 0x001fe20003f5c000 */
[----:B------:R-:W-:-:S03]  /*ae90*/  IMAD.MOV.U32 R7, RZ, RZ, R18 ;  /* 0x000000ffff077224 */ /* 0x000fc600078e0012 */
        /* <DEDUP_REMOVED lines=14> */
.L_x_5710:
        /* <DEDUP_REMOVED lines=13> */
.L_x_5712:
[----:B------:R-:W-:Y:S05]  /*b050*/  BSYNC.RECONVERGENT B2 ;  /* 0x0000000000027941 */ /* 0x000fea0003800200 */
.L_x_5711:
        /* <DEDUP_REMOVED lines=48> */
[----:B------:R-:W-:Y:S01]  /*b360*/  IMAD.WIDE.U32 R18, R11, -0x326172a9, RZ ;  /* 0xcd9e8d570b127825 */ /* 0x000fe200078e00ff */
[----:B------:R-:W-:-:S03]  /*b370*/  LOP3.LUT R7, R9, R10, R7, 0x96, !PT ;  /* 0x0000000a09077212 */ /* 0x000fc600078e9607 */
[----:B------:R-:W-:Y:S02]  /*b380*/  VIADD R9, R162, 0x8ff34781 ;  /* 0x8ff34781a2097836 */ /* 0x000fe40000000000 */
[----:B------:R-:W-:-:S03]  /*b390*/  IMAD.MOV.U32 R10, RZ, RZ, RZ ;  /* 0x000000ffff0a7224 */ /* 0x000fc600078e00ff */
[----:B------:R-:W-:Y:S01]  /*b3a0*/  LOP3.LUT R19, R9, R6, R19, 0x96, !PT ;  /* 0x0000000609137212 */ /* 0x000fe200078e9613 */
[----:B------:R-:W-:-:S04]  /*b3b0*/  IMAD.WIDE.U32 R6, R7, -0x2daee0ad, RZ ;  /* 0xd2511f5307067825 */ /* 0x000fc800078e00ff */
[----:B------:R-:W-:-:S05]  /*b3c0*/  VIADD R9, R163, 0x96a522ad ;  /* 0x96a522ada3097836 */ /* 0x000fca0000000000 */
[----:B------:R-:W-:Y:S02]  /*b3d0*/  LOP3.LUT R112, R9, R8, R7, 0x96, !PT ;  /* 0x0000000809707212 */ /* 0x000fe400078e9607 */
[----:B------:R-:W-:Y:S01]  /*b3e0*/  MOV R7, R156 ;  /* 0x0000009c00077202 */ /* 0x000fe20000000f00 */
[----:B------:R-:W-:-:S07]  /*b3f0*/  IMAD.MOV.U32 R156, RZ, RZ, R6 ;  /* 0x000000ffff9c7224 */ /* 0x000fce00078e0006 */
.L_x_5709:
[----:B------:R-:W-:Y:S05]  /*b400*/  BSYNC.RECONVERGENT B1 ;  /* 0x0000000000017941 */ /* 0x000fea0003800200 */
.L_x_5708:
[----:B------:R-:W-:Y:S01]  /*b410*/  I2FP.F32.U32 R7, R7 ;  /* 0x0000000700077245 */ /* 0x000fe20000201000 */
[----:B------:R-:W-:Y:S01]  /*b420*/  @P1 IMAD.U32 R9, R20, 0x10000, RZ ;  /* 0x0001000014091824 */ /* 0x000fe200078e00ff */
[----:B------:R-:W-:Y:S01]  /*b430*/  SHF.L.U32 R6, R24, 0x10, RZ ;  /* 0x0000001018067819 */ /* 0x000fe200000006ff */
[----:B------:R-:W-:Y:S01]  /*b440*/  BSSY.RECONVERGENT B1, `(.L_x_5713) ;  /* 0x000005e000017945 */ /* 0x000fe20003800200 */
[----:B------:R-:W-:Y:S01]  /*b450*/  ISETP.NE.AND P3, PT, R10, 0x1, PT ;  /* 0x000000010a00780c */ /* 0x000fe20003f65270 */
[----:B------:R-:W-:Y:S01]  /*b460*/  FFMA.FTZ R7, R7, R158, 1.1641532182693481445e-10 ;  /* 0x2f00000007077423 */ /* 0x000fe2000001009e */
[----:B------:R-:W-:Y:S02]  /*b470*/  HFMA2 R8, -RZ, RZ, 0, 1.1920928955078125e-07 ;  /* 0x00000002ff087431 */ /* 0x000fe400000001ff */
[----:B------:R-:W-:Y:S02]  /*b480*/  FMUL.FTZ R6, R6, R159 ;  /* 0x0000009f06067220 */ /* 0x000fe40000410000 */
[----:B------:R-:W-:-:S04]  /*b490*/  FSETP.GTU.FTZ.AND P2, PT, R7, R160, PT ;  /* 0x000000a00700720b */ /* 0x000fc80003f5c000 */
[----:B------:R-:W-:Y:S02]  /*b4a0*/  FSEL R7, R6, RZ, !P2 ;  /* 0x000000ff06077208 */ /* 0x000fe40005000000 */
[----:B------:R-:W-:-:S03]  /*b4b0*/  SEL R6, RZ, 0x1, P2 ;  /* 0x00000001ff067807 */ /* 0x000fc60001000000 */
[----:B------:R-:W-:Y:S01]  /*b4c0*/  FADD.FTZ R12, R12, R7 ;  /* 0x000000070c0c7221 */ /* 0x000fe20000010000 */
[----:B------:R-:W-:-:S03]  /*b4d0*/  IMAD.MOV.U32 R7, RZ, RZ, R18 ;  /* 0x000000ffff077224 */ /* 0x000fc600078e0012 */
        /* <DEDUP_REMOVED lines=12> */
.L_x_5715:
        /* <DEDUP_REMOVED lines=13> */
.L_x_5717:
[----:B------:R-:W-:Y:S05]  /*b670*/  BSYNC.RECONVERGENT B2 ;  /* 0x0000000000027941 */ /* 0x000fea0003800200 */
.L_x_5716:
[----:B------:R-:W-:Y:S01]  /*b680*/  LOP3.LUT R18, R0, R11, R163, 0x96, !PT ;  /* 0x0000000b00127212 */ /* 0x000fe200078e96a3 */
[----:B------:R-:W-:-:S04]  /*b690*/  IMAD.WIDE.U32 R8, R117, -0x326172a9, RZ ;  /* 0xcd9e8d5775087825 */ /* 0x000fc800078e00ff */
[----:B------:R-:W-:Y:S01]  /*b6a0*/  VIADD R7, R162, 0x9e3779b9 ;  /* 0x9e3779b9a2077836 */ /* 0x000fe20000000000 */
        /* <DEDUP_REMOVED lines=55> */
.L_x_5714:
[----:B------:R-:W-:Y:S05]  /*ba20*/  BSYNC.RECONVERGENT B1 ;  /* 0x0000000000017941 */ /* 0x000fea0003800200 */
.L_x_5713:
[----:B------:R-:W-:Y:S01]  /*ba30*/  I2FP.F32.U32 R7, R7 ;  /* 0x0000000700077245 */ /* 0x000fe20000201000 */
[----:B------:R-:W-:Y:S01]  /*ba40*/  IMAD.U32 R2, R2, 0x10000, RZ ;  /* 0x0001000002027824 */ /* 0x000fe200078e00ff */
[----:B------:R-:W-:Y:S01]  /*ba50*/  ISETP.NE.AND P2, PT, R8, 0x1, PT ;  /* 0x000000010800780c */ /* 0x000fe20003f45270 */
[----:B------:R-:W-:Y:S01]  /*ba60*/  BSSY.RECONVERGENT B1, `(.L_x_5718) ;  /* 0x000005b000017945 */ /* 0x000fe20003800200 */
[----:B------:R-:W-:Y:S01]  /*ba70*/  LOP3.LUT R118, R118, 0xfffffff7, RZ, 0xc0, !PT ;  /* 0xfffffff776767812 */ /* 0x000fe200078ec0ff */
[----:B------:R-:W-:Y:S01]  /*ba80*/  FFMA.FTZ R7, R7, R158, 1.1641532182693481445e-10 ;  /* 0x2f00000007077423 */ /* 0x000fe2000001009e */
[----:B------:R-:W-:Y:S01]  /*ba90*/  FMUL.FTZ R2, R2, R159 ;  /* 0x0000009f02027220 */ /* 0x000fe20000410000 */
[----:B------:R-:W-:-:S03]  /*baa0*/  HFMA2 R10, -RZ, RZ, 0, 1.1920928955078125e-07 ;  /* 0x00000002ff0a7431 */ /* 0x000fc600000001ff */
        /* <DEDUP_REMOVED lines=14> */
.L_x_5720:
        /* <DEDUP_REMOVED lines=13> */
.L_x_5722:
[----:B------:R-:W-:Y:S05]  /*bc60*/  BSYNC.RECONVERGENT B2 ;  /* 0x0000000000027941 */ /* 0x000fea0003800200 */
.L_x_5721:
        /* <DEDUP_REMOVED lines=58> */
.L_x_5719:
[----:B------:R-:W-:Y:S05]  /*c010*/  BSYNC.RECONVERGENT B1 ;  /* 0x0000000000017941 */ /* 0x000fea0003800200 */
.L_x_5718:
[----:B------:R-:W-:Y:S01]  /*c020*/  I2FP.F32.U32 R7, R7 ;  /* 0x0000000700077245 */ /* 0x000fe20000201000 */
[----:B------:R-:W-:Y:S01]  /*c030*/  BSSY.RECONVERGENT B1, `(.L_x_5723) ;  /* 0x0000062000017945 */ /* 0x000fe20003800200 */
[----:B------:R-:W-:-:S03]  /*c040*/  PRMT R8, R24, 0x7632, R8 ;  /* 0x0000763218087816 */ /* 0x000fc60000000008 */
        /* <DEDUP_REMOVED lines=10> */
[----:B------:R-:W-:Y:S01]  /*c0f0*/  SEL R7, RZ, 0x1, P2 ;  /* 0x00000001ff077807 */ /* 0x000fe20001000000 */
[----:B------:R-:W-:Y:S01]  /*c100*/  @!P1 IMAD.MOV.U32 R121, RZ, RZ, R2 ;  /* 0x000000ffff799224 */ /* 0x000fe200078e0002 */
[----:B------:R-:W-:Y:S02]  /*c110*/  ISETP.NE.AND P2, PT, R10, 0x1, PT ;  /* 0x000000010a00780c */ /* 0x000fe40003f45270 */
[----:B------:R-:W-:Y:S02]  /*c120*/  MOV R2, R18 ;  /* 0x0000001200027202 */ /* 0x000fe40000000f00 */
[----:B------:R-:W-:-:S09]  /*c130*/  F2FP.BF16.F32.PACK_AB R154, RZ, R121 ;  /* 0x00000079ff9a723e */ /* 0x000fd200000010ff */
        /* <DEDUP_REMOVED lines=9> */
.L_x_5725:
        /* <DEDUP_REMOVED lines=13> */
.L_x_5727:
[----:B------:R-:W-:Y:S05]  /*c2a0*/  BSYNC.RECONVERGENT B2 ;  /* 0x0000000000027941 */ /* 0x000fea0003800200 */
.L_x_5726:
        /* <DEDUP_REMOVED lines=58> */
.L_x_5724:
[----:B------:R-:W-:Y:S05]  /*c650*/  BSYNC.RECONVERGENT B1 ;  /* 0x0000000000017941 */ /* 0x000fea0003800200 */
.L_x_5723:
[----:B------:R-:W-:Y:S01]  /*c660*/  I2FP.F32.U32 R9, R2 ;  /* 0x0000000200097245 */ /* 0x000fe20000201000 */
[C---:B------:R-:W-:Y:S01]  /*c670*/  IMAD.U32 R2, R109.reuse, 0x10000, RZ ;  /* 0x000100006d027824 */ /* 0x040fe200078e00ff */
[----:B------:R-:W-:Y:S01]  /*c680*/  LOP3.LUT R118, R118, 0xfffffffb, RZ, 0xc0, !PT ;  /* 0xfffffffb76767812 */ /* 0x000fe200078ec0ff */
        /* <DEDUP_REMOVED lines=20> */
.L_x_5730:
        /* <DEDUP_REMOVED lines=13> */
.L_x_5732:
[----:B------:R-:W-:Y:S05]  /*c8a0*/  BSYNC.RECONVERGENT B2 ;  /* 0x0000000000027941 */ /* 0x000fea0003800200 */
.L_x_5731:
        /* <DEDUP_REMOVED lines=58> */
.L_x_5729:
[----:B------:R-:W-:Y:S05]  /*cc50*/  BSYNC.RECONVERGENT B1 ;  /* 0x0000000000017941 */ /* 0x000fea0003800200 */
.L_x_5728:
        /* <DEDUP_REMOVED lines=11> */
[----:B------:R-:W-:-:S04]  /*cd10*/  @P1 IMAD.U32 R9, R21, 0x10000, RZ ;  /* 0x0001000015091824 */ /* 0x000fc800078e00ff */
[----:B------:R-:W-:Y:S01]  /*cd20*/  @P1 FADD.FTZ R122, R9, R2 ;  /* 0x00000002097a1221 */ /* 0x000fe20000010000 */
[----:B------:R-:W-:Y:S01]  /*cd30*/  @!P1 MOV R122, R2 ;  /* 0x00000002007a9202 */ /* 0x000fe20000000f00 */
[----:B------:R-:W-:-:S03]  /*cd40*/  IMAD.MOV.U32 R2, RZ, RZ, R18 ;  /* 0x000000ffff027224 */ /* 0x000fc600078e0012 */
[----:B------:R-:W-:Y:S02]  /*cd50*/  F2FP.BF16.F32.PACK_AB R157, RZ, R122 ;  /* 0x0000007aff9d723e */ /* 0x000fe400000010ff */
        /* <DEDUP_REMOVED lines=9> */
.L_x_5735:
        /* <DEDUP_REMOVED lines=13> */
.L_x_5737:
[----:B------:R-:W-:Y:S05]  /*cec0*/  BSYNC.RECONVERGENT B2 ;  /* 0x0000000000027941 */ /* 0x000fea0003800200 */
.L_x_5736:
[----:B------:R-:W-:Y:S01]  /*ced0*/  LOP3.LUT R18, R0, R165, R163, 0x96, !PT ;  /* 0x000000a500127212 */ /* 0x000fe200078e96a3 */
[----:B------:R-:W-:Y:S01]  /*cee0*/  IMAD.WIDE.U32 R10, R117, -0x326172a9, RZ ;  /* 0xcd9e8d57750a7825 */ /* 0x000fe200078e00ff */
[----:B------:R-:W-:-:S03]  /*cef0*/  MOV R2, R156 ;  /* 0x0000009c00027202 */ /* 0x000fc60000000f00 */
        /* <DEDUP_REMOVED lines=55> */
.L_x_5734:
[----:B------:R-:W-:Y:S05]  /*d270*/  BSYNC.RECONVERGENT B1 ;  /* 0x0000000000017941 */ /* 0x000fea0003800200 */
.L_x_5733:
        /* <DEDUP_REMOVED lines=22> */
.L_x_5740:
        /* <DEDUP_REMOVED lines=13> */
.L_x_5742:
[----:B------:R-:W-:Y:S05]  /*d4b0*/  BSYNC.RECONVERGENT B2 ;  /* 0x0000000000027941 */ /* 0x000fea0003800200 */
.L_x_5741:
        /* <DEDUP_REMOVED lines=58> */
.L_x_5739:
[----:B------:R-:W-:Y:S05]  /*d860*/  BSYNC.RECONVERGENT B1 ;  /* 0x0000000000017941 */ /* 0x000fea0003800200 */
.L_x_5738:
        /* <DEDUP_REMOVED lines=12> */
[----:B------:R-:W-:Y:S02]  /*d930*/  @P1 IMAD.U32 R131, R10, 0x10000, RZ ;  /* 0x000100000a831824 */ /* 0x000fe400078e00ff */
[----:B------:R-:W-:-:S02]  /*d940*/  HFMA2 R10, -RZ, RZ, 0, 1.1920928955078125e-07 ;  /* 0x00000002ff0a7431 */ /* 0x000fc400000001ff */
        /* <DEDUP_REMOVED lines=13> */
.L_x_5745:
        /* <DEDUP_REMOVED lines=13> */
.L_x_5747:
[----:B------:R-:W-:Y:S05]  /*daf0*/  BSYNC.RECONVERGENT B2 ;  /* 0x0000000000027941 */ /* 0x000fea0003800200 */
.L_x_5746:
        /* <DEDUP_REMOVED lines=58> */
.L_x_5744:
[----:B------:R-:W-:Y:S05]  /*dea0*/  BSYNC.RECONVERGENT B1 ;  /* 0x0000000000017941 */ /* 0x000fea0003800200 */
.L_x_5743:
[----:B------:R-:W-:Y:S01]  /*deb0*/  I2FP.F32.U32 R11, R2 ;  /* 0x00000002000b7245 */ /* 0x000fe20000201000 */
[----:B------:R-:W-:Y:S01]  /*dec0*/  IMAD.U32 R2, R110, 0x10000, RZ ;  /* 0x000100006e027824 */ /* 0x000fe200078e00ff */
[----:B------:R-:W-:Y:S01]  /*ded0*/  ISETP.NE.AND P3, PT, R10, 0x1, PT ;  /* 0x000000010a00780c */ /* 0x000fe20003f65270 */
[----:B------:R-:W-:Y:S01]  /*dee0*/  BSSY.RECONVERGENT B1, `(.L_x_5748) ;  /* 0x000005a000017945 */ /* 0x000fe20003800200 */
[----:B------:R-:W-:Y:S02]  /*def0*/  HFMA2 R12, -RZ, RZ, 0, 1.1920928955078125e-07 ;  /* 0x00000002ff0c7431 */ /* 0x000fe400000001ff */
[----:B------:R-:W-:Y:S01]  /*df00*/  FFMA.FTZ R11, R11, R158, 1.1641532182693481445e-10 ;  /* 0x2f0000000b0b7423 */ /* 0x000fe2000001009e */
[----:B------:R-:W-:Y:S01]  /*df10*/  FMUL.FTZ R2, R2, R159 ;  /* 0x0000009f02027220 */ /* 0x000fe20000410000 */
[----:B------:R-:W-:-:S03]  /*df20*/  PRMT R110, R110, 0x7632, R110 ;  /* 0x000076326e6e7816 */ /* 0x000fc6000000006e */
        /* <DEDUP_REMOVED lines=13> */
.L_x_5750:
        /* <DEDUP_REMOVED lines=13> */
.L_x_5752:
[----:B------:R-:W-:Y:S05]  /*e0d0*/  BSYNC.RECONVERGENT B2 ;  /* 0x0000000000027941 */ /* 0x000fea0003800200 */
.L_x_5751:
        /* <DEDUP_REMOVED lines=58> */
.L_x_5749:
[----:B------:R-:W-:Y:S05]  /*e480*/  BSYNC.RECONVERGENT B1 ;  /* 0x0000000000017941 */ /* 0x000fea0003800200 */
.L_x_5748:
        /* <DEDUP_REMOVED lines=25> */
.L_x_5755:
        /* <DEDUP_REMOVED lines=13> */
.L_x_5757:
[----:B------:R-:W-:Y:S05]  /*e6f0*/  BSYNC.RECONVERGENT B2 ;  /* 0x0000000000027941 */ /* 0x000fea0003800200 */
.L_x_5756:
        /* <DEDUP_REMOVED lines=8> */
[----:B------:R-:W-:Y:S01]  /*e780*/  IMAD.MOV.U32 R2, RZ, RZ, R156 ;  /* 0x000000ffff027224 */ /* 0x000fe200078e009c */
[----:B------:R-:W-:Y:S01]  /*e790*/  LOP3.LUT R19, R141, R164, R19, 0x96, !PT ;  /* 0x000000a48d137212 */ /* 0x000fe200078e9613 */
[----:B------:R-:W-:-:S04]  /*e7a0*/  IMAD.WIDE.U32 R164, R11, -0x2daee0ad, RZ ;  /* 0xd2511f530ba47825 */ /* 0x000fc800078e00ff */
[----:B------:R-:W-:Y:S02]  /*e7b0*/  HFMA2 R141, -RZ, RZ, 0, 0 ;  /* 0x00000000ff8d7431 */ /* 0x000fe400000001ff */
        /* <DEDUP_REMOVED lines=46> */
.L_x_5754:
[----:B------:R-:W-:Y:S05]  /*eaa0*/  BSYNC.RECONVERGENT B1 ;  /* 0x0000000000017941 */ /* 0x000fea0003800200 */
.L_x_5753:
        /* <DEDUP_REMOVED lines=20> */
.L_x_5760:
        /* <DEDUP_REMOVED lines=13> */
.L_x_5762:
[----:B------:R-:W-:Y:S05]  /*ecc0*/  BSYNC.RECONVERGENT B2 ;  /* 0x0000000000027941 */ /* 0x000fea0003800200 */
.L_x_5761:
        /* <DEDUP_REMOVED lines=58> */
.L_x_5759:
[----:B------:R-:W-:Y:S05]  /*f070*/  BSYNC.RECONVERGENT B1 ;  /* 0x0000000000017941 */ /* 0x000fea0003800200 */
.L_x_5758:
        /* <DEDUP_REMOVED lines=27> */
.L_x_5765:
        /* <DEDUP_REMOVED lines=13> */
.L_x_5767:
[----:B------:R-:W-:Y:S05]  /*f300*/  BSYNC.RECONVERGENT B2 ;  /* 0x0000000000027941 */ /* 0x000fea0003800200 */
.L_x_5766:
        /* <DEDUP_REMOVED lines=58> */
.L_x_5764:
[----:B------:R-:W-:Y:S05]  /*f6b0*/  BSYNC.RECONVERGENT B1 ;  /* 0x0000000000017941 */ /* 0x000fea0003800200 */
.L_x_5763:
        /* <DEDUP_REMOVED lines=21> */
.L_x_5770:
        /* <DEDUP_REMOVED lines=13> */
.L_x_5772:
[----:B------:R-:W-:Y:S05]  /*f8e0*/  BSYNC.RECONVERGENT B2 ;  /* 0x0000000000027941 */ /* 0x000fea0003800200 */
.L_x_5771:
[----:B------:R-:W-:Y:S01]  /*f8f0*/  LOP3.LUT R18, R0, R173, R163, 0x96, !PT ;  /* 0x000000ad00127212 */ /* 0x000fe200078e96a3 */
[----:B------:R-:W-:Y:S01]  /*f900*/  IMAD.WIDE.U32 R170, R117, -0x326172a9, RZ ;  /* 0xcd9e8d5775aa7825 */ /* 0x000fe200078e00ff */
[----:B------:R-:W-:-:S03]  /*f910*/  MOV R111, R156 ;  /* 0x0000009c006f7202 */ /* 0x000fc60000000f00 */
        /* <DEDUP_REMOVED lines=18> */
[----:B------:R-:W-:-:S03]  /*fa40*/  LOP3.LUT R18, R18, R170, R173, 0x96, !PT ;  /* 0x000000aa12127212 */ /* 0x000fc600078e96ad */
[----:B------:R-:W-:Y:S01]  /*fa50*/  VIADD R170, R162, 0x78dde6e4 ;  /* 0x78dde6e4a2aa7836 */ /* 0x000fe20000000000 */
[----:B------:R-:W-:Y:S01]  /*fa60*/  LOP3.LUT R166, R2, R166, R169, 0x96, !PT ;  /* 0x000000a602a67212 */ /* 0x000fe200078e96a9 */
[----:B------:R-:W-:Y:S01]  /*fa70*/  IMAD.WIDE.U32 R18, R18, -0x2daee0ad, RZ ;  /* 0xd2511f5312127825 */ /* 0x000fe200078e00ff */
[----:B------:R-:W-:-:S03]  /*fa80*/  IADD3 R2, PT, PT, R163, -0x24c28bd8, RZ ;  /* 0xdb3d7428a3027810 */ /* 0x000fc60007ffe0ff */
[----:B------:R-:W-:-:S05]  /*fa90*/  IMAD.WIDE.U32 R166, R166, -0x326172a9, RZ ;  /* 0xcd9e8d57a6a67825 */ /* 0x000fca00078e00ff */
        /* <DEDUP_REMOVED lines=24> */
[----:B------:R-:W-:Y:S02]  /*fc20*/  VIADD R2, R162, 0x8ff34781 ;  /* 0x8ff34781a2027836 */ /* 0x000fe40000000000 */
[----:B------:R-:W-:-:S04]  /*fc30*/  IMAD.WIDE.U32 R166, R166, -0x2daee0ad, RZ ;  /* 0xd2511f53a6a67825 */ /* 0x000fc800078e00ff */
[----:B------:R-:W-:Y:S01]  /*fc40*/  IMAD.WIDE.U32 R18, R18, -0x326172a9, RZ ;  /* 0xcd9e8d5712127825 */ /* 0x000fe200078e00ff */
[----:B------:R-:W-:-:S03]  /*fc50*/  LOP3.LUT R112, R112, R168, R167, 0x96, !PT ;  /* 0x000000a870707212 */ /* 0x000fc600078e96a7 */
[----:B------:R-:W-:Y:S01]  /*fc60*/  IMAD.MOV.U32 R156, RZ, RZ, R166 ;  /* 0x000000ffff9c7224 */ /* 0x000fe200078e00a6 */
[----:B------:R-:W-:Y:S01]  /*fc70*/  LOP3.LUT R19, R2, R170, R19, 0x96, !PT ;  /* 0x000000aa02137212 */ /* 0x000fe200078e9613 */
[----:B------:R-:W-:-:S07]  /*fc80*/  IMAD.MOV.U32 R2, RZ, RZ, RZ ;  /* 0x000000ffff027224 */ /* 0x000fce00078e00ff */
.L_x_5769:
[----:B------:R-:W-:Y:S05]  /*fc90*/  BSYNC.RECONVERGENT B1 ;  /* 0x0000000000017941 */ /* 0x000fea0003800200 */
.L_x_5768:
[----:B------:R-:W-:Y:S01]  /*fca0*/  I2FP.F32.U32 R111, R111 ;  /* 0x0000006f006f7245 */ /* 0x000fe20000201000 */
[----:B------:R-:W-:Y:S01]  /*fcb0*/  BSSY.RECONVERGENT B1, `(.L_x_5773) ;  /* 0x0000061000017945 */ /* 0x000fe20003800200 */
[----:B------:R-:W-:Y:S01]  /*fcc0*/  SHF.L.U32 R142, R27, 0x10, RZ ;  /* 0x000000101b8e7819 */ /* 0x000fe200000006ff */
[----:B------:R-:W-:Y:S02]  /*fcd0*/  HFMA2 R166, -RZ, RZ, 0, 1.1920928955078125e-07 ;  /* 0x00000002ffa67431 */ /* 0x000fe400000001ff */
[----:B------:R-:W-:Y:S02]  /*fce0*/  IMAD.MOV.U32 R164, RZ, RZ, R18 ;  /* 0x000000ffffa47224 */ /* 0x000fe400078e0012 */
        /* <DEDUP_REMOVED lines=21> */
.L_x_5775:
        /* <DEDUP_REMOVED lines=13> */
.L_x_5777:
[----:B------:R-:W-:Y:S05]  /*ff10*/  BSYNC.RECONVERGENT B2 ;  /* 0x0000000000027941 */ /* 0x000fea0003800200 */
.L_x_5776:
        /* <DEDUP_REMOVED lines=12> */
[----:B------:R-:W-:Y:S01]  /*ffe0*/  IADD3 R172, PT, PT, R163, 0x76cf5d0a, RZ ;  /* 0x76cf5d0aa3ac7810 */ /* 0x000fe20007ffe0ff */
[----:B------:R-:W-:Y:S02]  /*fff0*/  IMAD.MOV.U32 R164, RZ, RZ, R156 ;  /* 0x000000ffffa47224 */ /* 0x000fe400078e009c */
        /* <DEDUP_REMOVED lines=8> */
[----:B------:R-:W-:Y:S01]  /*10080*/  VIADD R170, R162, 0x78dde6e4 ;  /* 0x78dde6e4a2aa7836 */ /* 0x000fe20000000000 */
[----:B------:R-:W-:Y:S01]  /*10090*/  LOP3.LUT R2, R2, R166, R169, 0x96, !PT ;  /* 0x000000a602027212 */ /* 0x000fe200078e96a9 */
[----:B------:R-:W-:-:S04]  /*100a0*/  IMAD.WIDE.U32 R18, R18, -0x2daee0ad, RZ ;  /* 0xd2511f5312127825 */ /* 0x000fc800078e00ff */
[----:B------:R-:W-:-:S04]  /*100b0*/  IMAD.WIDE.U32 R166, R2, -0x326172a9, RZ ;  /* 0xcd9e8d5702a67825 */ /* 0x000fc800078e00ff */
[C---:B------:R-:W-:Y:S01]  /*100c0*/  VIADD R2, R163.reuse, 0xdb3d7428 ;  /* 0xdb3d7428a3027836 */ /* 0x040fe20000000000 */
[----:B------:R-:W-:Y:S01]  /*100d0*/  LOP3.LUT R170, R170, R172, R167, 0x96, !PT ;  /* 0x000000acaaaa7212 */ /* 0x000fe200078e96a7 */
[----:B------:R-:W-:-:S04]  /*100e0*/  VIADD R172, R163, 0xed9eba14 ;  /* 0xed9eba14a3ac7836 */ /* 0x000fc80000000000 */
[----:B------:R-:W-:Y:S01]  /*100f0*/  IMAD.WIDE.U32 R170, R170, -0x2daee0ad, RZ ;  /* 0xd2511f53aaaa7825 */ /* 0x000fe200078e00ff */
[----:B------:R-:W-:Y:S02]  /*10100*/  LOP3.LUT R172, R172, R168, R19, 0x96, !PT ;  /* 0x000000a8acac7212 */ /* 0x000fe400078e9613 */
        /* <DEDUP_REMOVED lines=22> */
[----:B------:R-:W-:Y:S02]  /*10270*/  IADD3 R2, PT, PT, R162, -0x700cb87f, RZ ;  /* 0x8ff34781a2027810 */ /* 0x000fe40007ffe0ff */
[----:B------:R-:W-:Y:S01]  /*10280*/  MOV R156, R166 ;  /* 0x000000a6009c7202 */ /* 0x000fe20000000f00 */
[----:B------:R-:W-:Y:S01]  /*10290*/  IMAD.MOV.U32 R166, RZ, RZ, RZ ;  /* 0x000000ffffa67224 */ /* 0x000fe200078e00ff */
[----:B------:R-:W-:Y:S02]  /*102a0*/  LOP3.LUT R19, R2, R170, R19, 0x96, !PT ;  /* 0x000000aa02137212 */ /* 0x000fe400078e9613 */
[----:B------:R-:W-:-:S07]  /*102b0*/  LOP3.LUT R112, R112, R168, R167, 0x96, !PT ;  /* 0x000000a870707212 */ /* 0x000fce00078e96a7 */
.L_x_5774:
[----:B------:R-:W-:Y:S05]  /*102c0*/  BSYNC.RECONVERGENT B1 ;  /* 0x0000000000017941 */ /* 0x000fea0003800200 */
.L_x_5773:
[----:B------:R-:W-:Y:S01]  /*102d0*/  I2FP.F32.U32 R167, R164 ;  /* 0x000000a400a77245 */ /* 0x000fe20000201000 */
[----:B------:R-:W-:Y:S01]  /*102e0*/  IMAD.U32 R2, R165, 0x10000, RZ ;  /* 0x00010000a5027824 */ /* 0x000fe200078e00ff */
[----:B------:R-:W-:Y:S01]  /*102f0*/  ISETP.NE.AND P6, PT, R166, 0x1, PT ;  /* 0x00000001a600780c */ /* 0x000fe20003fc5270 */
[----:B------:R-:W-:Y:S01]  /*10300*/  BSSY.RECONVERGENT B1, `(.L_x_5778) ;  /* 0x000005c000017945 */ /* 0x000fe20003800200 */
[----:B------:R-:W-:Y:S02]  /*10310*/  IMAD.MOV.U32 R165, RZ, RZ, R18 ;  /* 0x000000ffffa57224 */ /* 0x000fe400078e0012 */
[----:B------:R-:W-:Y:S01]  /*10320*/  FFMA.FTZ R167, R167, R158, 1.1641532182693481445e-10 ;  /* 0x2f000000a7a77423 */ /* 0x000fe2000001009e */
[----:B------:R-:W-:-:S04]  /*10330*/  FMUL.FTZ R2, R2, R159 ;  /* 0x0000009f02027220 */ /* 0x000fc80000410000 */
[----:B------:R-:W-:-:S04]  /*10340*/  FSETP.GTU.FTZ.AND P5, PT, R167, R160, PT ;  /* 0x000000a0a700720b */ /* 0x000fc80003fbc000 */
[----:B------:R-:W-:Y:S01]  /*10350*/  FSEL R164, R2, RZ, !P5 ;  /* 0x000000ff02a47208 */ /* 0x000fe20006800000 */
[----:B------:R-:W-:Y:S01]  /*10360*/  HFMA2 R2, -RZ, RZ, 0, 1.1920928955078125e-07 ;  /* 0x00000002ff027431 */ /* 0x000fe200000001ff */
        /* <DEDUP_REMOVED lines=10> */
.L_x_5780:
        /* <DEDUP_REMOVED lines=15> */
.L_x_5782:
[----:B------:R-:W-:Y:S05]  /*10500*/  BSYNC.RECONVERGENT B2 ;  /* 0x0000000000027941 */ /* 0x000fea0003800200 */
.L_x_5781:
[----:B------:R-:W-:Y:S01]  /*10510*/  LOP3.LUT R172, R0, R169, R163, 0x96, !PT ;  /* 0x000000a900ac7212 */ /* 0x000fe200078e96a3 */
[----:B------:R-:W-:Y:S01]  /*10520*/  IMAD.WIDE.U32 R18, R117, -0x326172a9, RZ ;  /* 0xcd9e8d5775127825 */ /* 0x000fe200078e00ff */
[----:B------:R-:W-:-:S03]  /*10530*/  MOV R165, R156 ;  /* 0x0000009c00a57202 */ /* 0x000fc60000000f00 */
        /* <DEDUP_REMOVED lines=10> */
[----:B------:R-:W-:Y:S02]  /*105e0*/  VIADD R112, R162, 0x78dde6e4 ;  /* 0x78dde6e4a2707836 */ /* 0x000fe40000000000 */
[----:B------:R-:W-:Y:S01]  /*105f0*/  IMAD.WIDE.U32 R18, R18, -0x326172a9, RZ ;  /* 0xcd9e8d5712127825 */ /* 0x000fe200078e00ff */
[----:B------:R-:W-:-:S03]  /*10600*/  LOP3.LUT R168, R168, R166, R171, 0x96, !PT ;  /* 0x000000a6a8a87212 */ /* 0x000fc600078e96ab */
[----:B------:R-:W-:Y:S02]  /*10610*/  VIADD R166, R162, 0x3c6ef372 ;  /* 0x3c6ef372a2a67836 */ /* 0x000fe40000000000 */
[----:B------:R-:W-:-:S03]  /*10620*/  IMAD.WIDE.U32 R168, R168, -0x326172a9, RZ ;  /* 0xcd9e8d57a8a87825 */ /* 0x000fc600078e00ff */
[----:B------:R-:W-:Y:S02]  /*10630*/  LOP3.LUT R166, R166, R172, R19, 0x96, !PT ;  /* 0x000000aca6a67212 */ /* 0x000fe400078e9613 */
[----:B------:R-:W-:Y:S02]  /*10640*/  LOP3.LUT R2, R2, R18, R169, 0x96, !PT ;  /* 0x0000001202027212 */ /* 0x000fe400078e96a9 */
[----:B------:R-:W-:Y:S01]  /*10650*/  IADD3 R18, PT, PT, R163, 0x32370b8f, RZ ;  /* 0x32370b8fa3127810 */ /* 0x000fe20007ffe0ff */
[----:B------:R-:W-:-:S05]  /*10660*/  IMAD.WIDE.U32 R166, R166, -0x2daee0ad, RZ ;  /* 0xd2511f53a6a67825 */ /* 0x000fca00078e00ff */
[----:B------:R-:W-:-:S05]  /*10670*/  LOP3.LUT R18, R18, R170, R167, 0x96, !PT ;  /* 0x000000aa12127212 */ /* 0x000fca00078e96a7 */
[----:B------:R-:W-:-:S05]  /*10680*/  IMAD.WIDE.U32 R18, R18, -0x326172a9, RZ ;  /* 0xcd9e8d5712127825 */ /* 0x000fca00078e00ff */
[----:B------:R-:W-:Y:S01]  /*10690*/  LOP3.LUT R112, R112, R168, R19, 0x96, !PT ;  /* 0x000000a870707212 */ /* 0x000fe200078e9613 */
[----:B------:R-:W-:-:S04]  /*106a0*/  IMAD.WIDE.U32 R168, R2, -0x2daee0ad, RZ ;  /* 0xd2511f5302a87825 */ /* 0x000fc800078e00ff */
[----:B------:R-:W-:-:S05]  /*106b0*/  VIADD R2, R163, 0xed9eba14 ;  /* 0xed9eba14a3027836 */ /* 0x000fca0000000000 */
[----:B------:R-:W-:-:S05]  /*106c0*/  LOP3.LUT R2, R2, R166, R169, 0x96, !PT ;  /* 0x000000a602027212 */ /* 0x000fca00078e96a9 */
[----:B------:R-:W-:Y:S01]  /*106d0*/  IMAD.WIDE.U32 R166, R2, -0x326172a9, RZ ;  /* 0xcd9e8d5702a67825 */ /* 0x000fe200078e00ff */
[----:B------:R-:W-:-:S04]  /*106e0*/  IADD3 R2, PT, PT, R163, -0x56f99767, RZ ;  /* 0xa9066899a3027810 */ /* 0x000fc80007ffe0ff */
[----:B------:R-:W-:Y:S01]  /*106f0*/  LOP3.LUT R13, R13, R18, R167, 0x96, !PT ;  /* 0x000000120d0d7212 */ /* 0x000fe200078e96a7 */
[----:B------:R-:W-:-:S04]  /*10700*/  IMAD.WIDE.U32 R18, R112, -0x2daee0ad, RZ ;  /* 0xd2511f5370127825 */ /* 0x000fc800078e00ff */
[----:B------:R-:W-:Y:S01]  /*10710*/  VIADD R112, R163, 0x96a522ad ;  /* 0x96a522ada3707836 */ /* 0x000fe20000000000 */
[----:B------:R-:W-:Y:S01]  /*10720*/  LOP3.LUT R168, R2, R168, R19, 0x96, !PT ;  /* 0x000000a802a87212 */ /* 0x000fe200078e9613 */
[----:B------:R-:W-:-:S04]  /*10730*/  VIADD R2, R162, 0xb54cda56 ;  /* 0xb54cda56a2027836 */ /* 0x000fc80000000000 */
        /* <DEDUP_REMOVED lines=14> */
[----:B------:R-:W-:-:S05]  /*10820*/  IMAD.WIDE.U32 R18, R150, -0x2daee0ad, RZ ;  /* 0xd2511f5396127825 */ /* 0x000fca00078e00ff */
[----:B------:R-:W-:Y:S02]  /*10830*/  LOP3.LUT R168, R13, R168, R19, 0x96, !PT ;  /* 0x000000a80da87212 */ /* 0x000fe400078e9613 */
[----:B------:R-:W-:-:S03]  /*10840*/  IADD3 R19, PT, PT, R162, -0x700cb87f, RZ ;  /* 0x8ff34781a2137810 */ /* 0x000fc60007ffe0ff */
[----:B------:R-:W-:-:S05]  /*10850*/  IMAD.WIDE.U32 R168, R168, -0x326172a9, RZ ;  /* 0xcd9e8d57a8a87825 */ /* 0x000fca00078e00ff */
[----:B------:R-:W-:Y:S01]  /*10860*/  LOP3.LUT R19, R19, R166, R169, 0x96, !PT ;  /* 0x000000a613137212 */ /* 0x000fe200078e96a9 */
[----:B------:R-:W-:-:S04]  /*10870*/  IMAD.WIDE.U32 R166, R2, -0x2daee0ad, RZ ;  /* 0xd2511f5302a67825 */ /* 0x000fc800078e00ff */
[----:B------:R-:W-:Y:S01]  /*10880*/  IMAD.MOV.U32 R156, RZ, RZ, R166 ;  /* 0x000000ffff9c7224 */ /* 0x000fe200078e00a6 */
[----:B------:R-:W-:Y:S01]  /*10890*/  LOP3.LUT R112, R112, R18, R167, 0x96, !PT ;  /* 0x0000001270707212 */ /* 0x000fe200078e96a7 */
[----:B------:R-:W-:Y:S02]  /*108a0*/  IMAD.MOV.U32 R18, RZ, RZ, R168 ;  /* 0x000000ffff127224 */ /* 0x000fe400078e00a8 */
[----:B------:R-:W-:-:S07]  /*108b0*/  IMAD.MOV.U32 R2, RZ, RZ, RZ ;  /* 0x000000ffff027224 */ /* 0x000fce00078e00ff */
.L_x_5779:
[----:B------:R-:W-:Y:S05]  /*108c0*/  BSYNC.RECONVERGENT B1 ;  /* 0x0000000000017941 */ /* 0x000fea0003800200 */
.L_x_5778:
[----:B------:R-:W-:Y:S02]  /*108d0*/  I2FP.F32.U32 R13, R165 ;  /* 0x000000a5000d7245 */ /* 0x000fe40000201000 */
[----:B------:R-:W-:Y:S02]  /*108e0*/  PRMT R150, R27, 0x7632, R150 ;  /* 0x000076321b967816 */ /* 0x000fe40000000096 */
[----:B------:R-:W-:Y:S01]  /*108f0*/  PRMT R110, R161, 0x5410, R110 ;  /* 0x00005410a16e7816 */ /* 0x000fe2000000006e */
[----:B------:R-:W-:Y:S01]  /*10900*/  FFMA.FTZ R13, R13, R158, 1.1641532182693481445e-10 ;  /* 0x2f0000000d0d7423 */ /* 0x000fe2000001009e */
[----:B------:R-:W-:Y:S02]  /*10910*/  SHF.L.U32 R150, R150, 0x10, RZ ;  /* 0x0000001096967819 */ /* 0x000fe400000006ff */
[----:B------:R-:W-:Y:S02]  /*10920*/  PRMT R109, R157, 0x5410, R109 ;  /* 0x000054109d6d7816 */ /* 0x000fe4000000006d */
[----:B------:R-:W-:Y:S01]  /*10930*/  FSETP.GTU.FTZ.AND P6, PT, R13, R160, PT ;  /* 0x000000a00d00720b */ /* 0x000fe20003fdc000 */
[----:B------:R-:W-:Y:S01]  /*10940*/  FMUL.FTZ R150, R150, R159 ;  /* 0x0000009f96967220 */ /* 0x000fe20000410000 */
[----:B------:R-:W-:-:S04]  /*10950*/  PRMT R108, R108, 0x5410, R154 ;  /* 0x000054106c6c7816 */ /* 0x000fc8000000009a */
[----:B------:R-:W-:-:S05]  /*10960*/  FSEL R13, R150, RZ, !P6 ;  /* 0x000000ff960d7208 */ /* 0x000fca0007000000 */
[--C-:B------:R-:W-:Y:S01]  /*10970*/  FADD.FTZ R164, R164, R13.reuse ;  /* 0x0000000da4a47221 */ /* 0x100fe20000010000 */
[----:B------:R-:W-:-:S05]  /*10980*/  @P1 PRMT R13, R23, 0x7632, R13 ;  /* 0x00007632170d1816 */ /* 0x000fca000000000d */
[----:B------:R-:W-:-:S04]  /*10990*/  @P1 IMAD.U32 R13, R13, 0x10000, RZ ;  /* 0x000100000d0d1824 */ /* 0x000fc800078e00ff */
[----:B------:R-:W-:Y:S01]  /*109a0*/  @P1 FADD.FTZ R150, R164, R13 ;  /* 0x0000000da4961221 */ /* 0x000fe20000010000 */
[----:B------:R-:W-:Y:S01]  /*109b0*/  @!P1 IMAD.MOV.U32 R150, RZ, RZ, R164 ;  /* 0x000000ffff969224 */ /* 0x000fe200078e00a4 */
[----:B------:R-:W-:-:S04]  /*109c0*/  SEL R13, RZ, 0x1, P6 ;  /* 0x00000001ff0d7807 */ /* 0x000fc80003000000 */
[----:B------:R-:W-:-:S04]  /*109d0*/  F2FP.BF16.F32.PACK_AB R158, RZ, R150 ;  /* 0x00000096ff9e723e */ /* 0x000fc800000010ff */
[----:B------:R-:W-:Y:S01]  /*109e0*/  PRMT R111, R111, 0x5410, R158 ;  /* 0x000054106f6f7816 */ /* 0x000fe2000000009e */
[----:B------:R-:W-:Y:S06]  /*109f0*/  BRA `(.L_x_5783) ;  /* 0x0000003000a47947 */ /* 0x000fec0003800000 */
.L_x_5702:
        /* <DEDUP_REMOVED lines=9> */
[----:B------:R-:W-:Y:S01]  /*10a90*/  @!P2 MOV R131, 0x3 ;  /* 0x000000030083a802 */ /* 0x000fe20000000f00 */
[--C-:B------:R-:W-:Y:S01]  /*10aa0*/  @!P2 IMAD.MOV.U32 R156, RZ, RZ, R154.reuse ;  /* 0x000000ffff9ca224 */ /* 0x100fe200078e009a */
[----:B------:R-:W-:Y:S01]  /*10ab0*/  @!P2 MOV R14, R112 ;  /* 0x00000070000ea202 */ /* 0x000fe20000000f00 */
[----:B------:R-:W-:Y:S02]  /*10ac0*/  @P2 VIADD R131, R2, 0x1 ;  /* 0x0000000102832836 */ /* 0x000fe40000000000 */
[----:B------:R-:W-:Y:S02]  /*10ad0*/  @P2 IMAD.MOV.U32 R156, RZ, RZ, R154 ;  /* 0x000000ffff9c2224 */ /* 0x000fe400078e009a */
[----:B------:R-:W-:Y:S01]  /*10ae0*/  @P2 IMAD.MOV.U32 R14, RZ, RZ, R19 ;  /* 0x000000ffff0e2224 */ /* 0x000fe200078e0013 */
[----:B------:R-:W-:Y:S06]  /*10af0*/  BRA `(.L_x_5785) ;  /* 0x0000000400247947 */ /* 0x000fec0003800000 */
.L_x_5786:
        /* <DEDUP_REMOVED lines=13> */
.L_x_5788:
[----:B------:R-:W-:Y:S05]  /*10bd0*/  BSYNC.RECONVERGENT B2 ;  /* 0x0000000000027941 */ /* 0x000fea0003800200 */
.L_x_5787:
        /* <DEDUP_REMOVED lines=58> */
[----:B------:R-:W-:-:S07]  /*10f80*/  LOP3.LUT R112, R121, R158, R157, 0x96, !PT ;  /* 0x0000009e79707212 */ /* 0x000fce00078e969d */
.L_x_5785:
[----:B------:R-:W-:Y:S05]  /*10f90*/  BSYNC.RECONVERGENT B1 ;  /* 0x0000000000017941 */ /* 0x000fea0003800200 */
.L_x_5784:
[----:B------:R-:W0:Y:S01]  /*10fa0*/  LDC R158, c[0x0][0x408] ;  /* 0x00010200ff9e7b82 */ /* 0x000e220000000800 */
[----:B------:R-:W-:Y:S01]  /*10fb0*/  I2FP.F32.U32 R121, R14 ;  /* 0x0000000e00797245 */ /* 0x000fe20000201000 */
[----:B------:R-:W-:Y:S01]  /*10fc0*/  HFMA2 R150, -RZ, RZ, 0.1171875, 0 ;  /* 0x2f800000ff967431 */ /* 0x000fe200000001ff */
[----:B------:R-:W-:Y:S01]  /*10fd0*/  ISETP.NE.AND P3, PT, R131, 0x1, PT ;  /* 0x000000018300780c */ /* 0x000fe20003f65270 */
[----:B------:R-:W-:Y:S01]  /*10fe0*/  BSSY.RECONVERGENT B1, `(.L_x_5789) ;  /* 0x0000063000017945 */ /* 0x000fe20003800200 */
[----:B------:R-:W-:Y:S01]  /*10ff0*/  LOP3.LUT R118, R118, 0xffffffef, RZ, 0xc0, !PT ;  /* 0xffffffef76767812 */ /* 0x000fe200078ec0ff */
[----:B------:R-:W-:Y:S02]  /*11000*/  HFMA2 R122, -RZ, RZ, 0, 1.1920928955078125e-07 ;  /* 0x00000002ff7a7431 */ /* 0x000fe400000001ff */
[----:B------:R-:W-:Y:S01]  /*11010*/  FFMA.FTZ R2, R121, R150, 1.1641532182693481445e-10 ;  /* 0x2f00000079027423 */ /* 0x000fe20000010096 */
[----:B------:R-:W1:Y:S01]  /*11020*/  LDC R159, c[0x0][0x404] ;  /* 0x00010100ff9f7b82 */ /* 0x000e620000000800 */
[C---:B-----5:R-:W-:Y:S01]  /*11030*/  IMAD.U32 R121, R108.reuse, 0x10000, RZ ;  /* 0x000100006c797824 */ /* 0x060fe200078e00ff */
[----:B------:R-:W-:-:S03]  /*11040*/  PRMT R108, R108, 0x7632, R108 ;  /* 0x000076326c6c7816 */ /* 0x000fc6000000006c */
[----:B0-----:R-:W-:Y:S01]  /*11050*/  FMUL.FTZ R121, R121, R158 ;  /* 0x0000009e79797220 */ /* 0x001fe20000410000 */
[----:B-1----:R-:W-:Y:S01]  /*11060*/  FSETP.GTU.FTZ.AND P2, PT, R2, R159, PT ;  /* 0x0000009f0200720b */ /* 0x002fe20003f5c000 */
[----:B------:R-:W-:-:S03]  /*11070*/  IMAD.MOV.U32 R2, RZ, RZ, R18 ;  /* 0x000000ffff027224 */ /* 0x000fc600078e0012 */
[----:B------:R-:W-:Y:S01]  /*11080*/  FSEL R14, R121, RZ, !P2 ;  /* 0x000000ff790e7208 */ /* 0x000fe20005000000 */
[----:B------:R-:W-:Y:S01]  /*11090*/  @P1 IMAD.U32 R121, R20, 0x10000, RZ ;  /* 0x0001000014791824 */ /* 0x000fe200078e00ff */
        /* <DEDUP_REMOVED lines=13> */
.L_x_5791:
        /* <DEDUP_REMOVED lines=13> */
.L_x_5793:
[----:B------:R-:W-:Y:S05]  /*11240*/  BSYNC.RECONVERGENT B2 ;  /* 0x0000000000027941 */ /* 0x000fea0003800200 */
.L_x_5792:
        /* <DEDUP_REMOVED lines=60> */
.L_x_5790:
[----:B------:R-:W-:Y:S05]  /*11610*/  BSYNC.RECONVERGENT B1 ;  /* 0x0000000000017941 */ /* 0x000fea0003800200 */
.L_x_5789:
[----:B------:R-:W-:Y:S01]  /*11620*/  I2FP.F32.U32 R121, R2 ;  /* 0x0000000200797245 */ /* 0x000fe20000201000 */
[----:B------:R-:W-:Y:S01]  /*11630*/  BSSY.RECONVERGENT B1, `(.L_x_5794) ;  /* 0x0000063000017945 */ /* 0x000fe20003800200 */
[----:B------:R-:W-:Y:S01]  /*11640*/  ISETP.NE.AND P2, PT, R122, 0x1, PT ;  /* 0x000000017a00780c */ /* 0x000fe20003f45270 */
[----:B------:R-:W-:Y:S01]  /*11650*/  HFMA2 R141, -RZ, RZ, 0, 1.1920928955078125e-07 ;  /* 0x00000002ff8d7431 */ /* 0x000fe200000001ff */
[----:B------:R-:W-:Y:S01]  /*11660*/  LOP3.LUT R118, R118, 0xfffffff7, RZ, 0xc0, !PT ;  /* 0xfffffff776767812 */ /* 0x000fe200078ec0ff */
[----:B------:R-:W-:Y:S01]  /*11670*/  FFMA.FTZ R2, R121, R150, 1.1641532182693481445e-10 ;  /* 0x2f00000079027423 */ /* 0x000fe20000010096 */
[----:B------:R-:W-:-:S04]  /*11680*/  IMAD.U32 R121, R108, 0x10000, RZ ;  /* 0x000100006c797824 */ /* 0x000fc800078e00ff */
[----:B------:R-:W-:Y:S01]  /*11690*/  FMUL.FTZ R121, R121, R158 ;  /* 0x0000009e79797220 */ /* 0x000fe20000410000 */
[----:B------:R-:W-:Y:S02]  /*116a0*/  FSETP.GTU.FTZ.AND P3, PT, R2, R159, PT ;  /* 0x0000009f0200720b */ /* 0x000fe40003f7c000 */
[----:B------:R-:W-:Y:S02]  /*116b0*/  @P1 PRMT R2, R20, 0x7632, R2 ;  /* 0x0000763214021816 */ /* 0x000fe40000000002 */
[----:B------:R-:W-:Y:S02]  /*116c0*/  FSEL R121, R121, RZ, !P3 ;  /* 0x000000ff79797208 */ /* 0x000fe40005800000 */
[----:B------:R-:W-:Y:S01]  /*116d0*/  PLOP3.LUT P3, PT, P3, PT, PT, 0x8, 0x80 ;  /* 0x000000000080781c */ /* 0x000fe20001f6e170 */
[----:B------:R-:W-:-:S04]  /*116e0*/  @P1 IMAD.U32 R2, R2, 0x10000, RZ ;  /* 0x0001000002021824 */ /* 0x000fc800078e00ff */
[----:B------:R-:W-:Y:S01]  /*116f0*/  @P1 FADD.FTZ R121, R2, R121 ;  /* 0x0000007902791221 */ /* 0x000fe20000010000 */
[----:B------:R-:W-:-:S04]  /*11700*/  IMAD.MOV.U32 R2, RZ, RZ, R18 ;  /* 0x000000ffff027224 */ /* 0x000fc800078e0012 */
[----:B------:R-:W-:-:S03]  /*11710*/  F2FP.BF16.F32.PACK_AB R108, RZ, R121 ;  /* 0x00000079ff6c723e */ /* 0x000fc600000010ff */
        /* <DEDUP_REMOVED lines=10> */
.L_x_5796:
        /* <DEDUP_REMOVED lines=13> */
.L_x_5798:
[----:B------:R-:W-:Y:S05]  /*11890*/  BSYNC.RECONVERGENT B2 ;  /* 0x0000000000027941 */ /* 0x000fea0003800200 */
.L_x_5797:
        /* <DEDUP_REMOVED lines=60> */
.L_x_5795:
[----:B------:R-:W-:Y:S05]  /*11c60*/  BSYNC.RECONVERGENT B1 ;  /* 0x0000000000017941 */ /* 0x000fea0003800200 */
.L_x_5794:
[----:B------:R-:W-:Y:S01]  /*11c70*/  I2FP.F32.U32 R131, R2 ;  /* 0x0000000200837245 */ /* 0x000fe20000201000 */
[----:B------:R-:W-:Y:S01]  /*11c80*/  BSSY.RECONVERGENT B1, `(.L_x_5799) ;  /* 0x0000063000017945 */ /* 0x000fe20003800200 */
[----:B------:R-:W-:Y:S01]  /*11c90*/  LOP3.LUT R118, R118, 0xfffffffb, RZ, 0xc0, !PT ;  /* 0xfffffffb76767812 */ /* 0x000fe200078ec0ff */
[----:B------:R-:W-:Y:S02]  /*11ca0*/  HFMA2 R132, -RZ, RZ, 0, 1.1920928955078125e-07 ;  /* 0x00000002ff847431 */ /* 0x000fe400000001ff */
[----:B------:R-:W-:Y:S01]  /*11cb0*/  FFMA.FTZ R2, R131, R150, 1.1641532182693481445e-10 ;  /* 0x2f00000083027423 */ /* 0x000fe20000010096 */
[C---:B------:R-:W-:Y:S01]  /*11cc0*/  IMAD.U32 R131, R109.reuse, 0x10000, RZ ;  /* 0x000100006d837824 */ /* 0x040fe200078e00ff */
[----:B------:R-:W-:-:S03]  /*11cd0*/  PRMT R109, R109, 0x7632, R109 ;  /* 0x000076326d6d7816 */ /* 0x000fc6000000006d */
[----:B------:R-:W-:Y:S01]  /*11ce0*/  FMUL.FTZ R131, R131, R158 ;  /* 0x0000009e83837220 */ /* 0x000fe20000410000 */
[----:B------:R-:W-:Y:S01]  /*11cf0*/  FSETP.GTU.FTZ.AND P2, PT, R2, R159, PT ;  /* 0x0000009f0200720b */ /* 0x000fe20003f5c000 */
[----:B------:R-:W-:-:S03]  /*11d00*/  IMAD.MOV.U32 R2, RZ, RZ, R18 ;  /* 0x000000ffff027224 */ /* 0x000fc600078e0012 */
[----:B------:R-:W-:Y:S01]  /*11d10*/  FSEL R122, R131, RZ, !P2 ;  /* 0x000000ff837a7208 */ /* 0x000fe20005000000 */
[----:B------:R-:W-:Y:S01]  /*11d20*/  @P1 IMAD.U32 R131, R21, 0x10000, RZ ;  /* 0x0001000015831824 */ /* 0x000fe200078e00ff */
        /* <DEDUP_REMOVED lines=14> */
.L_x_5801:
        /* <DEDUP_REMOVED lines=13> */
.L_x_5803:
[----:B------:R-:W-:Y:S05]  /*11ee0*/  BSYNC.RECONVERGENT B2 ;  /* 0x0000000000027941 */ /* 0x000fea0003800200 */
.L_x_5802:
        /* <DEDUP_REMOVED lines=60> */
.L_x_5800:
[----:B------:R-:W-:Y:S05]  /*122b0*/  BSYNC.RECONVERGENT B1 ;  /* 0x0000000000017941 */ /* 0x000fea0003800200 */
.L_x_5799:
[----:B------:R-:W-:Y:S01]  /*122c0*/  I2FP.F32.U32 R131, R2 ;  /* 0x0000000200837245 */ /* 0x000fe20000201000 */
[----:B------:R-:W-:Y:S01]  /*122d0*/  IMAD.U32 R109, R109, 0x10000, RZ ;  /* 0x000100006d6d7824 */ /* 0x000fe200078e00ff */
[----:B------:R-:W-:Y:S01]  /*122e0*/  LOP3.LUT R118, R118, 0xfffffffd, RZ, 0xc0, !PT ;  /* 0xfffffffd76767812 */ /* 0x000fe200078ec0ff */
[----:B------:R-:W-:Y:S02]  /*122f0*/  BSSY.RECONVERGENT B1, `(.L_x_5804) ;  /* 0x0000061000017945 */ /* 0x000fe40003800200 */
        /* <DEDUP_REMOVED lines=9> */
[----:B------:R-:W-:-:S04]  /*12390*/  HFMA2 R142, -RZ, RZ, 0, 1.1920928955078125e-07 ;  /* 0x00000002ff8e7431 */ /* 0x000fc800000001ff */
        /* <DEDUP_REMOVED lines=12> */
.L_x_5806:
        /* <DEDUP_REMOVED lines=13> */
.L_x_5808:
[----:B------:R-:W-:Y:S05]  /*12530*/  BSYNC.RECONVERGENT B2 ;  /* 0x0000000000027941 */ /* 0x000fea0003800200 */
.L_x_5807:
        /* <DEDUP_REMOVED lines=60> */
.L_x_5805:
[----:B------:R-:W-:Y:S05]  /*12900*/  BSYNC.RECONVERGENT B1 ;  /* 0x0000000000017941 */ /* 0x000fea0003800200 */
.L_x_5804:
[----:B------:R-:W-:Y:S01]  /*12910*/  I2FP.F32.U32 R141, R2 ;  /* 0x00000002008d7245 */ /* 0x000fe20000201000 */
[----:B------:R-:W-:Y:S01]  /*12920*/  BSSY.RECONVERGENT B1, `(.L_x_5809) ;  /* 0x0000061000017945 */ /* 0x000fe20003800200 */
[----:B------:R-:W-:Y:S01]  /*12930*/  ISETP.NE.AND P3, PT, R142, 0x1, PT ;  /* 0x000000018e00780c */ /* 0x000fe20003f65270 */
        /* <DEDUP_REMOVED lines=21> */
.L_x_5811:
        /* <DEDUP_REMOVED lines=13> */
.L_x_5813:
[----:B------:R-:W-:Y:S05]  /*12b60*/  BSYNC.RECONVERGENT B2 ;  /* 0x0000000000027941 */ /* 0x000fea0003800200 */
.L_x_5812:
        /* <DEDUP_REMOVED lines=57> */
[----:B------:R-:W-:Y:S02]  /*12f00*/  IMAD.MOV.U32 R156, RZ, RZ, R164 ;  /* 0x000000ffff9c7224 */ /* 0x000fe400078e00a4 */
[----:B------:R-:W-:Y:S01]  /*12f10*/  HFMA2 R164, -RZ, RZ, 0, 0 ;  /* 0x00000000ffa47431 */ /* 0x000fe200000001ff */
[----:B------:R-:W-:-:S07]  /*12f20*/  LOP3.LUT R112, R141, R166, R165, 0x96, !PT ;  /* 0x000000a68d707212 */ /* 0x000fce00078e96a5 */
.L_x_5810:
[----:B------:R-:W-:Y:S05]  /*12f30*/  BSYNC.RECONVERGENT B1 ;  /* 0x0000000000017941 */ /* 0x000fea0003800200 */
.L_x_5809:
        /* <DEDUP_REMOVED lines=24> */
.L_x_5816:
        /* <DEDUP_REMOVED lines=13> */
.L_x_5818:
[----:B------:R-:W-:Y:S05]  /*13190*/  BSYNC.RECONVERGENT B2 ;  /* 0x0000000000027941 */ /* 0x000fea0003800200 */
.L_x_5817:
        /* <DEDUP_REMOVED lines=60> */
.L_x_5815:
[----:B------:R-:W-:Y:S05]  /*13560*/  BSYNC.RECONVERGENT B1 ;  /* 0x0000000000017941 */ /* 0x000fea0003800200 */
.L_x_5814:
[----:B------:R-:W-:Y:S01]  /*13570*/  I2FP.F32.U32 R165, R2 ;  /* 0x0000000200a57245 */ /* 0x000fe20000201000 */
[----:B------:R-:W-:Y:S01]  /*13580*/  BSSY.RECONVERGENT B1, `(.L_x_5819) ;  /* 0x0000061000017945 */ /* 0x000fe20003800200 */
[----:B------:R-:W-:Y:S01]  /*13590*/  ISETP.NE.AND P5, PT, R161, 0x1, PT ;  /* 0x00000001a100780c */ /* 0x000fe20003fa5270 */
[----:B------:R-:W-:Y:S02]  /*135a0*/  IMAD.MOV.U32 R164, RZ, RZ, R18 ;  /* 0x000000ffffa47224 */ /* 0x000fe400078e0012 */
[----:B------:R-:W-:Y:S01]  /*135b0*/  FFMA.FTZ R2, R165, R150, 1.1641532182693481445e-10 ;  /* 0x2f000000a5027423 */ /* 0x000fe20000010096 */
[----:B------:R-:W-:-:S04]  /*135c0*/  IMAD.U32 R165, R111, 0x10000, RZ ;  /* 0x000100006fa57824 */ /* 0x000fc800078e00ff */
[----:B------:R-:W-:Y:S01]  /*135d0*/  FMUL.FTZ R165, R165, R158 ;  /* 0x0000009ea5a57220 */ /* 0x000fe20000410000 */
[----:B------:R-:W-:Y:S01]  /*135e0*/  FSETP.GTU.FTZ.AND P4, PT, R2, R159, PT ;  /* 0x0000009f0200720b */ /* 0x000fe20003f9c000 */
[----:B------:R-:W-:-:S03]  /*135f0*/  HFMA2 R2, -RZ, RZ, 0, 1.1920928955078125e-07 ;  /* 0x00000002ff027431 */ /* 0x000fc600000001ff */
[----:B------:R-:W-:Y:S01]  /*13600*/  FSEL R142, R165, RZ, !P4 ;  /* 0x000000ffa58e7208 */ /* 0x000fe20006000000 */
[----:B------:R-:W-:Y:S01]  /*13610*/  @P1 IMAD.U32 R165, R23, 0x10000, RZ ;  /* 0x0001000017a51824 */ /* 0x000fe200078e00ff */
[----:B------:R-:W-:-:S03]  /*13620*/  PLOP3.LUT P4, PT, P4, PT, PT, 0x8, 0x80 ;  /* 0x000000000080781c */ /* 0x000fc6000278e170 */
[----:B------:R-:W-:Y:S01]  /*13630*/  @P1 FADD.FTZ R142, R165, R142 ;  /* 0x0000008ea58e1221 */ /* 0x000fe20000010000 */
        /* <DEDUP_REMOVED lines=11> */
.L_x_5821:
        /* <DEDUP_REMOVED lines=13> */
.L_x_5823:
[----:B------:R-:W-:Y:S05]  /*137c0*/  BSYNC.RECONVERGENT B2 ;  /* 0x0000000000027941 */ /* 0x000fea0003800200 */
.L_x_5822:
        /* <DEDUP_REMOVED lines=12> */
[----:B------:R-:W-:Y:S01]  /*13890*/  IMAD.MOV.U32 R164, RZ, RZ, R156 ;  /* 0x000000ffffa47224 */ /* 0x000fe200078e009c */
        /* <DEDUP_REMOVED lines=12> */
[----:B------:R-:W-:Y:S02]  /*13960*/  VIADD R2, R163, 0xed9eba14 ;  /* 0xed9eba14a3027836 */ /* 0x000fe40000000000 */
[----:B------:R-:W-:-:S03]  /*13970*/  VIADD R168, R162, 0x78dde6e4 ;  /* 0x78dde6e4a2a87836 */ /* 0x000fc60000000000 */
[----:B------:R-:W-:Y:S02]  /*13980*/  LOP3.LUT R2, R2, R166, R19, 0x96, !PT ;  /* 0x000000a602027212 */ /* 0x000fe400078e9613 */
[----:B------:R-:W-:Y:S02]  /*13990*/  LOP3.LUT R168, R168, R172, R171, 0x96, !PT ;  /* 0x000000aca8a87212 */ /* 0x000fe400078e96ab */
[----:B------:R-:W-:Y:S01]  /*139a0*/  IADD3 R166, PT, PT, R162, 0x1715609d, RZ ;  /* 0x1715609da2a67810 */ /* 0x000fe20007ffe0ff */
        /* <DEDUP_REMOVED lines=8> */
[----:B------:R-:W-:-:S04]  /*13a30*/  IADD3 R2, PT, PT, R163, 0x646e171e, RZ ;  /* 0x646e171ea3027810 */ /* 0x000fc80007ffe0ff */
        /* <DEDUP_REMOVED lines=20> */
[----:B------:R-:W-:-:S07]  /*13b80*/  HFMA2 R2, -RZ, RZ, 0, 0 ;  /* 0x00000000ff027431 */ /* 0x000fce00000001ff */
.L_x_5820:
[----:B------:R-:W-:Y:S05]  /*13b90*/  BSYNC.RECONVERGENT B1 ;  /* 0x0000000000017941 */ /* 0x000fea0003800200 */
.L_x_5819:
[----:B------:R-:W-:Y:S01]  /*13ba0*/  I2FP.F32.U32 R161, R164 ;  /* 0x000000a400a17245 */ /* 0x000fe20000201000 */
[----:B------:R-:W-:Y:S01]  /*13bb0*/  IMAD.U32 R165, R165, 0x10000, RZ ;  /* 0x00010000a5a57824 */ /* 0x000fe200078e00ff */
[----:B------:R-:W-:Y:S02]  /*13bc0*/  PRMT R110, R160, 0x5410, R110 ;  /* 0x00005410a06e7816 */ /* 0x000fe4000000006e */
[----:B------:R-:W-:Y:S01]  /*13bd0*/  PRMT R109, R157, 0x5410, R109 ;  /* 0x000054109d6d7816 */ /* 0x000fe2000000006d */
[----:B------:R-:W-:Y:S01]  /*13be0*/  FFMA.FTZ R150, R161, R150, 1.1641532182693481445e-10 ;  /* 0x2f000000a1967423 */ /* 0x000fe20000010096 */
[----:B------:R-:W-:Y:S01]  /*13bf0*/  FMUL.FTZ R165, R165, R158 ;  /* 0x0000009ea5a57220 */ /* 0x000fe20000410000 */
[----:B------:R-:W-:Y:S02]  /*13c00*/  @P1 PRMT R158, R23, 0x7632, R158 ;  /* 0x00007632179e1816 */ /* 0x000fe4000000009e */
[----:B------:R-:W-:Y:S02]  /*13c10*/  PRMT R108, R154, 0x5410, R108 ;  /* 0x000054109a6c7816 */ /* 0x000fe4000000006c */
[----:B------:R-:W-:Y:S01]  /*13c20*/  FSETP.GTU.FTZ.AND P5, PT, R150, R159, PT ;  /* 0x0000009f9600720b */ /* 0x000fe20003fbc000 */
[----:B------:R-:W-:-:S03]  /*13c30*/  @P1 IMAD.U32 R161, R158, 0x10000, RZ ;  /* 0x000100009ea11824 */ /* 0x000fc600078e00ff */
[----:B------:R-:W-:Y:S02]  /*13c40*/  FSEL R150, R165, RZ, !P5 ;  /* 0x000000ffa5967208 */ /* 0x000fe40006800000 */
[----:B------:R-:W-:-:S03]  /*13c50*/  PLOP3.LUT P5, PT, P5, PT, PT, 0x8, 0x80 ;  /* 0x000000000080781c */ /* 0x000fc60002fae170 */
[----:B------:R-:W-:-:S05]  /*13c60*/  @P1 FADD.FTZ R150, R161, R150 ;  /* 0x00000096a1961221 */ /* 0x000fca0000010000 */
[----:B------:R-:W-:-:S04]  /*13c70*/  F2FP.BF16.F32.PACK_AB R158, RZ, R150 ;  /* 0x00000096ff9e723e */ /* 0x000fc800000010ff */
[----:B------:R-:W-:-:S07]  /*13c80*/  PRMT R111, R111, 0x5410, R158 ;  /* 0x000054106f6f7816 */ /* 0x000fce000000009e */
.L_x_5783:
        /* <DEDUP_REMOVED lines=26> */
[----:B------:R-:W-:Y:S01]  /*13e30*/  LOP3.LUT R108, R13, 0xffff, RZ, 0xc0, !PT ;  /* 0x0000ffff0d6c7812 */ /* 0x000fe200078ec0ff */
[----:B------:R-:W-:Y:S01]  /*13e40*/  IMAD.WIDE.U32 R158, R158, 0x1000000, RZ ;  /* 0x010000009e9e7825 */ /* 0x000fe200078e00ff */
[----:B------:R-:W-:Y:S02]  /*13e50*/  LOP3.LUT R110, R8, 0xff, RZ, 0xc0, !PT ;  /* 0x000000ff086e7812 */ /* 0x000fe400078ec0ff */
        /* <DEDUP_REMOVED lines=9> */
[----:B------:R-:W0:Y:S01]  /*13ef0*/  LDC.64 R110, c[0x0][0x3b8] ;  /* 0x0000ee00ff6e7b82 */ /* 0x000e220000000a00 */
[----:B------:R-:W-:Y:S02]  /*13f00*/  LOP3.LUT R109, R157, R109, RZ, 0xfc, !PT ;  /* 0x0000006d9d6d7212 */ /* 0x000fe400078efcff */
[----:B------:R-:W-:Y:S01]  /*13f10*/  LOP3.LUT R108, R159, 0xff, R6, 0xf8, !PT ;  /* 0x000000ff9f6c7812 */ /* 0x000fe200078ef806 */
[----:B0-----:R-:W-:-:S05]  /*13f20*/  IMAD.WIDE.U32 R110, R155, 0x8, R110 ;  /* 0x000000089b6e7825 */ /* 0x001fca00078e006e */
[----:B------:R1:W-:Y:S02]  /*13f30*/  STG.E.64 desc[UR8][R110.64], R108 ;  /* 0x0000006c6e007986 */ /* 0x0003e4000c101b08 */
.L_x_5824:
[----:B------:R-:W-:Y:S02]  /*13f40*/  IMAD.MOV.U32 R154, RZ, RZ, R156 ;  /* 0x000000ffff9a7224 */ /* 0x000fe400078e009c */
[----:B------:R-:W-:-:S07]  /*13f50*/  VIADD R155, R155, 0x80 ;  /* 0x000000809b9b7836 */ /* 0x000fce0000000000 */
.L_x_5701:
[----:B------:R-:W-:Y:S05]  /*13f60*/  BSYNC.RECONVERGENT B0 ;  /* 0x0000000000007941 */ /* 0x000fea0003800200 */
.L_x_5700:
        /* <DEDUP_REMOVED lines=37> */
.L_x_5830:
        /* <DEDUP_REMOVED lines=13> */
.L_x_5832:
[----:B------:R-:W-:Y:S05]  /*14290*/  BSYNC.RECONVERGENT B2 ;  /* 0x0000000000027941 */ /* 0x000fea0003800200 */
.L_x_5831:
        /* <DEDUP_REMOVED lines=57> */
.L_x_5829:
[----:B------:R-:W-:Y:S05]  /*14630*/  BSYNC.RECONVERGENT B1 ;  /* 0x0000000000017941 */ /* 0x000fea0003800200 */
.L_x_5828:
[----:B------:R-:W0:Y:S01]  /*14640*/  LDC R160, c[0x0][0x408] ;  /* 0x00010200ffa07b82 */ /* 0x000e220000000800 */
[----:B------:R-:W-:Y:S01]  /*14650*/  I2FP.F32.U32 R7, R6 ;  /* 0x0000000600077245 */ /* 0x000fe20000201000 */
[----:B------:R-:W-:Y:S02]  /*14660*/  HFMA2 R158, -RZ, RZ, 0.1171875, 0 ;  /* 0x2f800000ff9e7431 */ /* 0x000fe400000001ff */
[----:B-----5:R-:W-:Y:S01]  /*14670*/  IMAD.U32 R9, R108, 0x10000, RZ ;  /* 0x000100006c097824 */ /* 0x020fe200078e00ff */
[----:B------:R-:W-:Y:S01]  /*14680*/  ISETP.NE.AND P2, PT, R8, 0x1, PT ;  /* 0x000000010800780c */ /* 0x000fe20003f45270 */
[----:B------:R-:W-:Y:S01]  /*14690*/  BSSY.RECONVERGENT B1, `(.L_x_5833) ;  /* 0x000005d000017945 */ /* 0x000fe20003800200 */
[----:B------:R-:W-:Y:S01]  /*146a0*/  LOP3.LUT R118, R118, 0xffffffef, RZ, 0xc0, !PT ;  /* 0xffffffef76767812 */ /* 0x000fe200078ec0ff */
[----:B------:R-:W-:Y:S01]  /*146b0*/  FFMA.FTZ R2, R7, R158, 1.1641532182693481445e-10 ;  /* 0x2f00000007027423 */ /* 0x000fe2000001009e */
[----:B------:R-:W1:Y:S01]  /*146c0*/  LDC R159, c[0x0][0x404] ;  /* 0x00010100ff9f7b82 */ /* 0x000e620000000800 */
[----:B------:R-:W-:Y:S01]  /*146d0*/  IMAD.MOV.U32 R10, RZ, RZ, 0x2 ;  /* 0x00000002ff0a7424 */ /* 0x000fe200078e00ff */
[----:B------:R-:W-:Y:S01]  /*146e0*/  MOV R7, R18 ;  /* 0x0000001200077202 */ /* 0x000fe20000000f00 */
[----:B0-----:R-:W-:Y:S01]  /*146f0*/  FMUL.FTZ R9, R9, R160 ;  /* 0x000000a009097220 */ /* 0x001fe20000410000 */
[----:B-1----:R-:W-:-:S02]  /*14700*/  FSETP.GTU.FTZ.AND P3, PT, R2, R159, PT ;  /* 0x0000009f0200720b */ /* 0x002fc40003f7c000 */
[----:B------:R-:W-:Y:S02]  /*14710*/  PRMT R2, R108, 0x7632, R2 ;  /* 0x000076326c027816 */ /* 0x000fe40000000002 */
        /* <DEDUP_REMOVED lines=12> */
.L_x_5835:
        /* <DEDUP_REMOVED lines=13> */
.L_x_5837:
[----:B------:R-:W-:Y:S05]  /*148b0*/  BSYNC.RECONVERGENT B2 ;  /* 0x0000000000027941 */ /* 0x000fea0003800200 */
.L_x_5836:
        /* <DEDUP_REMOVED lines=48> */
[----:B------:R-:W-:-:S03]  /*14bc0*/  IMAD.WIDE.U32 R18, R11, -0x326172a9, RZ ;  /* 0xcd9e8d570b127825 */ /* 0x000fc600078e00ff */
[----:B------:R-:W-:Y:S01]  /*14bd0*/  LOP3.LUT R7, R9, R10, R7, 0x96, !PT ;  /* 0x0000000a09077212 */ /* 0x000fe200078e9607 */
[----:B------:R-:W-:Y:S02]  /*14be0*/  VIADD R9, R162, 0x8ff34781 ;  /* 0x8ff34781a2097836 */ /* 0x000fe40000000000 */
[----:B------:R-:W-:-:S03]  /*14bf0*/  HFMA2 R10, -RZ, RZ, 0, 0 ;  /* 0x00000000ff0a7431 */ /* 0x000fc600000001ff */
[----:B------:R-:W-:Y:S01]  /*14c00*/  LOP3.LUT R19, R9, R6, R19, 0x96, !PT ;  /* 0x0000000609137212 */ /* 0x000fe200078e9613 */
[----:B------:R-:W-:Y:S01]  /*14c10*/  IMAD.WIDE.U32 R6, R7, -0x2daee0ad, RZ ;  /* 0xd2511f5307067825 */ /* 0x000fe200078e00ff */
[----:B------:R-:W-:-:S04]  /*14c20*/  IADD3 R9, PT, PT, R163, -0x695add53, RZ ;  /* 0x96a522ada3097810 */ /* 0x000fc80007ffe0ff */
[----:B------:R-:W-:Y:S01]  /*14c30*/  LOP3.LUT R112, R9, R8, R7, 0x96, !PT ;  /* 0x0000000809707212 */ /* 0x000fe200078e9607 */
[----:B------:R-:W-:Y:S02]  /*14c40*/  IMAD.MOV.U32 R7, RZ, RZ, R156 ;  /* 0x000000ffff077224 */ /* 0x000fe400078e009c */
[----:B------:R-:W-:-:S07]  /*14c50*/  IMAD.MOV.U32 R156, RZ, RZ, R6 ;  /* 0x000000ffff9c7224 */ /* 0x000fce00078e0006 */
.L_x_5834:
[----:B------:R-:W-:Y:S05]  /*14c60*/  BSYNC.RECONVERGENT B1 ;  /* 0x0000000000017941 */ /* 0x000fea0003800200 */
.L_x_5833:
        /* <DEDUP_REMOVED lines=25> */
.L_x_5840:
        /* <DEDUP_REMOVED lines=13> */
.L_x_5842:
[----:B------:R-:W-:Y:S05]  /*14ed0*/  BSYNC.RECONVERGENT B2 ;  /* 0x0000000000027941 */ /* 0x000fea0003800200 */
.L_x_5841:
        /* <DEDUP_REMOVED lines=55> */
[----:B------:R-:W-:Y:S01]  /*15250*/  MOV R7, R156 ;  /* 0x0000009c00077202 */ /* 0x000fe20000000f00 */
[----:B------:R-:W-:Y:S02]  /*15260*/  IMAD.MOV.U32 R156, RZ, RZ, R8 ;  /* 0x000000ffff9c7224 */ /* 0x000fe400078e0008 */
[----:B------:R-:W-:-:S07]  /*15270*/  IMAD.MOV.U32 R8, RZ, RZ, RZ ;  /* 0x000000ffff087224 */ /* 0x000fce00078e00ff */
.L_x_5839:
[----:B------:R-:W-:Y:S05]  /*15280*/  BSYNC.RECONVERGENT B1 ;  /* 0x0000000000017941 */ /* 0x000fea0003800200 */
.L_x_5838:
        /* <DEDUP_REMOVED lines=22> */
.L_x_5845:
        /* <DEDUP_REMOVED lines=13> */
.L_x_5847:
[----:B------:R-:W-:Y:S05]  /*154c0*/  BSYNC.RECONVERGENT B2 ;  /* 0x0000000000027941 */ /* 0x000fea0003800200 */
.L_x_5846:
        /* <DEDUP_REMOVED lines=58> */
.L_x_5844:
[----:B------:R-:W-:Y:S05]  /*15870*/  BSYNC.RECONVERGENT B1 ;  /* 0x0000000000017941 */ /* 0x000fea0003800200 */
.L_x_5843:
[----:B------:R-:W-:Y:S01]  /*15880*/  I2FP.F32.U32 R7, R7 ;  /* 0x0000000700077245 */ /* 0x000fe20000201000 */
[----:B------:R-:W-:Y:S01]  /*15890*/  BSSY.RECONVERGENT B1, `(.L_x_5848) ;  /* 0x0000062000017945 */ /* 0x000fe20003800200 */
[----:B------:R-:W-:-:S04]  /*158a0*/  PRMT R8, R24, 0x7632, R8 ;  /* 0x0000763218087816 */ /* 0x000fc80000000008 */
        /* <DEDUP_REMOVED lines=9> */
[----:B------:R-:W-:Y:S01]  /*15940*/  FADD.FTZ R2, R2, R9 ;  /* 0x0000000902027221 */ /* 0x000fe20000010000 */
[----:B------:R-:W-:-:S03]  /*15950*/  HFMA2 R8, -RZ, RZ, 0, 1.1920928955078125e-07 ;  /* 0x00000002ff087431 */ /* 0x000fc600000001ff */
        /* <DEDUP_REMOVED lines=13> */
.L_x_5850:
        /* <DEDUP_REMOVED lines=13> */
.L_x_5852:
[----:B------:R-:W-:Y:S05]  /*15b00*/  BSYNC.RECONVERGENT B2 ;  /* 0x0000000000027941 */ /* 0x000fea0003800200 */
.L_x_5851:
        /* <DEDUP_REMOVED lines=58> */
.L_x_5849:
[----:B------:R-:W-:Y:S05]  /*15eb0*/  BSYNC.RECONVERGENT B1 ;  /* 0x0000000000017941 */ /* 0x000fea0003800200 */
.L_x_5848:
        /* <DEDUP_REMOVED lines=8> */
[----:B------:R-:W-:-:S04]  /*15f40*/  FSETP.GTU.FTZ.AND P2, PT, R2, R159, PT ;  /* 0x0000009f0200720b */ /* 0x000fc80003f5c000 */
[----:B------:R-:W-:Y:S01]  /*15f50*/  FSEL R2, R9, RZ, !P2 ;  /* 0x000000ff09027208 */ /* 0x000fe20005000000 */
[----:B------:R-:W-:Y:S01]  /*15f60*/  IMAD.MOV.U32 R9, RZ, RZ, R18 ;  /* 0x000000ffff097224 */ /* 0x000fe200078e0012 */
        /* <DEDUP_REMOVED lines=12> */
.L_x_5855:
        /* <DEDUP_REMOVED lines=13> */
.L_x_5857:
[----:B------:R-:W-:Y:S05]  /*16100*/  BSYNC.RECONVERGENT B2 ;  /* 0x0000000000027941 */ /* 0x000fea0003800200 */
.L_x_5856:
        /* <DEDUP_REMOVED lines=58> */
.L_x_5854:
[----:B------:R-:W-:Y:S05]  /*164b0*/  BSYNC.RECONVERGENT B1 ;  /* 0x0000000000017941 */ /* 0x000fea0003800200 */
.L_x_5853:
[----:B------:R-:W-:Y:S01]  /*164c0*/  I2FP.F32.U32 R9, R9 ;  /* 0x0000000900097245 */ /* 0x000fe20000201000 */
[----:B------:R-:W-:Y:S01]  /*164d0*/  BSSY.RECONVERGENT B1, `(.L_x_5858) ;  /* 0x0000060000017945 */ /* 0x000fe20003800200 */
[----:B------:R-:W-:-:S03]  /*164e0*/  IMAD.MOV.U32 R11, RZ, RZ, 0x2 ;  /* 0x00000002ff0b7424 */ /* 0x000fc600078e00ff */
[----:B------:R-:W-:Y:S01]  /*164f0*/  FFMA.FTZ R8, R9, R158, 1.1641532182693481445e-10 ;  /* 0x2f00000009087423 */ /* 0x000fe2000001009e */
[----:B------:R-:W-:-:S04]  /*16500*/  IMAD.U32 R9, R25, 0x10000, RZ ;  /* 0x0001000019097824 */ /* 0x000fc800078e00ff */
[----:B------:R-:W-:Y:S01]  /*16510*/  FMUL.FTZ R9, R9, R160 ;  /* 0x000000a009097220 */ /* 0x000fe20000410000 */
        /* <DEDUP_REMOVED lines=19> */
.L_x_5860:
        /* <DEDUP_REMOVED lines=13> */
.L_x_5862:
[----:B------:R-:W-:Y:S05]  /*16720*/  BSYNC.RECONVERGENT B2 ;  /* 0x0000000000027941 */ /* 0x000fea0003800200 */
.L_x_5861:
        /* <DEDUP_REMOVED lines=58> */
.L_x_5859:
[----:B------:R-:W-:Y:S05]  /*16ad0*/  BSYNC.RECONVERGENT B1 ;  /* 0x0000000000017941 */ /* 0x000fea0003800200 */
.L_x_5858:
        /* <DEDUP_REMOVED lines=22> */
.L_x_5865:
        /* <DEDUP_REMOVED lines=13> */
.L_x_5867:
[----:B------:R-:W-:Y:S05]  /*16d10*/  BSYNC.RECONVERGENT B2 ;  /* 0x0000000000027941 */ /* 0x000fea0003800200 */
.L_x_5866:
        /* <DEDUP_REMOVED lines=56> */
[----:B------:R-:W-:Y:S02]  /*170a0*/  IMAD.MOV.U32 R9, RZ, RZ, R156 ;  /* 0x000000ffff097224 */ /* 0x000fe400078e009c */
[----:B------:R-:W-:-:S07]  /*170b0*/  IMAD.MOV.U32 R156, RZ, RZ, R10 ;  /* 0x000000ffff9c7224 */ /* 0x000fce00078e000a */
.L_x_5864:
[----:B------:R-:W-:Y:S05]  /*170c0*/  BSYNC.RECONVERGENT B1 ;  /* 0x0000000000017941 */ /* 0x000fea0003800200 */
.L_x_5863:
        /* <DEDUP_REMOVED lines=27> */
.L_x_5870:
        /* <DEDUP_REMOVED lines=13> */
.L_x_5872:
[----:B------:R-:W-:Y:S05]  /*17350*/  BSYNC.RECONVERGENT B2 ;  /* 0x0000000000027941 */ /* 0x000fea0003800200 */
.L_x_5871:
        /* <DEDUP_REMOVED lines=58> */
.L_x_5869:
[----:B------:R-:W-:Y:S05]  /*17700*/  BSYNC.RECONVERGENT B1 ;  /* 0x0000000000017941 */ /* 0x000fea0003800200 */
.L_x_5868:
[----:B------:R-:W-:Y:S01]  /*17710*/  I2FP.F32.U32 R11, R2 ;  /* 0x00000002000b7245 */ /* 0x000fe20000201000 */
[----:B------:R-:W-:Y:S01]  /*17720*/  BSSY.RECONVERGENT B1, `(.L_x_5873) ;  /* 0x000005c000017945 */ /* 0x000fe20003800200 */
[----:B------:R-:W-:Y:S01]  /*17730*/  ISETP.NE.AND P3, PT, R10, 0x1, PT ;  /* 0x000000010a00780c */ /* 0x000fe20003f65270 */
[----:B------:R-:W-:Y:S02]  /*17740*/  IMAD.MOV.U32 R12, RZ, RZ, 0x2 ;  /* 0x00000002ff0c7424 */ /* 0x000fe400078e00ff */
[----:B------:R-:W-:Y:S01]  /*17750*/  FFMA.FTZ R2, R11, R158, 1.1641532182693481445e-10 ;  /* 0x2f0000000b027423 */ /* 0x000fe2000001009e */
[C---:B------:R-:W-:Y:S02]  /*17760*/  SHF.L.U32 R11, R110.reuse, 0x10, RZ ;  /* 0x000000106e0b7819 */ /* 0x040fe400000006ff */
[----:B------:R-:W-:Y:S02]  /*17770*/  PRMT R110, R110, 0x7632, R110 ;  /* 0x000076326e6e7816 */ /* 0x000fe4000000006e */
        /* <DEDUP_REMOVED lines=14> */
.L_x_5875:
        /* <DEDUP_REMOVED lines=13> */
.L_x_5877:
[----:B------:R-:W-:Y:S05]  /*17930*/  BSYNC.RECONVERGENT B2 ;  /* 0x0000000000027941 */ /* 0x000fea0003800200 */
.L_x_5876:
        /* <DEDUP_REMOVED lines=51> */
[----:B------:R-:W-:Y:S01]  /*17c70*/  IMAD.MOV.U32 R12, RZ, RZ, RZ ;  /* 0x000000ffff0c7224 */ /* 0x000fe200078e00ff */
[----:B------:R-:W-:Y:S01]  /*17c80*/  LOP3.LUT R19, R143, R10, R19, 0x96, !PT ;  /* 0x0000000a8f137212 */ /* 0x000fe200078e9613 */
[----:B------:R-:W-:-:S04]  /*17c90*/  IMAD.WIDE.U32 R10, R11, -0x2daee0ad, RZ ;  /* 0xd2511f530b0a7825 */ /* 0x000fc800078e00ff */
[----:B------:R-:W-:-:S05]  /*17ca0*/  VIADD R143, R163, 0x96a522ad ;  /* 0x96a522ada38f7836 */ /* 0x000fca0000000000 */
[----:B------:R-:W-:Y:S02]  /*17cb0*/  LOP3.LUT R112, R143, R164, R11, 0x96, !PT ;  /* 0x000000a48f707212 */ /* 0x000fe400078e960b */
[----:B------:R-:W-:Y:S01]  /*17cc0*/  MOV R11, R156 ;  /* 0x0000009c000b7202 */ /* 0x000fe20000000f00 */
[----:B------:R-:W-:-:S07]  /*17cd0*/  IMAD.MOV.U32 R156, RZ, RZ, R10 ;  /* 0x000000ffff9c7224 */ /* 0x000fce00078e000a */
.L_x_5874:
[----:B------:R-:W-:Y:S05]  /*17ce0*/  BSYNC.RECONVERGENT B1 ;  /* 0x0000000000017941 */ /* 0x000fea0003800200 */
.L_x_5873:
[----:B------:R-:W-:Y:S01]  /*17cf0*/  I2FP.F32.U32 R11, R11 ;  /* 0x0000000b000b7245 */ /* 0x000fe20000201000 */
[----:B------:R-:W-:Y:S01]  /*17d00*/  BSSY.RECONVERGENT B1, `(.L_x_5878) ;  /* 0x0000060000017945 */ /* 0x000fe20003800200 */
[----:B------:R-:W-:-:S03]  /*17d10*/  HFMA2 R144, -RZ, RZ, 0, 1.1920928955078125e-07 ;  /* 0x00000002ff907431 */ /* 0x000fc600000001ff */
[----:B------:R-:W-:Y:S01]  /*17d20*/  FFMA.FTZ R10, R11, R158, 1.1641532182693481445e-10 ;  /* 0x2f0000000b0a7423 */ /* 0x000fe2000001009e */
[----:B------:R-:W-:-:S04]  /*17d30*/  SHF.L.U32 R11, R26, 0x10, RZ ;  /* 0x000000101a0b7819 */ /* 0x000fc800000006ff */
[----:B------:R-:W-:Y:S01]  /*17d40*/  FSETP.GTU.FTZ.AND P3, PT, R10, R159, PT ;  /* 0x0000009f0a00720b */ /* 0x000fe20003f7c000 */
[----:B------:R-:W-:-:S03]  /*17d50*/  FMUL.FTZ R11, R11, R160 ;  /* 0x000000a00b0b7220 */ /* 0x000fc60000410000 */
[----:B------:R-:W-:Y:S02]  /*17d60*/  SEL R10, RZ, 0x1, P3 ;  /* 0x00000001ff0a7807 */ /* 0x000fe40001800000 */
[----:B------:R-:W-:Y:S02]  /*17d70*/  FSEL R11, R11, RZ, !P3 ;  /* 0x000000ff0b0b7208 */ /* 0x000fe40005800000 */
[----:B------:R-:W-:-:S03]  /*17d80*/  ISETP.NE.AND P3, PT, R12, 0x1, PT ;  /* 0x000000010c00780c */ /* 0x000fc60003f65270 */
[----:B------:R-:W-:Y:S01]  /*17d90*/  FADD.FTZ R2, R2, R11 ;  /* 0x0000000b02027221 */ /* 0x000fe20000010000 */
[----:B------:R-:W-:-:S04]  /*17da0*/  @P1 IMAD.U32 R11, R22, 0x10000, RZ ;  /* 0x00010000160b1824 */ /* 0x000fc800078e00ff */
        /* <DEDUP_REMOVED lines=13> */
.L_x_5880:
        /* <DEDUP_REMOVED lines=13> */
.L_x_5882:
[----:B------:R-:W-:Y:S05]  /*17f50*/  BSYNC.RECONVERGENT B2 ;  /* 0x0000000000027941 */ /* 0x000fea0003800200 */
.L_x_5881:
        /* <DEDUP_REMOVED lines=58> */
.L_x_5879:
[----:B------:R-:W-:Y:S05]  /*18300*/  BSYNC.RECONVERGENT B1 ;  /* 0x0000000000017941 */ /* 0x000fea0003800200 */
.L_x_5878:
        /* <DEDUP_REMOVED lines=20> */
.L_x_5885:
        /* <DEDUP_REMOVED lines=13> */
.L_x_5887:
[----:B------:R-:W-:Y:S05]  /*18520*/  BSYNC.RECONVERGENT B2 ;  /* 0x0000000000027941 */ /* 0x000fea0003800200 */
.L_x_5886:
        /* <DEDUP_REMOVED lines=58> */
.L_x_5884:
[----:B------:R-:W-:Y:S05]  /*188d0*/  BSYNC.RECONVERGENT B1 ;  /* 0x0000000000017941 */ /* 0x000fea0003800200 */
.L_x_5883:
        /* <DEDUP_REMOVED lines=27> */
.L_x_5890:
        /* <DEDUP_REMOVED lines=13> */
.L_x_5892:
[----:B------:R-:W-:Y:S05]  /*18b60*/  BSYNC.RECONVERGENT B2 ;  /* 0x0000000000027941 */ /* 0x000fea0003800200 */
.L_x_5891:
        /* <DEDUP_REMOVED lines=58> */
.L_x_5889:
[----:B------:R-:W-:Y:S05]  /*18f10*/  BSYNC.RECONVERGENT B1 ;  /* 0x0000000000017941 */ /* 0x000fea0003800200 */
.L_x_5888:
[----:B------:R-:W-:Y:S01]  /*18f20*/  I2FP.F32.U32 R165, R2 ;  /* 0x0000000200a57245 */ /* 0x000fe20000201000 */
[----:B------:R-:W-:Y:S01]  /*18f30*/  IMAD.U32 R167, R111, 0x10000, RZ ;  /* 0x000100006fa77824 */ /* 0x000fe200078e00ff */
[----:B------:R-:W-:Y:S01]  /*18f40*/  ISETP.NE.AND P5, PT, R144, 0x1, PT ;  /* 0x000000019000780c */ /* 0x000fe20003fa5270 */
[----:B------:R-:W-:Y:S02]  /*18f50*/  BSSY.RECONVERGENT B1, `(.L_x_5893) ;  /* 0x000005a000017945 */ /* 0x000fe40003800200 */
[----:B------:R-:W-:Y:S01]  /*18f60*/  FFMA.FTZ R2, R165, R158, 1.1641532182693481445e-10 ;  /* 0x2f000000a5027423 */ /* 0x000fe2000001009e */
[----:B------:R-:W-:Y:S01]  /*18f70*/  FMUL.FTZ R12, R167, R160 ;  /* 0x000000a0a70c7220 */ /* 0x000fe20000410000 */
[----:B------:R-:W-:Y:S02]  /*18f80*/  PRMT R165, R111, 0x7632, R165 ;  /* 0x000076326fa57816 */ /* 0x000fe400000000a5 */
[----:B------:R-:W-:Y:S02]  /*18f90*/  MOV R111, R18 ;  /* 0x00000012006f7202 */ /* 0x000fe40000000f00 */
        /* <DEDUP_REMOVED lines=13> */
.L_x_5895:
        /* <DEDUP_REMOVED lines=13> */
.L_x_5897:
[----:B------:R-:W-:Y:S05]  /*19140*/  BSYNC.RECONVERGENT B2 ;  /* 0x0000000000027941 */ /* 0x000fea0003800200 */
.L_x_5896:
        /* <DEDUP_REMOVED lines=12> */
[----:B------:R-:W-:Y:S02]  /*19210*/  VIADD R172, R163, 0x76cf5d0a ;  /* 0x76cf5d0aa3ac7836 */ /* 0x000fe40000000000 */
[----:B------:R-:W-:Y:S02]  /*19220*/  IMAD.MOV.U32 R111, RZ, RZ, R156 ;  /* 0x000000ffff6f7224 */ /* 0x000fe400078e009c */
        /* <DEDUP_REMOVED lines=9> */
[----:B------:R-:W-:Y:S01]  /*192c0*/  VIADD R2, R163, 0xdb3d7428 ;  /* 0xdb3d7428a3027836 */ /* 0x000fe20000000000 */
[----:B------:R-:W-:Y:S01]  /*192d0*/  IADD3 R170, PT, PT, R162, 0x78dde6e4, RZ ;  /* 0x78dde6e4a2aa7810 */ /* 0x000fe20007ffe0ff */
[----:B------:R-:W-:-:S04]  /*192e0*/  IMAD.WIDE.U32 R18, R18, -0x2daee0ad, RZ ;  /* 0xd2511f5312127825 */ /* 0x000fc800078e00ff */
[----:B------:R-:W-:-:S05]  /*192f0*/  IMAD.WIDE.U32 R166, R166, -0x326172a9, RZ ;  /* 0xcd9e8d57a6a67825 */ /* 0x000fca00078e00ff */
        /* <DEDUP_REMOVED lines=31> */
.L_x_5894:
[----:B------:R-:W-:Y:S05]  /*194f0*/  BSYNC.RECONVERGENT B1 ;  /* 0x0000000000017941 */ /* 0x000fea0003800200 */
.L_x_5893:
[----:B------:R-:W-:Y:S01]  /*19500*/  I2FP.F32.U32 R111, R111 ;  /* 0x0000006f006f7245 */ /* 0x000fe20000201000 */
[----:B------:R-:W-:Y:S01]  /*19510*/  BSSY.RECONVERGENT B1, `(.L_x_5898) ;  /* 0x0000061000017945 */ /* 0x000fe20003800200 */
[----:B------:R-:W-:Y:S02]  /*19520*/  IMAD.MOV.U32 R166, RZ, RZ, 0x2 ;  /* 0x00000002ffa67424 */ /* 0x000fe400078e00ff */
[----:B------:R-:W-:Y:S02]  /*19530*/  IMAD.MOV.U32 R164, RZ, RZ, R18 ;  /* 0x000000ffffa47224 */ /* 0x000fe400078e0012 */
        /* <DEDUP_REMOVED lines=8> */
[----:B------:R-:W-:-:S04]  /*195c0*/  @P1 IMAD.U32 R167, R23, 0x10000, RZ ;  /* 0x0001000017a71824 */ /* 0x000fc800078e00ff */
[--C-:B------:R-:W-:Y:S01]  /*195d0*/  @P1 FADD.FTZ R144, R167, R12.reuse ;  /* 0x0000000ca7901221 */ /* 0x100fe20000010000 */
[----:B------:R-:W-:Y:S02]  /*195e0*/  @!P1 MOV R144, R12 ;  /* 0x0000000c00909202 */ /* 0x000fe40000000f00 */
[----:B------:R-:W-:Y:S02]  /*195f0*/  PRMT R12, R111, 0x7610, R12 ;  /* 0x000076106f0c7816 */ /* 0x000fe4000000000c */
        /* <DEDUP_REMOVED lines=10> */
.L_x_5900:
        /* <DEDUP_REMOVED lines=13> */
.L_x_5902:
[----:B------:R-:W-:Y:S05]  /*19770*/  BSYNC.RECONVERGENT B2 ;  /* 0x0000000000027941 */ /* 0x000fea0003800200 */
.L_x_5901:
        /* <DEDUP_REMOVED lines=26> */
[----:B------:R-:W-:-:S04]  /*19920*/  IADD3 R2, PT, PT, R163, -0x24c28bd8, RZ ;  /* 0xdb3d7428a3027810 */ /* 0x000fc80007ffe0ff */
        /* <DEDUP_REMOVED lines=28> */
[----:B------:R-:W-:Y:S02]  /*19af0*/  IMAD.MOV.U32 R156, RZ, RZ, R166 ;  /* 0x000000ffff9c7224 */ /* 0x000fe400078e00a6 */
[----:B------:R-:W-:Y:S01]  /*19b00*/  IMAD.MOV.U32 R166, RZ, RZ, RZ ;  /* 0x000000ffffa67224 */ /* 0x000fe200078e00ff */
[----:B------:R-:W-:-:S07]  /*19b10*/  LOP3.LUT R19, R2, R170, R19, 0x96, !PT ;  /* 0x000000aa02137212 */ /* 0x000fce00078e9613 */
.L_x_5899:
[----:B------:R-:W-:Y:S05]  /*19b20*/  BSYNC.RECONVERGENT B1 ;  /* 0x0000000000017941 */ /* 0x000fea0003800200 */
.L_x_5898:
[----:B------:R-:W-:Y:S01]  /*19b30*/  I2FP.F32.U32 R167, R164 ;  /* 0x000000a400a77245 */ /* 0x000fe20000201000 */
[----:B------:R-:W-:Y:S01]  /*19b40*/  BSSY.RECONVERGENT B1, `(.L_x_5903) ;  /* 0x000005e000017945 */ /* 0x000fe20003800200 */
[----:B------:R-:W-:Y:S02]  /*19b50*/  ISETP.NE.AND P6, PT, R166, 0x1, PT ;  /* 0x00000001a600780c */ /* 0x000fe40003fc5270 */
[----:B------:R-:W-:Y:S01]  /*19b60*/  SHF.L.U32 R165, R165, 0x10, RZ ;  /* 0x00000010a5a57819 */ /* 0x000fe200000006ff */
[----:B------:R-:W-:-:S04]  /*19b70*/  FFMA.FTZ R2, R167, R158, 1.1641532182693481445e-10 ;  /* 0x2f000000a7027423 */ /* 0x000fc8000001009e */
[----:B------:R-:W-:Y:S01]  /*19b80*/  FMUL.FTZ R164, R165, R160 ;  /* 0x000000a0a5a47220 */ /* 0x000fe20000410000 */
[----:B------:R-:W-:Y:S01]  /*19b90*/  FSETP.GTU.FTZ.AND P5, PT, R2, R159, PT ;  /* 0x0000009f0200720b */ /* 0x000fe20003fbc000 */
[----:B------:R-:W-:Y:S02]  /*19ba0*/  IMAD.MOV.U32 R2, RZ, RZ, 0x2 ;  /* 0x00000002ff027424 */ /* 0x000fe400078e00ff */
[----:B------:R-:W-:Y:S01]  /*19bb0*/  IMAD.MOV.U32 R165, RZ, RZ, R18 ;  /* 0x000000ffffa57224 */ /* 0x000fe200078e0012 */
        /* <DEDUP_REMOVED lines=11> */
.L_x_5905:
        /* <DEDUP_REMOVED lines=15> */
.L_x_5907:
[----:B------:R-:W-:Y:S05]  /*19d60*/  BSYNC.RECONVERGENT B2 ;  /* 0x0000000000027941 */ /* 0x000fea0003800200 */
.L_x_5906:
        /* <DEDUP_REMOVED lines=26> */
[----:B------:R-:W-:-:S04]  /*19f10*/  IADD3 R2, PT, PT, R163, -0x126145ec, RZ ;  /* 0xed9eba14a3027810 */ /* 0x000fc80007ffe0ff */
[----:B------:R-:W-:-:S05]  /*19f20*/  LOP3.LUT R2, R2, R166, R169, 0x96, !PT ;  /* 0x000000a602027212 */ /* 0x000fca00078e96a9 */
[----:B------:R-:W-:-:S04]  /*19f30*/  IMAD.WIDE.U32 R166, R2, -0x326172a9, RZ ;  /* 0xcd9e8d5702a67825 */ /* 0x000fc800078e00ff */
[----:B------:R-:W-:Y:S01]  /*19f40*/  VIADD R2, R163, 0xa9066899 ;  /* 0xa9066899a3027836 */ /* 0x000fe20000000000 */
        /* <DEDUP_REMOVED lines=8> */
[----:B------:R-:W-:-:S04]  /*19fd0*/  IADD3 R13, PT, PT, R163, 0x646e171e, RZ ;  /* 0x646e171ea30d7810 */ /* 0x000fc80007ffe0ff */
        /* <DEDUP_REMOVED lines=10> */
[----:B------:R-:W-:-:S05]  /*1a080*/  IMAD.WIDE.U32 R18, R151, -0x2daee0ad, RZ ;  /* 0xd2511f5397127825 */ /* 0x000fca00078e00ff */
[----:B------:R-:W-:Y:S01]  /*1a090*/  LOP3.LUT R168, R13, R168, R19, 0x96, !PT ;  /* 0x000000a80da87212 */ /* 0x000fe200078e9613 */
[----:B------:R-:W-:-:S04]  /*1a0a0*/  VIADD R19, R162, 0x8ff34781 ;  /* 0x8ff34781a2137836 */ /* 0x000fc80000000000 */
[----:B------:R-:W-:-:S05]  /*1a0b0*/  IMAD.WIDE.U32 R168, R168, -0x326172a9, RZ ;  /* 0xcd9e8d57a8a87825 */ /* 0x000fca00078e00ff */
[----:B------:R-:W-:Y:S01]  /*1a0c0*/  LOP3.LUT R19, R19, R166, R169, 0x96, !PT ;  /* 0x000000a613137212 */ /* 0x000fe200078e96a9 */
[----:B------:R-:W-:-:S04]  /*1a0d0*/  IMAD.WIDE.U32 R166, R2, -0x2daee0ad, RZ ;  /* 0xd2511f5302a67825 */ /* 0x000fc800078e00ff */
[----:B------:R-:W-:Y:S02]  /*1a0e0*/  HFMA2 R2, -RZ, RZ, 0, 0 ;  /* 0x00000000ff027431 */ /* 0x000fe400000001ff */
[----:B------:R-:W-:Y:S01]  /*1a0f0*/  IMAD.MOV.U32 R156, RZ, RZ, R166 ;  /* 0x000000ffff9c7224 */ /* 0x000fe200078e00a6 */
[----:B------:R-:W-:Y:S02]  /*1a100*/  LOP3.LUT R112, R112, R18, R167, 0x96, !PT ;  /* 0x0000001270707212 */ /* 0x000fe400078e96a7 */
[----:B------:R-:W-:-:S07]  /*1a110*/  MOV R18, R168 ;  /* 0x000000a800127202 */ /* 0x000fce0000000f00 */
.L_x_5904:
[----:B------:R-:W-:Y:S05]  /*1a120*/  BSYNC.RECONVERGENT B1 ;  /* 0x0000000000017941 */ /* 0x000fea0003800200 */
.L_x_5903:
[----:B------:R-:W-:Y:S02]  /*1a130*/  I2FP.F32.U32 R13, R165 ;  /* 0x000000a5000d7245 */ /* 0x000fe40000201000 */
[----:B------:R-:W-:Y:S02]  /*1a140*/  PRMT R110, R161, 0x5410, R110 ;  /* 0x00005410a16e7816 */ /* 0x000fe4000000006e */
[----:B------:R-:W-:Y:S01]  /*1a150*/  PRMT R109, R157, 0x5410, R109 ;  /* 0x000054109d6d7816 */ /* 0x000fe2000000006d */
[----:B------:R-:W-:Y:S01]  /*1a160*/  FFMA.FTZ R158, R13, R158, 1.1641532182693481445e-10 ;  /* 0x2f0000000d9e7423 */ /* 0x000fe2000001009e */
[----:B------:R-:W-:Y:S02]  /*1a170*/  PRMT R13, R27, 0x7632, R13 ;  /* 0x000076321b0d7816 */ /* 0x000fe4000000000d */
[----:B------:R-:W-:Y:S02]  /*1a180*/  PRMT R108, R108, 0x5410, R154 ;  /* 0x000054106c6c7816 */ /* 0x000fe4000000009a */
[----:B------:R-:W-:Y:S01]  /*1a190*/  FSETP.GTU.FTZ.AND P6, PT, R158, R159, PT ;  /* 0x0000009f9e00720b */ /* 0x000fe20003fdc000 */
[----:B------:R-:W-:-:S04]  /*1a1a0*/  IMAD.U32 R13, R13, 0x10000, RZ ;  /* 0x000100000d0d7824 */ /* 0x000fc800078e00ff */
[----:B------:R-:W-:-:S05]  /*1a1b0*/  FMUL.FTZ R13, R13, R160 ;  /* 0x000000a00d0d7220 */ /* 0x000fca0000410000 */
[----:B------:R-:W-:-:S05]  /*1a1c0*/  FSEL R13, R13, RZ, !P6 ;  /* 0x000000ff0d0d7208 */ /* 0x000fca0007000000 */
[--C-:B------:R-:W-:Y:S01]  /*1a1d0*/  FADD.FTZ R164, R164, R13.reuse ;  /* 0x0000000da4a47221 */ /* 0x100fe20000010000 */
[----:B------:R-:W-:-:S05]  /*1a1e0*/  @P1 PRMT R13, R23, 0x7632, R13 ;  /* 0x00007632170d1816 */ /* 0x000fca000000000d */
[----:B------:R-:W-:-:S04]  /*1a1f0*/  @P1 IMAD.U32 R13, R13, 0x10000, RZ ;  /* 0x000100000d0d1824 */ /* 0x000fc800078e00ff */
[----:B------:R-:W-:Y:S01]  /*1a200*/  @P1 FADD.FTZ R151, R164, R13 ;  /* 0x0000000da4971221 */ /* 0x000fe20000010000 */
[----:B------:R-:W-:Y:S02]  /*1a210*/  @!P1 MOV R151, R164 ;  /* 0x000000a400979202 */ /* 0x000fe40000000f00 */
[----:B------:R-:W-:Y:S02]  /*1a220*/  SEL R13, RZ, 0x1, P6 ;  /* 0x00000001ff0d7807 */ /* 0x000fe40003000000 */
[----:B------:R-:W-:-:S04]  /*1a230*/  F2FP.BF16.F32.PACK_AB R158, RZ, R151 ;  /* 0x00000097ff9e723e */ /* 0x000fc800000010ff */
[----:B------:R-:W-:Y:S01]  /*1a240*/  PRMT R111, R111, 0x5410, R158 ;  /* 0x000054106f6f7816 */ /* 0x000fe2000000009e */
[----:B------:R-:W-:Y:S06]  /*1a250*/  BRA `(.L_x_5908) ;  /* 0x0000003000a47947 */ /* 0x000fec0003800000 */
.L_x_5827:
        /* <DEDUP_REMOVED lines=16> */
.L_x_5911:
        /* <DEDUP_REMOVED lines=13> */
.L_x_5913:
[----:B------:R-:W-:Y:S05]  /*1a430*/  BSYNC.RECONVERGENT B2 ;  /* 0x0000000000027941 */ /* 0x000fea0003800200 */
.L_x_5912:
[----:B------:R-:W-:Y:S01]  /*1a440*/  LOP3.LUT R18, R0, R159, R163, 0x96, !PT ;  /* 0x0000009f00127212 */ /* 0x000fe200078e96a3 */
[----:B------:R-:W-:Y:S01]  /*1a450*/  IMAD.WIDE.U32 R156, R117, -0x326172a9, RZ ;  /* 0xcd9e8d57759c7825 */ /* 0x000fe200078e00ff */
[----:B------:R-:W-:-:S03]  /*1a460*/  IADD3 R123, PT, PT, R162, -0x255992d5, RZ ;  /* 0xdaa66d2ba27b7810 */ /* 0x000fc60007ffe0ff */
        /* <DEDUP_REMOVED lines=16> */
[C---:B------:R-:W-:Y:S02]  /*1a570*/  VIADD R15, R163.reuse, 0x32370b8f ;  /* 0x32370b8fa30f7836 */ /* 0x040fe40000000000 */
[----:B------:R-:W-:-:S03]  /*1a580*/  VIADD R19, R163, 0xed9eba14 ;  /* 0xed9eba14a3137836 */ /* 0x000fc60000000000 */
[----:B------:R-:W-:Y:S01]  /*1a590*/  LOP3.LUT R15, R15, R158, R157, 0x96, !PT ;  /* 0x0000009e0f0f7212 */ /* 0x000fe200078e969d */
[----:B------:R-:W-:-:S04]  /*1a5a0*/  IMAD.WIDE.U32 R158, R123, -0x2daee0ad, RZ ;  /* 0xd2511f537b9e7825 */ /* 0x000fc800078e00ff */
[C---:B------:R-:W-:Y:S01]  /*1a5b0*/  VIADD R123, R162.reuse, 0x1715609d ;  /* 0x1715609da27b7836 */ /* 0x040fe20000000000 */
[----:B------:R-:W-:Y:S01]  /*1a5c0*/  LOP3.LUT R19, R19, R156, R159, 0x96, !PT ;  /* 0x0000009c13137212 */ /* 0x000fe200078e969f */
[----:B------:R-:W-:Y:S01]  /*1a5d0*/  IMAD.WIDE.U32 R156, R15, -0x326172a9, RZ ;  /* 0xcd9e8d570f9c7825 */ /* 0x000fe200078e00ff */
[----:B------:R-:W-:-:S04]  /*1a5e0*/  IADD3 R15, PT, PT, R162, 0x78dde6e4, RZ ;  /* 0x78dde6e4a20f7810 */ /* 0x000fc80007ffe0ff */
[----:B------:R-:W-:Y:S01]  /*1a5f0*/  LOP3.LUT R15, R15, R18, R157, 0x96, !PT ;  /* 0x000000120f0f7212 */ /* 0x000fe200078e969d */
[----:B------:R-:W-:-:S05]  /*1a600*/  IMAD.WIDE.U32 R18, R19, -0x326172a9, RZ ;  /* 0xcd9e8d5713127825 */ /* 0x000fca00078e00ff */
[----:B------:R-:W-:Y:S01]  /*1a610*/  LOP3.LUT R123, R123, R156, R19, 0x96, !PT ;  /* 0x0000009c7b7b7212 */ /* 0x000fe200078e9613 */
[----:B------:R-:W-:Y:S01]  /*1a620*/  IMAD.WIDE.U32 R156, R15, -0x2daee0ad, RZ ;  /* 0xd2511f530f9c7825 */ /* 0x000fe200078e00ff */
[----:B------:R-:W-:-:S03]  /*1a630*/  IADD3 R19, PT, PT, R163, 0x646e171e, RZ ;  /* 0x646e171ea3137810 */ /* 0x000fc60007ffe0ff */
[----:B------:R-:W-:-:S05]  /*1a640*/  VIADD R15, R163, 0xa9066899 ;  /* 0xa9066899a30f7836 */ /* 0x000fca0000000000 */
        /* <DEDUP_REMOVED lines=22> */
[----:B------:R-:W-:Y:S02]  /*1a7b0*/  HFMA2 R123, -RZ, RZ, 0, 0 ;  /* 0x00000000ff7b7431 */ /* 0x000fe400000001ff */
[----:B------:R-:W-:-:S05]  /*1a7c0*/  VIADD R15, R163, 0x96a522ad ;  /* 0x96a522ada30f7836 */ /* 0x000fca0000000000 */
[----:B------:R-:W-:Y:S01]  /*1a7d0*/  LOP3.LUT R112, R15, R158, R157, 0x96, !PT ;  /* 0x0000009e0f707212 */ /* 0x000fe200078e969d */
[----:B------:R-:W-:-:S07]  /*1a7e0*/  IMAD.MOV.U32 R15, RZ, RZ, R154 ;  /* 0x000000ffff0f7224 */ /* 0x000fce00078e009a */
.L_x_5910:
[----:B------:R-:W-:Y:S05]  /*1a7f0*/  BSYNC.RECONVERGENT B1 ;  /* 0x0000000000017941 */ /* 0x000fea0003800200 */
.L_x_5909:
        /* <DEDUP_REMOVED lines=10> */
[----:B------:R-:W-:-:S02]  /*1a8a0*/  IMAD.MOV.U32 R124, RZ, RZ, 0x2 ;  /* 0x00000002ff7c7424 */ /* 0x000fc400078e00ff */
[----:B0-----:R-:W-:Y:S01]  /*1a8b0*/  FMUL.FTZ R15, R15, R158 ;  /* 0x0000009e0f0f7220 */ /* 0x001fe20000410000 */
[----:B-1----:R-:W-:Y:S02]  /*1a8c0*/  FSETP.GTU.FTZ.AND P3, PT, R2, R159, PT ;  /* 0x0000009f0200720b */ /* 0x002fe40003f7c000 */
        /* <DEDUP_REMOVED lines=16> */
.L_x_5916:
        /* <DEDUP_REMOVED lines=13> */
.L_x_5918:
[----:B------:R-:W-:Y:S05]  /*1aaa0*/  BSYNC.RECONVERGENT B2 ;  /* 0x0000000000027941 */ /* 0x000fea0003800200 */
.L_x_5917:
        /* <DEDUP_REMOVED lines=60> */
.L_x_5915:
[----:B------:R-:W-:Y:S05]  /*1ae70*/  BSYNC.RECONVERGENT B1 ;  /* 0x0000000000017941 */ /* 0x000fea0003800200 */
.L_x_5914:
        /* <DEDUP_REMOVED lines=8> */
[----:B------:R-:W-:Y:S02]  /*1af00*/  @P1 PRMT R2, R20, 0x7632, R2 ;  /* 0x0000763214021816 */ /* 0x000fe40000000002 */
[----:B------:R-:W-:Y:S02]  /*1af10*/  FSEL R123, R123, RZ, !P2 ;  /* 0x000000ff7b7b7208 */ /* 0x000fe40005000000 */
[----:B------:R-:W-:Y:S02]  /*1af20*/  PLOP3.LUT P2, PT, P2, PT, PT, 0x8, 0x80 ;  /* 0x000000000080781c */ /* 0x000fe4000174e170 */
[----:B------:R-:W-:-:S05]  /*1af30*/  @P1 SHF.L.U32 R2, R2, 0x10, RZ ;  /* 0x0000001002021819 */ /* 0x000fca00000006ff */
[----:B------:R-:W-:Y:S01]  /*1af40*/  @P1 FADD.FTZ R123, R2, R123 ;  /* 0x0000007b027b1221 */ /* 0x000fe20000010000 */
[----:B------:R-:W-:-:S04]  /*1af50*/  IMAD.MOV.U32 R2, RZ, RZ, R18 ;  /* 0x000000ffff027224 */ /* 0x000fc800078e0012 */
[----:B------:R-:W-:Y:S02]  /*1af60*/  F2FP.BF16.F32.PACK_AB R108, RZ, R123 ;  /* 0x0000007bff6c723e */ /* 0x000fe400000010ff */
        /* <DEDUP_REMOVED lines=11> */
.L_x_5921:
        /* <DEDUP_REMOVED lines=13> */
.L_x_5923:
[----:B------:R-:W-:Y:S05]  /*1b0f0*/  BSYNC.RECONVERGENT B2 ;  /* 0x0000000000027941 */ /* 0x000fea0003800200 */
.L_x_5922:
        /* <DEDUP_REMOVED lines=60> */
.L_x_5920:
[----:B------:R-:W-:Y:S05]  /*1b4c0*/  BSYNC.RECONVERGENT B1 ;  /* 0x0000000000017941 */ /* 0x000fea0003800200 */
.L_x_5919:
        /* <DEDUP_REMOVED lines=8> */
[----:B------:R-:W-:Y:S01]  /*1b550*/  FSETP.GTU.FTZ.AND P2, PT, R2, R159, PT ;  /* 0x0000009f0200720b */ /* 0x000fe20003f5c000 */
[----:B------:R-:W-:-:S03]  /*1b560*/  IMAD.MOV.U32 R2, RZ, RZ, R18 ;  /* 0x000000ffff027224 */ /* 0x000fc600078e0012 */
[----:B------:R-:W-:Y:S02]  /*1b570*/  FSEL R124, R133, RZ, !P2 ;  /* 0x000000ff857c7208 */ /* 0x000fe40005000000 */
[----:B------:R-:W-:Y:S02]  /*1b580*/  PLOP3.LUT P2, PT, P2, PT, PT, 0x8, 0x80 ;  /* 0x000000000080781c */ /* 0x000fe4000174e170 */
[----:B------:R-:W-:-:S05]  /*1b590*/  @P1 SHF.L.U32 R133, R21, 0x10, RZ ;  /* 0x0000001015851819 */ /* 0x000fca00000006ff */
[----:B------:R-:W-:-:S05]  /*1b5a0*/  @P1 FADD.FTZ R124, R133, R124 ;  /* 0x0000007c857c1221 */ /* 0x000fca0000010000 */
        /* <DEDUP_REMOVED lines=12> */
.L_x_5926:
        /* <DEDUP_REMOVED lines=13> */
.L_x_5928:
[----:B------:R-:W-:Y:S05]  /*1b740*/  BSYNC.RECONVERGENT B2 ;  /* 0x0000000000027941 */ /* 0x000fea0003800200 */
.L_x_5927:
        /* <DEDUP_REMOVED lines=57> */
[----:B------:R-:W-:Y:S01]  /*1bae0*/  VIADD R133, R163, 0x96a522ad ;  /* 0x96a522ada3857836 */ /* 0x000fe20000000000 */
[----:B------:R-:W-:-:S04]  /*1baf0*/  MOV R156, R160 ;  /* 0x000000a0009c7202 */ /* 0x000fc80000000f00 */
[----:B------:R-:W-:-:S07]  /*1bb00*/  LOP3.LUT R112, R133, R164, R161, 0x96, !PT ;  /* 0x000000a485707212 */ /* 0x000fce00078e96a1 */
.L_x_5925:
[----:B------:R-:W-:Y:S05]  /*1bb10*/  BSYNC.RECONVERGENT B1 ;  /* 0x0000000000017941 */ /* 0x000fea0003800200 */
.L_x_5924:
        /* <DEDUP_REMOVED lines=26> */
.L_x_5931:
        /* <DEDUP_REMOVED lines=13> */
.L_x_5933:
[----:B------:R-:W-:Y:S05]  /*1bd90*/  BSYNC.RECONVERGENT B2 ;  /* 0x0000000000027941 */ /* 0x000fea0003800200 */
.L_x_5932:
        /* <DEDUP_REMOVED lines=58> */
[----:B------:R-:W-:Y:S01]  /*1c140*/  LOP3.LUT R112, R143, R164, R161, 0x96, !PT ;  /* 0x000000a48f707212 */ /* 0x000fe200078e96a1 */
[----:B------:R-:W-:-:S07]  /*1c150*/  IMAD.MOV.U32 R143, RZ, RZ, RZ ;  /* 0x000000ffff8f7224 */ /* 0x000fce00078e00ff */
.L_x_5930:
[----:B------:R-:W-:Y:S05]  /*1c160*/  BSYNC.RECONVERGENT B1 ;  /* 0x0000000000017941 */ /* 0x000fea0003800200 */
.L_x_5929:
        /* <DEDUP_REMOVED lines=11> */
[----:B------:R-:W-:Y:S02]  /*1c220*/  @P1 SHF.L.U32 R161, R22, 0x10, RZ ;  /* 0x0000001016a11819 */ /* 0x000fe400000006ff */
        /* <DEDUP_REMOVED lines=12> */
.L_x_5936:
        /* <DEDUP_REMOVED lines=13> */
.L_x_5938:
[----:B------:R-:W-:Y:S05]  /*1c3c0*/  BSYNC.RECONVERGENT B2 ;  /* 0x0000000000027941 */ /* 0x000fea0003800200 */
.L_x_5937:
        /* <DEDUP_REMOVED lines=8> */
[----:B------:R-:W-:-:S03]  /*1c450*/  IADD3 R19, PT, PT, R163, -0x4498517b, RZ ;  /* 0xbb67ae85a3137810 */ /* 0x000fc60007ffe0ff */
[----:B------:R-:W-:Y:S01]  /*1c460*/  IMAD.MOV.U32 R2, RZ, RZ, R156 ;  /* 0x000000ffff027224 */ /* 0x000fe200078e009c */
[----:B------:R-:W-:Y:S01]  /*1c470*/  LOP3.LUT R165, R19, R166, R165, 0x96, !PT ;  /* 0x000000a613a57212 */ /* 0x000fe200078e96a5 */
[----:B------:R-:W-:-:S04]  /*1c480*/  IMAD.WIDE.U32 R166, R167, -0x2daee0ad, RZ ;  /* 0xd2511f53a7a67825 */ /* 0x000fc800078e00ff */
[----:B------:R-:W-:Y:S02]  /*1c490*/  VIADD R19, R163, 0x76cf5d0a ;  /* 0x76cf5d0aa3137836 */ /* 0x000fe40000000000 */
[----:B------:R-:W-:-:S03]  /*1c4a0*/  IMAD.MOV.U32 R144, RZ, RZ, RZ ;  /* 0x000000ffff907224 */ /* 0x000fc600078e00ff */
        /* <DEDUP_REMOVED lines=46> */
.L_x_5935:
[----:B------:R-:W-:Y:S05]  /*1c790*/  BSYNC.RECONVERGENT B1 ;  /* 0x0000000000017941 */ /* 0x000fea0003800200 */
.L_x_5934:
        /* <DEDUP_REMOVED lines=24> */
.L_x_5941:
        /* <DEDUP_REMOVED lines=13> */
.L_x_5943:
[----:B------:R-:W-:Y:S05]  /*1c9f0*/  BSYNC.RECONVERGENT B2 ;  /* 0x0000000000027941 */ /* 0x000fea0003800200 */
.L_x_5942:
        /* <DEDUP_REMOVED lines=60> */
.L_x_5940:
[----:B------:R-:W-:Y:S05]  /*1cdc0*/  BSYNC.RECONVERGENT B1 ;  /* 0x0000000000017941 */ /* 0x000fea0003800200 */
.L_x_5939:
        /* <DEDUP_REMOVED lines=10> */
[----:B------:R-:W-:Y:S02]  /*1ce70*/  @P1 SHF.L.U32 R165, R23, 0x10, RZ ;  /* 0x0000001017a51819 */ /* 0x000fe400000006ff */
        /* <DEDUP_REMOVED lines=13> */
.L_x_5946:
        /* <DEDUP_REMOVED lines=13> */
.L_x_5948:
[----:B------:R-:W-:Y:S05]  /*1d020*/  BSYNC.RECONVERGENT B2 ;  /* 0x0000000000027941 */ /* 0x000fea0003800200 */
.L_x_5947:
        /* <DEDUP_REMOVED lines=56> */
[----:B------:R-:W-:Y:S01]  /*1d3b0*/  IMAD.WIDE.U32 R18, R18, -0x326172a9, RZ ;  /* 0xcd9e8d5712127825 */ /* 0x000fe200078e00ff */
[----:B------:R-:W-:-:S04]  /*1d3c0*/  MOV R156, R166 ;  /* 0x000000a6009c7202 */ /* 0x000fc80000000f00 */
[----:B------:R-:W-:Y:S01]  /*1d3d0*/  LOP3.LUT R19, R2, R170, R19, 0x96, !PT ;  /* 0x000000aa02137212 */ /* 0x000fe200078e9613 */
[----:B------:R-:W-:-:S07]  /*1d3e0*/  IMAD.MOV.U32 R2, RZ, RZ, RZ ;  /* 0x000000ffff027224 */ /* 0x000fce00078e00ff */
.L_x_5945:
[----:B------:R-:W-:Y:S05]  /*1d3f0*/  BSYNC.RECONVERGENT B1 ;  /* 0x0000000000017941 */ /* 0x000fea0003800200 */
.L_x_5944:
        /* <DEDUP_REMOVED lines=8> */
[----:B------:R-:W-:-:S02]  /*1d480*/  FSETP.GTU.FTZ.AND P5, PT, R164, R159, PT ;  /* 0x0000009fa400720b */ /* 0x000fc40003fbc000 */
[----:B------:R-:W-:Y:S02]  /*1d490*/  @P1 SHF.L.U32 R158, R151, 0x10, RZ ;  /* 0x00000010979e1819 */ /* 0x000fe400000006ff */
[----:B------:R-:W-:Y:S02]  /*1d4a0*/  FSEL R151, R165, RZ, !P5 ;  /* 0x000000ffa5977208 */ /* 0x000fe40006800000 */
[----:B------:R-:W-:-:S03]  /*1d4b0*/  PLOP3.LUT P5, PT, P5, PT, PT, 0x8, 0x80 ;  /* 0x000000000080781c */ /* 0x000fc60002fae170 */
[----:B------:R-:W-:-:S05]  /*1d4c0*/  @P1 FADD.FTZ R151, R158, R151 ;  /* 0x000000979e971221 */ /* 0x000fca0000010000 */
[----:B------:R-:W-:-:S04]  /*1d4d0*/  F2FP.BF16.F32.PACK_AB R158, RZ, R151 ;  /* 0x00000097ff9e723e */ /* 0x000fc800000010ff */
[----:B------:R-:W-:-:S07]  /*1d4e0*/  PRMT R111, R111, 0x5410, R158 ;  /* 0x000054106f6f7816 */ /* 0x000fce000000009e */
.L_x_5908:
        /* <DEDUP_REMOVED lines=26> */
[----:B------:R-:W-:Y:S01]  /*1d690*/  LOP3.LUT R109, R108, 0xff0000, RZ, 0xc0, !PT ;  /* 0x00ff00006c6d7812 */ /* 0x000fe200078ec0ff */
[----:B------:R-:W-:Y:S01]  /*1d6a0*/  IMAD.WIDE.U32 R158, R158, 0x1000000, RZ ;  /* 0x010000009e9e7825 */ /* 0x000fe200078e00ff */
[----:B------:R-:W-:-:S03]  /*1d6b0*/  LOP3.LUT R108, R13, 0xffff, RZ, 0xc0, !PT ;  /* 0x0000ffff0d6c7812 */ /* 0x000fc600078ec0ff */
[----:B------:R-:W-:Y:S01]  /*1d6c0*/  IMAD.WIDE.U32 R110, R110, 0x10000, RZ ;  /* 0x000100006e6e7825 */ /* 0x000fe200078e00ff */
[----:B------:R-:W-:Y:S02]  /*1d6d0*/  PRMT R108, R109, 0x4210, R108 ;  /* 0x000042106d6c7816 */ /* 0x000fe4000000006c */
[----:B------:R-:W-:-:S04]  /*1d6e0*/  PRMT R109, R11, 0x7104, RZ ;  /* 0x000071040b6d7816 */ /* 0x000fc800000000ff */
        /* <DEDUP_REMOVED lines=11> */
.L_x_5949:
[----:B------:R-:W-:Y:S01]  /*1d7a0*/  IMAD.MOV.U32 R154, RZ, RZ, R156 ;  /* 0x000000ffff9a7224 */ /* 0x000fe200078e009c */
[----:B------:R-:W-:-:S07]  /*1d7b0*/  IADD3 R155, PT, PT, R155, 0x80, RZ ;  /* 0x000000809b9b7810 */ /* 0x000fce0007ffe0ff */
.L_x_5826:
[----:B------:R-:W-:Y:S05]  /*1d7c0*/  BSYNC.RECONVERGENT B0 ;  /* 0x0000000000007941 */ /* 0x000fea0003800200 */
.L_x_5825:
        /* <DEDUP_REMOVED lines=21> */
[----:B------:R-:W-:Y:S02]  /*1d920*/  HFMA2 R8, -RZ, RZ, 0, 1.1920928955078125e-07 ;  /* 0x00000002ff087431 */ /* 0x000fe400000001ff */
[C---:B------:R-:W-:Y:S02]  /*1d930*/  VIADD R152, R162.reuse, 0x5384540f ;  /* 0x5384540fa2987836 */ /* 0x040fe40000000000 */
[----:B------:R-:W-:Y:S02]  /*1d940*/  VIADD R13, R162, 0x1715609d ;  /* 0x1715609da20d7836 */ /* 0x000fe40000000000 */
[----:B------:R-:W-:Y:S02]  /*1d950*/  IMAD.MOV.U32 R6, RZ, RZ, R18 ;  /* 0x000000ffff067224 */ /* 0x000fe400078e0012 */
[----:B0-----:R-:W-:-:S03]  /*1d960*/  IMAD.MOV.U32 R156, RZ, RZ, R154 ;  /* 0x000000ffff9c7224 */ /* 0x001fc600078e009a */
        /* <DEDUP_REMOVED lines=11> */
.L_x_5955:
        /* <DEDUP_REMOVED lines=13> */
.L_x_5957:
[----:B------:R-:W-:Y:S05]  /*1daf0*/  BSYNC.RECONVERGENT B2 ;  /* 0x0000000000027941 */ /* 0x000fea0003800200 */
.L_x_5956:
        /* <DEDUP_REMOVED lines=56> */
[----:B------:R-:W-:-:S07]  /*1de80*/  IMAD.MOV.U32 R6, RZ, RZ, R154 ;  /* 0x000000ffff067224 */ /* 0x000fce00078e009a */
.L_x_5954:
[----:B------:R-:W-:Y:S05]  /*1de90*/  BSYNC.RECONVERGENT B1 ;  /* 0x0000000000017941 */ /* 0x000fea0003800200 */
.L_x_5953:
[----:B------:R-:W0:Y:S01]  /*1dea0*/  LDC R160, c[0x0][0x408] ;  /* 0x00010200ffa07b82 */ /* 0x000e220000000800 */
[----:B------:R-:W-:Y:S01]  /*1deb0*/  I2FP.F32.U32 R7, R6 ;  /* 0x0000000600077245 */ /* 0x000fe20000201000 */
[----:B------:R-:W-:Y:S01]  /*1dec0*/  IMAD.MOV.U32 R158, RZ, RZ, 0x2f800000 ;  /* 0x2f800000ff9e7424 */ /* 0x000fe200078e00ff */
[----:B------:R-:W-:Y:S01]  /*1ded0*/  LOP3.LUT R118, R118, 0xffffffef, RZ, 0xc0, !PT ;  /* 0xffffffef76767812 */ /* 0x000fe200078ec0ff */
[----:B-----5:R-:W-:Y:S01]  /*1dee0*/  IMAD.U32 R9, R108, 0x10000, RZ ;  /* 0x000100006c097824 */ /* 0x020fe200078e00ff */
[----:B------:R-:W-:Y:S01]  /*1def0*/  BSSY.RECONVERGENT B1, `(.L_x_5958) ;  /* 0x000005d000017945 */ /* 0x000fe20003800200 */
[----:B------:R-:W-:Y:S01]  /*1df00*/  FFMA.FTZ R2, R7, R158, 1.1641532182693481445e-10 ;  /* 0x2f00000007027423 */ /* 0x000fe2000001009e */
[----:B------:R-:W-:Y:S01]  /*1df10*/  MOV R10, 0x2 ;  /* 0x00000002000a7802 */ /* 0x000fe20000000f00 */
[----:B------:R-:W1:Y:S01]  /*1df20*/  LDC R159, c[0x0][0x404] ;  /* 0x00010100ff9f7b82 */ /* 0x000e620000000800 */
[----:B------:R-:W-:Y:S02]  /*1df30*/  IMAD.MOV.U32 R7, RZ, RZ, R18 ;  /* 0x000000ffff077224 */ /* 0x000fe400078e0012 */
[----:B0-----:R-:W-:Y:S01]  /*1df40*/  FMUL.FTZ R9, R9, R160 ;  /* 0x000000a009097220 */ /* 0x001fe20000410000 */
[----:B-1----:R-:W-:-:S02]  /*1df50*/  FSETP.GTU.FTZ.AND P2, PT, R2, R159, PT ;  /* 0x0000009f0200720b */ /* 0x002fc40003f5c000 */
[----:B------:R-:W-:Y:S02]  /*1df60*/  PRMT R2, R108, 0x7632, R2 ;  /* 0x000076326c027816 */ /* 0x000fe40000000002 */
        /* <DEDUP_REMOVED lines=13> */
.L_x_5960:
        /* <DEDUP_REMOVED lines=13> */
.L_x_5962:
[----:B------:R-:W-:Y:S05]  /*1e110*/  BSYNC.RECONVERGENT B2 ;  /* 0x0000000000027941 */ /* 0x000fea0003800200 */
.L_x_5961:
        /* <DEDUP_REMOVED lines=47> */
[----:B------:R-:W-:Y:S02]  /*1e410*/  VIADD R9, R162, 0xf1bbcdc8 ;  /* 0xf1bbcdc8a2097836 */ /* 0x000fe40000000000 */
[----:B------:R-:W-:-:S03]  /*1e420*/  IMAD.WIDE.U32 R18, R11, -0x326172a9, RZ ;  /* 0xcd9e8d570b127825 */ /* 0x000fc600078e00ff */
[----:B------:R-:W-:Y:S01]  /*1e430*/  LOP3.LUT R7, R9, R10, R7, 0x96, !PT ;  /* 0x0000000a09077212 */ /* 0x000fe200078e9607 */
[----:B------:R-:W-:Y:S01]  /*1e440*/  IMAD.MOV.U32 R10, RZ, RZ, RZ ;  /* 0x000000ffff0a7224 */ /* 0x000fe200078e00ff */
[----:B------:R-:W-:-:S04]  /*1e450*/  IADD3 R9, PT, PT, R162, -0x700cb87f, RZ ;  /* 0x8ff34781a2097810 */ /* 0x000fc80007ffe0ff */
[----:B------:R-:W-:Y:S01]  /*1e460*/  LOP3.LUT R19, R9, R6, R19, 0x96, !PT ;  /* 0x0000000609137212 */ /* 0x000fe200078e9613 */
[----:B------:R-:W-:-:S04]  /*1e470*/  IMAD.WIDE.U32 R6, R7, -0x2daee0ad, RZ ;  /* 0xd2511f5307067825 */ /* 0x000fc800078e00ff */
[----:B------:R-:W-:-:S05]  /*1e480*/  VIADD R9, R163, 0x96a522ad ;  /* 0x96a522ada3097836 */ /* 0x000fca0000000000 */
[----:B------:R-:W-:Y:S01]  /*1e490*/  LOP3.LUT R112, R9, R8, R7, 0x96, !PT ;  /* 0x0000000809707212 */ /* 0x000fe200078e9607 */
[----:B------:R-:W-:Y:S01]  /*1e4a0*/  IMAD.MOV.U32 R7, RZ, RZ, R156 ;  /* 0x000000ffff077224 */ /* 0x000fe200078e009c */
[----:B------:R-:W-:-:S07]  /*1e4b0*/  MOV R156, R6 ;  /* 0x00000006009c7202 */ /* 0x000fce0000000f00 */
.L_x_5959:
[----:B------:R-:W-:Y:S05]  /*1e4c0*/  BSYNC.RECONVERGENT B1 ;  /* 0x0000000000017941 */ /* 0x000fea0003800200 */
.L_x_5958:
[----:B------:R-:W-:Y:S01]  /*1e4d0*/  I2FP.F32.U32 R7, R7 ;  /* 0x0000000700077245 */ /* 0x000fe20000201000 */
[----:B------:R-:W-:Y:S01]  /*1e4e0*/  IMAD.U32 R9, R24, 0x10000, RZ ;  /* 0x0001000018097824 */ /* 0x000fe200078e00ff */
[----:B------:R-:W-:Y:S01]  /*1e4f0*/  BSSY.RECONVERGENT B1, `(.L_x_5963) ;  /* 0x000005f000017945 */ /* 0x000fe20003800200 */
[----:B------:R-:W-:Y:S02]  /*1e500*/  IMAD.MOV.U32 R8, RZ, RZ, 0x2 ;  /* 0x00000002ff087424 */ /* 0x000fe400078e00ff */
[----:B------:R-:W-:Y:S01]  /*1e510*/  FFMA.FTZ R6, R7, R158, 1.1641532182693481445e-10 ;  /* 0x2f00000007067423 */ /* 0x000fe2000001009e */
[----:B------:R-:W-:Y:S01]  /*1e520*/  FMUL.FTZ R7, R9, R160 ;  /* 0x000000a009077220 */ /* 0x000fe20000410000 */
[----:B------:R-:W-:-:S03]  /*1e530*/  @P1 SHF.L.U32 R9, R20, 0x10, RZ ;  /* 0x0000001014091819 */ /* 0x000fc600000006ff */
        /* <DEDUP_REMOVED lines=18> */
.L_x_5965:
        /* <DEDUP_REMOVED lines=13> */
.L_x_5967:
[----:B------:R-:W-:Y:S05]  /*1e730*/  BSYNC.RECONVERGENT B2 ;  /* 0x0000000000027941 */ /* 0x000fea0003800200 */
.L_x_5966:
        /* <DEDUP_REMOVED lines=56> */
[----:B------:R-:W-:Y:S02]  /*1eac0*/  IMAD.MOV.U32 R156, RZ, RZ, R8 ;  /* 0x000000ffff9c7224 */ /* 0x000fe400078e0008 */
[----:B------:R-:W-:-:S07]  /*1ead0*/  HFMA2 R8, -RZ, RZ, 0, 0 ;  /* 0x00000000ff087431 */ /* 0x000fce00000001ff */
.L_x_5964:
[----:B------:R-:W-:Y:S05]  /*1eae0*/  BSYNC.RECONVERGENT B1 ;  /* 0x0000000000017941 */ /* 0x000fea0003800200 */
.L_x_5963:
        /* <DEDUP_REMOVED lines=22> */
.L_x_5970:
        /* <DEDUP_REMOVED lines=13> */
.L_x_5972:
[----:B------:R-:W-:Y:S05]  /*1ed20*/  BSYNC.RECONVERGENT B2 ;  /* 0x0000000000027941 */ /* 0x000fea0003800200 */
.L_x_5971:
        /* <DEDUP_REMOVED lines=58> */
.L_x_5969:
[----:B------:R-:W-:Y:S05]  /*1f0d0*/  BSYNC.RECONVERGENT B1 ;  /* 0x0000000000017941 */ /* 0x000fea0003800200 */
.L_x_5968:
        /* <DEDUP_REMOVED lines=27> */
.L_x_5975:
        /* <DEDUP_REMOVED lines=13> */
.L_x_5977:
[----:B------:R-:W-:Y:S05]  /*1f360*/  BSYNC.RECONVERGENT B2 ;  /* 0x0000000000027941 */ /* 0x000fea0003800200 */
.L_x_5976:
[----:B------:R-:W-:Y:S01]  /*1f370*/  LOP3.LUT R18, R0, R11, R163, 0x96, !PT ;  /* 0x0000000b00127212 */ /* 0x000fe200078e96a3 */
[----:B------:R-:W-:Y:S01]  /*1f380*/  IMAD.WIDE.U32 R8, R117, -0x326172a9, RZ ;  /* 0xcd9e8d5775087825 */ /* 0x000fe200078e00ff */
[----:B------:R-:W-:-:S03]  /*1f390*/  MOV R2, R156 ;  /* 0x0000009c00027202 */ /* 0x000fc60000000f00 */
        /* <DEDUP_REMOVED lines=55> */
.L_x_5974:
[----:B------:R-:W-:Y:S05]  /*1f710*/  BSYNC.RECONVERGENT B1 ;  /* 0x0000000000017941 */ /* 0x000fea0003800200 */
.L_x_5973:
[----:B------:R-:W-:Y:S01]  /*1f720*/  I2FP.F32.U32 R9, R2 ;  /* 0x0000000200097245 */ /* 0x000fe20000201000 */
[----:B------:R-:W-:Y:S01]  /*1f730*/  BSSY.RECONVERGENT B1, `(.L_x_5978) ;  /* 0x000005e000017945 */ /* 0x000fe20003800200 */
[----:B------:R-:W-:Y:S01]  /*1f740*/  LOP3.LUT R118, R118, 0xfffffffb, RZ, 0xc0, !PT ;  /* 0xfffffffb76767812 */ /* 0x000fe200078ec0ff */
        /* <DEDUP_REMOVED lines=20> */
.L_x_5980:
        /* <DEDUP_REMOVED lines=13> */
.L_x_5982:
[----:B------:R-:W-:Y:S05]  /*1f960*/  BSYNC.RECONVERGENT B2 ;  /* 0x0000000000027941 */ /* 0x000fea0003800200 */
.L_x_5981:
        /* <DEDUP_REMOVED lines=58> */
.L_x_5979:
[----:B------:R-:W-:Y:S05]  /*1fd10*/  BSYNC.RECONVERGENT B1 ;  /* 0x0000000000017941 */ /* 0x000fea0003800200 */
.L_x_5978:
        /* <DEDUP_REMOVED lines=25> */
.L_x_5985:
        /* <DEDUP_REMOVED lines=13> */
.L_x_5987:
[----:B------:R-:W-:Y:S05]  /*1ff80*/  BSYNC.RECONVERGENT B2 ;  /* 0x0000000000027941 */ /* 0x000fea0003800200 */
.L_x_5986:
        /* <DEDUP_REMOVED lines=56> */
[----:B------:R-:W-:Y:S01]  /*20310*/  LOP3.LUT R112, R9, R164, R11, 0x96, !PT ;  /* 0x000000a409707212 */ /* 0x000fe200078e960b */
[----:B------:R-:W-:-:S07]  /*20320*/  IMAD.MOV.U32 R11, RZ, RZ, RZ ;  /* 0x000000ffff0b7224 */ /* 0x000fce00078e00ff */
.L_x_5984:
[----:B------:R-:W-:Y:S05]  /*20330*/  BSYNC.RECONVERGENT B1 ;  /* 0x0000000000017941 */ /* 0x000fea0003800200 */
.L_x_5983:
        /* <DEDUP_REMOVED lines=22> */
.L_x_5990:
        /* <DEDUP_REMOVED lines=13> */
.L_x_5992:
[----:B------:R-:W-:Y:S05]  /*20570*/  BSYNC.RECONVERGENT B2 ;  /* 0x0000000000027941 */ /* 0x000fea0003800200 */
.L_x_5991:
        /* <DEDUP_REMOVED lines=58> */
.L_x_5989:
[----:B------:R-:W-:Y:S05]  /*20920*/  BSYNC.RECONVERGENT B1 ;  /* 0x0000000000017941 */ /* 0x000fea0003800200 */
.L_x_5988:
        /* <DEDUP_REMOVED lines=12> */
[----:B------:R-:W-:Y:S01]  /*209f0*/  @P1 SHF.L.U32 R135, R10, 0x10, RZ ;  /* 0x000000100a871819 */ /* 0x000fe200000006ff */
[----:B------:R-:W-:-:S04]  /*20a00*/  IMAD.MOV.U32 R10, RZ, RZ, 0x2 ;  /* 0x00000002ff0a7424 */ /* 0x000fc800078e00ff */
        /* <DEDUP_REMOVED lines=13> */
.L_x_5995:
        /* <DEDUP_REMOVED lines=13> */
.L_x_5997:
[----:B------:R-:W-:Y:S05]  /*20bb0*/  BSYNC.RECONVERGENT B2 ;  /* 0x0000000000027941 */ /* 0x000fea0003800200 */
.L_x_5996:
        /* <DEDUP_REMOVED lines=58> */
.L_x_5994:
[----:B------:R-:W-:Y:S05]  /*20f60*/  BSYNC.RECONVERGENT B1 ;  /* 0x0000000000017941 */ /* 0x000fea0003800200 */
.L_x_5993:
        /* <DEDUP_REMOVED lines=21> */
.L_x_6000:
        /* <DEDUP_REMOVED lines=13> */
.L_x_6002:
[----:B------:R-:W-:Y:S05]  /*21190*/  BSYNC.RECONVERGENT B2 ;  /* 0x0000000000027941 */ /* 0x000fea0003800200 */
.L_x_6001:
        /* <DEDUP_REMOVED lines=53> */
[----:B------:R-:W-:Y:S01]  /*214f0*/  IMAD.WIDE.U32 R10, R11, -0x2daee0ad, RZ ;  /* 0xd2511f530b0a7825 */ /* 0x000fe200078e00ff */
[----:B------:R-:W-:-:S04]  /*21500*/  IADD3 R145, PT, PT, R163, -0x695add53, RZ ;  /* 0x96a522ada3917810 */ /* 0x000fc80007ffe0ff */
[----:B------:R-:W-:Y:S01]  /*21510*/  LOP3.LUT R112, R145, R164, R11, 0x96, !PT ;  /* 0x000000a491707212 */ /* 0x000fe200078e960b */
[----:B------:R-:W-:Y:S02]  /*21520*/  IMAD.MOV.U32 R11, RZ, RZ, R156 ;  /* 0x000000ffff0b7224 */ /* 0x000fe400078e009c */
[----:B------:R-:W-:-:S07]  /*21530*/  IMAD.MOV.U32 R156, RZ, RZ, R10 ;  /* 0x000000ffff9c7224 */ /* 0x000fce00078e000a */
.L_x_5999:
[----:B------:R-:W-:Y:S05]  /*21540*/  BSYNC.RECONVERGENT B1 ;  /* 0x0000000000017941 */ /* 0x000fea0003800200 */
.L_x_5998:
        /* <DEDUP_REMOVED lines=25> */
.L_x_6005:
        /* <DEDUP_REMOVED lines=13> */
.L_x_6007:
[----:B------:R-:W-:Y:S05]  /*217b0*/  BSYNC.RECONVERGENT B2 ;  /* 0x0000000000027941 */ /* 0x000fea0003800200 */
.L_x_6006:
[----:B------:R-:W-:Y:S01]  /*217c0*/  LOP3.LUT R166, R0, R165, R163, 0x96, !PT ;  /* 0x000000a500a67212 */ /* 0x000fe200078e96a3 */
[----:B------:R-:W-:Y:S01]  /*217d0*/  IMAD.WIDE.U32 R18, R117, -0x326172a9, RZ ;  /* 0xcd9e8d5775127825 */ /* 0x000fe200078e00ff */
[----:B------:R-:W-:Y:S02]  /*217e0*/  IADD3 R145, PT, PT, R163, -0x4498517b, RZ ;  /* 0xbb67ae85a3917810 */ /* 0x000fe40007ffe0ff */
[----:B------:R-:W-:Y:S01]  /*217f0*/  MOV R2, R156 ;  /* 0x0000009c00027202 */ /* 0x000fe20000000f00 */
        /* <DEDUP_REMOVED lines=54> */
.L_x_6004:
[----:B------:R-:W-:Y:S05]  /*21b60*/  BSYNC.RECONVERGENT B1 ;  /* 0x0000000000017941 */ /* 0x000fea0003800200 */
.L_x_6003:
        /* <DEDUP_REMOVED lines=20> */
.L_x_6010:
        /* <DEDUP_REMOVED lines=13> */
.L_x_6012:
[----:B------:R-:W-:Y:S05]  /*21d80*/  BSYNC.RECONVERGENT B2 ;  /* 0x0000000000027941 */ /* 0x000fea0003800200 */
.L_x_6011:
        /* <DEDUP_REMOVED lines=58> */
.L_x_6009:
[----:B------:R-:W-:Y:S05]  /*22130*/  BSYNC.RECONVERGENT B1 ;  /* 0x0000000000017941 */ /* 0x000fea0003800200 */
.L_x_6008:
        /* <DEDUP_REMOVED lines=10> */
[----:B------:R-:W-:Y:S02]  /*221e0*/  SEL R11, RZ, 0x1, P4 ;  /* 0x00000001ff0b7807 */ /* 0x000fe40002000000 */
[----:B------:R-:W-:Y:S01]  /*221f0*/  ISETP.NE.AND P4, PT, R12, 0x1, PT ;  /* 0x000000010c00780c */ /* 0x000fe20003f85270 */
[----:B------:R-:W-:Y:S01]  /*22200*/  FADD.FTZ R2, R2, R145 ;  /* 0x0000009102027221 */ /* 0x000fe20000010000 */
[----:B------:R-:W-:-:S04]  /*22210*/  @P1 IMAD.U32 R145, R110, 0x10000, RZ ;  /* 0x000100006e911824 */ /* 0x000fc800078e00ff */
        /* <DEDUP_REMOVED lines=13> */
.L_x_6015:
        /* <DEDUP_REMOVED lines=13> */
.L_x_6017:
[----:B------:R-:W-:Y:S05]  /*223c0*/  BSYNC.RECONVERGENT B2 ;  /* 0x0000000000027941 */ /* 0x000fea0003800200 */
.L_x_6016:
        /* <DEDUP_REMOVED lines=58> */
.L_x_6014:
[----:B------:R-:W-:Y:S05]  /*22770*/  BSYNC.RECONVERGENT B1 ;  /* 0x0000000000017941 */ /* 0x000fea0003800200 */
.L_x_6013:
[----:B------:R-:W-:Y:S01]  /*22780*/  I2FP.F32.U32 R165, R2 ;  /* 0x0000000200a57245 */ /* 0x000fe20000201000 */
[----:B------:R-:W-:Y:S01]  /*22790*/  IMAD.U32 R167, R111, 0x10000, RZ ;  /* 0x000100006fa77824 */ /* 0x000fe200078e00ff */
[----:B------:R-:W-:Y:S01]  /*227a0*/  ISETP.NE.AND P5, PT, R146, 0x1, PT ;  /* 0x000000019200780c */ /* 0x000fe20003fa5270 */
[----:B------:R-:W-:Y:S02]  /*227b0*/  BSSY.RECONVERGENT B1, `(.L_x_6018) ;  /* 0x000005a000017945 */ /* 0x000fe40003800200 */
[----:B------:R-:W-:Y:S01]  /*227c0*/  FFMA.FTZ R2, R165, R158, 1.1641532182693481445e-10 ;  /* 0x2f000000a5027423 */ /* 0x000fe2000001009e */
[----:B------:R-:W-:Y:S01]  /*227d0*/  FMUL.FTZ R12, R167, R160 ;  /* 0x000000a0a70c7220 */ /* 0x000fe20000410000 */
[----:B------:R-:W-:Y:S01]  /*227e0*/  PRMT R165, R111, 0x7632, R165 ;  /* 0x000076326fa57816 */ /* 0x000fe200000000a5 */
[----:B------:R-:W-:Y:S02]  /*227f0*/  IMAD.MOV.U32 R111, RZ, RZ, R18 ;  /* 0x000000ffff6f7224 */ /* 0x000fe400078e0012 */
        /* <DEDUP_REMOVED lines=13> */
.L_x_6020:
        /* <DEDUP_REMOVED lines=13> */
.L_x_6022:
[----:B------:R-:W-:Y:S05]  /*229a0*/  BSYNC.RECONVERGENT B2 ;  /* 0x0000000000027941 */ /* 0x000fea0003800200 */
.L_x_6021:
        /* <DEDUP_REMOVED lines=55> */
[----:B------:R-:W-:Y:S02]  /*22d20*/  MOV R156, R166 ;  /* 0x000000a6009c7202 */ /* 0x000fe40000000f00 */
[----:B------:R-:W-:Y:S01]  /*22d30*/  LOP3.LUT R19, R2, R170, R19, 0x96, !PT ;  /* 0x000000aa02137212 */ /* 0x000fe200078e9613 */
[----:B------:R-:W-:-:S07]  /*22d40*/  IMAD.MOV.U32 R2, RZ, RZ, RZ ;  /* 0x000000ffff027224 */ /* 0x000fce00078e00ff */
.L_x_6019:
[----:B------:R-:W-:Y:S05]  /*22d50*/  BSYNC.RECONVERGENT B1 ;  /* 0x0000000000017941 */ /* 0x000fea0003800200 */
.L_x_6018:
[----:B------:R-:W-:Y:S01]  /*22d60*/  I2FP.F32.U32 R111, R111 ;  /* 0x0000006f006f7245 */ /* 0x000fe20000201000 */
[----:B------:R-:W-:Y:S01]  /*22d70*/  BSSY.RECONVERGENT B1, `(.L_x_6023) ;  /* 0x0000061000017945 */ /* 0x000fe20003800200 */
[----:B------:R-:W-:Y:S01]  /*22d80*/  IMAD.MOV.U32 R166, RZ, RZ, 0x2 ;  /* 0x00000002ffa67424 */ /* 0x000fe200078e00ff */
[----:B------:R-:W-:Y:S02]  /*22d90*/  MOV R164, R18 ;  /* 0x0000001200a47202 */ /* 0x000fe40000000f00 */
        /* <DEDUP_REMOVED lines=22> */
.L_x_6025:
        /* <DEDUP_REMOVED lines=13> */
.L_x_6027:
[----:B------:R-:W-:Y:S05]  /*22fd0*/  BSYNC.RECONVERGENT B2 ;  /* 0x0000000000027941 */ /* 0x000fea0003800200 */
.L_x_6026:
        /* <DEDUP_REMOVED lines=26> */
[C---:B------:R-:W-:Y:S01]  /*23180*/  VIADD R2, R163.reuse, 0xdb3d7428 ;  /* 0xdb3d7428a3027836 */ /* 0x040fe20000000000 */
        /* <DEDUP_REMOVED lines=29> */
[----:B------:R-:W-:Y:S01]  /*23360*/  HFMA2 R166, -RZ, RZ, 0, 0 ;  /* 0x00000000ffa67431 */ /* 0x000fe200000001ff */
[----:B------:R-:W-:-:S07]  /*23370*/  LOP3.LUT R19, R2, R170, R19, 0x96, !PT ;  /* 0x000000aa02137212 */ /* 0x000fce00078e9613 */
.L_x_6024:
[----:B------:R-:W-:Y:S05]  /*23380*/  BSYNC.RECONVERGENT B1 ;  /* 0x0000000000017941 */ /* 0x000fea0003800200 */
.L_x_6023:
[----:B------:R-:W-:Y:S01]  /*23390*/  I2FP.F32.U32 R167, R164 ;  /* 0x000000a400a77245 */ /* 0x000fe20000201000 */
[----:B------:R-:W-:Y:S01]  /*233a0*/  IMAD.U32 R165, R165, 0x10000, RZ ;  /* 0x00010000a5a57824 */ /* 0x000fe200078e00ff */
[----:B------:R-:W-:Y:S01]  /*233b0*/  ISETP.NE.AND P6, PT, R166, 0x1, PT ;  /* 0x00000001a600780c */ /* 0x000fe20003fc5270 */
[----:B------:R-:W-:Y:S02]  /*233c0*/  BSSY.RECONVERGENT B1, `(.L_x_6028) ;  /* 0x000005c000017945 */ /* 0x000fe40003800200 */
[----:B------:R-:W-:Y:S01]  /*233d0*/  FFMA.FTZ R2, R167, R158, 1.1641532182693481445e-10 ;  /* 0x2f000000a7027423 */ /* 0x000fe2000001009e */
[----:B------:R-:W-:Y:S01]  /*233e0*/  FMUL.FTZ R164, R165, R160 ;  /* 0x000000a0a5a47220 */ /* 0x000fe20000410000 */
[----:B------:R-:W-:-:S03]  /*233f0*/  MOV R165, R18 ;  /* 0x0000001200a57202 */ /* 0x000fc60000000f00 */
        /* <DEDUP_REMOVED lines=13> */
.L_x_6030:
        /* <DEDUP_REMOVED lines=15> */
.L_x_6032:
[----:B------:R-:W-:Y:S05]  /*235c0*/  BSYNC.RECONVERGENT B2 ;  /* 0x0000000000027941 */ /* 0x000fea0003800200 */
.L_x_6031:
[----:B------:R-:W-:Y:S01]  /*235d0*/  LOP3.LUT R172, R0, R169, R163, 0x96, !PT ;  /* 0x000000a900ac7212 */ /* 0x000fe200078e96a3 */
[----:B------:R-:W-:Y:S01]  /*235e0*/  IMAD.WIDE.U32 R18, R117, -0x326172a9, RZ ;  /* 0xcd9e8d5775127825 */ /* 0x000fe200078e00ff */
[C---:B------:R-:W-:Y:S02]  /*235f0*/  IADD3 R170, PT, PT, R162.reuse, -0x61c88647, RZ ;  /* 0x9e3779b9a2aa7810 */ /* 0x040fe40007ffe0ff */
[----:B------:R-:W-:Y:S01]  /*23600*/  IADD3 R112, PT, PT, R162, 0x78dde6e4, RZ ;  /* 0x78dde6e4a2707810 */ /* 0x000fe20007ffe0ff */
        /* <DEDUP_REMOVED lines=23> */
[----:B------:R-:W-:-:S05]  /*23780*/  LOP3.LUT R2, R2, R166, R169, 0x96, !PT ;  /* 0x000000a602027212 */ /* 0x000fca00078e96a9 */
[----:B------:R-:W-:-:S04]  /*23790*/  IMAD.WIDE.U32 R166, R2, -0x326172a9, RZ ;  /* 0xcd9e8d5702a67825 */ /* 0x000fc800078e00ff */
[----:B------:R-:W-:Y:S01]  /*237a0*/  VIADD R2, R163, 0xa9066899 ;  /* 0xa9066899a3027836 */ /* 0x000fe20000000000 */
        /* <DEDUP_REMOVED lines=25> */
[----:B------:R-:W-:Y:S01]  /*23940*/  IMAD.MOV.U32 R2, RZ, RZ, RZ ;  /* 0x000000ffff027224 */ /* 0x000fe200078e00ff */
[----:B------:R-:W-:Y:S01]  /*23950*/  LOP3.LUT R112, R112, R18, R167, 0x96, !PT ;  /* 0x0000001270707212 */ /* 0x000fe200078e96a7 */
[----:B------:R-:W-:Y:S01]  /*23960*/  IMAD.MOV.U32 R18, RZ, RZ, R168 ;  /* 0x000000ffff127224 */ /* 0x000fe200078e00a8 */
[----:B------:R-:W-:-:S07]  /*23970*/  MOV R156, R166 ;  /* 0x000000a6009c7202 */ /* 0x000fce0000000f00 */
.L_x_6029:
[----:B------:R-:W-:Y:S05]  /*23980*/  BSYNC.RECONVERGENT B1 ;  /* 0x0000000000017941 */ /* 0x000fea0003800200 */
.L_x_6028:
        /* <DEDUP_REMOVED lines=17> */
[----:B------:R-:W-:Y:S01]  /*23aa0*/  PRMT R111, R111, 0x5410, R158 ;  /* 0x000054106f6f7816 */ /* 0x000fe2000000009e */
[----:B------:R-:W-:Y:S06]  /*23ab0*/  BRA `(.L_x_6033) ;  /* 0x0000003000a47947 */ /* 0x000fec0003800000 */
.L_x_5952:
        /* <DEDUP_REMOVED lines=13> */
[--C-:B------:R-:W-:Y:S02]  /*23b90*/  @!P2 IMAD.MOV.U32 R156, RZ, RZ, R154.reuse ;  /* 0x000000ffff9ca224 */ /* 0x100fe400078e009a */
[----:B------:R-:W-:Y:S01]  /*23ba0*/  @P2 IMAD.MOV.U32 R156, RZ, RZ, R154 ;  /* 0x000000ffff9c2224 */ /* 0x000fe200078e009a */
[----:B------:R-:W-:Y:S06]  /*23bb0*/  BRA `(.L_x_6035) ;  /* 0x0000000400247947 */ /* 0x000fec0003800000 */
.L_x_6036:
        /* <DEDUP_REMOVED lines=13> */
.L_x_6038:
[----:B------:R-:W-:Y:S05]  /*23c90*/  BSYNC.RECONVERGENT B2 ;  /* 0x0000000000027941 */ /* 0x000fea0003800200 */
.L_x_6037:
        /* <DEDUP_REMOVED lines=58> */
[----:B------:R-:W-:-:S07]  /*24040*/  LOP3.LUT R112, R125, R158, R157, 0x96, !PT ;  /* 0x0000009e7d707212 */ /* 0x000fce00078e969d */
.L_x_6035:
[----:B------:R-:W-:Y:S05]  /*24050*/  BSYNC.RECONVERGENT B1 ;  /* 0x0000000000017941 */ /* 0x000fea0003800200 */
.L_x_6034:
[----:B------:R-:W0:Y:S01]  /*24060*/  LDC R158, c[0x0][0x408] ;  /* 0x00010200ff9e7b82 */ /* 0x000e220000000800 */
[----:B------:R-:W-:Y:S01]  /*24070*/  I2FP.F32.U32 R125, R16 ;  /* 0x00000010007d7245 */ /* 0x000fe20000201000 */
[----:B------:R-:W-:Y:S01]  /*24080*/  IMAD.MOV.U32 R152, RZ, RZ, 0x2f800000 ;  /* 0x2f800000ff987424 */ /* 0x000fe200078e00ff */
[----:B------:R-:W-:Y:S01]  /*24090*/  LOP3.LUT R118, R118, 0xffffffef, RZ, 0xc0, !PT ;  /* 0xffffffef76767812 */ /* 0x000fe200078ec0ff */
[----:B------:R-:W-:Y:S01]  /*240a0*/  BSSY.RECONVERGENT B1, `(.L_x_6039) ;  /* 0x0000063000017945 */ /* 0x000fe20003800200 */
[----:B------:R-:W-:Y:S02]  /*240b0*/  IMAD.MOV.U32 R126, RZ, RZ, 0x2 ;  /* 0x00000002ff7e7424 */ /* 0x000fe400078e00ff */
[----:B------:R-:W-:Y:S01]  /*240c0*/  FFMA.FTZ R2, R125, R152, 1.1641532182693481445e-10 ;  /* 0x2f0000007d027423 */ /* 0x000fe20000010098 */
[C---:B-----5:R-:W-:Y:S01]  /*240d0*/  SHF.L.U32 R125, R108.reuse, 0x10, RZ ;  /* 0x000000106c7d7819 */ /* 0x060fe200000006ff */
[----:B------:R-:W1:Y:S01]  /*240e0*/  LDC R159, c[0x0][0x404] ;  /* 0x00010100ff9f7b82 */ /* 0x000e620000000800 */
[----:B------:R-:W-:-:S03]  /*240f0*/  PRMT R108, R108, 0x7632, R108 ;  /* 0x000076326c6c7816 */ /* 0x000fc6000000006c */
[----:B0-----:R-:W-:Y:S01]  /*24100*/  FMUL.FTZ R125, R125, R158 ;  /* 0x0000009e7d7d7220 */ /* 0x001fe20000410000 */
[----:B-1----:R-:W-:Y:S02]  /*24110*/  FSETP.GTU.FTZ.AND P2, PT, R2, R159, PT ;  /* 0x0000009f0200720b */ /* 0x002fe40003f5c000 */
[----:B------:R-:W-:Y:S02]  /*24120*/  MOV R2, R18 ;  /* 0x0000001200027202 */ /* 0x000fe40000000f00 */
        /* <DEDUP_REMOVED lines=16> */
.L_x_6041:
        /* <DEDUP_REMOVED lines=13> */
.L_x_6043:
[----:B------:R-:W-:Y:S05]  /*24300*/  BSYNC.RECONVERGENT B2 ;  /* 0x0000000000027941 */ /* 0x000fea0003800200 */
.L_x_6042:
        /* <DEDUP_REMOVED lines=60> */
.L_x_6040:
[----:B------:R-:W-:Y:S05]  /*246d0*/  BSYNC.RECONVERGENT B1 ;  /* 0x0000000000017941 */ /* 0x000fea0003800200 */
.L_x_6039:
        /* <DEDUP_REMOVED lines=9> */
[----:B------:R-:W-:Y:S01]  /*24770*/  @P1 IMAD.U32 R108, R108, 0x10000, RZ ;  /* 0x000100006c6c1824 */ /* 0x000fe200078e00ff */
[----:B------:R-:W-:Y:S02]  /*24780*/  MOV R2, R18 ;  /* 0x0000001200027202 */ /* 0x000fe40000000f00 */
        /* <DEDUP_REMOVED lines=15> */
.L_x_6046:
        /* <DEDUP_REMOVED lines=13> */
.L_x_6048:
[----:B------:R-:W-:Y:S05]  /*24950*/  BSYNC.RECONVERGENT B2 ;  /* 0x0000000000027941 */ /* 0x000fea0003800200 */
.L_x_6047:
        /* <DEDUP_REMOVED lines=60> */
.L_x_6045:
[----:B------:R-:W-:Y:S05]  /*24d20*/  BSYNC.RECONVERGENT B1 ;  /* 0x0000000000017941 */ /* 0x000fea0003800200 */
.L_x_6044:
        /* <DEDUP_REMOVED lines=8> */
[----:B------:R-:W-:Y:S01]  /*24db0*/  FMUL.FTZ R135, R135, R158 ;  /* 0x0000009e87877220 */ /* 0x000fe20000410000 */
[----:B------:R-:W-:-:S04]  /*24dc0*/  MOV R2, R18 ;  /* 0x0000001200027202 */ /* 0x000fc80000000f00 */
        /* <DEDUP_REMOVED lines=16> */
.L_x_6051:
        /* <DEDUP_REMOVED lines=13> */
.L_x_6053:
[----:B------:R-:W-:Y:S05]  /*24fa0*/  BSYNC.RECONVERGENT B2 ;  /* 0x0000000000027941 */ /* 0x000fea0003800200 */
.L_x_6052:
        /* <DEDUP_REMOVED lines=8> */
[----:B------:R-:W-:Y:S02]  /*25030*/  VIADD R19, R163, 0xbb67ae85 ;  /* 0xbb67ae85a3137836 */ /* 0x000fe40000000000 */
[----:B------:R-:W-:-:S03]  /*25040*/  IMAD.MOV.U32 R136, RZ, RZ, RZ ;  /* 0x000000ffff887224 */ /* 0x000fc600078e00ff */
        /* <DEDUP_REMOVED lines=50> */
.L_x_6050:
[----:B------:R-:W-:Y:S05]  /*25370*/  BSYNC.RECONVERGENT B1 ;  /* 0x0000000000017941 */ /* 0x000fea0003800200 */
.L_x_6049:
[----:B------:R-:W-:Y:S01]  /*25380*/  I2FP.F32.U32 R135, R2 ;  /* 0x0000000200877245 */ /* 0x000fe20000201000 */
[----:B------:R-:W-:Y:S01]  /*25390*/  BSSY.RECONVERGENT B1, `(.L_x_6054) ;  /* 0x0000063000017945 */ /* 0x000fe20003800200 */
[----:B------:R-:W-:Y:S02]  /*253a0*/  SHF.L.U32 R109, R109, 0x10, RZ ;  /* 0x000000106d6d7819 */ /* 0x000fe400000006ff */
        /* <DEDUP_REMOVED lines=23> */
.L_x_6056:
        /* <DEDUP_REMOVED lines=13> */
.L_x_6058:
[----:B------:R-:W-:Y:S05]  /*255f0*/  BSYNC.RECONVERGENT B2 ;  /* 0x0000000000027941 */ /* 0x000fea0003800200 */
.L_x_6057:
        /* <DEDUP_REMOVED lines=60> */
.L_x_6055:
[----:B------:R-:W-:Y:S05]  /*259c0*/  BSYNC.RECONVERGENT B1 ;  /* 0x0000000000017941 */ /* 0x000fea0003800200 */
.L_x_6054:
[----:B------:R-:W-:Y:S01]  /*259d0*/  I2FP.F32.U32 R145, R2 ;  /* 0x0000000200917245 */ /* 0x000fe20000201000 */
[----:B------:R-:W-:Y:S01]  /*259e0*/  BSSY.RECONVERGENT B1, `(.L_x_6059) ;  /* 0x0000061000017945 */ /* 0x000fe20003800200 */
[----:B------:R-:W-:Y:S01]  /*259f0*/  ISETP.NE.AND P3, PT, R146, 0x1, PT ;  /* 0x000000019200780c */ /* 0x000fe20003f65270 */
[----:B------:R-:W-:Y:S02]  /*25a00*/  HFMA2 R164, -RZ, RZ, 0, 1.1920928955078125e-07 ;  /* 0x00000002ffa47431 */ /* 0x000fe400000001ff */
[----:B------:R-:W-:Y:S01]  /*25a10*/  FFMA.FTZ R2, R145, R152, 1.1641532182693481445e-10 ;  /* 0x2f00000091027423 */ /* 0x000fe20000010098 */
[C---:B------:R-:W-:Y:S02]  /*25a20*/  SHF.L.U32 R145, R110.reuse, 0x10, RZ ;  /* 0x000000106e917819 */ /* 0x040fe400000006ff */
[----:B------:R-:W-:Y:S02]  /*25a30*/  PRMT R110, R110, 0x7632, R110 ;  /* 0x000076326e6e7816 */ /* 0x000fe4000000006e */
[----:B------:R-:W-:Y:S01]  /*25a40*/  FSETP.GTU.FTZ.AND P2, PT, R2, R159, PT ;  /* 0x0000009f0200720b */ /* 0x000fe20003f5c000 */
[----:B------:R-:W-:Y:S01]  /*25a50*/  FMUL.FTZ R145, R145, R158 ;  /* 0x0000009e91917220 */ /* 0x000fe20000410000 */
[----:B------:R-:W-:-:S04]  /*25a60*/  IMAD.MOV.U32 R2, RZ, RZ, R18 ;  /* 0x000000ffff027224 */ /* 0x000fc800078e0012 */
        /* <DEDUP_REMOVED lines=14> */
.L_x_6061:
        /* <DEDUP_REMOVED lines=13> */
.L_x_6063:
[----:B------:R-:W-:Y:S05]  /*25c20*/  BSYNC.RECONVERGENT B2 ;  /* 0x0000000000027941 */ /* 0x000fea0003800200 */
.L_x_6062:
        /* <DEDUP_REMOVED lines=56> */
[----:B------:R-:W-:Y:S02]  /*25fb0*/  IADD3 R145, PT, PT, R163, -0x695add53, RZ ;  /* 0x96a522ada3917810 */ /* 0x000fe40007ffe0ff */
[----:B------:R-:W-:Y:S01]  /*25fc0*/  MOV R156, R164 ;  /* 0x000000a4009c7202 */ /* 0x000fe20000000f00 */
[----:B------:R-:W-:Y:S01]  /*25fd0*/  IMAD.MOV.U32 R164, RZ, RZ, RZ ;  /* 0x000000ffffa47224 */ /* 0x000fe200078e00ff */
[----:B------:R-:W-:-:S07]  /*25fe0*/  LOP3.LUT R112, R145, R166, R165, 0x96, !PT ;  /* 0x000000a691707212 */ /* 0x000fce00078e96a5 */
.L_x_6060:
[----:B------:R-:W-:Y:S05]  /*25ff0*/  BSYNC.RECONVERGENT B1 ;  /* 0x0000000000017941 */ /* 0x000fea0003800200 */
.L_x_6059:
        /* <DEDUP_REMOVED lines=24> */
.L_x_6066:
        /* <DEDUP_REMOVED lines=13> */
.L_x_6068:
[----:B------:R-:W-:Y:S05]  /*26250*/  BSYNC.RECONVERGENT B2 ;  /* 0x0000000000027941 */ /* 0x000fea0003800200 */
.L_x_6067:
        /* <DEDUP_REMOVED lines=60> */
.L_x_6065:
[----:B------:R-:W-:Y:S05]  /*26620*/  BSYNC.RECONVERGENT B1 ;  /* 0x0000000000017941 */ /* 0x000fea0003800200 */
.L_x_6064:
[----:B------:R-:W-:Y:S01]  /*26630*/  I2FP.F32.U32 R165, R2 ;  /* 0x0000000200a57245 */ /* 0x000fe20000201000 */
[----:B------:R-:W-:Y:S01]  /*26640*/  BSSY.RECONVERGENT B1, `(.L_x_6069) ;  /* 0x0000061000017945 */ /* 0x000fe20003800200 */
[----:B------:R-:W-:Y:S01]  /*26650*/  ISETP.NE.AND P5, PT, R161, 0x1, PT ;  /* 0x00000001a100780c */ /* 0x000fe20003fa5270 */
[----:B------:R-:W-:Y:S02]  /*26660*/  IMAD.MOV.U32 R164, RZ, RZ, R18 ;  /* 0x000000ffffa47224 */ /* 0x000fe400078e0012 */
[----:B------:R-:W-:Y:S01]  /*26670*/  FFMA.FTZ R2, R165, R152, 1.1641532182693481445e-10 ;  /* 0x2f000000a5027423 */ /* 0x000fe20000010098 */
[----:B------:R-:W-:-:S04]  /*26680*/  SHF.L.U32 R165, R111, 0x10, RZ ;  /* 0x000000106fa57819 */ /* 0x000fc800000006ff */
[----:B------:R-:W-:Y:S01]  /*26690*/  FSETP.GTU.FTZ.AND P4, PT, R2, R159, PT ;  /* 0x0000009f0200720b */ /* 0x000fe20003f9c000 */
[----:B------:R-:W-:Y:S01]  /*266a0*/  FMUL.FTZ R165, R165, R158 ;  /* 0x0000009ea5a57220 */ /* 0x000fe20000410000 */
[----:B------:R-:W-:-:S04]  /*266b0*/  HFMA2 R2, -RZ, RZ, 0, 1.1920928955078125e-07 ;  /* 0x00000002ff027431 */ /* 0x000fc800000001ff */
        /* <DEDUP_REMOVED lines=15> */
.L_x_6071:
        /* <DEDUP_REMOVED lines=13> */
.L_x_6073:
[----:B------:R-:W-:Y:S05]  /*26880*/  BSYNC.RECONVERGENT B2 ;  /* 0x0000000000027941 */ /* 0x000fea0003800200 */
.L_x_6072:
        /* <DEDUP_REMOVED lines=10> */
[----:B------:R-:W-:Y:S02]  /*26930*/  IMAD.MOV.U32 R164, RZ, RZ, R156 ;  /* 0x000000ffffa47224 */ /* 0x000fe400078e009c */
        /* <DEDUP_REMOVED lines=46> */
[----:B------:R-:W-:Y:S01]  /*26c20*/  IMAD.MOV.U32 R2, RZ, RZ, RZ ;  /* 0x000000ffff027224 */ /* 0x000fe200078e00ff */
[----:B------:R-:W-:Y:S02]  /*26c30*/  LOP3.LUT R112, R112, R168, R167, 0x96, !PT ;  /* 0x000000a870707212 */ /* 0x000fe400078e96a7 */
[----:B------:R-:W-:-:S07]  /*26c40*/  MOV R156, R166 ;  /* 0x000000a6009c7202 */ /* 0x000fce0000000f00 */
.L_x_6070:
[----:B------:R-:W-:Y:S05]  /*26c50*/  BSYNC.RECONVERGENT B1 ;  /* 0x0000000000017941 */ /* 0x000fea0003800200 */
.L_x_6069:
[----:B------:R-:W-:Y:S02]  /*26c60*/  I2FP.F32.U32 R161, R164 ;  /* 0x000000a400a17245 */ /* 0x000fe40000201000 */
[----:B------:R-:W-:Y:S02]  /*26c70*/  SHF.L.U32 R165, R165, 0x10, RZ ;  /* 0x00000010a5a57819 */ /* 0x000fe400000006ff */
[----:B------:R-:W-:Y:S01]  /*26c80*/  PRMT R110, R160, 0x5410, R110 ;  /* 0x00005410a06e7816 */ /* 0x000fe2000000006e */
[----:B------:R-:W-:Y:S01]  /*26c90*/  FFMA.FTZ R152, R161, R152, 1.1641532182693481445e-10 ;  /* 0x2f000000a1987423 */ /* 0x000fe20000010098 */
[----:B------:R-:W-:Y:S01]  /*26ca0*/  PRMT R109, R157, 0x5410, R109 ;  /* 0x000054109d6d7816 */ /* 0x000fe2000000006d */
[----:B------:R-:W-:Y:S01]  /*26cb0*/  FMUL.FTZ R165, R165, R158 ;  /* 0x0000009ea5a57220 */ /* 0x000fe20000410000 */
[----:B------:R-:W-:Y:S02]  /*26cc0*/  @P1 PRMT R158, R23, 0x7632, R158 ;  /* 0x00007632179e1816 */ /* 0x000fe4000000009e */
[----:B------:R-:W-:-:S02]  /*26cd0*/  FSETP.GTU.FTZ.AND P5, PT, R152, R159, PT ;  /* 0x0000009f9800720b */ /* 0x000fc40003fbc000 */
[----:B------:R-:W-:Y:S01]  /*26ce0*/  PRMT R108, R154, 0x5410, R108 ;  /* 0x000054109a6c7816 */ /* 0x000fe2000000006c */
[----:B------:R-:W-:Y:S01]  /*26cf0*/  @P1 IMAD.U32 R161, R158, 0x10000, RZ ;  /* 0x000100009ea11824 */ /* 0x000fe200078e00ff */
[----:B------:R-:W-:Y:S02]  /*26d00*/  FSEL R152, R165, RZ, !P5 ;  /* 0x000000ffa5987208 */ /* 0x000fe40006800000 */
[----:B------:R-:W-:-:S03]  /*26d10*/  PLOP3.LUT P5, PT, P5, PT, PT, 0x8, 0x80 ;  /* 0x000000000080781c */ /* 0x000fc60002fae170 */
[----:B------:R-:W-:-:S05]  /*26d20*/  @P1 FADD.FTZ R152, R161, R152 ;  /* 0x00000098a1981221 */ /* 0x000fca0000010000 */
[----:B------:R-:W-:-:S04]  /*26d30*/  F2FP.BF16.F32.PACK_AB R158, RZ, R152 ;  /* 0x00000098ff9e723e */ /* 0x000fc800000010ff */
[----:B------:R-:W-:-:S07]  /*26d40*/  PRMT R111, R111, 0x5410, R158 ;  /* 0x000054106f6f7816 */ /* 0x000fce000000009e */
.L_x_6033:
        /* <DEDUP_REMOVED lines=43> */
.L_x_6074:
[----:B------:R-:W-:Y:S01]  /*27000*/  IMAD.MOV.U32 R154, RZ, RZ, R156 ;  /* 0x000000ffff9a7224 */ /* 0x000fe200078e009c */
[----:B------:R-:W-:-:S07]  /*27010*/  IADD3 R155, PT, PT, R155, 0x80, RZ ;  /* 0x000000809b9b7810 */ /* 0x000fce0007ffe0ff */
.L_x_5951:
[----:B------:R-:W-:Y:S05]  /*27020*/  BSYNC.RECONVERGENT B0 ;  /* 0x0000000000007941 */ /* 0x000fea0003800200 */
.L_x_5950:
[----:B------:R-:W-:Y:S01]  /*27030*/  ISETP.GE.U32.AND P0, PT, R3, 0x280, PT ;  /* 0x000002800300780c */ /* 0x000fe20003f06070 */
[----:B------:R-:W-:-:S12]  /*27040*/  BSSY.RECONVERGENT B0, `(.L_x_6075) ;  /* 0x000098a000007945 */ /* 0x000fd80003800200 */
[----:B------:R-:W-:Y:S05]  /*27050*/  @!P0 BRA `(.L_x_6076) ;  /* 0x0000009800208947 */ /* 0x000fea0003800000 */
        /* <DEDUP_REMOVED lines=16> */
[C---:B0-----:R-:W-:Y:S01]  /*27160*/  VIADD R157, R162.reuse, 0x5384540f ;  /* 0x5384540fa29d7836 */ /* 0x041fe20000000000 */
[----:B------:R-:W-:Y:S01]  /*27170*/  IADD3 R153, PT, PT, R162, 0x1715609d, RZ ;  /* 0x1715609da2997810 */ /* 0x000fe20007ffe0ff */
        /* <DEDUP_REMOVED lines=14> */
.L_x_6080:
        /* <DEDUP_REMOVED lines=13> */
.L_x_6082:
[----:B------:R-:W-:Y:S05]  /*27330*/  BSYNC.RECONVERGENT B2 ;  /* 0x0000000000027941 */ /* 0x000fea0003800200 */
.L_x_6081:
        /* <DEDUP_REMOVED lines=58> */
.L_x_6079:
[----:B------:R-:W-:Y:S05]  /*276e0*/  BSYNC.RECONVERGENT B1 ;  /* 0x0000000000017941 */ /* 0x000fea0003800200 */
.L_x_6078:
        /* <DEDUP_REMOVED lines=9> */
[----:B------:R-:W-:Y:S01]  /*27780*/  MOV R10, 0x2 ;  /* 0x00000002000a7802 */ /* 0x000fe20000000f00 */
[----:B------:R-:W-:-:S02]  /*27790*/  IMAD.MOV.U32 R7, RZ, RZ, R18 ;  /* 0x000000ffff077224 */ /* 0x000fc400078e0012 */
        /* <DEDUP_REMOVED lines=15> */
.L_x_6085:
        /* <DEDUP_REMOVED lines=13> */
.L_x_6087:
[----:B------:R-:W-:Y:S05]  /*27960*/  BSYNC.RECONVERGENT B2 ;  /* 0x0000000000027941 */ /* 0x000fea0003800200 */
.L_x_6086:
        /* <DEDUP_REMOVED lines=53> */
[----:B------:R-:W-:Y:S01]  /*27cc0*/  IMAD.WIDE.U32 R6, R7, -0x2daee0ad, RZ ;  /* 0xd2511f5307067825 */ /* 0x000fe200078e00ff */
[----:B------:R-:W-:-:S04]  /*27cd0*/  IADD3 R9, PT, PT, R163, -0x695add53, RZ ;  /* 0x96a522ada3097810 */ /* 0x000fc80007ffe0ff */
[----:B------:R-:W-:Y:S01]  /*27ce0*/  LOP3.LUT R112, R9, R8, R7, 0x96, !PT ;  /* 0x0000000809707212 */ /* 0x000fe200078e9607 */
[----:B------:R-:W-:Y:S01]  /*27cf0*/  IMAD.MOV.U32 R7, RZ, RZ, R13 ;  /* 0x000000ffff077224 */ /* 0x000fe200078e000d */
[----:B------:R-:W-:-:S07]  /*27d00*/  MOV R13, R6 ;  /* 0x00000006000d7202 */ /* 0x000fce0000000f00 */
.L_x_6084:
[----:B------:R-:W-:Y:S05]  /*27d10*/  BSYNC.RECONVERGENT B1 ;  /* 0x0000000000017941 */ /* 0x000fea0003800200 */
.L_x_6083:
        /* <DEDUP_REMOVED lines=15> */
[----:B------:R-:W-:-:S03]  /*27e10*/  F2FP.BF16.F32.PACK_AB R156, RZ, R17 ;  /* 0x00000011ff9c723e */ /* 0x000fc600000010ff */
        /* <DEDUP_REMOVED lines=9> */
.L_x_6090:
        /* <DEDUP_REMOVED lines=13> */
.L_x_6092:
[----:B------:R-:W-:Y:S05]  /*27f80*/  BSYNC.RECONVERGENT B2 ;  /* 0x0000000000027941 */ /* 0x000fea0003800200 */
.L_x_6091:
        /* <DEDUP_REMOVED lines=55> */
[----:B------:R-:W-:Y:S02]  /*28300*/  IMAD.MOV.U32 R13, RZ, RZ, R8 ;  /* 0x000000ffff0d7224 */ /* 0x000fe400078e0008 */
[----:B------:R-:W-:Y:S01]  /*28310*/  HFMA2 R8, -RZ, RZ, 0, 0 ;  /* 0x00000000ff087431 */ /* 0x000fe200000001ff */
[----:B------:R-:W-:-:S07]  /*28320*/  LOP3.LUT R112, R7, R10, R9, 0x96, !PT ;  /* 0x0000000a07707212 */ /* 0x000fce00078e9609 */
.L_x_6089:
[----:B------:R-:W-:Y:S05]  /*28330*/  BSYNC.RECONVERGENT B1 ;  /* 0x0000000000017941 */ /* 0x000fea0003800200 */
.L_x_6088:
        /* <DEDUP_REMOVED lines=22> */
.L_x_6095:
        /* <DEDUP_REMOVED lines=13> */
.L_x_6097:
[----:B------:R-:W-:Y:S05]  /*28570*/  BSYNC.RECONVERGENT B2 ;  /* 0x0000000000027941 */ /* 0x000fea0003800200 */
.L_x_6096:
        /* <DEDUP_REMOVED lines=58> */
.L_x_6094:
[----:B------:R-:W-:Y:S05]  /*28920*/  BSYNC.RECONVERGENT B1 ;  /* 0x0000000000017941 */ /* 0x000fea0003800200 */
.L_x_6093:
        /* <DEDUP_REMOVED lines=27> */
.L_x_6100:
        /* <DEDUP_REMOVED lines=13> */
.L_x_6102:
[----:B------:R-:W-:Y:S05]  /*28bb0*/  BSYNC.RECONVERGENT B2 ;  /* 0x0000000000027941 */ /* 0x000fea0003800200 */
.L_x_6101:
        /* <DEDUP_REMOVED lines=58> */
.L_x_6099:
[----:B------:R-:W-:Y:S05]  /*28f60*/  BSYNC.RECONVERGENT B1 ;  /* 0x0000000000017941 */ /* 0x000fea0003800200 */
.L_x_6098:
        /* <DEDUP_REMOVED lines=23> */
.L_x_6105:
        /* <DEDUP_REMOVED lines=13> */
.L_x_6107:
[----:B------:R-:W-:Y:S05]  /*291b0*/  BSYNC.RECONVERGENT B2 ;  /* 0x0000000000027941 */ /* 0x000fea0003800200 */
.L_x_6106:
        /* <DEDUP_REMOVED lines=58> */
.L_x_6104:
[----:B------:R-:W-:Y:S05]  /*29560*/  BSYNC.RECONVERGENT B1 ;  /* 0x0000000000017941 */ /* 0x000fea0003800200 */
.L_x_6103:
[----:B------:R-:W-:Y:S01]  /*29570*/  I2FP.F32.U32 R9, R9 ;  /* 0x0000000900097245 */ /* 0x000fe20000201000 */
[----:B------:R-:W-:Y:S01]  /*29580*/  BSSY.RECONVERGENT B1, `(.L_x_6108) ;  /* 0x0000060000017945 */ /* 0x000fe20003800200 */
[----:B------:R-:W-:-:S03]  /*29590*/  IMAD.MOV.U32 R11, RZ, RZ, 0x2 ;  /* 0x00000002ff0b7424 */ /* 0x000fc600078e00ff */
        /* <DEDUP_REMOVED lines=9> */
[----:B------:R-:W-:Y:S01]  /*29630*/  @P2 FADD.FTZ R128, R9, R2 ;  /* 0x0000000209802221 */ /* 0x000fe20000010000 */
[----:B------:R-:W-:Y:S02]  /*29640*/  @!P2 MOV R128, R2 ;  /* 0x000000020080a202 */ /* 0x000fe40000000f00 */
        /* <DEDUP_REMOVED lines=11> */
.L_x_6110:
        /* <DEDUP_REMOVED lines=13> */
.L_x_6112:
[----:B------:R-:W-:Y:S05]  /*297d0*/  BSYNC.RECONVERGENT B2 ;  /* 0x0000000000027941 */ /* 0x000fea0003800200 */
.L_x_6111:
        /* <DEDUP_REMOVED lines=56> */
[----:B------:R-:W-:Y:S01]  /*29b60*/  LOP3.LUT R112, R9, R164, R11, 0x96, !PT ;  /* 0x000000a409707212 */ /* 0x000fe200078e960b */
[----:B------:R-:W-:-:S07]  /*29b70*/  HFMA2 R11, -RZ, RZ, 0, 0 ;  /* 0x00000000ff0b7431 */ /* 0x000fce00000001ff */
.L_x_6109:
[----:B------:R-:W-:Y:S05]  /*29b80*/  BSYNC.RECONVERGENT B1 ;  /* 0x0000000000017941 */ /* 0x000fea0003800200 */
.L_x_6108:
        /* <DEDUP_REMOVED lines=22> */
.L_x_6115:
        /* <DEDUP_REMOVED lines=13> */
.L_x_6117:
[----:B------:R-:W-:Y:S05]  /*29dc0*/  BSYNC.RECONVERGENT B2 ;  /* 0x0000000000027941 */ /* 0x000fea0003800200 */
.L_x_6116:
        /* <DEDUP_REMOVED lines=57> */
[----:B------:R-:W-:-:S07]  /*2a160*/  MOV R13, R10 ;  /* 0x0000000a000d7202 */ /* 0x000fce0000000f00 */
.L_x_6114:
[----:B------:R-:W-:Y:S05]  /*2a170*/  BSYNC.RECONVERGENT B1 ;  /* 0x0000000000017941 */ /* 0x000fea0003800200 */
.L_x_6113:
        /* <DEDUP_REMOVED lines=27> */
.L_x_6120:
        /* <DEDUP_REMOVED lines=13> */
.L_x_6122:
[----:B------:R-:W-:Y:S05]  /*2a400*/  BSYNC.RECONVERGENT B2 ;  /* 0x0000000000027941 */ /* 0x000fea0003800200 */
.L_x_6121:
        /* <DEDUP_REMOVED lines=23> */
[----:B------:R-:W-:Y:S02]  /*2a580*/  IADD3 R147, PT, PT, R162, -0x700cb87f, RZ ;  /* 0x8ff34781a2937810 */ /* 0x000fe40007ffe0ff */
        /* <DEDUP_REMOVED lines=34> */
.L_x_6119:
[----:B------:R-:W-:Y:S05]  /*2a7b0*/  BSYNC.RECONVERGENT B1 ;  /* 0x0000000000017941 */ /* 0x000fea0003800200 */
.L_x_6118:
        /* <DEDUP_REMOVED lines=23> */
.L_x_6125:
        /* <DEDUP_REMOVED lines=13> */
.L_x_6127:
[----:B------:R-:W-:Y:S05]  /*2aa00*/  BSYNC.RECONVERGENT B2 ;  /* 0x0000000000027941 */ /* 0x000fea0003800200 */
.L_x_6126:
        /* <DEDUP_REMOVED lines=58> */
.L_x_6124:
[----:B------:R-:W-:Y:S05]  /*2adb0*/  BSYNC.RECONVERGENT B1 ;  /* 0x0000000000017941 */ /* 0x000fea0003800200 */
.L_x_6123:
        /* <DEDUP_REMOVED lines=25> */
.L_x_6130:
        /* <DEDUP_REMOVED lines=13> */
.L_x_6132:
[----:B------:R-:W-:Y:S05]  /*2b020*/  BSYNC.RECONVERGENT B2 ;  /* 0x0000000000027941 */ /* 0x000fea0003800200 */
.L_x_6131:
        /* <DEDUP_REMOVED lines=30> */
[----:B------:R-:W-:-:S04]  /*2b210*/  IADD3 R11, PT, PT, R163, -0x56f99767, RZ ;  /* 0xa9066899a30b7810 */ /* 0x000fc80007ffe0ff */
        /* <DEDUP_REMOVED lines=27> */
.L_x_6129:
[----:B------:R-:W-:Y:S05]  /*2b3d0*/  BSYNC.RECONVERGENT B1 ;  /* 0x0000000000017941 */ /* 0x000fea0003800200 */
.L_x_6128:
        /* <DEDUP_REMOVED lines=20> */
.L_x_6135:
        /* <DEDUP_REMOVED lines=13> */
.L_x_6137:
[----:B------:R-:W-:Y:S05]  /*2b5f0*/  BSYNC.RECONVERGENT B2 ;  /* 0x0000000000027941 */ /* 0x000fea0003800200 */
.L_x_6136:
        /* <DEDUP_REMOVED lines=58> */
.L_x_6134:
[----:B------:R-:W-:Y:S05]  /*2b9a0*/  BSYNC.RECONVERGENT B1 ;  /* 0x0000000000017941 */ /* 0x000fea0003800200 */
.L_x_6133:
[----:B------:R-:W-:Y:S01]  /*2b9b0*/  I2FP.F32.U32 R11, R11 ;  /* 0x0000000b000b7245 */ /* 0x000fe20000201000 */
[----:B------:R-:W-:Y:S01]  /*2b9c0*/  BSSY.RECONVERGENT B1, `(.L_x_6138) ;  /* 0x0000062000017945 */ /* 0x000fe20003800200 */
[----:B------:R-:W-:Y:S01]  /*2b9d0*/  PRMT R110, R26, 0x7632, R110 ;  /* 0x000076321a6e7816 */ /* 0x000fe2000000006e */
[----:B------:R-:W-:-:S03]  /*2b9e0*/  IMAD.MOV.U32 R148, RZ, RZ, 0x2 ;  /* 0x00000002ff947424 */ /* 0x000fc600078e00ff */
        /* <DEDUP_REMOVED lines=11> */
[----:B------:R-:W-:Y:S02]  /*2baa0*/  @!P2 MOV R147, R2 ;  /* 0x000000020093a202 */ /* 0x000fe40000000f00 */
[----:B------:R-:W-:Y:S02]  /*2bab0*/  MOV R2, R18 ;  /* 0x0000001200027202 */ /* 0x000fe40000000f00 */
[----:B------:R-:W-:Y:S02]  /*2bac0*/  F2FP.BF16.F32.PACK_AB R110, RZ, R147 ;  /* 0x00000093ff6e723e */ /* 0x000fe400000010ff */
        /* <DEDUP_REMOVED lines=9> */
.L_x_6140:
        /* <DEDUP_REMOVED lines=13> */
.L_x_6142:
[----:B------:R-:W-:Y:S05]  /*2bc30*/  BSYNC.RECONVERGENT B2 ;  /* 0x0000000000027941 */ /* 0x000fea0003800200 */
.L_x_6141:
        /* <DEDUP_REMOVED lines=58> */
.L_x_6139:
[----:B------:R-:W-:Y:S05]  /*2bfe0*/  BSYNC.RECONVERGENT B1 ;  /* 0x0000000000017941 */ /* 0x000fea0003800200 */
.L_x_6138:
        /* <DEDUP_REMOVED lines=21> */
.L_x_6145:
        /* <DEDUP_REMOVED lines=13> */
.L_x_6147:
[----:B------:R-:W-:Y:S05]  /*2c210*/  BSYNC.RECONVERGENT B2 ;  /* 0x0000000000027941 */ /* 0x000fea0003800200 */
.L_x_6146:
        /* <DEDUP_REMOVED lines=23> */
[----:B------:R-:W-:Y:S02]  /*2c390*/  LOP3.LUT R166, R2, R166, R169, 0x96, !PT ;  /* 0x000000a602a67212 */ /* 0x000fe400078e96a9 */
[----:B------:R-:W-:Y:S01]  /*2c3a0*/  IADD3 R2, PT, PT, R163, -0x24c28bd8, RZ ;  /* 0xdb3d7428a3027810 */ /* 0x000fe20007ffe0ff */
[----:B------:R-:W-:-:S04]  /*2c3b0*/  IMAD.WIDE.U32 R18, R18, -0x2daee0ad, RZ ;  /* 0xd2511f5312127825 */ /* 0x000fc800078e00ff */
[----:B------:R-:W-:-:S05]  /*2c3c0*/  IMAD.WIDE.U32 R166, R166, -0x326172a9, RZ ;  /* 0xcd9e8d57a6a67825 */ /* 0x000fca00078e00ff */
[----:B------:R-:W-:Y:S02]  /*2c3d0*/  LOP3.LUT R170, R170, R172, R167, 0x96, !PT ;  /* 0x000000acaaaa7212 */ /* 0x000fe400078e96a7 */
        /* <DEDUP_REMOVED lines=27> */
[----:B------:R-:W-:Y:S02]  /*2c590*/  MOV R13, R166 ;  /* 0x000000a6000d7202 */ /* 0x000fe40000000f00 */
[----:B------:R-:W-:Y:S01]  /*2c5a0*/  LOP3.LUT R19, R2, R170, R19, 0x96, !PT ;  /* 0x000000aa02137212 */ /* 0x000fe200078e9613 */
[----:B------:R-:W-:-:S07]  /*2c5b0*/  IMAD.MOV.U32 R2, RZ, RZ, RZ ;  /* 0x000000ffff027224 */ /* 0x000fce00078e00ff */
.L_x_6144:
[----:B------:R-:W-:Y:S05]  /*2c5c0*/  BSYNC.RECONVERGENT B1 ;  /* 0x0000000000017941 */ /* 0x000fea0003800200 */
.L_x_6143:
[----:B------:R-:W-:Y:S01]  /*2c5d0*/  I2FP.F32.U32 R111, R111 ;  /* 0x0000006f006f7245 */ /* 0x000fe20000201000 */
[----:B------:R-:W-:Y:S01]  /*2c5e0*/  BSSY.RECONVERGENT B1, `(.L_x_6148) ;  /* 0x0000061000017945 */ /* 0x000fe20003800200 */
[----:B------:R-:W-:Y:S01]  /*2c5f0*/  IMAD.MOV.U32 R166, RZ, RZ, 0x2 ;  /* 0x00000002ffa67424 */ /* 0x000fe200078e00ff */
[----:B------:R-:W-:Y:S02]  /*2c600*/  MOV R164, R18 ;  /* 0x0000001200a47202 */ /* 0x000fe40000000f00 */
[----:B------:R-:W-:Y:S01]  /*2c610*/  FFMA.FTZ R148, R111, R158, 1.1641532182693481445e-10 ;  /* 0x2f0000006f947423 */ /* 0x000fe2000001009e */
[----:B------:R-:W-:-:S04]  /*2c620*/  SHF.L.U32 R111, R27, 0x10, RZ ;  /* 0x000000101b6f7819 */ /* 0x000fc800000006ff */
[----:B------:R-:W-:Y:S01]  /*2c630*/  FSETP.GTU.FTZ.AND P5, PT, R148, R159, PT ;  /* 0x0000009f9400720b */ /* 0x000fe20003fbc000 */
[----:B------:R-:W-:-:S05]  /*2c640*/  FMUL.FTZ R111, R111, R160 ;  /* 0x000000a06f6f7220 */ /* 0x000fca0000410000 */
        /* <DEDUP_REMOVED lines=18> */
.L_x_6150:
        /* <DEDUP_REMOVED lines=13> */
.L_x_6152:
[----:B------:R-:W-:Y:S05]  /*2c840*/  BSYNC.RECONVERGENT B2 ;  /* 0x0000000000027941 */ /* 0x000fea0003800200 */
.L_x_6151:
        /* <DEDUP_REMOVED lines=55> */
[----:B------:R-:W-:Y:S02]  /*2cbc0*/  IMAD.MOV.U32 R13, RZ, RZ, R166 ;  /* 0x000000ffff0d7224 */ /* 0x000fe400078e00a6 */
[----:B------:R-:W-:Y:S01]  /*2cbd0*/  HFMA2 R166, -RZ, RZ, 0, 0 ;  /* 0x00000000ffa67431 */ /* 0x000fe200000001ff */
[----:B------:R-:W-:-:S07]  /*2cbe0*/  LOP3.LUT R19, R2, R170, R19, 0x96, !PT ;  /* 0x000000aa02137212 */ /* 0x000fce00078e9613 */
.L_x_6149:
[----:B------:R-:W-:Y:S05]  /*2cbf0*/  BSYNC.RECONVERGENT B1 ;  /* 0x0000000000017941 */ /* 0x000fea0003800200 */
.L_x_6148:
[----:B------:R-:W-:Y:S01]  /*2cc00*/  I2FP.F32.U32 R167, R164 ;  /* 0x000000a400a77245 */ /* 0x000fe20000201000 */
[----:B------:R-:W-:Y:S01]  /*2cc10*/  IMAD.U32 R165, R165, 0x10000, RZ ;  /* 0x00010000a5a57824 */ /* 0x000fe200078e00ff */
[----:B------:R-:W-:Y:S01]  /*2cc20*/  ISETP.NE.AND P6, PT, R166, 0x1, PT ;  /* 0x00000001a600780c */ /* 0x000fe20003fc5270 */
[----:B------:R-:W-:Y:S02]  /*2cc30*/  BSSY.RECONVERGENT B1, `(.L_x_6153) ;  /* 0x000005c000017945 */ /* 0x000fe40003800200 */
[----:B------:R-:W-:Y:S01]  /*2cc40*/  FFMA.FTZ R2, R167, R158, 1.1641532182693481445e-10 ;  /* 0x2f000000a7027423 */ /* 0x000fe2000001009e */
[----:B------:R-:W-:Y:S01]  /*2cc50*/  FMUL.FTZ R164, R165, R160 ;  /* 0x000000a0a5a47220 */ /* 0x000fe20000410000 */
[----:B------:R-:W-:-:S03]  /*2cc60*/  IMAD.MOV.U32 R165, RZ, RZ, R18 ;  /* 0x000000ffffa57224 */ /* 0x000fc600078e0012 */
        /* <DEDUP_REMOVED lines=13> */
.L_x_6155:
        /* <DEDUP_REMOVED lines=15> */
.L_x_6157:
[----:B------:R-:W-:Y:S05]  /*2ce30*/  BSYNC.RECONVERGENT B2 ;  /* 0x0000000000027941 */ /* 0x000fea0003800200 */
.L_x_6156:
        /* <DEDUP_REMOVED lines=18> */
[----:B------:R-:W-:-:S04]  /*2cf60*/  LOP3.LUT R166, R166, R172, R19, 0x96, !PT ;  /* 0x000000aca6a67212 */ /* 0x000fc800078e9613 */
[----:B------:R-:W-:Y:S01]  /*2cf70*/  LOP3.LUT R2, R2, R18, R169, 0x96, !PT ;  /* 0x0000001202027212 */ /* 0x000fe200078e96a9 */
[----:B------:R-:W-:Y:S01]  /*2cf80*/  IMAD.WIDE.U32 R166, R166, -0x2daee0ad, RZ ;  /* 0xd2511f53a6a67825 */ /* 0x000fe200078e00ff */
[----:B------:R-:W-:-:S04]  /*2cf90*/  IADD3 R18, PT, PT, R163, 0x32370b8f, RZ ;  /* 0x32370b8fa3127810 */ /* 0x000fc80007ffe0ff */
[----:B------:R-:W-:-:S05]  /*2cfa0*/  LOP3.LUT R18, R18, R170, R167, 0x96, !PT ;  /* 0x000000aa12127212 */ /* 0x000fca00078e96a7 */
[----:B------:R-:W-:-:S05]  /*2cfb0*/  IMAD.WIDE.U32 R18, R18, -0x326172a9, RZ ;  /* 0xcd9e8d5712127825 */ /* 0x000fca00078e00ff */
[----:B------:R-:W-:Y:S01]  /*2cfc0*/  LOP3.LUT R112, R112, R168, R19, 0x96, !PT ;  /* 0x000000a870707212 */ /* 0x000fe200078e9613 */
[----:B------:R-:W-:Y:S01]  /*2cfd0*/  IMAD.WIDE.U32 R168, R2, -0x2daee0ad, RZ ;  /* 0xd2511f5302a87825 */ /* 0x000fe200078e00ff */
[----:B------:R-:W-:-:S03]  /*2cfe0*/  IADD3 R2, PT, PT, R163, -0x126145ec, RZ ;  /* 0xed9eba14a3027810 */ /* 0x000fc60007ffe0ff */
[----:B------:R-:W-:Y:S01]  /*2cff0*/  IMAD.WIDE.U32 R170, R112, -0x2daee0ad, RZ ;  /* 0xd2511f5370aa7825 */ /* 0x000fe200078e00ff */
[----:B------:R-:W-:Y:S02]  /*2d000*/  LOP3.LUT R2, R2, R166, R169, 0x96, !PT ;  /* 0x000000a602027212 */ /* 0x000fe400078e96a9 */
[----:B------:R-:W-:-:S03]  /*2d010*/  IADD3 R112, PT, PT, R163, -0x695add53, RZ ;  /* 0x96a522ada3707810 */ /* 0x000fc60007ffe0ff */
[----:B------:R-:W-:-:S04]  /*2d020*/  IMAD.WIDE.U32 R166, R2, -0x326172a9, RZ ;  /* 0xcd9e8d5702a67825 */ /* 0x000fc800078e00ff */
[----:B------:R-:W-:Y:S01]  /*2d030*/  VIADD R2, R163, 0xa9066899 ;  /* 0xa9066899a3027836 */ /* 0x000fe20000000000 */
[----:B------:R-:W-:-:S04]  /*2d040*/  LOP3.LUT R18, R153, R18, R167, 0x96, !PT ;  /* 0x0000001299127212 */ /* 0x000fc800078e96a7 */
        /* <DEDUP_REMOVED lines=10> */
[----:B------:R-:W-:-:S03]  /*2d0f0*/  IADD3 R2, PT, PT, R163, 0x1fd5c5a3, RZ ;  /* 0x1fd5c5a3a3027810 */ /* 0x000fc60007ffe0ff */
[----:B------:R-:W-:Y:S01]  /*2d100*/  IMAD.WIDE.U32 R170, R157, -0x2daee0ad, RZ ;  /* 0xd2511f539daa7825 */ /* 0x000fe200078e00ff */
[----:B------:R-:W-:-:S03]  /*2d110*/  LOP3.LUT R166, R2, R166, R169, 0x96, !PT ;  /* 0x000000a602a67212 */ /* 0x000fc600078e96a9 */
[----:B------:R-:W-:Y:S02]  /*2d120*/  VIADD R2, R162, 0xf1bbcdc8 ;  /* 0xf1bbcdc8a2027836 */ /* 0x000fe40000000000 */
[----:B------:R-:W-:-:S04]  /*2d130*/  IMAD.WIDE.U32 R166, R166, -0x326172a9, RZ ;  /* 0xcd9e8d57a6a67825 */ /* 0x000fc800078e00ff */
[----:B------:R-:W-:Y:S01]  /*2d140*/  VIADD R19, R162, 0x8ff34781 ;  /* 0x8ff34781a2137836 */ /* 0x000fe20000000000 */
[----:B------:R-:W-:Y:S02]  /*2d150*/  LOP3.LUT R2, R2, R18, R167, 0x96, !PT ;  /* 0x0000001202027212 */ /* 0x000fe400078e96a7 */
[----:B------:R-:W-:-:S04]  /*2d160*/  IADD3 R18, PT, PT, R163, -0x24c28bd8, RZ ;  /* 0xdb3d7428a3127810 */ /* 0x000fc80007ffe0ff */
[----:B------:R-:W-:-:S05]  /*2d170*/  LOP3.LUT R168, R18, R168, R171, 0x96, !PT ;  /* 0x000000a812a87212 */ /* 0x000fca00078e96ab */
[----:B------:R-:W-:-:S04]  /*2d180*/  IMAD.WIDE.U32 R168, R168, -0x326172a9, RZ ;  /* 0xcd9e8d57a8a87825 */ /* 0x000fc800078e00ff */
[----:B------:R-:W-:Y:S01]  /*2d190*/  IMAD.MOV.U32 R18, RZ, RZ, R168 ;  /* 0x000000ffff127224 */ /* 0x000fe200078e00a8 */
[----:B------:R-:W-:Y:S01]  /*2d1a0*/  LOP3.LUT R19, R19, R166, R169, 0x96, !PT ;  /* 0x000000a613137212 */ /* 0x000fe200078e96a9 */
[----:B------:R-:W-:-:S04]  /*2d1b0*/  IMAD.WIDE.U32 R166, R2, -0x2daee0ad, RZ ;  /* 0xd2511f5302a67825 */ /* 0x000fc800078e00ff */
[----:B------:R-:W-:Y:S02]  /*2d1c0*/  HFMA2 R2, -RZ, RZ, 0, 0 ;  /* 0x00000000ff027431 */ /* 0x000fe400000001ff */
[----:B------:R-:W-:Y:S01]  /*2d1d0*/  IMAD.MOV.U32 R13, RZ, RZ, R166 ;  /* 0x000000ffff0d7224 */ /* 0x000fe200078e00a6 */
[----:B------:R-:W-:-:S07]  /*2d1e0*/  LOP3.LUT R112, R112, R170, R167, 0x96, !PT ;  /* 0x000000aa70707212 */ /* 0x000fce00078e96a7 */
.L_x_6154:
[----:B------:R-:W-:Y:S05]  /*2d1f0*/  BSYNC.RECONVERGENT B1 ;  /* 0x0000000000017941 */ /* 0x000fea0003800200 */
.L_x_6153:
[----:B------:R-:W-:Y:S02]  /*2d200*/  I2FP.F32.U32 R153, R165 ;  /* 0x000000a500997245 */ /* 0x000fe40000201000 */
[----:B------:R-:W-:Y:S02]  /*2d210*/  PRMT R109, R154, 0x5410, R109 ;  /* 0x000054109a6d7816 */ /* 0x000fe4000000006d */
[----:B------:R-:W-:Y:S01]  /*2d220*/  MOV R154, R13 ;  /* 0x0000000d009a7202 */ /* 0x000fe20000000f00 */
[----:B------:R-:W-:Y:S01]  /*2d230*/  FFMA.FTZ R158, R153, R158, 1.1641532182693481445e-10 ;  /* 0x2f000000999e7423 */ /* 0x000fe2000001009e */
[----:B------:R-:W-:Y:S02]  /*2d240*/  PRMT R153, R27, 0x7632, R153 ;  /* 0x000076321b997816 */ /* 0x000fe40000000099 */
[----:B------:R-:W-:Y:S02]  /*2d250*/  PRMT R110, R161, 0x5410, R110 ;  /* 0x00005410a16e7816 */ /* 0x000fe4000000006e */
[----:B------:R-:W-:Y:S01]  /*2d260*/  FSETP.GTU.FTZ.AND P6, PT, R158, R159, PT ;  /* 0x0000009f9e00720b */ /* 0x000fe20003fdc000 */
[----:B------:R-:W-:Y:S01]  /*2d270*/  IMAD.U32 R153, R153, 0x10000, RZ ;  /* 0x0001000099997824 */ /* 0x000fe200078e00ff */
[----:B------:R-:W-:-:S02]  /*2d280*/  PRMT R108, R156, 0x5410, R108 ;  /* 0x000054109c6c7816 */ /* 0x000fc4000000006c */
[----:B------:R-:W-:Y:S01]  /*2d290*/  SEL R158, RZ, 0x1, P6 ;  /* 0x00000001ff9e7807 */ /* 0x000fe20003000000 */
[----:B------:R-:W-:-:S03]  /*2d2a0*/  FMUL.FTZ R153, R153, R160 ;  /* 0x000000a099997220 */ /* 0x000fc60000410000 */
[----:B------:R-:W-:Y:S02]  /*2d2b0*/  PRMT R13, R158, 0x7610, R13 ;  /* 0x000076109e0d7816 */ /* 0x000fe4000000000d */
[----:B------:R-:W-:-:S05]  /*2d2c0*/  FSEL R153, R153, RZ, !P6 ;  /* 0x000000ff99997208 */ /* 0x000fca0007000000 */
[--C-:B------:R-:W-:Y:S01]  /*2d2d0*/  FADD.FTZ R164, R164, R153.reuse ;  /* 0x00000099a4a47221 */ /* 0x100fe20000010000 */
[----:B------:R-:W-:-:S04]  /*2d2e0*/  @P2 PRMT R153, R23, 0x7632, R153 ;  /* 0x0000763217992816 */ /* 0x000fc80000000099 */
[----:B------:R-:W-:-:S05]  /*2d2f0*/  @P2 SHF.L.U32 R153, R153, 0x10, RZ ;  /* 0x0000001099992819 */ /* 0x000fca00000006ff */
[----:B------:R-:W-:Y:S01]  /*2d300*/  @P2 FADD.FTZ R153, R164, R153 ;  /* 0x00000099a4992221 */ /* 0x000fe20000010000 */
[----:B------:R-:W-:-:S05]  /*2d310*/  @!P2 IMAD.MOV.U32 R153, RZ, RZ, R164 ;  /* 0x000000ffff99a224 */ /* 0x000fca00078e00a4 */
[----:B------:R-:W-:-:S04]  /*2d320*/  F2FP.BF16.F32.PACK_AB R157, RZ, R153 ;  /* 0x00000099ff9d723e */ /* 0x000fc800000010ff */
[----:B------:R-:W-:Y:S01]  /*2d330*/  PRMT R111, R111, 0x5410, R157 ;  /* 0x000054106f6f7816 */ /* 0x000fe2000000009d */
[----:B------:R-:W-:Y:S06]  /*2d340*/  BRA `(.L_x_6158) ;  /* 0x0000003000b47947 */ /* 0x000fec0003800000 */
.L_x_6077:
        /* <DEDUP_REMOVED lines=11> */
[-C--:B------:R-:W-:Y:S01]  /*2d400*/  @!P3 MOV R157, R154.reuse ;  /* 0x0000009a009db202 */ /* 0x080fe20000000f00 */
[----:B------:R-:W-:Y:S01]  /*2d410*/  @P3 VIADD R128, R2, 0x1 ;  /* 0x0000000102803836 */ /* 0x000fe20000000000 */
[----:B------:R-:W-:Y:S01]  /*2d420*/  @P3 MOV R157, R154 ;  /* 0x0000009a009d3202 */ /* 0x000fe20000000f00 */
[----:B------:R-:W-:Y:S01]  /*2d430*/  @P3 IMAD.MOV.U32 R17, RZ, RZ, R19 ;  /* 0x000000ffff113224 */ /* 0x000fe200078e0013 */
[----:B------:R-:W-:Y:S06]  /*2d440*/  BRA `(.L_x_6160) ;  /* 0x0000000400287947 */ /* 0x000fec0003800000 */
.L_x_6161:
        /* <DEDUP_REMOVED lines=13> */
.L_x_6163:
[----:B------:R-:W-:Y:S05]  /*2d520*/  BSYNC.RECONVERGENT B2 ;  /* 0x0000000000027941 */ /* 0x000fea0003800200 */
.L_x_6162:
        /* <DEDUP_REMOVED lines=58> */
[----:B------:R-:W-:Y:S01]  /*2d8d0*/  IMAD.MOV.U32 R157, RZ, RZ, R156 ;  /* 0x000000ffff9d7224 */ /* 0x000fe200078e009c */
[----:B------:R-:W-:-:S07]  /*2d8e0*/  MOV R17, R154 ;  /* 0x0000009a00117202 */ /* 0x000fce0000000f00 */
.L_x_6160:
[----:B------:R-:W-:Y:S05]  /*2d8f0*/  BSYNC.RECONVERGENT B1 ;  /* 0x0000000000017941 */ /* 0x000fea0003800200 */
.L_x_6159:
[----:B------:R-:W0:Y:S01]  /*2d900*/  LDC R159, c[0x0][0x408] ;  /* 0x00010200ff9f7b82 */ /* 0x000e220000000800 */
[----:B------:R-:W-:Y:S01]  /*2d910*/  I2FP.F32.U32 R2, R17 ;  /* 0x0000001100027245 */ /* 0x000fe20000201000 */
[----:B------:R-:W-:Y:S01]  /*2d920*/  HFMA2 R153, -RZ, RZ, 0.1171875, 0 ;  /* 0x2f800000ff997431 */ /* 0x000fe200000001ff */
[----:B------:R-:W-:Y:S01]  /*2d930*/  LOP3.LUT R118, R118, 0xffffffdf, RZ, 0xc0, !PT ;  /* 0xffffffdf76767812 */ /* 0x000fe200078ec0ff */
[----:B------:R-:W-:Y:S01]  /*2d940*/  BSSY.RECONVERGENT B1, `(.L_x_6164) ;  /* 0x0000063000017945 */ /* 0x000fe20003800200 */
[----:B------:R-:W-:Y:S01]  /*2d950*/  IMAD.MOV.U32 R137, RZ, RZ, 0x2 ;  /* 0x00000002ff897424 */ /* 0x000fe200078e00ff */
[----:B------:R-:W-:Y:S01]  /*2d960*/  MOV R127, R18 ;  /* 0x00000012007f7202 */ /* 0x000fe20000000f00 */
[----:B------:R-:W-:Y:S01]  /*2d970*/  FFMA.FTZ R17, R2, R153, 1.1641532182693481445e-10 ;  /* 0x2f00000002117423 */ /* 0x000fe20000010099 */
[----:B------:R-:W1:Y:S01]  /*2d980*/  LDC R154, c[0x0][0x404] ;  /* 0x00010100ff9a7b82 */ /* 0x000e620000000800 */
[----:B-----5:R-:W-:-:S04]  /*2d990*/  IMAD.U32 R2, R108, 0x10000, RZ ;  /* 0x000100006c027824 */ /* 0x020fc800078e00ff */
[----:B0-----:R-:W-:Y:S01]  /*2d9a0*/  FMUL.FTZ R2, R2, R159 ;  /* 0x0000009f02027220 */ /* 0x001fe20000410000 */
[----:B-1----:R-:W-:-:S04]  /*2d9b0*/  FSETP.GTU.FTZ.AND P3, PT, R17, R154, PT ;  /* 0x0000009a1100720b */ /* 0x002fc80003f7c000 */
[----:B------:R-:W-:Y:S02]  /*2d9c0*/  FSEL R17, R2, RZ, !P3 ;  /* 0x000000ff02117208 */ /* 0x000fe40005800000 */
[----:B------:R-:W-:Y:S02]  /*2d9d0*/  PLOP3.LUT P3, PT, P3, PT, PT, 0x8, 0x80 ;  /* 0x000000000080781c */ /* 0x000fe40001f6e170 */
[----:B------:R-:W-:-:S05]  /*2d9e0*/  @P2 SHF.L.U32 R2, R20, 0x10, RZ ;  /* 0x0000001014022819 */ /* 0x000fca00000006ff */
[----:B------:R-:W-:Y:S01]  /*2d9f0*/  @P2 FADD.FTZ R17, R2, R17 ;  /* 0x0000001102112221 */ /* 0x000fe20000010000 */
[----:B------:R-:W-:-:S04]  /*2da00*/  PRMT R2, R108, 0x7632, R2 ;  /* 0x000076326c027816 */ /* 0x000fc80000000002 */
[----:B------:R-:W-:Y:S02]  /*2da10*/  F2FP.BF16.F32.PACK_AB R108, RZ, R17 ;  /* 0x00000011ff6c723e */ /* 0x000fe400000010ff */
        /* <DEDUP_REMOVED lines=11> */
.L_x_6166:
        /* <DEDUP_REMOVED lines=13> */
.L_x_6168:
[----:B------:R-:W-:Y:S05]  /*2dba0*/  BSYNC.RECONVERGENT B2 ;  /* 0x0000000000027941 */ /* 0x000fea0003800200 */
.L_x_6167:
        /* <DEDUP_REMOVED lines=58> */
[----:B------:R-:W-:Y:S01]  /*2df50*/  MOV R127, R157 ;  /* 0x0000009d007f7202 */ /* 0x000fe20000000f00 */
[----:B------:R-:W-:-:S07]  /*2df60*/  IMAD.MOV.U32 R157, RZ, RZ, R160 ;  /* 0x000000ffff9d7224 */ /* 0x000fce00078e00a0 */
.L_x_6165:
[----:B------:R-:W-:Y:S05]  /*2df70*/  BSYNC.RECONVERGENT B1 ;  /* 0x0000000000017941 */ /* 0x000fea0003800200 */
.L_x_6164:
        /* <DEDUP_REMOVED lines=9> */
[----:B------:R-:W-:Y:S02]  /*2e010*/  @P2 SHF.L.U32 R128, R128, 0x10, RZ ;  /* 0x0000001080802819 */ /* 0x000fe400000006ff */
[----:B------:R-:W-:Y:S02]  /*2e020*/  FSEL R127, R2, RZ, !P3 ;  /* 0x000000ff027f7208 */ /* 0x000fe40005800000 */
[----:B------:R-:W-:Y:S02]  /*2e030*/  PLOP3.LUT P3, PT, P3, PT, PT, 0x8, 0x80 ;  /* 0x000000000080781c */ /* 0x000fe40001f6e170 */
[----:B------:R-:W-:Y:S01]  /*2e040*/  MOV R2, R18 ;  /* 0x0000001200027202 */ /* 0x000fe20000000f00 */
        /* <DEDUP_REMOVED lines=13> */
.L_x_6171:
        /* <DEDUP_REMOVED lines=13> */
.L_x_6173:
[----:B------:R-:W-:Y:S05]  /*2e1f0*/  BSYNC.RECONVERGENT B2 ;  /* 0x0000000000027941 */ /* 0x000fea0003800200 */
.L_x_6172:
        /* <DEDUP_REMOVED lines=60> */
.L_x_6170:
[----:B------:R-:W-:Y:S05]  /*2e5c0*/  BSYNC.RECONVERGENT B1 ;  /* 0x0000000000017941 */ /* 0x000fea0003800200 */
.L_x_6169:
[----:B------:R-:W-:Y:S01]  /*2e5d0*/  I2FP.F32.U32 R2, R2 ;  /* 0x0000000200027245 */ /* 0x000fe20000201000 */
[----:B------:R-:W-:Y:S01]  /*2e5e0*/  BSSY.RECONVERGENT B1, `(.L_x_6174) ;  /* 0x0000063000017945 */ /* 0x000fe20003800200 */
[----:B------:R-:W-:Y:S01]  /*2e5f0*/  LOP3.LUT R118, R118, 0xfffffff7, RZ, 0xc0, !PT ;  /* 0xfffffff776767812 */ /* 0x000fe200078ec0ff */
[----:B------:R-:W-:Y:S02]  /*2e600*/  IMAD.MOV.U32 R147, RZ, RZ, 0x2 ;  /* 0x00000002ff937424 */ /* 0x000fe400078e00ff */
[----:B------:R-:W-:Y:S01]  /*2e610*/  FFMA.FTZ R137, R2, R153, 1.1641532182693481445e-10 ;  /* 0x2f00000002897423 */ /* 0x000fe20000010099 */
[C---:B------:R-:W-:Y:S01]  /*2e620*/  IMAD.U32 R2, R109.reuse, 0x10000, RZ ;  /* 0x000100006d027824 */ /* 0x040fe200078e00ff */
[----:B------:R-:W-:-:S03]  /*2e630*/  PRMT R109, R109, 0x7632, R109 ;  /* 0x000076326d6d7816 */ /* 0x000fc6000000006d */
[----:B------:R-:W-:Y:S01]  /*2e640*/  FMUL.FTZ R2, R2, R159 ;  /* 0x0000009f02027220 */ /* 0x000fe20000410000 */
        /* <DEDUP_REMOVED lines=18> */
.L_x_6176:
        /* <DEDUP_REMOVED lines=13> */
.L_x_6178:
[----:B------:R-:W-:Y:S05]  /*2e840*/  BSYNC.RECONVERGENT B2 ;  /* 0x0000000000027941 */ /* 0x000fea0003800200 */
.L_x_6177:
        /* <DEDUP_REMOVED lines=60> */
.L_x_6175:
[----:B------:R-:W-:Y:S05]  /*2ec10*/  BSYNC.RECONVERGENT B1 ;  /* 0x0000000000017941 */ /* 0x000fea0003800200 */
.L_x_6174:
        /* <DEDUP_REMOVED lines=26> */
.L_x_6181:
        /* <DEDUP_REMOVED lines=13> */
.L_x_6183:
[----:B------:R-:W-:Y:S05]  /*2ee90*/  BSYNC.RECONVERGENT B2 ;  /* 0x0000000000027941 */ /* 0x000fea0003800200 */
.L_x_6182:
        /* <DEDUP_REMOVED lines=60> */
.L_x_6180:
[----:B------:R-:W-:Y:S05]  /*2f260*/  BSYNC.RECONVERGENT B1 ;  /* 0x0000000000017941 */ /* 0x000fea0003800200 */
.L_x_6179:
        /* <DEDUP_REMOVED lines=26> */
.L_x_6186:
        /* <DEDUP_REMOVED lines=13> */
.L_x_6188:
[----:B------:R-:W-:Y:S05]  /*2f4e0*/  BSYNC.RECONVERGENT B2 ;  /* 0x0000000000027941 */ /* 0x000fea0003800200 */
.L_x_6187:
        /* <DEDUP_REMOVED lines=57> */
[----:B------:R-:W-:Y:S02]  /*2f880*/  IMAD.MOV.U32 R157, RZ, RZ, R164 ;  /* 0x000000ffff9d7224 */ /* 0x000fe400078e00a4 */
[----:B------:R-:W-:Y:S01]  /*2f890*/  HFMA2 R164, -RZ, RZ, 0, 0 ;  /* 0x00000000ffa47431 */ /* 0x000fe200000001ff */
[----:B------:R-:W-:-:S07]  /*2f8a0*/  LOP3.LUT R112, R147, R166, R165, 0x96, !PT ;  /* 0x000000a693707212 */ /* 0x000fce00078e96a5 */
.L_x_6185:
[----:B------:R-:W-:Y:S05]  /*2f8b0*/  BSYNC.RECONVERGENT B1 ;  /* 0x0000000000017941 */ /* 0x000fea0003800200 */
.L_x_6184:
        /* <DEDUP_REMOVED lines=24> */
.L_x_6191:
        /* <DEDUP_REMOVED lines=13> */
.L_x_6193:
[----:B------:R-:W-:Y:S05]  /*2fb10*/  BSYNC.RECONVERGENT B2 ;  /* 0x0000000000027941 */ /* 0x000fea0003800200 */
.L_x_6192:
        /* <DEDUP_REMOVED lines=60> */
.L_x_6190:
[----:B------:R-:W-:Y:S05]  /*2fee0*/  BSYNC.RECONVERGENT B1 ;  /* 0x0000000000017941 */ /* 0x000fea0003800200 */
.L_x_6189:
[----:B------:R-:W-:Y:S01]  /*2fef0*/  I2FP.F32.U32 R2, R2 ;  /* 0x0000000200027245 */ /* 0x000fe20000201000 */
[----:B------:R-:W-:Y:S01]  /*2ff00*/  BSSY.RECONVERGENT B1, `(.L_x_6194) ;  /* 0x0000061000017945 */ /* 0x000fe20003800200 */
[----:B------:R-:W-:Y:S02]  /*2ff10*/  ISETP.NE.AND P5, PT, R161, 0x1, PT ;  /* 0x00000001a100780c */ /* 0x000fe40003fa5270 */
[----:B------:R-:W-:Y:S01]  /*2ff20*/  MOV R164, R18 ;  /* 0x0000001200a47202 */ /* 0x000fe20000000f00 */
        /* <DEDUP_REMOVED lines=20> */
.L_x_6196:
        /* <DEDUP_REMOVED lines=13> */
.L_x_6198:
[----:B------:R-:W-:Y:S05]  /*30140*/  BSYNC.RECONVERGENT B2 ;  /* 0x0000000000027941 */ /* 0x000fea0003800200 */
.L_x_6197:
        /* <DEDUP_REMOVED lines=60> */
.L_x_6195:
[----:B------:R-:W-:Y:S05]  /*30510*/  BSYNC.RECONVERGENT B1 ;  /* 0x0000000000017941 */ /* 0x000fea0003800200 */
.L_x_6194:
        /* <DEDUP_REMOVED lines=9> */
[----:B------:R-:W-:Y:S01]  /*305b0*/  IMAD.MOV.U32 R154, RZ, RZ, R157 ;  /* 0x000000ffff9a7224 */ /* 0x000fe200078e009d */
[----:B------:R-:W-:-:S02]  /*305c0*/  @P2 SHF.L.U32 R164, R159, 0x10, RZ ;  /* 0x000000109fa42819 */ /* 0x000fc400000006ff */
[----:B------:R-:W-:Y:S02]  /*305d0*/  FSEL R153, R166, RZ, !P5 ;  /* 0x000000ffa6997208 */ /* 0x000fe40006800000 */
[----:B------:R-:W-:-:S03]  /*305e0*/  PLOP3.LUT P5, PT, P5, PT, PT, 0x8, 0x80 ;  /* 0x000000000080781c */ /* 0x000fc60002fae170 */
[----:B------:R-:W-:-:S05]  /*305f0*/  @P2 FADD.FTZ R153, R164, R153 ;  /* 0x00000099a4992221 */ /* 0x000fca0000010000 */
[----:B------:R-:W-:-:S04]  /*30600*/  F2FP.BF16.F32.PACK_AB R159, RZ, R153 ;  /* 0x00000099ff9f723e */ /* 0x000fc800000010ff */
[----:B------:R-:W-:-:S07]  /*30610*/  PRMT R111, R111, 0x5410, R159 ;  /* 0x000054106f6f7816 */ /* 0x000fce000000009f */
.L_x_6158:
[----:B------:R-:W0:Y:S01]  /*30620*/  LDC.64 R156, c[0x0][0x3a8] ;  /* 0x0000ea00ff9c7b82 */ /* 0x000e220000000a00 */
[----:B------:R-:W-:Y:S02]  /*30630*/  SEL R158, RZ, 0x1000000, !P5 ;  /* 0x01000000ff9e7807 */ /* 0x000fe40006800000 */
[----:B------:R-:W-:Y:S02]  /*30640*/  SEL R159, RZ, 0x10000, !P4 ;  /* 0x00010000ff9f7807 */ /* 0x000fe40006000000 */
[C---:B------:R-:W-:Y:S02]  /*30650*/  LOP3.LUT P6, RZ, R118.reuse, 0x10, RZ, 0xc0, !PT ;  /* 0x0000001076ff7812 */ /* 0x040fe400078cc0ff */
[C---:B------:R-:W-:Y:S02]  /*30660*/  LOP3.LUT P5, RZ, R118.reuse, 0x8, RZ, 0xc0, !PT ;  /* 0x0000000876ff7812 */ /* 0x040fe400078ac0ff */
        /* <DEDUP_REMOVED lines=39> */
.L_x_6076:
[----:B------:R-:W-:Y:S05]  /*308e0*/  BSYNC.RECONVERGENT B0 ;  /* 0x0000000000007941 */ /* 0x000fea0003800200 */
.L_x_6075:
        /* <DEDUP_REMOVED lines=161> */
.L_x_6200:
[----:B------:R-:W-:Y:S05]  /*31300*/  BSYNC.RECONVERGENT B0 ;  /* 0x0000000000007941 */ /* 0x000fea0003800200 */
.L_x_6199:
[----:B------:R-:W-:Y:S01]  /*31310*/  BAR.SYNC.DEFER_BLOCKING 0x0 ;  /* 0x0000000000007b1d */ /* 0x000fe20000010000 */
[----:B------:R-:W-:Y:S01]  /*31320*/  IMAD.MOV.U32 R156, RZ, RZ, RZ ;  /* 0x000000ffff9c7224 */ /* 0x000fe200078e00ff */
[----:B0-----:R-:W-:-:S04]  /*31330*/  CS2R R108, SRZ ;  /* 0x00000000006c7805 */ /* 0x001fc8000001ff00 */
        /* <DEDUP_REMOVED lines=10> */
.L_x_6202:
[----:B------:R-:W-:Y:S05]  /*313e0*/  BSYNC.RECONVERGENT B0 ;  /* 0x0000000000007941 */ /* 0x000fea0003800200 */
.L_x_6201:
[----:B0-----:R-:W0:Y:S01]  /*313f0*/  SHFL.DOWN PT, R111, R108, 0x2, 0x1f ;  /* 0x08401f006c6f7f89 */ /* 0x001e2200000e0000 */
[----:B------:R-:W-:Y:S01]  /*31400*/  I2FP.F32.S32 R159, R156 ;  /* 0x0000009c009f7245 */ /* 0x000fe20000201400 */
[----:B------:R-:W-:Y:S01]  /*31410*/  BSSY.RECONVERGENT B0, `(.L_x_6203) ;  /* 0x0000053000007945 */ /* 0x000fe20003800200 */
[----:B------:R-:W-:Y:S01]  /*31420*/  ISETP.NE.AND P2, PT, RZ, UR7, PT ;  /* 0x00000007ff007c0c */ /* 0x000fe2000bf45270 */
[----:B------:R-:W1:Y:S01]  /*31430*/  SHFL.DOWN PT, R157, R156, 0x2, 0x1f ;  /* 0x08401f009c9d7f89 */ /* 0x000e6200000e0000 */
[----:B------:R-:W-:Y:S01]  /*31440*/  MOV R161, UR6 ;  /* 0x0000000600a17c02 */ /* 0x000fe20008000f00 */
[----:B0-----:R-:W-:-:S04]  /*31450*/  FADD.FTZ R110, -R111, R108 ;  /* 0x0000006c6f6e7221 */ /* 0x001fc80000010100 */
[----:B------:R-:W-:Y:S01]  /*31460*/  FMUL.FTZ R110, R110, R110 ;  /* 0x0000006e6e6e7220 */ /* 0x000fe20000410000 */
[----:B-1----:R-:W-:-:S03]  /*31470*/  I2FP.F32.S32 R160, R157 ;  /* 0x0000009d00a07245 */ /* 0x002fc60000201400 */
[----:B------:R-:W-:Y:S01]  /*31480*/  FMUL.FTZ R158, R110, R159 ;  /* 0x0000009f6e9e7220 */ /* 0x000fe20000410000 */
[----:B------:R-:W-:Y:S01]  /*31490*/  IADD3 R110, PT, PT, R157, R156, RZ ;  /* 0x0000009c9d6e7210 */ /* 0x000fe20007ffe0ff */
[-C--:B------:R-:W-:Y:S02]  /*314a0*/  FMUL.FTZ R164, R111, R160.reuse ;  /* 0x000000a06fa47220 */ /* 0x080fe40000410000 */
[----:B------:R-:W-:Y:S02]  /*314b0*/  FMUL.FTZ R160, R158, R160 ;  /* 0x000000a09ea07220 */ /* 0x000fe40000410000 */
[----:B------:R-:W0:Y:S01]  /*314c0*/  SHFL.DOWN PT, R158, R109, 0x2, 0x1f ;  /* 0x08401f006d9e7f89 */ /* 0x000e2200000e0000 */
[----:B------:R-:W-:Y:S01]  /*314d0*/  FFMA.FTZ R111, R159, R108, R164 ;  /* 0x0000006c9f6f7223 */ /* 0x000fe200000100a4 */
[----:B------:R-:W-:Y:S02]  /*314e0*/  I2FP.F32.S32 R108, R110 ;  /* 0x0000006e006c7245 */ /* 0x000fe40000201400 */
[----:B------:R-:W1:Y:S02]  /*314f0*/  SHFL.DOWN PT, R157, R110, 0x1, 0x1f ;  /* 0x08201f006e9d7f89 */ /* 0x000e6400000e0000 */
[----:B------:R-:W2:Y:S01]  /*31500*/  MUFU.RCP R156, R108 ;  /* 0x0000006c009c7308 */ /* 0x000ea20000001000 */
[----:B0-----:R-:W-:Y:S01]  /*31510*/  FADD.FTZ R159, R158, R109 ;  /* 0x0000006d9e9f7221 */ /* 0x001fe20000010000 */
[----:B--2---:R-:W-:-:S03]  /*31520*/  FMUL.FTZ R111, R156, R111 ;  /* 0x0000006f9c6f7220 */ /* 0x004fc60000410000 */
[----:B------:R-:W-:Y:S01]  /*31530*/  FFMA.FTZ R156, R156, R160, R159 ;  /* 0x000000a09c9c7223 */ /* 0x000fe2000001009f */
[----:B-1----:R-:W-:Y:S01]  /*31540*/  IMAD.IADD R158, R110, 0x1, R157 ;  /* 0x000000016e9e7824 */ /* 0x002fe200078e029d */
[----:B------:R-:W0:Y:S01]  /*31550*/  SHFL.DOWN PT, R160, R111, 0x1, 0x1f ;  /* 0x08201f006fa07f89 */ /* 0x000e2200000e0000 */
[----:B------:R-:W-:-:S03]  /*31560*/  I2FP.F32.S32 R157, R157 ;  /* 0x0000009d009d7245 */ /* 0x000fc60000201400 */
        /* <DEDUP_REMOVED lines=11> */
[----:B------:R-:W2:Y:S01]  /*31620*/  LDC R157, c[0x0][0x448] ;  /* 0x00011200ff9d7b82 */ /* 0x000ea20000000800 */
[----:B0-----:R-:W-:-:S04]  /*31630*/  FADD.FTZ R109, R156, R109 ;  /* 0x0000006d9c6d7221 */ /* 0x001fc80000010000 */
[----:B------:R-:W-:Y:S01]  /*31640*/  FFMA.FTZ R158, R158, R108, R109 ;  /* 0x0000006c9e9e7223 */ /* 0x000fe2000001006d */
[C---:B-1----:R-:W-:Y:S01]  /*31650*/  FMUL.FTZ R108, R159.reuse, R159 ;  /* 0x0000009f9f6c7220 */ /* 0x042fe20000410000 */
[----:B------:R-:W-:-:S04]  /*31660*/  FSEL R156, R159, RZ, !P2 ;  /* 0x000000ff9f9c7208 */ /* 0x000fc80005000000 */
[----:B------:R-:W2:Y:S01]  /*31670*/  SHFL.IDX PT, R158, R158, RZ, 0x1f ;  /* 0x00001fff9e9e7589 */ /* 0x000ea200000e0000 */
[----:B------:R-:W-:Y:S02]  /*31680*/  FSEL R160, R108, RZ, P2 ;  /* 0x000000ff6ca07208 */ /* 0x000fe40001000000 */
[----:B------:R-:W-:-:S13]  /*31690*/  ISETP.NE.AND P2, PT, R155, RZ, PT ;  /* 0x000000ff9b00720c */ /* 0x000fda0003f45270 */
[----:B------:R-:W0:Y:S08]  /*316a0*/  @!P2 LDC.64 R110, c[0x0][0x3c0] ;  /* 0x0000f000ff6eab82 */ /* 0x000e300000000a00 */
[----:B------:R-:W1:Y:S01]  /*316b0*/  @!P2 LDC.64 R108, c[0x0][0x3c8] ;  /* 0x0000f200ff6cab82 */ /* 0x000e620000000a00 */
[----:B--2---:R-:W-:-:S04]  /*316c0*/  FFMA.FTZ R157, R158, UR14, R157 ;  /* 0x0000000e9e9d7c23 */ /* 0x004fc8000801009d */
[----:B------:R-:W-:-:S06]  /*316d0*/  FADD.FTZ R157, R157, R160 ;  /* 0x000000a09d9d7221 */ /* 0x000fcc0000010000 */
[----:B------:R-:W2:Y:S01]  /*316e0*/  MUFU.RSQ R157, R157 ;  /* 0x0000009d009d7308 */ /* 0x000ea20000001400 */
[----:B0-----:R-:W-:-:S05]  /*316f0*/  @!P2 IMAD.WIDE R110, R161, 0x4, R110 ;  /* 0x00000004a16ea825 */ /* 0x001fca00078e026e */
[----:B------:R0:W-:Y:S01]  /*31700*/  @!P2 STG.E desc[UR8][R110.64], R159 ;  /* 0x0000009f6e00a986 */ /* 0x0001e2000c101908 */
[----:B-1----:R-:W-:-:S05]  /*31710*/  @!P2 IMAD.WIDE R108, R161, 0x4, R108 ;  /* 0x00000004a16ca825 */ /* 0x002fca00078e026c */
[----:B--2---:R0:W-:Y:S01]  /*31720*/  @!P2 STG.E desc[UR8][R108.64], R157 ;  /* 0x0000009d6c00a986 */ /* 0x0041e2000c101908 */
[----:B------:R-:W-:Y:S05]  /*31730*/  @!P1 BRA `(.L_x_6204) ;  /* 0x0000000000809947 */ /* 0x000fea0003800000 */
[--C-:B0-----:R-:W-:Y:S01]  /*31740*/  FADD.FTZ R108, R5, -R156.reuse ;  /* 0x8000009c056c7221 */ /* 0x101fe20000010000 */
[--C-:B------:R-:W-:Y:S01]  /*31750*/  FADD.FTZ R158, R120, -R156.reuse ;  /* 0x8000009c789e7221 */ /* 0x100fe20000010000 */
[--C-:B------:R-:W-:Y:S01]  /*31760*/  FADD.FTZ R160, R129, -R156.reuse ;  /* 0x8000009c81a07221 */ /* 0x100fe20000010000 */
[--C-:B------:R-:W-:Y:S01]  /*31770*/  FADD.FTZ R164, R149, -R156.reuse ;  /* 0x8000009c95a47221 */ /* 0x100fe20000010000 */
[----:B------:R-:W-:Y:S01]  /*31780*/  FMUL.FTZ R109, R157, R108 ;  /* 0x0000006c9d6d7220 */ /* 0x000fe20000410000 */
[----:B------:R-:W-:Y:S01]  /*31790*/  FADD.FTZ R108, R119, -R156 ;  /* 0x8000009c776c7221 */ /* 0x000fe20000010000 */
        /* <DEDUP_REMOVED lines=8> */
[----:B------:R-:W-:Y:S01]  /*31820*/  FADD.FTZ R110, R130, -R156 ;  /* 0x8000009c826e7221 */ /* 0x000fe20000010000 */
[----:B------:R-:W-:-:S03]  /*31830*/  FFMA.FTZ R164, R164, R103, R95 ;  /* 0x00000067a4a47223 */ /* 0x000fc6000001005f */
[----:B------:R-:W-:Y:S02]  /*31840*/  F2FP.BF16.F32.PACK_AB R108, R109, R108 ;  /* 0x0000006c6d6c723e */ /* 0x000fe400000010ff */
[----:B------:R-:W-:Y:S01]  /*31850*/  F2FP.BF16.F32.PACK_AB R109, R160, R111 ;  /* 0x0000006fa06d723e */ /* 0x000fe200000010ff */
[----:B------:R-:W-:Y:S01]  /*31860*/  FMUL.FTZ R111, R157, R110 ;  /* 0x0000006e9d6f7220 */ /* 0x000fe20000410000 */
[--C-:B------:R-:W-:Y:S01]  /*31870*/  FADD.FTZ R110, R139, -R156.reuse ;  /* 0x8000009c8b6e7221 */ /* 0x100fe20000010000 */
[----:B------:R-:W-:-:S03]  /*31880*/  FADD.FTZ R160, R140, -R156 ;  /* 0x8000009c8ca07221 */ /* 0x000fc60000010000 */
[C---:B------:R-:W-:Y:S01]  /*31890*/  FMUL.FTZ R158, R157.reuse, R110 ;  /* 0x0000006e9d9e7220 */ /* 0x040fe20000410000 */
[----:B------:R-:W-:Y:S01]  /*318a0*/  FMUL.FTZ R159, R157, R160 ;  /* 0x000000a09d9f7220 */ /* 0x000fe20000410000 */
[----:B------:R-:W-:Y:S02]  /*318b0*/  FFMA.FTZ R110, R111, R100, R92 ;  /* 0x000000646f6e7223 */ /* 0x000fe4000001005c */
[----:B------:R-:W-:Y:S01]  /*318c0*/  FFMA.FTZ R111, R158, R101, R93 ;  /* 0x000000659e6f7223 */ /* 0x000fe2000001005d */
[----:B------:R-:W-:-:S04]  /*318d0*/  FFMA.FTZ R159, R159, R102, R94 ;  /* 0x000000669f9f7223 */ /* 0x000fc8000001005e */
[----:B------:R-:W-:Y:S02]  /*318e0*/  F2FP.BF16.F32.PACK_AB R110, R111, R110 ;  /* 0x0000006e6f6e723e */ /* 0x000fe400000010ff */
[----:B------:R-:W-:Y:S02]  /*318f0*/  F2FP.BF16.F32.PACK_AB R111, R164, R159 ;  /* 0x0000009fa46f723e */ /* 0x000fe400000010ff */
[----:B------:R-:W0:Y:S02]  /*31900*/  LDC.64 R158, c[0x0][0x428] ;  /* 0x00010a00ff9e7b82 */ /* 0x000e240000000a00 */
[----:B0-----:R-:W-:-:S04]  /*31910*/  IMAD.WIDE.U32 R158, R4, 0x10, R158 ;  /* 0x00000010049e7825 */ /* 0x001fc800078e009e */
[----:B------:R-:W-:Y:S01]  /*31920*/  VIADD R4, R4, 0x80 ;  /* 0x0000008004047836 */ /* 0x000fe20000000000 */
[----:B------:R1:W-:Y:S06]  /*31930*/  STG.E.128 desc[UR8][R158.64], R108 ;  /* 0x0000006c9e007986 */ /* 0x0003ec000c101d08 */
.L_x_6204:
[----:B------:R-:W-:Y:S05]  /*31940*/  BSYNC.RECONVERGENT B0 ;  /* 0x0000000000007941 */ /* 0x000fea0003800200 */
.L_x_6203:
[----:B------:R-:W-:Y:S01]  /*31950*/  LOP3.LUT P1, RZ, R118, 0x100, RZ, 0xc0, !PT ;  /* 0x0000010076ff7812 */ /* 0x000fe2000782c0ff */
[----:B------:R-:W-:-:S12]  /*31960*/  BSSY.RECONVERGENT B0, `(.L_x_6205) ;  /* 0x0000022000007945 */ /* 0x000fd80003800200 */
[----:B------:R-:W-:Y:S05]  /*31970*/  @!P1 BRA `(.L_x_6206) ;  /* 0x0000000000809947 */ /* 0x000fea0003800000 */
[--C-:B01----:R-:W-:Y:S01]  /*31980*/  FADD.FTZ R108, R14, -R156.reuse ;  /* 0x8000009c0e6c7221 */ /* 0x103fe20000010000 */
        /* <DEDUP_REMOVED lines=28> */
[C---:B0-----:R-:W-:Y:S01]  /*31b50*/  IMAD.WIDE.U32 R158, R4.reuse, 0x10, R158 ;  /* 0x00000010049e7825 */ /* 0x041fe200078e009e */
[----:B------:R-:W-:-:S04]  /*31b60*/  IADD3 R4, PT, PT, R4, 0x80, RZ ;  /* 0x0000008004047810 */ /* 0x000fc80007ffe0ff */
[----:B------:R2:W-:Y:S03]  /*31b70*/  STG.E.128 desc[UR8][R158.64], R108 ;  /* 0x0000006c9e007986 */ /* 0x0005e6000c101d08 */
.L_x_6206:
[----:B------:R-:W-:Y:S05]  /*31b80*/  BSYNC.RECONVERGENT B0 ;  /* 0x0000000000007941 */ /* 0x000fea0003800200 */
.L_x_6205:
[----:B------:R-:W-:Y:S01]  /*31b90*/  LOP3.LUT P1, RZ, R118, 0x80, RZ, 0xc0, !PT ;  /* 0x0000008076ff7812 */ /* 0x000fe2000782c0ff */
[----:B------:R-:W-:-:S12]  /*31ba0*/  BSSY.RECONVERGENT B0, `(.L_x_6207) ;  /* 0x0000022000007945 */ /* 0x000fd80003800200 */
[----:B------:R-:W-:Y:S05]  /*31bb0*/  @!P1 BRA `(.L_x_6208) ;  /* 0x0000000000809947 */ /* 0x000fea0003800000 */
[--C-:B012---:R-:W-:Y:S01]  /*31bc0*/  FADD.FTZ R108, R15, -R156.reuse ;  /* 0x8000009c0f6c7221 */ /* 0x107fe20000010000 */
        /* <DEDUP_REMOVED lines=31> */
.L_x_6208:
[----:B------:R-:W-:Y:S05]  /*31dc0*/  BSYNC.RECONVERGENT B0 ;  /* 0x0000000000007941 */ /* 0x000fea0003800200 */
.L_x_6207:
[----:B------:R-:W-:Y:S01]  /*31dd0*/  LOP3.LUT P1, RZ, R118, 0x40, RZ, 0xc0, !PT ;  /* 0x0000004076ff7812 */ /* 0x000fe2000782c0ff */
[----:B------:R-:W-:-:S12]  /*31de0*/  BSSY.RECONVERGENT B0, `(.L_x_6209) ;  /* 0x0000022000007945 */ /* 0x000fd80003800200 */
[----:B------:R-:W-:Y:S05]  /*31df0*/  @!P1 BRA `(.L_x_6210) ;  /* 0x0000000000809947 */ /* 0x000fea0003800000 */
[--C-:B0123--:R-:W-:Y:S01]  /*31e00*/  FADD.FTZ R108, R16, -R156.reuse ;  /* 0x8000009c106c7221 */ /* 0x10ffe20000010000 */
        /* <DEDUP_REMOVED lines=31> */
.L_x_6210:
[----:B------:R-:W-:Y:S05]  /*32000*/  BSYNC.RECONVERGENT B0 ;  /* 0x0000000000007941 */ /* 0x000fea0003800200 */
.L_x_6209:
        /* <DEDUP_REMOVED lines=27> */
[----:B------:R-:W-:-:S02]  /*321c0*/  F2FP.BF16.F32.PACK_AB R110, R157, R110 ;  /* 0x0000006e9d6e723e */ /* 0x000fc400000010ff */
[----:B------:R-:W0:Y:S01]  /*321d0*/  LDC.64 R156, c[0x0][0x428] ;  /* 0x00010a00ff9c7b82 */ /* 0x000e220000000a00 */
[----:B------:R-:W-:Y:S02]  /*321e0*/  F2FP.BF16.F32.PACK_AB R109, R158, R109 ;  /* 0x0000006d9e6d723e */ /* 0x000fe400000010ff */
[----:B------:R-:W-:Y:S01]  /*321f0*/  F2FP.BF16.F32.PACK_AB R108, R159, R160 ;  /* 0x000000a09f6c723e */ /* 0x000fe200000010ff */
[----:B0-----:R-:W-:-:S05]  /*32200*/  IMAD.WIDE.U32 R156, R4, 0x10, R156 ;  /* 0x00000010049c7825 */ /* 0x001fca00078e009c */
[----:B------:R0:W-:Y:S02]  /*32210*/  STG.E.128 desc[UR8][R156.64], R108 ;  /* 0x0000006c9c007986 */ /* 0x0001e4000c101d08 */
.L_x_6212:
[----:B------:R-:W-:Y:S05]  /*32220*/  BSYNC.RECONVERGENT B0 ;  /* 0x0000000000007941 */ /* 0x000fea0003800200 */
.L_x_6211:
[----:B------:R-:W-:Y:S02]  /*32230*/  UIADD3 UR6, UPT, UPT, UR6, UR16, URZ ;  /* 0x0000001006067290 */ /* 0x000fe4000fffe0ff */
[----:B------:R-:W-:Y:S02]  /*32240*/  UPLOP3.LUT UP1, UPT, UPT, UPT, UP1, 0x40, 0x4 ;  /* 0x000000000004789c */ /* 0x000fe40003f2e810 */
[----:B------:R-:W-:-:S09]  /*32250*/  UISETP.GE.AND UP0, UPT, UR6, UR17, UPT ;  /* 0x000000110600728c */ /* 0x000fd2000bf06270 */
[----:B------:R-:W-:Y:S05]  /*32260*/  BRA.U !UP0, `(.L_x_6213) ;  /* 0xfffffced08307547 */ /* 0x000fea000b83ffff */
[----:B------:R-:W-:Y:S05]  /*32270*/  EXIT ;  /* 0x000000000000794d */ /* 0x000fea0003800000 */
.L_x_6214:
        /* <DEDUP_REMOVED lines=16> */
.L_x_22322:


//--------------------- .text._ZN10layer_norm31ln_parallel_residual_fwd_kernelINS_13Kernel_traitsIf13__nv_bfloat16S2_S2_fjLj5120ELj1ELj1ELj4ELj16ENS_18Kernel_traits_baseILj5120EfS2_S2_S2_fjLj128EEEEELb1ELb1ELb1EEEvNS_9FwdParamsE --------------------------
	.section	.text._ZN10layer_norm31ln_parallel_residual_fwd_kernelINS_13Kernel_traitsIf13__nv_bfloat16S2_S2_fjLj5120ELj1ELj1ELj4ELj16ENS_18Kernel_traits_baseILj5120EfS2_S2_S2_fjLj128EEEEELb1ELb1ELb1EEEvNS_9FwdParamsE,"ax",@progbits
	.align	128
        .global         _ZN10layer_norm31ln_parallel_residual_fwd_kernelINS_13Kernel_traitsIf13__nv_bfloat16S2_S2_fjLj5120ELj1ELj1ELj4ELj16ENS_18Kernel_traits_baseILj5120EfS2_S2_S2_fjLj128EEEEELb1ELb1ELb1EEEvNS_9FwdParamsE
        .type           _ZN10layer_norm31ln_parallel_residual_fwd_kernelINS_13Kernel_traitsIf13__nv_bfloat16S2_S2_fjLj5120ELj1ELj1ELj4ELj16ENS_18Kernel_traits_baseILj5120EfS2_S2_S2_fjLj128EEEEELb1ELb1ELb1EEEvNS_9FwdParamsE,@function
        .size           _ZN10layer_norm31ln_parallel_residual_fwd_kernelINS_13Kernel_traitsIf13__nv_bfloat16S2_S2_fjLj5120ELj1ELj1ELj4ELj16ENS_18Kernel_traits_baseILj5120EfS2_S2_S2_fjLj128EEEEELb1ELb1ELb1EEEvNS_9FwdParamsE,(.L_x_22323 - _ZN10layer_norm31ln_parallel_residual_fwd_kernelINS_13Kernel_traitsIf13__nv_bfloat16S2_S2_fjLj5120ELj1ELj1ELj4ELj16ENS_18Kernel_traits_baseILj5120EfS2_S2_S2_fjLj128EEEEELb1ELb1ELb1EEEvNS_9FwdParamsE)
        .other          _ZN10layer_norm31ln_parallel_residual_fwd_kernelINS_13Kernel_traitsIf13__nv_bfloat16S2_S2_fjLj5120ELj1ELj1ELj4ELj16ENS_18Kernel_traits_baseILj5120EfS2_S2_S2_fjLj128EEEEELb1ELb1ELb1EEEvNS_9FwdParamsE,@"STO_CUDA_ENTRY STV_DEFAULT"
_ZN10layer_norm31ln_parallel_residual_fwd_kernelINS_13Kernel_traitsIf13__nv_bfloat16S2_S2_fjLj5120ELj1ELj1ELj4ELj16ENS_18Kernel_traits_baseILj5120EfS2_S2_S2_fjLj128EEEEELb1ELb1ELb1EEEvNS_9FwdParamsE:
.text._ZN10layer_norm31ln_parallel_residual_fwd_kernelINS_13Kernel_traitsIf13__nv_bfloat16S2_S2_fjLj5120ELj1ELj1ELj4ELj16ENS_18Kernel_traits_baseILj5120EfS2_S2_S2_fjLj128EEEEELb1ELb1ELb1EEEvNS_9FwdParamsE:
[----:B------:R-:W0:Y:S01]  /*0000*/  LDC R1, c[0x0][0x37c] ;  /* 0x0000df00ff017b82 */ /* 0x000e220000000800 */
[----:B------:R-:W1:Y:S07]  /*0010*/  LDCU.U8 UR4, c[0x0][0x464] ;  /* 0x00008c80ff0477ac */ /* 0x000e6e0008000000 */
[----:B------:R-:W2:Y:S01]  /*0020*/  LDC R128, c[0x0][0x458] ;  /* 0x00011600ff807b82 */ /* 0x000ea20000000800 */
[----:B0-----:R-:W-:Y:S01]  /*0030*/  VIADD R1, R1, 0xfffffff0 ;  /* 0xfffffff001017836 */ /* 0x001fe20000000000 */
[----:B------:R-:W0:Y:S01]  /*0040*/  LDCU.64 UR10, c[0x0][0x450] ;  /* 0x00008a00ff0a77ac */ /* 0x000e220008000a00 */
[----:B------:R-:W3:Y:S05]  /*0050*/  LDCU.64 UR8, c[0x0][0x358] ;  /* 0x00006b00ff0877ac */ /* 0x000eea0008000a00 */
[----:B------:R-:W4:Y:S01]  /*0060*/  LDC R129, c[0x0][0x45c] ;  /* 0x00011700ff817b82 */ /* 0x000f220000000800 */
[----:B-1----:R-:W-:Y:S01]  /*0070*/  ISETP.NE.AND P0, PT, RZ, UR4, PT ;  /* 0x00000004ff007c0c */ /* 0x002fe2000bf05270 */
[----:B------:R-:W1:Y:S01]  /*0080*/  LDCU.64 UR4, c[0x0][0x438] ;  /* 0x00008700ff0477ac */ /* 0x000e620008000a00 */
[----:B0-----:R-:W-:-:S02]  /*0090*/  IMAD.U32 R2, RZ, RZ, UR10 ;  /* 0x0000000aff027e24 */ /* 0x001fc4000f8e00ff */
[----:B------:R-:W-:-:S09]  /*00a0*/  IMAD.U32 R3, RZ, RZ, UR11 ;  /* 0x0000000bff037e24 */ /* 0x000fd2000f8e00ff */
[----:B--2---:R-:W-:Y:S01]  /*00b0*/  @P0 MOV R4, R128 ;  /* 0x0000008000040202 */ /* 0x004fe20000000f00 */
[----:B---3--:R-:W2:Y:S01]  /*00c0*/  @P0 LDG.E.64 R2, desc[UR8][R2.64] ;  /* 0x0000000802020981 */ /* 0x008ea2000c1e1b00 */
[----:B----4-:R-:W-:Y:S01]  /*00d0*/  @P0 IMAD.MOV.U32 R5, RZ, RZ, R129 ;  /* 0x000000ffff050224 */ /* 0x010fe200078e0081 */
[----:B------:R-:W0:Y:S05]  /*00e0*/  @P0 LDC R7, c[0x0][0x460] ;  /* 0x00011800ff070b82 */ /* 0x000e2a0000000800 */
[----:B------:R-:W0:Y:S01]  /*00f0*/  @P0 LDG.E.64 R4, desc[UR8][R4.64] ;  /* 0x0000000804040981 */ /* 0x000e22000c1e1b00 */
[----:B-1----:R-:W-:Y:S02]  /*0100*/  UISETP.NE.U32.AND UP0, UPT, UR4, URZ, UPT ;  /* 0x000000ff0400728c */ /* 0x002fe4000bf05070 */
[----:B------:R-:W1:Y:S01]  /*0110*/  S2UR UR18, SR_CTAID.X ;  /* 0x00000000001279c3 */ /* 0x000e620000002500 */
[----:B------:R-:W1:Y:S01]  /*0120*/  S2R R131, SR_TID.X ;  /* 0x0000000000837919 */ /* 0x000e620000002100 */
[----:B------:R-:W-:-:S06]  /*0130*/  UISETP.NE.AND.EX UP0, UPT, UR5, URZ, UPT, UP0 ;  /* 0x000000ff0500728c */ /* 0x000fcc000bf05300 */
[----:B------:R-:W1:Y:S02]  /*0140*/  LDC R0, c[0x0][0x360] ;  /* 0x0000d800ff007b82 */ /* 0x000e640000000800 */
[----:B-1----:R-:W-:Y:S01]  /*0150*/  IMAD R0, R0, UR18, R131 ;  /* 0x0000001200007c24 */ /* 0x002fe2000f8e0283 */
[----:B--2---:R-:W-:Y:S02]  /*0160*/  @P0 R2UR UR10, R2 ;  /* 0x00000000020a02ca */ /* 0x004fe400000e0000 */
[----:B------:R-:W-:Y:S02]  /*0170*/  @P0 R2UR UR11, R3 ;  /* 0x00000000030b02ca */ /* 0x000fe400000e0000 */
[----:B0-----:R-:W-:-:S05]  /*0180*/  @P0 IADD3 R128, P1, PT, R4, R7, RZ ;  /* 0x0000000704800210 */ /* 0x001fca0007f3e0ff */
        /* <DEDUP_REMOVED lines=21> */
[----:B------:R-:W-:Y:S11]  /*02e0*/  BRA.U !UP0, `(.L_x_6215) ;  /* 0x00000001086c7547 */ /* 0x000ff6000b800000 */
[----:B------:R-:W0:Y:S08]  /*02f0*/  LDC.64 R4, c[0x0][0x3d0] ;  /* 0x0000f400ff047b82 */ /* 0x000e300000000a00 */
[----:B------:R-:W1:Y:S01]  /*0300*/  LDC.64 R6, c[0x0][0x438] ;  /* 0x00010e00ff067b82 */ /* 0x000e620000000a00 */
[----:B0-----:R-:W-:-:S05]  /*0310*/  IMAD.WIDE.U32 R4, R131, 0x20, R4 ;  /* 0x0000002083047825 */ /* 0x001fca00078e0004 */
[----:B------:R-:W2:Y:S01]  /*0320*/  LDG.E.128 R8, desc[UR8][R4.64] ;  /* 0x0000000804087981 */ /* 0x000ea2000c1e1d00 */
        /* <DEDUP_REMOVED lines=20> */
[----:B--2---:R1:W-:Y:S04]  /*0470*/  STL.64 [R1], R8 ;  /* 0x0000000801007387 */ /* 0x0043e80000100a00 */
[----:B------:R1:W-:Y:S01]  /*0480*/  STL.64 [R1+0x8], R10 ;  /* 0x0000080a01007387 */ /* 0x0003e20000100a00 */
[----:B------:R-:W-:Y:S05]  /*0490*/  BRA `(.L_x_6216) ;  /* 0x0000000000887947 */ /* 0x000fea0003800000 */
.L_x_6215:
[----:B------:R-:W0:Y:S02]  /*04a0*/  LDC.64 R4, c[0x0][0x3d0] ;  /* 0x0000f400ff047b82 */ /* 0x000e240000000a00 */
[----:B0-----:R-:W-:-:S05]  /*04b0*/  IMAD.WIDE.U32 R4, R131, 0x20, R4 ;  /* 0x0000002083047825 */ /* 0x001fca00078e0004 */
[----:B------:R-:W2:Y:S04]  /*04c0*/  LDG.E.128 R8, desc[UR8][R4.64] ;  /* 0x0000000804087981 */ /* 0x000ea8000c1e1d00 */
        /* <DEDUP_REMOVED lines=29> */
[----:B--2---:R0:W-:Y:S04]  /*06a0*/  STL.64 [R1], R8 ;  /* 0x0000000801007387 */ /* 0x0041e80000100a00 */
[----:B------:R0:W-:Y:S02]  /*06b0*/  STL.64 [R1+0x8], R10 ;  /* 0x0000080a01007387 */ /* 0x0001e40000100a00 */
.L_x_6216:
[----:B------:R-:W2:Y:S02]  /*06c0*/  LDCU UR4, c[0x0][0x384] ;  /* 0x00007080ff0477ac */ /* 0x000ea40008000800 */
[----:B--2---:R-:W-:-:S06]  /*06d0*/  UISETP.GE.AND UP0, UPT, UR18, UR4, UPT ;  /* 0x000000041200728c */ /* 0x004fcc000bf06270 */
[----:B------:R-:W-:-:S13]  /*06e0*/  PLOP3.LUT P0, PT, PT, PT, UP0, 0x80, 0x8 ;  /* 0x000000000008781c */ /* 0x000fda0003f0f008 */
[----:B------:R-:W-:Y:S05]  /*06f0*/  @P0 EXIT ;  /* 0x000000000000094d */ /* 0x000fea0003800000 */
[----:B01----:R-:W-:Y:S01]  /*0700*/  IMAD.HI.U32 R4, R0, -0x326172a9, RZ ;  /* 0xcd9e8d5700047827 */ /* 0x003fe200078e00ff */
[----:B------:R-:W0:Y:S01]  /*0710*/  LDCU.64 UR4, c[0x0][0x398] ;  /* 0x00007300ff0477ac */ /* 0x000e220008000a00 */
[----:B------:R-:W-:Y:S02]  /*0720*/  LOP3.LUT R128, R128, 0x3, RZ, 0xc0, !PT ;  /* 0x0000000380807812 */ /* 0x000fe400078ec0ff */
        /* <DEDUP_REMOVED lines=22> */
[C---:B------:R-:W-:Y:S01]  /*0890*/  IMAD.HI.U32 R9, R5.reuse, -0x2daee0ad, RZ ;  /* 0xd2511f5305097827 */ /* 0x040fe200078e00ff */
[----:B------:R-:W-:Y:S01]  /*08a0*/  UPLOP3.LUT UP1, UPT, UPT, UPT, UPT, 0x40, 0x4 ;  /* 0x000000000004789c */ /* 0x000fe20003f2e870 */
[----:B------:R-:W-:Y:S02]  /*08b0*/  PLOP3.LUT P0, PT, PT, PT, UP0, 0x80, 0x8 ;  /* 0x000000000008781c */ /* 0x000fe40003f0f008 */
[----:B------:R-:W-:Y:S01]  /*08c0*/  IMAD R7, R8, -0x326172a9, RZ ;  /* 0xcd9e8d5708077824 */ /* 0x000fe200078e02ff */
[----:B------:R-:W-:Y:S01]  /*08d0*/  LOP3.LUT R9, R10, UR13, R9, 0x96, !PT ;  /* 0x0000000d0a097c12 */ /* 0x000fe2000f8e9609 */
[C---:B------:R-:W-:Y:S01]  /*08e0*/  IMAD.HI.U32 R6, R4.reuse, -0x326172a9, RZ ;  /* 0xcd9e8d5704067827 */ /* 0x040fe200078e00ff */
[----:B------:R-:W4:Y:S03]  /*08f0*/  LDCU.64 UR12, c[0x0][0x3a0] ;  /* 0x00007400ff0c77ac */ /* 0x000f260008000a00 */
        /* <DEDUP_REMOVED lines=8> */
[----:B------:R-:W-:Y:S01]  /*0980*/  IMAD R8, R6, -0x2daee0ad, RZ ;  /* 0xd2511f5306087824 */ /* 0x000fe200078e02ff */
[----:B------:R-:W0:Y:S01]  /*0990*/  LDCU.64 UR14, c[0x0][0x398] ;  /* 0x00007300ff0e77ac */ /* 0x000e220008000a00 */
        /* <DEDUP_REMOVED lines=8> */
[----:B------:R-:W-:Y:S01]  /*0a20*/  LOP3.LUT R5, R8, UR17, R5, 0x96, !PT ;  /* 0x0000001108057c12 */ /* 0x000fe2000f8e9605 */
[----:B------:R-:W0:Y:S02]  /*0a30*/  LDCU.64 UR16, c[0x0][0x380] ;  /* 0x00007000ff1077ac */ /* 0x000e240008000a00 */
[----:B------:R-:W-:Y:S01]  /*0a40*/  IMAD R7, R7, -0x326172a9, RZ ;  /* 0xcd9e8d5707077824 */ /* 0x000fe200078e02ff */
[----:B------:R-:W-:Y:S01]  /*0a50*/  LOP3.LUT R4, R9, UR20, R4, 0x96, !PT ;  /* 0x0000001409047c12 */ /* 0x000fe2000f8e9604 */
[----:B------:R-:W-:Y:S01]  /*0a60*/  IMAD R9, R6, -0x2daee0ad, RZ ;  /* 0xd2511f5306097824 */ /* 0x000fe200078e02ff */
[----:B------:R-:W0:Y:S01]  /*0a70*/  LDCU UR20, c[0x0][0x400] ;  /* 0x00008000ff1477ac */ /* 0x000e220008000800 */
        /* <DEDUP_REMOVED lines=15> */
[----:B------:R-:W-:Y:S01]  /*0b70*/  IMAD.MOV.U32 R4, RZ, RZ, RZ ;  /* 0x000000ffff047224 */ /* 0x000fe200078e00ff */
[----:B------:R-:W-:Y:S01]  /*0b80*/  LOP3.LUT R29, R8, UR28, R29, 0x96, !PT ;  /* 0x0000001c081d7c12 */ /* 0x000fe2000f8e961d */
[----:B------:R-:W-:Y:S02]  /*0b90*/  IMAD R96, R7, -0x2daee0ad, RZ ;  /* 0xd2511f5307607824 */ /* 0x000fe400078e02ff */
[----:B01234-:R-:W-:-:S07]  /*0ba0*/  IMAD R112, R5, -0x326172a9, RZ ;  /* 0xcd9e8d5705707824 */ /* 0x01ffce00078e02ff */
.L_x_6596:
[----:B------:R-:W-:Y:S01]  /*0bb0*/  ISETP.NE.U32.AND P1, PT, RZ, UR12, PT ;  /* 0x0000000cff007c0c */ /* 0x000fe2000bf25070 */
[----:B------:R-:W-:Y:S01]  /*0bc0*/  UIMAD UR4, UR18, UR19, URZ ;  /* 0x00000013120472a4 */ /* 0x000fe2000f8e02ff */
[----:B0-----:R-:W0:Y:S02]  /*0bd0*/  LDC.64 R106, c[0x0][0x390] ;  /* 0x0000e400ff6a7b82 */ /* 0x001e240000000a00 */
[----:B------:R-:W-:Y:S01]  /*0be0*/  ISETP.NE.AND.EX P1, PT, RZ, UR13, PT, P1 ;  /* 0x0000000dff007c0c */ /* 0x000fe2000bf25310 */
[----:B------:R-:W-:-:S04]  /*0bf0*/  USHF.R.S32.HI UR5, URZ, 0x1f, UR4 ;  /* 0x0000001fff057899 */ /* 0x000fc80008011404 */
[----:B------:R-:W-:Y:S01]  /*0c00*/  ULEA.HI UR5, UR5, UR4, URZ, 0x3 ;  /* 0x0000000405057291 */ /* 0x000fe2000f8f18ff */
[----:B------:R-:W1:Y:S05]  /*0c10*/  @P0 LDC.64 R6, c[0x0][0x398] ;  /* 0x0000e600ff060b82 */ /* 0x000e6a0000000a00 */
[----:B------:R-:W-:-:S03]  /*0c20*/  MOV R12, UR5 ;  /* 0x00000005000c7c02 */ /* 0x000fc60008000f00 */
[----:B------:R-:W2:Y:S01]  /*0c30*/  @P1 LDC.64 R10, c[0x0][0x3a0] ;  /* 0x0000e800ff0a1b82 */ /* 0x000ea20000000a00 */
[----:B------:R-:W-:-:S05]  /*0c40*/  LEA.HI.SX32 R5, R12, R131, 0x1d ;  /* 0x000000830c057211 */ /* 0x000fca00078feaff */
[----:B0-----:R-:W-:-:S06]  /*0c50*/  IMAD.WIDE.U32 R24, R5, 0x10, R106 ;  /* 0x0000001005187825 */ /* 0x001fcc00078e006a */
[----:B-----5:R-:W5:Y:S01]  /*0c60*/  LDG.E.128 R24, desc[UR8][R24.64] ;  /* 0x0000000818187981 */ /* 0x020f62000c1e1d00 */
[----:B--2---:R-:W-:-:S05]  /*0c70*/  @P1 IMAD.WIDE.U32 R10, R5, 0x10, R10 ;  /* 0x00000010050a1825 */ /* 0x004fca00078e000a */
[----:B------:R-:W2:Y:S01]  /*0c80*/  @P1 LDG.E.128 R36, desc[UR8][R10.64] ;  /* 0x000000080a241981 */ /* 0x000ea2000c1e1d00 */
[----:B------:R-:W-:Y:S01]  /*0c90*/  UISETP.NE.U32.AND UP0, UPT, UR14, URZ, UPT ;  /* 0x000000ff0e00728c */ /* 0x000fe2000bf05070 */
[----:B-1----:R-:W-:-:S03]  /*0ca0*/  @P0 IMAD.WIDE.U32 R6, R5, 0x10, R6 ;  /* 0x0000001005060825 */ /* 0x002fc600078e0006 */
[----:B------:R-:W-:Y:S01]  /*0cb0*/  UISETP.NE.AND.EX UP0, UPT, UR15, URZ, UPT, UP0 ;  /* 0x000000ff0f00728c */ /* 0x000fe2000bf05300 */
[----:B------:R-:W-:Y:S01]  /*0cc0*/  IMAD.MOV.U32 R129, RZ, RZ, 0x2f800000 ;  /* 0x2f800000ff817424 */ /* 0x000fe200078e00ff */
[----:B------:R2:W5:Y:S01]  /*0cd0*/  @P0 LDG.E.128 R32, desc[UR8][R6.64] ;  /* 0x0000000806200981 */ /* 0x000562000c1e1d00 */
[----:B------:R-:W-:Y:S02]  /*0ce0*/  UIADD3 UR24, UPT, UPT, UR11, -0x24c28bd8, URZ ;  /* 0xdb3d74280b187890 */ /* 0x000fe4000fffe0ff */
[----:B------:R-:W-:Y:S02]  /*0cf0*/  UIADD3 UR25, UPT, UPT, UR10, -0x61c88647, URZ ;  /* 0x9e3779b90a197890 */ /* 0x000fe4000fffe0ff */
[----:B------:R-:W-:Y:S02]  /*0d00*/  UIADD3 UR26, UPT, UPT, UR11, 0x1fd5c5a3, URZ ;  /* 0x1fd5c5a30b1a7890 */ /* 0x000fe4000fffe0ff */
[----:B------:R-:W-:Y:S02]  /*0d10*/  UIADD3 UR27, UPT, UPT, UR11, -0x695add53, URZ ;  /* 0x96a522ad0b1b7890 */ /* 0x000fe4000fffe0ff */
[----:B------:R-:W-:-:S02]  /*0d20*/  UIADD3 UR28, UPT, UPT, UR10, 0x5384540f, URZ ;  /* 0x5384540f0a1c7890 */ /* 0x000fc4000fffe0ff */
[----:B------:R-:W-:Y:S02]  /*0d30*/  UIADD3 UR29, UPT, UPT, UR10, 0x78dde6e4, URZ ;  /* 0x78dde6e40a1d7890 */ /* 0x000fe4000fffe0ff */
[----:B------:R-:W-:Y:S02]  /*0d40*/  UIADD3 UR30, UPT, UPT, UR10, -0xe443238, URZ ;  /* 0xf1bbcdc80a1e7890 */ /* 0x000fe4000fffe0ff */
[----:B------:R-:W-:Y:S02]  /*0d50*/  UIADD3 UR31, UPT, UPT, UR10, -0x700cb87f, URZ ;  /* 0x8ff347810a1f7890 */ /* 0x000fe4000fffe0ff */
[----:B------:R-:W-:Y:S02]  /*0d60*/  UIADD3 UR32, UPT, UPT, UR10, 0x3c6ef372, URZ ;  /* 0x3c6ef3720a207890 */ /* 0x000fe4000fffe0ff */
[----:B------:R-:W-:Y:S02]  /*0d70*/  UIADD3 UR33, UPT, UPT, UR11, -0x56f99767, URZ ;  /* 0xa90668990b217890 */ /* 0x000fe4000fffe0ff */
[----:B------:R-:W-:-:S02]  /*0d80*/  UIADD3 UR34, UPT, UPT, UR10, -0x4ab325aa, URZ ;  /* 0xb54cda560a227890 */ /* 0x000fc4000fffe0ff */
[----:B------:R-:W-:Y:S02]  /*0d90*/  UIADD3 UR35, UPT, UPT, UR11, 0x32370b8f, URZ ;  /* 0x32370b8f0b237890 */ /* 0x000fe4000fffe0ff */
[----:B------:R-:W-:Y:S02]  /*0da0*/  UIADD3 UR36, UPT, UPT, UR11, -0x126145ec, URZ ;  /* 0xed9eba140b247890 */ /* 0x000fe4000fffe0ff */
[----:B------:R-:W-:Y:S02]  /*0db0*/  UIADD3 UR37, UPT, UPT, UR11, 0x646e171e, URZ ;  /* 0x646e171e0b257890 */ /* 0x000fe4000fffe0ff */
[----:B------:R-:W-:Y:S01]  /*0dc0*/  UIADD3 UR38, UPT, UPT, UR11, -0x4498517b, URZ ;  /* 0xbb67ae850b267890 */ /* 0x000fe2000fffe0ff */
        /* <DEDUP_REMOVED lines=17> */
.L_x_6219:
        /* <DEDUP_REMOVED lines=12> */
.L_x_6220:
        /* <DEDUP_REMOVED lines=40> */
[----:B------:R-:W-:-:S07]  /*1220*/  IMAD.MOV.U32 R6, RZ, RZ, R96 ;  /* 0x000000ffff067224 */ /* 0x000fce00078e0060 */
.L_x_6218:
[----:B------:R-:W-:Y:S01]  /*1230*/  I2FP.F32.U32 R6, R6 ;  /* 0x0000000600067245 */ /* 0x000fe20000201000 */
[----:B------:R-:W-:Y:S01]  /*1240*/  UMOV UR5, UR7 ;  /* 0x0000000700057c82 */ /* 0x000fe20008000000 */
[----:B-----5:R-:W-:Y:S01]  /*1250*/  SHF.L.U32 R7, R24, 0x10, RZ ;  /* 0x0000001018077819 */ /* 0x020fe200000006ff */
[----:B------:R-:W-:Y:S01]  /*1260*/  UMOV UR4, UR6 ;  /* 0x0000000600047c82 */ /* 0x000fe20008000000 */
[----:B------:R-:W-:Y:S01]  /*1270*/  ISETP.NE.AND P2, PT, R10, 0x1, PT ;  /* 0x000000010a00780c */ /* 0x000fe20003f45270 */
[----:B------:R-:W-:Y:S01]  /*1280*/  FFMA.FTZ R6, R6, R129, 1.1641532182693481445e-10 ;  /* 0x2f00000006067423 */ /* 0x000fe20000010081 */
[----:B------:R-:W-:Y:S02]  /*1290*/  @P1 IMAD.U32 R9, R36, 0x10000, RZ ;  /* 0x0001000024091824 */ /* 0x000fe400078e00ff */
[----:B------:R-:W-:Y:S01]  /*12a0*/  FMUL.FTZ R7, R7, UR5 ;  /* 0x0000000507077c20 */ /* 0x000fe20008410000 */
[----:B------:R-:W-:Y:S01]  /*12b0*/  LOP3.LUT R8, R8, 0xfffffff7, RZ, 0xc0, !PT ;  /* 0xfffffff708087812 */ /* 0x000fe200078ec0ff */
[----:B------:R-:W-:Y:S01]  /*12c0*/  IMAD.MOV.U32 R11, RZ, RZ, 0x2 ;  /* 0x00000002ff0b7424 */ /* 0x000fe200078e00ff */
[----:B------:R-:W-:-:S02]  /*12d0*/  FSETP.GTU.FTZ.AND P0, PT, R6, UR4, PT ;  /* 0x0000000406007c0b */ /* 0x000fc4000bf1c000 */
[----:B------:R-:W-:Y:S02]  /*12e0*/  PRMT R24, R24, 0x7632, R24 ;  /* 0x0000763218187816 */ /* 0x000fe40000000018 */
        /* <DEDUP_REMOVED lines=15> */
.L_x_6222:
        /* <DEDUP_REMOVED lines=12> */
.L_x_6223:
        /* <DEDUP_REMOVED lines=40> */
[----:B------:R-:W-:Y:S02]  /*1720*/  LOP3.LUT R28, R10, UR27, R31, 0x96, !PT ;  /* 0x0000001b0a1c7c12 */ /* 0x000fe4000f8e961f */
[----:B------:R-:W-:-:S07]  /*1730*/  MOV R80, R30 ;  /* 0x0000001e00507202 */ /* 0x000fce0000000f00 */
.L_x_6221:
[----:B------:R-:W-:Y:S01]  /*1740*/  I2FP.F32.U32 R10, R7 ;  /* 0x00000007000a7245 */ /* 0x000fe20000201000 */
[----:B------:R-:W-:Y:S01]  /*1750*/  IMAD.U32 R24, R24, 0x10000, RZ ;  /* 0x0001000018187824 */ /* 0x000fe200078e00ff */
[----:B------:R-:W-:Y:S01]  /*1760*/  @P1 PRMT R7, R36, 0x7632, R7 ;  /* 0x0000763224071816 */ /* 0x000fe20000000007 */
[----:B------:R-:W-:Y:S01]  /*1770*/  HFMA2 R12, -RZ, RZ, 0, 1.1920928955078125e-07 ;  /* 0x00000002ff0c7431 */ /* 0x000fe200000001ff */
[----:B------:R-:W-:Y:S01]  /*1780*/  ISETP.NE.AND P2, PT, R11, 0x1, PT ;  /* 0x000000010b00780c */ /* 0x000fe20003f45270 */
[----:B------:R-:W-:Y:S01]  /*1790*/  FFMA.FTZ R10, R10, R129, 1.1641532182693481445e-10 ;  /* 0x2f0000000a0a7423 */ /* 0x000fe20000010081 */
[----:B------:R-:W-:Y:S01]  /*17a0*/  FMUL.FTZ R24, R24, UR5 ;  /* 0x0000000518187c20 */ /* 0x000fe20008410000 */
[----:B------:R-:W-:Y:S01]  /*17b0*/  LOP3.LUT R8, R8, 0xfffffffb, RZ, 0xc0, !PT ;  /* 0xfffffffb08087812 */ /* 0x000fe200078ec0ff */
        /* <DEDUP_REMOVED lines=17> */
.L_x_6225:
        /* <DEDUP_REMOVED lines=12> */
.L_x_6226:
        /* <DEDUP_REMOVED lines=42> */
.L_x_6224:
        /* <DEDUP_REMOVED lines=25> */
.L_x_6228:
        /* <DEDUP_REMOVED lines=12> */
.L_x_6229:
        /* <DEDUP_REMOVED lines=40> */
[----:B------:R-:W-:Y:S01]  /*2100*/  IMAD.MOV.U32 R10, RZ, RZ, R80 ;  /* 0x000000ffff0a7224 */ /* 0x000fe200078e0050 */
[----:B------:R-:W-:-:S07]  /*2110*/  MOV R80, R72 ;  /* 0x0000004800507202 */ /* 0x000fce0000000f00 */
.L_x_6227:
        /* <DEDUP_REMOVED lines=23> */
.L_x_6231:
        /* <DEDUP_REMOVED lines=12> */
.L_x_6232:
        /* <DEDUP_REMOVED lines=42> */
.L_x_6230:
[----:B------:R-:W-:Y:S01]  /*25f0*/  I2FP.F32.U32 R12, R11 ;  /* 0x0000000b000c7245 */ /* 0x000fe20000201000 */
[----:B------:R-:W-:Y:S01]  /*2600*/  IMAD.MOV.U32 R72, RZ, RZ, 0x2 ;  /* 0x00000002ff487424 */ /* 0x000fe200078e00ff */
[----:B------:R-:W-:Y:S01]  /*2610*/  SHF.L.U32 R11, R26, 0x10, RZ ;  /* 0x000000101a0b7819 */ /* 0x000fe200000006ff */
[----:B------:R-:W-:Y:S01]  /*2620*/  IMAD.MOV.U32 R13, RZ, RZ, R112 ;  /* 0x000000ffff0d7224 */ /* 0x000fe200078e0070 */
        /* <DEDUP_REMOVED lines=19> */
.L_x_6234:
        /* <DEDUP_REMOVED lines=12> */
.L_x_6235:
        /* <DEDUP_REMOVED lines=42> */
.L_x_6233:
        /* <DEDUP_REMOVED lines=23> */
.L_x_6237:
        /* <DEDUP_REMOVED lines=12> */
.L_x_6238:
        /* <DEDUP_REMOVED lines=42> */
.L_x_6236:
        /* <DEDUP_REMOVED lines=23> */
.L_x_6240:
        /* <DEDUP_REMOVED lines=12> */
.L_x_6241:
        /* <DEDUP_REMOVED lines=40> */
[----:B------:R-:W-:Y:S01]  /*3440*/  IMAD.MOV.U32 R73, RZ, RZ, R80 ;  /* 0x000000ffff497224 */ /* 0x000fe200078e0050 */
[----:B------:R-:W-:-:S07]  /*3450*/  MOV R80, R72 ;  /* 0x0000004800507202 */ /* 0x000fce0000000f00 */
.L_x_6239:
        /* <DEDUP_REMOVED lines=16> */
.L_x_6217:
        /* <DEDUP_REMOVED lines=15> */
.L_x_6244:
        /* <DEDUP_REMOVED lines=12> */
.L_x_6245:
        /* <DEDUP_REMOVED lines=41> */
.L_x_6243:
[----:B------:R-:W-:Y:S01]  /*39a0*/  I2FP.F32.U32 R6, R6 ;  /* 0x0000000600067245 */ /* 0x000fe20000201000 */
[----:B------:R-:W-:Y:S01]  /*39b0*/  UMOV UR4, UR6 ;  /* 0x0000000600047c82 */ /* 0x000fe20008000000 */
[----:B------:R-:W-:Y:S01]  /*39c0*/  ISETP.NE.AND P2, PT, R11, 0x1, PT ;  /* 0x000000010b00780c */ /* 0x000fe20003f45270 */
[----:B-----5:R-:W-:Y:S01]  /*39d0*/  IMAD.U32 R9, R24, 0x10000, RZ ;  /* 0x0001000018097824 */ /* 0x020fe200078e00ff */
[----:B------:R-:W-:Y:S01]  /*39e0*/  UMOV UR5, UR7 ;  /* 0x0000000700057c82 */ /* 0x000fe20008000000 */
[----:B------:R-:W-:Y:S01]  /*39f0*/  FFMA.FTZ R6, R6, R129, 1.1641532182693481445e-10 ;  /* 0x2f00000006067423 */ /* 0x000fe20000010081 */
[----:B------:R-:W-:Y:S01]  /*3a00*/  LOP3.LUT R8, R8, 0xfffffff7, RZ, 0xc0, !PT ;  /* 0xfffffff708087812 */ /* 0x000fe200078ec0ff */
[----:B------:R-:W-:Y:S01]  /*3a10*/  IMAD.MOV.U32 R12, RZ, RZ, 0x2 ;  /* 0x00000002ff0c7424 */ /* 0x000fe200078e00ff */
[----:B------:R-:W-:Y:S02]  /*3a20*/  MOV R10, R112 ;  /* 0x00000070000a7202 */ /* 0x000fe40000000f00 */
[----:B------:R-:W-:Y:S01]  /*3a30*/  FSETP.GTU.FTZ.AND P0, PT, R6, UR4, PT ;  /* 0x0000000406007c0b */ /* 0x000fe2000bf1c000 */
[----:B------:R-:W-:Y:S01]  /*3a40*/  FMUL.FTZ R6, R9, UR5 ;  /* 0x0000000509067c20 */ /* 0x000fe20008410000 */
[----:B------:R-:W-:-:S02]  /*3a50*/  PRMT R9, R24, 0x7632, R9 ;  /* 0x0000763218097816 */ /* 0x000fc40000000009 */
        /* <DEDUP_REMOVED lines=12> */
.L_x_6247:
        /* <DEDUP_REMOVED lines=12> */
.L_x_6248:
        /* <DEDUP_REMOVED lines=42> */
.L_x_6246:
        /* <DEDUP_REMOVED lines=24> */
.L_x_6250:
        /* <DEDUP_REMOVED lines=12> */
.L_x_6251:
        /* <DEDUP_REMOVED lines=42> */
.L_x_6249:
[----:B------:R-:W-:Y:S01]  /*4360*/  I2FP.F32.U32 R10, R10 ;  /* 0x0000000a000a7245 */ /* 0x000fe20000201000 */
[----:B------:R-:W-:Y:S01]  /*4370*/  IMAD.U32 R9, R9, 0x10000, RZ ;  /* 0x0001000009097824 */ /* 0x000fe200078e00ff */
        /* <DEDUP_REMOVED lines=19> */
.L_x_6253:
        /* <DEDUP_REMOVED lines=12> */
.L_x_6254:
        /* <DEDUP_REMOVED lines=42> */
.L_x_6252:
[----:B------:R-:W-:Y:S02]  /*4810*/  I2FP.F32.U32 R10, R10 ;  /* 0x0000000a000a7245 */ /* 0x000fe40000201000 */
[----:B------:R-:W-:Y:S02]  /*4820*/  PRMT R11, R32, 0x7632, R11 ;  /* 0x00007632200b7816 */ /* 0x000fe4000000000b */
[----:B------:R-:W-:Y:S01]  /*4830*/  ISETP.NE.AND P2, PT, R13, 0x1, PT ;  /* 0x000000010d00780c */ /* 0x000fe20003f45270 */
[----:B------:R-:W-:Y:S02]  /*4840*/  FFMA.FTZ R10, R10, R129, 1.1641532182693481445e-10 ;  /* 0x2f0000000a0a7423 */ /* 0x000fe40000010081 */
[----:B------:R-:W-:-:S03]  /*4850*/  IMAD.U32 R11, R11, 0x10000, RZ ;  /* 0x000100000b0b7824 */ /* 0x000fc600078e00ff */
[----:B------:R-:W-:Y:S01]  /*4860*/  FSETP.GTU.FTZ.AND P0, PT, R10, UR4, PT ;  /* 0x000000040a007c0b */ /* 0x000fe2000bf1c000 */
[----:B------:R-:W-:Y:S01]  /*4870*/  FMUL.FTZ R11, R11, UR5 ;  /* 0x000000050b0b7c20 */ /* 0x000fe20008410000 */
[----:B------:R-:W-:Y:S02]  /*4880*/  @P1 SHF.L.U32 R10, R7, 0x10, RZ ;  /* 0x00000010070a1819 */ /* 0x000fe400000006ff */
[----:B------:R-:W-:Y:S02]  /*4890*/  SEL R16, RZ, 0x1, P0 ;  /* 0x00000001ff107807 */ /* 0x000fe40000000000 */
[----:B------:R-:W-:-:S05]  /*48a0*/  FSEL R12, R11, RZ, !P0 ;  /* 0x000000ff0b0c7208 */ /* 0x000fca0004000000 */
[----:B------:R-:W-:Y:S01]  /*48b0*/  FADD.FTZ R9, R9, R12 ;  /* 0x0000000c09097221 */ /* 0x000fe20000010000 */
[----:B------:R-:W-:-:S03]  /*48c0*/  IMAD.MOV.U32 R12, RZ, RZ, 0x2 ;  /* 0x00000002ff0c7424 */ /* 0x000fc600078e00ff */
        /* <DEDUP_REMOVED lines=13> */
.L_x_6256:
        /* <DEDUP_REMOVED lines=12> */
.L_x_6257:
        /* <DEDUP_REMOVED lines=42> */
.L_x_6255:
        /* <DEDUP_REMOVED lines=8> */
[----:B------:R-:W-:Y:S02]  /*4d80*/  FSETP.GTU.FTZ.AND P0, PT, R10, UR4, PT ;  /* 0x000000040a007c0b */ /* 0x000fe4000bf1c000 */
        /* <DEDUP_REMOVED lines=13> */
.L_x_6259:
        /* <DEDUP_REMOVED lines=12> */
.L_x_6260:
        /* <DEDUP_REMOVED lines=42> */
.L_x_6258:
        /* <DEDUP_REMOVED lines=24> */
.L_x_6262:
        /* <DEDUP_REMOVED lines=12> */
.L_x_6263:
        /* <DEDUP_REMOVED lines=41> */
[----:B------:R-:W-:-:S07]  /*5690*/  MOV R80, R20 ;  /* 0x0000001400507202 */ /* 0x000fce0000000f00 */
.L_x_6261:
        /* <DEDUP_REMOVED lines=19> */
.L_x_6265:
        /* <DEDUP_REMOVED lines=12> */
.L_x_6266:
        /* <DEDUP_REMOVED lines=42> */
.L_x_6264:
        /* <DEDUP_REMOVED lines=10> */
[----:B------:R-:W-:Y:S02]  /*5bd0*/  FSEL R11, R11, RZ, !P0 ;  /* 0x000000ff0b0b7208 */ /* 0x000fe40004000000 */
        /* <DEDUP_REMOVED lines=15> */
.L_x_6268:
        /* <DEDUP_REMOVED lines=12> */
.L_x_6269:
        /* <DEDUP_REMOVED lines=42> */
.L_x_6267:
[----:B------:R-:W-:Y:S01]  /*6030*/  I2FP.F32.U32 R12, R11 ;  /* 0x0000000b000c7245 */ /* 0x000fe20000201000 */
[----:B------:R-:W-:Y:S01]  /*6040*/  IMAD.U32 R11, R26, 0x10000, RZ ;  /* 0x000100001a0b7824 */ /* 0x000fe200078e00ff */
[----:B------:R-:W-:Y:S01]  /*6050*/  ISETP.NE.AND P0, PT, R14, 0x1, PT ;  /* 0x000000010e00780c */ /* 0x000fe20003f05270 */
[----:B------:R-:W-:Y:S01]  /*6060*/  IMAD.MOV.U32 R21, RZ, RZ, 0x2 ;  /* 0x00000002ff157424 */ /* 0x000fe200078e00ff */
[----:B------:R-:W-:Y:S01]  /*6070*/  MOV R13, R112 ;  /* 0x00000070000d7202 */ /* 0x000fe20000000f00 */
[----:B------:R-:W-:Y:S01]  /*6080*/  FFMA.FTZ R12, R12, R129, 1.1641532182693481445e-10 ;  /* 0x2f0000000c0c7423 */ /* 0x000fe20000010081 */
[----:B------:R-:W-:-:S04]  /*6090*/  FMUL.FTZ R11, R11, UR5 ;  /* 0x000000050b0b7c20 */ /* 0x000fc80008410000 */
[----:B------:R-:W-:Y:S02]  /*60a0*/  FSETP.GTU.FTZ.AND P3, PT, R12, UR4, PT ;  /* 0x000000040c007c0b */ /* 0x000fe4000bf7c000 */
[----:B------:R-:W-:Y:S02]  /*60b0*/  PRMT R12, R26, 0x7632, R12 ;  /* 0x000076321a0c7816 */ /* 0x000fe4000000000c */
        /* <DEDUP_REMOVED lines=11> */
.L_x_6271:
        /* <DEDUP_REMOVED lines=12> */
.L_x_6272:
        /* <DEDUP_REMOVED lines=42> */
.L_x_6270:
        /* <DEDUP_REMOVED lines=12> */
[----:B------:R-:W-:Y:S02]  /*6590*/  IMAD.MOV.U32 R20, RZ, RZ, 0x2 ;  /* 0x00000002ff147424 */ /* 0x000fe400078e00ff */
[----:B------:R-:W-:Y:S01]  /*65a0*/  IMAD.MOV.U32 R13, RZ, RZ, R112 ;  /* 0x000000ffff0d7224 */ /* 0x000fe200078e0070 */
        /* <DEDUP_REMOVED lines=10> */
.L_x_6274:
        /* <DEDUP_REMOVED lines=12> */
.L_x_6275:
        /* <DEDUP_REMOVED lines=41> */
[----:B------:R-:W-:-:S07]  /*69a0*/  MOV R80, R72 ;  /* 0x0000004800507202 */ /* 0x000fce0000000f00 */
.L_x_6273:
        /* <DEDUP_REMOVED lines=19> */
.L_x_6277:
        /* <DEDUP_REMOVED lines=12> */
.L_x_6278:
        /* <DEDUP_REMOVED lines=42> */
.L_x_6276:
        /* <DEDUP_REMOVED lines=10> */
[----:B------:R-:W-:Y:S02]  /*6ee0*/  ISETP.NE.AND P4, PT, R22, 0x1, PT ;  /* 0x000000011600780c */ /* 0x000fe40003f85270 */
[----:B------:R-:W-:Y:S01]  /*6ef0*/  @P1 SHF.L.U32 R14, R13, 0x10, RZ ;  /* 0x000000100d0e1819 */ /* 0x000fe200000006ff */
        /* <DEDUP_REMOVED lines=14> */
.L_x_6280:
        /* <DEDUP_REMOVED lines=12> */
.L_x_6281:
        /* <DEDUP_REMOVED lines=42> */
.L_x_6279:
        /* <DEDUP_REMOVED lines=20> */
.L_x_6283:
        /* <DEDUP_REMOVED lines=12> */
.L_x_6284:
        /* <DEDUP_REMOVED lines=42> */
.L_x_6282:
        /* <DEDUP_REMOVED lines=24> */
.L_x_6286:
        /* <DEDUP_REMOVED lines=12> */
.L_x_6287:
        /* <DEDUP_REMOVED lines=42> */
.L_x_6285:
        /* <DEDUP_REMOVED lines=19> */
.L_x_6289:
        /* <DEDUP_REMOVED lines=14> */
.L_x_6290:
        /* <DEDUP_REMOVED lines=42> */
.L_x_6288:
        /* <DEDUP_REMOVED lines=11> */
[----:B------:R-:W-:-:S04]  /*8220*/  @P1 PRMT R27, R39, 0x7632, R27 ;  /* 0x00007632271b1816 */ /* 0x000fc8000000001b */
[----:B------:R-:W-:Y:S01]  /*8230*/  @P1 SHF.L.U32 R74, R27, 0x10, RZ ;  /* 0x000000101b4a1819 */ /* 0x000fe200000006ff */
[----:B------:R-:W-:-:S04]  /*8240*/  FADD.FTZ R27, R14, R73 ;  /* 0x000000490e1b7221 */ /* 0x000fc80000010000 */
[----:B------:R-:W-:Y:S01]  /*8250*/  @P1 FADD.FTZ R14, R27, R74 ;  /* 0x0000004a1b0e1221 */ /* 0x000fe20000010000 */
[----:B------:R-:W-:-:S05]  /*8260*/  @!P1 IMAD.MOV.U32 R14, RZ, RZ, R27 ;  /* 0x000000ffff0e9224 */ /* 0x000fca00078e001b */
[----:B------:R-:W-:-:S04]  /*8270*/  F2FP.BF16.F32.PACK_AB R27, RZ, R14 ;  /* 0x0000000eff1b723e */ /* 0x000fc800000010ff */
[----:B------:R-:W-:-:S07]  /*8280*/  PRMT R27, R72, 0x5410, R27 ;  /* 0x00005410481b7816 */ /* 0x000fce000000001b */
.L_x_6242:
        /* <DEDUP_REMOVED lines=15> */
[C---:B0-----:R-:W-:Y:S01]  /*8380*/  IMAD.WIDE.U32 R84, R5.reuse, 0x10, R130 ;  /* 0x0000001005547825 */ /* 0x041fe200078e0082 */
[----:B------:R-:W-:Y:S01]  /*8390*/  LOP3.LUT R30, R30, R31, R23, 0xfe, !PT ;  /* 0x0000001f1e1e7212 */ /* 0x000fe200078efe17 */
[----:B------:R-:W0:Y:S01]  /*83a0*/  @P0 LDC.64 R72, c[0x0][0x398] ;  /* 0x0000e600ff480b82 */ /* 0x000e220000000a00 */
[----:B------:R-:W-:Y:S01]  /*83b0*/  SEL R31, RZ, 0x1, !P3 ;  /* 0x00000001ff1f7807 */ /* 0x000fe20005800000 */
[C---:B------:R-:W-:Y:S01]  /*83c0*/  VIADD R23, R5.reuse, 0x80 ;  /* 0x0000008005177836 */ /* 0x040fe20000000000 */
[----:B------:R-:W-:Y:S01]  /*83d0*/  SEL R75, RZ, 0x1, !P6 ;  /* 0x00000001ff4b7807 */ /* 0x000fe20007000000 */
[----:B------:R3:W-:Y:S01]  /*83e0*/  STG.E.128 desc[UR8][R84.64], R24 ;  /* 0x0000001854007986 */ /* 0x0007e2000c101d08 */
[----:B------:R-:W-:Y:S01]  /*83f0*/  LOP3.LUT R31, R74, R31, RZ, 0xfc, !PT ;  /* 0x0000001f4a1f7212 */ /* 0x000fe200078efcff */
[----:B-1----:R-:W-:Y:S01]  /*8400*/  IMAD.WIDE.U32 R82, R5, 0x8, R164 ;  /* 0x0000000805527825 */ /* 0x002fe200078e00a4 */
[----:B------:R-:W-:-:S03]  /*8410*/  LOP3.LUT R30, R30, R75, RZ, 0xfc, !PT ;  /* 0x0000004b1e1e7212 */ /* 0x000fc600078efcff */
[C---:B------:R-:W-:Y:S02]  /*8420*/  IMAD.WIDE.U32 R74, R23.reuse, 0x10, R106 ;  /* 0x00000010174a7825 */ /* 0x040fe400078e006a */
[----:B------:R3:W-:Y:S02]  /*8430*/  STG.E.64 desc[UR8][R82.64], R30 ;  /* 0x0000001e52007986 */ /* 0x0007e4000c101b08 */
        /* <DEDUP_REMOVED lines=8> */
[----:B------:R-:W-:Y:S02]  /*84c0*/  PRMT R27, R20, 0x7104, RZ ;  /* 0x00007104141b7816 */ /* 0x000fe400000000ff */
[----:B------:R-:W-:Y:S01]  /*84d0*/  PRMT R82, R31, 0x4210, R26 ;  /* 0x000042101f527816 */ /* 0x000fe2000000001a */
[----:B------:R-:W-:Y:S01]  /*84e0*/  IMAD.WIDE.U32 R30, R30, 0x10000, RZ ;  /* 0x000100001e1e7825 */ /* 0x000fe200078e00ff */
[----:B------:R-:W-:-:S02]  /*84f0*/  LOP3.LUT R26, R18, 0xff, RZ, 0xc0, !PT ;  /* 0x000000ff121a7812 */ /* 0x000fc400078ec0ff */
        /* <DEDUP_REMOVED lines=11> */
.L_x_6291:
[----:B------:R1:W5:Y:S04]  /*85b0*/  @P0 LDG.E.128 R32, desc[UR8][R78.64] ;  /* 0x000000084e200981 */ /* 0x000368000c1e1d00 */
[----:B------:R1:W5:Y:S04]  /*85c0*/  @P1 LDG.E.128 R36, desc[UR8][R76.64] ;  /* 0x000000084c241981 */ /* 0x000368000c1e1d00 */
[----:B------:R-:W5:Y:S01]  /*85d0*/  LDG.E.128 R72, desc[UR8][R74.64] ;  /* 0x000000084a487981 */ /* 0x000f62000c1e1d00 */
[----:B------:R-:W-:Y:S05]  /*85e0*/  @!P0 BRA `(.L_x_6292) ;  /* 0x0000004c00788947 */ /* 0x000fea0003800000 */
        /* <DEDUP_REMOVED lines=15> */
.L_x_6294:
        /* <DEDUP_REMOVED lines=12> */
.L_x_6295:
[----:B------:R-:W-:Y:S01]  /*87a0*/  IMAD.WIDE.U32 R18, R0, -0x326172a9, RZ ;  /* 0xcd9e8d5700127825 */ /* 0x000fe200078e00ff */
[----:B0-----:R-:W-:-:S03]  /*87b0*/  LOP3.LUT R24, R4, UR11, R17, 0x96, !PT ;  /* 0x0000000b04187c12 */ /* 0x001fc6000f8e9611 */
        /* <DEDUP_REMOVED lines=40> */
.L_x_6293:
[----:B------:R-:W-:Y:S01]  /*8a40*/  I2FP.F32.U32 R16, R15 ;  /* 0x0000000f00107245 */ /* 0x000fe20000201000 */
[----:B-----5:R-:W-:Y:S01]  /*8a50*/  IMAD.U32 R15, R72, 0x10000, RZ ;  /* 0x00010000480f7824 */ /* 0x020fe200078e00ff */
[----:B------:R-:W-:Y:S02]  /*8a60*/  ISETP.NE.AND P3, PT, R17, 0x1, PT ;  /* 0x000000011100780c */ /* 0x000fe40003f65270 */
[----:B------:R-:W-:Y:S01]  /*8a70*/  LOP3.LUT R8, R8, 0xffffffef, RZ, 0xc0, !PT ;  /* 0xffffffef08087812 */ /* 0x000fe200078ec0ff */
[----:B------:R-:W-:Y:S01]  /*8a80*/  FFMA.FTZ R16, R16, R129, 1.1641532182693481445e-10 ;  /* 0x2f00000010107423 */ /* 0x000fe20000010081 */
[----:B------:R-:W-:Y:S01]  /*8a90*/  FMUL.FTZ R15, R15, UR5 ;  /* 0x000000050f0f7c20 */ /* 0x000fe20008410000 */
[----:B------:R-:W-:Y:S02]  /*8aa0*/  PRMT R72, R72, 0x7632, R72 ;  /* 0x0000763248487816 */ /* 0x000fe40000000048 */
[----:B------:R-:W-:Y:S02]  /*8ab0*/  MOV R18, 0x2 ;  /* 0x0000000200127802 */ /* 0x000fe40000000f00 */
        /* <DEDUP_REMOVED lines=14> */
.L_x_6297:
        /* <DEDUP_REMOVED lines=12> */
.L_x_6298:
[----:B------:R-:W-:Y:S01]  /*8c60*/  IMAD.WIDE.U32 R18, R0, -0x326172a9, RZ ;  /* 0xcd9e8d5700127825 */ /* 0x000fe200078e00ff */
[----:B0-----:R-:W-:-:S04]  /*8c70*/  LOP3.LUT R24, R4, UR11, R17, 0x96, !PT ;  /* 0x0000000b04187c12 */ /* 0x001fc8000f8e9611 */
        /* <DEDUP_REMOVED lines=40> */
.L_x_6296:
[----:B------:R-:W-:Y:S01]  /*8f00*/  I2FP.F32.U32 R16, R16 ;  /* 0x0000001000107245 */ /* 0x000fe20000201000 */
[----:B0-----:R-:W-:Y:S01]  /*8f10*/  @P1 IMAD.U32 R24, R36, 0x10000, RZ ;  /* 0x0001000024181824 */ /* 0x001fe200078e00ff */
[----:B------:R-:W-:Y:S01]  /*8f20*/  SHF.L.U32 R17, R32, 0x10, RZ ;  /* 0x0000001020117819 */ /* 0x000fe200000006ff */
[----:B------:R-:W-:Y:S01]  /*8f30*/  IMAD.MOV.U32 R19, RZ, RZ, 0x2 ;  /* 0x00000002ff137424 */ /* 0x000fe200078e00ff */
        /* <DEDUP_REMOVED lines=20> */
.L_x_6300:
        /* <DEDUP_REMOVED lines=12> */
.L_x_6301:
        /* <DEDUP_REMOVED lines=42> */
.L_x_6299:
[----:B------:R-:W-:Y:S01]  /*93e0*/  I2FP.F32.U32 R16, R16 ;  /* 0x0000001000107245 */ /* 0x000fe20000201000 */
[----:B------:R-:W-:Y:S01]  /*93f0*/  IMAD.U32 R72, R72, 0x10000, RZ ;  /* 0x0001000048487824 */ /* 0x000fe200078e00ff */
[----:B------:R-:W-:Y:S01]  /*9400*/  ISETP.NE.AND P3, PT, R19, 0x1, PT ;  /* 0x000000011300780c */ /* 0x000fe20003f65270 */
[----:B------:R-:W-:Y:S01]  /*9410*/  HFMA2 R20, -RZ, RZ, 0, 1.1920928955078125e-07 ;  /* 0x00000002ff147431 */ /* 0x000fe200000001ff */
[----:B------:R-:W-:Y:S01]  /*9420*/  LOP3.LUT R8, R8, 0xfffffff7, RZ, 0xc0, !PT ;  /* 0xfffffff708087812 */ /* 0x000fe200078ec0ff */
[----:B------:R-:W-:Y:S01]  /*9430*/  FFMA.FTZ R16, R16, R129, 1.1641532182693481445e-10 ;  /* 0x2f00000010107423 */ /* 0x000fe20000010081 */
[----:B------:R-:W-:-:S04]  /*9440*/  IMAD.MOV.U32 R17, RZ, RZ, R112 ;  /* 0x000000ffff117224 */ /* 0x000fc800078e0070 */
[----:B------:R-:W-:Y:S01]  /*9450*/  FSETP.GTU.FTZ.AND P2, PT, R16, UR4, PT ;  /* 0x0000000410007c0b */ /* 0x000fe2000bf5c000 */
[----:B------:R-:W-:-:S03]  /*9460*/  FMUL.FTZ R16, R72, UR5 ;  /* 0x0000000548107c20 */ /* 0x000fc60008410000 */
        /* <DEDUP_REMOVED lines=12> */
.L_x_6303:
        /* <DEDUP_REMOVED lines=12> */
.L_x_6304:
        /* <DEDUP_REMOVED lines=42> */
.L_x_6302:
        /* <DEDUP_REMOVED lines=12> */
[----:B------:R-:W-:-:S03]  /*9950*/  MOV R17, R112 ;  /* 0x0000007000117202 */ /* 0x000fc60000000f00 */
        /* <DEDUP_REMOVED lines=13> */
.L_x_6306:
        /* <DEDUP_REMOVED lines=12> */
.L_x_6307:
        /* <DEDUP_REMOVED lines=42> */
.L_x_6305:
[----:B------:R-:W-:Y:S01]  /*9d90*/  I2FP.F32.U32 R18, R17 ;  /* 0x0000001100127245 */ /* 0x000fe20000201000 */
[----:B------:R-:W-:Y:S01]  /*9da0*/  IMAD.U32 R17, R73, 0x10000, RZ ;  /* 0x0001000049117824 */ /* 0x000fe200078e00ff */
[----:B------:R-:W-:Y:S01]  /*9db0*/  ISETP.NE.AND P3, PT, R21, 0x1, PT ;  /* 0x000000011500780c */ /* 0x000fe20003f65270 */
[----:B------:R-:W-:Y:S01]  /*9dc0*/  HFMA2 R20, -RZ, RZ, 0, 1.1920928955078125e-07 ;  /* 0x00000002ff147431 */ /* 0x000fe200000001ff */
[----:B------:R-:W-:Y:S01]  /*9dd0*/  LOP3.LUT R8, R8, 0xfffffffb, RZ, 0xc0, !PT ;  /* 0xfffffffb08087812 */ /* 0x000fe200078ec0ff */
[----:B------:R-:W-:Y:S01]  /*9de0*/  FFMA.FTZ R18, R18, R129, 1.1641532182693481445e-10 ;  /* 0x2f00000012127423 */ /* 0x000fe20000010081 */
[----:B------:R-:W-:Y:S01]  /*9df0*/  FMUL.FTZ R17, R17, UR5 ;  /* 0x0000000511117c20 */ /* 0x000fe20008410000 */
[----:B------:R-:W-:Y:S01]  /*9e00*/  PRMT R73, R73, 0x7632, R73 ;  /* 0x0000763249497816 */ /* 0x000fe20000000049 */
[----:B------:R-:W-:Y:S02]  /*9e10*/  IMAD.MOV.U32 R19, RZ, RZ, R112 ;  /* 0x000000ffff137224 */ /* 0x000fe400078e0070 */
        /* <DEDUP_REMOVED lines=13> */
.L_x_6309:
        /* <DEDUP_REMOVED lines=12> */
.L_x_6310:
        /* <DEDUP_REMOVED lines=40> */
[----:B------:R-:W-:Y:S02]  /*a230*/  IMAD.MOV.U32 R19, RZ, RZ, R79 ;  /* 0x000000ffff137224 */ /* 0x000fe400078e004f */
[----:B------:R-:W-:-:S07]  /*a240*/  IMAD.MOV.U32 R79, RZ, RZ, R18 ;  /* 0x000000ffff4f7224 */ /* 0x000fce00078e0012 */
.L_x_6308:
        /* <DEDUP_REMOVED lines=9> */
[----:B------:R-:W-:-:S03]  /*a2e0*/  MOV R19, R112 ;  /* 0x0000007000137202 */ /* 0x000fc60000000f00 */
[----:B------:R-:W-:-:S04]  /*a2f0*/  FADD.FTZ R17, R17, R18 ;  /* 0x0000001211117221 */ /* 0x000fc80000010000 */
        /* <DEDUP_REMOVED lines=13> */
.L_x_6312:
        /* <DEDUP_REMOVED lines=12> */
.L_x_6313:
        /* <DEDUP_REMOVED lines=42> */
.L_x_6311:
[----:B------:R-:W-:Y:S01]  /*a730*/  I2FP.F32.U32 R18, R19 ;  /* 0x0000001300127245 */ /* 0x000fe20000201000 */
[----:B------:R-:W-:Y:S01]  /*a740*/  IMAD.U32 R73, R73, 0x10000, RZ ;  /* 0x0001000049497824 */ /* 0x000fe200078e00ff */
[----:B------:R-:W-:Y:S01]  /*a750*/  ISETP.NE.AND P2, PT, R21, 0x1, PT ;  /* 0x000000011500780c */ /* 0x000fe20003f45270 */
[----:B------:R-:W-:Y:S01]  /*a760*/  HFMA2 R30, -RZ, RZ, 0, 1.1920928955078125e-07 ;  /* 0x00000002ff1e7431 */ /* 0x000fe200000001ff */
[----:B------:R-:W-:Y:S01]  /*a770*/  LOP3.LUT R8, R8, 0xfffffffd, RZ, 0xc0, !PT ;  /* 0xfffffffd08087812 */ /* 0x000fe200078ec0ff */
[----:B------:R-:W-:Y:S01]  /*a780*/  FFMA.FTZ R18, R18, R129, 1.1641532182693481445e-10 ;  /* 0x2f00000012127423 */ /* 0x000fe20000010081 */
[----:B------:R-:W-:Y:S01]  /*a790*/  FMUL.FTZ R73, R73, UR5 ;  /* 0x0000000549497c20 */ /* 0x000fe20008410000 */
[----:B------:R-:W-:-:S03]  /*a7a0*/  IMAD.MOV.U32 R19, RZ, RZ, R112 ;  /* 0x000000ffff137224 */ /* 0x000fc600078e0070 */
        /* <DEDUP_REMOVED lines=13> */
.L_x_6315:
        /* <DEDUP_REMOVED lines=12> */
.L_x_6316:
        /* <DEDUP_REMOVED lines=42> */
.L_x_6314:
[----:B------:R-:W-:Y:S01]  /*abe0*/  I2FP.F32.U32 R20, R19 ;  /* 0x0000001300147245 */ /* 0x000fe20000201000 */
[----:B------:R-:W-:Y:S01]  /*abf0*/  IMAD.MOV.U32 R31, RZ, RZ, 0x2 ;  /* 0x00000002ff1f7424 */ /* 0x000fe200078e00ff */
[----:B------:R-:W-:-:S03]  /*ac00*/  PRMT R19, R33, 0x7632, R19 ;  /* 0x0000763221137816 */ /* 0x000fc60000000013 */
        /* <DEDUP_REMOVED lines=8> */
[----:B------:R-:W-:Y:S02]  /*ac90*/  SEL R18, RZ, 0x1, P2 ;  /* 0x00000001ff127807 */ /* 0x000fe40001000000 */
[----:B------:R-:W-:Y:S01]  /*aca0*/  ISETP.NE.AND P2, PT, R30, 0x1, PT ;  /* 0x000000011e00780c */ /* 0x000fe20003f45270 */
[----:B------:R-:W-:Y:S01]  /*acb0*/  @P1 FADD.FTZ R27, R19, R20 ;  /* 0x00000014131b1221 */ /* 0x000fe20000010000 */
        /* <DEDUP_REMOVED lines=12> */
.L_x_6318:
        /* <DEDUP_REMOVED lines=12> */
.L_x_6319:
        /* <DEDUP_REMOVED lines=42> */
.L_x_6317:
[----:B------:R-:W-:Y:S01]  /*b0e0*/  I2FP.F32.U32 R20, R19 ;  /* 0x0000001300147245 */ /* 0x000fe20000201000 */
[----:B------:R-:W-:Y:S01]  /*b0f0*/  IMAD.U32 R19, R74, 0x10000, RZ ;  /* 0x000100004a137824 */ /* 0x000fe200078e00ff */
[----:B------:R-:W-:Y:S01]  /*b100*/  ISETP.NE.AND P3, PT, R31, 0x1, PT ;  /* 0x000000011f00780c */ /* 0x000fe20003f65270 */
[----:B------:R-:W-:Y:S02]  /*b110*/  HFMA2 R76, -RZ, RZ, 0, 1.1920928955078125e-07 ;  /* 0x00000002ff4c7431 */ /* 0x000fe400000001ff */
[----:B------:R-:W-:Y:S02]  /*b120*/  IMAD.MOV.U32 R21, RZ, RZ, R112 ;  /* 0x000000ffff157224 */ /* 0x000fe400078e0070 */
        /* <DEDUP_REMOVED lines=15> */
.L_x_6321:
        /* <DEDUP_REMOVED lines=12> */
.L_x_6322:
        /* <DEDUP_REMOVED lines=42> */
.L_x_6320:
[----:B------:R-:W-:Y:S01]  /*b580*/  I2FP.F32.U32 R30, R21 ;  /* 0x00000015001e7245 */ /* 0x000fe20000201000 */
[----:B------:R-:W-:Y:S01]  /*b590*/  @P1 IMAD.U32 R74, R38, 0x10000, RZ ;  /* 0x00010000264a1824 */ /* 0x000fe200078e00ff */
[----:B------:R-:W-:Y:S01]  /*b5a0*/  SHF.L.U32 R21, R34, 0x10, RZ ;  /* 0x0000001022157819 */ /* 0x000fe200000006ff */
[----:B------:R-:W-:Y:S01]  /*b5b0*/  IMAD.MOV.U32 R77, RZ, RZ, 0x2 ;  /* 0x00000002ff4d7424 */ /* 0x000fe200078e00ff */
        /* <DEDUP_REMOVED lines=21> */
.L_x_6324:
        /* <DEDUP_REMOVED lines=12> */
.L_x_6325:
        /* <DEDUP_REMOVED lines=42> */
.L_x_6323:
        /* <DEDUP_REMOVED lines=19> */
.L_x_6327:
        /* <DEDUP_REMOVED lines=12> */
.L_x_6328:
        /* <DEDUP_REMOVED lines=42> */
.L_x_6326:
[----:B------:R-:W-:Y:S01]  /*bf00*/  I2FP.F32.U32 R76, R21 ;  /* 0x00000015004c7245 */ /* 0x000fe20000201000 */
[----:B------:R-:W-:Y:S01]  /*bf10*/  IMAD.MOV.U32 R82, RZ, RZ, 0x2 ;  /* 0x00000002ff527424 */ /* 0x000fe200078e00ff */
[----:B------:R-:W-:Y:S02]  /*bf20*/  PRMT R21, R34, 0x7632, R21 ;  /* 0x0000763222157816 */ /* 0x000fe40000000015 */
[----:B------:R-:W-:Y:S01]  /*bf30*/  @P1 PRMT R31, R38, 0x7632, R31 ;  /* 0x00007632261f1816 */ /* 0x000fe2000000001f */
[----:B------:R-:W-:Y:S01]  /*bf40*/  FFMA.FTZ R76, R76, R129, 1.1641532182693481445e-10 ;  /* 0x2f0000004c4c7423 */ /* 0x000fe20000010081 */
[----:B------:R-:W-:-:S03]  /*bf50*/  SHF.L.U32 R21, R21, 0x10, RZ ;  /* 0x0000001015157819 */ /* 0x000fc600000006ff */
[----:B------:R-:W-:Y:S01]  /*bf60*/  @P1 IMAD.U32 R31, R31, 0x10000, RZ ;  /* 0x000100001f1f1824 */ /* 0x000fe200078e00ff */
[----:B------:R-:W-:Y:S01]  /*bf70*/  FSETP.GTU.FTZ.AND P4, PT, R76, UR4, PT ;  /* 0x000000044c007c0b */ /* 0x000fe2000bf9c000 */
[----:B------:R-:W-:-:S05]  /*bf80*/  FMUL.FTZ R21, R21, UR5 ;  /* 0x0000000515157c20 */ /* 0x000fca0008410000 */
[----:B------:R-:W-:Y:S02]  /*bf90*/  FSEL R77, R21, RZ, !P4 ;  /* 0x000000ff154d7208 */ /* 0x000fe40006000000 */
[----:B------:R-:W-:Y:S02]  /*bfa0*/  SEL R21, RZ, 0x1, P4 ;  /* 0x00000001ff157807 */ /* 0x000fe40002000000 */
[----:B------:R-:W-:Y:S01]  /*bfb0*/  ISETP.NE.AND P4, PT, R81, 0x1, PT ;  /* 0x000000015100780c */ /* 0x000fe20003f85270 */
[----:B------:R-:W-:Y:S01]  /*bfc0*/  FADD.FTZ R20, R20, R77 ;  /* 0x0000004d14147221 */ /* 0x000fe20000010000 */
[----:B------:R-:W-:-:S03]  /*bfd0*/  MOV R77, R112 ;  /* 0x00000070004d7202 */ /* 0x000fc60000000f00 */
[----:B------:R-:W-:Y:S01]  /*bfe0*/  @P1 FADD.FTZ R31, R20, R31 ;  /* 0x0000001f141f1221 */ /* 0x000fe20000010000 */
        /* <DEDUP_REMOVED lines=12> */
.L_x_6330:
        /* <DEDUP_REMOVED lines=12> */
.L_x_6331:
        /* <DEDUP_REMOVED lines=43> */
.L_x_6329:
[----:B------:R-:W-:Y:S01]  /*c420*/  I2FP.F32.U32 R76, R77 ;  /* 0x0000004d004c7245 */ /* 0x000fe20000201000 */
[----:B------:R-:W-:Y:S01]  /*c430*/  IMAD.MOV.U32 R84, RZ, RZ, 0x2 ;  /* 0x00000002ff547424 */ /* 0x000fe200078e00ff */
[----:B------:R-:W-:Y:S02]  /*c440*/  ISETP.NE.AND P5, PT, R82, 0x1, PT ;  /* 0x000000015200780c */ /* 0x000fe40003fa5270 */
[C---:B------:R-:W-:Y:S01]  /*c450*/  SHF.L.U32 R21, R75.reuse, 0x10, RZ ;  /* 0x000000104b157819 */ /* 0x040fe200000006ff */
[----:B------:R-:W-:Y:S01]  /*c460*/  FFMA.FTZ R76, R76, R129, 1.1641532182693481445e-10 ;  /* 0x2f0000004c4c7423 */ /* 0x000fe20000010081 */
[----:B------:R-:W-:Y:S01]  /*c470*/  PRMT R77, R75, 0x7632, R77 ;  /* 0x000076324b4d7816 */ /* 0x000fe2000000004d */
[----:B------:R-:W-:Y:S02]  /*c480*/  IMAD.MOV.U32 R75, RZ, RZ, R112 ;  /* 0x000000ffff4b7224 */ /* 0x000fe400078e0070 */
        /* <DEDUP_REMOVED lines=13> */
.L_x_6333:
        /* <DEDUP_REMOVED lines=12> */
.L_x_6334:
        /* <DEDUP_REMOVED lines=43> */
.L_x_6332:
[----:B------:R-:W-:Y:S01]  /*c8d0*/  I2FP.F32.U32 R76, R75 ;  /* 0x0000004b004c7245 */ /* 0x000fe20000201000 */
[----:B------:R-:W-:Y:S02]  /*c8e0*/  IMAD.U32 R75, R35, 0x10000, RZ ;  /* 0x00010000234b7824 */ /* 0x000fe400078e00ff */
[----:B------:R-:W-:Y:S02]  /*c8f0*/  @P1 IMAD.U32 R82, R39, 0x10000, RZ ;  /* 0x0001000027521824 */ /* 0x000fe400078e00ff */
[----:B------:R-:W-:Y:S01]  /*c900*/  FFMA.FTZ R76, R76, R129, 1.1641532182693481445e-10 ;  /* 0x2f0000004c4c7423 */ /* 0x000fe20000010081 */
[----:B------:R-:W-:Y:S01]  /*c910*/  FMUL.FTZ R75, R75, UR5 ;  /* 0x000000054b4b7c20 */ /* 0x000fe20008410000 */
[----:B------:R-:W-:Y:S02]  /*c920*/  IMAD.MOV.U32 R85, RZ, RZ, 0x2 ;  /* 0x00000002ff557424 */ /* 0x000fe400078e00ff */
[----:B------:R-:W-:Y:S01]  /*c930*/  IMAD.MOV.U32 R83, RZ, RZ, R112 ;  /* 0x000000ffff537224 */ /* 0x000fe200078e0070 */
[----:B------:R-:W-:-:S04]  /*c940*/  FSETP.GTU.FTZ.AND P5, PT, R76, UR4, PT ;  /* 0x000000044c007c0b */ /* 0x000fc8000bfbc000 */
        /* <DEDUP_REMOVED lines=17> */
.L_x_6336:
        /* <DEDUP_REMOVED lines=12> */
.L_x_6337:
        /* <DEDUP_REMOVED lines=43> */
.L_x_6335:
        /* <DEDUP_REMOVED lines=19> */
.L_x_6339:
        /* <DEDUP_REMOVED lines=14> */
.L_x_6340:
        /* <DEDUP_REMOVED lines=43> */
.L_x_6338:
        /* <DEDUP_REMOVED lines=8> */
[----:B------:R-:W-:-:S02]  /*d310*/  @P1 PRMT R82, R39, 0x7632, R82 ;  /* 0x0000763227521816 */ /* 0x000fc40000000052 */
[----:B------:R-:W-:Y:S02]  /*d320*/  PRMT R72, R78, 0x5410, R72 ;  /* 0x000054104e487816 */ /* 0x000fe40000000048 */
[----:B------:R-:W-:Y:S01]  /*d330*/  FSEL R84, R81, RZ, !P6 ;  /* 0x000000ff51547208 */ /* 0x000fe20007000000 */
[----:B------:R-:W-:Y:S01]  /*d340*/  @P1 IMAD.U32 R83, R82, 0x10000, RZ ;  /* 0x0001000052531824 */ /* 0x000fe200078e00ff */
[----:B------:R-:W-:-:S03]  /*d350*/  SEL R81, RZ, 0x1, P6 ;  /* 0x00000001ff517807 */ /* 0x000fc60003000000 */
[----:B------:R-:W-:Y:S01]  /*d360*/  FADD.FTZ R82, R77, R84 ;  /* 0x000000544d527221 */ /* 0x000fe20000010000 */
[----:B------:R-:W-:-:S03]  /*d370*/  PRMT R22, R81, 0x7610, R22 ;  /* 0x0000761051167816 */ /* 0x000fc60000000016 */
[----:B------:R-:W-:Y:S01]  /*d380*/  @P1 FADD.FTZ R77, R82, R83 ;  /* 0x00000053524d1221 */ /* 0x000fe20000010000 */
[----:B------:R-:W-:-:S05]  /*d390*/  @!P1 IMAD.MOV.U32 R77, RZ, RZ, R82 ;  /* 0x000000ffff4d9224 */ /* 0x000fca00078e0052 */
[----:B------:R-:W-:-:S04]  /*d3a0*/  F2FP.BF16.F32.PACK_AB R82, RZ, R77 ;  /* 0x0000004dff52723e */ /* 0x000fc800000010ff */
[----:B------:R-:W-:Y:S01]  /*d3b0*/  PRMT R75, R75, 0x5410, R82 ;  /* 0x000054104b4b7816 */ /* 0x000fe20000000052 */
[----:B------:R-:W-:Y:S06]  /*d3c0*/  BRA `(.L_x_6341) ;  /* 0x0000002400e87947 */ /* 0x000fec0003800000 */
.L_x_6292:
[----:B------:R-:W-:Y:S01]  /*d3d0*/  ISETP.NE.AND P2, PT, R81, 0x1, PT ;  /* 0x000000015100780c */ /* 0x000fe20003f45270 */
[----:B0-----:R-:W-:Y:S01]  /*d3e0*/  IMAD.MOV.U32 R26, RZ, RZ, 0x2 ;  /* 0x00000002ff1a7424 */ /* 0x001fe200078e00ff */
[----:B------:R-:W-:Y:S01]  /*d3f0*/  MOV R24, R112 ;  /* 0x0000007000187202 */ /* 0x000fe20000000f00 */
[----:B-1----:R-:W-:-:S10]  /*d400*/  IMAD.MOV.U32 R79, RZ, RZ, R80 ;  /* 0x000000ffff4f7224 */ /* 0x002fd400078e0050 */
        /* <DEDUP_REMOVED lines=11> */
.L_x_6343:
        /* <DEDUP_REMOVED lines=12> */
.L_x_6344:
        /* <DEDUP_REMOVED lines=42> */
.L_x_6342:
[----:B------:R-:W-:Y:S01]  /*d820*/  I2FP.F32.U32 R24, R24 ;  /* 0x0000001800187245 */ /* 0x000fe20000201000 */
[----:B-----5:R-:W-:Y:S01]  /*d830*/  IMAD.U32 R25, R72, 0x10000, RZ ;  /* 0x0001000048197824 */ /* 0x020fe200078e00ff */
[----:B------:R-:W-:Y:S01]  /*d840*/  ISETP.NE.AND P3, PT, R26, 0x1, PT ;  /* 0x000000011a00780c */ /* 0x000fe20003f65270 */
[----:B------:R-:W-:Y:S01]  /*d850*/  @P1 IMAD.U32 R27, R36, 0x10000, RZ ;  /* 0x00010000241b1824 */ /* 0x000fe200078e00ff */
[----:B------:R-:W-:Y:S01]  /*d860*/  LOP3.LUT R8, R8, 0xffffffef, RZ, 0xc0, !PT ;  /* 0xffffffef08087812 */ /* 0x000fe200078ec0ff */
[----:B------:R-:W-:Y:S01]  /*d870*/  FFMA.FTZ R24, R24, R129, 1.1641532182693481445e-10 ;  /* 0x2f00000018187423 */ /* 0x000fe20000010081 */
[----:B------:R-:W-:Y:S01]  /*d880*/  FMUL.FTZ R25, R25, UR5 ;  /* 0x0000000519197c20 */ /* 0x000fe20008410000 */
[----:B------:R-:W-:Y:S01]  /*d890*/  HFMA2 R30, -RZ, RZ, 0, 1.1920928955078125e-07 ;  /* 0x00000002ff1e7431 */ /* 0x000fe200000001ff */
[----:B------:R-:W-:Y:S02]  /*d8a0*/  PRMT R72, R72, 0x7632, R72 ;  /* 0x0000763248487816 */ /* 0x000fe40000000048 */
[----:B------:R-:W-:-:S04]  /*d8b0*/  FSETP.GTU.FTZ.AND P2, PT, R24, UR4, PT ;  /* 0x0000000418007c0b */ /* 0x000fc8000bf5c000 */
        /* <DEDUP_REMOVED lines=15> */
.L_x_6346:
        /* <DEDUP_REMOVED lines=12> */
.L_x_6347:
        /* <DEDUP_REMOVED lines=42> */
.L_x_6345:
[----:B------:R-:W-:Y:S01]  /*dd10*/  I2FP.F32.U32 R26, R25 ;  /* 0x00000019001a7245 */ /* 0x000fe20000201000 */
[----:B------:R-:W-:Y:S01]  /*dd20*/  IMAD.MOV.U32 R76, RZ, RZ, 0x2 ;  /* 0x00000002ff4c7424 */ /* 0x000fe200078e00ff */
[----:B------:R-:W-:Y:S01]  /*dd30*/  SHF.L.U32 R72, R72, 0x10, RZ ;  /* 0x0000001048487819 */ /* 0x000fe200000006ff */
[----:B------:R-:W-:Y:S01]  /*dd40*/  IMAD.MOV.U32 R27, RZ, RZ, R112 ;  /* 0x000000ffff1b7224 */ /* 0x000fe200078e0070 */
[----:B------:R-:W-:Y:S01]  /*dd50*/  @P1 PRMT R25, R36, 0x7632, R25 ;  /* 0x0000763224191816 */ /* 0x000fe20000000019 */
[----:B------:R-:W-:Y:S01]  /*dd60*/  FFMA.FTZ R26, R26, R129, 1.1641532182693481445e-10 ;  /* 0x2f0000001a1a7423 */ /* 0x000fe20000010081 */
[----:B------:R-:W-:Y:S01]  /*dd70*/  ISETP.NE.AND P3, PT, R30, 0x1, PT ;  /* 0x000000011e00780c */ /* 0x000fe20003f65270 */
[----:B------:R-:W-:Y:S01]  /*dd80*/  FMUL.FTZ R72, R72, UR5 ;  /* 0x0000000548487c20 */ /* 0x000fe20008410000 */
[----:B------:R-:W-:Y:S02]  /*dd90*/  LOP3.LUT R8, R8, 0xfffffff7, RZ, 0xc0, !PT ;  /* 0xfffffff708087812 */ /* 0x000fe400078ec0ff */
        /* <DEDUP_REMOVED lines=16> */
.L_x_6349:
        /* <DEDUP_REMOVED lines=12> */
.L_x_6350:
        /* <DEDUP_REMOVED lines=42> */
.L_x_6348:
[----:B------:R-:W-:Y:S01]  /*e200*/  I2FP.F32.U32 R26, R27 ;  /* 0x0000001b001a7245 */ /* 0x000fe20000201000 */
[----:B------:R-:W-:Y:S01]  /*e210*/  IMAD.U32 R27, R73, 0x10000, RZ ;  /* 0x00010000491b7824 */ /* 0x000fe200078e00ff */
        /* <DEDUP_REMOVED lines=23> */
.L_x_6352:
        /* <DEDUP_REMOVED lines=12> */
.L_x_6353:
        /* <DEDUP_REMOVED lines=42> */
.L_x_6351:
        /* <DEDUP_REMOVED lines=25> */
.L_x_6355:
        /* <DEDUP_REMOVED lines=12> */
.L_x_6356:
        /* <DEDUP_REMOVED lines=42> */
.L_x_6354:
[----:B------:R-:W-:Y:S01]  /*ebe0*/  I2FP.F32.U32 R30, R31 ;  /* 0x0000001f001e7245 */ /* 0x000fe20000201000 */
[----:B------:R-:W-:Y:S01]  /*ebf0*/  IMAD.U32 R31, R74, 0x10000, RZ ;  /* 0x000100004a1f7824 */ /* 0x000fe200078e00ff */
[----:B------:R-:W-:Y:S01]  /*ec00*/  ISETP.NE.AND P3, PT, R76, 0x1, PT ;  /* 0x000000014c00780c */ /* 0x000fe20003f65270 */
[----:B------:R-:W-:Y:S02]  /*ec10*/  @P1 IMAD.U32 R77, R38, 0x10000, RZ ;  /* 0x00010000264d1824 */ /* 0x000fe400078e00ff */
[----:B------:R-:W-:Y:S02]  /*ec20*/  HFMA2 R83, -RZ, RZ, 0, 1.1920928955078125e-07 ;  /* 0x00000002ff537431 */ /* 0x000fe400000001ff */
[----:B------:R-:W-:Y:S01]  /*ec30*/  FFMA.FTZ R30, R30, R129, 1.1641532182693481445e-10 ;  /* 0x2f0000001e1e7423 */ /* 0x000fe20000010081 */
[----:B------:R-:W-:-:S04]  /*ec40*/  FMUL.FTZ R31, R31, UR5 ;  /* 0x000000051f1f7c20 */ /* 0x000fc80008410000 */
[----:B------:R-:W-:-:S04]  /*ec50*/  FSETP.GTU.FTZ.AND P2, PT, R30, UR4, PT ;  /* 0x000000041e007c0b */ /* 0x000fc8000bf5c000 */
        /* <DEDUP_REMOVED lines=15> */
.L_x_6358:
        /* <DEDUP_REMOVED lines=12> */
.L_x_6359:
        /* <DEDUP_REMOVED lines=43> */
.L_x_6357:
[----:B------:R-:W-:Y:S01]  /*f0c0*/  I2FP.F32.U32 R76, R77 ;  /* 0x0000004d004c7245 */ /* 0x000fe20000201000 */
[----:B------:R-:W-:Y:S01]  /*f0d0*/  IMAD.U32 R31, R31, 0x10000, RZ ;  /* 0x000100001f1f7824 */ /* 0x000fe200078e00ff */
[----:B------:R-:W-:Y:S02]  /*f0e0*/  ISETP.NE.AND P4, PT, R83, 0x1, PT ;  /* 0x000000015300780c */ /* 0x000fe40003f85270 */
        /* <DEDUP_REMOVED lines=20> */
.L_x_6361:
        /* <DEDUP_REMOVED lines=12> */
.L_x_6362:
        /* <DEDUP_REMOVED lines=43> */
.L_x_6360:
        /* <DEDUP_REMOVED lines=23> */
.L_x_6364:
        /* <DEDUP_REMOVED lines=12> */
.L_x_6365:
        /* <DEDUP_REMOVED lines=43> */
.L_x_6363:
        /* <DEDUP_REMOVED lines=15> */
.L_x_6341:
[----:B------:R-:W-:Y:S01]  /*fb70*/  SEL R84, RZ, 0x1000000, !P5 ;  /* 0x01000000ff547807 */ /* 0x000fe20006800000 */
[----:B------:R-:W0:Y:S01]  /*fb80*/  @P0 LDC.64 R80, c[0x0][0x398] ;  /* 0x0000e600ff500b82 */ /* 0x000e220000000a00 */
[----:B------:R-:W-:Y:S02]  /*fb90*/  SEL R85, RZ, 0x10000, !P4 ;  /* 0x00010000ff557807 */ /* 0x000fe40006000000 */
[----:B------:R-:W-:Y:S02]  /*fba0*/  SEL R90, RZ, 0x100, !P3 ;  /* 0x00000100ff5a7807 */ /* 0x000fe40005800000 */
[C---:B------:R-:W-:Y:S02]  /*fbb0*/  LOP3.LUT P5, RZ, R8.reuse, 0x8, RZ, 0xc0, !PT ;  /* 0x0000000808ff7812 */ /* 0x040fe400078ac0ff */
[C---:B------:R-:W-:Y:S01]  /*fbc0*/  LOP3.LUT P4, RZ, R8.reuse, 0x4, RZ, 0xc0, !PT ;  /* 0x0000000408ff7812 */ /* 0x040fe2000788c0ff */
[----:B------:R-:W1:Y:S01]  /*fbd0*/  @P1 LDC.64 R82, c[0x0][0x3a0] ;  /* 0x0000e800ff521b82 */ /* 0x000e620000000a00 */
[----:B------:R-:W-:-:S02]  /*fbe0*/  LOP3.LUT P3, RZ, R8, 0x2, RZ, 0xc0, !PT ;  /* 0x0000000208ff7812 */ /* 0x000fc4000786c0ff */
[----:B------:R-:W-:Y:S02]  /*fbf0*/  SEL R87, RZ, 0x10000, !P4 ;  /* 0x00010000ff577807 */ /* 0x000fe40006000000 */
[----:B------:R-:W-:Y:S02]  /*fc00*/  SEL R78, RZ, 0x1000000, !P3 ;  /* 0x01000000ff4e7807 */ /* 0x000fe40005800000 */
[----:B------:R-:W-:Y:S02]  /*fc10*/  SEL R86, RZ, 0x100, !P5 ;  /* 0x00000100ff567807 */ /* 0x000fe40006800000 */
[----:B------:R-:W-:Y:S02]  /*fc20*/  LOP3.LUT P6, RZ, R8, 0x10, RZ, 0xc0, !PT ;  /* 0x0000001008ff7812 */ /* 0x000fe400078cc0ff */
[----:B------:R-:W-:Y:S01]  /*fc30*/  LOP3.LUT R90, R90, R84, R85, 0xfe, !PT ;  /* 0x000000545a5a7212 */ /* 0x000fe200078efe55 */
[----:B------:R-:W-:Y:S01]  /*fc40*/  IMAD.WIDE.U32 R84, R23, 0x10, R130 ;  /* 0x0000001017547825 */ /* 0x000fe200078e0082 */
[----:B------:R-:W-:-:S02]  /*fc50*/  LOP3.LUT R86, R86, R78, R87, 0xfe, !PT ;  /* 0x0000004e56567212 */ /* 0x000fc400078efe57 */
[----:B------:R-:W-:Y:S01]  /*fc60*/  SEL R89, RZ, 0x1, !P2 ;  /* 0x00000001ff597807 */ /* 0x000fe20005000000 */
[----:B------:R-:W-:Y:S01]  /*fc70*/  VIADD R78, R5, 0x100 ;  /* 0x00000100054e7836 */ /* 0x000fe20000000000 */
[----:B------:R-:W-:Y:S01]  /*fc80*/  SEL R87, RZ, 0x1, !P6 ;  /* 0x00000001ff577807 */ /* 0x000fe20007000000 */
[----:B------:R2:W-:Y:S02]  /*fc90*/  STG.E.128 desc[UR8][R84.64], R72 ;  /* 0x0000004854007986 */ /* 0x0005e4000c101d08 */
[----:B0-----:R-:W-:-:S04]  /*fca0*/  @P0 IMAD.WIDE.U32 R80, R78, 0x10, R80 ;  /* 0x000000104e500825 */ /* 0x001fc800078e0050 */
[----:B-1----:R-:W-:Y:S01]  /*fcb0*/  @P1 IMAD.WIDE.U32 R82, R78, 0x10, R82 ;  /* 0x000000104e521825 */ /* 0x002fe200078e0052 */
[----:B--2---:R-:W-:-:S03]  /*fcc0*/  LOP3.LUT R75, R90, R89, RZ, 0xfc, !PT ;  /* 0x000000595a4b7212 */ /* 0x004fc600078efcff */
[----:B------:R-:W-:Y:S01]  /*fcd0*/  IMAD.WIDE.U32 R84, R23, 0x8, R164 ;  /* 0x0000000817547825 */ /* 0x000fe200078e00a4 */
[----:B------:R-:W-:-:S03]  /*fce0*/  LOP3.LUT R74, R86, R87, RZ, 0xfc, !PT ;  /* 0x00000057564a7212 */ /* 0x000fc600078efcff */
[----:B------:R-:W-:Y:S02]  /*fcf0*/  IMAD.WIDE.U32 R72, R78, 0x10, R106 ;  /* 0x000000104e487825 */ /* 0x000fe400078e006a */
        /* <DEDUP_REMOVED lines=22> */
.L_x_6366:
[----:B------:R2:W5:Y:S04]  /*fe60*/  @P0 LDG.E.128 R32, desc[UR8][R80.64] ;  /* 0x0000000850200981 */ /* 0x000568000c1e1d00 */
[----:B------:R2:W5:Y:S04]  /*fe70*/  @P1 LDG.E.128 R36, desc[UR8][R82.64] ;  /* 0x0000000852241981 */ /* 0x000568000c1e1d00 */
[----:B01----:R-:W5:Y:S01]  /*fe80*/  LDG.E.128 R72, desc[UR8][R72.64] ;  /* 0x0000000848487981 */ /* 0x003f62000c1e1d00 */
        /* <DEDUP_REMOVED lines=16> */
.L_x_6369:
        /* <DEDUP_REMOVED lines=12> */
.L_x_6370:
        /* <DEDUP_REMOVED lines=39> */
[----:B------:R-:W-:-:S04]  /*102c0*/  LOP3.LUT R29, R20, UR31, R113, 0x96, !PT ;  /* 0x0000001f141d7c12 */ /* 0x000fc8000f8e9671 */
[----:B------:R-:W-:-:S07]  /*102d0*/  LOP3.LUT R28, R28, UR27, R97, 0x96, !PT ;  /* 0x0000001b1c1c7c12 */ /* 0x000fce000f8e9661 */
.L_x_6368:
[----:B------:R-:W-:Y:S01]  /*102e0*/  I2FP.F32.U32 R16, R15 ;  /* 0x0000000f00107245 */ /* 0x000fe20000201000 */
[----:B-----5:R-:W-:Y:S01]  /*102f0*/  IMAD.U32 R15, R72, 0x10000, RZ ;  /* 0x00010000480f7824 */ /* 0x020fe200078e00ff */
[----:B------:R-:W-:Y:S01]  /*10300*/  ISETP.NE.AND P3, PT, R18, 0x1, PT ;  /* 0x000000011200780c */ /* 0x000fe20003f65270 */
[----:B------:R-:W-:Y:S01]  /*10310*/  IMAD.MOV.U32 R19, RZ, RZ, 0x2 ;  /* 0x00000002ff137424 */ /* 0x000fe200078e00ff */
        /* <DEDUP_REMOVED lines=18> */
.L_x_6372:
        /* <DEDUP_REMOVED lines=12> */
.L_x_6373:
        /* <DEDUP_REMOVED lines=42> */
.L_x_6371:
        /* <DEDUP_REMOVED lines=8> */
[----:B------:R-:W-:-:S04]  /*10820*/  IMAD.MOV.U32 R17, RZ, RZ, R112 ;  /* 0x000000ffff117224 */ /* 0x000fc800078e0070 */
[----:B------:R-:W-:-:S04]  /*10830*/  FADD.FTZ R15, R15, R16 ;  /* 0x000000100f0f7221 */ /* 0x000fc80000010000 */
[----:B------:R-:W-:Y:S01]  /*10840*/  @P1 FADD.FTZ R79, R18, R15 ;  /* 0x0000000f124f1221 */ /* 0x000fe20000010000 */
[----:B------:R-:W-:Y:S01]  /*10850*/  @!P1 MOV R79, R15 ;  /* 0x0000000f004f9202 */ /* 0x000fe20000000f00 */
[----:B------:R-:W-:Y:S01]  /*10860*/  IMAD.MOV.U32 R18, RZ, RZ, 0x2 ;  /* 0x00000002ff127424 */ /* 0x000fe200078e00ff */
        /* <DEDUP_REMOVED lines=11> */
.L_x_6375:
        /* <DEDUP_REMOVED lines=12> */
.L_x_6376:
        /* <DEDUP_REMOVED lines=42> */
.L_x_6374:
[----:B------:R-:W-:Y:S01]  /*10c80*/  I2FP.F32.U32 R16, R17 ;  /* 0x0000001100107245 */ /* 0x000fe20000201000 */
[----:B------:R-:W-:Y:S01]  /*10c90*/  IMAD.U32 R22, R22, 0x10000, RZ ;  /* 0x0001000016167824 */ /* 0x000fe200078e00ff */
        /* <DEDUP_REMOVED lines=19> */
.L_x_6378:
        /* <DEDUP_REMOVED lines=12> */
.L_x_6379:
        /* <DEDUP_REMOVED lines=42> */
.L_x_6377:
        /* <DEDUP_REMOVED lines=13> */
[----:B--2---:R-:W-:Y:S01]  /*11200*/  @P1 FADD.FTZ R80, R22, R17 ;  /* 0x0000001116501221 */ /* 0x004fe20000010000 */
        /* <DEDUP_REMOVED lines=12> */
.L_x_6381:
        /* <DEDUP_REMOVED lines=12> */
.L_x_6382:
        /* <DEDUP_REMOVED lines=42> */
.L_x_6380:
[----:B------:R-:W-:Y:S01]  /*11630*/  I2FP.F32.U32 R18, R17 ;  /* 0x0000001100127245 */ /* 0x000fe20000201000 */
[----:B------:R-:W-:Y:S01]  /*11640*/  IMAD.U32 R17, R73, 0x10000, RZ ;  /* 0x0001000049117824 */ /* 0x000fe200078e00ff */
[----:B------:R-:W-:Y:S01]  /*11650*/  ISETP.NE.AND P3, PT, R21, 0x1, PT ;  /* 0x000000011500780c */ /* 0x000fe20003f65270 */
[----:B------:R-:W-:Y:S01]  /*11660*/  IMAD.MOV.U32 R19, RZ, RZ, R112 ;  /* 0x000000ffff137224 */ /* 0x000fe200078e0070 */
[----:B------:R-:W-:Y:S01]  /*11670*/  LOP3.LUT R8, R8, 0xfffffffb, RZ, 0xc0, !PT ;  /* 0xfffffffb08087812 */ /* 0x000fe200078ec0ff */
[----:B------:R-:W-:Y:S01]  /*11680*/  FFMA.FTZ R18, R18, R129, 1.1641532182693481445e-10 ;  /* 0x2f00000012127423 */ /* 0x000fe20000010081 */
[----:B------:R-:W-:-:S04]  /*11690*/  FMUL.FTZ R17, R17, UR5 ;  /* 0x0000000511117c20 */ /* 0x000fc80008410000 */
[----:B------:R-:W-:Y:S02]  /*116a0*/  FSETP.GTU.FTZ.AND P2, PT, R18, UR4, PT ;  /* 0x0000000412007c0b */ /* 0x000fe4000bf5c000 */
[----:B------:R-:W-:Y:S01]  /*116b0*/  PRMT R18, R73, 0x7632, R18 ;  /* 0x0000763249127816 */ /* 0x000fe20000000012 */
[----:B------:R-:W-:Y:S01]  /*116c0*/  IMAD.MOV.U32 R73, RZ, RZ, 0x2 ;  /* 0x00000002ff497424 */ /* 0x000fe200078e00ff */
        /* <DEDUP_REMOVED lines=12> */
.L_x_6384:
        /* <DEDUP_REMOVED lines=12> */
.L_x_6385:
        /* <DEDUP_REMOVED lines=42> */
.L_x_6383:
        /* <DEDUP_REMOVED lines=8> */
[----:B------:R-:W-:Y:S01]  /*11b70*/  FSEL R20, R19, RZ, !P2 ;  /* 0x000000ff13147208 */ /* 0x000fe20005000000 */
[----:B------:R-:W-:-:S04]  /*11b80*/  IMAD.MOV.U32 R19, RZ, RZ, R112 ;  /* 0x000000ffff137224 */ /* 0x000fc800078e0070 */
[----:B------:R-:W-:-:S04]  /*11b90*/  FADD.FTZ R17, R17, R20 ;  /* 0x0000001411117221 */ /* 0x000fc80000010000 */
        /* <DEDUP_REMOVED lines=13> */
.L_x_6387:
        /* <DEDUP_REMOVED lines=12> */
.L_x_6388:
        /* <DEDUP_REMOVED lines=43> */
.L_x_6386:
        /* <DEDUP_REMOVED lines=21> */
.L_x_6390:
        /* <DEDUP_REMOVED lines=12> */
.L_x_6391:
        /* <DEDUP_REMOVED lines=43> */
.L_x_6389:
        /* <DEDUP_REMOVED lines=26> */
.L_x_6393:
        /* <DEDUP_REMOVED lines=12> */
.L_x_6394:
        /* <DEDUP_REMOVED lines=42> */
[----:B------:R-:W-:-:S07]  /*129a0*/  IMAD.MOV.U32 R84, RZ, RZ, RZ ;  /* 0x000000ffff547224 */ /* 0x000fce00078e00ff */
.L_x_6392:
        /* <DEDUP_REMOVED lines=20> */
.L_x_6396:
        /* <DEDUP_REMOVED lines=12> */
.L_x_6397:
        /* <DEDUP_REMOVED lines=43> */
.L_x_6395:
[----:B------:R-:W-:Y:S01]  /*12e60*/  I2FP.F32.U32 R20, R21 ;  /* 0x0000001500147245 */ /* 0x000fe20000201000 */
[----:B------:R-:W-:Y:S02]  /*12e70*/  IMAD.U32 R21, R34, 0x10000, RZ ;  /* 0x0001000022157824 */ /* 0x000fe400078e00ff */
[----:B------:R-:W-:Y:S02]  /*12e80*/  @P1 IMAD.U32 R84, R38, 0x10000, RZ ;  /* 0x0001000026541824 */ /* 0x000fe400078e00ff */
        /* <DEDUP_REMOVED lines=9> */
[----:B------:R-:W-:Y:S01]  /*12f20*/  @!P1 MOV R83, R19 ;  /* 0x0000001300539202 */ /* 0x000fe20000000f00 */
[----:B------:R-:W-:Y:S01]  /*12f30*/  IMAD.MOV.U32 R84, RZ, RZ, 0x2 ;  /* 0x00000002ff547424 */ /* 0x000fe200078e00ff */
        /* <DEDUP_REMOVED lines=11> */
.L_x_6399:
        /* <DEDUP_REMOVED lines=12> */
.L_x_6400:
        /* <DEDUP_REMOVED lines=43> */
.L_x_6398:
        /* <DEDUP_REMOVED lines=19> */
.L_x_6402:
        /* <DEDUP_REMOVED lines=12> */
.L_x_6403:
        /* <DEDUP_REMOVED lines=43> */
.L_x_6401:
        /* <DEDUP_REMOVED lines=26> */
.L_x_6405:
        /* <DEDUP_REMOVED lines=12> */
.L_x_6406:
        /* <DEDUP_REMOVED lines=43> */
.L_x_6404:
        /* <DEDUP_REMOVED lines=20> */
.L_x_6408:
        /* <DEDUP_REMOVED lines=12> */
.L_x_6409:
        /* <DEDUP_REMOVED lines=43> */
.L_x_6407:
[----:B------:R-:W-:Y:S01]  /*141c0*/  I2FP.F32.U32 R90, R75 ;  /* 0x0000004b005a7245 */ /* 0x000fe20000201000 */
[----:B------:R-:W-:Y:S02]  /*141d0*/  IMAD.U32 R75, R35, 0x10000, RZ ;  /* 0x00010000234b7824 */ /* 0x000fe400078e00ff */
        /* <DEDUP_REMOVED lines=23> */
.L_x_6411:
        /* <DEDUP_REMOVED lines=12> */
.L_x_6412:
        /* <DEDUP_REMOVED lines=43> */
.L_x_6410:
        /* <DEDUP_REMOVED lines=19> */
.L_x_6414:
        /* <DEDUP_REMOVED lines=14> */
.L_x_6415:
        /* <DEDUP_REMOVED lines=43> */
.L_x_6413:
        /* <DEDUP_REMOVED lines=20> */
.L_x_6367:
        /* <DEDUP_REMOVED lines=15> */
.L_x_6418:
        /* <DEDUP_REMOVED lines=12> */
.L_x_6419:
        /* <DEDUP_REMOVED lines=43> */
.L_x_6417:
        /* <DEDUP_REMOVED lines=9> */
[----:B------:R-:W-:-:S02]  /*151b0*/  FSETP.GTU.FTZ.AND P2, PT, R80, UR4, PT ;  /* 0x0000000450007c0b */ /* 0x000fc4000bf5c000 */
[----:B------:R-:W-:Y:S02]  /*151c0*/  @P1 SHF.L.U32 R80, R36, 0x10, RZ ;  /* 0x0000001024501819 */ /* 0x000fe400000006ff */
        /* <DEDUP_REMOVED lines=14> */
.L_x_6421:
        /* <DEDUP_REMOVED lines=12> */
.L_x_6422:
        /* <DEDUP_REMOVED lines=43> */
.L_x_6420:
[----:B------:R-:W-:Y:S01]  /*15620*/  I2FP.F32.U32 R80, R81 ;  /* 0x0000005100507245 */ /* 0x000fe20000201000 */
[----:B------:R-:W-:Y:S01]  /*15630*/  IMAD.U32 R72, R72, 0x10000, RZ ;  /* 0x0001000048487824 */ /* 0x000fe200078e00ff */
[----:B------:R-:W-:Y:S01]  /*15640*/  ISETP.NE.AND P3, PT, R83, 0x1, PT ;  /* 0x000000015300780c */ /* 0x000fe20003f65270 */
[----:B------:R-:W-:Y:S01]  /*15650*/  HFMA2 R84, -RZ, RZ, 0, 1.1920928955078125e-07 ;  /* 0x00000002ff547431 */ /* 0x000fe200000001ff */
        /* <DEDUP_REMOVED lines=21> */
.L_x_6424:
        /* <DEDUP_REMOVED lines=12> */
.L_x_6425:
        /* <DEDUP_REMOVED lines=43> */
.L_x_6423:
[----:B------:R-:W-:Y:S01]  /*15b20*/  I2FP.F32.U32 R82, R81 ;  /* 0x0000005100527245 */ /* 0x000fe20000201000 */
[----:B------:R-:W-:Y:S01]  /*15b30*/  IMAD.U32 R81, R73, 0x10000, RZ ;  /* 0x0001000049517824 */ /* 0x000fe200078e00ff */
[----:B------:R-:W-:Y:S01]  /*15b40*/  ISETP.NE.AND P3, PT, R84, 0x1, PT ;  /* 0x000000015400780c */ /* 0x000fe20003f65270 */
[----:B------:R-:W-:Y:S01]  /*15b50*/  IMAD.MOV.U32 R85, RZ, RZ, 0x2 ;  /* 0x00000002ff557424 */ /* 0x000fe200078e00ff */
[----:B------:R-:W-:Y:S01]  /*15b60*/  LOP3.LUT R8, R8, 0xfffffffb, RZ, 0xc0, !PT ;  /* 0xfffffffb08087812 */ /* 0x000fe200078ec0ff */
        /* <DEDUP_REMOVED lines=20> */
.L_x_6427:
        /* <DEDUP_REMOVED lines=12> */
.L_x_6428:
        /* <DEDUP_REMOVED lines=43> */
.L_x_6426:
        /* <DEDUP_REMOVED lines=25> */
.L_x_6430:
        /* <DEDUP_REMOVED lines=12> */
.L_x_6431:
        /* <DEDUP_REMOVED lines=43> */
.L_x_6429:
        /* <DEDUP_REMOVED lines=23> */
.L_x_6433:
        /* <DEDUP_REMOVED lines=12> */
.L_x_6434:
        /* <DEDUP_REMOVED lines=43> */
.L_x_6432:
        /* <DEDUP_REMOVED lines=23> */
.L_x_6436:
        /* <DEDUP_REMOVED lines=12> */
.L_x_6437:
        /* <DEDUP_REMOVED lines=43> */
.L_x_6435:
[----:B------:R-:W-:Y:S01]  /*16ee0*/  I2FP.F32.U32 R86, R85 ;  /* 0x0000005500567245 */ /* 0x000fe20000201000 */
[----:B------:R-:W-:Y:S01]  /*16ef0*/  IMAD.U32 R85, R75, 0x10000, RZ ;  /* 0x000100004b557824 */ /* 0x000fe200078e00ff */
[----:B------:R-:W-:Y:S01]  /*16f00*/  ISETP.NE.AND P5, PT, R92, 0x1, PT ;  /* 0x000000015c00780c */ /* 0x000fe20003fa5270 */
[----:B------:R-:W-:Y:S01]  /*16f10*/  @P1 IMAD.U32 R90, R39, 0x10000, RZ ;  /* 0x00010000275a1824 */ /* 0x000fe200078e00ff */
[----:B------:R-:W-:Y:S01]  /*16f20*/  MOV R91, R112 ;  /* 0x00000070005b7202 */ /* 0x000fe20000000f00 */
[----:B------:R-:W-:Y:S01]  /*16f30*/  FFMA.FTZ R86, R86, R129, 1.1641532182693481445e-10 ;  /* 0x2f00000056567423 */ /* 0x000fe20000010081 */
[----:B------:R-:W-:Y:S01]  /*16f40*/  FMUL.FTZ R85, R85, UR5 ;  /* 0x0000000555557c20 */ /* 0x000fe20008410000 */
[----:B------:R-:W-:-:S03]  /*16f50*/  IMAD.MOV.U32 R97, RZ, RZ, 0x2 ;  /* 0x00000002ff617424 */ /* 0x000fc600078e00ff */
[----:B------:R-:W-:Y:S02]  /*16f60*/  FSETP.GTU.FTZ.AND P4, PT, R86, UR4, PT ;  /* 0x0000000456007c0b */ /* 0x000fe4000bf9c000 */
        /* <DEDUP_REMOVED lines=14> */
.L_x_6439:
        /* <DEDUP_REMOVED lines=12> */
.L_x_6440:
        /* <DEDUP_REMOVED lines=43> */
.L_x_6438:
        /* <DEDUP_REMOVED lines=14> */
[----:B------:R-:W-:-:S07]  /*174a0*/  PRMT R75, R75, 0x5410, R90 ;  /* 0x000054104b4b7816 */ /* 0x000fce000000005a */
.L_x_6416:
[----:B------:R-:W-:Y:S01]  /*174b0*/  IMAD.WIDE.U32 R88, R78, 0x10, R130 ;  /* 0x000000104e587825 */ /* 0x000fe200078e0082 */
[----:B------:R-:W-:Y:S02]  /*174c0*/  SEL R94, RZ, 0x1000000, !P5 ;  /* 0x01000000ff5e7807 */ /* 0x000fe40006800000 */
[----:B------:R-:W-:Y:S02]  /*174d0*/  SEL R93, RZ, 0x10000, !P4 ;  /* 0x00010000ff5d7807 */ /* 0x000fe40006000000 */
[----:B------:R0:W-:Y:S01]  /*174e0*/  STG.E.128 desc[UR8][R88.64], R72 ;  /* 0x0000004858007986 */ /* 0x0001e2000c101d08 */
[----:B------:R-:W-:Y:S02]  /*174f0*/  SEL R92, RZ, 0x100, !P3 ;  /* 0x00000100ff5c7807 */ /* 0x000fe40005800000 */
[C---:B------:R-:W-:Y:S02]  /*17500*/  LOP3.LUT P5, RZ, R8.reuse, 0x8, RZ, 0xc0, !PT ;  /* 0x0000000808ff7812 */ /* 0x040fe400078ac0ff */
[----:B------:R-:W-:-:S02]  /*17510*/  LOP3.LUT P4, RZ, R8, 0x4, RZ, 0xc0, !PT ;  /* 0x0000000408ff7812 */ /* 0x000fc4000788c0ff */
[C---:B------:R-:W-:Y:S02]  /*17520*/  LOP3.LUT P3, RZ, R8.reuse, 0x2, RZ, 0xc0, !PT ;  /* 0x0000000208ff7812 */ /* 0x040fe4000786c0ff */
[----:B------:R-:W-:Y:S02]  /*17530*/  SEL R90, RZ, 0x10000, !P4 ;  /* 0x00010000ff5a7807 */ /* 0x000fe40006000000 */
[----:B------:R-:W-:Y:S02]  /*17540*/  SEL R91, RZ, 0x1000000, !P3 ;  /* 0x01000000ff5b7807 */ /* 0x000fe40005800000 */
[----:B------:R-:W-:Y:S02]  /*17550*/  SEL R87, RZ, 0x100, !P5 ;  /* 0x00000100ff577807 */ /* 0x000fe40006800000 */
[----:B------:R-:W-:Y:S02]  /*17560*/  LOP3.LUT P6, RZ, R8, 0x10, RZ, 0xc0, !PT ;  /* 0x0000001008ff7812 */ /* 0x000fe400078cc0ff */
[----:B------:R-:W-:Y:S01]  /*17570*/  LOP3.LUT R87, R87, R91, R90, 0xfe, !PT ;  /* 0x0000005b57577212 */ /* 0x000fe200078efe5a */
[----:B0-----:R-:W0:Y:S01]  /*17580*/  @P0 LDC.64 R74, c[0x0][0x398] ;  /* 0x0000e600ff4a0b82 */ /* 0x001e220000000a00 */
[----:B------:R-:W-:-:S02]  /*17590*/  LOP3.LUT R92, R92, R94, R93, 0xfe, !PT ;  /* 0x0000005e5c5c7212 */ /* 0x000fc400078efe5d */
[----:B------:R-:W-:Y:S02]  /*175a0*/  SEL R91, RZ, 0x1, !P2 ;  /* 0x00000001ff5b7807 */ /* 0x000fe40005000000 */
[----:B------:R-:W-:Y:S02]  /*175b0*/  SEL R90, RZ, 0x1, !P6 ;  /* 0x00000001ff5a7807 */ /* 0x000fe40007000000 */
[----:B------:R-:W-:Y:S01]  /*175c0*/  LOP3.LUT R73, R92, R91, RZ, 0xfc, !PT ;  /* 0x0000005b5c497212 */ /* 0x000fe200078efcff */
[----:B------:R-:W1:Y:S01]  /*175d0*/  @P1 LDC.64 R88, c[0x0][0x3a0] ;  /* 0x0000e800ff581b82 */ /* 0x000e620000000a00 */
[----:B------:R-:W-:Y:S01]  /*175e0*/  LOP3.LUT R72, R87, R90, RZ, 0xfc, !PT ;  /* 0x0000005a57487212 */ /* 0x000fe200078efcff */
[----:B------:R-:W-:-:S04]  /*175f0*/  IMAD.WIDE.U32 R90, R78, 0x8, R164 ;  /* 0x000000084e5a7825 */ /* 0x000fc800078e00a4 */
[----:B------:R-:W-:Y:S01]  /*17600*/  VIADD R87, R5, 0x180 ;  /* 0x0000018005577836 */ /* 0x000fe20000000000 */
[----:B------:R2:W-:Y:S03]  /*17610*/  STG.E.64 desc[UR8][R90.64], R72 ;  /* 0x000000485a007986 */ /* 0x0005e6000c101b08 */
[----:B0-----:R-:W-:-:S04]  /*17620*/  @P0 IMAD.WIDE.U32 R74, R87, 0x10, R74 ;  /* 0x00000010574a0825 */ /* 0x001fc800078e004a */
[----:B--2---:R-:W-:-:S04]  /*17630*/  IMAD.WIDE.U32 R72, R87, 0x10, R106 ;  /* 0x0000001057487825 */ /* 0x004fc800078e006a */
[----:B-1----:R-:W-:Y:S01]  /*17640*/  @P1 IMAD.WIDE.U32 R88, R87, 0x10, R88 ;  /* 0x0000001057581825 */ /* 0x002fe200078e0058 */
[----:B------:R-:W-:Y:S06]  /*17650*/  @!P0 BRA `(.L_x_6441) ;  /* 0x0000000000508947 */ /* 0x000fec0003800000 */
[----:B------:R-:W-:Y:S01]  /*17660*/  IMAD.U32 R91, R21, 0x10000, RZ ;  /* 0x00010000155b7824 */ /* 0x000fe200078e00ff */
[----:B------:R-:W-:Y:S01]  /*17670*/  LOP3.LUT R90, R22, 0xffff, RZ, 0xc0, !PT ;  /* 0x0000ffff165a7812 */ /* 0x000fe200078ec0ff */
[----:B------:R-:W0:Y:S01]  /*17680*/  LDC.64 R98, c[0x0][0x3b8] ;  /* 0x0000ee00ff627b82 */ /* 0x000e220000000a00 */
[----:B------:R-:W-:Y:S02]  /*17690*/  LOP3.LUT R92, R17, 0xff, RZ, 0xc0, !PT ;  /* 0x000000ff115c7812 */ /* 0x000fe400078ec0ff */
[----:B------:R-:W-:Y:S02]  /*176a0*/  LOP3.LUT R91, R91, 0xff0000, RZ, 0xc0, !PT ;  /* 0x00ff00005b5b7812 */ /* 0x000fe400078ec0ff */
[----:B------:R-:W-:Y:S01]  /*176b0*/  LOP3.LUT R94, R16, 0xff, RZ, 0xc0, !PT ;  /* 0x000000ff105e7812 */ /* 0x000fe200078ec0ff */
[----:B------:R-:W-:Y:S01]  /*176c0*/  IMAD.WIDE.U32 R92, R92, 0x10000, RZ ;  /* 0x000100005c5c7825 */ /* 0x000fe200078e00ff */
[----:B------:R-:W-:Y:S02]  /*176d0*/  PRMT R90, R91, 0x4210, R90 ;  /* 0x000042105b5a7816 */ /* 0x000fe4000000005a */
[----:B------:R-:W-:Y:S01]  /*176e0*/  PRMT R91, R20, 0x7104, RZ ;  /* 0x00007104145b7816 */ /* 0x000fe200000000ff */
[----:B------:R-:W-:-:S03]  /*176f0*/  IMAD.WIDE.U32 R94, R94, 0x100, RZ ;  /* 0x000001005e5e7825 */ /* 0x000fc600078e00ff */
[----:B------:R-:W-:Y:S02]  /*17700*/  LOP3.LUT R90, R90, 0xff00, R91, 0xf8, !PT ;  /* 0x0000ff005a5a7812 */ /* 0x000fe400078ef85b */
[----:B------:R-:W-:Y:S02]  /*17710*/  LOP3.LUT R91, R18, 0xff, RZ, 0xc0, !PT ;  /* 0x000000ff125b7812 */ /* 0x000fe400078ec0ff */
[----:B------:R-:W-:-:S03]  /*17720*/  LOP3.LUT R101, R90, 0xff, R19, 0xf8, !PT ;  /* 0x000000ff5a657812 */ /* 0x000fc600078ef813 */
[----:B------:R-:W-:-:S05]  /*17730*/  IMAD.WIDE.U32 R90, R91, 0x1000000, RZ ;  /* 0x010000005b5a7825 */ /* 0x000fca00078e00ff */
[----:B------:R-:W-:Y:S02]  /*17740*/  LOP3.LUT R101, R93, R101, R91, 0xfe, !PT ;  /* 0x000000655d657212 */ /* 0x000fe400078efe5b */
[----:B------:R-:W-:Y:S01]  /*17750*/  LOP3.LUT R90, R94, R90, R92, 0xfe, !PT ;  /* 0x0000005a5e5a7212 */ /* 0x000fe200078efe5c */
[----:B0-----:R-:W-:Y:S01]  /*17760*/  IMAD.WIDE.U32 R92, R78, 0x8, R98 ;  /* 0x000000084e5c7825 */ /* 0x001fe200078e0062 */
[----:B------:R-:W-:Y:S02]  /*17770*/  LOP3.LUT R91, R101, R95, RZ, 0xfc, !PT ;  /* 0x0000005f655b7212 */ /* 0x000fe400078efcff */
[----:B------:R-:W-:-:S05]  /*17780*/  LOP3.LUT R90, R90, 0xff, R15, 0xf8, !PT ;  /* 0x000000ff5a5a7812 */ /* 0x000fca00078ef80f */
[----:B------:R0:W-:Y:S02]  /*17790*/  STG.E.64 desc[UR8][R92.64], R90 ;  /* 0x0000005a5c007986 */ /* 0x0001e4000c101b08 */
.L_x_6441:
[----:B------:R1:W5:Y:S04]  /*177a0*/  @P0 LDG.E.128 R32, desc[UR8][R74.64] ;  /* 0x000000084a200981 */ /* 0x000368000c1e1d00 */
[----:B------:R1:W5:Y:S04]  /*177b0*/  @P1 LDG.E.128 R36, desc[UR8][R88.64] ;  /* 0x0000000858241981 */ /* 0x000368000c1e1d00 */
[----:B------:R-:W5:Y:S01]  /*177c0*/  LDG.E.128 R72, desc[UR8][R72.64] ;  /* 0x0000000848487981 */ /* 0x000f62000c1e1d00 */
[----:B------:R-:W-:Y:S05]  /*177d0*/  @!P0 BRA `(.L_x_6442) ;  /* 0x0000004c00a48947 */ /* 0x000fea0003800000 */
        /* <DEDUP_REMOVED lines=15> */
.L_x_6444:
        /* <DEDUP_REMOVED lines=12> */
.L_x_6445:
        /* <DEDUP_REMOVED lines=43> */
.L_x_6443:
[----:B------:R-:W-:Y:S01]  /*17c40*/  I2FP.F32.U32 R16, R15 ;  /* 0x0000000f00107245 */ /* 0x000fe20000201000 */
[----:B------:R-:W-:Y:S01]  /*17c50*/  IMAD.MOV.U32 R19, RZ, RZ, 0x2 ;  /* 0x00000002ff137424 */ /* 0x000fe200078e00ff */
[----:B------:R-:W-:Y:S01]  /*17c60*/  ISETP.NE.AND P3, PT, R18, 0x1, PT ;  /* 0x000000011200780c */ /* 0x000fe20003f65270 */
[----:B------:R-:W-:Y:S01]  /*17c70*/  IMAD.MOV.U32 R17, RZ, RZ, R112 ;  /* 0x000000ffff117224 */ /* 0x000fe200078e0070 */
[----:B-----5:R-:W-:Y:S01]  /*17c80*/  SHF.L.U32 R15, R72, 0x10, RZ ;  /* 0x00000010480f7819 */ /* 0x020fe200000006ff */
[----:B------:R-:W-:Y:S01]  /*17c90*/  FFMA.FTZ R16, R16, R129, 1.1641532182693481445e-10 ;  /* 0x2f00000010107423 */ /* 0x000fe20000010081 */
[----:B------:R-:W-:Y:S02]  /*17ca0*/  LOP3.LUT R8, R8, 0xffffffef, RZ, 0xc0, !PT ;  /* 0xffffffef08087812 */ /* 0x000fe400078ec0ff */
[----:B------:R-:W-:Y:S01]  /*17cb0*/  PRMT R22, R72, 0x7632, R22 ;  /* 0x0000763248167816 */ /* 0x000fe20000000016 */
        /* <DEDUP_REMOVED lines=14> */
.L_x_6447:
        /* <DEDUP_REMOVED lines=12> */
.L_x_6448:
        /* <DEDUP_REMOVED lines=43> */
.L_x_6446:
[----:B------:R-:W-:Y:S01]  /*18110*/  I2FP.F32.U32 R16, R17 ;  /* 0x0000001100107245 */ /* 0x000fe20000201000 */
[----:B------:R-:W-:Y:S01]  /*18120*/  IMAD.U32 R17, R32, 0x10000, RZ ;  /* 0x0001000020117824 */ /* 0x000fe200078e00ff */
[----:B------:R-:W-:Y:S01]  /*18130*/  ISETP.NE.AND P3, PT, R19, 0x1, PT ;  /* 0x000000011300780c */ /* 0x000fe20003f65270 */
[----:B-1----:R-:W-:Y:S02]  /*18140*/  @P1 IMAD.U32 R88, R36, 0x10000, RZ ;  /* 0x0001000024581824 */ /* 0x002fe400078e00ff */
        /* <DEDUP_REMOVED lines=20> */
.L_x_6450:
        /* <DEDUP_REMOVED lines=12> */
.L_x_6451:
        /* <DEDUP_REMOVED lines=43> */
.L_x_6449:
        /* <DEDUP_REMOVED lines=21> */
.L_x_6453:
        /* <DEDUP_REMOVED lines=12> */
.L_x_6454:
        /* <DEDUP_REMOVED lines=43> */
.L_x_6452:
        /* <DEDUP_REMOVED lines=12> */
[----:B------:R-:W-:Y:S01]  /*18b80*/  FADD.FTZ R22, R22, R17 ;  /* 0x0000001116167221 */ /* 0x000fe20000010000 */
        /* <DEDUP_REMOVED lines=13> */
.L_x_6456:
        /* <DEDUP_REMOVED lines=12> */
.L_x_6457:
[----:B0-----:R-:W-:Y:S01]  /*18d20*/  IMAD.WIDE.U32 R90, R0, -0x326172a9, RZ ;  /* 0xcd9e8d57005a7825 */ /* 0x001fe200078e00ff */
        /* <DEDUP_REMOVED lines=42> */
.L_x_6455:
[----:B------:R-:W-:Y:S01]  /*18fd0*/  I2FP.F32.U32 R18, R17 ;  /* 0x0000001100127245 */ /* 0x000fe20000201000 */
[----:B------:R-:W-:Y:S01]  /*18fe0*/  IMAD.MOV.U32 R21, RZ, RZ, 0x2 ;  /* 0x00000002ff157424 */ /* 0x000fe200078e00ff */
[----:B------:R-:W-:Y:S01]  /*18ff0*/  ISETP.NE.AND P3, PT, R20, 0x1, PT ;  /* 0x000000011400780c */ /* 0x000fe20003f65270 */
[----:B------:R-:W-:Y:S01]  /*19000*/  IMAD.MOV.U32 R19, RZ, RZ, R112 ;  /* 0x000000ffff137224 */ /* 0x000fe200078e0070 */
[C---:B------:R-:W-:Y:S01]  /*19010*/  SHF.L.U32 R17, R73.reuse, 0x10, RZ ;  /* 0x0000001049117819 */ /* 0x040fe200000006ff */
        /* <DEDUP_REMOVED lines=17> */
.L_x_6459:
        /* <DEDUP_REMOVED lines=12> */
.L_x_6460:
[----:B0-----:R-:W-:Y:S01]  /*191f0*/  IMAD.WIDE.U32 R90, R0, -0x326172a9, RZ ;  /* 0xcd9e8d57005a7825 */ /* 0x001fe200078e00ff */
        /* <DEDUP_REMOVED lines=42> */
.L_x_6458:
[----:B------:R-:W-:Y:S01]  /*194a0*/  I2FP.F32.U32 R18, R19 ;  /* 0x0000001300127245 */ /* 0x000fe20000201000 */
[----:B------:R-:W-:Y:S01]  /*194b0*/  IMAD.U32 R19, R33, 0x10000, RZ ;  /* 0x0001000021137824 */ /* 0x000fe200078e00ff */
[----:B------:R-:W-:Y:S01]  /*194c0*/  ISETP.NE.AND P3, PT, R21, 0x1, PT ;  /* 0x000000011500780c */ /* 0x000fe20003f65270 */
[----:B0-----:R-:W-:Y:S02]  /*194d0*/  @P1 IMAD.U32 R90, R37, 0x10000, RZ ;  /* 0x00010000255a1824 */ /* 0x001fe400078e00ff */
        /* <DEDUP_REMOVED lines=20> */
.L_x_6462:
        /* <DEDUP_REMOVED lines=12> */
.L_x_6463:
        /* <DEDUP_REMOVED lines=43> */
.L_x_6461:
        /* <DEDUP_REMOVED lines=21> */
.L_x_6465:
        /* <DEDUP_REMOVED lines=12> */
.L_x_6466:
        /* <DEDUP_REMOVED lines=38> */
[----:B------:R-:W-:Y:S02]  /*19e00*/  MOV R112, R28 ;  /* 0x0000001c00707202 */ /* 0x000fe40000000f00 */
[----:B------:R-:W-:Y:S02]  /*19e10*/  LOP3.LUT R29, R92, UR31, R29, 0x96, !PT ;  /* 0x0000001f5c1d7c12 */ /* 0x000fe4000f8e961d */
[----:B------:R-:W-:Y:S01]  /*19e20*/  LOP3.LUT R28, R20, UR27, R19, 0x96, !PT ;  /* 0x0000001b141c7c12 */ /* 0x000fe2000f8e9613 */
[----:B------:R-:W-:Y:S02]  /*19e30*/  IMAD.MOV.U32 R19, RZ, RZ, R98 ;  /* 0x000000ffff137224 */ /* 0x000fe400078e0062 */
[----:B------:R-:W-:-:S07]  /*19e40*/  IMAD.MOV.U32 R98, RZ, RZ, R18 ;  /* 0x000000ffff627224 */ /* 0x000fce00078e0012 */
.L_x_6464:
        /* <DEDUP_REMOVED lines=10> */
[----:B------:R-:W-:-:S03]  /*19ef0*/  MOV R19, R112 ;  /* 0x0000007000137202 */ /* 0x000fc60000000f00 */
[----:B------:R-:W-:-:S04]  /*19f00*/  FADD.FTZ R73, R73, R20 ;  /* 0x0000001449497221 */ /* 0x000fc80000010000 */
[----:B------:R-:W-:Y:S01]  /*19f10*/  @P1 FADD.FTZ R91, R73, R18 ;  /* 0x00000012495b1221 */ /* 0x000fe20000010000 */
        /* <DEDUP_REMOVED lines=13> */
.L_x_6468:
        /* <DEDUP_REMOVED lines=12> */
.L_x_6469:
        /* <DEDUP_REMOVED lines=43> */
.L_x_6467:
        /* <DEDUP_REMOVED lines=20> */
.L_x_6471:
        /* <DEDUP_REMOVED lines=12> */
.L_x_6472:
        /* <DEDUP_REMOVED lines=43> */
.L_x_6470:
[----:B------:R-:W-:Y:S01]  /*1a810*/  I2FP.F32.U32 R20, R21 ;  /* 0x0000001500147245 */ /* 0x000fe20000201000 */
[----:B------:R-:W-:Y:S02]  /*1a820*/  IMAD.U32 R21, R34, 0x10000, RZ ;  /* 0x0001000022157824 */ /* 0x000fe400078e00ff */
[----:B------:R-:W-:Y:S02]  /*1a830*/  @P1 IMAD.U32 R92, R38, 0x10000, RZ ;  /* 0x00010000265c1824 */ /* 0x000fe400078e00ff */
        /* <DEDUP_REMOVED lines=22> */
.L_x_6474:
        /* <DEDUP_REMOVED lines=12> */
.L_x_6475:
        /* <DEDUP_REMOVED lines=43> */
.L_x_6473:
        /* <DEDUP_REMOVED lines=19> */
.L_x_6477:
        /* <DEDUP_REMOVED lines=12> */
.L_x_6478:
        /* <DEDUP_REMOVED lines=43> */
.L_x_6476:
[----:B------:R-:W-:Y:S01]  /*1b1b0*/  I2FP.F32.U32 R20, R21 ;  /* 0x0000001500147245 */ /* 0x000fe20000201000 */
[----:B------:R-:W-:Y:S01]  /*1b1c0*/  IMAD.MOV.U32 R101, RZ, RZ, 0x2 ;  /* 0x00000002ff657424 */ /* 0x000fe200078e00ff */
[----:B------:R-:W-:Y:S02]  /*1b1d0*/  PRMT R21, R34, 0x7632, R21 ;  /* 0x0000763222157816 */ /* 0x000fe40000000015 */
[----:B------:R-:W-:Y:S01]  /*1b1e0*/  @P1 PRMT R94, R38, 0x7632, R94 ;  /* 0x00007632265e1816 */ /* 0x000fe2000000005e */
[----:B------:R-:W-:Y:S02]  /*1b1f0*/  FFMA.FTZ R20, R20, R129, 1.1641532182693481445e-10 ;  /* 0x2f00000014147423 */ /* 0x000fe40000010081 */
[----:B------:R-:W-:Y:S02]  /*1b200*/  IMAD.U32 R21, R21, 0x10000, RZ ;  /* 0x0001000015157824 */ /* 0x000fe400078e00ff */
[----:B------:R-:W-:Y:S01]  /*1b210*/  @P1 IMAD.U32 R94, R94, 0x10000, RZ ;  /* 0x000100005e5e1824 */ /* 0x000fe200078e00ff */
[----:B------:R-:W-:Y:S01]  /*1b220*/  FSETP.GTU.FTZ.AND P4, PT, R20, UR4, PT ;  /* 0x0000000414007c0b */ /* 0x000fe2000bf9c000 */
[----:B------:R-:W-:-:S03]  /*1b230*/  FMUL.FTZ R21, R21, UR5 ;  /* 0x0000000515157c20 */ /* 0x000fc60008410000 */
[----:B------:R-:W-:Y:S02]  /*1b240*/  SEL R20, RZ, 0x1, P4 ;  /* 0x00000001ff147807 */ /* 0x000fe40002000000 */
[----:B------:R-:W-:Y:S02]  /*1b250*/  FSEL R100, R21, RZ, !P4 ;  /* 0x000000ff15647208 */ /* 0x000fe40006000000 */
[----:B------:R-:W-:-:S03]  /*1b260*/  ISETP.NE.AND P4, PT, R95, 0x1, PT ;  /* 0x000000015f00780c */ /* 0x000fc60003f85270 */
        /* <DEDUP_REMOVED lines=14> */
.L_x_6480:
        /* <DEDUP_REMOVED lines=12> */
.L_x_6481:
        /* <DEDUP_REMOVED lines=42> */
[----:B------:R-:W-:-:S07]  /*1b6b0*/  IMAD.MOV.U32 R101, RZ, RZ, RZ ;  /* 0x000000ffff657224 */ /* 0x000fce00078e00ff */
.L_x_6479:
        /* <DEDUP_REMOVED lines=20> */
.L_x_6483:
        /* <DEDUP_REMOVED lines=12> */
.L_x_6484:
        /* <DEDUP_REMOVED lines=38> */
[----:B------:R-:W-:Y:S01]  /*1bb20*/  IMAD.WIDE.U32 R94, R75, -0x2daee0ad, RZ ;  /* 0xd2511f534b5e7825 */ /* 0x000fe200078e00ff */
[----:B------:R-:W-:-:S03]  /*1bb30*/  MOV R75, R98 ;  /* 0x00000062004b7202 */ /* 0x000fc60000000f00 */
[----:B------:R-:W-:Y:S01]  /*1bb40*/  IMAD.MOV.U32 R98, RZ, RZ, R94 ;  /* 0x000000ffff627224 */ /* 0x000fe200078e005e */
[----:B------:R-:W-:Y:S01]  /*1bb50*/  LOP3.LUT R28, R28, UR27, R95, 0x96, !PT ;  /* 0x0000001b1c1c7c12 */ /* 0x000fe2000f8e965f */
[----:B------:R-:W-:-:S07]  /*1bb60*/  IMAD.MOV.U32 R100, RZ, RZ, RZ ;  /* 0x000000ffff647224 */ /* 0x000fce00078e00ff */
.L_x_6482:
[----:B------:R-:W-:Y:S01]  /*1bb70*/  I2FP.F32.U32 R94, R75 ;  /* 0x0000004b005e7245 */ /* 0x000fe20000201000 */
[----:B------:R-:W-:Y:S01]  /*1bb80*/  HFMA2 R101, -RZ, RZ, 0, 1.1920928955078125e-07 ;  /* 0x00000002ff657431 */ /* 0x000fe200000001ff */
[----:B------:R-:W-:Y:S01]  /*1bb90*/  SHF.L.U32 R75, R35, 0x10, RZ ;  /* 0x00000010234b7819 */ /* 0x000fe200000006ff */
[----:B------:R-:W-:Y:S02]  /*1bba0*/  IMAD.MOV.U32 R95, RZ, RZ, R112 ;  /* 0x000000ffff5f7224 */ /* 0x000fe400078e0070 */
[----:B------:R-:W-:Y:S02]  /*1bbb0*/  FFMA.FTZ R94, R94, R129, 1.1641532182693481445e-10 ;  /* 0x2f0000005e5e7423 */ /* 0x000fe40000010081 */
[----:B------:R-:W-:-:S03]  /*1bbc0*/  FMUL.FTZ R75, R75, UR5 ;  /* 0x000000054b4b7c20 */ /* 0x000fc60008410000 */
[----:B------:R-:W-:-:S04]  /*1bbd0*/  FSETP.GTU.FTZ.AND P5, PT, R94, UR4, PT ;  /* 0x000000045e007c0b */ /* 0x000fc8000bfbc000 */
        /* <DEDUP_REMOVED lines=18> */
.L_x_6486:
        /* <DEDUP_REMOVED lines=12> */
.L_x_6487:
        /* <DEDUP_REMOVED lines=41> */
[----:B------:R-:W-:Y:S01]  /*1c050*/  IMAD.MOV.U32 R101, RZ, RZ, RZ ;  /* 0x000000ffff657224 */ /* 0x000fe200078e00ff */
[----:B------:R-:W-:-:S07]  /*1c060*/  MOV R98, R100 ;  /* 0x0000006400627202 */ /* 0x000fce0000000f00 */
.L_x_6485:
[----:B------:R-:W-:Y:S01]  /*1c070*/  I2FP.F32.U32 R100, R95 ;  /* 0x0000005f00647245 */ /* 0x000fe20000201000 */
[----:B------:R-:W-:Y:S01]  /*1c080*/  IMAD.U32 R99, R99, 0x10000, RZ ;  /* 0x0001000063637824 */ /* 0x000fe200078e00ff */
[----:B------:R-:W-:Y:S02]  /*1c090*/  ISETP.NE.AND P6, PT, R101, 0x1, PT ;  /* 0x000000016500780c */ /* 0x000fe40003fc5270 */
[----:B------:R-:W-:Y:S01]  /*1c0a0*/  MOV R102, 0x2 ;  /* 0x0000000200667802 */ /* 0x000fe20000000f00 */
        /* <DEDUP_REMOVED lines=15> */
.L_x_6489:
        /* <DEDUP_REMOVED lines=14> */
.L_x_6490:
        /* <DEDUP_REMOVED lines=43> */
.L_x_6488:
        /* <DEDUP_REMOVED lines=8> */
[----:B------:R-:W-:-:S05]  /*1c5b0*/  FMUL.FTZ R99, R99, UR5 ;  /* 0x0000000563637c20 */ /* 0x000fca0008410000 */
[----:B------:R-:W-:Y:S02]  /*1c5c0*/  FSEL R100, R99, RZ, !P6 ;  /* 0x000000ff63647208 */ /* 0x000fe40007000000 */
[----:B------:R-:W-:-:S03]  /*1c5d0*/  SEL R99, RZ, 0x1, P6 ;  /* 0x00000001ff637807 */ /* 0x000fc60003000000 */
[----:B------:R-:W-:Y:S01]  /*1c5e0*/  FADD.FTZ R100, R95, R100 ;  /* 0x000000645f647221 */ /* 0x000fe20000010000 */
[----:B------:R-:W-:Y:S02]  /*1c5f0*/  @P1 PRMT R95, R39, 0x7632, R95 ;  /* 0x00007632275f1816 */ /* 0x000fe4000000005f */
[----:B------:R-:W-:Y:S02]  /*1c600*/  PRMT R22, R99, 0x7610, R22 ;  /* 0x0000761063167816 */ /* 0x000fe40000000016 */
[----:B------:R-:W-:-:S05]  /*1c610*/  @P1 SHF.L.U32 R95, R95, 0x10, RZ ;  /* 0x000000105f5f1819 */ /* 0x000fca00000006ff */
[----:B------:R-:W-:Y:S01]  /*1c620*/  @P1 FADD.FTZ R95, R100, R95 ;  /* 0x0000005f645f1221 */ /* 0x000fe20000010000 */
[----:B------:R-:W-:-:S05]  /*1c630*/  @!P1 IMAD.MOV.U32 R95, RZ, RZ, R100 ;  /* 0x000000ffff5f9224 */ /* 0x000fca00078e0064 */
[----:B------:R-:W-:-:S04]  /*1c640*/  F2FP.BF16.F32.PACK_AB R100, RZ, R95 ;  /* 0x0000005fff64723e */ /* 0x000fc800000010ff */
[----:B------:R-:W-:Y:S01]  /*1c650*/  PRMT R75, R75, 0x5410, R100 ;  /* 0x000054104b4b7816 */ /* 0x000fe20000000064 */
[----:B------:R-:W-:Y:S06]  /*1c660*/  BRA `(.L_x_6491) ;  /* 0x0000002400fc7947 */ /* 0x000fec0003800000 */
.L_x_6442:
[----:B------:R-:W-:Y:S01]  /*1c670*/  ISETP.NE.AND P2, PT, R97, 0x1, PT ;  /* 0x000000016100780c */ /* 0x000fe20003f45270 */
[----:B0-----:R-:W-:Y:S01]  /*1c680*/  IMAD.MOV.U32 R90, RZ, RZ, 0x2 ;  /* 0x00000002ff5a7424 */ /* 0x001fe200078e00ff */
[----:B-1----:R-:W-:Y:S01]  /*1c690*/  MOV R88, R112 ;  /* 0x0000007000587202 */ /* 0x002fe20000000f00 */
        /* <DEDUP_REMOVED lines=12> */
.L_x_6493:
        /* <DEDUP_REMOVED lines=12> */
.L_x_6494:
        /* <DEDUP_REMOVED lines=43> */
.L_x_6492:
        /* <DEDUP_REMOVED lines=25> */
.L_x_6496:
        /* <DEDUP_REMOVED lines=12> */
.L_x_6497:
        /* <DEDUP_REMOVED lines=43> */
.L_x_6495:
[----:B------:R-:W-:Y:S01]  /*1cfd0*/  I2FP.F32.U32 R90, R89 ;  /* 0x00000059005a7245 */ /* 0x000fe20000201000 */
[----:B------:R-:W-:Y:S01]  /*1cfe0*/  IMAD.U32 R72, R72, 0x10000, RZ ;  /* 0x0001000048487824 */ /* 0x000fe200078e00ff */
[----:B------:R-:W-:Y:S01]  /*1cff0*/  @P1 PRMT R89, R36, 0x7632, R89 ;  /* 0x0000763224591816 */ /* 0x000fe20000000059 */
[----:B------:R-:W-:Y:S01]  /*1d000*/  IMAD.MOV.U32 R94, RZ, RZ, 0x2 ;  /* 0x00000002ff5e7424 */ /* 0x000fe200078e00ff */
[----:B------:R-:W-:Y:S01]  /*1d010*/  ISETP.NE.AND P3, PT, R92, 0x1, PT ;  /* 0x000000015c00780c */ /* 0x000fe20003f65270 */
[----:B------:R-:W-:Y:S01]  /*1d020*/  FFMA.FTZ R90, R90, R129, 1.1641532182693481445e-10 ;  /* 0x2f0000005a5a7423 */ /* 0x000fe20000010081 */
[----:B------:R-:W-:Y:S01]  /*1d030*/  FMUL.FTZ R72, R72, UR5 ;  /* 0x0000000548487c20 */ /* 0x000fe20008410000 */
[----:B------:R-:W-:Y:S01]  /*1d040*/  LOP3.LUT R8, R8, 0xfffffff7, RZ, 0xc0, !PT ;  /* 0xfffffff708087812 */ /* 0x000fe200078ec0ff */
        /* <DEDUP_REMOVED lines=17> */
.L_x_6499:
        /* <DEDUP_REMOVED lines=12> */
.L_x_6500:
        /* <DEDUP_REMOVED lines=43> */
.L_x_6498:
[----:B------:R-:W-:Y:S01]  /*1d4d0*/  I2FP.F32.U32 R90, R91 ;  /* 0x0000005b005a7245 */ /* 0x000fe20000201000 */
[----:B------:R-:W-:Y:S01]  /*1d4e0*/  @P1 IMAD.U32 R93, R37, 0x10000, RZ ;  /* 0x00010000255d1824 */ /* 0x000fe200078e00ff */
[----:B------:R-:W-:Y:S01]  /*1d4f0*/  SHF.L.U32 R91, R73, 0x10, RZ ;  /* 0x00000010495b7819 */ /* 0x000fe200000006ff */
[----:B------:R-:W-:Y:S01]  /*1d500*/  IMAD.MOV.U32 R95, RZ, RZ, 0x2 ;  /* 0x00000002ff5f7424 */ /* 0x000fe200078e00ff */
[----:B------:R-:W-:Y:S01]  /*1d510*/  ISETP.NE.AND P3, PT, R94, 0x1, PT ;  /* 0x000000015e00780c */ /* 0x000fe20003f65270 */
[----:B------:R-:W-:Y:S01]  /*1d520*/  FFMA.FTZ R90, R90, R129, 1.1641532182693481445e-10 ;  /* 0x2f0000005a5a7423 */ /* 0x000fe20000010081 */
[----:B------:R-:W-:Y:S01]  /*1d530*/  LOP3.LUT R8, R8, 0xfffffffb, RZ, 0xc0, !PT ;  /* 0xfffffffb08087812 */ /* 0x000fe200078ec0ff */
[----:B------:R-:W-:Y:S01]  /*1d540*/  FMUL.FTZ R91, R91, UR5 ;  /* 0x000000055b5b7c20 */ /* 0x000fe20008410000 */
[----:B------:R-:W-:Y:S02]  /*1d550*/  PRMT R73, R73, 0x7632, R73 ;  /* 0x0000763249497816 */ /* 0x000fe40000000049 */
[----:B------:R-:W-:-:S04]  /*1d560*/  FSETP.GTU.FTZ.AND P2, PT, R90, UR4, PT ;  /* 0x000000045a007c0b */ /* 0x000fc8000bf5c000 */
        /* <DEDUP_REMOVED lines=15> */
.L_x_6502:
        /* <DEDUP_REMOVED lines=12> */
.L_x_6503:
        /* <DEDUP_REMOVED lines=40> */
[----:B------:R-:W-:Y:S01]  /*1d9a0*/  MOV R112, R94 ;  /* 0x0000005e00707202 */ /* 0x000fe20000000f00 */
[----:B------:R-:W-:Y:S01]  /*1d9b0*/  IMAD.MOV.U32 R98, RZ, RZ, R92 ;  /* 0x000000ffff627224 */ /* 0x000fe200078e005c */
[----:B------:R-:W-:-:S07]  /*1d9c0*/  LOP3.LUT R28, R28, UR27, R93, 0x96, !PT ;  /* 0x0000001b1c1c7c12 */ /* 0x000fce000f8e965d */
.L_x_6501:
[----:B------:R-:W-:Y:S01]  /*1d9d0*/  I2FP.F32.U32 R92, R91 ;  /* 0x0000005b005c7245 */ /* 0x000fe20000201000 */
[----:B------:R-:W-:Y:S01]  /*1d9e0*/  IMAD.U32 R73, R73, 0x10000, RZ ;  /* 0x0001000049497824 */ /* 0x000fe200078e00ff */
[----:B------:R-:W-:Y:S01]  /*1d9f0*/  @P1 PRMT R91, R37, 0x7632, R91 ;  /* 0x00007632255b1816 */ /* 0x000fe2000000005b */
[----:B------:R-:W-:Y:S01]  /*1da00*/  IMAD.MOV.U32 R93, RZ, RZ, R112 ;  /* 0x000000ffff5d7224 */ /* 0x000fe200078e0070 */
[----:B------:R-:W-:Y:S01]  /*1da10*/  ISETP.NE.AND P2, PT, R95, 0x1, PT ;  /* 0x000000015f00780c */ /* 0x000fe20003f45270 */
[----:B------:R-:W-:Y:S01]  /*1da20*/  FFMA.FTZ R92, R92, R129, 1.1641532182693481445e-10 ;  /* 0x2f0000005c5c7423 */ /* 0x000fe20000010081 */
[----:B------:R-:W-:Y:S01]  /*1da30*/  FMUL.FTZ R73, R73, UR5 ;  /* 0x0000000549497c20 */ /* 0x000fe20008410000 */
[----:B------:R-:W-:Y:S02]  /*1da40*/  LOP3.LUT R8, R8, 0xfffffffd, RZ, 0xc0, !PT ;  /* 0xfffffffd08087812 */ /* 0x000fe400078ec0ff */
        /* <DEDUP_REMOVED lines=17> */
.L_x_6505:
        /* <DEDUP_REMOVED lines=12> */
.L_x_6506:
        /* <DEDUP_REMOVED lines=39> */
[----:B------:R-:W-:Y:S01]  /*1de90*/  IMAD.MOV.U32 R94, RZ, RZ, RZ ;  /* 0x000000ffff5e7224 */ /* 0x000fe200078e00ff */
[----:B------:R-:W-:Y:S01]  /*1dea0*/  LOP3.LUT R28, R28, UR27, R93, 0x96, !PT ;  /* 0x0000001b1c1c7c12 */ /* 0x000fe2000f8e965d */
[----:B------:R-:W-:Y:S01]  /*1deb0*/  IMAD.MOV.U32 R93, RZ, RZ, R98 ;  /* 0x000000ffff5d7224 */ /* 0x000fe200078e0062 */
[----:B------:R-:W-:-:S07]  /*1dec0*/  MOV R98, R92 ;  /* 0x0000005c00627202 */ /* 0x000fce0000000f00 */
.L_x_6504:
        /* <DEDUP_REMOVED lines=23> */
.L_x_6508:
        /* <DEDUP_REMOVED lines=12> */
.L_x_6509:
        /* <DEDUP_REMOVED lines=40> */
[----:B------:R-:W-:Y:S02]  /*1e380*/  LOP3.LUT R28, R28, UR27, R95, 0x96, !PT ;  /* 0x0000001b1c1c7c12 */ /* 0x000fe4000f8e965f */
[----:B------:R-:W-:Y:S01]  /*1e390*/  MOV R95, R98 ;  /* 0x00000062005f7202 */ /* 0x000fe20000000f00 */
[----:B------:R-:W-:-:S07]  /*1e3a0*/  IMAD.MOV.U32 R98, RZ, RZ, R94 ;  /* 0x000000ffff627224 */ /* 0x000fce00078e005e */
.L_x_6507:
        /* <DEDUP_REMOVED lines=23> */
.L_x_6511:
        /* <DEDUP_REMOVED lines=12> */
.L_x_6512:
        /* <DEDUP_REMOVED lines=37> */
[----:B------:R-:W-:Y:S01]  /*1e830*/  HFMA2 R100, -RZ, RZ, 0, 0 ;  /* 0x00000000ff647431 */ /* 0x000fe200000001ff */
[----:B------:R-:W-:Y:S01]  /*1e840*/  MOV R112, R94 ;  /* 0x0000005e00707202 */ /* 0x000fe20000000f00 */
[----:B------:R-:W-:-:S05]  /*1e850*/  IMAD.WIDE.U32 R94, R101, -0x2daee0ad, RZ ;  /* 0xd2511f53655e7825 */ /* 0x000fca00078e00ff */
[----:B------:R-:W-:Y:S01]  /*1e860*/  LOP3.LUT R28, R28, UR27, R95, 0x96, !PT ;  /* 0x0000001b1c1c7c12 */ /* 0x000fe2000f8e965f */
[----:B------:R-:W-:Y:S02]  /*1e870*/  IMAD.MOV.U32 R95, RZ, RZ, R98 ;  /* 0x000000ffff5f7224 */ /* 0x000fe400078e0062 */
[----:B------:R-:W-:-:S07]  /*1e880*/  IMAD.MOV.U32 R98, RZ, RZ, R94 ;  /* 0x000000ffff627224 */ /* 0x000fce00078e005e */
.L_x_6510:
        /* <DEDUP_REMOVED lines=23> */
.L_x_6514:
        /* <DEDUP_REMOVED lines=12> */
.L_x_6515:
        /* <DEDUP_REMOVED lines=43> */
.L_x_6513:
        /* <DEDUP_REMOVED lines=15> */
.L_x_6491:
[----:B------:R-:W-:Y:S01]  /*1ee60*/  SEL R99, RZ, 0x1000000, !P5 ;  /* 0x01000000ff637807 */ /* 0x000fe20006800000 */
[----:B------:R-:W-:Y:S01]  /*1ee70*/  IMAD.WIDE.U32 R96, R87, 0x10, R130 ;  /* 0x0000001057607825 */ /* 0x000fe200078e0082 */
[----:B------:R-:W-:Y:S02]  /*1ee80*/  SEL R100, RZ, 0x10000, !P4 ;  /* 0x00010000ff647807 */ /* 0x000fe40006000000 */
        /* <DEDUP_REMOVED lines=12> */
[----:B0-----:R-:W-:Y:S01]  /*1ef50*/  IMAD.WIDE.U32 R96, R87, 0x8, R164 ;  /* 0x0000000857607825 */ /* 0x001fe200078e00a4 */
[----:B------:R-:W0:Y:S02]  /*1ef60*/  @P0 LDC.64 R72, c[0x0][0x398] ;  /* 0x0000e600ff480b82 */ /* 0x000e240000000a00 */
[----:B------:R-:W-:Y:S02]  /*1ef70*/  LOP3.LUT R75, R103, R100, RZ, 0xfc, !PT ;  /* 0x00000064674b7212 */ /* 0x000fe400078efcff */
[----:B------:R-:W-:-:S04]  /*1ef80*/  SEL R100, RZ, 0x1, !P6 ;  /* 0x00000001ff647807 */ /* 0x000fc80007000000 */
[----:B------:R-:W-:-:S05]  /*1ef90*/  LOP3.LUT R74, R99, R100, RZ, 0xfc, !PT ;  /* 0x00000064634a7212 */ /* 0x000fca00078efcff */
[----:B------:R1:W-:Y:S01]  /*1efa0*/  STG.E.64 desc[UR8][R96.64], R74 ;  /* 0x0000004a60007986 */ /* 0x0003e2000c101b08 */
[----:B------:R-:W-:Y:S05]  /*1efb0*/  @!P0 BRA `(.L_x_6516) ;  /* 0x0000000000508947 */ /* 0x000fea0003800000 */
[----:B-1----:R-:W-:Y:S01]  /*1efc0*/  IMAD.U32 R74, R21, 0x10000, RZ ;  /* 0x00010000154a7824 */ /* 0x002fe200078e00ff */
[----:B------:R-:W1:Y:S01]  /*1efd0*/  LDC.64 R104, c[0x0][0x3b8] ;  /* 0x0000ee00ff687b82 */ /* 0x000e620000000a00 */
        /* <DEDUP_REMOVED lines=11> */
[----:B------:R-:W-:-:S05]  /*1f090*/  IMAD.WIDE.U32 R74, R75, 0x1000000, RZ ;  /* 0x010000004b4a7825 */ /* 0x000fca00078e00ff */
[----:B------:R-:W-:Y:S02]  /*1f0a0*/  LOP3.LUT R99, R97, R99, R75, 0xfe, !PT ;  /* 0x0000006361637212 */ /* 0x000fe400078efe4b */
[----:B------:R-:W-:Y:S01]  /*1f0b0*/  LOP3.LUT R74, R100, R74, R96, 0xfe, !PT ;  /* 0x0000004a644a7212 */ /* 0x000fe200078efe60 */
[----:B-1----:R-:W-:Y:S01]  /*1f0c0*/  IMAD.WIDE.U32 R96, R87, 0x8, R104 ;  /* 0x0000000857607825 */ /* 0x002fe200078e0068 */
[----:B------:R-:W-:Y:S02]  /*1f0d0*/  LOP3.LUT R75, R99, R101, RZ, 0xfc, !PT ;  /* 0x00000065634b7212 */ /* 0x000fe400078efcff */
[----:B------:R-:W-:-:S05]  /*1f0e0*/  LOP3.LUT R74, R74, 0xff, R15, 0xf8, !PT ;  /* 0x000000ff4a4a7812 */ /* 0x000fca00078ef80f */
[----:B------:R2:W-:Y:S02]  /*1f0f0*/  STG.E.64 desc[UR8][R96.64], R74 ;  /* 0x0000004a60007986 */ /* 0x0005e4000c101b08 */
.L_x_6516:
[----:B-12---:R-:W1:Y:S01]  /*1f100*/  @P1 LDC.64 R74, c[0x0][0x3a0] ;  /* 0x0000e800ff4a1b82 */ /* 0x006e620000000a00 */
[----:B------:R-:W-:-:S04]  /*1f110*/  VIADD R97, R5, 0x200 ;  /* 0x0000020005617836 */ /* 0x000fc80000000000 */
[----:B0-----:R-:W-:-:S05]  /*1f120*/  @P0 IMAD.WIDE.U32 R72, R97, 0x10, R72 ;  /* 0x0000001061480825 */ /* 0x001fca00078e0048 */
[----:B------:R0:W5:Y:S02]  /*1f130*/  @P0 LDG.E.128 R32, desc[UR8][R72.64] ;  /* 0x0000000848200981 */ /* 0x000164000c1e1d00 */
[----:B0-----:R-:W-:-:S04]  /*1f140*/  IMAD.WIDE.U32 R72, R97, 0x10, R106 ;  /* 0x0000001061487825 */ /* 0x001fc800078e006a */
[----:B-1----:R-:W-:-:S05]  /*1f150*/  @P1 IMAD.WIDE.U32 R74, R97, 0x10, R74 ;  /* 0x00000010614a1825 */ /* 0x002fca00078e004a */
[----:B------:R0:W5:Y:S04]  /*1f160*/  @P1 LDG.E.128 R36, desc[UR8][R74.64] ;  /* 0x000000084a241981 */ /* 0x000168000c1e1d00 */
[----:B------:R-:W5:Y:S01]  /*1f170*/  LDG.E.128 R72, desc[UR8][R72.64] ;  /* 0x0000000848487981 */ /* 0x000f62000c1e1d00 */
[----:B0-----:R-:W-:Y:S05]  /*1f180*/  @!P0 BRA `(.L_x_6517) ;  /* 0x0000004c00a08947 */ /* 0x001fea0003800000 */
        /* <DEDUP_REMOVED lines=15> */
.L_x_6519:
        /* <DEDUP_REMOVED lines=12> */
.L_x_6520:
        /* <DEDUP_REMOVED lines=43> */
.L_x_6518:
        /* <DEDUP_REMOVED lines=22> */
.L_x_6522:
        /* <DEDUP_REMOVED lines=12> */
.L_x_6523:
        /* <DEDUP_REMOVED lines=43> */
.L_x_6521:
        /* <DEDUP_REMOVED lines=24> */
.L_x_6525:
        /* <DEDUP_REMOVED lines=12> */
.L_x_6526:
        /* <DEDUP_REMOVED lines=43> */
.L_x_6524:
        /* <DEDUP_REMOVED lines=21> */
.L_x_6528:
        /* <DEDUP_REMOVED lines=12> */
.L_x_6529:
        /* <DEDUP_REMOVED lines=43> */
.L_x_6527:
        /* <DEDUP_REMOVED lines=26> */
.L_x_6531:
        /* <DEDUP_REMOVED lines=12> */
.L_x_6532:
        /* <DEDUP_REMOVED lines=43> */
.L_x_6530:
        /* <DEDUP_REMOVED lines=22> */
.L_x_6534:
        /* <DEDUP_REMOVED lines=12> */
.L_x_6535:
        /* <DEDUP_REMOVED lines=40> */
[----:B------:R-:W-:Y:S01]  /*20e20*/  IMAD.MOV.U32 R20, RZ, RZ, RZ ;  /* 0x000000ffff147224 */ /* 0x000fe200078e00ff */
[----:B------:R-:W-:Y:S01]  /*20e30*/  MOV R19, R96 ;  /* 0x0000006000137202 */ /* 0x000fe20000000f00 */
[----:B------:R-:W-:-:S07]  /*20e40*/  IMAD.MOV.U32 R96, RZ, RZ, R18 ;  /* 0x000000ffff607224 */ /* 0x000fce00078e0012 */
.L_x_6533:
[----:B------:R-:W-:Y:S01]  /*20e50*/  I2FP.F32.U32 R18, R19 ;  /* 0x0000001300127245 */ /* 0x000fe20000201000 */
[----:B------:R-:W-:Y:S01]  /*20e60*/  @P1 IMAD.U32 R100, R37, 0x10000, RZ ;  /* 0x0001000025641824 */ /* 0x000fe200078e00ff */
[----:B------:R-:W-:Y:S01]  /*20e70*/  SHF.L.U32 R19, R33, 0x10, RZ ;  /* 0x0000001021137819 */ /* 0x000fe200000006ff */
[----:B------:R-:W-:Y:S02]  /*20e80*/  HFMA2 R21, -RZ, RZ, 0, 1.1920928955078125e-07 ;  /* 0x00000002ff157431 */ /* 0x000fe400000001ff */
[----:B------:R-:W-:-:S05]  /*20e90*/  FFMA.FTZ R18, R18, R129, 1.1641532182693481445e-10 ;  /* 0x2f00000012127423 */ /* 0x000fca0000010081 */
[----:B------:R-:W-:Y:S01]  /*20ea0*/  FSETP.GTU.FTZ.AND P2, PT, R18, UR4, PT ;  /* 0x0000000412007c0b */ /* 0x000fe2000bf5c000 */
[----:B------:R-:W-:Y:S01]  /*20eb0*/  FMUL.FTZ R18, R19, UR5 ;  /* 0x0000000513127c20 */ /* 0x000fe20008410000 */
[----:B------:R-:W-:-:S04]  /*20ec0*/  IMAD.MOV.U32 R19, RZ, RZ, R112 ;  /* 0x000000ffff137224 */ /* 0x000fc800078e0070 */
[----:B------:R-:W-:-:S05]  /*20ed0*/  FSEL R18, R18, RZ, !P2 ;  /* 0x000000ff12127208 */ /* 0x000fca0005000000 */
[----:B------:R-:W-:-:S04]  /*20ee0*/  FADD.FTZ R17, R17, R18 ;  /* 0x0000001211117221 */ /* 0x000fc80000010000 */
[--C-:B------:R-:W-:Y:S01]  /*20ef0*/  @P1 FADD.FTZ R100, R100, R17.reuse ;  /* 0x0000001164641221 */ /* 0x100fe20000010000 */
[----:B------:R-:W-:Y:S01]  /*20f00*/  @!P1 IMAD.MOV.U32 R100, RZ, RZ, R17 ;  /* 0x000000ffff649224 */ /* 0x000fe200078e0011 */
[----:B------:R-:W-:Y:S02]  /*20f10*/  SEL R17, RZ, 0x1, P2 ;  /* 0x00000001ff117807 */ /* 0x000fe40001000000 */
[----:B------:R-:W-:Y:S02]  /*20f20*/  ISETP.NE.AND P2, PT, R20, 0x1, PT ;  /* 0x000000011400780c */ /* 0x000fe40003f45270 */
[----:B------:R-:W-:-:S11]  /*20f30*/  F2FP.BF16.F32.PACK_AB R115, RZ, R100 ;  /* 0x00000064ff73723e */ /* 0x000fd600000010ff */
        /* <DEDUP_REMOVED lines=9> */
.L_x_6537:
        /* <DEDUP_REMOVED lines=12> */
.L_x_6538:
        /* <DEDUP_REMOVED lines=43> */
.L_x_6536:
[----:B------:R-:W-:Y:S01]  /*21340*/  I2FP.F32.U32 R18, R19 ;  /* 0x0000001300127245 */ /* 0x000fe20000201000 */
[----:B------:R-:W-:Y:S01]  /*21350*/  IMAD.U32 R22, R22, 0x10000, RZ ;  /* 0x0001000016167824 */ /* 0x000fe200078e00ff */
[----:B------:R-:W-:Y:S01]  /*21360*/  ISETP.NE.AND P2, PT, R21, 0x1, PT ;  /* 0x000000011500780c */ /* 0x000fe20003f45270 */
[----:B------:R-:W-:Y:S01]  /*21370*/  IMAD.MOV.U32 R19, RZ, RZ, R112 ;  /* 0x000000ffff137224 */ /* 0x000fe200078e0070 */
[----:B------:R-:W-:Y:S01]  /*21380*/  LOP3.LUT R8, R8, 0xfffffffd, RZ, 0xc0, !PT ;  /* 0xfffffffd08087812 */ /* 0x000fe200078ec0ff */
[----:B------:R-:W-:Y:S01]  /*21390*/  FFMA.FTZ R18, R18, R129, 1.1641532182693481445e-10 ;  /* 0x2f00000012127423 */ /* 0x000fe20000010081 */
[----:B------:R-:W-:Y:S01]  /*213a0*/  FMUL.FTZ R22, R22, UR5 ;  /* 0x0000000516167c20 */ /* 0x000fe20008410000 */
[----:B------:R-:W-:-:S03]  /*213b0*/  MOV R20, 0x2 ;  /* 0x0000000200147802 */ /* 0x000fc60000000f00 */
        /* <DEDUP_REMOVED lines=13> */
.L_x_6540:
        /* <DEDUP_REMOVED lines=12> */
.L_x_6541:
        /* <DEDUP_REMOVED lines=43> */
.L_x_6539:
        /* <DEDUP_REMOVED lines=26> */
.L_x_6543:
        /* <DEDUP_REMOVED lines=12> */
.L_x_6544:
        /* <DEDUP_REMOVED lines=37> */
[----:B------:R-:W-:Y:S02]  /*21cb0*/  LOP3.LUT R29, R72, UR31, R21, 0x96, !PT ;  /* 0x0000001f481d7c12 */ /* 0x000fe4000f8e9615 */
[----:B------:R-:W-:Y:S01]  /*21cc0*/  MOV R112, R20 ;  /* 0x0000001400707202 */ /* 0x000fe20000000f00 */
[----:B------:R-:W-:-:S04]  /*21cd0*/  IMAD.WIDE.U32 R20, R19, -0x2daee0ad, RZ ;  /* 0xd2511f5313147825 */ /* 0x000fc800078e00ff */
[----:B------:R-:W-:Y:S01]  /*21ce0*/  IMAD.MOV.U32 R19, RZ, RZ, R96 ;  /* 0x000000ffff137224 */ /* 0x000fe200078e0060 */
[----:B------:R-:W-:Y:S01]  /*21cf0*/  LOP3.LUT R28, R28, UR27, R21, 0x96, !PT ;  /* 0x0000001b1c1c7c12 */ /* 0x000fe2000f8e9615 */
[----:B------:R-:W-:-:S07]  /*21d00*/  IMAD.MOV.U32 R96, RZ, RZ, R20 ;  /* 0x000000ffff607224 */ /* 0x000fce00078e0014 */
.L_x_6542:
        /* <DEDUP_REMOVED lines=20> */
.L_x_6546:
        /* <DEDUP_REMOVED lines=12> */
.L_x_6547:
        /* <DEDUP_REMOVED lines=43> */
.L_x_6545:
        /* <DEDUP_REMOVED lines=25> */
.L_x_6549:
        /* <DEDUP_REMOVED lines=12> */
.L_x_6550:
        /* <DEDUP_REMOVED lines=43> */
.L_x_6548:
        /* <DEDUP_REMOVED lines=19> */
.L_x_6552:
        /* <DEDUP_REMOVED lines=12> */
.L_x_6553:
        /* <DEDUP_REMOVED lines=43> */
.L_x_6551:
[----:B------:R-:W-:Y:S01]  /*22b60*/  I2FP.F32.U32 R20, R21 ;  /* 0x0000001500147245 */ /* 0x000fe20000201000 */
[----:B------:R-:W-:Y:S01]  /*22b70*/  HFMA2 R74, -RZ, RZ, 0, 1.1920928955078125e-07 ;  /* 0x00000002ff4a7431 */ /* 0x000fe200000001ff */
[----:B------:R-:W-:-:S03]  /*22b80*/  PRMT R21, R34, 0x7632, R21 ;  /* 0x0000763222157816 */ /* 0x000fc60000000015 */
[----:B------:R-:W-:Y:S01]  /*22b90*/  FFMA.FTZ R20, R20, R129, 1.1641532182693481445e-10 ;  /* 0x2f00000014147423 */ /* 0x000fe20000010081 */
[----:B------:R-:W-:-:S04]  /*22ba0*/  SHF.L.U32 R21, R21, 0x10, RZ ;  /* 0x0000001015157819 */ /* 0x000fc800000006ff */
[----:B------:R-:W-:Y:S01]  /*22bb0*/  FSETP.GTU.FTZ.AND P4, PT, R20, UR4, PT ;  /* 0x0000000414007c0b */ /* 0x000fe2000bf9c000 */
[----:B------:R-:W-:-:S03]  /*22bc0*/  FMUL.FTZ R21, R21, UR5 ;  /* 0x0000000515157c20 */ /* 0x000fc60008410000 */
[----:B------:R-:W-:Y:S02]  /*22bd0*/  SEL R20, RZ, 0x1, P4 ;  /* 0x00000001ff147807 */ /* 0x000fe40002000000 */
[----:B------:R-:W-:Y:S02]  /*22be0*/  FSEL R21, R21, RZ, !P4 ;  /* 0x000000ff15157208 */ /* 0x000fe40006000000 */
[----:B------:R-:W-:-:S03]  /*22bf0*/  ISETP.NE.AND P4, PT, R72, 0x1, PT ;  /* 0x000000014800780c */ /* 0x000fc60003f85270 */
[--C-:B------:R-:W-:Y:S01]  /*22c00*/  FADD.FTZ R22, R22, R21.reuse ;  /* 0x0000001516167221 */ /* 0x100fe20000010000 */
[----:B------:R-:W-:-:S05]  /*22c10*/  @P1 PRMT R21, R38, 0x7632, R21 ;  /* 0x0000763226151816 */ /* 0x000fca0000000015 */
        /* <DEDUP_REMOVED lines=14> */
.L_x_6555:
        /* <DEDUP_REMOVED lines=12> */
.L_x_6556:
        /* <DEDUP_REMOVED lines=41> */
[----:B------:R-:W-:Y:S02]  /*23050*/  LOP3.LUT R28, R28, UR27, R73, 0x96, !PT ;  /* 0x0000001b1c1c7c12 */ /* 0x000fe4000f8e9649 */
[----:B------:R-:W-:-:S07]  /*23060*/  MOV R96, R72 ;  /* 0x0000004800607202 */ /* 0x000fce0000000f00 */
.L_x_6554:
[----:B------:R-:W-:Y:S01]  /*23070*/  I2FP.F32.U32 R22, R21 ;  /* 0x0000001500167245 */ /* 0x000fe20000201000 */
[C---:B------:R-:W-:Y:S01]  /*23080*/  IMAD.U32 R72, R75.reuse, 0x10000, RZ ;  /* 0x000100004b487824 */ /* 0x040fe200078e00ff */
[----:B------:R-:W-:Y:S02]  /*23090*/  ISETP.NE.AND P5, PT, R74, 0x1, PT ;  /* 0x000000014a00780c */ /* 0x000fe40003fa5270 */
[----:B------:R-:W-:Y:S01]  /*230a0*/  MOV R73, 0x2 ;  /* 0x0000000200497802 */ /* 0x000fe20000000f00 */
[----:B------:R-:W-:Y:S01]  /*230b0*/  FFMA.FTZ R21, R22, R129, 1.1641532182693481445e-10 ;  /* 0x2f00000016157423 */ /* 0x000fe20000010081 */
[----:B------:R-:W-:Y:S01]  /*230c0*/  FMUL.FTZ R72, R72, UR5 ;  /* 0x0000000548487c20 */ /* 0x000fe20008410000 */
[----:B------:R-:W-:Y:S01]  /*230d0*/  PRMT R22, R75, 0x7632, R22 ;  /* 0x000076324b167816 */ /* 0x000fe20000000016 */
[----:B------:R-:W-:Y:S02]  /*230e0*/  IMAD.MOV.U32 R75, RZ, RZ, R112 ;  /* 0x000000ffff4b7224 */ /* 0x000fe400078e0070 */
        /* <DEDUP_REMOVED lines=12> */
.L_x_6558:
        /* <DEDUP_REMOVED lines=12> */
.L_x_6559:
        /* <DEDUP_REMOVED lines=43> */
.L_x_6557:
        /* <DEDUP_REMOVED lines=25> */
.L_x_6561:
        /* <DEDUP_REMOVED lines=12> */
.L_x_6562:
        /* <DEDUP_REMOVED lines=34> */
[----:B------:R-:W-:Y:S02]  /*23990*/  LOP3.LUT R72, R72, UR30, R75, 0x96, !PT ;  /* 0x0000001e48487c12 */ /* 0x000fe4000f8e964b */
[----:B------:R-:W-:-:S03]  /*239a0*/  MOV R75, R96 ;  /* 0x00000060004b7202 */ /* 0x000fc60000000f00 */
[----:B------:R-:W-:-:S04]  /*239b0*/  IMAD.WIDE.U32 R72, R72, -0x2daee0ad, RZ ;  /* 0xd2511f5348487825 */ /* 0x000fc800078e00ff */
[----:B------:R-:W-:Y:S01]  /*239c0*/  IMAD.MOV.U32 R96, RZ, RZ, R72 ;  /* 0x000000ffff607224 */ /* 0x000fe200078e0048 */
[----:B------:R-:W-:Y:S01]  /*239d0*/  LOP3.LUT R28, R28, UR27, R73, 0x96, !PT ;  /* 0x0000001b1c1c7c12 */ /* 0x000fe2000f8e9649 */
[----:B------:R-:W-:-:S04]  /*239e0*/  IMAD.WIDE.U32 R72, R29, -0x326172a9, RZ ;  /* 0xcd9e8d571d487825 */ /* 0x000fc800078e00ff */
[----:B------:R-:W-:Y:S02]  /*239f0*/  IMAD.MOV.U32 R112, RZ, RZ, R72 ;  /* 0x000000ffff707224 */ /* 0x000fe400078e0048 */
[----:B------:R-:W-:Y:S01]  /*23a00*/  HFMA2 R72, -RZ, RZ, 0, 0 ;  /* 0x00000000ff487431 */ /* 0x000fe200000001ff */
[----:B------:R-:W-:-:S07]  /*23a10*/  LOP3.LUT R29, R74, UR31, R73, 0x96, !PT ;  /* 0x0000001f4a1d7c12 */ /* 0x000fce000f8e9649 */
.L_x_6560:
        /* <DEDUP_REMOVED lines=19> */
.L_x_6564:
        /* <DEDUP_REMOVED lines=14> */
.L_x_6565:
        /* <DEDUP_REMOVED lines=41> */
[----:B------:R-:W-:Y:S01]  /*23ec0*/  IMAD.MOV.U32 R112, RZ, RZ, R72 ;  /* 0x000000ffff707224 */ /* 0x000fe200078e0048 */
[----:B------:R-:W-:-:S07]  /*23ed0*/  LOP3.LUT R29, R74, UR31, R73, 0x96, !PT ;  /* 0x0000001f4a1d7c12 */ /* 0x000fce000f8e9649 */
.L_x_6563:
        /* <DEDUP_REMOVED lines=19> */
.L_x_6517:
        /* <DEDUP_REMOVED lines=15> */
.L_x_6568:
        /* <DEDUP_REMOVED lines=12> */
.L_x_6569:
        /* <DEDUP_REMOVED lines=39> */
[----:B------:R-:W-:-:S03]  /*24430*/  IMAD.WIDE.U32 R100, R96, -0x2daee0ad, RZ ;  /* 0xd2511f5360647825 */ /* 0x000fc600078e00ff */
[----:B------:R-:W-:Y:S01]  /*24440*/  MOV R96, R100 ;  /* 0x0000006400607202 */ /* 0x000fe20000000f00 */
[----:B------:R-:W-:Y:S01]  /*24450*/  IMAD.MOV.U32 R100, RZ, RZ, RZ ;  /* 0x000000ffff647224 */ /* 0x000fe200078e00ff */
[----:B------:R-:W-:-:S07]  /*24460*/  LOP3.LUT R28, R28, UR27, R101, 0x96, !PT ;  /* 0x0000001b1c1c7c12 */ /* 0x000fce000f8e9665 */
.L_x_6567:
[----:B------:R-:W-:Y:S01]  /*24470*/  I2FP.F32.U32 R98, R99 ;  /* 0x0000006300627245 */ /* 0x000fe20000201000 */
[----:B-----5:R-:W-:Y:S01]  /*24480*/  @P1 IMAD.U32 R99, R36, 0x10000, RZ ;  /* 0x0001000024631824 */ /* 0x020fe200078e00ff */
[----:B------:R-:W-:Y:S01]  /*24490*/  ISETP.NE.AND P3, PT, R100, 0x1, PT ;  /* 0x000000016400780c */ /* 0x000fe20003f65270 */
[----:B------:R-:W-:Y:S01]  /*244a0*/  IMAD.MOV.U32 R101, RZ, RZ, 0x2 ;  /* 0x00000002ff657424 */ /* 0x000fe200078e00ff */
[----:B------:R-:W-:Y:S01]  /*244b0*/  LOP3.LUT R8, R8, 0xffffffef, RZ, 0xc0, !PT ;  /* 0xffffffef08087812 */ /* 0x000fe200078ec0ff */
[----:B------:R-:W-:-:S05]  /*244c0*/  FFMA.FTZ R98, R98, R129, 1.1641532182693481445e-10 ;  /* 0x2f00000062627423 */ /* 0x000fca0000010081 */
[----:B------:R-:W-:Y:S02]  /*244d0*/  FSETP.GTU.FTZ.AND P2, PT, R98, UR4, PT ;  /* 0x0000000462007c0b */ /* 0x000fe4000bf5c000 */
[C---:B------:R-:W-:Y:S02]  /*244e0*/  SHF.L.U32 R98, R72.reuse, 0x10, RZ ;  /* 0x0000001048627819 */ /* 0x040fe400000006ff */
[----:B------:R-:W-:-:S03]  /*244f0*/  PRMT R72, R72, 0x7632, R72 ;  /* 0x0000763248487816 */ /* 0x000fc60000000048 */
[----:B------:R-:W-:-:S05]  /*24500*/  FMUL.FTZ R98, R98, UR5 ;  /* 0x0000000562627c20 */ /* 0x000fca0008410000 */
        /* <DEDUP_REMOVED lines=15> */
.L_x_6571:
        /* <DEDUP_REMOVED lines=12> */
.L_x_6572:
        /* <DEDUP_REMOVED lines=38> */
[----:B------:R-:W-:-:S04]  /*24920*/  IMAD.WIDE.U32 R100, R99, -0x2daee0ad, RZ ;  /* 0xd2511f5363647825 */ /* 0x000fc800078e00ff */
[----:B------:R-:W-:Y:S01]  /*24930*/  IMAD.MOV.U32 R99, RZ, RZ, R96 ;  /* 0x000000ffff637224 */ /* 0x000fe200078e0060 */
[----:B------:R-:W-:Y:S01]  /*24940*/  LOP3.LUT R28, R28, UR27, R101, 0x96, !PT ;  /* 0x0000001b1c1c7c12 */ /* 0x000fe2000f8e9665 */
[----:B------:R-:W-:Y:S02]  /*24950*/  HFMA2 R101, -RZ, RZ, 0, 0 ;  /* 0x00000000ff657431 */ /* 0x000fe400000001ff */
[----:B------:R-:W-:-:S07]  /*24960*/  IMAD.MOV.U32 R96, RZ, RZ, R100 ;  /* 0x000000ffff607224 */ /* 0x000fce00078e0064 */
.L_x_6570:
[----:B------:R-:W-:Y:S01]  /*24970*/  I2FP.F32.U32 R100, R99 ;  /* 0x0000006300647245 */ /* 0x000fe20000201000 */
[----:B------:R-:W-:Y:S01]  /*24980*/  IMAD.U32 R72, R72, 0x10000, RZ ;  /* 0x0001000048487824 */ /* 0x000fe200078e00ff */
[----:B------:R-:W-:Y:S02]  /*24990*/  @P1 PRMT R99, R36, 0x7632, R99 ;  /* 0x0000763224631816 */ /* 0x000fe40000000063 */
[----:B------:R-:W-:Y:S01]  /*249a0*/  ISETP.NE.AND P3, PT, R101, 0x1, PT ;  /* 0x000000016500780c */ /* 0x000fe20003f65270 */
[----:B------:R-:W-:Y:S01]  /*249b0*/  FFMA.FTZ R100, R100, R129, 1.1641532182693481445e-10 ;  /* 0x2f00000064647423 */ /* 0x000fe20000010081 */
[----:B------:R-:W-:Y:S01]  /*249c0*/  FMUL.FTZ R72, R72, UR5 ;  /* 0x0000000548487c20 */ /* 0x000fe20008410000 */
[----:B------:R-:W-:Y:S02]  /*249d0*/  LOP3.LUT R8, R8, 0xfffffff7, RZ, 0xc0, !PT ;  /* 0xfffffff708087812 */ /* 0x000fe400078ec0ff */
[----:B------:R-:W-:Y:S02]  /*249e0*/  MOV R103, 0x2 ;  /* 0x0000000200677802 */ /* 0x000fe40000000f00 */
        /* <DEDUP_REMOVED lines=17> */
.L_x_6574:
        /* <DEDUP_REMOVED lines=12> */
.L_x_6575:
        /* <DEDUP_REMOVED lines=43> */
.L_x_6573:
[----:B------:R-:W-:Y:S01]  /*24e70*/  I2FP.F32.U32 R72, R72 ;  /* 0x0000004800487245 */ /* 0x000fe20000201000 */
[----:B------:R-:W-:Y:S01]  /*24e80*/  IMAD.MOV.U32 R102, RZ, RZ, 0x2 ;  /* 0x00000002ff667424 */ /* 0x000fe200078e00ff */
[----:B------:R-:W-:Y:S02]  /*24e90*/  ISETP.NE.AND P3, PT, R103, 0x1, PT ;  /* 0x000000016700780c */ /* 0x000fe40003f65270 */
[----:B------:R-:W-:Y:S01]  /*24ea0*/  @P1 SHF.L.U32 R101, R37, 0x10, RZ ;  /* 0x0000001025651819 */ /* 0x000fe200000006ff */
[----:B------:R-:W-:Y:S01]  /*24eb0*/  FFMA.FTZ R72, R72, R129, 1.1641532182693481445e-10 ;  /* 0x2f00000048487423 */ /* 0x000fe20000010081 */
[----:B------:R-:W-:-:S04]  /*24ec0*/  LOP3.LUT R8, R8, 0xfffffffb, RZ, 0xc0, !PT ;  /* 0xfffffffb08087812 */ /* 0x000fc800078ec0ff */
[----:B------:R-:W-:Y:S01]  /*24ed0*/  FSETP.GTU.FTZ.AND P2, PT, R72, UR4, PT ;  /* 0x0000000448007c0b */ /* 0x000fe2000bf5c000 */
[----:B------:R-:W-:-:S04]  /*24ee0*/  IMAD.U32 R72, R73, 0x10000, RZ ;  /* 0x0001000049487824 */ /* 0x000fc800078e00ff */
[----:B------:R-:W-:-:S05]  /*24ef0*/  FMUL.FTZ R72, R72, UR5 ;  /* 0x0000000548487c20 */ /* 0x000fca0008410000 */
        /* <DEDUP_REMOVED lines=16> */
.L_x_6577:
        /* <DEDUP_REMOVED lines=12> */
.L_x_6578:
        /* <DEDUP_REMOVED lines=43> */
.L_x_6576:
[----:B------:R-:W-:Y:S01]  /*25370*/  I2FP.F32.U32 R72, R73 ;  /* 0x0000004900487245 */ /* 0x000fe20000201000 */
[----:B------:R-:W-:Y:S01]  /*25380*/  IMAD.MOV.U32 R103, RZ, RZ, 0x2 ;  /* 0x00000002ff677424 */ /* 0x000fe200078e00ff */
[----:B------:R-:W-:Y:S02]  /*25390*/  SHF.L.U32 R101, R101, 0x10, RZ ;  /* 0x0000001065657819 */ /* 0x000fe400000006ff */
[----:B------:R-:W-:Y:S01]  /*253a0*/  ISETP.NE.AND P2, PT, R102, 0x1, PT ;  /* 0x000000016600780c */ /* 0x000fe20003f45270 */
[----:B------:R-:W-:Y:S01]  /*253b0*/  FFMA.FTZ R72, R72, R129, 1.1641532182693481445e-10 ;  /* 0x2f00000048487423 */ /* 0x000fe20000010081 */
[----:B------:R-:W-:Y:S01]  /*253c0*/  LOP3.LUT R8, R8, 0xfffffffd, RZ, 0xc0, !PT ;  /* 0xfffffffd08087812 */ /* 0x000fe200078ec0ff */
[----:B------:R-:W-:Y:S01]  /*253d0*/  FMUL.FTZ R101, R101, UR5 ;  /* 0x0000000565657c20 */ /* 0x000fe20008410000 */
[----:B------:R-:W-:Y:S02]  /*253e0*/  MOV R73, R112 ;  /* 0x0000007000497202 */ /* 0x000fe40000000f00 */
[----:B------:R-:W-:-:S02]  /*253f0*/  FSETP.GTU.FTZ.AND P3, PT, R72, UR4, PT ;  /* 0x0000000448007c0b */ /* 0x000fc4000bf7c000 */
[----:B------:R-:W-:Y:S02]  /*25400*/  @P1 PRMT R72, R37, 0x7632, R72 ;  /* 0x0000763225481816 */ /* 0x000fe40000000048 */
[----:B------:R-:W-:Y:S02]  /*25410*/  FSEL R101, R101, RZ, !P3 ;  /* 0x000000ff65657208 */ /* 0x000fe40005800000 */
[----:B------:R-:W-:Y:S01]  /*25420*/  PLOP3.LUT P3, PT, P3, PT, PT, 0x8, 0x80 ;  /* 0x000000000080781c */ /* 0x000fe20001f6e170 */
[----:B------:R-:W-:-:S04]  /*25430*/  @P1 IMAD.U32 R72, R72, 0x10000, RZ ;  /* 0x0001000048481824 */ /* 0x000fc800078e00ff */
[----:B------:R-:W-:-:S05]  /*25440*/  @P1 FADD.FTZ R101, R101, R72 ;  /* 0x0000004865651221 */ /* 0x000fca0000010000 */
[----:B------:R-:W-:-:S03]  /*25450*/  F2FP.BF16.F32.PACK_AB R115, RZ, R101 ;  /* 0x00000065ff73723e */ /* 0x000fc600000010ff */
        /* <DEDUP_REMOVED lines=10> */
.L_x_6580:
        /* <DEDUP_REMOVED lines=12> */
.L_x_6581:
        /* <DEDUP_REMOVED lines=39> */
[----:B------:R-:W-:Y:S01]  /*25830*/  HFMA2 R103, -RZ, RZ, 0, 0 ;  /* 0x00000000ff677431 */ /* 0x000fe200000001ff */
[----:B------:R-:W-:Y:S01]  /*25840*/  LOP3.LUT R28, R28, UR27, R73, 0x96, !PT ;  /* 0x0000001b1c1c7c12 */ /* 0x000fe2000f8e9649 */
[----:B------:R-:W-:Y:S02]  /*25850*/  IMAD.MOV.U32 R73, RZ, RZ, R96 ;  /* 0x000000ffff497224 */ /* 0x000fe400078e0060 */
[----:B------:R-:W-:-:S07]  /*25860*/  IMAD.MOV.U32 R96, RZ, RZ, R72 ;  /* 0x000000ffff607224 */ /* 0x000fce00078e0048 */
.L_x_6579:
[----:B------:R-:W-:Y:S01]  /*25870*/  I2FP.F32.U32 R72, R73 ;  /* 0x0000004900487245 */ /* 0x000fe20000201000 */
[----:B------:R-:W-:Y:S01]  /*25880*/  @P1 IMAD.U32 R73, R38, 0x10000, RZ ;  /* 0x0001000026491824 */ /* 0x000fe200078e00ff */
[----:B------:R-:W-:Y:S02]  /*25890*/  ISETP.NE.AND P3, PT, R103, 0x1, PT ;  /* 0x000000016700780c */ /* 0x000fe40003f65270 */
[----:B------:R-:W-:Y:S01]  /*258a0*/  MOV R104, 0x2 ;  /* 0x0000000200687802 */ /* 0x000fe20000000f00 */
[----:B------:R-:W-:-:S05]  /*258b0*/  FFMA.FTZ R72, R72, R129, 1.1641532182693481445e-10 ;  /* 0x2f00000048487423 */ /* 0x000fca0000010081 */
[----:B------:R-:W-:Y:S01]  /*258c0*/  FSETP.GTU.FTZ.AND P2, PT, R72, UR4, PT ;  /* 0x0000000448007c0b */ /* 0x000fe2000bf5c000 */
[C---:B------:R-:W-:Y:S01]  /*258d0*/  IMAD.U32 R72, R74.reuse, 0x10000, RZ ;  /* 0x000100004a487824 */ /* 0x040fe200078e00ff */
[----:B------:R-:W-:-:S03]  /*258e0*/  PRMT R74, R74, 0x7632, R74 ;  /* 0x000076324a4a7816 */ /* 0x000fc6000000004a */
[----:B------:R-:W-:-:S05]  /*258f0*/  FMUL.FTZ R72, R72, UR5 ;  /* 0x0000000548487c20 */ /* 0x000fca0008410000 */
        /* <DEDUP_REMOVED lines=14> */
.L_x_6583:
        /* <DEDUP_REMOVED lines=12> */
.L_x_6584:
        /* <DEDUP_REMOVED lines=38> */
[----:B------:R-:W-:Y:S01]  /*25d00*/  IMAD.MOV.U32 R112, RZ, RZ, R104 ;  /* 0x000000ffff707224 */ /* 0x000fe200078e0068 */
[----:B------:R-:W-:Y:S01]  /*25d10*/  LOP3.LUT R29, R106, UR31, R105, 0x96, !PT ;  /* 0x0000001f6a1d7c12 */ /* 0x000fe2000f8e9669 */
[----:B------:R-:W-:Y:S01]  /*25d20*/  IMAD.MOV.U32 R73, RZ, RZ, R96 ;  /* 0x000000ffff497224 */ /* 0x000fe200078e0060 */
[----:B------:R-:W-:Y:S01]  /*25d30*/  MOV R96, R72 ;  /* 0x0000004800607202 */ /* 0x000fe20000000f00 */
[----:B------:R-:W-:-:S07]  /*25d40*/  IMAD.MOV.U32 R104, RZ, RZ, RZ ;  /* 0x000000ffff687224 */ /* 0x000fce00078e00ff */
.L_x_6582:
[----:B------:R-:W-:Y:S01]  /*25d50*/  I2FP.F32.U32 R72, R73 ;  /* 0x0000004900487245 */ /* 0x000fe20000201000 */
[----:B------:R-:W-:Y:S01]  /*25d60*/  IMAD.U32 R74, R74, 0x10000, RZ ;  /* 0x000100004a4a7824 */ /* 0x000fe200078e00ff */
[----:B------:R-:W-:Y:S02]  /*25d70*/  ISETP.NE.AND P4, PT, R104, 0x1, PT ;  /* 0x000000016800780c */ /* 0x000fe40003f85270 */
[----:B------:R-:W-:Y:S01]  /*25d80*/  @P1 PRMT R73, R38, 0x7632, R73 ;  /* 0x0000763226491816 */ /* 0x000fe20000000049 */
[----:B------:R-:W-:Y:S01]  /*25d90*/  FFMA.FTZ R72, R72, R129, 1.1641532182693481445e-10 ;  /* 0x2f00000048487423 */ /* 0x000fe20000010081 */
[----:B------:R-:W-:Y:S02]  /*25da0*/  FMUL.FTZ R74, R74, UR5 ;  /* 0x000000054a4a7c20 */ /* 0x000fe40008410000 */
[----:B------:R-:W-:Y:S01]  /*25db0*/  @P1 SHF.L.U32 R106, R73, 0x10, RZ ;  /* 0x00000010496a1819 */ /* 0x000fe200000006ff */
[----:B------:R-:W-:Y:S01]  /*25dc0*/  IMAD.MOV.U32 R73, RZ, RZ, R112 ;  /* 0x000000ffff497224 */ /* 0x000fe200078e0070 */
[----:B------:R-:W-:Y:S01]  /*25dd0*/  FSETP.GTU.FTZ.AND P3, PT, R72, UR4, PT ;  /* 0x0000000448007c0b */ /* 0x000fe2000bf7c000 */
[----:B------:R-:W-:-:S03]  /*25de0*/  IMAD.MOV.U32 R72, RZ, RZ, 0x2 ;  /* 0x00000002ff487424 */ /* 0x000fc600078e00ff */
        /* <DEDUP_REMOVED lines=13> */
.L_x_6586:
        /* <DEDUP_REMOVED lines=12> */
.L_x_6587:
        /* <DEDUP_REMOVED lines=9> */
[----:B------:R-:W-:-:S05]  /*26010*/  IMAD.WIDE.U32 R106, R107, -0x326172a9, RZ ;  /* 0xcd9e8d576b6a7825 */ /* 0x000fca00078e00ff */
[----:B------:R-:W-:Y:S01]  /*26020*/  LOP3.LUT R72, R28, UR32, R107, 0x96, !PT ;  /* 0x000000201c487c12 */ /* 0x000fe2000f8e966b */
[----:B------:R-:W-:-:S04]  /*26030*/  IMAD.WIDE.U32 R28, R29, -0x326172a9, RZ ;  /* 0xcd9e8d571d1c7825 */ /* 0x000fc800078e00ff */
[----:B------:R-:W-:-:S05]  /*26040*/  IMAD.WIDE.U32 R72, R72, -0x2daee0ad, RZ ;  /* 0xd2511f5348487825 */ /* 0x000fca00078e00ff */
[----:B------:R-:W-:Y:S02]  /*26050*/  LOP3.LUT R73, R104, UR35, R73, 0x96, !PT ;  /* 0x0000002368497c12 */ /* 0x000fe4000f8e9649 */
        /* <DEDUP_REMOVED lines=26> */
[----:B------:R-:W-:Y:S01]  /*26200*/  LOP3.LUT R29, R106, UR31, R105, 0x96, !PT ;  /* 0x0000001f6a1d7c12 */ /* 0x000fe2000f8e9669 */
[----:B------:R-:W-:Y:S02]  /*26210*/  IMAD.MOV.U32 R112, RZ, RZ, R104 ;  /* 0x000000ffff707224 */ /* 0x000fe400078e0068 */
[----:B------:R-:W-:-:S07]  /*26220*/  IMAD.MOV.U32 R72, RZ, RZ, RZ ;  /* 0x000000ffff487224 */ /* 0x000fce00078e00ff */
.L_x_6585:
[----:B------:R-:W-:Y:S01]  /*26230*/  I2FP.F32.U32 R74, R73 ;  /* 0x00000049004a7245 */ /* 0x000fe20000201000 */
[----:B------:R-:W-:Y:S01]  /*26240*/  IMAD.MOV.U32 R128, RZ, RZ, 0x2 ;  /* 0x00000002ff807424 */ /* 0x000fe200078e00ff */
[C---:B------:R-:W-:Y:S02]  /*26250*/  SHF.L.U32 R73, R75.reuse, 0x10, RZ ;  /* 0x000000104b497819 */ /* 0x040fe400000006ff */
[----:B------:R-:W-:Y:S01]  /*26260*/  ISETP.NE.AND P5, PT, R72, 0x1, PT ;  /* 0x000000014800780c */ /* 0x000fe20003fa5270 */
[----:B------:R-:W-:Y:S01]  /*26270*/  FFMA.FTZ R74, R74, R129, 1.1641532182693481445e-10 ;  /* 0x2f0000004a4a7423 */ /* 0x000fe20000010081 */
[----:B------:R-:W-:Y:S01]  /*26280*/  PRMT R123, R75, 0x7632, R123 ;  /* 0x000076324b7b7816 */ /* 0x000fe2000000007b */
[----:B------:R-:W-:Y:S01]  /*26290*/  FMUL.FTZ R73, R73, UR5 ;  /* 0x0000000549497c20 */ /* 0x000fe20008410000 */
[----:B------:R-:W-:Y:S02]  /*262a0*/  MOV R75, R112 ;  /* 0x00000070004b7202 */ /* 0x000fe40000000f00 */
[----:B------:R-:W-:-:S04]  /*262b0*/  FSETP.GTU.FTZ.AND P4, PT, R74, UR4, PT ;  /* 0x000000044a007c0b */ /* 0x000fc8000bf9c000 */
        /* <DEDUP_REMOVED lines=14> */
.L_x_6589:
        /* <DEDUP_REMOVED lines=12> */
.L_x_6590:
[----:B------:R-:W-:Y:S01]  /*26460*/  LOP3.LUT R28, R4, UR11, R73, 0x96, !PT ;  /* 0x0000000b041c7c12 */ /* 0x000fe2000f8e9649 */
[----:B------:R-:W-:-:S04]  /*26470*/  IMAD.WIDE.U32 R74, R0, -0x326172a9, RZ ;  /* 0xcd9e8d57004a7825 */ /* 0x000fc800078e00ff */
[----:B------:R-:W-:Y:S02]  /*26480*/  HFMA2 R128, -RZ, RZ, 0, 0 ;  /* 0x00000000ff807431 */ /* 0x000fe400000001ff */
        /* <DEDUP_REMOVED lines=40> */
.L_x_6588:
[----:B------:R-:W-:Y:S01]  /*26710*/  I2FP.F32.U32 R72, R75 ;  /* 0x0000004b00487245 */ /* 0x000fe20000201000 */
[----:B------:R-:W-:Y:S01]  /*26720*/  IMAD.U32 R123, R123, 0x10000, RZ ;  /* 0x000100007b7b7824 */ /* 0x000fe200078e00ff */
[----:B------:R-:W-:Y:S02]  /*26730*/  PRMT R74, R114, 0x5410, R113 ;  /* 0x00005410724a7816 */ /* 0x000fe40000000071 */
[----:B------:R-:W-:Y:S01]  /*26740*/  PRMT R73, R120, 0x5410, R115 ;  /* 0x0000541078497816 */ /* 0x000fe20000000073 */
[----:B------:R-:W-:Y:S01]  /*26750*/  FFMA.FTZ R129, R72, R129, 1.1641532182693481445e-10 ;  /* 0x2f00000048817423 */ /* 0x000fe20000010081 */
[----:B------:R-:W-:Y:S01]  /*26760*/  FMUL.FTZ R123, R123, UR5 ;  /* 0x000000057b7b7c20 */ /* 0x000fe20008410000 */
[----:B------:R-:W-:-:S03]  /*26770*/  @P1 PRMT R72, R39, 0x7632, R72 ;  /* 0x0000763227481816 */ /* 0x000fc60000000048 */
[----:B------:R-:W-:Y:S02]  /*26780*/  FSETP.GTU.FTZ.AND P5, PT, R129, UR4, PT ;  /* 0x0000000481007c0b */ /* 0x000fe4000bfbc000 */
[----:B------:R-:W-:Y:S02]  /*26790*/  @P1 IMAD.U32 R72, R72, 0x10000, RZ ;  /* 0x0001000048481824 */ /* 0x000fe400078e00ff */
[----:B------:R-:W-:Y:S02]  /*267a0*/  FSEL R123, R123, RZ, !P5 ;  /* 0x000000ff7b7b7208 */ /* 0x000fe40006800000 */
[----:B------:R-:W-:-:S03]  /*267b0*/  PLOP3.LUT P5, PT, P5, PT, PT, 0x8, 0x80 ;  /* 0x000000000080781c */ /* 0x000fc60002fae170 */
[----:B------:R-:W-:Y:S01]  /*267c0*/  @P1 FADD.FTZ R123, R123, R72 ;  /* 0x000000487b7b1221 */ /* 0x000fe20000010000 */
[----:B------:R-:W-:-:S04]  /*267d0*/  PRMT R72, R122, 0x5410, R121 ;  /* 0x000054107a487816 */ /* 0x000fc80000000079 */
[----:B------:R-:W-:-:S04]  /*267e0*/  F2FP.BF16.F32.PACK_AB R75, RZ, R123 ;  /* 0x0000007bff4b723e */ /* 0x000fc800000010ff */
[----:B------:R-:W-:-:S07]  /*267f0*/  PRMT R75, R107, 0x5410, R75 ;  /* 0x000054106b4b7816 */ /* 0x000fce000000004b */
.L_x_6566:
[----:B------:R-:W-:Y:S01]  /*26800*/  IMAD.WIDE.U32 R104, R97, 0x10, R130 ;  /* 0x0000001061687825 */ /* 0x000fe200078e0082 */
[----:B------:R-:W-:Y:S02]  /*26810*/  SEL R113, RZ, 0x1000000, !P5 ;  /* 0x01000000ff717807 */ /* 0x000fe40006800000 */
[----:B------:R-:W-:Y:S02]  /*26820*/  SEL R107, RZ, 0x10000, !P4 ;  /* 0x00010000ff6b7807 */ /* 0x000fe40006000000 */
        /* <DEDUP_REMOVED lines=10> */
[----:B0-----:R-:W-:Y:S01]  /*268d0*/  FADD.FTZ R104, RZ, R6 ;  /* 0x00000006ff687221 */ /* 0x001fe20000010000 */
[----:B------:R-:W-:Y:S01]  /*268e0*/  LOP3.LUT R107, R107, R113, R114, 0xfe, !PT ;  /* 0x000000716b6b7212 */ /* 0x000fe200078efe72 */
[----:B------:R-:W-:Y:S01]  /*268f0*/  IMAD.WIDE.U32 R74, R97, 0x8, R164 ;  /* 0x00000008614a7825 */ /* 0x000fe200078e00a4 */
[----:B------:R-:W-:-:S03]  /*26900*/  SEL R113, RZ, 0x1, !P2 ;  /* 0x00000001ff717807 */ /* 0x000fc60005000000 */
        /* <DEDUP_REMOVED lines=44> */
[----:B------:R-:W-:Y:S01]  /*26bd0*/  SHF.L.U32 R72, R21, 0x10, RZ ;  /* 0x0000001015487819 */ /* 0x000fe200000006ff */
[----:B------:R-:W0:Y:S01]  /*26be0*/  LDC.64 R114, c[0x0][0x3b8] ;  /* 0x0000ee00ff727b82 */ /* 0x000e220000000a00 */
        /* <DEDUP_REMOVED lines=18> */
.L_x_6591:
[----:B0-----:R-:W0:Y:S01]  /*26d10*/  SHFL.BFLY PT, R72, R107, 0x1, 0x1f ;  /* 0x0c201f006b487f89 */ /* 0x001e2200000e0000 */
[----:B------:R-:W-:Y:S01]  /*26d20*/  BSSY.RECONVERGENT B0, `(.L_x_6592) ;  /* 0x000006f000007945 */ /* 0x000fe20003800200 */
[----:B------:R-:W1:Y:S01]  /*26d30*/  S2R R131, SR_TID.X ;  /* 0x0000000000837919 */ /* 0x000e620000002100 */
        /* <DEDUP_REMOVED lines=98> */
[----:B-1----:R-:W-:-:S04]  /*27360*/  LOP3.LUT P1, R74, R131, 0x1f, RZ, 0xc0, !PT ;  /* 0x0000001f834a7812 */ /* 0x002fc8000782c0ff */
        /* <DEDUP_REMOVED lines=10> */
.L_x_6593:
[----:B------:R-:W-:Y:S05]  /*27410*/  BSYNC.RECONVERGENT B0 ;  /* 0x0000000000007941 */ /* 0x000fea0003800200 */
.L_x_6592:
        /* <DEDUP_REMOVED lines=8> */
[----:B------:R-:W-:Y:S01]  /*274a0*/  IMAD.SHL.U32 R72, R131, 0x8, RZ ;  /* 0x0000000883487824 */ /* 0x000fe200078e00ff */
[----:B------:R-:W-:-:S04]  /*274b0*/  MOV R107, 0x500 ;  /* 0x00000500006b7802 */ /* 0x000fc80000000f00 */
[----:B------:R-:W-:Y:S01]  /*274c0*/  LOP3.LUT R72, R72, 0xf8, RZ, 0xc0, !PT ;  /* 0x000000f848487812 */ /* 0x000fe200078ec0ff */
[----:B0-----:R-:W-:-:S04]  /*274d0*/  ULEA UR4, UR5, UR4, 0x18 ;  /* 0x0000000405047291 */ /* 0x001fc8000f8ec0ff */
[----:B------:R-:W-:-:S09]  /*274e0*/  @UP1 UIADD3 UR4, UPT, UPT, UR4, 0x20, URZ ;  /* 0x0000002004041890 */ /* 0x000fd2000fffe0ff */
[----:B------:R-:W0:Y:S03]  /*274f0*/  LDS.64 R72, [R72+UR4] ;  /* 0x0000000448487984 */ /* 0x000e260008000a00 */
.L_x_6595:
[----:B------:R-:W-:Y:S05]  /*27500*/  BSYNC.RECONVERGENT B0 ;  /* 0x0000000000007941 */ /* 0x000fea0003800200 */
.L_x_6594:
[----:B------:R-:W1:Y:S04]  /*27510*/  SHFL.DOWN PT, R74, R107, 0x2, 0x1f ;  /* 0x08401f006b4a7f89 */ /* 0x000e6800000e0000 */
[----:B0-----:R-:W0:Y:S01]  /*27520*/  SHFL.DOWN PT, R75, R72, 0x2, 0x1f ;  /* 0x08401f00484b7f89 */ /* 0x001e2200000e0000 */
[----:B------:R-:W-:-:S03]  /*27530*/  I2FP.F32.U32 R115, R107 ;  /* 0x0000006b00737245 */ /* 0x000fc60000201000 */
[----:B------:R-:W2:Y:S04]  /*27540*/  LDL R165, [R1] ;  /* 0x0000000001a57983 */ /* 0x000ea80000100800 */
[----:B------:R-:W3:Y:S01]  /*27550*/  LDL R164, [R1+0x4] ;  /* 0x0000040001a47983 */ /* 0x000ee20000100800 */
[----:B------:R-:W-:Y:S02]  /*27560*/  ISETP.NE.AND P1, PT, R131, RZ, PT ;  /* 0x000000ff8300720c */ /* 0x000fe40003f25270 */
[----:B------:R-:W-:Y:S02]  /*27570*/  ISETP.NE.AND P2, PT, RZ, UR39, PT ;  /* 0x00000027ff007c0c */ /* 0x000fe4000bf45270 */
[----:B-1----:R-:W-:Y:S01]  /*27580*/  I2FP.F32.S32 R104, R74 ;  /* 0x0000004a00687245 */ /* 0x002fe20000201400 */
[----:B------:R-:W-:-:S02]  /*27590*/  IMAD.IADD R74, R74, 0x1, R107 ;  /* 0x000000014a4a7824 */ /* 0x000fc400078e026b */
[C---:B0-----:R-:W-:Y:S02]  /*275a0*/  FADD.FTZ R113, -R75.reuse, R72 ;  /* 0x000000484b717221 */ /* 0x041fe40000010100 */
[----:B------:R-:W-:Y:S01]  /*275b0*/  FMUL.FTZ R114, R75, R104 ;  /* 0x000000684b727220 */ /* 0x000fe20000410000 */
[----:B------:R-:W-:Y:S01]  /*275c0*/  I2FP.F32.S32 R75, R74 ;  /* 0x0000004a004b7245 */ /* 0x000fe20000201400 */
[----:B------:R-:W-:Y:S01]  /*275d0*/  SHFL.DOWN PT, R107, R74, 0x1, 0x1f ;  /* 0x08201f004a6b7f89 */ /* 0x000fe200000e0000 */
[----:B------:R-:W-:Y:S01]  /*275e0*/  FMUL.FTZ R113, R113, R113 ;  /* 0x0000007171717220 */ /* 0x000fe20000410000 */
[----:B------:R-:W-:Y:S01]  /*275f0*/  FFMA.FTZ R120, R115, R72, R114 ;  /* 0x0000004873787223 */ /* 0x000fe20000010072 */
[----:B------:R-:W0:Y:S01]  /*27600*/  MUFU.RCP R105, R75 ;  /* 0x0000004b00697308 */ /* 0x000e220000001000 */
[----:B------:R-:W1:Y:S01]  /*27610*/  SHFL.DOWN PT, R114, R73, 0x2, 0x1f ;  /* 0x08401f0049727f89 */ /* 0x000e6200000e0000 */
[----:B------:R-:W-:-:S04]  /*27620*/  FMUL.FTZ R113, R113, R115 ;  /* 0x0000007371717220 */ /* 0x000fc80000410000 */
[----:B------:R-:W-:Y:S01]  /*27630*/  FMUL.FTZ R104, R113, R104 ;  /* 0x0000006871687220 */ /* 0x000fe20000410000 */
[----:B0-----:R-:W-:-:S05]  /*27640*/  FMUL.FTZ R72, R105, R120 ;  /* 0x0000007869487220 */ /* 0x001fca0000410000 */
[----:B------:R-:W0:Y:S01]  /*27650*/  SHFL.DOWN PT, R113, R72, 0x1, 0x1f ;  /* 0x08201f0048717f89 */ /* 0x000e2200000e0000 */
[----:B-1----:R-:W-:-:S04]  /*27660*/  FADD.FTZ R114, R114, R73 ;  /* 0x0000004972727221 */ /* 0x002fc80000010000 */
[----:B------:R-:W-:Y:S01]  /*27670*/  FFMA.FTZ R105, R105, R104, R114 ;  /* 0x0000006869697223 */ /* 0x000fe20000010072 */
[----:B------:R-:W-:Y:S01]  /*27680*/  IMAD.IADD R114, R74, 0x1, R107 ;  /* 0x000000014a727824 */ /* 0x000fe200078e026b */
[----:B------:R-:W-:-:S03]  /*27690*/  I2FP.F32.S32 R107, R107 ;  /* 0x0000006b006b7245 */ /* 0x000fc60000201400 */
[----:B------:R-:W1:Y:S01]  /*276a0*/  SHFL.DOWN PT, R104, R105, 0x1, 0x1f ;  /* 0x08201f0069687f89 */ /* 0x000e6200000e0000 */
[----:B------:R-:W-:-:S06]  /*276b0*/  I2FP.F32.S32 R73, R114 ;  /* 0x0000007200497245 */ /* 0x000fcc0000201400 */
[----:B------:R-:W4:Y:S01]  /*276c0*/  MUFU.RCP R73, R73 ;  /* 0x0000004900497308 */ /* 0x000f220000001000 */
[----:B0-----:R-:W-:Y:S01]  /*276d0*/  FMUL.FTZ R114, R113, R107 ;  /* 0x0000006b71727220 */ /* 0x001fe20000410000 */
[----:B------:R-:W-:-:S03]  /*276e0*/  FADD.FTZ R74, R72, -R113 ;  /* 0x80000071484a7221 */ /* 0x000fc60000010000 */
[----:B------:R-:W-:Y:S01]  /*276f0*/  FFMA.FTZ R114, R75, R72, R114 ;  /* 0x000000484b727223 */ /* 0x000fe20000010072 */
[----:B------:R-:W-:-:S04]  /*27700*/  FMUL.FTZ R74, R74, R74 ;  /* 0x0000004a4a4a7220 */ /* 0x000fc80000410000 */
[----:B------:R-:W-:Y:S01]  /*27710*/  FMUL.FTZ R74, R75, R74 ;  /* 0x0000004a4b4a7220 */ /* 0x000fe20000410000 */
[----:B-1----:R-:W-:Y:S01]  /*27720*/  FADD.FTZ R104, R105, R104 ;  /* 0x0000006869687221 */ /* 0x002fe20000010000 */
[----:B----4-:R-:W-:Y:S02]  /*27730*/  FMUL.FTZ R105, R73, R114 ;  /* 0x0000007249697220 */ /* 0x010fe40000410000 */
[----:B------:R-:W-:-:S04]  /*27740*/  FMUL.FTZ R74, R74, R107 ;  /* 0x0000006b4a4a7220 */ /* 0x000fc80000410000 */
[----:B------:R-:W-:Y:S01]  /*27750*/  FFMA.FTZ R107, R73, R74, R104 ;  /* 0x0000004a496b7223 */ /* 0x000fe20000010068 */
[----:B------:R-:W0:Y:S01]  /*27760*/  SHFL.IDX PT, R105, R105, RZ, 0x1f ;  /* 0x00001fff69697589 */ /* 0x000e2200000e0000 */
[----:B------:R-:W1:Y:S04]  /*27770*/  LDC R104, c[0x0][0x448] ;  /* 0x00011200ff687b82 */ /* 0x000e680000000800 */
[----:B------:R-:W1:Y:S04]  /*27780*/  SHFL.IDX PT, R107, R107, RZ, 0x1f ;  /* 0x00001fff6b6b7589 */ /* 0x000e6800000e0000 */
[----:B------:R-:W4:Y:S01]  /*27790*/  @!P1 LDC.64 R74, c[0x0][0x3c8] ;  /* 0x0000f200ff4a9b82 */ /* 0x000f220000000a00 */
[----:B0-----:R-:W-:-:S05]  /*277a0*/  FMUL.FTZ R72, R105, R105 ;  /* 0x0000006969487220 */ /* 0x001fca0000410000 */
[----:B------:R-:W-:Y:S01]  /*277b0*/  FSEL R113, R72, RZ, P2 ;  /* 0x000000ff48717208 */ /* 0x000fe20001000000 */
[----:B-1----:R-:W-:Y:S01]  /*277c0*/  FFMA.FTZ R104, R107, UR20, R104 ;  /* 0x000000146b687c23 */ /* 0x002fe20008010068 */
[----:B------:R-:W0:Y:S01]  /*277d0*/  @!P1 LDC.64 R72, c[0x0][0x3c0] ;  /* 0x0000f000ff489b82 */ /* 0x000e220000000a00 */
[----:B------:R-:W-:Y:S02]  /*277e0*/  MOV R107, UR18 ;  /* 0x00000012006b7c02 */ /* 0x000fe40008000f00 */
[----:B------:R-:W-:Y:S01]  /*277f0*/  FADD.FTZ R104, R104, R113 ;  /* 0x0000007168687221 */ /* 0x000fe20000010000 */
[----:B------:R-:W-:-:S04]  /*27800*/  IMAD.U32 R113, RZ, RZ, UR18 ;  /* 0x00000012ff717e24 */ /* 0x000fc8000f8e00ff */
[----:B----4-:R-:W-:Y:S01]  /*27810*/  @!P1 IMAD.WIDE R74, R113, 0x4, R74 ;  /* 0x00000004714a9825 */ /* 0x010fe200078e024a */
[----:B------:R-:W1:Y:S03]  /*27820*/  MUFU.RSQ R104, R104 ;  /* 0x0000006800687308 */ /* 0x000e660000001400 */
[----:B0-----:R-:W-:-:S05]  /*27830*/  @!P1 IMAD.WIDE R72, R107, 0x4, R72 ;  /* 0x000000046b489825 */ /* 0x001fca00078e0248 */
[----:B------:R0:W-:Y:S04]  /*27840*/  @!P1 STG.E desc[UR8][R72.64], R105 ;  /* 0x0000006948009986 */ /* 0x0001e8000c101908 */
[----:B-1----:R1:W-:Y:S01]  /*27850*/  @!P1 STG.E desc[UR8][R74.64], R104 ;  /* 0x000000684a009986 */ /* 0x0023e2000c101908 */
[----:B0-----:R-:W-:-:S05]  /*27860*/  FSEL R72, R105, RZ, !P2 ;  /* 0x000000ff69487208 */ /* 0x001fca0005000000 */
[C---:B-1----:R-:W-:Y:S01]  /*27870*/  FADD.FTZ R75, -R72.reuse, R79 ;  /* 0x0000004f484b7221 */ /* 0x042fe20000010100 */
        /* <DEDUP_REMOVED lines=12> */
[----:B------:R-:W4:Y:S01]  /*27940*/  LDL R25, [R1+0xc] ;  /* 0x00000c0001197983 */ /* 0x000f220000100800 */
[C---:B------:R-:W-:Y:S01]  /*27950*/  FADD.FTZ R73, -R72.reuse, R76 ;  /* 0x0000004c48497221 */ /* 0x040fe20000010100 */
[C---:B------:R-:W-:Y:S01]  /*27960*/  FADD.FTZ R74, -R72.reuse, R77 ;  /* 0x0000004d484a7221 */ /* 0x040fe20000010100 */
[C---:B------:R-:W-:Y:S01]  /*27970*/  FADD.FTZ R76, -R72.reuse, R80 ;  /* 0x00000050484c7221 */ /* 0x040fe20000010100 */
[----:B------:R-:W5:Y:S01]  /*27980*/  LDL R75, [R1+0x8] ;  /* 0x00000800014b7983 */ /* 0x000f620000100800 */
        /* <DEDUP_REMOVED lines=19> */
[C---:B------:R-:W-:Y:S01]  /*27ac0*/  FADD.FTZ R9, -R72.reuse, R9 ;  /* 0x0000000948097221 */ /* 0x040fe20000010100 */
[----:B------:R-:W0:Y:S01]  /*27ad0*/  LDC.64 R26, c[0x0][0x428] ;  /* 0x00010a00ff1a7b82 */ /* 0x000e220000000a00 */
        /* <DEDUP_REMOVED lines=39> */
[----:B------:R-:W-:-:S04]  /*27d50*/  IMAD.WIDE.U32 R88, R23, 0x10, R26 ;  /* 0x0000001017587825 */ /* 0x000fc800078e001a */
[----:B------:R-:W-:Y:S01]  /*27d60*/  FFMA.FTZ R10, R10, R156, R60 ;  /* 0x0000009c0a0a7223 */ /* 0x000fe2000001003c */
[----:B------:R-:W-:Y:S01]  /*27d70*/  FFMA.FTZ R11, R11, R157, R61 ;  /* 0x0000009d0b0b7223 */ /* 0x000fe2000001003d */
[----:B------:R-:W-:-:S04]  /*27d80*/  IMAD.WIDE.U32 R90, R78, 0x10, R26 ;  /* 0x000000104e5a7825 */ /* 0x000fc800078e001a */
[----:B------:R-:W-:Y:S01]  /*27d90*/  FFMA.FTZ R78, R105, R163, R67 ;  /* 0x000000a3694e7223 */ /* 0x000fe20000010043 */
[----:B------:R-:W-:-:S04]  /*27da0*/  IMAD.WIDE.U32 R92, R87, 0x10, R26 ;  /* 0x00000010575c7825 */ /* 0x000fc800078e001a */
[----:B------:R-:W-:-:S04]  /*27db0*/  IMAD.WIDE.U32 R94, R97, 0x10, R26 ;  /* 0x00000010615e7825 */ /* 0x000fc800078e001a */
[----:B------:R-:W-:Y:S01]  /*27dc0*/  FFMA.FTZ R27, R102, R162, R66 ;  /* 0x000000a2661b7223 */ /* 0x000fe20000010042 */
[C---:B------:R-:W-:Y:S01]  /*27dd0*/  FMUL.FTZ R76, R104.reuse, R76 ;  /* 0x0000004c684c7220 */ /* 0x040fe20000410000 */
[----:B------:R-:W-:Y:S01]  /*27de0*/  FMUL.FTZ R77, R104, R77 ;  /* 0x0000004d684d7220 */ /* 0x000fe20000410000 */
[----:B------:R-:W-:Y:S02]  /*27df0*/  FFMA.FTZ R83, R83, R145, R49 ;  /* 0x0000009153537223 */ /* 0x000fe40000010031 */
[----:B------:R-:W-:Y:S01]  /*27e00*/  F2FP.BF16.F32.PACK_AB R27, R78, R27 ;  /* 0x0000001b4e1b723e */ /* 0x000fe200000010ff */
[----:B------:R-:W-:Y:S01]  /*27e10*/  FFMA.FTZ R78, R79, R144, R48 ;  /* 0x000000904f4e7223 */ /* 0x000fe20000010030 */
[----:B------:R-:W-:Y:S01]  /*27e20*/  FFMA.FTZ R14, R14, R148, R52 ;  /* 0x000000940e0e7223 */ /* 0x000fe20000010034 */
[----:B------:R-:W-:Y:S01]  /*27e30*/  FFMA.FTZ R77, R77, R150, R54 ;  /* 0x000000964d4d7223 */ /* 0x000fe20000010036 */
[----:B------:R-:W-:Y:S01]  /*27e40*/  FFMA.FTZ R81, R81, R142, R46 ;  /* 0x0000008e51517223 */ /* 0x000fe2000001002e */
        /* <DEDUP_REMOVED lines=19> */
[----:B--2---:R-:W-:Y:S01]  /*27f80*/  FFMA.FTZ R6, R6, R165, R68 ;  /* 0x000000a506067223 */ /* 0x004fe20000010044 */
[----:B---3--:R-:W-:-:S05]  /*27f90*/  FFMA.FTZ R7, R7, R164, R69 ;  /* 0x000000a407077223 */ /* 0x008fca0000010045 */
[----:B------:R-:W-:Y:S01]  /*27fa0*/  F2FP.BF16.F32.PACK_AB R24, R7, R6 ;  /* 0x000000060718723e */ /* 0x000fe200000010ff */
        /* <DEDUP_REMOVED lines=8> */
[----:B------:R-:W-:Y:S02]  /*28030*/  F2FP.BF16.F32.PACK_AB R26, R101, R26 ;  /* 0x0000001a651a723e */ /* 0x000fe400000010ff */
[----:B------:R-:W-:-:S02]  /*28040*/  F2FP.BF16.F32.PACK_AB R79, R120, R79 ;  /* 0x0000004f784f723e */ /* 0x000fc400000010ff */
[----:B------:R-:W-:Y:S02]  /*28050*/  F2FP.BF16.F32.PACK_AB R83, R130, R83 ;  /* 0x000000538253723e */ /* 0x000fe400000010ff */
[----:B------:R-:W-:Y:S02]  /*28060*/  F2FP.BF16.F32.PACK_AB R80, R85, R80 ;  /* 0x000000505550723e */ /* 0x000fe400000010ff */
[----:B------:R-:W-:Y:S01]  /*28070*/  F2FP.BF16.F32.PACK_AB R85, R98, R123 ;  /* 0x0000007b6255723e */ /* 0x000fe200000010ff */
[----:B------:R-:W-:-:S04]  /*28080*/  UIADD3 UR18, UPT, UPT, UR18, UR16, URZ ;  /* 0x0000001012127290 */ /* 0x000fc8000fffe0ff */
[----:B------:R-:W-:Y:S02]  /*28090*/  UISETP.GE.AND UP0, UPT, UR18, UR17, UPT ;  /* 0x000000111200728c */ /* 0x000fe4000bf06270 */
[----:B------:R-:W-:Y:S01]  /*280a0*/  UPLOP3.LUT UP1, UPT, UPT, UPT, UP1, 0x40, 0x4 ;  /* 0x000000000004789c */ /* 0x000fe20003f2e810 */
[----:B----4-:R-:W-:Y:S01]  /*280b0*/  FFMA.FTZ R72, R72, R25, R71 ;  /* 0x0000001948487223 */ /* 0x010fe20000010047 */
[----:B-----5:R-:W-:-:S05]  /*280c0*/  FFMA.FTZ R9, R9, R75, R70 ;  /* 0x0000004b09097223 */ /* 0x020fca0000010046 */
[----:B------:R-:W-:Y:S01]  /*280d0*/  F2FP.BF16.F32.PACK_AB R25, R72, R9 ;  /* 0x000000094819723e */ /* 0x000fe200000010ff */
[----:B------:R-:W-:Y:S01]  /*280e0*/  FFMA.FTZ R72, R74, R155, R59 ;  /* 0x0000009b4a487223 */ /* 0x000fe2000001003b */
[----:B------:R-:W-:-:S04]  /*280f0*/  FFMA.FTZ R74, R114, R153, R57 ;  /* 0x00000099724a7223 */ /* 0x000fc80000010039 */
[----:B------:R-:W-:Y:S02]  /*28100*/  F2FP.BF16.F32.PACK_AB R75, R72, R73 ;  /* 0x00000049484b723e */ /* 0x000fe400000010ff */
[----:B------:R-:W-:Y:S01]  /*28110*/  F2FP.BF16.F32.PACK_AB R74, R74, R5 ;  /* 0x000000054a4a723e */ /* 0x000fe200000010ff */
[----:B------:R-:W-:Y:S01]  /*28120*/  FFMA.FTZ R5, R76, R149, R53 ;  /* 0x000000954c057223 */ /* 0x000fe20000010035 */
[----:B------:R-:W-:Y:S01]  /*28130*/  F2FP.BF16.F32.PACK_AB R72, R11, R10 ;  /* 0x0000000a0b48723e */ /* 0x000fe200000010ff */
[----:B------:R-:W-:-:S03]  /*28140*/  FFMA.FTZ R10, R82, R143, R47 ;  /* 0x0000008f520a7223 */ /* 0x000fc6000001002f */
[----:B------:R-:W-:Y:S01]  /*28150*/  F2FP.BF16.F32.PACK_AB R76, R5, R14 ;  /* 0x0000000e054c723e */ /* 0x000fe200000010ff */
[----:B------:R-:W-:Y:S01]  /*28160*/  FFMA.FTZ R5, R86, R133, R109 ;  /* 0x0000008556057223 */ /* 0x000fe2000001006d */
[----:B------:R-:W-:Y:S01]  /*28170*/  F2FP.BF16.F32.PACK_AB R81, R10, R81 ;  /* 0x000000510a51723e */ /* 0x000fe200000010ff */
[----:B------:R-:W-:Y:S01]  /*28180*/  FFMA.FTZ R10, R107, R127, R119 ;  /* 0x0000007f6b0a7223 */ /* 0x000fe20000010077 */
[----:B------:R-:W-:Y:S02]  /*28190*/  F2FP.BF16.F32.PACK_AB R73, R13, R12 ;  /* 0x0000000c0d49723e */ /* 0x000fe400000010ff */
[----:B------:R-:W-:Y:S01]  /*281a0*/  F2FP.BF16.F32.PACK_AB R82, R122, R121 ;  /* 0x000000797a52723e */ /* 0x000fe200000010ff */
[----:B------:R0:W-:Y:S01]  /*281b0*/  STG.E.128 desc[UR8][R30.64], R24 ;  /* 0x000000181e007986 */ /* 0x0001e2000c101d08 */
[----:B------:R-:W-:Y:S02]  /*281c0*/  F2FP.BF16.F32.PACK_AB R87, R10, R87 ;  /* 0x000000570a57723e */ /* 0x000fe400000010ff */
[----:B------:R-:W-:-:S02]  /*281d0*/  F2FP.BF16.F32.PACK_AB R86, R6, R99 ;  /* 0x000000630656723e */ /* 0x000fc400000010ff */
[----:B------:R-:W-:Y:S01]  /*281e0*/  F2FP.BF16.F32.PACK_AB R84, R5, R84 ;  /* 0x000000540554723e */ /* 0x000fe200000010ff */
[----:B------:R0:W-:Y:S04]  /*281f0*/  STG.E.128 desc[UR8][R88.64], R72 ;  /* 0x0000004858007986 */ /* 0x0001e8000c101d08 */
[----:B------:R0:W-:Y:S04]  /*28200*/  STG.E.128 desc[UR8][R90.64], R76 ;  /* 0x0000004c5a007986 */ /* 0x0001e8000c101d08 */
[----:B------:R0:W-:Y:S04]  /*28210*/  STG.E.128 desc[UR8][R92.64], R80 ;  /* 0x000000505c007986 */ /* 0x0001e8000c101d08 */
[----:B------:R0:W-:Y:S01]  /*28220*/  STG.E.128 desc[UR8][R94.64], R84 ;  /* 0x000000545e007986 */ /* 0x0001e2000c101d08 */
[----:B------:R-:W-:Y:S05]  /*28230*/  BRA.U !UP0, `(.L_x_6596) ;  /* 0xfffffd89085c7547 */ /* 0x000fea000b83ffff */
[----:B------:R-:W-:Y:S05]  /*28240*/  EXIT ;  /* 0x000000000000794d */ /* 0x000fea0003800000 */
.L_x_6597:
        /* <DEDUP_REMOVED lines=11> */
.L_x_22323:


//--------------------- .text._ZN10layer_norm31ln_parallel_residual_fwd_kernelINS_13Kernel_traitsI13__nv_bfloat16S2_fS2_fjLj5120ELj1ELj1ELj4ELj16ENS_18Kernel_traits_baseILj5120ES2_S2_fS2_fjLj128EEEEELb0ELb0ELb0EEEvNS_9FwdParamsE --------------------------
	.section	.text._ZN10layer_norm31ln_parallel_residual_fwd_kernelINS_13Kernel_traitsI13__nv_bfloat16S2_fS2_fjLj5120ELj1ELj1ELj4ELj16ENS_18Kernel_traits_baseILj5120ES2_S2_fS2_fjLj128EEEEELb0ELb0ELb0EEEvNS_9FwdParamsE,"ax",@progbits
	.align	128
        .global         _ZN10layer_norm31ln_parallel_residual_fwd_kernelINS_13Kernel_traitsI13__nv_bfloat16S2_fS2_fjLj5120ELj1ELj1ELj4ELj16ENS_18Kernel_traits_baseILj5120ES2_S2_fS2_fjLj128EEEEELb0ELb0ELb0EEEvNS_9FwdParamsE
        .type           _ZN10layer_norm31ln_parallel_residual_fwd_kernelINS_13Kernel_traitsI13__nv_bfloat16S2_fS2_fjLj5120ELj1ELj1ELj4ELj16ENS_18Kernel_traits_baseILj5120ES2_S2_fS2_fjLj128EEEEELb0ELb0ELb0EEEvNS_9FwdParamsE,@function
        .size           _ZN10layer_norm31ln_parallel_residual_fwd_kernelINS_13Kernel_traitsI13__nv_bfloat16S2_fS2_fjLj5120ELj1ELj1ELj4ELj16ENS_18Kernel_traits_baseILj5120ES2_S2_fS2_fjLj128EEEEELb0ELb0ELb0EEEvNS_9FwdParamsE,(.L_x_22324 - _ZN10layer_norm31ln_parallel_residual_fwd_kernelINS_13Kernel_traitsI13__nv_bfloat16S2_fS2_fjLj5120ELj1ELj1ELj4ELj16ENS_18Kernel_traits_baseILj5120ES2_S2_fS2_fjLj128EEEEELb0ELb0ELb0EEEvNS_9FwdParamsE)
        .other          _ZN10layer_norm31ln_parallel_residual_fwd_kernelINS_13Kernel_traitsI13__nv_bfloat16S2_fS2_fjLj5120ELj1ELj1ELj4ELj16ENS_18Kernel_traits_baseILj5120ES2_S2_fS2_fjLj128EEEEELb0ELb0ELb0EEEvNS_9FwdParamsE,@"STO_CUDA_ENTRY STV_DEFAULT"
_ZN10layer_norm31ln_parallel_residual_fwd_kernelINS_13Kernel_traitsI13__nv_bfloat16S2_fS2_fjLj5120ELj1ELj1ELj4ELj16ENS_18Kernel_traits_baseILj5120ES2_S2_fS2_fjLj128EEEEELb0ELb0ELb0EEEvNS_9FwdParamsE:
.text._ZN10layer_norm31ln_parallel_residual_fwd_kernelINS_13Kernel_traitsI13__nv_bfloat16S2_fS2_fjLj5120ELj1ELj1ELj4ELj16ENS_18Kernel_traits_baseILj5120ES2_S2_fS2_fjLj128EEEEELb0ELb0ELb0EEEvNS_9FwdParamsE:
        /* <DEDUP_REMOVED lines=41> */
[----:B---3--:R-:W-:-:S04]  /*0290*/  @P2 IMAD.WIDE.U32 R14, R21, 0x10, R14 ;  /* 0x00000010150e2825 */ /* 0x008fc800078e000e */
[----:B------:R-:W-:Y:S01]  /*02a0*/  @P2 VIADD R21, R21, 0x80 ;  /* 0x0000008015152836 */ /* 0x000fe20000000000 */
        /* <DEDUP_REMOVED lines=12> */
[----:B------:R-:W-:Y:S01]  /*0370*/  HFMA2 R74, -RZ, RZ, 0, 0 ;  /* 0x00000000ff4a7431 */ /* 0x000fe200000001ff */
[----:B------:R-:W-:Y:S02]  /*0380*/  CS2R R60, SRZ ;  /* 0x00000000003c7805 */ /* 0x000fe4000001ff00 */
[----:B------:R-:W-:Y:S02]  /*0390*/  MOV R66, RZ ;  /* 0x000000ff00427202 */ /* 0x000fe40000000f00 */
        /* <DEDUP_REMOVED lines=12> */
[----:B------:R-:W-:Y:S01]  /*0460*/  @P0 MOV R75, RZ ;  /* 0x000000ff004b0202 */ /* 0x000fe20000000f00 */
[----:B------:R-:W-:Y:S01]  /*0470*/  @P1 IMAD.MOV.U32 R71, RZ, RZ, RZ ;  /* 0x000000ffff471224 */ /* 0x000fe200078e00ff */
[----:B------:R-:W-:Y:S01]  /*0480*/  @P2 MOV R67, RZ ;  /* 0x000000ff00432202 */ /* 0x000fe20000000f00 */
[----:B------:R-:W-:Y:S01]  /*0490*/  @P3 VIADD R21, R21, 0x80 ;  /* 0x0000008015153836 */ /* 0x000fe20000000000 */
[----:B------:R-:W-:Y:S01]  /*04a0*/  @P3 MOV R63, RZ ;  /* 0x000000ff003f3202 */ /* 0x000fe20000000f00 */
        /* <DEDUP_REMOVED lines=28> */
.L_x_6600:
[C---:B------:R-:W-:Y:S01]  /*0670*/  ISETP.GE.U32.AND P1, PT, R224.reuse, 0x100, PT ;  /* 0x00000100e000780c */ /* 0x040fe20003f26070 */
[----:B------:R-:W0:Y:S01]  /*0680*/  LDC.64 R6, c[0x0][0x3d0] ;  /* 0x0000f400ff067b82 */ /* 0x000e220000000a00 */
[C---:B------:R-:W-:Y:S02]  /*0690*/  ISETP.GE.U32.AND P0, PT, R224.reuse, 0x80, PT ;  /* 0x00000080e000780c */ /* 0x040fe40003f06070 */
[C---:B------:R-:W-:Y:S02]  /*06a0*/  ISETP.GE.U32.AND P2, PT, R224.reuse, 0x180, PT ;  /* 0x00000180e000780c */ /* 0x040fe40003f46070 */
[----:B------:R-:W-:Y:S02]  /*06b0*/  ISETP.GE.U32.AND P3, PT, R224, 0x200, PT ;  /* 0x00000200e000780c */ /* 0x000fe40003f66070 */
[----:B------:R-:W-:Y:S01]  /*06c0*/  MOV R95, R225 ;  /* 0x000000e1005f7202 */ /* 0x000fe20000000f00 */
[----:B------:R-:W1:Y:S06]  /*06d0*/  LDC.64 R8, c[0x0][0x3d8] ;  /* 0x0000f600ff087b82 */ /* 0x000e6c0000000a00 */
[----:B------:R-:W-:-:S02]  /*06e0*/  @P0 LOP3.LUT R95, R225, 0x80, RZ, 0xfc, !PT ;  /* 0x00000080e15f0812 */ /* 0x000fc400078efcff */
[----:B------:R-:W2:Y:S08]  /*06f0*/  LDC.64 R10, c[0x0][0x3d0] ;  /* 0x0000f400ff0a7b82 */ /* 0x000eb00000000a00 */
[----:B------:R-:W3:Y:S01]  /*0700*/  LDC.64 R16, c[0x0][0x3d8] ;  /* 0x0000f600ff107b82 */ /* 0x000ee20000000a00 */
[----:B0-----:R-:W-:-:S05]  /*0710*/  @P0 IMAD.WIDE.U32 R12, R225, 0x10, R6 ;  /* 0x00000010e10c0825 */ /* 0x001fca00078e0006 */
[----:B------:R0:W5:Y:S02]  /*0720*/  @P0 LDG.E.128 R28, desc[UR8][R12.64] ;  /* 0x000000080c1c0981 */ /* 0x000164000c1e1d00 */
[----:B------:R-:W4:Y:S01]  /*0730*/  @P1 LDC.64 R18, c[0x0][0x440] ;  /* 0x00011000ff121b82 */ /* 0x000f220000000a00 */
[----:B-1----:R-:W-:-:S05]  /*0740*/  @P0 IMAD.WIDE.U32 R14, R225, 0x10, R8 ;  /* 0x00000010e10e0825 */ /* 0x002fca00078e0008 */
[----:B------:R-:W5:Y:S02]  /*0750*/  @P0 LDG.E.128 R32, desc[UR8][R14.64] ;  /* 0x000000080e200981 */ /* 0x000f64000c1e1d00 */
[----:B------:R-:W1:Y:S01]  /*0760*/  @P0 LDC.64 R4, c[0x0][0x440] ;  /* 0x00011000ff040b82 */ /* 0x000e620000000a00 */
[----:B--2---:R-:W-:-:S05]  /*0770*/  @P1 IMAD.WIDE.U32 R6, R95, 0x10, R10 ;  /* 0x000000105f061825 */ /* 0x004fca00078e000a */
[----:B------:R-:W5:Y:S02]  /*0780*/  @P1 LDG.E.128 R36, desc[UR8][R6.64] ;  /* 0x0000000806241981 */ /* 0x000f64000c1e1d00 */
[----:B------:R-:W2:Y:S01]  /*0790*/  LDC.64 R20, c[0x0][0x3d0] ;  /* 0x0000f400ff147b82 */ /* 0x000ea20000000a00 */
[----:B---3--:R-:W-:-:S05]  /*07a0*/  @P1 IMAD.WIDE.U32 R8, R95, 0x10, R16 ;  /* 0x000000105f081825 */ /* 0x008fca00078e0010 */
[----:B------:R-:W5:Y:S02]  /*07b0*/  @P1 LDG.E.128 R40, desc[UR8][R8.64] ;  /* 0x0000000808281981 */ /* 0x000f64000c1e1d00 */
[----:B------:R-:W3:Y:S01]  /*07c0*/  LDC.64 R22, c[0x0][0x3d8] ;  /* 0x0000f600ff167b82 */ /* 0x000ee20000000a00 */
[----:B----4-:R-:W-:-:S04]  /*07d0*/  @P1 IMAD.WIDE.U32 R10, R95, 0x10, R18 ;  /* 0x000000105f0a1825 */ /* 0x010fc800078e0012 */
[----:B------:R-:W-:Y:S01]  /*07e0*/  @P1 VIADD R95, R95, 0x80 ;  /* 0x000000805f5f1836 */ /* 0x000fe20000000000 */
[----:B------:R-:W5:Y:S02]  /*07f0*/  @P1 LD.E.128 R84, desc[UR8][R10.64] ;  /* 0x000000080a541980 */ /* 0x000f64000c101d00 */
[----:B------:R-:W4:Y:S01]  /*0800*/  @P2 LDC.64 R24, c[0x0][0x440] ;  /* 0x00011000ff182b82 */ /* 0x000f220000000a00 */
[----:B-1----:R-:W-:-:S05]  /*0810*/  @P0 IMAD.WIDE.U32 R4, R225, 0x10, R4 ;  /* 0x00000010e1040825 */ /* 0x002fca00078e0004 */
[----:B------:R1:W5:Y:S02]  /*0820*/  @P0 LD.E.128 R88, desc[UR8][R4.64] ;  /* 0x0000000804580980 */ /* 0x000364000c101d00 */
[----:B------:R-:W0:Y:S08]  /*0830*/  LDC.64 R26, c[0x0][0x3d0] ;  /* 0x0000f400ff1a7b82 */ /* 0x000e300000000a00 */
[----:B------:R-:W1:Y:S08]  /*0840*/  LDC.64 R60, c[0x0][0x3d8] ;  /* 0x0000f600ff3c7b82 */ /* 0x000e700000000a00 */
[----:B------:R-:W1:Y:S01]  /*0850*/  @P3 LDC.64 R64, c[0x0][0x440] ;  /* 0x00011000ff403b82 */ /* 0x000e620000000a00 */
[----:B--2---:R-:W-:-:S04]  /*0860*/  @P2 IMAD.WIDE.U32 R20, R95, 0x10, R20 ;  /* 0x000000105f142825 */ /* 0x004fc800078e0014 */
[C---:B---3--:R-:W-:Y:S01]  /*0870*/  @P2 IMAD.WIDE.U32 R22, R95.reuse, 0x10, R22 ;  /* 0x000000105f162825 */ /* 0x048fe200078e0016 */
[----:B------:R2:W5:Y:S03]  /*0880*/  @P2 LDG.E.128 R44, desc[UR8][R20.64] ;  /* 0x00000008142c2981 */ /* 0x000566000c1e1d00 */
[C---:B----4-:R-:W-:Y:S01]  /*0890*/  @P2 IMAD.WIDE.U32 R24, R95.reuse, 0x10, R24 ;  /* 0x000000105f182825 */ /* 0x050fe200078e0018 */
[----:B------:R-:W-:Y:S01]  /*08a0*/  @P2 IADD3 R95, PT, PT, R95, 0x80, RZ ;  /* 0x000000805f5f2810 */ /* 0x000fe20007ffe0ff */
[----:B------:R2:W5:Y:S04]  /*08b0*/  @P2 LDG.E.128 R48, desc[UR8][R22.64] ;  /* 0x0000000816302981 */ /* 0x000568000c1e1d00 */
[C---:B0-----:R-:W-:Y:S01]  /*08c0*/  @P3 IMAD.WIDE.U32 R26, R95.reuse, 0x10, R26 ;  /* 0x000000105f1a3825 */ /* 0x041fe200078e001a */
[----:B------:R2:W5:Y:S03]  /*08d0*/  @P2 LD.E.128 R80, desc[UR8][R24.64] ;  /* 0x0000000818502980 */ /* 0x000566000c101d00 */
[C---:B-1----:R-:W-:Y:S01]  /*08e0*/  @P3 IMAD.WIDE.U32 R12, R95.reuse, 0x10, R60 ;  /* 0x000000105f0c3825 */ /* 0x042fe200078e003c */
[----:B------:R2:W5:Y:S03]  /*08f0*/  @P3 LDG.E.128 R52, desc[UR8][R26.64] ;  /* 0x000000081a343981 */ /* 0x000566000c1e1d00 */
[----:B------:R-:W-:Y:S01]  /*0900*/  @P3 IMAD.WIDE.U32 R4, R95, 0x10, R64 ;  /* 0x000000105f043825 */ /* 0x000fe200078e0040 */
[----:B------:R2:W5:Y:S04]  /*0910*/  @P3 LDG.E.128 R56, desc[UR8][R12.64] ;  /* 0x000000080c383981 */ /* 0x000568000c1e1d00 */
[----:B------:R2:W5:Y:S01]  /*0920*/  @P3 LD.E.128 R76, desc[UR8][R4.64] ;  /* 0x00000008044c3980 */ /* 0x000562000c101d00 */
[----:B------:R-:W-:Y:S01]  /*0930*/  ISETP.GE.U32.AND P4, PT, R224, 0x280, PT ;  /* 0x00000280e000780c */ /* 0x000fe20003f86070 */
[----:B------:R-:W-:-:S02]  /*0940*/  HFMA2 R62, -RZ, RZ, 0, 0 ;  /* 0x00000000ff3e7431 */ /* 0x000fc400000001ff */
[----:B------:R-:W-:Y:S01]  /*0950*/  HFMA2 R74, -RZ, RZ, 0, 0 ;  /* 0x00000000ff4a7431 */ /* 0x000fe200000001ff */
[----:B------:R-:W-:Y:S01]  /*0960*/  CS2R R60, SRZ ;  /* 0x00000000003c7805 */ /* 0x000fe2000001ff00 */
[----:B------:R-:W-:Y:S01]  /*0970*/  IMAD.MOV.U32 R66, RZ, RZ, RZ ;  /* 0x000000ffff427224 */ /* 0x000fe200078e00ff */
[----:B------:R-:W-:Y:S02]  /*0980*/  CS2R R64, SRZ ;  /* 0x0000000000407805 */ /* 0x000fe4000001ff00 */
[----:B------:R-:W-:Y:S02]  /*0990*/  MOV R70, RZ ;  /* 0x000000ff00467202 */ /* 0x000fe40000000f00 */
[----:B------:R-:W-:Y:S02]  /*09a0*/  CS2R R68, SRZ ;  /* 0x0000000000447805 */ /* 0x000fe4000001ff00 */
[----:B------:R-:W-:Y:S01]  /*09b0*/  CS2R R72, SRZ ;  /* 0x0000000000487805 */ /* 0x000fe2000001ff00 */
[----:B------:R-:W-:Y:S01]  /*09c0*/  @P0 IMAD.MOV.U32 R75, RZ, RZ, RZ ;  /* 0x000000ffff4b0224 */ /* 0x000fe200078e00ff */
[----:B------:R-:W-:Y:S01]  /*09d0*/  @P1 MOV R71, RZ ;  /* 0x000000ff00471202 */ /* 0x000fe20000000f00 */
[----:B------:R-:W-:Y:S01]  /*09e0*/  @P3 IMAD.MOV.U32 R63, RZ, RZ, RZ ;  /* 0x000000ffff3f3224 */ /* 0x000fe200078e00ff */
[----:B------:R-:W-:-:S02]  /*09f0*/  @P2 MOV R67, RZ ;  /* 0x000000ff00432202 */ /* 0x000fc40000000f00 */
[----:B------:R-:W-:Y:S01]  /*0a00*/  @P3 IADD3 R95, PT, PT, R95, 0x80, RZ ;  /* 0x000000805f5f3810 */ /* 0x000fe20007ffe0ff */
[----:B--2---:R-:W-:Y:S06]  /*0a10*/  @!P4 BRA `(.L_x_6601) ;  /* 0x000000080094c947 */ /* 0x004fec0003800000 */
[----:B------:R-:W0:Y:S08]  /*0a20*/  LDC.64 R92, c[0x0][0x3d0] ;  /* 0x0000f400ff5c7b82 */ /* 0x000e300000000a00 */
[----:B------:R-:W1:Y:S08]  /*0a30*/  LDC.64 R96, c[0x0][0x3d8] ;  /* 0x0000f600ff607b82 */ /* 0x000e700000000a00 */
[----:B------:R-:W2:Y:S01]  /*0a40*/  LDC.64 R104, c[0x0][0x440] ;  /* 0x00011000ff687b82 */ /* 0x000ea20000000a00 */
[----:B0-----:R-:W-:-:S04]  /*0a50*/  IMAD.WIDE.U32 R92, R95, 0x10, R92 ;  /* 0x000000105f5c7825 */ /* 0x001fc800078e005c */
[----:B-1----:R-:W-:-:S06]  /*0a60*/  IMAD.WIDE.U32 R96, R95, 0x10, R96 ;  /* 0x000000105f607825 */ /* 0x002fcc00078e0060 */
[----:B------:R-:W5:Y:S01]  /*0a70*/  LDG.E.128 R96, desc[UR8][R96.64] ;  /* 0x0000000860607981 */ /* 0x000f62000c1e1d00 */
[----:B--2---:R-:W-:-:S03]  /*0a80*/  IMAD.WIDE.U32 R104, R95, 0x10, R104 ;  /* 0x000000105f687825 */ /* 0x004fc600078e0068 */
[----:B------:R-:W5:Y:S04]  /*0a90*/  LDG.E.128 R92, desc[UR8][R92.64] ;  /* 0x000000085c5c7981 */ /* 0x000f68000c1e1d00 */
[----:B------:R-:W5:Y:S01]  /*0aa0*/  LD.E.128 R104, desc[UR8][R104.64] ;  /* 0x0000000868687980 */ /* 0x000f62000c101d00 */
[----:B------:R-:W-:Y:S02]  /*0ab0*/  CS2R R102, SRZ ;  /* 0x0000000000667805 */ /* 0x000fe4000001ff00 */
[----:B------:R-:W-:Y:S02]  /*0ac0*/  CS2R R100, SRZ ;  /* 0x0000000000647805 */ /* 0x000fe4000001ff00 */
[----:B------:R-:W-:Y:S02]  /*0ad0*/  MOV R62, RZ ;  /* 0x000000ff003e7202 */ /* 0x000fe40000000f00 */
[----:B------:R-:W-:Y:S01]  /*0ae0*/  CS2R R60, SRZ ;  /* 0x00000000003c7805 */ /* 0x000fe2000001ff00 */
[----:B------:R-:W-:Y:S01]  /*0af0*/  IMAD.MOV.U32 R66, RZ, RZ, RZ ;  /* 0x000000ffff427224 */ /* 0x000fe200078e00ff */
[----:B------:R-:W-:-:S02]  /*0b00*/  CS2R R64, SRZ ;  /* 0x0000000000407805 */ /* 0x000fc4000001ff00 */
[----:B------:R-:W-:Y:S02]  /*0b10*/  MOV R70, RZ ;  /* 0x000000ff00467202 */ /* 0x000fe40000000f00 */
[----:B------:R-:W-:Y:S02]  /*0b20*/  CS2R R68, SRZ ;  /* 0x0000000000447805 */ /* 0x000fe4000001ff00 */
[----:B------:R-:W-:Y:S02]  /*0b30*/  MOV R74, RZ ;  /* 0x000000ff004a7202 */ /* 0x000fe40000000f00 */
[----:B------:R-:W-:Y:S01]  /*0b40*/  CS2R R72, SRZ ;  /* 0x0000000000487805 */ /* 0x000fe2000001ff00 */
[----:B------:R-:W-:Y:S06]  /*0b50*/  BRA `(.L_x_6601) ;  /* 0x0000000800447947 */ /* 0x000fec0003800000 */
.L_x_6599:
        /* <DEDUP_REMOVED lines=15> */
[----:B--2---:R-:W-:Y:S01]  /*0c50*/  @P0 IMAD.WIDE.U32 R4, R225, 0x10, R4 ;  /* 0x00000010e1040825 */ /* 0x004fe200078e0004 */
[----:B------:R0:W5:Y:S06]  /*0c60*/  @P0 LDG.E.128 R28, desc[UR8][R6.64] ;  /* 0x00000008061c0981 */ /* 0x00016c000c1e1d00 */
[----:B------:R-:W2:Y:S08]  /*0c70*/  @P1 LDC.64 R18, c[0x0][0x438] ;  /* 0x00010e00ff121b82 */ /* 0x000eb00000000a00 */
[----:B------:R-:W4:Y:S08]  /*0c80*/  LDC.64 R24, c[0x0][0x3d0] ;  /* 0x0000f400ff187b82 */ /* 0x000f300000000a00 */
[----:B------:R-:W4:Y:S01]  /*0c90*/  LDC.64 R92, c[0x0][0x3d8] ;  /* 0x0000f600ff5c7b82 */ /* 0x000f220000000a00 */
[----:B------:R-:W-:-:S07]  /*0ca0*/  IMAD.MOV.U32 R107, RZ, RZ, R225 ;  /* 0x000000ffff6b7224 */ /* 0x000fce00078e00e1 */
[----:B------:R-:W4:Y:S08]  /*0cb0*/  @P1 LDC.64 R22, c[0x0][0x440] ;  /* 0x00011000ff161b82 */ /* 0x000f300000000a00 */
[----:B------:R-:W4:Y:S08]  /*0cc0*/  @P2 LDC.64 R26, c[0x0][0x438] ;  /* 0x00010e00ff1a2b82 */ /* 0x000f300000000a00 */
[----:B------:R-:W4:Y:S01]  /*0cd0*/  @P2 LDC.64 R94, c[0x0][0x440] ;  /* 0x00011000ff5e2b82 */ /* 0x000f220000000a00 */
[C---:B------:R-:W-:Y:S01]  /*0ce0*/  @P0 LOP3.LUT R107, R225.reuse, 0x80, RZ, 0xfc, !PT ;  /* 0x00000080e16b0812 */ /* 0x040fe200078efcff */
[----:B------:R4:W5:Y:S06]  /*0cf0*/  @P0 LD.E.128 R72, desc[UR8][R4.64] ;  /* 0x0000000804480980 */ /* 0x00096c000c101d00 */
[----:B------:R-:W4:Y:S08]  /*0d00*/  LDC.64 R96, c[0x0][0x3d0] ;  /* 0x0000f400ff607b82 */ /* 0x000f300000000a00 */
[----:B------:R-:W4:Y:S08]  /*0d10*/  @P3 LDC.64 R98, c[0x0][0x438] ;  /* 0x00010e00ff623b82 */ /* 0x000f300000000a00 */
[----:B------:R-:W4:Y:S08]  /*0d20*/  LDC.64 R100, c[0x0][0x3d8] ;  /* 0x0000f600ff647b82 */ /* 0x000f300000000a00 */
[----:B------:R-:W4:Y:S01]  /*0d30*/  @P3 LDC.64 R102, c[0x0][0x440] ;  /* 0x00011000ff663b82 */ /* 0x000f220000000a00 */
[----:B-1----:R-:W-:-:S04]  /*0d40*/  @P0 IMAD.WIDE.U32 R12, R225, 0x10, R8 ;  /* 0x00000010e10c0825 */ /* 0x002fc800078e0008 */
[----:B---3--:R-:W-:Y:S01]  /*0d50*/  @P0 IMAD.WIDE.U32 R14, R225, 0x10, R10 ;  /* 0x00000010e10e0825 */ /* 0x008fe200078e000a */
[----:B------:R1:W5:Y:S03]  /*0d60*/  @P0 LDG.E.128 R32, desc[UR8][R12.64] ;  /* 0x000000080c200981 */ /* 0x000366000c1e1d00 */
[C---:B0-----:R-:W-:Y:S01]  /*0d70*/  @P1 IMAD.WIDE.U32 R6, R107.reuse, 0x10, R16 ;  /* 0x000000106b061825 */ /* 0x041fe200078e0010 */
[----:B------:R1:W5:Y:S03]  /*0d80*/  @P0 LD.E.128 R88, desc[UR8][R14.64] ;  /* 0x000000080e580980 */ /* 0x000366000c101d00 */
[C---:B--2---:R-:W-:Y:S01]  /*0d90*/  @P1 IMAD.WIDE.U32 R8, R107.reuse, 0x10, R18 ;  /* 0x000000106b081825 */ /* 0x044fe200078e0012 */
[----:B------:R1:W5:Y:S03]  /*0da0*/  @P1 LDG.E.128 R36, desc[UR8][R6.64] ;  /* 0x0000000806241981 */ /* 0x000366000c1e1d00 */
[C---:B----4-:R-:W-:Y:S01]  /*0db0*/  @P1 IMAD.WIDE.U32 R4, R107.reuse, 0x10, R20 ;  /* 0x000000106b041825 */ /* 0x050fe200078e0014 */
        /* <DEDUP_REMOVED lines=38> */
.L_x_6602:
        /* <DEDUP_REMOVED lines=27> */
[----:B-1----:R-:W-:-:S04]  /*11d0*/  @P2 IMAD.WIDE.U32 R26, R113, 0x10, R14 ;  /* 0x00000010711a2825 */ /* 0x002fc800078e000e */
[----:B------:R-:W-:Y:S01]  /*11e0*/  @P2 VIADD R113, R113, 0x80 ;  /* 0x0000008071712836 */ /* 0x000fe20000000000 */
[----:B------:R-:W5:Y:S02]  /*11f0*/  @P2 LDG.E.128 R48, desc[UR8][R26.64] ;  /* 0x000000081a302981 */ /* 0x000f64000c1e1d00 */
[----:B------:R-:W1:Y:S01]  /*1200*/  LDC.64 R88, c[0x0][0x3d0] ;  /* 0x0000f400ff587b82 */ /* 0x000e620000000a00 */
[----:B--2---:R-:W-:-:S07]  /*1210*/  @P3 IMAD.WIDE.U32 R76, R113, 0x10, R76 ;  /* 0x00000010714c3825 */ /* 0x004fce00078e004c */
[----:B------:R-:W2:Y:S01]  /*1220*/  LDC.64 R110, c[0x0][0x3d8] ;  /* 0x0000f600ff6e7b82 */ /* 0x000ea20000000a00 */
[----:B---3--:R-:W-:-:S07]  /*1230*/  @P3 IMAD.WIDE.U32 R80, R113, 0x10, R80 ;  /* 0x0000001071503825 */ /* 0x008fce00078e0050 */
[----:B------:R-:W3:Y:S01]  /*1240*/  LDC.64 R16, c[0x0][0x3d0] ;  /* 0x0000f400ff107b82 */ /* 0x000ee20000000a00 */
[C---:B0-----:R-:W-:Y:S01]  /*1250*/  @P3 IMAD.WIDE.U32 R84, R113.reuse, 0x10, R84 ;  /* 0x0000001071543825 */ /* 0x041fe200078e0054 */
[----:B------:R-:W-:-:S06]  /*1260*/  @P3 IADD3 R113, PT, PT, R113, 0x80, RZ ;  /* 0x0000008071713810 */ /* 0x000fcc0007ffe0ff */
[----:B------:R-:W0:Y:S01]  /*1270*/  LDC.64 R20, c[0x0][0x3d8] ;  /* 0x0000f600ff147b82 */ /* 0x000e220000000a00 */
[----:B-1----:R-:W-:-:S04]  /*1280*/  @P4 IMAD.WIDE.U32 R10, R113, 0x10, R88 ;  /* 0x00000010710a4825 */ /* 0x002fc800078e0058 */
[----:B------:R-:W-:Y:S01]  /*1290*/  HFMA2 R78, -RZ, RZ, 0, 0 ;  /* 0x00000000ff4e7431 */ /* 0x000fe200000001ff */
[----:B------:R1:W5:Y:S04]  /*12a0*/  @P3 LDG.E.128 R52, desc[UR8][R76.64] ;  /* 0x000000084c343981 */ /* 0x000368000c1e1d00 */
[----:B------:R-:W5:Y:S01]  /*12b0*/  @P4 LDG.E.128 R92, desc[UR8][R10.64] ;  /* 0x000000080a5c4981 */ /* 0x000f62000c1e1d00 */
[----:B------:R-:W4:Y:S01]  /*12c0*/  @P4 LDC.64 R108, c[0x0][0x438] ;  /* 0x00010e00ff6c4b82 */ /* 0x000f220000000a00 */
[----:B--2---:R-:W-:-:S07]  /*12d0*/  @P4 IMAD.WIDE.U32 R14, R113, 0x10, R110 ;  /* 0x00000010710e4825 */ /* 0x004fce00078e006e */
[----:B------:R-:W2:Y:S01]  /*12e0*/  @P0 LDC.64 R18, c[0x0][0x438] ;  /* 0x00010e00ff120b82 */ /* 0x000ea20000000a00 */
[C---:B---3--:R-:W-:Y:S01]  /*12f0*/  @P0 IMAD.WIDE.U32 R16, R225.reuse, 0x10, R16 ;  /* 0x00000010e1100825 */ /* 0x048fe200078e0010 */
[----:B------:R-:W5:Y:S04]  /*1300*/  @P4 LDG.E.128 R96, desc[UR8][R14.64] ;  /* 0x000000080e604981 */ /* 0x000f68000c1e1d00 */
[----:B------:R-:W5:Y:S01]  /*1310*/  @P0 LDG.E.128 R28, desc[UR8][R16.64] ;  /* 0x00000008101c0981 */ /* 0x000f62000c1e1d00 */
[----:B0-----:R-:W-:-:S04]  /*1320*/  @P0 IMAD.WIDE.U32 R20, R225, 0x10, R20 ;  /* 0x00000010e1140825 */ /* 0x001fc800078e0014 */
[----:B------:R-:W-:Y:S01]  /*1330*/  HFMA2 R90, -RZ, RZ, 0, 0 ;  /* 0x00000000ff5a7431 */ /* 0x000fe200000001ff */
[----:B------:R0:W5:Y:S04]  /*1340*/  @P3 LD.E.128 R60, desc[UR8][R80.64] ;  /* 0x00000008503c3980 */ /* 0x000168000c101d00 */
[----:B------:R-:W5:Y:S01]  /*1350*/  @P0 LDG.E.128 R32, desc[UR8][R20.64] ;  /* 0x0000000814200981 */ /* 0x000f62000c1e1d00 */
[----:B----4-:R-:W-:Y:S01]  /*1360*/  @P4 IMAD.WIDE.U32 R12, R113, 0x10, R108 ;  /* 0x00000010710c4825 */ /* 0x010fe200078e006c */
[----:B------:R-:W-:Y:S02]  /*1370*/  MOV R86, RZ ;  /* 0x000000ff00567202 */ /* 0x000fe40000000f00 */
[----:B------:R3:W5:Y:S04]  /*1380*/  @P3 LDG.E.128 R56, desc[UR8][R84.64] ;  /* 0x0000000854383981 */ /* 0x000768000c1e1d00 */
[----:B------:R4:W5:Y:S01]  /*1390*/  @P4 LD.E.128 R100, desc[UR8][R12.64] ;  /* 0x000000080c644980 */ /* 0x000962000c101d00 */
[----:B--2---:R-:W-:-:S05]  /*13a0*/  @P0 IMAD.WIDE.U32 R18, R225, 0x10, R18 ;  /* 0x00000010e1120825 */ /* 0x004fca00078e0012 */
[----:B------:R4:W5:Y:S01]  /*13b0*/  @P0 LD.E.128 R72, desc[UR8][R18.64] ;  /* 0x0000000812480980 */ /* 0x000962000c101d00 */
[----:B-1----:R-:W-:Y:S01]  /*13c0*/  CS2R R76, SRZ ;  /* 0x00000000004c7805 */ /* 0x002fe2000001ff00 */
[----:B------:R-:W-:Y:S01]  /*13d0*/  IMAD.MOV.U32 R82, RZ, RZ, RZ ;  /* 0x000000ffff527224 */ /* 0x000fe200078e00ff */
[----:B0-----:R-:W-:Y:S02]  /*13e0*/  CS2R R80, SRZ ;  /* 0x0000000000507805 */ /* 0x001fe4000001ff00 */
[----:B---3--:R-:W-:Y:S02]  /*13f0*/  CS2R R84, SRZ ;  /* 0x0000000000547805 */ /* 0x008fe4000001ff00 */
[----:B------:R-:W-:Y:S01]  /*1400*/  CS2R R88, SRZ ;  /* 0x0000000000587805 */ /* 0x000fe2000001ff00 */
[----:B------:R-:W-:Y:S01]  /*1410*/  @P0 IMAD.MOV.U32 R91, RZ, RZ, RZ ;  /* 0x000000ffff5b0224 */ /* 0x000fe200078e00ff */
[----:B------:R-:W-:Y:S02]  /*1420*/  @P4 CS2R R106, SRZ ;  /* 0x00000000006a4805 */ /* 0x000fe4000001ff00 */
[----:B------:R-:W-:-:S02]  /*1430*/  @P4 CS2R R104, SRZ ;  /* 0x0000000000684805 */ /* 0x000fc4000001ff00 */
[----:B------:R-:W-:Y:S01]  /*1440*/  @P1 MOV R87, RZ ;  /* 0x000000ff00571202 */ /* 0x000fe20000000f00 */
[----:B------:R-:W-:Y:S01]  /*1450*/  @P3 IMAD.MOV.U32 R79, RZ, RZ, RZ ;  /* 0x000000ffff4f3224 */ /* 0x000fe200078e00ff */
[----:B----4-:R-:W-:-:S07]  /*1460*/  @P2 MOV R83, RZ ;  /* 0x000000ff00532202 */ /* 0x010fce0000000f00 */
.L_x_6601:
[----:B------:R-:W-:Y:S05]  /*1470*/  BSYNC.RECONVERGENT B0 ;  /* 0x0000000000007941 */ /* 0x000fea0003800200 */
.L_x_6598:
[----:B------:R-:W0:Y:S02]  /*1480*/  LDCU UR4, c[0x0][0x384] ;  /* 0x00007080ff0477ac */ /* 0x000e240008000800 */
[----:B0-----:R-:W-:-:S06]  /*1490*/  UISETP.GE.AND UP0, UPT, UR6, UR4, UPT ;  /* 0x000000040600728c */ /* 0x001fcc000bf06270 */
[----:B------:R-:W-:-:S13]  /*14a0*/  PLOP3.LUT P1, PT, PT, PT, UP0, 0x80, 0x8 ;  /* 0x000000000008781c */ /* 0x000fda0003f2f008 */
[----:B------:R-:W-:Y:S05]  /*14b0*/  @P1 EXIT ;  /* 0x000000000000194d */ /* 0x000fea0003800000 */
[----:B------:R-:W-:Y:S01]  /*14c0*/  SHF.R.S32.HI R2, RZ, 0x3, R2 ;  /* 0x00000003ff027819 */ /* 0x000fe20000011402 */
[----:B------:R-:W0:Y:S01]  /*14d0*/  LDCU.U8 UR4, c[0x0][0x410] ;  /* 0x00008200ff0477ac */ /* 0x000e220008000000 */
[----:B-----5:R-:W-:Y:S02]  /*14e0*/  PRMT R223, R107, 0x7632, R223 ;  /* 0x000076326bdf7816 */ /* 0x020fe400000000df */
[C---:B------:R-:W-:Y:S01]  /*14f0*/  LOP3.LUT R4, R2.reuse, 0x7f, RZ, 0xc0, !PT ;  /* 0x0000007f02047812 */ /* 0x040fe200078ec0ff */
[----:B------:R-:W-:Y:S01]  /*1500*/  UPLOP3.LUT UP1, UPT, UPT, UPT, UPT, 0x40, 0x4 ;  /* 0x000000000004789c */ /* 0x000fe20003f2e870 */
[----:B------:R-:W-:Y:S01]  /*1510*/  SHF.L.U32 R2, R2, 0x1, RZ ;  /* 0x0000000102027819 */ /* 0x000fe200000006ff */
[----:B------:R-:W1:Y:S01]  /*1520*/  LDCU UR16, c[0x0][0x388] ;  /* 0x00007100ff1077ac */ /* 0x000e620008000800 */
[----:B------:R-:W-:Y:S01]  /*1530*/  VIADDMNMX R3, R4, -R3, RZ, !PT ;  /* 0x8000000304037246 */ /* 0x000fe200078001ff */
[----:B------:R-:W-:Y:S01]  /*1540*/  IMAD R5, R226, -0x20, R4 ;  /* 0xffffffe0e2057824 */ /* 0x000fe200078e0204 */
[----:B------:R-:W-:Y:S01]  /*1550*/  LOP3.LUT R2, R2, 0xffffff00, RZ, 0xc0, !PT ;  /* 0xffffff0002027812 */ /* 0x000fe200078ec0ff */
[----:B------:R-:W2:Y:S01]  /*1560*/  LDCU UR7, c[0x0][0x400] ;  /* 0x00008000ff0777ac */ /* 0x000ea20008000800 */
[----:B------:R-:W-:-:S02]  /*1570*/  VIMNMX R3, PT, PT, R3, 0x20, PT ;  /* 0x0000002003037848 */ /* 0x000fc40003fe0100 */
[----:B------:R-:W-:Y:S01]  /*1580*/  VIMNMX R5, PT, PT, RZ, R5, !PT ;  /* 0x00000005ff057248 */ /* 0x000fe20007fe0100 */
[----:B------:R-:W3:Y:S01]  /*1590*/  LDCU.64 UR10, c[0x0][0x398] ;  /* 0x00007300ff0a77ac */ /* 0x000ee20008000a00 */
[----:B------:R-:W-:Y:S02]  /*15a0*/  LEA R108, R3, R2, 0x3 ;  /* 0x00000002036c7211 */ /* 0x000fe400078e18ff */
[----:B------:R-:W-:Y:S01]  /*15b0*/  VIMNMX R5, PT, PT, R5, 0x20, PT ;  /* 0x0000002005057848 */ /* 0x000fe20003fe0100 */
[----:B------:R-:W4:Y:S01]  /*15c0*/  LDCU.64 UR12, c[0x0][0x3a0] ;  /* 0x00007400ff0c77ac */ /* 0x000f220008000a00 */
[----:B------:R-:W-:Y:S02]  /*15d0*/  I2FP.F32.U32 R108, R108 ;  /* 0x0000006c006c7245 */ /* 0x000fe40000201000 */
[----:B------:R-:W-:Y:S01]  /*15e0*/  PRMT R222, R99, 0x7632, R222 ;  /* 0x0000763263de7816 */ /* 0x000fe200000000de */
[----:B------:R-:W-:Y:S01]  /*15f0*/  IMAD R2, R5, 0x8, R2 ;  /* 0x0000000805027824 */ /* 0x000fe200078e0202 */
[----:B------:R1:W1:Y:S01]  /*1600*/  MUFU.RCP R187, R108 ;  /* 0x0000006c00bb7308 */ /* 0x0002620000001000 */
[----:B------:R-:W-:Y:S01]  /*1610*/  PRMT R221, R103, 0x7632, R221 ;  /* 0x0000763267dd7816 */ /* 0x000fe200000000dd */
[----:B------:R-:W1:Y:S01]  /*1620*/  LDCU.64 UR14, c[0x0][0x380] ;  /* 0x00007000ff0e77ac */ /* 0x000e620008000a00 */
[----:B------:R-:W-:-:S02]  /*1630*/  PRMT R220, R95, 0x7632, R220 ;  /* 0x000076325fdc7816 */ /* 0x000fc400000000dc */
[----:B------:R-:W-:Y:S01]  /*1640*/  PRMT R219, R106, 0x7632, R219 ;  /* 0x000076326adb7816 */ /* 0x000fe200000000db */
[----:B0-----:R-:W-:Y:S01]  /*1650*/  UISETP.NE.AND UP2, UPT, UR4, URZ, UPT ;  /* 0x000000ff0400728c */ /* 0x001fe2000bf45270 */
        /* <DEDUP_REMOVED lines=74> */
[----:B-1234-:R-:W-:-:S07]  /*1b00*/  PRMT R197, R28, 0x7632, R197 ;  /* 0x000076321cc57816 */ /* 0x01efce00000000c5 */
.L_x_6643:
[----:B------:R-:W-:Y:S01]  /*1b10*/  UIMAD UR4, UR6, UR16, URZ ;  /* 0x00000010060472a4 */ /* 0x000fe2000f8e02ff */
[----:B------:R-:W-:Y:S03]  /*1b20*/  BSSY.RECONVERGENT B0, `(.L_x_6603) ;  /* 0x000008e000007945 */ /* 0x000fe60003800200 */
[----:B------:R-:W-:-:S04]  /*1b30*/  USHF.R.S32.HI UR5, URZ, 0x1f, UR4 ;  /* 0x0000001fff057899 */ /* 0x000fc80008011404 */
[----:B------:R-:W-:-:S06]  /*1b40*/  ULEA.HI UR5, UR5, UR4, URZ, 0x3 ;  /* 0x0000000405057291 */ /* 0x000fcc000f8f18ff */
[----:B0-234-:R-:W-:-:S04]  /*1b50*/  MOV R160, UR5 ;  /* 0x0000000500a07c02 */ /* 0x01dfc80008000f00 */
        /* <DEDUP_REMOVED lines=15> */
[----:B------:R0:W5:Y:S04]  /*1c50*/  @P1 LDG.E.128 R112, desc[UR8][R120.64] ;  /* 0x0000000878701981 */ /* 0x000168000c1e1d00 */
        /* <DEDUP_REMOVED lines=8> */
[C---:B------:R-:W-:Y:S01]  /*1ce0*/  IMAD.U32 R120, R124.reuse, 0x10000, RZ ;  /* 0x000100007c787824 */ /* 0x040fe200078e00ff */
[----:B------:R-:W-:Y:S02]  /*1cf0*/  PRMT R121, R124, 0x7632, R121 ;  /* 0x000076327c797816 */ /* 0x000fe40000000079 */
[----:B------:R-:W-:Y:S02]  /*1d00*/  PRMT R123, R125, 0x7632, R123 ;  /* 0x000076327d7b7816 */ /* 0x000fe4000000007b */
[C---:B------:R-:W-:Y:S02]  /*1d10*/  PRMT R161, R127.reuse, 0x7632, R161 ;  /* 0x000076327fa17816 */ /* 0x040fe400000000a1 */
[----:B------:R-:W-:Y:S01]  /*1d20*/  SHF.L.U32 R124, R126, 0x10, RZ ;  /* 0x000000107e7c7819 */ /* 0x000fe200000006ff */
[----:B------:R-:W-:Y:S01]  /*1d30*/  IMAD.U32 R126, R127, 0x10000, RZ ;  /* 0x000100007f7e7824 */ /* 0x000fe200078e00ff */
[----:B------:R-:W-:Y:S01]  /*1d40*/  SHF.L.U32 R122, R125, 0x10, RZ ;  /* 0x000000107d7a7819 */ /* 0x000fe200000006ff */
[----:B------:R-:W-:Y:S01]  /*1d50*/  IMAD.U32 R125, R160, 0x10000, RZ ;  /* 0x00010000a07d7824 */ /* 0x000fe200078e00ff */
[----:B------:R-:W-:-:S02]  /*1d60*/  SHF.L.U32 R121, R121, 0x10, RZ ;  /* 0x0000001079797819 */ /* 0x000fc400000006ff */
[----:B------:R-:W-:Y:S02]  /*1d70*/  SHF.L.U32 R123, R123, 0x10, RZ ;  /* 0x000000107b7b7819 */ /* 0x000fe400000006ff */
[----:B------:R-:W-:Y:S01]  /*1d80*/  SHF.L.U32 R127, R161, 0x10, RZ ;  /* 0x00000010a17f7819 */ /* 0x000fe200000006ff */
[----:B------:R-:W-:Y:S06]  /*1d90*/  BRA `(.L_x_6607) ;  /* 0x0000000400847947 */ /* 0x000fec0003800000 */
.L_x_6606:
[C---:B-----5:R-:W-:Y:S02]  /*1da0*/  PRMT R120, R124.reuse, 0x7632, R120 ;  /* 0x000076327c787816 */ /* 0x060fe40000000078 */
[----:B------:R-:W-:Y:S02]  /*1db0*/  SHF.L.U32 R121, R124, 0x10, RZ ;  /* 0x000000107c797819 */ /* 0x000fe400000006ff */
[C---:B------:R-:W-:Y:S01]  /*1dc0*/  PRMT R122, R125.reuse, 0x7632, R122 ;  /* 0x000076327d7a7816 */ /* 0x040fe2000000007a */
[----:B------:R-:W-:Y:S01]  /*1dd0*/  IMAD.U32 R125, R125, 0x10000, RZ ;  /* 0x000100007d7d7824 */ /* 0x000fe200078e00ff */
[----:B------:R-:W-:Y:S01]  /*1de0*/  PRMT R123, R126, 0x7632, R123 ;  /* 0x000076327e7b7816 */ /* 0x000fe2000000007b */
[----:B------:R-:W-:Y:S01]  /*1df0*/  IMAD.U32 R160, R120, 0x10000, RZ ;  /* 0x0001000078a07824 */ /* 0x000fe200078e00ff */
        /* <DEDUP_REMOVED lines=14> */
[----:B------:R-:W-:Y:S06]  /*1ee0*/  BRA `(.L_x_6607) ;  /* 0x0000000400307947 */ /* 0x000fec0003800000 */
.L_x_6605:
[----:B------:R-:W-:-:S04]  /*1ef0*/  UISETP.NE.U32.AND UP0, UPT, UR12, URZ, UPT ;  /* 0x000000ff0c00728c */ /* 0x000fc8000bf05070 */
[----:B------:R-:W-:-:S09]  /*1f00*/  UISETP.NE.AND.EX UP0, UPT, UR13, URZ, UPT, UP0 ;  /* 0x000000ff0d00728c */ /* 0x000fd2000bf05300 */
[----:B------:R-:W-:Y:S05]  /*1f10*/  BRA.U UP0, `(.L_x_6608) ;  /* 0x0000000100847547 */ /* 0x000fea000b800000 */
[C---:B-----5:R-:W-:Y:S01]  /*1f20*/  PRMT R161, R125.reuse, 0x7632, R161 ;  /* 0x000076327da17816 */ /* 0x060fe200000000a1 */
[----:B------:R-:W-:Y:S01]  /*1f30*/  IMAD.U32 R123, R126, 0x10000, RZ ;  /* 0x000100007e7b7824 */ /* 0x000fe200078e00ff */
[C---:B------:R-:W-:Y:S02]  /*1f40*/  PRMT R160, R124.reuse, 0x7632, R160 ;  /* 0x000076327ca07816 */ /* 0x040fe400000000a0 */
[----:B------:R-:W-:Y:S01]  /*1f50*/  SHF.L.U32 R121, R124, 0x10, RZ ;  /* 0x000000107c797819 */ /* 0x000fe200000006ff */
[----:B------:R-:W-:Y:S01]  /*1f60*/  IMAD.U32 R124, R110, 0x10000, RZ ;  /* 0x000100006e7c7824 */ /* 0x000fe200078e00ff */
[----:B------:R-:W-:Y:S01]  /*1f70*/  SHF.L.U32 R125, R125, 0x10, RZ ;  /* 0x000000107d7d7819 */ /* 0x000fe200000006ff */
[----:B------:R-:W-:Y:S01]  /*1f80*/  IMAD.U32 R162, R160, 0x10000, RZ ;  /* 0x00010000a0a27824 */ /* 0x000fe200078e00ff */
[----:B------:R-:W-:Y:S01]  /*1f90*/  SHF.L.U32 R120, R108, 0x10, RZ ;  /* 0x000000106c787819 */ /* 0x000fe200000006ff */
[----:B------:R-:W-:Y:S01]  /*1fa0*/  FADD.FTZ R124, R123, R124 ;  /* 0x0000007c7b7c7221 */ /* 0x000fe20000010000 */
[----:B------:R-:W-:-:S02]  /*1fb0*/  SHF.L.U32 R122, R109, 0x10, RZ ;  /* 0x000000106d7a7819 */ /* 0x000fc400000006ff */
[----:B------:R-:W-:Y:S01]  /*1fc0*/  PRMT R163, R126, 0x7632, R163 ;  /* 0x000076327ea37816 */ /* 0x000fe200000000a3 */
[----:B------:R-:W-:Y:S01]  /*1fd0*/  FADD.FTZ R120, R121, R120 ;  /* 0x0000007879787221 */ /* 0x000fe20000010000 */
[----:B------:R-:W-:Y:S01]  /*1fe0*/  PRMT R165, R127, 0x7632, R165 ;  /* 0x000076327fa57816 */ /* 0x000fe200000000a5 */
[----:B------:R-:W-:Y:S01]  /*1ff0*/  FADD.FTZ R122, R125, R122 ;  /* 0x0000007a7d7a7221 */ /* 0x000fe20000010000 */
[----:B------:R-:W-:Y:S02]  /*2000*/  PRMT R121, R108, 0x7632, R121 ;  /* 0x000076326c797816 */ /* 0x000fe40000000079 */
        /* <DEDUP_REMOVED lines=17> */
[----:B------:R-:W-:Y:S06]  /*2120*/  BRA `(.L_x_6607) ;  /* 0x0000000000a07947 */ /* 0x000fec0003800000 */
.L_x_6608:
[C---:B-----5:R-:W-:Y:S01]  /*2130*/  PRMT R160, R124.reuse, 0x7632, R160 ;  /* 0x000076327ca07816 */ /* 0x060fe200000000a0 */
[----:B------:R-:W-:Y:S01]  /*2140*/  IMAD.U32 R120, R125, 0x10000, RZ ;  /* 0x000100007d787824 */ /* 0x000fe200078e00ff */
[----:B------:R-:W-:Y:S01]  /*2150*/  SHF.L.U32 R124, R124, 0x10, RZ ;  /* 0x000000107c7c7819 */ /* 0x000fe200000006ff */
[----:B------:R-:W-:Y:S01]  /*2160*/  IMAD.U32 R123, R109, 0x10000, RZ ;  /* 0x000100006d7b7824 */ /* 0x000fe200078e00ff */
[----:B------:R-:W-:Y:S02]  /*2170*/  SHF.L.U32 R121, R108, 0x10, RZ ;  /* 0x000000106c797819 */ /* 0x000fe400000006ff */
[----:B------:R-:W-:Y:S01]  /*2180*/  PRMT R161, R125, 0x7632, R161 ;  /* 0x000076327da17816 */ /* 0x000fe200000000a1 */
[----:B------:R-:W-:Y:S01]  /*2190*/  FADD.FTZ R163, R120, R123 ;  /* 0x0000007b78a37221 */ /* 0x000fe20000010000 */
[----:B------:R-:W-:Y:S01]  /*21a0*/  PRMT R164, R126, 0x7632, R164 ;  /* 0x000076327ea47816 */ /* 0x000fe200000000a4 */
[--C-:B------:R-:W-:Y:S01]  /*21b0*/  FADD.FTZ R125, R124, R121.reuse ;  /* 0x000000797c7d7221 */ /* 0x100fe20000010000 */
[----:B------:R-:W-:Y:S01]  /*21c0*/  PRMT R166, R127, 0x7632, R166 ;  /* 0x000076327fa67816 */ /* 0x000fe200000000a6 */
[----:B------:R-:W-:Y:S01]  /*21d0*/  IMAD.U32 R162, R161, 0x10000, RZ ;  /* 0x00010000a1a27824 */ /* 0x000fe200078e00ff */
        /* <DEDUP_REMOVED lines=25> */
[----:B------:R-:W-:Y:S01]  /*2370*/  FADD.FTZ R121, R113, R160 ;  /* 0x000000a071797221 */ /* 0x000fe20000010000 */
[----:B------:R-:W-:Y:S01]  /*2380*/  FADD.FTZ R123, R115, R162 ;  /* 0x000000a2737b7221 */ /* 0x000fe20000010000 */
[----:B------:R-:W-:Y:S01]  /*2390*/  FADD.FTZ R125, R117, R164 ;  /* 0x000000a4757d7221 */ /* 0x000fe20000010000 */
[----:B------:R-:W-:-:S07]  /*23a0*/  FADD.FTZ R127, R119, R166 ;  /* 0x000000a6777f7221 */ /* 0x000fce0000010000 */
.L_x_6607:
[----:B------:R-:W0:Y:S01]  /*23b0*/  LDC.64 R160, c[0x0][0x3a8] ;  /* 0x0000ea00ffa07b82 */ /* 0x000e220000000a00 */
[C---:B------:R-:W-:Y:S02]  /*23c0*/  VIADD R163, R227.reuse, 0x80 ;  /* 0x00000080e3a37836 */ /* 0x040fe40000000000 */
[----:B0-----:R-:W-:-:S05]  /*23d0*/  IMAD.WIDE.U32 R160, R227, 0x20, R160 ;  /* 0x00000020e3a07825 */ /* 0x001fca00078e00a0 */
[----:B------:R0:W-:Y:S04]  /*23e0*/  STG.E.128 desc[UR8][R160.64], R120 ;  /* 0x00000078a0007986 */ /* 0x0001e8000c101d08 */
[----:B------:R0:W-:Y:S02]  /*23f0*/  STG.E.128 desc[UR8][R160.64+0x10], R124 ;  /* 0x0000107ca0007986 */ /* 0x0001e4000c101d08 */
.L_x_6604:
[----:B------:R-:W-:Y:S05]  /*2400*/  BSYNC.RECONVERGENT B0 ;  /* 0x0000000000007941 */ /* 0x000fea0003800200 */
.L_x_6603:
[----:B------:R-:W-:Y:S01]  /*2410*/  ISETP.GE.U32.AND P1, PT, R224, 0x100, PT ;  /* 0x00000100e000780c */ /* 0x000fe20003f26070 */
[----:B------:R-:W-:-:S12]  /*2420*/  BSSY.RECONVERGENT B0, `(.L_x_6609) ;  /* 0x0000083000007945 */ /* 0x000fd80003800200 */
[----:B------:R-:W-:Y:S05]  /*2430*/  @!P1 BRA `(.L_x_6610) ;  /* 0x0000000800049947 */ /* 0x000fea0003800000 */
[----:B------:R-:W-:Y:S01]  /*2440*/  ISETP.NE.U32.AND P0, PT, RZ, UR10, PT ;  /* 0x0000000aff007c0c */ /* 0x000fe2000bf05070 */
[----:B------:R-:W1:Y:S01]  /*2450*/  LDC.64 R132, c[0x0][0x390] ;  /* 0x0000e400ff847b82 */ /* 0x000e620000000a00 */
[----:B------:R-:W-:Y:S02]  /*2460*/  ISETP.NE.U32.AND P2, PT, RZ, UR12, PT ;  /* 0x0000000cff007c0c */ /* 0x000fe4000bf45070 */
[----:B------:R-:W-:Y:S02]  /*2470*/  ISETP.NE.AND.EX P0, PT, RZ, UR11, PT, P0 ;  /* 0x0000000bff007c0c */ /* 0x000fe4000bf05300 */
[----:B------:R-:W-:-:S11]  /*2480*/  ISETP.NE.AND.EX P2, PT, RZ, UR13, PT, P2 ;  /* 0x0000000dff007c0c */ /* 0x000fd6000bf45320 */
[----:B------:R-:W2:Y:S08]  /*2490*/  @P0 LDC.64 R130, c[0x0][0x398] ;  /* 0x0000e600ff820b82 */ /* 0x000eb00000000a00 */
[----:B------:R-:W3:Y:S01]  /*24a0*/  @P2 LDC.64 R128, c[0x0][0x3a0] ;  /* 0x0000e800ff802b82 */ /* 0x000ee20000000a00 */
[----:B-1----:R-:W-:-:S06]  /*24b0*/  IMAD.WIDE.U32 R132, R163, 0x10, R132 ;  /* 0x00000010a3847825 */ /* 0x002fcc00078e0084 */
[----:B------:R-:W5:Y:S01]  /*24c0*/  LDG.E.128 R132, desc[UR8][R132.64] ;  /* 0x0000000884847981 */ /* 0x000f62000c1e1d00 */
[----:B--2---:R-:W-:-:S05]  /*24d0*/  @P0 IMAD.WIDE.U32 R130, R163, 0x10, R130 ;  /* 0x00000010a3820825 */ /* 0x004fca00078e0082 */
[----:B------:R1:W5:Y:S01]  /*24e0*/  @P0 LDG.E.128 R108, desc[UR8][R130.64] ;  /* 0x00000008826c0981 */ /* 0x000362000c1e1d00 */
[----:B---3--:R-:W-:-:S05]  /*24f0*/  @P2 IMAD.WIDE.U32 R128, R163, 0x20, R128 ;  /* 0x00000020a3802825 */ /* 0x008fca00078e0080 */
[----:B------:R1:W5:Y:S04]  /*2500*/  @P2 LDG.E.128 R112, desc[UR8][R128.64] ;  /* 0x0000000880702981 */ /* 0x000368000c1e1d00 */
[----:B------:R1:W5:Y:S01]  /*2510*/  @P2 LDG.E.128 R116, desc[UR8][R128.64+0x10] ;  /* 0x0000100880742981 */ /* 0x000362000c1e1d00 */
[----:B------:R-:W-:Y:S05]  /*2520*/  @!P0 BRA `(.L_x_6611) ;  /* 0x00000004002c8947 */ /* 0x000fea0003800000 */
[----:B------:R-:W-:Y:S05]  /*2530*/  @!P2 BRA `(.L_x_6612) ;  /* 0x0000000000a4a947 */ /* 0x000fea0003800000 */
[----:B-1---5:R-:W-:Y:S01]  /*2540*/  PRMT R128, R132, 0x7632, R128 ;  /* 0x0000763284807816 */ /* 0x022fe20000000080 */
[----:B0-----:R-:W-:Y:S01]  /*2550*/  IMAD.U32 R161, R110, 0x10000, RZ ;  /* 0x000100006ea17824 */ /* 0x001fe200078e00ff */
        /* <DEDUP_REMOVED lines=9> */
[----:B------:R-:W-:Y:S01]  /*25f0*/  PRMT R132, R109, 0x7632, R132 ;  /* 0x000076326d847816 */ /* 0x000fe20000000084 */
[----:B------:R-:W-:Y:S01]  /*2600*/  FADD.FTZ R161, R161, R134 ;  /* 0x00000086a1a17221 */ /* 0x000fe20000010000 */
[----:B------:R-:W-:Y:S01]  /*2610*/  PRMT R162, R135, 0x7632, R162 ;  /* 0x0000763287a27816 */ /* 0x000fe200000000a2 */
[----:B------:R-:W-:Y:S01]  /*2620*/  FADD.FTZ R133, R166, R133 ;  /* 0x00000085a6857221 */ /* 0x000fe20000010000 */
[----:B------:R-:W-:Y:S02]  /*2630*/  PRMT R129, R108, 0x7632, R129 ;  /* 0x000076326c817816 */ /* 0x000fe40000000081 */
[----:B------:R-:W-:Y:S02]  /*2640*/  PRMT R134, R110, 0x7632, R134 ;  /* 0x000076326e867816 */ /* 0x000fe40000000086 */
[----:B------:R-:W-:Y:S02]  /*2650*/  PRMT R166, R111, 0x7632, R166 ;  /* 0x000076326fa67816 */ /* 0x000fe400000000a6 */
        /* <DEDUP_REMOVED lines=22> */
[----:B------:R-:W-:Y:S06]  /*27c0*/  BRA `(.L_x_6613) ;  /* 0x00000004000c7947 */ /* 0x000fec0003800000 */
.L_x_6612:
[C---:B0----5:R-:W-:Y:S01]  /*27d0*/  PRMT R160, R132.reuse, 0x7632, R160 ;  /* 0x0000763284a07816 */ /* 0x061fe200000000a0 */
[----:B-1----:R-:W-:Y:S01]  /*27e0*/  IMAD.U32 R130, R133, 0x10000, RZ ;  /* 0x0001000085827824 */ /* 0x002fe200078e00ff */
        /* <DEDUP_REMOVED lines=28> */
[----:B------:R-:W-:-:S03]  /*29b0*/  FADD.FTZ R133, R164, R133 ;  /* 0x00000085a4857221 */ /* 0x000fc60000010000 */
[----:B------:R-:W-:Y:S01]  /*29c0*/  FADD.FTZ R135, R228, R135 ;  /* 0x00000087e4877221 */ /* 0x000fe20000010000 */
[----:B------:R-:W-:Y:S06]  /*29d0*/  BRA `(.L_x_6613) ;  /* 0x0000000000887947 */ /* 0x000fec0003800000 */
.L_x_6611:
[----:B------:R-:W-:Y:S05]  /*29e0*/  @!P2 BRA `(.L_x_6614) ;  /* 0x000000000054a947 */ /* 0x000fea0003800000 */
[C---:B-1---5:R-:W-:Y:S01]  /*29f0*/  PRMT R128, R132.reuse, 0x7632, R128 ;  /* 0x0000763284807816 */ /* 0x062fe20000000080 */
[----:B------:R-:W-:Y:S01]  /*2a00*/  IMAD.U32 R129, R132, 0x10000, RZ ;  /* 0x0001000084817824 */ /* 0x000fe200078e00ff */
[----:B------:R-:W-:Y:S02]  /*2a10*/  PRMT R130, R133, 0x7632, R130 ;  /* 0x0000763285827816 */ /* 0x000fe40000000082 */
[C---:B------:R-:W-:Y:S02]  /*2a20*/  PRMT R131, R134.reuse, 0x7632, R131 ;  /* 0x0000763286837816 */ /* 0x040fe40000000083 */
[C---:B------:R-:W-:Y:S01]  /*2a30*/  PRMT R132, R135.reuse, 0x7632, R132 ;  /* 0x0000763287847816 */ /* 0x040fe20000000084 */
[----:B------:R-:W-:Y:S01]  /*2a40*/  IMAD.U32 R135, R135, 0x10000, RZ ;  /* 0x0001000087877824 */ /* 0x000fe200078e00ff */
[----:B------:R-:W-:Y:S01]  /*2a50*/  SHF.L.U32 R133, R133, 0x10, RZ ;  /* 0x0000001085857819 */ /* 0x000fe200000006ff */
[----:B------:R-:W-:Y:S01]  /*2a60*/  IMAD.U32 R164, R131, 0x10000, RZ ;  /* 0x0001000083a47824 */ /* 0x000fe200078e00ff */
[----:B0-----:R-:W-:Y:S01]  /*2a70*/  SHF.L.U32 R161, R134, 0x10, RZ ;  /* 0x0000001086a17819 */ /* 0x001fe200000006ff */
        /* <DEDUP_REMOVED lines=12> */
.L_x_6614:
[----:B-1---5:R-:W-:Y:S01]  /*2b40*/  PRMT R129, R132, 0x7632, R129 ;  /* 0x0000763284817816 */ /* 0x022fe20000000081 */
[----:B------:R-:W-:Y:S01]  /*2b50*/  IMAD.U32 R130, R133, 0x10000, RZ ;  /* 0x0001000085827824 */ /* 0x000fe200078e00ff */
[----:B0-----:R-:W-:Y:S02]  /*2b60*/  PRMT R161, R135, 0x7632, R161 ;  /* 0x0000763287a17816 */ /* 0x001fe400000000a1 */
[----:B------:R-:W-:Y:S01]  /*2b70*/  PRMT R131, R133, 0x7632, R131 ;  /* 0x0000763285837816 */ /* 0x000fe20000000083 */
[----:B------:R-:W-:Y:S01]  /*2b80*/  IMAD.U32 R129, R129, 0x10000, RZ ;  /* 0x0001000081817824 */ /* 0x000fe200078e00ff */
[----:B------:R-:W-:Y:S02]  /*2b90*/  PRMT R160, R134, 0x7632, R160 ;  /* 0x0000763286a07816 */ /* 0x000fe400000000a0 */
[----:B------:R-:W-:Y:S02]  /*2ba0*/  SHF.L.U32 R128, R132, 0x10, RZ ;  /* 0x0000001084807819 */ /* 0x000fe400000006ff */
[----:B------:R-:W-:-:S02]  /*2bb0*/  SHF.L.U32 R132, R134, 0x10, RZ ;  /* 0x0000001086847819 */ /* 0x000fc400000006ff */
[----:B------:R-:W-:Y:S01]  /*2bc0*/  SHF.L.U32 R134, R135, 0x10, RZ ;  /* 0x0000001087867819 */ /* 0x000fe200000006ff */
[----:B------:R-:W-:Y:S01]  /*2bd0*/  IMAD.U32 R135, R161, 0x10000, RZ ;  /* 0x00010000a1877824 */ /* 0x000fe200078e00ff */
[----:B------:R-:W-:Y:S02]  /*2be0*/  SHF.L.U32 R131, R131, 0x10, RZ ;  /* 0x0000001083837819 */ /* 0x000fe400000006ff */
[----:B------:R-:W-:-:S07]  /*2bf0*/  SHF.L.U32 R133, R160, 0x10, RZ ;  /* 0x00000010a0857819 */ /* 0x000fce00000006ff */
.L_x_6613:
[----:B------:R-:W0:Y:S02]  /*2c00*/  LDC.64 R160, c[0x0][0x3a8] ;  /* 0x0000ea00ffa07b82 */ /* 0x000e240000000a00 */
[C---:B0-----:R-:W-:Y:S01]  /*2c10*/  IMAD.WIDE.U32 R160, R163.reuse, 0x20, R160 ;  /* 0x00000020a3a07825 */ /* 0x041fe200078e00a0 */
[----:B------:R-:W-:-:S04]  /*2c20*/  IADD3 R163, PT, PT, R163, 0x80, RZ ;  /* 0x00000080a3a37810 */ /* 0x000fc80007ffe0ff */
[----:B------:R1:W-:Y:S04]  /*2c30*/  STG.E.128 desc[UR8][R160.64], R128 ;  /* 0x00000080a0007986 */ /* 0x0003e8000c101d08 */
[----:B------:R1:W-:Y:S02]  /*2c40*/  STG.E.128 desc[UR8][R160.64+0x10], R132 ;  /* 0x00001084a0007986 */ /* 0x0003e4000c101d08 */
.L_x_6610:
[----:B------:R-:W-:Y:S05]  /*2c50*/  BSYNC.RECONVERGENT B0 ;  /* 0x0000000000007941 */ /* 0x000fea0003800200 */
.L_x_6609:
        /* <DEDUP_REMOVED lines=8> */
[----:B------:R-:W3:Y:S08]  /*2ce0*/  @P0 LDC.64 R138, c[0x0][0x398] ;  /* 0x0000e600ff8a0b82 */ /* 0x000ef00000000a00 */
[----:B------:R-:W4:Y:S01]  /*2cf0*/  @P3 LDC.64 R136, c[0x0][0x3a0] ;  /* 0x0000e800ff883b82 */ /* 0x000f220000000a00 */
[----:B--2---:R-:W-:-:S06]  /*2d00*/  IMAD.WIDE.U32 R140, R163, 0x10, R140 ;  /* 0x00000010a38c7825 */ /* 0x004fcc00078e008c */
[----:B------:R-:W5:Y:S01]  /*2d10*/  LDG.E.128 R140, desc[UR8][R140.64] ;  /* 0x000000088c8c7981 */ /* 0x000f62000c1e1d00 */
[----:B---3--:R-:W-:-:S05]  /*2d20*/  @P0 IMAD.WIDE.U32 R138, R163, 0x10, R138 ;  /* 0x00000010a38a0825 */ /* 0x008fca00078e008a */
[----:B------:R2:W5:Y:S01]  /*2d30*/  @P0 LDG.E.128 R108, desc[UR8][R138.64] ;  /* 0x000000088a6c0981 */ /* 0x000562000c1e1d00 */
[----:B----4-:R-:W-:-:S05]  /*2d40*/  @P3 IMAD.WIDE.U32 R136, R163, 0x20, R136 ;  /* 0x00000020a3883825 */ /* 0x010fca00078e0088 */
[----:B------:R2:W5:Y:S04]  /*2d50*/  @P3 LDG.E.128 R112, desc[UR8][R136.64] ;  /* 0x0000000888703981 */ /* 0x000568000c1e1d00 */
[----:B------:R2:W5:Y:S01]  /*2d60*/  @P3 LDG.E.128 R116, desc[UR8][R136.64+0x10] ;  /* 0x0000100888743981 */ /* 0x000562000c1e1d00 */
[----:B------:R-:W-:Y:S05]  /*2d70*/  @!P0 BRA `(.L_x_6617) ;  /* 0x00000004002c8947 */ /* 0x000fea0003800000 */
[----:B------:R-:W-:Y:S05]  /*2d80*/  @!P3 BRA `(.L_x_6618) ;  /* 0x0000000000a4b947 */ /* 0x000fea0003800000 */
[----:B01---5:R-:W-:Y:S01]  /*2d90*/  PRMT R160, R142, 0x7632, R160 ;  /* 0x000076328ea07816 */ /* 0x023fe200000000a0 */
[----:B------:R-:W-:Y:S01]  /*2da0*/  IMAD.U32 R166, R109, 0x10000, RZ ;  /* 0x000100006da67824 */ /* 0x000fe200078e00ff */
[----:B--2---:R-:W-:Y:S01]  /*2db0*/  PRMT R136, R140, 0x7632, R136 ;  /* 0x000076328c887816 */ /* 0x004fe20000000088 */
[----:B------:R-:W-:Y:S01]  /*2dc0*/  IMAD.U32 R167, R111, 0x10000, RZ ;  /* 0x000100006fa77824 */ /* 0x000fe200078e00ff */
[----:B------:R-:W-:Y:S02]  /*2dd0*/  SHF.L.U32 R142, R142, 0x10, RZ ;  /* 0x000000108e8e7819 */ /* 0x000fe400000006ff */
[----:B------:R-:W-:Y:S02]  /*2de0*/  SHF.L.U32 R161, R110, 0x10, RZ ;  /* 0x000000106ea17819 */ /* 0x000fe400000006ff */
[----:B------:R-:W-:Y:S02]  /*2df0*/  SHF.L.U32 R140, R140, 0x10, RZ ;  /* 0x000000108c8c7819 */ /* 0x000fe400000006ff */
[----:B------:R-:W-:Y:S01]  /*2e00*/  SHF.L.U32 R139, R108, 0x10, RZ ;  /* 0x000000106c8b7819 */ /* 0x000fe200000006ff */
[----:B------:R-:W-:Y:S01]  /*2e10*/  FADD.FTZ R161, R161, R142 ;  /* 0x0000008ea1a17221 */ /* 0x000fe20000010000 */
[C---:B------:R-:W-:Y:S01]  /*2e20*/  PRMT R138, R141.reuse, 0x7632, R138 ;  /* 0x000076328d8a7816 */ /* 0x040fe2000000008a */
[----:B------:R-:W-:Y:S01]  /*2e30*/  IMAD.U32 R141, R141, 0x10000, RZ ;  /* 0x000100008d8d7824 */ /* 0x000fe200078e00ff */
[----:B------:R-:W-:Y:S01]  /*2e40*/  PRMT R142, R110, 0x7632, R142 ;  /* 0x000076326e8e7816 */ /* 0x000fe2000000008e */
[--C-:B------:R-:W-:Y:S01]  /*2e50*/  FADD.FTZ R139, R139, R140.reuse ;  /* 0x0000008c8b8b7221 */ /* 0x100fe20000010000 */
        /* <DEDUP_REMOVED lines=28> */
.L_x_6618:
[C---:B01---5:R-:W-:Y:S01]  /*3020*/  PRMT R160, R140.reuse, 0x7632, R160 ;  /* 0x000076328ca07816 */ /* 0x063fe200000000a0 */
[----:B--2---:R-:W-:Y:S01]  /*3030*/  IMAD.U32 R136, R140, 0x10000, RZ ;  /* 0x000100008c887824 */ /* 0x004fe200078e00ff */
[C---:B------:R-:W-:Y:S01]  /*3040*/  PRMT R161, R141.reuse, 0x7632, R161 ;  /* 0x000076328da17816 */ /* 0x040fe200000000a1 */
[----:B------:R-:W-:Y:S01]  /*3050*/  IMAD.U32 R137, R108, 0x10000, RZ ;  /* 0x000100006c897824 */ /* 0x000fe200078e00ff */
[----:B------:R-:W-:Y:S01]  /*3060*/  SHF.L.U32 R138, R141, 0x10, RZ ;  /* 0x000000108d8a7819 */ /* 0x000fe200000006ff */
[----:B------:R-:W-:Y:S01]  /*3070*/  IMAD.U32 R166, R143, 0x10000, RZ ;  /* 0x000100008fa67824 */ /* 0x000fe200078e00ff */
[----:B------:R-:W-:Y:S01]  /*3080*/  SHF.L.U32 R140, R142, 0x10, RZ ;  /* 0x000000108e8c7819 */ /* 0x000fe200000006ff */
[----:B------:R-:W-:Y:S01]  /*3090*/  FADD.FTZ R136, R137, R136 ;  /* 0x0000008889887221 */ /* 0x000fe20000010000 */
[----:B------:R-:W-:Y:S02]  /*30a0*/  SHF.L.U32 R139, R109, 0x10, RZ ;  /* 0x000000106d8b7819 */ /* 0x000fe400000006ff */
        /* <DEDUP_REMOVED lines=23> */
[----:B------:R-:W-:Y:S06]  /*3220*/  BRA `(.L_x_6619) ;  /* 0x0000000000887947 */ /* 0x000fec0003800000 */
.L_x_6617:
[----:B------:R-:W-:Y:S05]  /*3230*/  @!P3 BRA `(.L_x_6620) ;  /* 0x000000000054b947 */ /* 0x000fea0003800000 */
[----:B--2--5:R-:W-:Y:S01]  /*3240*/  PRMT R136, R140, 0x7632, R136 ;  /* 0x000076328c887816 */ /* 0x024fe20000000088 */
[----:B01----:R-:W-:Y:S01]  /*3250*/  IMAD.U32 R161, R142, 0x10000, RZ ;  /* 0x000100008ea17824 */ /* 0x003fe200078e00ff */
[----:B------:R-:W-:Y:S02]  /*3260*/  SHF.L.U32 R137, R140, 0x10, RZ ;  /* 0x000000108c897819 */ /* 0x000fe400000006ff */
[----:B------:R-:W-:Y:S02]  /*3270*/  PRMT R138, R141, 0x7632, R138 ;  /* 0x000076328d8a7816 */ /* 0x000fe4000000008a */
[----:B------:R-:W-:Y:S02]  /*3280*/  PRMT R139, R142, 0x7632, R139 ;  /* 0x000076328e8b7816 */ /* 0x000fe4000000008b */
        /* <DEDUP_REMOVED lines=15> */
[----:B------:R-:W-:Y:S06]  /*3380*/  BRA `(.L_x_6619) ;  /* 0x0000000000307947 */ /* 0x000fec0003800000 */
.L_x_6620:
[----:B01---5:R-:W-:Y:S01]  /*3390*/  PRMT R160, R142, 0x7632, R160 ;  /* 0x000076328ea07816 */ /* 0x023fe200000000a0 */
[C---:B--2---:R-:W-:Y:S01]  /*33a0*/  IMAD.U32 R136, R140.reuse, 0x10000, RZ ;  /* 0x000100008c887824 */ /* 0x044fe200078e00ff */
        /* <DEDUP_REMOVED lines=9> */
[----:B------:R-:W-:-:S07]  /*3440*/  SHF.L.U32 R143, R161, 0x10, RZ ;  /* 0x00000010a18f7819 */ /* 0x000fce00000006ff */
.L_x_6619:
[----:B------:R-:W0:Y:S02]  /*3450*/  LDC.64 R160, c[0x0][0x3a8] ;  /* 0x0000ea00ffa07b82 */ /* 0x000e240000000a00 */
[C---:B0-----:R-:W-:Y:S01]  /*3460*/  IMAD.WIDE.U32 R160, R163.reuse, 0x20, R160 ;  /* 0x00000020a3a07825 */ /* 0x041fe200078e00a0 */
[----:B------:R-:W-:-:S04]  /*3470*/  IADD3 R163, PT, PT, R163, 0x80, RZ ;  /* 0x00000080a3a37810 */ /* 0x000fc80007ffe0ff */
[----:B------:R2:W-:Y:S04]  /*3480*/  STG.E.128 desc[UR8][R160.64], R136 ;  /* 0x00000088a0007986 */ /* 0x0005e8000c101d08 */
[----:B------:R2:W-:Y:S02]  /*3490*/  STG.E.128 desc[UR8][R160.64+0x10], R140 ;  /* 0x0000108ca0007986 */ /* 0x0005e4000c101d08 */
.L_x_6616:
[----:B------:R-:W-:Y:S05]  /*34a0*/  BSYNC.RECONVERGENT B0 ;  /* 0x0000000000007941 */ /* 0x000fea0003800200 */
.L_x_6615:
[----:B------:R-:W-:Y:S01]  /*34b0*/  ISETP.GE.U32.AND P3, PT, R224, 0x200, PT ;  /* 0x00000200e000780c */ /* 0x000fe20003f66070 */
[----:B------:R-:W-:-:S12]  /*34c0*/  BSSY.RECONVERGENT B0, `(.L_x_6621) ;  /* 0x0000083000007945 */ /* 0x000fd80003800200 */
[----:B------:R-:W-:Y:S05]  /*34d0*/  @!P3 BRA `(.L_x_6622) ;  /* 0x000000080004b947 */ /* 0x000fea0003800000 */
[----:B------:R-:W-:Y:S01]  /*34e0*/  ISETP.NE.U32.AND P0, PT, RZ, UR10, PT ;  /* 0x0000000aff007c0c */ /* 0x000fe2000bf05070 */
[----:B------:R-:W3:Y:S01]  /*34f0*/  LDC.64 R148, c[0x0][0x390] ;  /* 0x0000e400ff947b82 */ /* 0x000ee20000000a00 */
[----:B------:R-:W-:Y:S02]  /*3500*/  ISETP.NE.U32.AND P4, PT, RZ, UR12, PT ;  /* 0x0000000cff007c0c */ /* 0x000fe4000bf85070 */
[----:B------:R-:W-:Y:S02]  /*3510*/  ISETP.NE.AND.EX P0, PT, RZ, UR11, PT, P0 ;  /* 0x0000000bff007c0c */ /* 0x000fe4000bf05300 */
[----:B------:R-:W-:-:S11]  /*3520*/  ISETP.NE.AND.EX P4, PT, RZ, UR13, PT, P4 ;  /* 0x0000000dff007c0c */ /* 0x000fd6000bf85340 */
[----:B------:R-:W4:Y:S08]  /*3530*/  @P0 LDC.64 R146, c[0x0][0x398] ;  /* 0x0000e600ff920b82 */ /* 0x000f300000000a00 */
[----:B------:R-:W0:Y:S01]  /*3540*/  @P4 LDC.64 R144, c[0x0][0x3a0] ;  /* 0x0000e800ff904b82 */ /* 0x000e220000000a00 */
[----:B---3--:R-:W-:-:S06]  /*3550*/  IMAD.WIDE.U32 R148, R163, 0x10, R148 ;  /* 0x00000010a3947825 */ /* 0x008fcc00078e0094 */
[----:B------:R-:W5:Y:S01]  /*3560*/  LDG.E.128 R148, desc[UR8][R148.64] ;  /* 0x0000000894947981 */ /* 0x000f62000c1e1d00 */
[----:B----4-:R-:W-:-:S05]  /*3570*/  @P0 IMAD.WIDE.U32 R146, R163, 0x10, R146 ;  /* 0x00000010a3920825 */ /* 0x010fca00078e0092 */
[----:B------:R3:W5:Y:S01]  /*3580*/  @P0 LDG.E.128 R108, desc[UR8][R146.64] ;  /* 0x00000008926c0981 */ /* 0x000762000c1e1d00 */
[----:B0-----:R-:W-:-:S05]  /*3590*/  @P4 IMAD.WIDE.U32 R144, R163, 0x20, R144 ;  /* 0x00000020a3904825 */ /* 0x001fca00078e0090 */
[----:B------:R3:W5:Y:S04]  /*35a0*/  @P4 LDG.E.128 R112, desc[UR8][R144.64] ;  /* 0x0000000890704981 */ /* 0x000768000c1e1d00 */
[----:B------:R3:W5:Y:S01]  /*35b0*/  @P4 LDG.E.128 R116, desc[UR8][R144.64+0x10] ;  /* 0x0000100890744981 */ /* 0x000762000c1e1d00 */
[----:B------:R-:W-:Y:S05]  /*35c0*/  @!P0 BRA `(.L_x_6623) ;  /* 0x00000004002c8947 */ /* 0x000fea0003800000 */
[----:B------:R-:W-:Y:S05]  /*35d0*/  @!P4 BRA `(.L_x_6624) ;  /* 0x0000000000a4c947 */ /* 0x000fea0003800000 */
[----:B-12--5:R-:W-:Y:S01]  /*35e0*/  PRMT R160, R150, 0x7632, R160 ;  /* 0x0000763296a07816 */ /* 0x026fe200000000a0 */
[----:B---3--:R-:W-:Y:S01]  /*35f0*/  IMAD.U32 R147, R108, 0x10000, RZ ;  /* 0x000100006c937824 */ /* 0x008fe200078e00ff */
[----:B------:R-:W-:Y:S01]  /*3600*/  PRMT R146, R149, 0x7632, R146 ;  /* 0x0000763295927816 */ /* 0x000fe20000000092 */
[----:B------:R-:W-:Y:S01]  /*3610*/  IMAD.U32 R164, R151, 0x10000, RZ ;  /* 0x0001000097a47824 */ /* 0x000fe200078e00ff */
[----:B------:R-:W-:Y:S02]  /*3620*/  SHF.L.U32 R150, R150, 0x10, RZ ;  /* 0x0000001096967819 */ /* 0x000fe400000006ff */
[----:B------:R-:W-:Y:S02]  /*3630*/  SHF.L.U32 R161, R110, 0x10, RZ ;  /* 0x000000106ea17819 */ /* 0x000fe400000006ff */
[C---:B------:R-:W-:Y:S01]  /*3640*/  PRMT R144, R148.reuse, 0x7632, R144 ;  /* 0x0000763294907816 */ /* 0x040fe20000000090 */
[----:B------:R-:W-:Y:S01]  /*3650*/  IMAD.U32 R148, R148, 0x10000, RZ ;  /* 0x0001000094947824 */ /* 0x000fe200078e00ff */
[----:B------:R-:W-:Y:S01]  /*3660*/  SHF.L.U32 R149, R149, 0x10, RZ ;  /* 0x0000001095957819 */ /* 0x000fe200000006ff */
[----:B------:R-:W-:Y:S01]  /*3670*/  FADD.FTZ R161, R161, R150 ;  /* 0x00000096a1a17221 */ /* 0x000fe20000010000 */
[----:B------:R-:W-:Y:S01]  /*3680*/  SHF.L.U32 R166, R109, 0x10, RZ ;  /* 0x000000106da67819 */ /* 0x000fe200000006ff */
[----:B------:R-:W-:Y:S01]  /*3690*/  FADD.FTZ R147, R147, R148 ;  /* 0x0000009493937221 */ /* 0x000fe20000010000 */
[----:B------:R-:W-:-:S02]  /*36a0*/  PRMT R150, R110, 0x7632, R150 ;  /* 0x000076326e967816 */ /* 0x000fc40000000096 */
[----:B------:R-:W-:Y:S01]  /*36b0*/  PRMT R162, R151, 0x7632, R162 ;  /* 0x0000763297a27816 */ /* 0x000fe200000000a2 */
[----:B------:R-:W-:Y:S01]  /*36c0*/  FADD.FTZ R149, R166, R149 ;  /* 0x00000095a6957221 */ /* 0x000fe20000010000 */
[----:B------:R-:W-:Y:S02]  /*36d0*/  PRMT R145, R108, 0x7632, R145 ;  /* 0x000076326c917816 */ /* 0x000fe40000000091 */
        /* <DEDUP_REMOVED lines=25> */
.L_x_6624:
[C---:B-12--5:R-:W-:Y:S02]  /*3870*/  PRMT R160, R148.reuse, 0x7632, R160 ;  /* 0x0000763294a07816 */ /* 0x066fe400000000a0 */
[----:B---3--:R-:W-:Y:S01]  /*3880*/  SHF.L.U32 R144, R148, 0x10, RZ ;  /* 0x0000001094907819 */ /* 0x008fe200000006ff */
[----:B------:R-:W-:Y:S01]  /*3890*/  IMAD.U32 R148, R150, 0x10000, RZ ;  /* 0x0001000096947824 */ /* 0x000fe200078e00ff */
[C---:B------:R-:W-:Y:S01]  /*38a0*/  PRMT R161, R149.reuse, 0x7632, R161 ;  /* 0x0000763295a17816 */ /* 0x040fe200000000a1 */
[----:B------:R-:W-:Y:S01]  /*38b0*/  IMAD.U32 R160, R160, 0x10000, RZ ;  /* 0x00010000a0a07824 */ /* 0x000fe200078e00ff */
[----:B------:R-:W-:Y:S01]  /*38c0*/  SHF.L.U32 R146, R149, 0x10, RZ ;  /* 0x0000001095927819 */ /* 0x000fe200000006ff */
[----:B------:R-:W-:Y:S01]  /*38d0*/  IMAD.U32 R149, R110, 0x10000, RZ ;  /* 0x000100006e957824 */ /* 0x000fe200078e00ff */
[----:B------:R-:W-:Y:S02]  /*38e0*/  SHF.L.U32 R145, R108, 0x10, RZ ;  /* 0x000000106c917819 */ /* 0x000fe400000006ff */
[----:B------:R-:W-:Y:S01]  /*38f0*/  SHF.L.U32 R147, R109, 0x10, RZ ;  /* 0x000000106d937819 */ /* 0x000fe200000006ff */
        /* <DEDUP_REMOVED lines=14> */
[----:B------:R-:W-:Y:S02]  /*39e0*/  SHF.L.U32 R162, R161, 0x10, RZ ;  /* 0x00000010a1a27819 */ /* 0x000fe400000006ff */
[----:B------:R-:W-:Y:S01]  /*39f0*/  SHF.L.U32 R164, R164, 0x10, RZ ;  /* 0x00000010a4a47819 */ /* 0x000fe200000006ff */
[----:B------:R-:W-:Y:S01]  /*3a00*/  FADD.FTZ R145, R160, R145 ;  /* 0x00000091a0917221 */ /* 0x000fe20000010000 */
[----:B------:R-:W-:Y:S01]  /*3a10*/  SHF.L.U32 R149, R149, 0x10, RZ ;  /* 0x0000001095957819 */ /* 0x000fe200000006ff */
[----:B------:R-:W-:Y:S01]  /*3a20*/  FADD.FTZ R147, R162, R147 ;  /* 0x00000093a2937221 */ /* 0x000fe20000010000 */
[----:B------:R-:W-:Y:S01]  /*3a30*/  SHF.L.U32 R151, R150, 0x10, RZ ;  /* 0x0000001096977819 */ /* 0x000fe200000006ff */
[----:B------:R-:W-:Y:S02]  /*3a40*/  FADD.FTZ R150, R167, R166 ;  /* 0x000000a6a7967221 */ /* 0x000fe40000010000 */
[----:B------:R-:W-:Y:S02]  /*3a50*/  FADD.FTZ R149, R164, R149 ;  /* 0x00000095a4957221 */ /* 0x000fe40000010000 */
[----:B------:R-:W-:Y:S01]  /*3a60*/  FADD.FTZ R151, R228, R151 ;  /* 0x00000097e4977221 */ /* 0x000fe20000010000 */
[----:B------:R-:W-:Y:S06]  /*3a70*/  BRA `(.L_x_6625) ;  /* 0x0000000000887947 */ /* 0x000fec0003800000 */
.L_x_6623:
[----:B------:R-:W-:Y:S05]  /*3a80*/  @!P4 BRA `(.L_x_6626) ;  /* 0x000000000054c947 */ /* 0x000fea0003800000 */
[C---:B---3-5:R-:W-:Y:S02]  /*3a90*/  PRMT R144, R148.reuse, 0x7632, R144 ;  /* 0x0000763294907816 */ /* 0x068fe40000000090 */
[----:B------:R-:W-:Y:S02]  /*3aa0*/  SHF.L.U32 R145, R148, 0x10, RZ ;  /* 0x0000001094917819 */ /* 0x000fe400000006ff */
[C---:B------:R-:W-:Y:S01]  /*3ab0*/  PRMT R146, R149.reuse, 0x7632, R146 ;  /* 0x0000763295927816 */ /* 0x040fe20000000092 */
[----:B------:R-:W-:Y:S01]  /*3ac0*/  IMAD.U32 R149, R149, 0x10000, RZ ;  /* 0x0001000095957824 */ /* 0x000fe200078e00ff */
[----:B------:R-:W-:Y:S01]  /*3ad0*/  PRMT R147, R150, 0x7632, R147 ;  /* 0x0000763296937816 */ /* 0x000fe20000000093 */
[----:B-12---:R-:W-:Y:S01]  /*3ae0*/  IMAD.U32 R160, R144, 0x10000, RZ ;  /* 0x0001000090a07824 */ /* 0x006fe200078e00ff */
        /* <DEDUP_REMOVED lines=15> */
.L_x_6626:
[----:B---3-5:R-:W-:Y:S02]  /*3be0*/  PRMT R147, R149, 0x7632, R147 ;  /* 0x0000763295937816 */ /* 0x028fe40000000093 */
[----:B------:R-:W-:Y:S02]  /*3bf0*/  PRMT R145, R148, 0x7632, R145 ;  /* 0x0000763294917816 */ /* 0x000fe40000000091 */
[----:B-12---:R-:W-:Y:S01]  /*3c00*/  PRMT R160, R150, 0x7632, R160 ;  /* 0x0000763296a07816 */ /* 0x006fe200000000a0 */
[----:B------:R-:W-:Y:S01]  /*3c10*/  IMAD.U32 R147, R147, 0x10000, RZ ;  /* 0x0001000093937824 */ /* 0x000fe200078e00ff */
[----:B------:R-:W-:Y:S02]  /*3c20*/  PRMT R161, R151, 0x7632, R161 ;  /* 0x0000763297a17816 */ /* 0x000fe400000000a1 */
[----:B------:R-:W-:Y:S01]  /*3c30*/  SHF.L.U32 R144, R148, 0x10, RZ ;  /* 0x0000001094907819 */ /* 0x000fe200000006ff */
[----:B------:R-:W-:Y:S01]  /*3c40*/  IMAD.U32 R148, R150, 0x10000, RZ ;  /* 0x0001000096947824 */ /* 0x000fe200078e00ff */
[----:B------:R-:W-:-:S02]  /*3c50*/  SHF.L.U32 R146, R149, 0x10, RZ ;  /* 0x0000001095927819 */ /* 0x000fc400000006ff */
[----:B------:R-:W-:Y:S02]  /*3c60*/  SHF.L.U32 R150, R151, 0x10, RZ ;  /* 0x0000001097967819 */ /* 0x000fe400000006ff */
[----:B------:R-:W-:Y:S02]  /*3c70*/  SHF.L.U32 R145, R145, 0x10, RZ ;  /* 0x0000001091917819 */ /* 0x000fe400000006ff */
[----:B------:R-:W-:Y:S02]  /*3c80*/  SHF.L.U32 R149, R160, 0x10, RZ ;  /* 0x00000010a0957819 */ /* 0x000fe400000006ff */
[----:B------:R-:W-:-:S07]  /*3c90*/  SHF.L.U32 R151, R161, 0x10, RZ ;  /* 0x00000010a1977819 */ /* 0x000fce00000006ff */
.L_x_6625:
[----:B------:R-:W0:Y:S02]  /*3ca0*/  LDC.64 R160, c[0x0][0x3a8] ;  /* 0x0000ea00ffa07b82 */ /* 0x000e240000000a00 */
[----:B0-----:R-:W-:-:S04]  /*3cb0*/  IMAD.WIDE.U32 R160, R163, 0x20, R160 ;  /* 0x00000020a3a07825 */ /* 0x001fc800078e00a0 */
[----:B------:R-:W-:Y:S01]  /*3cc0*/  VIADD R163, R163, 0x80 ;  /* 0x00000080a3a37836 */ /* 0x000fe20000000000 */
[----:B------:R3:W-:Y:S04]  /*3cd0*/  STG.E.128 desc[UR8][R160.64], R144 ;  /* 0x00000090a0007986 */ /* 0x0007e8000c101d08 */
[----:B------:R3:W-:Y:S02]  /*3ce0*/  STG.E.128 desc[UR8][R160.64+0x10], R148 ;  /* 0x00001094a0007986 */ /* 0x0007e4000c101d08 */
.L_x_6622:
[----:B------:R-:W-:Y:S05]  /*3cf0*/  BSYNC.RECONVERGENT B0 ;  /* 0x0000000000007941 */ /* 0x000fea0003800200 */
.L_x_6621:
[----:B------:R-:W-:Y:S01]  /*3d00*/  ISETP.GE.U32.AND P4, PT, R224, 0x280, PT ;  /* 0x00000280e000780c */ /* 0x000fe20003f86070 */
[----:B------:R-:W-:-:S12]  /*3d10*/  BSSY.RECONVERGENT B0, `(.L_x_6627) ;  /* 0x0000082000007945 */ /* 0x000fd80003800200 */
[----:B------:R-:W-:Y:S05]  /*3d20*/  @!P4 BRA `(.L_x_6628) ;  /* 0x000000080000c947 */ /* 0x000fea0003800000 */
[----:B------:R-:W-:Y:S01]  /*3d30*/  ISETP.NE.U32.AND P0, PT, RZ, UR10, PT ;  /* 0x0000000aff007c0c */ /* 0x000fe2000bf05070 */
[----:B------:R-:W4:Y:S01]  /*3d40*/  LDC.64 R156, c[0x0][0x390] ;  /* 0x0000e400ff9c7b82 */ /* 0x000f220000000a00 */
[----:B------:R-:W-:Y:S02]  /*3d50*/  ISETP.NE.U32.AND P5, PT, RZ, UR12, PT ;  /* 0x0000000cff007c0c */ /* 0x000fe4000bfa5070 */
[----:B------:R-:W-:Y:S02]  /*3d60*/  ISETP.NE.AND.EX P0, PT, RZ, UR11, PT, P0 ;  /* 0x0000000bff007c0c */ /* 0x000fe4000bf05300 */
[----:B------:R-:W-:-:S11]  /*3d70*/  ISETP.NE.AND.EX P5, PT, RZ, UR13, PT, P5 ;  /* 0x0000000dff007c0c */ /* 0x000fd6000bfa5350 */
[----:B------:R-:W0:Y:S08]  /*3d80*/  @P0 LDC.64 R154, c[0x0][0x398] ;  /* 0x0000e600ff9a0b82 */ /* 0x000e300000000a00 */
[----:B------:R-:W1:Y:S01]  /*3d90*/  @P5 LDC.64 R152, c[0x0][0x3a0] ;  /* 0x0000e800ff985b82 */ /* 0x000e620000000a00 */
[----:B----4-:R-:W-:-:S06]  /*3da0*/  IMAD.WIDE.U32 R156, R163, 0x10, R156 ;  /* 0x00000010a39c7825 */ /* 0x010fcc00078e009c */
[----:B------:R-:W5:Y:S01]  /*3db0*/  LDG.E.128 R156, desc[UR8][R156.64] ;  /* 0x000000089c9c7981 */ /* 0x000f62000c1e1d00 */
[----:B0-----:R-:W-:-:S05]  /*3dc0*/  @P0 IMAD.WIDE.U32 R154, R163, 0x10, R154 ;  /* 0x00000010a39a0825 */ /* 0x001fca00078e009a */
[----:B------:R0:W5:Y:S01]  /*3dd0*/  @P0 LDG.E.128 R108, desc[UR8][R154.64] ;  /* 0x000000089a6c0981 */ /* 0x000162000c1e1d00 */
[----:B-1----:R-:W-:-:S05]  /*3de0*/  @P5 IMAD.WIDE.U32 R152, R163, 0x20, R152 ;  /* 0x00000020a3985825 */ /* 0x002fca00078e0098 */
[----:B------:R0:W5:Y:S04]  /*3df0*/  @P5 LDG.E.128 R112, desc[UR8][R152.64] ;  /* 0x0000000898705981 */ /* 0x000168000c1e1d00 */
[----:B------:R0:W5:Y:S01]  /*3e00*/  @P5 LDG.E.128 R116, desc[UR8][R152.64+0x10] ;  /* 0x0000100898745981 */ /* 0x000162000c1e1d00 */
[----:B------:R-:W-:Y:S05]  /*3e10*/  @!P0 BRA `(.L_x_6629) ;  /* 0x00000004002c8947 */ /* 0x000fea0003800000 */
[----:B------:R-:W-:Y:S05]  /*3e20*/  @!P5 BRA `(.L_x_6630) ;  /* 0x0000000000a4d947 */ /* 0x000fea0003800000 */
[----:B0----5:R-:W-:Y:S01]  /*3e30*/  PRMT R152, R156, 0x7632, R152 ;  /* 0x000076329c987816 */ /* 0x021fe20000000098 */
[----:B--23--:R-:W-:Y:S01]  /*3e40*/  IMAD.U32 R161, R110, 0x10000, RZ ;  /* 0x000100006ea17824 */ /* 0x00cfe200078e00ff */
        /* <DEDUP_REMOVED lines=39> */
.L_x_6630:
[C---:B--23-5:R-:W-:Y:S01]  /*40c0*/  PRMT R160, R156.reuse, 0x7632, R160 ;  /* 0x000076329ca07816 */ /* 0x06cfe200000000a0 */
[----:B0-----:R-:W-:Y:S01]  /*40d0*/  IMAD.U32 R154, R157, 0x10000, RZ ;  /* 0x000100009d9a7824 */ /* 0x001fe200078e00ff */
        /* <DEDUP_REMOVED lines=31> */
.L_x_6629:
[----:B------:R-:W-:Y:S05]  /*42d0*/  @!P5 BRA `(.L_x_6632) ;  /* 0x000000000054d947 */ /* 0x000fea0003800000 */
[C---:B0----5:R-:W-:Y:S01]  /*42e0*/  PRMT R152, R156.reuse, 0x7632, R152 ;  /* 0x000076329c987816 */ /* 0x061fe20000000098 */
[----:B------:R-:W-:Y:S01]  /*42f0*/  IMAD.U32 R153, R156, 0x10000, RZ ;  /* 0x000100009c997824 */ /* 0x000fe200078e00ff */
[----:B------:R-:W-:Y:S02]  /*4300*/  PRMT R154, R157, 0x7632, R154 ;  /* 0x000076329d9a7816 */ /* 0x000fe4000000009a */
[C---:B------:R-:W-:Y:S02]  /*4310*/  PRMT R155, R158.reuse, 0x7632, R155 ;  /* 0x000076329e9b7816 */ /* 0x040fe4000000009b */
[C---:B------:R-:W-:Y:S01]  /*4320*/  PRMT R156, R159.reuse, 0x7632, R156 ;  /* 0x000076329f9c7816 */ /* 0x040fe2000000009c */
[----:B------:R-:W-:Y:S01]  /*4330*/  IMAD.U32 R159, R159, 0x10000, RZ ;  /* 0x000100009f9f7824 */ /* 0x000fe200078e00ff */
[----:B------:R-:W-:Y:S02]  /*4340*/  SHF.L.U32 R157, R157, 0x10, RZ ;  /* 0x000000109d9d7819 */ /* 0x000fe400000006ff */
[----:B--23--:R-:W-:Y:S01]  /*4350*/  SHF.L.U32 R161, R158, 0x10, RZ ;  /* 0x000000109ea17819 */ /* 0x00cfe200000006ff */
        /* <DEDUP_REMOVED lines=13> */
.L_x_6632:
[----:B--23-5:R-:W-:Y:S02]  /*4430*/  PRMT R161, R159, 0x7632, R161 ;  /* 0x000076329fa17816 */ /* 0x02cfe400000000a1 */
[----:B0-----:R-:W-:Y:S02]  /*4440*/  PRMT R153, R156, 0x7632, R153 ;  /* 0x000076329c997816 */ /* 0x001fe40000000099 */
[----:B------:R-:W-:Y:S02]  /*4450*/  PRMT R155, R157, 0x7632, R155 ;  /* 0x000076329d9b7816 */ /* 0x000fe4000000009b */
[----:B------:R-:W-:Y:S02]  /*4460*/  PRMT R160, R158, 0x7632, R160 ;  /* 0x000076329ea07816 */ /* 0x000fe400000000a0 */
[----:B------:R-:W-:Y:S02]  /*4470*/  SHF.L.U32 R152, R156, 0x10, RZ ;  /* 0x000000109c987819 */ /* 0x000fe400000006ff */
[----:B------:R-:W-:Y:S01]  /*4480*/  SHF.L.U32 R156, R158, 0x10, RZ ;  /* 0x000000109e9c7819 */ /* 0x000fe200000006ff */
[----:B------:R-:W-:Y:S01]  /*4490*/  IMAD.U32 R158, R159, 0x10000, RZ ;  /* 0x000100009f9e7824 */ /* 0x000fe200078e00ff */
[----:B------:R-:W-:Y:S01]  /*44a0*/  SHF.L.U32 R154, R157, 0x10, RZ ;  /* 0x000000109d9a7819 */ /* 0x000fe200000006ff */
[----:B------:R-:W-:Y:S01]  /*44b0*/  IMAD.U32 R159, R161, 0x10000, RZ ;  /* 0x00010000a19f7824 */ /* 0x000fe200078e00ff */
[----:B------:R-:W-:-:S02]  /*44c0*/  SHF.L.U32 R153, R153, 0x10, RZ ;  /* 0x0000001099997819 */ /* 0x000fc400000006ff */
[----:B------:R-:W-:Y:S02]  /*44d0*/  SHF.L.U32 R155, R155, 0x10, RZ ;  /* 0x000000109b9b7819 */ /* 0x000fe400000006ff */
[----:B------:R-:W-:-:S07]  /*44e0*/  SHF.L.U32 R157, R160, 0x10, RZ ;  /* 0x00000010a09d7819 */ /* 0x000fce00000006ff */
.L_x_6631:
[----:B------:R-:W0:Y:S02]  /*44f0*/  LDC.64 R160, c[0x0][0x3a8] ;  /* 0x0000ea00ffa07b82 */ /* 0x000e240000000a00 */
[----:B0-----:R-:W-:-:S05]  /*4500*/  IMAD.WIDE.U32 R160, R163, 0x20, R160 ;  /* 0x00000020a3a07825 */ /* 0x001fca00078e00a0 */
[----:B------:R4:W-:Y:S04]  /*4510*/  STG.E.128 desc[UR8][R160.64], R152 ;  /* 0x00000098a0007986 */ /* 0x0009e8000c101d08 */
[----:B------:R4:W-:Y:S02]  /*4520*/  STG.E.128 desc[UR8][R160.64+0x10], R156 ;  /* 0x0000109ca0007986 */ /* 0x0009e4000c101d08 */
.L_x_6628:
[----:B------:R-:W-:Y:S05]  /*4530*/  BSYNC.RECONVERGENT B0 ;  /* 0x0000000000007941 */ /* 0x000fea0003800200 */
.L_x_6627:
        /* <DEDUP_REMOVED lines=163> */
[----:B------:R-:W-:Y:S01]  /*4f70*/  HFMA2 R165, -RZ, RZ, 0, 0 ;  /* 0x00000000ffa57431 */ /* 0x000fe200000001ff */
        /* <DEDUP_REMOVED lines=33> */
[C---:B------:R-:W-:Y:S02]  /*5190*/  FFMA.FTZ R166, R231.reuse, R162, R166 ;  /* 0x000000a2e7a67223 */ /* 0x040fe400000100a6 */
[----:B------:R-:W0:Y:S01]  /*51a0*/  LDC R162, c[0x0][0x448] ;  /* 0x00011200ffa27b82 */ /* 0x000e220000000800 */
[----:B------:R-:W-:Y:S01]  /*51b0*/  FMUL.FTZ R164, R231, R164 ;  /* 0x000000a4e7a47220 */ /* 0x000fe20000410000 */
[----:B---3--:R-:W-:Y:S01]  /*51c0*/  FMUL.FTZ R166, R229, R166 ;  /* 0x000000a6e5a67220 */ /* 0x008fe20000410000 */
[----:B-1----:R-:W-:Y:S01]  /*51d0*/  FADD.FTZ R160, R163, R160 ;  /* 0x000000a0a3a07221 */ /* 0x002fe20000010000 */
[----:B------:R-:W-:Y:S01]  /*51e0*/  MOV R231, UR6 ;  /* 0x0000000600e77c02 */ /* 0x000fe20008000f00 */
[----:B------:R-:W-:Y:S02]  /*51f0*/  FMUL.FTZ R164, R164, R165 ;  /* 0x000000a5a4a47220 */ /* 0x000fe40000410000 */
[----:B------:R-:W1:Y:S02]  /*5200*/  SHFL.IDX PT, R167, R166, RZ, 0x1f ;  /* 0x00001fffa6a77589 */ /* 0x000e6400000e0000 */
[----:B------:R-:W-:Y:S01]  /*5210*/  FFMA.FTZ R164, R229, R164, R160 ;  /* 0x000000a4e5a47223 */ /* 0x000fe200000100a0 */
[----:B------:R-:W-:-:S04]  /*5220*/  MOV R229, UR6 ;  /* 0x0000000600e57c02 */ /* 0x000fc80008000f00 */
[----:B------:R-:W0:Y:S01]  /*5230*/  SHFL.IDX PT, R163, R164, RZ, 0x1f ;  /* 0x00001fffa4a37589 */ /* 0x000e2200000e0000 */
[----:B-1----:R-:W-:-:S05]  /*5240*/  FMUL.FTZ R160, R167, R167 ;  /* 0x000000a7a7a07220 */ /* 0x002fca0000410000 */
[----:B------:R-:W-:Y:S01]  /*5250*/  FSEL R161, R160, RZ, !P6 ;  /* 0x000000ffa0a17208 */ /* 0x000fe20007000000 */
[----:B0-----:R-:W-:Y:S01]  /*5260*/  FFMA.FTZ R160, R163, UR7, R162 ;  /* 0x00000007a3a07c23 */ /* 0x001fe200080100a2 */
[----:B------:R-:W-:Y:S01]  /*5270*/  PLOP3.LUT P6, PT, PT, PT, UP2, 0x40, 0x4 ;  /* 0x000000000004781c */ /* 0x000fe20003fce828 */
[----:B------:R-:W0:Y:S02]  /*5280*/  @!P5 LDC.64 R162, c[0x0][0x3c0] ;  /* 0x0000f000ffa2db82 */ /* 0x000e240000000a00 */
[----:B------:R-:W-:Y:S01]  /*5290*/  FADD.FTZ R165, R160, R161 ;  /* 0x000000a1a0a57221 */ /* 0x000fe20000010000 */
[----:B------:R-:W-:-:S04]  /*52a0*/  FSEL R164, R167, RZ, P6 ;  /* 0x000000ffa7a47208 */ /* 0x000fc80003000000 */
[----:B------:R-:W-:Y:S01]  /*52b0*/  R2UR UR5, R164 ;  /* 0x00000000a40572ca */ /* 0x000fe200000e0000 */
[----:B------:R-:W1:Y:S01]  /*52c0*/  MUFU.RSQ R165, R165 ;  /* 0x000000a500a57308 */ /* 0x000e620000001400 */
[----:B------:R-:W2:Y:S01]  /*52d0*/  @!P5 LDC.64 R160, c[0x0][0x3c8] ;  /* 0x0000f200ffa0db82 */ /* 0x000ea20000000a00 */
[----:B0-----:R-:W-:Y:S01]  /*52e0*/  @!P5 IMAD.WIDE R162, R229, 0x4, R162 ;  /* 0x00000004e5a2d825 */ /* 0x001fe200078e02a2 */
[----:B-1----:R-:W-:-:S04]  /*52f0*/  R2UR UR4, R165 ;  /* 0x00000000a50472ca */ /* 0x002fc800000e0000 */
[----:B------:R0:W-:Y:S01]  /*5300*/  @!P5 STG.E desc[UR8][R162.64], R167 ;  /* 0x000000a7a200d986 */ /* 0x0001e2000c101908 */
[----:B--2---:R-:W-:-:S08]  /*5310*/  @!P5 IMAD.WIDE R160, R231, 0x4, R160 ;  /* 0x00000004e7a0d825 */ /* 0x004fd000078e02a0 */
[----:B------:R-:W-:-:S05]  /*5320*/  MOV R229, UR4 ;  /* 0x0000000400e57c02 */ /* 0x000fca0008000f00 */
[----:B------:R0:W-:Y:S01]  /*5330*/  @!P5 STG.E desc[UR8][R160.64], R229 ;  /* 0x000000e5a000d986 */ /* 0x0001e2000c101908 */
[----:B------:R-:W-:Y:S05]  /*5340*/  @!P0 BRA `(.L_x_6634) ;  /* 0x00000004003c8947 */ /* 0x000fea0003800000 */
[----:B0-----:R-:W-:Y:S01]  /*5350*/  FADD.FTZ R160, R126, -UR5 ;  /* 0x800000057ea07e21 */ /* 0x001fe20008010000 */
[----:B------:R-:W-:Y:S01]  /*5360*/  SHF.L.U32 R163, R75, 0x10, RZ ;  /* 0x000000104ba37819 */ /* 0x000fe200000006ff */
[----:B------:R-:W-:Y:S01]  /*5370*/  FADD.FTZ R162, R127, -UR5 ;  /* 0x800000057fa27e21 */ /* 0x000fe20008010000 */
[----:B------:R-:W-:Y:S01]  /*5380*/  SHF.L.U32 R165, R35, 0x10, RZ ;  /* 0x0000001023a57819 */ /* 0x000fe200000006ff */
[----:B------:R-:W-:Y:S01]  /*5390*/  IMAD.U32 R161, R31, 0x10000, RZ ;  /* 0x000100001fa17824 */ /* 0x000fe200078e00ff */
        /* <DEDUP_REMOVED lines=12> */
[----:B------:R-:W-:Y:S01]  /*5460*/  IMAD.U32 R161, R30, 0x10000, RZ ;  /* 0x000100001ea17824 */ /* 0x000fe200078e00ff */
[----:B------:R-:W-:Y:S01]  /*5470*/  SHF.L.U32 R164, R90, 0x10, RZ ;  /* 0x000000105aa47819 */ /* 0x000fe200000006ff */
[----:B------:R-:W-:Y:S01]  /*5480*/  FMUL.FTZ R160, R160, UR4 ;  /* 0x00000004a0a07c20 */ /* 0x000fe20008410000 */
[----:B------:R-:W-:Y:S01]  /*5490*/  FMUL.FTZ R166, R162, UR4 ;  /* 0x00000004a2a67c20 */ /* 0x000fe20008410000 */
[----:B------:R-:W-:Y:S01]  /*54a0*/  SHF.L.U32 R228, R182, 0x10, RZ ;  /* 0x00000010b6e47819 */ /* 0x000fe200000006ff */
[----:B------:R-:W-:-:S02]  /*54b0*/  IMAD.U32 R235, R189, 0x10000, RZ ;  /* 0x00010000bdeb7824 */ /* 0x000fc400078e00ff */
        /* <DEDUP_REMOVED lines=10> */
[----:B------:R-:W-:Y:S01]  /*5560*/  FFMA.FTZ R235, R166, R235, R229 ;  /* 0x000000eba6eb7223 */ /* 0x000fe200000100e5 */
[----:B------:R-:W-:Y:S01]  /*5570*/  SHF.L.U32 R229, R33, 0x10, RZ ;  /* 0x0000001021e57819 */ /* 0x000fe200000006ff */
[----:B------:R-:W-:Y:S01]  /*5580*/  FFMA.FTZ R160, R164, R161, R165 ;  /* 0x000000a1a4a07223 */ /* 0x000fe200000100a5 */
[----:B------:R-:W-:Y:S01]  /*5590*/  FADD.FTZ R161, R123, -UR5 ;  /* 0x800000057ba17e21 */ /* 0x000fe20008010000 */
[----:B------:R-:W-:Y:S01]  /*55a0*/  SHF.L.U32 R230, R192, 0x10, RZ ;  /* 0x00000010c0e67819 */ /* 0x000fe200000006ff */
[----:B------:R-:W-:Y:S01]  /*55b0*/  FADD.FTZ R238, R121, -UR5 ;  /* 0x8000000579ee7e21 */ /* 0x000fe20008010000 */
[----:B------:R-:W-:Y:S01]  /*55c0*/  FFMA.FTZ R164, R164, R229, R228 ;  /* 0x000000e5a4a47223 */ /* 0x000fe200000100e4 */
[----:B------:R-:W-:-:S02]  /*55d0*/  IMAD.U32 R228, R193, 0x10000, RZ ;  /* 0x00010000c1e47824 */ /* 0x000fc400078e00ff */
[----:B------:R-:W-:Y:S01]  /*55e0*/  FMUL.FTZ R165, R161, UR4 ;  /* 0x00000004a1a57c20 */ /* 0x000fe20008410000 */
[----:B------:R-:W-:Y:S01]  /*55f0*/  SHF.L.U32 R231, R186, 0x10, RZ ;  /* 0x00000010bae77819 */ /* 0x000fe200000006ff */
[----:B------:R-:W-:Y:S01]  /*5600*/  FMUL.FTZ R238, R238, UR4 ;  /* 0x00000004eeee7c20 */ /* 0x000fe20008410000 */
[----:B------:R-:W-:Y:S01]  /*5610*/  SHF.L.U32 R237, R185, 0x10, RZ ;  /* 0x00000010b9ed7819 */ /* 0x000fe200000006ff */
[----:B------:R-:W-:Y:S01]  /*5620*/  FFMA.FTZ R161, R165, R228, R230 ;  /* 0x000000e4a5a17223 */ /* 0x000fe200000100e6 */
[----:B------:R-:W-:Y:S01]  /*5630*/  SHF.L.U32 R236, R191, 0x10, RZ ;  /* 0x00000010bfec7819 */ /* 0x000fe200000006ff */
[----:B------:R-:W-:Y:S01]  /*5640*/  FADD.FTZ R228, R120, -UR5 ;  /* 0x8000000578e47e21 */ /* 0x000fe20008010000 */
[----:B------:R-:W-:Y:S01]  /*5650*/  SHF.L.U32 R229, R190, 0x10, RZ ;  /* 0x00000010bee57819 */ /* 0x000fe200000006ff */
[----:B------:R-:W-:Y:S01]  /*5660*/  FFMA.FTZ R166, R166, R231, R237 ;  /* 0x000000e7a6a67223 */ /* 0x000fe200000100ed */
[----:B------:R-:W-:Y:S01]  /*5670*/  SHF.L.U32 R231, R72, 0x10, RZ ;  /* 0x0000001048e77819 */ /* 0x000fe200000006ff */
[----:B------:R-:W-:Y:S01]  /*5680*/  FMUL.FTZ R228, R228, UR4 ;  /* 0x00000004e4e47c20 */ /* 0x000fe20008410000 */
[----:B------:R-:W-:Y:S01]  /*5690*/  SHF.L.U32 R237, R32, 0x10, RZ ;  /* 0x0000001020ed7819 */ /* 0x000fe200000006ff */
[----:B------:R-:W-:Y:S01]  /*56a0*/  FFMA.FTZ R165, R165, R236, R229 ;  /* 0x000000eca5a57223 */ /* 0x000fe200000100e5 */
[----:B------:R-:W-:Y:S01]  /*56b0*/  SHF.L.U32 R230, R88, 0x10, RZ ;  /* 0x0000001058e67819 */ /* 0x000fe200000006ff */
[----:B------:R-:W-:Y:S01]  /*56c0*/  IMAD.U32 R229, R28, 0x10000, RZ ;  /* 0x000100001ce57824 */ /* 0x000fe200078e00ff */
[----:B------:R-:W-:Y:S01]  /*56d0*/  SHF.L.U32 R241, R196, 0x10, RZ ;  /* 0x00000010c4f17819 */ /* 0x000fe200000006ff */
[----:B------:R-:W-:Y:S01]  /*56e0*/  IMAD.U32 R239, R197, 0x10000, RZ ;  /* 0x00010000c5ef7824 */ /* 0x000fe200078e00ff */
[----:B------:R-:W-:Y:S01]  /*56f0*/  SHF.L.U32 R243, R195, 0x10, RZ ;  /* 0x00000010c3f37819 */ /* 0x000fe200000006ff */
[C---:B------:R-:W-:Y:S01]  /*5700*/  FFMA.FTZ R236, R228.reuse, R229, R231 ;  /* 0x000000e5e4ec7223 */ /* 0x040fe200000100e7 */
[----:B------:R-:W-:Y:S01]  /*5710*/  FFMA.FTZ R237, R228, R237, R230 ;  /* 0x000000ede4ed7223 */ /* 0x000fe200000100e6 */
[----:B------:R-:W-:Y:S01]  /*5720*/  SHF.L.U32 R240, R194, 0x10, RZ ;  /* 0x00000010c2f07819 */ /* 0x000fe200000006ff */
[----:B------:R-:W0:Y:S01]  /*5730*/  LDC.64 R230, c[0x0][0x428] ;  /* 0x00010a00ffe67b82 */ /* 0x000e220000000a00 */
[----:B------:R-:W-:Y:S01]  /*5740*/  FFMA.FTZ R239, R238, R239, R241 ;  /* 0x000000efeeef7223 */ /* 0x000fe200000100f1 */
[----:B------:R-:W-:-:S02]  /*5750*/  F2FP.BF16.F32.PACK_AB R161, R161, R160 ;  /* 0x000000a0a1a1723e */ /* 0x000fc400000010ff */
[----:B------:R-:W-:Y:S01]  /*5760*/  FFMA.FTZ R240, R238, R243, R240 ;  /* 0x000000f3eef07223 */ /* 0x000fe200000100f0 */
[----:B------:R-:W-:Y:S02]  /*5770*/  F2FP.BF16.F32.PACK_AB R163, R163, R234 ;  /* 0x000000eaa3a3723e */ /* 0x000fe400000010ff */
[----:B------:R-:W-:Y:S01]  /*5780*/  F2FP.BF16.F32.PACK_AB R162, R235, R162 ;  /* 0x000000a2eba2723e */ /* 0x000fe200000010ff */
[----:B------:R-:W1:Y:S01]  /*5790*/  LDC.64 R228, c[0x0][0x430] ;  /* 0x00010c00ffe47b82 */ /* 0x000e620000000a00 */
[----:B------:R-:W-:Y:S02]  /*57a0*/  F2FP.BF16.F32.PACK_AB R160, R239, R236 ;  /* 0x000000ecefa0723e */ /* 0x000fe400000010ff */
[----:B------:R-:W-:Y:S02]  /*57b0*/  F2FP.BF16.F32.PACK_AB R165, R165, R164 ;  /* 0x000000a4a5a5723e */ /* 0x000fe400000010ff */
[----:B------:R-:W-:Y:S02]  /*57c0*/  F2FP.BF16.F32.PACK_AB R167, R167, R232 ;  /* 0x000000e8a7a7723e */ /* 0x000fe400000010ff */
[----:B------:R-:W-:-:S02]  /*57d0*/  F2FP.BF16.F32.PACK_AB R166, R166, R233 ;  /* 0x000000e9a6a6723e */ /* 0x000fc400000010ff */
[----:B------:R-:W-:Y:S01]  /*57e0*/  F2FP.BF16.F32.PACK_AB R164, R240, R237 ;  /* 0x000000edf0a4723e */ /* 0x000fe200000010ff */
[----:B0-----:R-:W-:-:S05]  /*57f0*/  IMAD.WIDE.U32 R230, R227, 0x10, R230 ;  /* 0x00000010e3e67825 */ /* 0x001fca00078e00e6 */
[----:B------:R2:W-:Y:S01]  /*5800*/  STG.E.128 desc[UR8][R230.64], R160 ;  /* 0x000000a0e6007986 */ /* 0x0005e2000c101d08 */
[----:B-1----:R-:W-:-:S04]  /*5810*/  IMAD.WIDE.U32 R228, R227, 0x10, R228 ;  /* 0x00000010e3e47825 */ /* 0x002fc800078e00e4 */
[----:B------:R-:W-:Y:S01]  /*5820*/  VIADD R227, R227, 0x80 ;  /* 0x00000080e3e37836 */ /* 0x000fe20000000000 */
[----:B------:R2:W-:Y:S06]  /*5830*/  STG.E.128 desc[UR8][R228.64], R164 ;  /* 0x000000a4e4007986 */ /* 0x0005ec000c101d08 */
.L_x_6634:
[----:B------:R-:W-:Y:S05]  /*5840*/  BSYNC.RECONVERGENT B0 ;  /* 0x0000000000007941 */ /* 0x000fea0003800200 */
.L_x_6633:
        /* <DEDUP_REMOVED lines=10> */
[----:B------:R-:W-:Y:S01]  /*58f0*/  FMUL.FTZ R167, R162, UR4 ;  /* 0x00000004a2a77c20 */ /* 0x000fe20008410000 */
[----:B------:R-:W-:Y:S01]  /*5900*/  SHF.L.U32 R166, R27, 0x10, RZ ;  /* 0x000000101ba67819 */ /* 0x000fe200000006ff */
[C---:B------:R-:W-:Y:S01]  /*5910*/  FFMA.FTZ R234, R160.reuse, R161, R163 ;  /* 0x000000a1a0ea7223 */ /* 0x040fe200000100a3 */
[----:B------:R-:W-:Y:S01]  /*5920*/  FFMA.FTZ R232, R160, R165, R232 ;  /* 0x000000a5a0e87223 */ /* 0x000fe200000100e8 */
[----:B------:R-:W-:Y:S01]  /*5930*/  FADD.FTZ R160, R132, -UR5 ;  /* 0x8000000584a07e21 */ /* 0x000fe20008010000 */
[----:B------:R-:W-:Y:S01]  /*5940*/  SHF.L.U32 R161, R38, 0x10, RZ ;  /* 0x0000001026a17819 */ /* 0x000fe200000006ff */
[----:B------:R-:W-:Y:S01]  /*5950*/  FFMA.FTZ R163, R167, R164, R166 ;  /* 0x000000a4a7a37223 */ /* 0x000fe200000100a6 */
[----:B------:R-:W-:Y:S01]  /*5960*/  SHF.L.U32 R165, R70, 0x10, RZ ;  /* 0x0000001046a57819 */ /* 0x000fe200000006ff */
[----:B------:R-:W-:Y:S01]  /*5970*/  FADD.FTZ R162, R133, -UR5 ;  /* 0x8000000585a27e21 */ /* 0x000fe20008010000 */
[----:B------:R-:W-:Y:S01]  /*5980*/  SHF.L.U32 R233, R42, 0x10, RZ ;  /* 0x000000102ae97819 */ /* 0x000fe200000006ff */
[----:B------:R-:W-:-:S02]  /*5990*/  IMAD.U32 R164, R86, 0x10000, RZ ;  /* 0x0001000056a47824 */ /* 0x000fc400078e00ff */
[----:B------:R-:W-:Y:S01]  /*59a0*/  FMUL.FTZ R160, R160, UR4 ;  /* 0x00000004a0a07c20 */ /* 0x000fe20008410000 */
[----:B------:R-:W-:Y:S01]  /*59b0*/  FMUL.FTZ R166, R162, UR4 ;  /* 0x00000004a2a67c20 */ /* 0x000fe20008410000 */
[----:B------:R-:W-:Y:S01]  /*59c0*/  SHF.L.U32 R235, R172, 0x10, RZ ;  /* 0x00000010aceb7819 */ /* 0x000fe200000006ff */
[----:B------:R-:W-:Y:S02]  /*59d0*/  IMAD.U32 R230, R25, 0x10000, RZ ;  /* 0x0001000019e67824 */ /* 0x000fe400078e00ff */
[C---:B------:R-:W-:Y:S01]  /*59e0*/  FFMA.FTZ R162, R160.reuse, R161, R165 ;  /* 0x000000a1a0a27223 */ /* 0x040fe200000100a5 */
[----:B------:R-:W-:Y:S01]  /*59f0*/  FFMA.FTZ R233, R160, R233, R164 ;  /* 0x000000e9a0e97223 */ /* 0x000fe200000100a4 */
[----:B------:R-:W-:Y:S01]  /*5a00*/  SHF.L.U32 R229, R171, 0x10, RZ ;  /* 0x00000010abe57819 */ /* 0x000fe200000006ff */
[----:B------:R-:W-:Y:S01]  /*5a10*/  FADD.FTZ R160, R130, -UR5 ;  /* 0x8000000582a07e21 */ /* 0x000fe20008010000 */
[----:B------:R-:W-:Y:S01]  /*5a20*/  SHF.L.U32 R228, R26, 0x10, RZ ;  /* 0x000000101ae47819 */ /* 0x000fe200000006ff */
[----:B------:R-:W-:Y:S01]  /*5a30*/  IMAD.U32 R237, R169, 0x10000, RZ ;  /* 0x00010000a9ed7824 */ /* 0x000fe200078e00ff */
[----:B------:R-:W-:Y:S01]  /*5a40*/  SHF.L.U32 R161, R37, 0x10, RZ ;  /* 0x0000001025a17819 */ /* 0x000fe200000006ff */
[----:B------:R-:W-:Y:S01]  /*5a50*/  FMUL.FTZ R164, R160, UR4 ;  /* 0x00000004a0a47c20 */ /* 0x000fe20008410000 */
[----:B------:R-:W-:Y:S01]  /*5a60*/  SHF.L.U32 R165, R69, 0x10, RZ ;  /* 0x0000001045a57819 */ /* 0x000fe200000006ff */
[----:B------:R-:W-:Y:S01]  /*5a70*/  FFMA.FTZ R235, R166, R235, R229 ;  /* 0x000000eba6eb7223 */ /* 0x000fe200000100e5 */
[----:B------:R-:W-:Y:S01]  /*5a80*/  FFMA.FTZ R167, R167, R228, R230 ;  /* 0x000000e4a7a77223 */ /* 0x000fe200000100e6 */
[----:B------:R-:W-:Y:S01]  /*5a90*/  SHF.L.U32 R229, R41, 0x10, RZ ;  /* 0x0000001029e57819 */ /* 0x000fe200000006ff */
[----:B------:R-:W-:-:S02]  /*5aa0*/  IMAD.U32 R228, R85, 0x10000, RZ ;  /* 0x0001000055e47824 */ /* 0x000fc400078e00ff */
[C---:B------:R-:W-:Y:S01]  /*5ab0*/  FFMA.FTZ R160, R164.reuse, R161, R165 ;  /* 0x000000a1a4a07223 */ /* 0x040fe200000100a5 */
[----:B------:R-:W-:Y:S01]  /*5ac0*/  FADD.FTZ R161, R131, -UR5 ;  /* 0x8000000583a17e21 */ /* 0x000fe20008010000 */
[----:B------:R-:W-:Y:S01]  /*5ad0*/  SHF.L.U32 R230, R175, 0x10, RZ ;  /* 0x00000010afe67819 */ /* 0x000fe200000006ff */
[----:B------:R-:W-:Y:S01]  /*5ae0*/  FFMA.FTZ R164, R164, R229, R228 ;  /* 0x000000e5a4a47223 */ /* 0x000fe200000100e4 */
[----:B------:R-:W-:Y:S01]  /*5af0*/  SHF.L.U32 R228, R176, 0x10, RZ ;  /* 0x00000010b0e47819 */ /* 0x000fe200000006ff */
[----:B------:R-:W-:Y:S01]  /*5b00*/  FMUL.FTZ R165, R161, UR4 ;  /* 0x00000004a1a57c20 */ /* 0x000fe20008410000 */
[----:B------:R-:W-:Y:S01]  /*5b10*/  SHF.L.U32 R231, R170, 0x10, RZ ;  /* 0x00000010aae77819 */ /* 0x000fe200000006ff */
[----:B------:R-:W-:Y:S01]  /*5b20*/  IMAD.U32 R229, R173, 0x10000, RZ ;  /* 0x00010000ade57824 */ /* 0x000fe200078e00ff */
[----:B------:R-:W-:Y:S01]  /*5b30*/  SHF.L.U32 R236, R174, 0x10, RZ ;  /* 0x00000010aeec7819 */ /* 0x000fe200000006ff */
[C---:B------:R-:W-:Y:S01]  /*5b40*/  FFMA.FTZ R161, R165.reuse, R228, R230 ;  /* 0x000000e4a5a17223 */ /* 0x040fe200000100e6 */
[----:B------:R-:W-:Y:S01]  /*5b50*/  FADD.FTZ R228, R128, -UR5 ;  /* 0x8000000580e47e21 */ /* 0x000fe20008010000 */
[----:B------:R-:W-:Y:S01]  /*5b60*/  FFMA.FTZ R166, R166, R231, R237 ;  /* 0x000000e7a6a67223 */ /* 0x000fe200000100ed */
[----:B------:R-:W-:Y:S01]  /*5b70*/  SHF.L.U32 R231, R68, 0x10, RZ ;  /* 0x0000001044e77819 */ /* 0x000fe200000006ff */
[----:B------:R-:W-:Y:S01]  /*5b80*/  FFMA.FTZ R165, R165, R236, R229 ;  /* 0x000000eca5a57223 */ /* 0x000fe200000100e5 */
[----:B------:R-:W-:Y:S01]  /*5b90*/  SHF.L.U32 R229, R36, 0x10, RZ ;  /* 0x0000001024e57819 */ /* 0x000fe200000006ff */
[----:B------:R-:W-:Y:S01]  /*5ba0*/  IMAD.U32 R230, R84, 0x10000, RZ ;  /* 0x0001000054e67824 */ /* 0x000fe200078e00ff */
[----:B------:R-:W-:Y:S01]  /*5bb0*/  SHF.L.U32 R237, R40, 0x10, RZ ;  /* 0x0000001028ed7819 */ /* 0x000fe200000006ff */
[----:B------:R-:W-:Y:S01]  /*5bc0*/  FMUL.FTZ R228, R228, UR4 ;  /* 0x00000004e4e47c20 */ /* 0x000fe20008410000 */
[----:B------:R-:W-:Y:S01]  /*5bd0*/  FADD.FTZ R238, R129, -UR5 ;  /* 0x8000000581ee7e21 */ /* 0x000fe20008010000 */
[----:B------:R-:W-:Y:S01]  /*5be0*/  SHF.L.U32 R239, R180, 0x10, RZ ;  /* 0x00000010b4ef7819 */ /* 0x000fe200000006ff */
[----:B------:R-:W-:-:S02]  /*5bf0*/  IMAD.U32 R240, R177, 0x10000, RZ ;  /* 0x00010000b1f07824 */ /* 0x000fc400078e00ff */
[C---:B------:R-:W-:Y:S01]  /*5c00*/  FFMA.FTZ R236, R228.reuse, R229, R231 ;  /* 0x000000e5e4ec7223 */ /* 0x040fe200000100e7 */
[----:B------:R-:W-:Y:S01]  /*5c10*/  FFMA.FTZ R237, R228, R237, R230 ;  /* 0x000000ede4ed7223 */ /* 0x000fe200000100e6 */
[----:B------:R-:W-:Y:S01]  /*5c20*/  SHF.L.U32 R241, R179, 0x10, RZ ;  /* 0x00000010b3f17819 */ /* 0x000fe200000006ff */
[----:B------:R-:W0:Y:S01]  /*5c30*/  LDC.64 R230, c[0x0][0x428] ;  /* 0x00010a00ffe67b82 */ /* 0x000e220000000a00 */
[----:B------:R-:W-:Y:S01]  /*5c40*/  FMUL.FTZ R238, R238, UR4 ;  /* 0x00000004eeee7c20 */ /* 0x000fe20008410000 */
[----:B------:R-:W-:Y:S02]  /*5c50*/  SHF.L.U32 R243, R178, 0x10, RZ ;  /* 0x00000010b2f37819 */ /* 0x000fe400000006ff */
[----:B------:R-:W-:Y:S01]  /*5c60*/  F2FP.BF16.F32.PACK_AB R161, R161, R160 ;  /* 0x000000a0a1a1723e */ /* 0x000fe200000010ff */
[C---:B------:R-:W-:Y:S01]  /*5c70*/  FFMA.FTZ R239, R238.reuse, R239, R241 ;  /* 0x000000efeeef7223 */ /* 0x040fe200000100f1 */
[----:B------:R-:W-:Y:S01]  /*5c80*/  F2FP.BF16.F32.PACK_AB R163, R163, R234 ;  /* 0x000000eaa3a3723e */ /* 0x000fe200000010ff */
[----:B------:R-:W-:Y:S01]  /*5c90*/  FFMA.FTZ R240, R238, R243, R240 ;  /* 0x000000f3eef07223 */ /* 0x000fe200000100f0 */
[----:B------:R-:W1:Y:S01]  /*5ca0*/  LDC.64 R228, c[0x0][0x430] ;  /* 0x00010c00ffe47b82 */ /* 0x000e620000000a00 */
        /* <DEDUP_REMOVED lines=8> */
[C---:B-1----:R-:W-:Y:S01]  /*5d30*/  IMAD.WIDE.U32 R228, R227.reuse, 0x10, R228 ;  /* 0x00000010e3e47825 */ /* 0x042fe200078e00e4 */
[----:B------:R-:W-:-:S04]  /*5d40*/  IADD3 R227, PT, PT, R227, 0x80, RZ ;  /* 0x00000080e3e37810 */ /* 0x000fc80007ffe0ff */
[----:B------:R3:W-:Y:S03]  /*5d50*/  STG.E.128 desc[UR8][R228.64], R164 ;  /* 0x000000a4e4007986 */ /* 0x0007e6000c101d08 */
.L_x_6636:
[----:B------:R-:W-:Y:S05]  /*5d60*/  BSYNC.RECONVERGENT B0 ;  /* 0x0000000000007941 */ /* 0x000fea0003800200 */
.L_x_6635:
[----:B------:R-:W-:Y:S04]  /*5d70*/  BSSY.RECONVERGENT B0, `(.L_x_6637) ;  /* 0x0000051000007945 */ /* 0x000fe80003800200 */
[----:B------:R-:W-:Y:S05]  /*5d80*/  @!P2 BRA `(.L_x_6638) ;  /* 0x00000004003ca947 */ /* 0x000fea0003800000 */
[----:B0-23--:R-:W-:Y:S01]  /*5d90*/  FADD.FTZ R160, R142, -UR5 ;  /* 0x800000058ea07e21 */ /* 0x00dfe20008010000 */
[----:B------:R-:W-:Y:S01]  /*5da0*/  SHF.L.U32 R161, R47, 0x10, RZ ;  /* 0x000000102fa17819 */ /* 0x000fe200000006ff */
[----:B------:R-:W-:Y:S01]  /*5db0*/  FADD.FTZ R162, R143, -UR5 ;  /* 0x800000058fa27e21 */ /* 0x000fe20008010000 */
[----:B------:R-:W-:Y:S01]  /*5dc0*/  SHF.L.U32 R163, R67, 0x10, RZ ;  /* 0x0000001043a37819 */ /* 0x000fe200000006ff */
[----:B------:R-:W-:Y:S01]  /*5dd0*/  IMAD.U32 R165, R51, 0x10000, RZ ;  /* 0x0001000033a57824 */ /* 0x000fe200078e00ff */
        /* <DEDUP_REMOVED lines=28> */
[----:B------:R-:W-:Y:S01]  /*5fa0*/  FFMA.FTZ R235, R166, R235, R229 ;  /* 0x000000eba6eb7223 */ /* 0x000fe200000100e5 */
[----:B------:R-:W-:Y:S01]  /*5fb0*/  SHF.L.U32 R228, R81, 0x10, RZ ;  /* 0x0000001051e47819 */ /* 0x000fe200000006ff */
[----:B------:R-:W-:Y:S01]  /*5fc0*/  IMAD.U32 R229, R49, 0x10000, RZ ;  /* 0x0001000031e57824 */ /* 0x000fe200078e00ff */
[----:B------:R-:W-:Y:S01]  /*5fd0*/  SHF.L.U32 R230, R19, 0x10, RZ ;  /* 0x0000001013e67819 */ /* 0x000fe200000006ff */
[C---:B------:R-:W-:Y:S01]  /*5fe0*/  FFMA.FTZ R160, R164.reuse, R161, R165 ;  /* 0x000000a1a4a07223 */ /* 0x040fe200000100a5 */
[----:B------:R-:W-:Y:S01]  /*5ff0*/  FADD.FTZ R161, R139, -UR5 ;  /* 0x800000058ba17e21 */ /* 0x000fe20008010000 */
[----:B------:R-:W-:Y:S01]  /*6000*/  FFMA.FTZ R164, R164, R229, R228 ;  /* 0x000000e5a4a47223 */ /* 0x000fe200000100e4 */
[----:B------:R-:W-:Y:S01]  /*6010*/  SHF.L.U32 R228, R20, 0x10, RZ ;  /* 0x0000001014e47819 */ /* 0x000fe200000006ff */
[----:B------:R-:W-:-:S02]  /*6020*/  IMAD.U32 R236, R18, 0x10000, RZ ;  /* 0x0001000012ec7824 */ /* 0x000fc400078e00ff */
[----:B------:R-:W-:Y:S01]  /*6030*/  FMUL.FTZ R165, R161, UR4 ;  /* 0x00000004a1a57c20 */ /* 0x000fe20008410000 */
[----:B------:R-:W-:Y:S01]  /*6040*/  SHF.L.U32 R237, R13, 0x10, RZ ;  /* 0x000000100ded7819 */ /* 0x000fe200000006ff */
[----:B------:R-:W-:Y:S01]  /*6050*/  FADD.FTZ R238, R137, -UR5 ;  /* 0x8000000589ee7e21 */ /* 0x000fe20008010000 */
[----:B------:R-:W-:Y:S01]  /*6060*/  SHF.L.U32 R229, R17, 0x10, RZ ;  /* 0x0000001011e57819 */ /* 0x000fe200000006ff */
[C---:B------:R-:W-:Y:S01]  /*6070*/  FFMA.FTZ R161, R165.reuse, R228, R230 ;  /* 0x000000e4a5a17223 */ /* 0x040fe200000100e6 */
[----:B------:R-:W-:Y:S01]  /*6080*/  FADD.FTZ R228, R136, -UR5 ;  /* 0x8000000588e47e21 */ /* 0x000fe20008010000 */
[----:B------:R-:W-:Y:S01]  /*6090*/  FFMA.FTZ R166, R166, R231, R237 ;  /* 0x000000e7a6a67223 */ /* 0x000fe200000100ed */
        /* <DEDUP_REMOVED lines=8> */
[----:B------:R-:W-:Y:S01]  /*6120*/  SHF.L.U32 R241, R23, 0x10, RZ ;  /* 0x0000001017f17819 */ /* 0x000fe200000006ff */
[----:B------:R-:W-:Y:S01]  /*6130*/  FFMA.FTZ R237, R228, R237, R230 ;  /* 0x000000ede4ed7223 */ /* 0x000fe200000100e6 */
[----:B------:R-:W-:Y:S01]  /*6140*/  FMUL.FTZ R238, R238, UR4 ;  /* 0x00000004eeee7c20 */ /* 0x000fe20008410000 */
[----:B------:R-:W0:Y:S01]  /*6150*/  LDC.64 R230, c[0x0][0x428] ;  /* 0x00010a00ffe67b82 */ /* 0x000e220000000a00 */
[----:B------:R-:W-:Y:S01]  /*6160*/  SHF.L.U32 R240, R21, 0x10, RZ ;  /* 0x0000001015f07819 */ /* 0x000fe200000006ff */
[----:B------:R-:W-:-:S02]  /*6170*/  IMAD.U32 R243, R22, 0x10000, RZ ;  /* 0x0001000016f37824 */ /* 0x000fc400078e00ff */
[C---:B------:R-:W-:Y:S01]  /*6180*/  FFMA.FTZ R239, R238.reuse, R239, R241 ;  /* 0x000000efeeef7223 */ /* 0x040fe200000100f1 */
[----:B------:R-:W-:Y:S01]  /*6190*/  F2FP.BF16.F32.PACK_AB R161, R161, R160 ;  /* 0x000000a0a1a1723e */ /* 0x000fe200000010ff */
[----:B------:R-:W-:Y:S01]  /*61a0*/  FFMA.FTZ R240, R238, R243, R240 ;  /* 0x000000f3eef07223 */ /* 0x000fe200000100f0 */
[----:B------:R-:W-:Y:S01]  /*61b0*/  F2FP.BF16.F32.PACK_AB R163, R163, R234 ;  /* 0x000000eaa3a3723e */ /* 0x000fe200000010ff */
[----:B------:R-:W1:Y:S01]  /*61c0*/  LDC.64 R228, c[0x0][0x430] ;  /* 0x00010c00ffe47b82 */ /* 0x000e620000000a00 */
[----:B------:R-:W-:Y:S02]  /*61d0*/  F2FP.BF16.F32.PACK_AB R162, R235, R162 ;  /* 0x000000a2eba2723e */ /* 0x000fe400000010ff */
[----:B------:R-:W-:Y:S02]  /*61e0*/  F2FP.BF16.F32.PACK_AB R160, R239, R236 ;  /* 0x000000ecefa0723e */ /* 0x000fe400000010ff */
[----:B------:R-:W-:Y:S02]  /*61f0*/  F2FP.BF16.F32.PACK_AB R165, R165, R164 ;  /* 0x000000a4a5a5723e */ /* 0x000fe400000010ff */
[----:B------:R-:W-:-:S02]  /*6200*/  F2FP.BF16.F32.PACK_AB R167, R167, R232 ;  /* 0x000000e8a7a7723e */ /* 0x000fc400000010ff */
[----:B------:R-:W-:Y:S02]  /*6210*/  F2FP.BF16.F32.PACK_AB R166, R166, R233 ;  /* 0x000000e9a6a6723e */ /* 0x000fe400000010ff */
[----:B------:R-:W-:Y:S01]  /*6220*/  F2FP.BF16.F32.PACK_AB R164, R240, R237 ;  /* 0x000000edf0a4723e */ /* 0x000fe200000010ff */
[----:B0-----:R-:W-:-:S05]  /*6230*/  IMAD.WIDE.U32 R230, R227, 0x10, R230 ;  /* 0x00000010e3e67825 */ /* 0x001fca00078e00e6 */
[----:B------:R4:W-:Y:S01]  /*6240*/  STG.E.128 desc[UR8][R230.64], R160 ;  /* 0x000000a0e6007986 */ /* 0x0009e2000c101d08 */
[C---:B-1----:R-:W-:Y:S01]  /*6250*/  IMAD.WIDE.U32 R228, R227.reuse, 0x10, R228 ;  /* 0x00000010e3e47825 */ /* 0x042fe200078e00e4 */
[----:B------:R-:W-:-:S04]  /*6260*/  IADD3 R227, PT, PT, R227, 0x80, RZ ;  /* 0x00000080e3e37810 */ /* 0x000fc80007ffe0ff */
[----:B------:R4:W-:Y:S03]  /*6270*/  STG.E.128 desc[UR8][R228.64], R164 ;  /* 0x000000a4e4007986 */ /* 0x0009e6000c101d08 */
.L_x_6638:
[----:B------:R-:W-:Y:S05]  /*6280*/  BSYNC.RECONVERGENT B0 ;  /* 0x0000000000007941 */ /* 0x000fea0003800200 */
.L_x_6637:
[----:B------:R-:W-:Y:S04]  /*6290*/  BSSY.RECONVERGENT B0, `(.L_x_6639) ;  /* 0x0000051000007945 */ /* 0x000fe80003800200 */
[----:B------:R-:W-:Y:S05]  /*62a0*/  @!P3 BRA `(.L_x_6640) ;  /* 0x00000004003cb947 */ /* 0x000fea0003800000 */
[----:B0-234-:R-:W-:Y:S01]  /*62b0*/  FADD.FTZ R160, R150, -UR5 ;  /* 0x8000000596a07e21 */ /* 0x01dfe20008010000 */
        /* <DEDUP_REMOVED lines=30> */
[----:B------:R-:W-:Y:S01]  /*64a0*/  FFMA.FTZ R167, R167, R228, R230 ;  /* 0x000000e4a7a77223 */ /* 0x000fe200000100e6 */
[----:B------:R-:W-:Y:S01]  /*64b0*/  FFMA.FTZ R235, R166, R235, R229 ;  /* 0x000000eba6eb7223 */ /* 0x000fe200000100e5 */
[----:B------:R-:W-:Y:S01]  /*64c0*/  SHF.L.U32 R229, R57, 0x10, RZ ;  /* 0x0000001039e57819 */ /* 0x000fe200000006ff */
[----:B------:R-:W-:Y:S01]  /*64d0*/  FFMA.FTZ R160, R164, R161, R165 ;  /* 0x000000a1a4a07223 */ /* 0x000fe200000100a5 */
[----:B------:R-:W-:Y:S01]  /*64e0*/  SHF.L.U32 R228, R77, 0x10, RZ ;  /* 0x000000104de47819 */ /* 0x000fe200000006ff */
[----:B------:R-:W-:Y:S01]  /*64f0*/  FADD.FTZ R161, R147, -UR5 ;  /* 0x8000000593a17e21 */ /* 0x000fe20008010000 */
[----:B------:R-:W-:Y:S01]  /*6500*/  IMAD.U32 R230, R3, 0x10000, RZ ;  /* 0x0001000003e67824 */ /* 0x000fe200078e00ff */
[----:B------:R-:W-:Y:S01]  /*6510*/  SHF.L.U32 R231, R202, 0x10, RZ ;  /* 0x00000010cae77819 */ /* 0x000fe200000006ff */
[----:B------:R-:W-:Y:S01]  /*6520*/  FADD.FTZ R238, R145, -UR5 ;  /* 0x8000000591ee7e21 */ /* 0x000fe20008010000 */
[----:B------:R-:W-:Y:S01]  /*6530*/  FFMA.FTZ R164, R164, R229, R228 ;  /* 0x000000e5a4a47223 */ /* 0x000fe200000100e4 */
[----:B------:R-:W-:Y:S01]  /*6540*/  SHF.L.U32 R228, R4, 0x10, RZ ;  /* 0x0000001004e47819 */ /* 0x000fe200000006ff */
[----:B------:R-:W-:Y:S01]  /*6550*/  FMUL.FTZ R165, R161, UR4 ;  /* 0x00000004a1a57c20 */ /* 0x000fe20008410000 */
[----:B------:R-:W-:Y:S01]  /*6560*/  SHF.L.U32 R237, R203, 0x10, RZ ;  /* 0x00000010cbed7819 */ /* 0x000fe200000006ff */
[----:B------:R-:W-:Y:S01]  /*6570*/  FMUL.FTZ R238, R238, UR4 ;  /* 0x00000004eeee7c20 */ /* 0x000fe20008410000 */
[----:B------:R-:W-:Y:S01]  /*6580*/  SHF.L.U32 R236, R198, 0x10, RZ ;  /* 0x00000010c6ec7819 */ /* 0x000fe200000006ff */
[----:B------:R-:W-:Y:S01]  /*6590*/  FFMA.FTZ R161, R165, R228, R230 ;  /* 0x000000e4a5a17223 */ /* 0x000fe200000100e6 */
[----:B------:R-:W-:Y:S01]  /*65a0*/  SHF.L.U32 R229, R199, 0x10, RZ ;  /* 0x00000010c7e57819 */ /* 0x000fe200000006ff */
[----:B------:R-:W-:Y:S01]  /*65b0*/  FADD.FTZ R228, R144, -UR5 ;  /* 0x8000000590e47e21 */ /* 0x000fe20008010000 */
[----:B------:R-:W-:Y:S01]  /*65c0*/  FFMA.FTZ R166, R166, R231, R237 ;  /* 0x000000e7a6a67223 */ /* 0x000fe200000100ed */
[----:B------:R-:W-:Y:S01]  /*65d0*/  IMAD.U32 R231, R60, 0x10000, RZ ;  /* 0x000100003ce77824 */ /* 0x000fe200078e00ff */
        /* <DEDUP_REMOVED lines=25> */
[C---:B-1----:R-:W-:Y:S01]  /*6770*/  IMAD.WIDE.U32 R228, R227.reuse, 0x10, R228 ;  /* 0x00000010e3e47825 */ /* 0x042fe200078e00e4 */
[----:B------:R-:W-:-:S04]  /*6780*/  IADD3 R227, PT, PT, R227, 0x80, RZ ;  /* 0x00000080e3e37810 */ /* 0x000fc80007ffe0ff */
[----:B------:R0:W-:Y:S03]  /*6790*/  STG.E.128 desc[UR8][R228.64], R164 ;  /* 0x000000a4e4007986 */ /* 0x0001e6000c101d08 */
.L_x_6640:
[----:B------:R-:W-:Y:S05]  /*67a0*/  BSYNC.RECONVERGENT B0 ;  /* 0x0000000000007941 */ /* 0x000fea0003800200 */
.L_x_6639:
        /* <DEDUP_REMOVED lines=23> */
[----:B------:R-:W-:Y:S01]  /*6920*/  IMAD.U32 R228, R212, 0x10000, RZ ;  /* 0x00010000d4e47824 */ /* 0x000fe200078e00ff */
[----:B------:R-:W-:Y:S01]  /*6930*/  SHF.L.U32 R234, R105, 0x10, RZ ;  /* 0x0000001069ea7819 */ /* 0x000fe200000006ff */
[----:B------:R-:W-:Y:S01]  /*6940*/  FMUL.FTZ R235, R166, UR4 ;  /* 0x00000004a6eb7c20 */ /* 0x000fe20008410000 */
[----:B------:R-:W-:Y:S01]  /*6950*/  SHF.L.U32 R230, R213, 0x10, RZ ;  /* 0x00000010d5e67819 */ /* 0x000fe200000006ff */
[----:B------:R-:W-:Y:S01]  /*6960*/  FFMA.FTZ R233, R164, R233, R161 ;  /* 0x000000e9a4e97223 */ /* 0x000fe200000100a1 */
[C---:B------:R-:W-:Y:S01]  /*6970*/  FFMA.FTZ R161, R162.reuse, R163, R165 ;  /* 0x000000a3a2a17223 */ /* 0x040fe200000100a5 */
[----:B------:R-:W-:Y:S01]  /*6980*/  FFMA.FTZ R234, R162, R229, R234 ;  /* 0x000000e5a2ea7223 */ /* 0x000fe200000100ea */
        /* <DEDUP_REMOVED lines=9> */
[----:B------:R-:W-:Y:S01]  /*6a20*/  FFMA.FTZ R235, R235, R162, R164 ;  /* 0x000000a2ebeb7223 */ /* 0x000fe200000100a4 */
[----:B------:R-:W-:Y:S01]  /*6a30*/  FADD.FTZ R164, R157, -UR5 ;  /* 0x800000059da47e21 */ /* 0x000fe20008010000 */
[----:B------:R-:W-:Y:S01]  /*6a40*/  FFMA.FTZ R162, R163, R228, R230 ;  /* 0x000000e4a3a27223 */ /* 0x000fe200000100e6 */
[----:B------:R-:W-:-:S02]  /*6a50*/  IMAD.U32 R231, R216, 0x10000, RZ ;  /* 0x00010000d8e77824 */ /* 0x000fc400078e00ff */
[----:B------:R-:W-:Y:S01]  /*6a60*/  FFMA.FTZ R236, R163, R236, R165 ;  /* 0x000000eca3ec7223 */ /* 0x000fe200000100a5 */
[----:B------:R-:W-:Y:S01]  /*6a70*/  SHF.L.U32 R163, R217, 0x10, RZ ;  /* 0x00000010d9a37819 */ /* 0x000fe200000006ff */
[----:B------:R-:W-:Y:S01]  /*6a80*/  FMUL.FTZ R164, R164, UR4 ;  /* 0x00000004a4a47c20 */ /* 0x000fe20008410000 */
[----:B------:R-:W-:Y:S01]  /*6a90*/  SHF.L.U32 R237, R218, 0x10, RZ ;  /* 0x00000010daed7819 */ /* 0x000fe200000006ff */
[----:B------:R-:W-:Y:S01]  /*6aa0*/  IMAD.U32 R240, R220, 0x10000, RZ ;  /* 0x00010000dcf07824 */ /* 0x000fe200078e00ff */
[----:B------:R-:W-:Y:S01]  /*6ab0*/  SHF.L.U32 R228, R219, 0x10, RZ ;  /* 0x00000010dbe47819 */ /* 0x000fe200000006ff */
[----:B------:R-:W-:Y:S01]  /*6ac0*/  FFMA.FTZ R231, R164, R231, R163 ;  /* 0x000000e7a4e77223 */ /* 0x000fe200000100a3 */
[----:B------:R-:W-:Y:S01]  /*6ad0*/  FADD.FTZ R163, R158, -UR5 ;  /* 0x800000059ea37e21 */ /* 0x000fe20008010000 */
[----:B------:R-:W-:Y:S02]  /*6ae0*/  SHF.L.U32 R238, R99, 0x10, RZ ;  /* 0x0000001063ee7819 */ /* 0x000fe400000006ff */
[----:B------:R-:W-:Y:S01]  /*6af0*/  FFMA.FTZ R237, R164, R237, R228 ;  /* 0x000000eda4ed7223 */ /* 0x000fe200000100e4 */
[----:B------:R-:W-:Y:S01]  /*6b00*/  IMAD.U32 R164, R95, 0x10000, RZ ;  /* 0x000100005fa47824 */ /* 0x000fe200078e00ff */
[----:B------:R-:W-:Y:S01]  /*6b10*/  SHF.L.U32 R228, R103, 0x10, RZ ;  /* 0x0000001067e47819 */ /* 0x000fe200000006ff */
[----:B------:R-:W-:Y:S01]  /*6b20*/  FMUL.FTZ R163, R163, UR4 ;  /* 0x00000004a3a37c20 */ /* 0x000fe20008410000 */
[----:B------:R-:W-:-:S02]  /*6b30*/  SHF.L.U32 R165, R107, 0x10, RZ ;  /* 0x000000106ba57819 */ /* 0x000fc400000006ff */
[----:B------:R-:W-:Y:S01]  /*6b40*/  SHF.L.U32 R242, R221, 0x10, RZ ;  /* 0x00000010ddf27819 */ /* 0x000fe200000006ff */
[----:B------:R-:W-:Y:S01]  /*6b50*/  FFMA.FTZ R230, R163, R164, R228 ;  /* 0x000000a4a3e67223 */ /* 0x000fe200000100e4 */
[----:B------:R-:W-:Y:S01]  /*6b60*/  SHF.L.U32 R241, R223, 0x10, RZ ;  /* 0x00000010dff17819 */ /* 0x000fe200000006ff */
[----:B------:R-:W-:Y:S01]  /*6b70*/  FFMA.FTZ R238, R163, R238, R165 ;  /* 0x000000eea3ee7223 */ /* 0x000fe200000100a5 */
[----:B------:R-:W0:Y:S01]  /*6b80*/  LDC.64 R228, c[0x0][0x428] ;  /* 0x00010a00ffe47b82 */ /* 0x000e220000000a00 */
[----:B------:R-:W-:Y:S01]  /*6b90*/  FADD.FTZ R163, R159, -UR5 ;  /* 0x800000059fa37e21 */ /* 0x000fe20008010000 */
[----:B------:R-:W-:Y:S02]  /*6ba0*/  F2FP.BF16.F32.PACK_AB R162, R231, R162 ;  /* 0x000000a2e7a2723e */ /* 0x000fe400000010ff */
[----:B------:R-:W-:Y:S01]  /*6bb0*/  F2FP.BF16.F32.PACK_AB R161, R166, R161 ;  /* 0x000000a1a6a1723e */ /* 0x000fe200000010ff */
[----:B------:R-:W-:Y:S01]  /*6bc0*/  FMUL.FTZ R163, R163, UR4 ;  /* 0x00000004a3a37c20 */ /* 0x000fe20008410000 */
[----:B------:R-:W-:-:S02]  /*6bd0*/  F2FP.BF16.F32.PACK_AB R160, R167, R160 ;  /* 0x000000a0a7a0723e */ /* 0x000fc400000010ff */
        /* <DEDUP_REMOVED lines=13> */
.L_x_6642:
[----:B------:R-:W-:Y:S05]  /*6cb0*/  BSYNC.RECONVERGENT B0 ;  /* 0x0000000000007941 */ /* 0x000fea0003800200 */
.L_x_6641:
[----:B------:R-:W-:Y:S02]  /*6cc0*/  UIADD3 UR6, UPT, UPT, UR6, UR14, URZ ;  /* 0x0000000e06067290 */ /* 0x000fe4000fffe0ff */
[----:B------:R-:W-:Y:S02]  /*6cd0*/  UPLOP3.LUT UP1, UPT, UPT, UPT, UP1, 0x40, 0x4 ;  /* 0x000000000004789c */ /* 0x000fe40003f2e810 */
[----:B------:R-:W-:-:S09]  /*6ce0*/  UISETP.GE.AND UP0, UPT, UR6, UR15, UPT ;  /* 0x0000000f0600728c */ /* 0x000fd2000bf06270 */
[----:B------:R-:W-:Y:S05]  /*6cf0*/  BRA.U !UP0, `(.L_x_6643) ;  /* 0xffffffad08847547 */ /* 0x000fea000b83ffff */
[----:B------:R-:W-:Y:S05]  /*6d00*/  EXIT ;  /* 0x000000000000794d */ /* 0x000fea0003800000 */
.L_x_6644:
        /* <DEDUP_REMOVED lines=15> */
.L_x_22324:


//--------------------- .text._ZN10layer_norm31ln_parallel_residual_fwd_kernelINS_13Kernel_traitsI13__nv_bfloat16S2_fS2_fjLj5120ELj1ELj1ELj4ELj16ENS_18Kernel_traits_baseILj5120ES2_S2_fS2_fjLj128EEEEELb0ELb0ELb1EEEvNS_9FwdParamsE --------------------------
	.section	.text._ZN10layer_norm31ln_parallel_residual_fwd_kernelINS_13Kernel_traitsI13__nv_bfloat16S2_fS2_fjLj5120ELj1ELj1ELj4ELj16ENS_18Kernel_traits_baseILj5120ES2_S2_fS2_fjLj128EEEEELb0ELb0ELb1EEEvNS_9FwdParamsE,"ax",@progbits
	.align	128
        .global         _ZN10layer_norm31ln_parallel_residual_fwd_kernelINS_13Kernel_traitsI13__nv_bfloat16S2_fS2_fjLj5120ELj1ELj1ELj4ELj16ENS_18Kernel_traits_baseILj5120ES2_S2_fS2_fjLj128EEEEELb0ELb0ELb1EEEvNS_9FwdParamsE
        .type           _ZN10layer_norm31ln_parallel_residual_fwd_kernelINS_13Kernel_traitsI13__nv_bfloat16S2_fS2_fjLj5120ELj1ELj1ELj4ELj16ENS_18Kernel_traits_baseILj5120ES2_S2_fS2_fjLj128EEEEELb0ELb0ELb1EEEvNS_9FwdParamsE,@function
        .size           _ZN10layer_norm31ln_parallel_residual_fwd_kernelINS_13Kernel_traitsI13__nv_bfloat16S2_fS2_fjLj5120ELj1ELj1ELj4ELj16ENS_18Kernel_traits_baseILj5120ES2_S2_fS2_fjLj128EEEEELb0ELb0ELb1EEEvNS_9FwdParamsE,(.L_x_22325 - _ZN10layer_norm31ln_parallel_residual_fwd_kernelINS_13Kernel_traitsI13__nv_bfloat16S2_fS2_fjLj5120ELj1ELj1ELj4ELj16ENS_18Kernel_traits_baseILj5120ES2_S2_fS2_fjLj128EEEEELb0ELb0ELb1EEEvNS_9FwdParamsE)
        .other          _ZN10layer_norm31ln_parallel_residual_fwd_kernelINS_13Kernel_traitsI13__nv_bfloat16S2_fS2_fjLj5120ELj1ELj1ELj4ELj16ENS_18Kernel_traits_baseILj5120ES2_S2_fS2_fjLj128EEEEELb0ELb0ELb1EEEvNS_9FwdParamsE,@"STO_CUDA_ENTRY STV_DEFAULT"
_ZN10layer_norm31ln_parallel_residual_fwd_kernelINS_13Kernel_traitsI13__nv_bfloat16S2_fS2_fjLj5120ELj1ELj1ELj4ELj16ENS_18Kernel_traits_baseILj5120ES2_S2_fS2_fjLj128EEEEELb0ELb0ELb1EEEvNS_9FwdParamsE:
.text._ZN10layer_norm31ln_parallel_residual_fwd_kernelINS_13Kernel_traitsI13__nv_bfloat16S2_fS2_fjLj5120ELj1ELj1ELj4ELj16ENS_18Kernel_traits_baseILj5120ES2_S2_fS2_fjLj128EEEEELb0ELb0ELb1EEEvNS_9FwdParamsE:
[----:B------:R-:W-:Y:S01]  /*0000*/  LDC R1, c[0x0][0x37c] ;  /* 0x0000df00ff017b82 */ /* 0x000fe20000000800 */
[----:B------:R-:W0:Y:S01]  /*0010*/  LDCU.64 UR8, c[0x0][0x438] ;  /* 0x00008700ff0877ac */ /* 0x000e220008000a00 */
[----:B------:R-:W1:Y:S06]  /*0020*/  S2R R0, SR_TID.X ;  /* 0x0000000000007919 */ /* 0x000e6c0000002100 */
[----:B------:R-:W2:Y:S01]  /*0030*/  S2UR UR4, SR_CTAID.X ;  /* 0x00000000000479c3 */ /* 0x000ea20000002500 */
[----:B------:R-:W3:Y:S01]  /*0040*/  LDCU.64 UR6, c[0x0][0x358] ;  /* 0x00006b00ff0677ac */ /* 0x000ee20008000a00 */
[----:B0-----:R-:W-:-:S04]  /*0050*/  UISETP.NE.U32.AND UP0, UPT, UR8, URZ, UPT ;  /* 0x000000ff0800728c */ /* 0x001fc8000bf05070 */
[----:B------:R-:W-:Y:S01]  /*0060*/  UISETP.NE.AND.EX UP0, UPT, UR9, URZ, UPT, UP0 ;  /* 0x000000ff0900728c */ /* 0x000fe2000bf05300 */
[----:B--2---:R-:W-:Y:S02]  /*0070*/  MOV R218, UR4 ;  /* 0x0000000400da7c02 */ /* 0x004fe40008000f00 */
[----:B-1----:R-:W-:-:S06]  /*0080*/  LOP3.LUT R219, R0, 0x1f, RZ, 0xc0, !PT ;  /* 0x0000001f00db7812 */ /* 0x002fcc00078ec0ff */
[----:B---3--:R-:W-:Y:S05]  /*0090*/  BRA.U UP0, `(.L_x_6645) ;  /* 0x00000005001c7547 */ /* 0x008fea000b800000 */
        /* <DEDUP_REMOVED lines=39> */
.L_x_6646:
        /* <DEDUP_REMOVED lines=32> */
.L_x_6645:
        /* <DEDUP_REMOVED lines=33> */
.L_x_6648:
        /* <DEDUP_REMOVED lines=31> */
.L_x_6647:
[----:B------:R-:W1:Y:S02]  /*0910*/  LDCU UR4, c[0x0][0x384] ;  /* 0x00007080ff0477ac */ /* 0x000e640008000800 */
[----:B-1----:R-:W-:-:S13]  /*0920*/  ISETP.GE.AND P0, PT, R218, UR4, PT ;  /* 0x00000004da007c0c */ /* 0x002fda000bf06270 */
[----:B------:R-:W-:Y:S05]  /*0930*/  @P0 EXIT ;  /* 0x000000000000094d */ /* 0x000fea0003800000 */
[----:B------:R-:W1:Y:S01]  /*0940*/  LDCU.64 UR8, c[0x0][0x398] ;  /* 0x00007300ff0877ac */ /* 0x000e620008000a00 */
[----:B-----5:R-:W-:Y:S02]  /*0950*/  PRMT R217, R99, 0x7632, R217 ;  /* 0x0000763263d97816 */ /* 0x020fe400000000d9 */
[----:B------:R-:W-:Y:S01]  /*0960*/  PRMT R216, R123, 0x7632, R216 ;  /* 0x000076327bd87816 */ /* 0x000fe200000000d8 */
[----:B------:R-:W2:Y:S01]  /*0970*/  LDCU.U8 UR4, c[0x0][0x410] ;  /* 0x00008200ff0477ac */ /* 0x000ea20008000000 */
[----:B------:R-:W-:Y:S02]  /*0980*/  PRMT R215, R119, 0x7632, R215 ;  /* 0x0000763277d77816 */ /* 0x000fe400000000d7 */
[----:B------:R-:W-:Y:S01]  /*0990*/  PRMT R214, R143, 0x7632, R214 ;  /* 0x000076328fd67816 */ /* 0x000fe200000000d6 */
[----:B------:R-:W-:Y:S01]  /*09a0*/  UPLOP3.LUT UP1, UPT, UPT, UPT, UPT, 0x40, 0x4 ;  /* 0x000000000004789c */ /* 0x000fe20003f2e870 */
[----:B------:R-:W-:Y:S01]  /*09b0*/  PRMT R213, R98, 0x7632, R213 ;  /* 0x0000763262d57816 */ /* 0x000fe200000000d5 */
[----:B------:R-:W3:Y:S01]  /*09c0*/  LDCU.64 UR12, c[0x0][0x398] ;  /* 0x00007300ff0c77ac */ /* 0x000ee20008000a00 */
[----:B------:R-:W-:-:S02]  /*09d0*/  PRMT R212, R122, 0x7632, R212 ;  /* 0x000076327ad47816 */ /* 0x000fc400000000d4 */
[----:B------:R-:W-:Y:S01]  /*09e0*/  PRMT R211, R118, 0x7632, R211 ;  /* 0x0000763276d37816 */ /* 0x000fe200000000d3 */
[----:B------:R-:W4:Y:S01]  /*09f0*/  LDCU.64 UR10, c[0x0][0x3a0] ;  /* 0x00007400ff0a77ac */ /* 0x000f220008000a00 */
[----:B------:R-:W-:Y:S02]  /*0a00*/  PRMT R210, R142, 0x7632, R210 ;  /* 0x000076328ed27816 */ /* 0x000fe400000000d2 */
[----:B------:R-:W-:Y:S02]  /*0a10*/  PRMT R209, R97, 0x7632, R209 ;  /* 0x0000763261d17816 */ /* 0x000fe400000000d1 */
[----:B-1----:R-:W-:Y:S01]  /*0a20*/  ISETP.NE.U32.AND P0, PT, RZ, UR8, PT ;  /* 0x00000008ff007c0c */ /* 0x002fe2000bf05070 */
[----:B------:R-:W1:Y:S01]  /*0a30*/  LDCU UR8, c[0x0][0x388] ;  /* 0x00007100ff0877ac */ /* 0x000e620008000800 */
        /* <DEDUP_REMOVED lines=15> */
[----:B0-----:R-:W-:Y:S02]  /*0b30*/  PRMT R2, R93, 0x7632, R2 ;  /* 0x000076325d027816 */ /* 0x001fe40000000002 */
        /* <DEDUP_REMOVED lines=49> */
[----:B--2---:R-:W-:Y:S02]  /*0e50*/  ISETP.NE.AND P2, PT, RZ, UR4, PT ;  /* 0x00000004ff007c0c */ /* 0x004fe4000bf45270 */
[----:B------:R-:W-:Y:S02]  /*0e60*/  PRMT R184, R101, 0x7632, R184 ;  /* 0x0000763265b87816 */ /* 0x000fe400000000b8 */
[----:B------:R-:W-:-:S02]  /*0e70*/  PRMT R185, R157, 0x7632, R185 ;  /* 0x000076329db97816 */ /* 0x000fc400000000b9 */
[----:B------:R-:W-:Y:S02]  /*0e80*/  PRMT R186, R80, 0x7632, R186 ;  /* 0x0000763250ba7816 */ /* 0x000fe400000000ba */
[----:B------:R-:W-:Y:S02]  /*0e90*/  PRMT R187, R136, 0x7632, R187 ;  /* 0x0000763288bb7816 */ /* 0x000fe400000000bb */
[----:B------:R-:W-:Y:S02]  /*0ea0*/  PRMT R188, R100, 0x7632, R188 ;  /* 0x0000763264bc7816 */ /* 0x000fe400000000bc */
[----:B------:R-:W-:Y:S02]  /*0eb0*/  PRMT R189, R156, 0x7632, R189 ;  /* 0x000076329cbd7816 */ /* 0x000fe400000000bd */
[----:B------:R-:W-:Y:S01]  /*0ec0*/  ISETP.NE.AND.EX P0, PT, RZ, UR9, PT, P0 ;  /* 0x00000009ff007c0c */ /* 0x000fe2000bf05300 */
[----:B-1-34-:R-:W0:-:S12]  /*0ed0*/  LDCU UR9, c[0x0][0x400] ;  /* 0x00008000ff0977ac */ /* 0x01ae180008000800 */
.L_x_6669:
[----:B------:R-:W-:Y:S01]  /*0ee0*/  ISETP.NE.U32.AND P1, PT, RZ, UR10, PT ;  /* 0x0000000aff007c0c */ /* 0x000fe2000bf25070 */
[----:B-1----:R-:W1:Y:S01]  /*0ef0*/  @P0 LDC.64 R34, c[0x0][0x398] ;  /* 0x0000e600ff220b82 */ /* 0x002e620000000a00 */
[----:B------:R-:W-:Y:S02]  /*0f00*/  IMAD R36, R218, UR8, RZ ;  /* 0x00000008da247c24 */ /* 0x000fe4000f8e02ff */
[----:B------:R-:W-:-:S03]  /*0f10*/  ISETP.NE.AND.EX P1, PT, RZ, UR11, PT, P1 ;  /* 0x0000000bff007c0c */ /* 0x000fc6000bf25310 */
[----:B------:R-:W-:Y:S02]  /*0f20*/  SHF.R.S32.HI R37, RZ, 0x1f, R36 ;  /* 0x0000001fff257819 */ /* 0x000fe40000011424 */
[----:B------:R-:W2:Y:S02]  /*0f30*/  LDC.64 R160, c[0x0][0x390] ;  /* 0x0000e400ffa07b82 */ /* 0x000ea40000000a00 */
[----:B------:R-:W-:-:S04]  /*0f40*/  LEA.HI R37, R37, R36, RZ, 0x3 ;  /* 0x0000002425257211 */ /* 0x000fc800078f18ff */
[----:B------:R-:W-:Y:S02]  /*0f50*/  LEA.HI.SX32 R223, R37, R0, 0x1d ;  /* 0x0000000025df7211 */ /* 0x000fe400078feaff */
[----:B------:R-:W3:Y:S03]  /*0f60*/  @P1 LDC.64 R32, c[0x0][0x3a0] ;  /* 0x0000e800ff201b82 */ /* 0x000ee60000000a00 */
[----:B-1----:R-:W-:-:S05]  /*0f70*/  @P0 IMAD.WIDE.U32 R36, R223, 0x10, R34 ;  /* 0x00000010df240825 */ /* 0x002fca00078e0022 */
[----:B------:R-:W4:Y:S01]  /*0f80*/  @P0 LDG.E.128 R76, desc[UR6][R36.64] ;  /* 0x00000006244c0981 */ /* 0x000f22000c1e1d00 */
[----:B---3--:R-:W-:-:S04]  /*0f90*/  @P1 IMAD.WIDE.U32 R38, R223, 0x20, R32 ;  /* 0x00000020df261825 */ /* 0x008fc800078e0020 */
[----:B--2---:R-:W-:Y:S01]  /*0fa0*/  IMAD.WIDE.U32 R32, R223, 0x10, R160 ;  /* 0x00000010df207825 */ /* 0x004fe200078e00a0 */
[----:B------:R1:W5:Y:S04]  /*0fb0*/  @P1 LDG.E.128 R72, desc[UR6][R38.64] ;  /* 0x0000000626481981 */ /* 0x000368000c1e1d00 */
[----:B------:R1:W5:Y:S04]  /*0fc0*/  @P1 LDG.E.128 R68, desc[UR6][R38.64+0x10] ;  /* 0x0000100626441981 */ /* 0x000368000c1e1d00 */
[----:B------:R-:W5:Y:S01]  /*0fd0*/  LDG.E.128 R32, desc[UR6][R32.64] ;  /* 0x0000000620207981 */ /* 0x000f62000c1e1d00 */
[----:B------:R-:W-:-:S04]  /*0fe0*/  UISETP.NE.U32.AND UP0, UPT, UR12, URZ, UPT ;  /* 0x000000ff0c00728c */ /* 0x000fc8000bf05070 */
[----:B------:R-:W-:Y:S01]  /*0ff0*/  UISETP.NE.AND.EX UP0, UPT, UR13, URZ, UPT, UP0 ;  /* 0x000000ff0d00728c */ /* 0x000fe2000bf05300 */
[----:B----4-:R-:W-:Y:S02]  /*1000*/  PRMT R40, R79, 0x7632, R40 ;  /* 0x000076324f287816 */ /* 0x010fe40000000028 */
[----:B------:R-:W-:Y:S02]  /*1010*/  PRMT R41, R78, 0x7632, R41 ;  /* 0x000076324e297816 */ /* 0x000fe40000000029 */
[----:B------:R-:W-:Y:S02]  /*1020*/  PRMT R42, R77, 0x7632, R42 ;  /* 0x000076324d2a7816 */ /* 0x000fe4000000002a */
[----:B------:R-:W-:Y:S02]  /*1030*/  PRMT R36, R76, 0x7632, R36 ;  /* 0x000076324c247816 */ /* 0x000fe40000000024 */
[----:B-1----:R-:W-:Y:S05]  /*1040*/  BRA.U UP0, `(.L_x_6649) ;  /* 0x0000000100947547 */ /* 0x002fea000b800000 */
[----:B------:R-:W-:-:S04]  /*1050*/  UISETP.NE.U32.AND UP0, UPT, UR10, URZ, UPT ;  /* 0x000000ff0a00728c */ /* 0x000fc8000bf05070 */
[----:B------:R-:W-:-:S09]  /*1060*/  UISETP.NE.AND.EX UP0, UPT, UR11, URZ, UPT, UP0 ;  /* 0x000000ff0b00728c */ /* 0x000fd2000bf05300 */
[----:B------:R-:W-:Y:S05]  /*1070*/  BRA.U UP0, `(.L_x_6650) ;  /* 0x0000000100347547 */ /* 0x000fea000b800000 */
[C---:B-----5:R-:W-:Y:S01]  /*1080*/  PRMT R61, R34.reuse, 0x7632, R61 ;  /* 0x00007632223d7816 */ /* 0x060fe2000000003d */
[----:B------:R-:W-:Y:S01]  /*1090*/  IMAD.U32 R60, R34, 0x10000, RZ ;  /* 0x00010000223c7824 */ /* 0x000fe200078e00ff */
[C---:B------:R-:W-:Y:S02]  /*10a0*/  PRMT R65, R32.reuse, 0x7632, R65 ;  /* 0x0000763220417816 */ /* 0x040fe40000000041 */
        /* <DEDUP_REMOVED lines=10> */
.L_x_6650:
[----:B-----5:R-:W-:Y:S01]  /*1150*/  PRMT R36, R32, 0x7632, R36 ;  /* 0x0000763220247816 */ /* 0x020fe20000000024 */
[----:B------:R-:W-:Y:S01]  /*1160*/  IMAD.U32 R39, R34, 0x10000, RZ ;  /* 0x0001000022277824 */ /* 0x000fe200078e00ff */
[----:B------:R-:W-:Y:S02]  /*1170*/  SHF.L.U32 R37, R32, 0x10, RZ ;  /* 0x0000001020257819 */ /* 0x000fe400000006ff */
[----:B------:R-:W-:Y:S01]  /*1180*/  PRMT R38, R34, 0x7632, R38 ;  /* 0x0000763222267816 */ /* 0x000fe20000000026 */
[----:B------:R-:W-:Y:S01]  /*1190*/  FADD.FTZ R60, R68, R39 ;  /* 0x00000027443c7221 */ /* 0x000fe20000010000 */
[----:B------:R-:W-:Y:S01]  /*11a0*/  PRMT R32, R33, 0x7632, R32 ;  /* 0x0000763221207816 */ /* 0x000fe20000000020 */
[----:B------:R-:W-:Y:S01]  /*11b0*/  FADD.FTZ R64, R72, R37 ;  /* 0x0000002548407221 */ /* 0x000fe20000010000 */
[----:B------:R-:W-:Y:S01]  /*11c0*/  PRMT R34, R35, 0x7632, R34 ;  /* 0x0000763223227816 */ /* 0x000fe20000000022 */
        /* <DEDUP_REMOVED lines=13> */
.L_x_6649:
[----:B------:R-:W-:-:S04]  /*12a0*/  UISETP.NE.U32.AND UP0, UPT, UR10, URZ, UPT ;  /* 0x000000ff0a00728c */ /* 0x000fc8000bf05070 */
[----:B------:R-:W-:-:S09]  /*12b0*/  UISETP.NE.AND.EX UP0, UPT, UR11, URZ, UPT, UP0 ;  /* 0x000000ff0b00728c */ /* 0x000fd2000bf05300 */
[----:B------:R-:W-:Y:S05]  /*12c0*/  BRA.U UP0, `(.L_x_6652) ;  /* 0x0000000100747547 */ /* 0x000fea000b800000 */
[----:B-----5:R-:W-:Y:S01]  /*12d0*/  PRMT R37, R32, 0x7632, R37 ;  /* 0x0000763220257816 */ /* 0x020fe20000000025 */
[----:B------:R-:W-:Y:S01]  /*12e0*/  IMAD.U32 R43, R34, 0x10000, RZ ;  /* 0x00010000222b7824 */ /* 0x000fe200078e00ff */
[----:B------:R-:W-:Y:S01]  /*12f0*/  SHF.L.U32 R39, R32, 0x10, RZ ;  /* 0x0000001020277819 */ /* 0x000fe200000006ff */
[----:B------:R-:W-:Y:S01]  /*1300*/  IMAD.U32 R40, R40, 0x10000, RZ ;  /* 0x0001000028287824 */ /* 0x000fe200078e00ff */
[----:B------:R-:W-:Y:S02]  /*1310*/  PRMT R38, R34, 0x7632, R38 ;  /* 0x0000763222267816 */ /* 0x000fe40000000026 */
[----:B------:R-:W-:Y:S02]  /*1320*/  PRMT R32, R33, 0x7632, R32 ;  /* 0x0000763221207816 */ /* 0x000fe40000000020 */
[C---:B------:R-:W-:Y:S01]  /*1330*/  PRMT R34, R35.reuse, 0x7632, R34 ;  /* 0x0000763223227816 */ /* 0x040fe20000000022 */
        /* <DEDUP_REMOVED lines=22> */
.L_x_6652:
[----:B-----5:R-:W-:Y:S01]  /*14a0*/  PRMT R37, R32, 0x7632, R37 ;  /* 0x0000763220257816 */ /* 0x020fe20000000025 */
[C---:B------:R-:W-:Y:S01]  /*14b0*/  IMAD.U32 R44, R34.reuse, 0x10000, RZ ;  /* 0x00010000222c7824 */ /* 0x040fe200078e00ff */
[----:B------:R-:W-:Y:S01]  /*14c0*/  PRMT R38, R33, 0x7632, R38 ;  /* 0x0000763221267816 */ /* 0x000fe20000000026 */
[----:B------:R-:W-:Y:S01]  /*14d0*/  IMAD.U32 R47, R35, 0x10000, RZ ;  /* 0x00010000232f7824 */ /* 0x000fe200078e00ff */
[----:B------:R-:W-:Y:S02]  /*14e0*/  SHF.L.U32 R39, R33, 0x10, RZ ;  /* 0x0000001021277819 */ /* 0x000fe400000006ff */
[----:B------:R-:W-:Y:S02]  /*14f0*/  PRMT R43, R34, 0x7632, R43 ;  /* 0x00007632222b7816 */ /* 0x000fe4000000002b */
[----:B------:R-:W-:Y:S02]  /*1500*/  SHF.L.U32 R32, R32, 0x10, RZ ;  /* 0x0000001020207819 */ /* 0x000fe400000006ff */
[----:B------:R-:W-:Y:S01]  /*1510*/  SHF.L.U32 R33, R76, 0x10, RZ ;  /* 0x000000104c217819 */ /* 0x000fe200000006ff */
[----:B------:R-:W-:Y:S01]  /*1520*/  IMAD.U32 R43, R43, 0x10000, RZ ;  /* 0x000100002b2b7824 */ /* 0x000fe200078e00ff */
[----:B------:R-:W-:-:S02]  /*1530*/  SHF.L.U32 R34, R77, 0x10, RZ ;  /* 0x000000104d227819 */ /* 0x000fc400000006ff */
[----:B------:R-:W-:Y:S01]  /*1540*/  PRMT R46, R35, 0x7632, R46 ;  /* 0x00007632232e7816 */ /* 0x000fe2000000002e */
        /* <DEDUP_REMOVED lines=25> */
.L_x_6651:
[----:B------:R-:W1:Y:S01]  /*16e0*/  LDC.64 R192, c[0x0][0x3a8] ;  /* 0x0000ea00ffc07b82 */ /* 0x000e620000000a00 */
[----:B------:R-:W-:-:S05]  /*16f0*/  IADD3 R221, PT, PT, R223, 0x80, RZ ;  /* 0x00000080dfdd7810 */ /* 0x000fca0007ffe0ff */
[----:B------:R-:W-:Y:S02]  /*1700*/  IMAD.WIDE.U32 R32, R221, 0x10, R160 ;  /* 0x00000010dd207825 */ /* 0x000fe400078e00a0 */
[----:B------:R-:W2:Y:S08]  /*1710*/  @P0 LDC.64 R38, c[0x0][0x398] ;  /* 0x0000e600ff260b82 */ /* 0x000eb00000000a00 */
[----:B------:R-:W3:Y:S01]  /*1720*/  @P1 LDC.64 R36, c[0x0][0x3a0] ;  /* 0x0000e800ff241b82 */ /* 0x000ee20000000a00 */
[----:B-1----:R-:W-:-:S05]  /*1730*/  IMAD.WIDE.U32 R40, R223, 0x20, R192 ;  /* 0x00000020df287825 */ /* 0x002fca00078e00c0 */
[----:B------:R1:W-:Y:S01]  /*1740*/  STG.E.128 desc[UR6][R40.64], R64 ;  /* 0x0000004028007986 */ /* 0x0003e2000c101d06 */
[----:B--2---:R-:W-:-:S03]  /*1750*/  @P0 IMAD.WIDE.U32 R38, R221, 0x10, R38 ;  /* 0x00000010dd260825 */ /* 0x004fc600078e0026 */
[----:B------:R1:W-:Y:S04]  /*1760*/  STG.E.128 desc[UR6][R40.64+0x10], R60 ;  /* 0x0000103c28007986 */ /* 0x0003e8000c101d06 */
[----:B------:R1:W5:Y:S01]  /*1770*/  @P0 LDG.E.128 R76, desc[UR6][R38.64] ;  /* 0x00000006264c0981 */ /* 0x000362000c1e1d00 */
[----:B---3--:R-:W-:-:S03]  /*1780*/  @P1 IMAD.WIDE.U32 R36, R221, 0x20, R36 ;  /* 0x00000020dd241825 */ /* 0x008fc600078e0024 */
[----:B------:R-:W5:Y:S04]  /*1790*/  LDG.E.128 R32, desc[UR6][R32.64] ;  /* 0x0000000620207981 */ /* 0x000f68000c1e1d00 */
[----:B------:R1:W5:Y:S04]  /*17a0*/  @P1 LDG.E.128 R72, desc[UR6][R36.64] ;  /* 0x0000000624481981 */ /* 0x000368000c1e1d00 */
[----:B------:R1:W5:Y:S01]  /*17b0*/  @P1 LDG.E.128 R68, desc[UR6][R36.64+0x10] ;  /* 0x0000100624441981 */ /* 0x000362000c1e1d00 */
[----:B------:R-:W-:Y:S05]  /*17c0*/  @!P0 BRA `(.L_x_6653) ;  /* 0x00000004001c8947 */ /* 0x000fea0003800000 */
[----:B-1---5:R-:W-:Y:S02]  /*17d0*/  PRMT R36, R79, 0x7632, R36 ;  /* 0x000076324f247816 */ /* 0x022fe40000000024 */
[----:B------:R-:W-:Y:S02]  /*17e0*/  PRMT R37, R78, 0x7632, R37 ;  /* 0x000076324e257816 */ /* 0x000fe40000000025 */
[----:B------:R-:W-:Y:S02]  /*17f0*/  PRMT R38, R77, 0x7632, R38 ;  /* 0x000076324d267816 */ /* 0x000fe40000000026 */
[----:B------:R-:W-:Y:S01]  /*1800*/  PRMT R39, R76, 0x7632, R39 ;  /* 0x000076324c277816 */ /* 0x000fe20000000027 */
[----:B------:R-:W-:Y:S06]  /*1810*/  @!P1 BRA `(.L_x_6654) ;  /* 0x0000000000949947 */ /* 0x000fec0003800000 */
[----:B------:R-:W-:Y:S01]  /*1820*/  PRMT R40, R32, 0x7632, R40 ;  /* 0x0000763220287816 */ /* 0x000fe20000000028 */
[C---:B------:R-:W-:Y:S01]  /*1830*/  IMAD.U32 R42, R33.reuse, 0x10000, RZ ;  /* 0x00010000212a7824 */ /* 0x040fe200078e00ff */
[----:B------:R-:W-:Y:S01]  /*1840*/  PRMT R41, R33, 0x7632, R41 ;  /* 0x0000763221297816 */ /* 0x000fe20000000029 */
[----:B------:R-:W-:Y:S01]  /*1850*/  IMAD.U32 R47, R78, 0x10000, RZ ;  /* 0x000100004e2f7824 */ /* 0x000fe200078e00ff */
[----:B------:R-:W-:Y:S02]  /*1860*/  SHF.L.U32 R32, R32, 0x10, RZ ;  /* 0x0000001020207819 */ /* 0x000fe400000006ff */
[----:B------:R-:W-:Y:S01]  /*1870*/  PRMT R43, R34, 0x7632, R43 ;  /* 0x00007632222b7816 */ /* 0x000fe2000000002b */
[----:B------:R-:W-:Y:S01]  /*1880*/  IMAD.U32 R41, R41, 0x10000, RZ ;  /* 0x0001000029297824 */ /* 0x000fe200078e00ff */
[----:B------:R-:W-:Y:S02]  /*1890*/  SHF.L.U32 R33, R76, 0x10, RZ ;  /* 0x000000104c217819 */ /* 0x000fe400000006ff */
[----:B------:R-:W-:-:S02]  /*18a0*/  SHF.L.U32 R45, R77, 0x10, RZ ;  /* 0x000000104d2d7819 */ /* 0x000fc400000006ff */
[----:B------:R-:W-:Y:S01]  /*18b0*/  SHF.L.U32 R34, R34, 0x10, RZ ;  /* 0x0000001022227819 */ /* 0x000fe200000006ff */
[----:B------:R-:W-:Y:S01]  /*18c0*/  FADD.FTZ R33, R33, R32 ;  /* 0x0000002021217221 */ /* 0x000fe20000010000 */
[----:B------:R-:W-:Y:S01]  /*18d0*/  PRMT R44, R35, 0x7632, R44 ;  /* 0x00007632232c7816 */ /* 0x000fe2000000002c */
[----:B------:R-:W-:Y:S01]  /*18e0*/  IMAD.U32 R32, R37, 0x10000, RZ ;  /* 0x0001000025207824 */ /* 0x000fe200078e00ff */
        /* <DEDUP_REMOVED lines=21> */
[----:B------:R-:W-:Y:S02]  /*1a40*/  FADD.FTZ R53, R69, R32 ;  /* 0x0000002045357221 */ /* 0x000fe40000010000 */
[----:B------:R-:W-:Y:S01]  /*1a50*/  FADD.FTZ R55, R71, R44 ;  /* 0x0000002c47377221 */ /* 0x000fe20000010000 */
[----:B------:R-:W-:Y:S06]  /*1a60*/  BRA `(.L_x_6655) ;  /* 0x0000000000fc7947 */ /* 0x000fec0003800000 */
.L_x_6654:
[----:B------:R-:W-:Y:S01]  /*1a70*/  PRMT R40, R32, 0x7632, R40 ;  /* 0x0000763220287816 */ /* 0x000fe20000000028 */
[C---:B------:R-:W-:Y:S01]  /*1a80*/  IMAD.U32 R58, R33.reuse, 0x10000, RZ ;  /* 0x00010000213a7824 */ /* 0x040fe200078e00ff */
[----:B------:R-:W-:Y:S01]  /*1a90*/  PRMT R41, R33, 0x7632, R41 ;  /* 0x0000763221297816 */ /* 0x000fe20000000029 */
        /* <DEDUP_REMOVED lines=22> */
[----:B------:R-:W-:Y:S02]  /*1c00*/  FADD.FTZ R57, R40, R39 ;  /* 0x0000002728397221 */ /* 0x000fe40000010000 */
[----:B------:R-:W-:Y:S02]  /*1c10*/  FADD.FTZ R53, R42, R37 ;  /* 0x000000252a357221 */ /* 0x000fe40000010000 */
[----:B------:R-:W-:Y:S01]  /*1c20*/  FADD.FTZ R55, R44, R55 ;  /* 0x000000372c377221 */ /* 0x000fe20000010000 */
[----:B------:R-:W-:Y:S06]  /*1c30*/  BRA `(.L_x_6655) ;  /* 0x0000000000887947 */ /* 0x000fec0003800000 */
.L_x_6653:
[----:B------:R-:W-:Y:S05]  /*1c40*/  @!P1 BRA `(.L_x_6656) ;  /* 0x0000000000549947 */ /* 0x000fea0003800000 */
[C---:B-1---5:R-:W-:Y:S02]  /*1c50*/  PRMT R36, R32.reuse, 0x7632, R36 ;  /* 0x0000763220247816 */ /* 0x062fe40000000024 */
[----:B------:R-:W-:Y:S02]  /*1c60*/  SHF.L.U32 R37, R32, 0x10, RZ ;  /* 0x0000001020257819 */ /* 0x000fe400000006ff */
[C---:B------:R-:W-:Y:S02]  /*1c70*/  PRMT R38, R34.reuse, 0x7632, R38 ;  /* 0x0000763222267816 */ /* 0x040fe40000000026 */
[----:B------:R-:W-:Y:S01]  /*1c80*/  SHF.L.U32 R39, R34, 0x10, RZ ;  /* 0x0000001022277819 */ /* 0x000fe200000006ff */
[----:B------:R-:W-:Y:S01]  /*1c90*/  FADD.FTZ R56, R72, R37 ;  /* 0x0000002548387221 */ /* 0x000fe20000010000 */
[C---:B------:R-:W-:Y:S01]  /*1ca0*/  PRMT R32, R33.reuse, 0x7632, R32 ;  /* 0x0000763221207816 */ /* 0x040fe20000000020 */
[----:B------:R-:W-:Y:S01]  /*1cb0*/  IMAD.U32 R33, R33, 0x10000, RZ ;  /* 0x0001000021217824 */ /* 0x000fe200078e00ff */
[C---:B------:R-:W-:Y:S01]  /*1cc0*/  PRMT R34, R35.reuse, 0x7632, R34 ;  /* 0x0000763223227816 */ /* 0x040fe20000000022 */
        /* <DEDUP_REMOVED lines=12> */
[----:B------:R-:W-:Y:S06]  /*1d90*/  BRA `(.L_x_6655) ;  /* 0x0000000000307947 */ /* 0x000fec0003800000 */
.L_x_6656:
[C---:B-----5:R-:W-:Y:S01]  /*1da0*/  PRMT R59, R33.reuse, 0x7632, R59 ;  /* 0x00007632213b7816 */ /* 0x060fe2000000003b */
        /* <DEDUP_REMOVED lines=10> */
[----:B------:R-:W-:-:S07]  /*1e50*/  SHF.L.U32 R55, R55, 0x10, RZ ;  /* 0x0000001037377819 */ /* 0x000fce00000006ff */
.L_x_6655:
[----:B-1----:R-:W1:Y:S01]  /*1e60*/  @P0 LDC.64 R38, c[0x0][0x398] ;  /* 0x0000e600ff260b82 */ /* 0x002e620000000a00 */
[----:B------:R-:W-:Y:S01]  /*1e70*/  IADD3 R220, PT, PT, R223, 0x100, RZ ;  /* 0x00000100dfdc7810 */ /* 0x000fe20007ffe0ff */
[----:B------:R-:W-:-:S04]  /*1e80*/  IMAD.WIDE.U32 R40, R221, 0x20, R192 ;  /* 0x00000020dd287825 */ /* 0x000fc800078e00c0 */
[C---:B------:R-:W-:Y:S01]  /*1e90*/  IMAD.WIDE.U32 R32, R220.reuse, 0x10, R160 ;  /* 0x00000010dc207825 */ /* 0x040fe200078e00a0 */
[----:B------:R2:W-:Y:S01]  /*1ea0*/  STG.E.128 desc[UR6][R40.64], R56 ;  /* 0x0000003828007986 */ /* 0x0005e2000c101d06 */
[----:B------:R-:W3:Y:S03]  /*1eb0*/  @P1 LDC.64 R36, c[0x0][0x3a0] ;  /* 0x0000e800ff241b82 */ /* 0x000ee60000000a00 */
[----:B------:R2:W-:Y:S04]  /*1ec0*/  STG.E.128 desc[UR6][R40.64+0x10], R52 ;  /* 0x0000103428007986 */ /* 0x0005e8000c101d06 */
[----:B------:R-:W5:Y:S01]  /*1ed0*/  LDG.E.128 R32, desc[UR6][R32.64] ;  /* 0x0000000620207981 */ /* 0x000f62000c1e1d00 */
[----:B-1----:R-:W-:-:S05]  /*1ee0*/  @P0 IMAD.WIDE.U32 R38, R220, 0x10, R38 ;  /* 0x00000010dc260825 */ /* 0x002fca00078e0026 */
[----:B------:R2:W5:Y:S01]  /*1ef0*/  @P0 LDG.E.128 R76, desc[UR6][R38.64] ;  /* 0x00000006264c0981 */ /* 0x000562000c1e1d00 */
[----:B---3--:R-:W-:-:S05]  /*1f00*/  @P1 IMAD.WIDE.U32 R36, R220, 0x20, R36 ;  /* 0x00000020dc241825 */ /* 0x008fca00078e0024 */
[----:B------:R2:W5:Y:S04]  /*1f10*/  @P1 LDG.E.128 R72, desc[UR6][R36.64] ;  /* 0x0000000624481981 */ /* 0x000568000c1e1d00 */
[----:B------:R2:W5:Y:S01]  /*1f20*/  @P1 LDG.E.128 R68, desc[UR6][R36.64+0x10] ;  /* 0x0000100624441981 */ /* 0x000562000c1e1d00 */
[----:B------:R-:W-:Y:S05]  /*1f30*/  @!P0 BRA `(.L_x_6657) ;  /* 0x00000004001c8947 */ /* 0x000fea0003800000 */
[----:B--2--5:R-:W-:Y:S02]  /*1f40*/  PRMT R36, R79, 0x7632, R36 ;  /* 0x000076324f247816 */ /* 0x024fe40000000024 */
        /* <DEDUP_REMOVED lines=8> */
[C---:B------:R-:W-:Y:S01]  /*1fd0*/  PRMT R40, R32.reuse, 0x7632, R40 ;  /* 0x0000763220287816 */ /* 0x040fe20000000028 */
[----:B------:R-:W-:Y:S01]  /*1fe0*/  IMAD.U32 R32, R32, 0x10000, RZ ;  /* 0x0001000020207824 */ /* 0x000fe200078e00ff */
[----:B------:R-:W-:Y:S02]  /*1ff0*/  PRMT R43, R34, 0x7632, R43 ;  /* 0x00007632222b7816 */ /* 0x000fe4000000002b */
[----:B------:R-:W-:Y:S01]  /*2000*/  SHF.L.U32 R33, R76, 0x10, RZ ;  /* 0x000000104c217819 */ /* 0x000fe200000006ff */
[----:B------:R-:W-:Y:S01]  /*2010*/  IMAD.U32 R40, R40, 0x10000, RZ ;  /* 0x0001000028287824 */ /* 0x000fe200078e00ff */
[----:B------:R-:W-:-:S02]  /*2020*/  SHF.L.U32 R34, R34, 0x10, RZ ;  /* 0x0000001022227819 */ /* 0x000fc400000006ff */
[----:B------:R-:W-:Y:S01]  /*2030*/  SHF.L.U32 R47, R78, 0x10, RZ ;  /* 0x000000104e2f7819 */ /* 0x000fe200000006ff */
[----:B------:R-:W-:Y:S01]  /*2040*/  FADD.FTZ R33, R33, R32 ;  /* 0x0000002021217221 */ /* 0x000fe20000010000 */
[C---:B------:R-:W-:Y:S02]  /*2050*/  PRMT R44, R35.reuse, 0x7632, R44 ;  /* 0x00007632232c7816 */ /* 0x040fe4000000002c */
[----:B------:R-:W-:Y:S01]  /*2060*/  SHF.L.U32 R46, R35, 0x10, RZ ;  /* 0x00000010232e7819 */ /* 0x000fe200000006ff */
[----:B------:R-:W-:Y:S01]  /*2070*/  FADD.FTZ R35, R45, R42 ;  /* 0x0000002a2d237221 */ /* 0x000fe20000010000 */
        /* <DEDUP_REMOVED lines=22> */
.L_x_6658:
[----:B------:R-:W-:Y:S01]  /*21e0*/  PRMT R41, R33, 0x7632, R41 ;  /* 0x0000763221297816 */ /* 0x000fe20000000029 */
        /* <DEDUP_REMOVED lines=16> */
[----:B------:R-:W-:Y:S02]  /*22f0*/  SHF.L.U32 R37, R37, 0x10, RZ ;  /* 0x0000001025257819 */ /* 0x000fe400000006ff */
[----:B------:R-:W-:Y:S01]  /*2300*/  SHF.L.U32 R36, R36, 0x10, RZ ;  /* 0x0000001024247819 */ /* 0x000fe200000006ff */
[----:B------:R-:W-:Y:S01]  /*2310*/  FADD.FTZ R49, R40, R39 ;  /* 0x0000002728317221 */ /* 0x000fe20000010000 */
[----:B------:R-:W-:-:S02]  /*2320*/  SHF.L.U32 R32, R79, 0x10, RZ ;  /* 0x000000104f207819 */ /* 0x000fc400000006ff */
[----:B------:R-:W-:Y:S02]  /*2330*/  SHF.L.U32 R41, R41, 0x10, RZ ;  /* 0x0000001029297819 */ /* 0x000fe400000006ff */
[----:B------:R-:W-:Y:S02]  /*2340*/  SHF.L.U32 R42, R42, 0x10, RZ ;  /* 0x000000102a2a7819 */ /* 0x000fe400000006ff */
[----:B------:R-:W-:Y:S01]  /*2350*/  SHF.L.U32 R47, R46, 0x10, RZ ;  /* 0x000000102e2f7819 */ /* 0x000fe200000006ff */
[----:B------:R-:W-:Y:S01]  /*2360*/  FADD.FTZ R46, R32, R35 ;  /* 0x00000023202e7221 */ /* 0x000fe20000010000 */
[----:B------:R-:W-:Y:S01]  /*2370*/  FADD.FTZ R51, R41, R38 ;  /* 0x0000002629337221 */ /* 0x000fe20000010000 */
[----:B------:R-:W-:Y:S02]  /*2380*/  FADD.FTZ R45, R42, R37 ;  /* 0x000000252a2d7221 */ /* 0x000fe40000010000 */
[----:B------:R-:W-:Y:S01]  /*2390*/  FADD.FTZ R47, R47, R36 ;  /* 0x000000242f2f7221 */ /* 0x000fe20000010000 */
[----:B------:R-:W-:Y:S06]  /*23a0*/  BRA `(.L_x_6659) ;  /* 0x0000000000887947 */ /* 0x000fec0003800000 */
.L_x_6657:
[----:B------:R-:W-:Y:S05]  /*23b0*/  @!P1 BRA `(.L_x_6660) ;  /* 0x0000000000549947 */ /* 0x000fea0003800000 */
[C---:B--2--5:R-:W-:Y:S01]  /*23c0*/  PRMT R36, R32.reuse, 0x7632, R36 ;  /* 0x0000763220247816 */ /* 0x064fe20000000024 */
[----:B------:R-:W-:Y:S01]  /*23d0*/  IMAD.U32 R37, R32, 0x10000, RZ ;  /* 0x0001000020257824 */ /* 0x000fe200078e00ff */
[C---:B------:R-:W-:Y:S02]  /*23e0*/  PRMT R38, R34.reuse, 0x7632, R38 ;  /* 0x0000763222267816 */ /* 0x040fe40000000026 */
[----:B------:R-:W-:Y:S01]  /*23f0*/  SHF.L.U32 R39, R34, 0x10, RZ ;  /* 0x0000001022277819 */ /* 0x000fe200000006ff */
[----:B------:R-:W-:Y:S01]  /*2400*/  IMAD.U32 R36, R36, 0x10000, RZ ;  /* 0x0001000024247824 */ /* 0x000fe200078e00ff */
[----:B------:R-:W-:Y:S01]  /*2410*/  PRMT R32, R33, 0x7632, R32 ;  /* 0x0000763221207816 */ /* 0x000fe20000000020 */
[----:B------:R-:W-:Y:S01]  /*2420*/  FADD.FTZ R48, R72, R37 ;  /* 0x0000002548307221 */ /* 0x000fe20000010000 */
[----:B------:R-:W-:Y:S01]  /*2430*/  PRMT R34, R35, 0x7632, R34 ;  /* 0x0000763223227816 */ /* 0x000fe20000000022 */
        /* <DEDUP_REMOVED lines=13> */
.L_x_6660:
[C---:B-----5:R-:W-:Y:S01]  /*2510*/  PRMT R49, R32.reuse, 0x7632, R49 ;  /* 0x0000763220317816 */ /* 0x060fe20000000031 */
[----:B------:R-:W-:Y:S01]  /*2520*/  IMAD.U32 R48, R32, 0x10000, RZ ;  /* 0x0001000020307824 */ /* 0x000fe200078e00ff */
[----:B------:R-:W-:Y:S02]  /*2530*/  PRMT R51, R33, 0x7632, R51 ;  /* 0x0000763221337816 */ /* 0x000fe40000000033 */
[C---:B------:R-:W-:Y:S01]  /*2540*/  PRMT R45, R34.reuse, 0x7632, R45 ;  /* 0x00007632222d7816 */ /* 0x040fe2000000002d */
        /* <DEDUP_REMOVED lines=8> */
.L_x_6659:
[----:B--2---:R-:W1:Y:S01]  /*25d0*/  @P0 LDC.64 R38, c[0x0][0x398] ;  /* 0x0000e600ff260b82 */ /* 0x004e620000000a00 */
[----:B------:R-:W-:Y:S02]  /*25e0*/  VIADD R222, R223, 0x180 ;  /* 0x00000180dfde7836 */ /* 0x000fe40000000000 */
[----:B------:R-:W-:-:S04]  /*25f0*/  IMAD.WIDE.U32 R40, R220, 0x20, R192 ;  /* 0x00000020dc287825 */ /* 0x000fc800078e00c0 */
[C---:B------:R-:W-:Y:S01]  /*2600*/  IMAD.WIDE.U32 R32, R222.reuse, 0x10, R160 ;  /* 0x00000010de207825 */ /* 0x040fe200078e00a0 */
[----:B------:R-:W2:Y:S01]  /*2610*/  @P1 LDC.64 R36, c[0x0][0x3a0] ;  /* 0x0000e800ff241b82 */ /* 0x000ea20000000a00 */
[----:B------:R3:W-:Y:S04]  /*2620*/  STG.E.128 desc[UR6][R40.64], R48 ;  /* 0x0000003028007986 */ /* 0x0007e8000c101d06 */
[----:B------:R3:W-:Y:S04]  /*2630*/  STG.E.128 desc[UR6][R40.64+0x10], R44 ;  /* 0x0000102c28007986 */ /* 0x0007e8000c101d06 */
[----:B------:R-:W5:Y:S01]  /*2640*/  LDG.E.128 R32, desc[UR6][R32.64] ;  /* 0x0000000620207981 */ /* 0x000f62000c1e1d00 */
[----:B-1----:R-:W-:-:S05]  /*2650*/  @P0 IMAD.WIDE.U32 R38, R222, 0x10, R38 ;  /* 0x00000010de260825 */ /* 0x002fca00078e0026 */
[----:B------:R3:W5:Y:S01]  /*2660*/  @P0 LDG.E.128 R76, desc[UR6][R38.64] ;  /* 0x00000006264c0981 */ /* 0x000762000c1e1d00 */
[----:B--2---:R-:W-:-:S05]  /*2670*/  @P1 IMAD.WIDE.U32 R36, R222, 0x20, R36 ;  /* 0x00000020de241825 */ /* 0x004fca00078e0024 */
[----:B------:R3:W5:Y:S04]  /*2680*/  @P1 LDG.E.128 R72, desc[UR6][R36.64] ;  /* 0x0000000624481981 */ /* 0x000768000c1e1d00 */
[----:B------:R3:W5:Y:S01]  /*2690*/  @P1 LDG.E.128 R68, desc[UR6][R36.64+0x10] ;  /* 0x0000100624441981 */ /* 0x000762000c1e1d00 */
[----:B------:R-:W-:Y:S05]  /*26a0*/  @!P0 BRA `(.L_x_6661) ;  /* 0x00000004001c8947 */ /* 0x000fea0003800000 */
[----:B---3-5:R-:W-:Y:S02]  /*26b0*/  PRMT R37, R79, 0x7632, R37 ;  /* 0x000076324f257816 */ /* 0x028fe40000000025 */
[----:B------:R-:W-:Y:S02]  /*26c0*/  PRMT R38, R78, 0x7632, R38 ;  /* 0x000076324e267816 */ /* 0x000fe40000000026 */
[----:B------:R-:W-:Y:S02]  /*26d0*/  PRMT R39, R77, 0x7632, R39 ;  /* 0x000076324d277816 */ /* 0x000fe40000000027 */
[----:B------:R-:W-:Y:S01]  /*26e0*/  PRMT R41, R76, 0x7632, R41 ;  /* 0x000076324c297816 */ /* 0x000fe20000000029 */
[----:B------:R-:W-:Y:S06]  /*26f0*/  @!P1 BRA `(.L_x_6662) ;  /* 0x0000000000949947 */ /* 0x000fec0003800000 */
[----:B------:R-:W-:Y:S01]  /*2700*/  SHF.L.U32 R42, R33, 0x10, RZ ;  /* 0x00000010212a7819 */ /* 0x000fe200000006ff */
[----:B------:R-:W-:Y:S01]  /*2710*/  IMAD.U32 R41, R41, 0x10000, RZ ;  /* 0x0001000029297824 */ /* 0x000fe200078e00ff */
[C---:B------:R-:W-:Y:S02]  /*2720*/  PRMT R43, R34.reuse, 0x7632, R43 ;  /* 0x00007632222b7816 */ /* 0x040fe4000000002b */
[----:B------:R-:W-:Y:S02]  /*2730*/  SHF.L.U32 R163, R77, 0x10, RZ ;  /* 0x000000104da37819 */ /* 0x000fe400000006ff */
[----:B------:R-:W-:Y:S02]  /*2740*/  SHF.L.U32 R34, R34, 0x10, RZ ;  /* 0x0000001022227819 */ /* 0x000fe400000006ff */
[----:B------:R-:W-:Y:S02]  /*2750*/  SHF.L.U32 R191, R78, 0x10, RZ ;  /* 0x000000104ebf7819 */ /* 0x000fe400000006ff */
[----:B------:R-:W-:-:S02]  /*2760*/  PRMT R36, R32, 0x7632, R36 ;  /* 0x0000763220247816 */ /* 0x000fc40000000024 */
[----:B------:R-:W-:Y:S01]  /*2770*/  PRMT R40, R33, 0x7632, R40 ;  /* 0x0000763221287816 */ /* 0x000fe20000000028 */
[----:B------:R-:W-:Y:S01]  /*2780*/  IMAD.U32 R33, R76, 0x10000, RZ ;  /* 0x000100004c217824 */ /* 0x000fe200078e00ff */
[C---:B------:R-:W-:Y:S02]  /*2790*/  PRMT R162, R35.reuse, 0x7632, R162 ;  /* 0x0000763223a27816 */ /* 0x040fe400000000a2 */
[----:B------:R-:W-:Y:S01]  /*27a0*/  SHF.L.U32 R190, R35, 0x10, RZ ;  /* 0x0000001023be7819 */ /* 0x000fe200000006ff */
[----:B------:R-:W-:Y:S01]  /*27b0*/  FADD.FTZ R35, R163, R42 ;  /* 0x0000002aa3237221 */ /* 0x000fe20000010000 */
        /* <DEDUP_REMOVED lines=25> */
.L_x_6662:
[C---:B------:R-:W-:Y:S02]  /*2950*/  PRMT R43, R32.reuse, 0x7632, R43 ;  /* 0x00007632202b7816 */ /* 0x040fe4000000002b */
[----:B------:R-:W-:Y:S02]  /*2960*/  SHF.L.U32 R32, R32, 0x10, RZ ;  /* 0x0000001020207819 */ /* 0x000fe400000006ff */
[C---:B------:R-:W-:Y:S02]  /*2970*/  PRMT R162, R33.reuse, 0x7632, R162 ;  /* 0x0000763221a27816 */ /* 0x040fe400000000a2 */
[----:B------:R-:W-:Y:S01]  /*2980*/  SHF.L.U32 R42, R33, 0x10, RZ ;  /* 0x00000010212a7819 */ /* 0x000fe200000006ff */
[----:B------:R-:W-:Y:S01]  /*2990*/  IMAD.U32 R33, R76, 0x10000, RZ ;  /* 0x000100004c217824 */ /* 0x000fe200078e00ff */
[----:B------:R-:W-:Y:S02]  /*29a0*/  SHF.L.U32 R163, R77, 0x10, RZ ;  /* 0x000000104da37819 */ /* 0x000fe400000006ff */
        /* <DEDUP_REMOVED lines=15> */
[----:B------:R-:W-:Y:S01]  /*2aa0*/  IMAD.U32 R38, R79, 0x10000, RZ ;  /* 0x000100004f267824 */ /* 0x000fe200078e00ff */
[----:B------:R-:W-:Y:S01]  /*2ab0*/  SHF.L.U32 R163, R37, 0x10, RZ ;  /* 0x0000001025a37819 */ /* 0x000fe200000006ff */
[----:B------:R-:W-:Y:S01]  /*2ac0*/  FADD.FTZ R36, R191, R34 ;  /* 0x00000022bf247221 */ /* 0x000fe20000010000 */
[----:B------:R-:W-:Y:S01]  /*2ad0*/  SHF.L.U32 R190, R190, 0x10, RZ ;  /* 0x00000010bebe7819 */ /* 0x000fe200000006ff */
[----:B------:R-:W-:Y:S02]  /*2ae0*/  FADD.FTZ R38, R38, R35 ;  /* 0x0000002326267221 */ /* 0x000fe40000010000 */
[----:B------:R-:W-:-:S02]  /*2af0*/  FADD.FTZ R39, R224, R163 ;  /* 0x000000a3e0277221 */ /* 0x000fc40000010000 */
[----:B------:R-:W-:Y:S01]  /*2b00*/  FADD.FTZ R37, R190, R33 ;  /* 0x00000021be257221 */ /* 0x000fe20000010000 */
[----:B------:R-:W-:Y:S06]  /*2b10*/  BRA `(.L_x_6663) ;  /* 0x0000000000887947 */ /* 0x000fec0003800000 */
.L_x_6661:
[----:B------:R-:W-:Y:S05]  /*2b20*/  @!P1 BRA `(.L_x_6664) ;  /* 0x0000000000549947 */ /* 0x000fea0003800000 */
[----:B---3-5:R-:W-:Y:S02]  /*2b30*/  PRMT R36, R32, 0x7632, R36 ;  /* 0x0000763220247816 */ /* 0x028fe40000000024 */
[----:B------:R-:W-:Y:S02]  /*2b40*/  PRMT R38, R33, 0x7632, R38 ;  /* 0x0000763221267816 */ /* 0x000fe40000000026 */
[----:B------:R-:W-:Y:S02]  /*2b50*/  PRMT R39, R34, 0x7632, R39 ;  /* 0x0000763222277816 */ /* 0x000fe40000000027 */
        /* <DEDUP_REMOVED lines=18> */
.L_x_6664:
[C---:B---3-5:R-:W-:Y:S01]  /*2c80*/  PRMT R39, R35.reuse, 0x7632, R39 ;  /* 0x0000763223277816 */ /* 0x068fe20000000027 */
        /* <DEDUP_REMOVED lines=11> */
.L_x_6663:
[----:B------:R-:W1:Y:S01]  /*2d40*/  @P0 LDC.64 R34, c[0x0][0x398] ;  /* 0x0000e600ff220b82 */ /* 0x000e620000000a00 */
        /* <DEDUP_REMOVED lines=13> */
[----:B------:R-:W-:Y:S05]  /*2e20*/  @!P1 BRA `(.L_x_6666) ;  /* 0x0000000000a49947 */ /* 0x000fea0003800000 */
[----:B--2--5:R-:W-:Y:S01]  /*2e30*/  PRMT R190, R162, 0x7632, R190 ;  /* 0x00007632a2be7816 */ /* 0x024fe200000000be */
[----:B------:R-:W-:Y:S01]  /*2e40*/  IMAD.U32 R35, R76, 0x10000, RZ ;  /* 0x000100004c237824 */ /* 0x000fe200078e00ff */
[----:B------:R-:W-:Y:S02]  /*2e50*/  PRMT R32, R160, 0x7632, R32 ;  /* 0x00007632a0207816 */ /* 0x000fe40000000020 */
[----:B------:R-:W-:Y:S02]  /*2e60*/  SHF.L.U32 R162, R162, 0x10, RZ ;  /* 0x00000010a2a27819 */ /* 0x000fe400000006ff */
[----:B------:R-:W-:Y:S01]  /*2e70*/  SHF.L.U32 R191, R78, 0x10, RZ ;  /* 0x000000104ebf7819 */ /* 0x000fe200000006ff */
[----:B------:R-:W-:Y:S01]  /*2e80*/  IMAD.U32 R32, R32, 0x10000, RZ ;  /* 0x0001000020207824 */ /* 0x000fe200078e00ff */
[----:B------:R-:W-:Y:S02]  /*2e90*/  SHF.L.U32 R160, R160, 0x10, RZ ;  /* 0x00000010a0a07819 */ /* 0x000fe400000006ff */
        /* <DEDUP_REMOVED lines=34> */
.L_x_6666:
[----:B--2--5:R-:W-:Y:S01]  /*30c0*/  PRMT R191, R161, 0x7632, R191 ;  /* 0x00007632a1bf7816 */ /* 0x024fe200000000bf */
[----:B------:R-:W-:Y:S01]  /*30d0*/  IMAD.U32 R229, R79, 0x10000, RZ ;  /* 0x000100004fe57824 */ /* 0x000fe200078e00ff */
[----:B------:R-:W-:Y:S02]  /*30e0*/  SHF.L.U32 R34, R161, 0x10, RZ ;  /* 0x00000010a1227819 */ /* 0x000fe400000006ff */
[C---:B------:R-:W-:Y:S02]  /*30f0*/  PRMT R190, R160.reuse, 0x7632, R190 ;  /* 0x00007632a0be7816 */ /* 0x040fe400000000be */
[----:B------:R-:W-:Y:S01]  /*3100*/  SHF.L.U32 R32, R160, 0x10, RZ ;  /* 0x00000010a0207819 */ /* 0x000fe200000006ff */
[----:B------:R-:W-:Y:S01]  /*3110*/  IMAD.U32 R160, R162, 0x10000, RZ ;  /* 0x00010000a2a07824 */ /* 0x000fe200078e00ff */
[----:B------:R-:W-:Y:S02]  /*3120*/  SHF.L.U32 R33, R76, 0x10, RZ ;  /* 0x000000104c217819 */ /* 0x000fe400000006ff */
        /* <DEDUP_REMOVED lines=10> */
[----:B------:R-:W-:-:S02]  /*31d0*/  PRMT R161, R78, 0x7632, R161 ;  /* 0x000076324ea17816 */ /* 0x000fc400000000a1 */
[----:B------:R-:W-:Y:S02]  /*31e0*/  PRMT R162, R79, 0x7632, R162 ;  /* 0x000076324fa27816 */ /* 0x000fe400000000a2 */
[----:B------:R-:W-:Y:S02]  /*31f0*/  SHF.L.U32 R228, R163, 0x10, RZ ;  /* 0x00000010a3e47819 */ /* 0x000fe400000006ff */
[----:B------:R-:W-:Y:S02]  /*3200*/  SHF.L.U32 R190, R190, 0x10, RZ ;  /* 0x00000010bebe7819 */ /* 0x000fe400000006ff */
        /* <DEDUP_REMOVED lines=9> */
[----:B------:R-:W-:-:S03]  /*32a0*/  FADD.FTZ R161, R226, R161 ;  /* 0x000000a1e2a17221 */ /* 0x000fc60000010000 */
[----:B------:R-:W-:Y:S01]  /*32b0*/  FADD.FTZ R163, R230, R163 ;  /* 0x000000a3e6a37221 */ /* 0x000fe20000010000 */
[----:B------:R-:W-:Y:S06]  /*32c0*/  BRA `(.L_x_6667) ;  /* 0x0000000000887947 */ /* 0x000fec0003800000 */
.L_x_6665:
[----:B------:R-:W-:Y:S05]  /*32d0*/  @!P1 BRA `(.L_x_6668) ;  /* 0x0000000000549947 */ /* 0x000fea0003800000 */
[C---:B--2--5:R-:W-:Y:S02]  /*32e0*/  PRMT R32, R160.reuse, 0x7632, R32 ;  /* 0x00007632a0207816 */ /* 0x064fe40000000020 */
        /* <DEDUP_REMOVED lines=20> */
.L_x_6668:
[----:B--2--5:R-:W-:Y:S02]  /*3430*/  PRMT R33, R160, 0x7632, R33 ;  /* 0x00007632a0217816 */ /* 0x024fe40000000021 */
[----:B------:R-:W-:Y:S02]  /*3440*/  PRMT R35, R161, 0x7632, R35 ;  /* 0x00007632a1237816 */ /* 0x000fe40000000023 */
[----:B------:R-:W-:Y:S02]  /*3450*/  PRMT R190, R162, 0x7632, R190 ;  /* 0x00007632a2be7816 */ /* 0x000fe400000000be */
[C---:B------:R-:W-:Y:S02]  /*3460*/  PRMT R191, R163.reuse, 0x7632, R191 ;  /* 0x00007632a3bf7816 */ /* 0x040fe400000000bf */
[----:B------:R-:W-:Y:S02]  /*3470*/  SHF.L.U32 R32, R160, 0x10, RZ ;  /* 0x00000010a0207819 */ /* 0x000fe400000006ff */
[----:B------:R-:W-:Y:S01]  /*3480*/  SHF.L.U32 R160, R162, 0x10, RZ ;  /* 0x00000010a2a07819 */ /* 0x000fe200000006ff */
[----:B------:R-:W-:Y:S01]  /*3490*/  IMAD.U32 R162, R163, 0x10000, RZ ;  /* 0x00010000a3a27824 */ /* 0x000fe200078e00ff */
[----:B------:R-:W-:-:S02]  /*34a0*/  SHF.L.U32 R34, R161, 0x10, RZ ;  /* 0x00000010a1227819 */ /* 0x000fc400000006ff */
[----:B------:R-:W-:Y:S02]  /*34b0*/  SHF.L.U32 R33, R33, 0x10, RZ ;  /* 0x0000001021217819 */ /* 0x000fe400000006ff */
[----:B------:R-:W-:Y:S02]  /*34c0*/  SHF.L.U32 R35, R35, 0x10, RZ ;  /* 0x0000001023237819 */ /* 0x000fe400000006ff */
[----:B------:R-:W-:Y:S02]  /*34d0*/  SHF.L.U32 R161, R190, 0x10, RZ ;  /* 0x00000010bea17819 */ /* 0x000fe400000006ff */
[----:B------:R-:W-:-:S07]  /*34e0*/  SHF.L.U32 R163, R191, 0x10, RZ ;  /* 0x00000010bfa37819 */ /* 0x000fce00000006ff */
.L_x_6667:
[----:B------:R-:W-:Y:S01]  /*34f0*/  FADD.FTZ R190, RZ, R64 ;  /* 0x00000040ffbe7221 */ /* 0x000fe20000010000 */
[----:B------:R-:W1:Y:S01]  /*3500*/  S2UR UR5, SR_CgaCtaId ;  /* 0x00000000000579c3 */ /* 0x000e620000008800 */
[C---:B------:R-:W-:Y:S01]  /*3510*/  ISETP.NE.AND P1, PT, R219.reuse, RZ, PT ;  /* 0x000000ffdb00720c */ /* 0x040fe20003f25270 */
[----:B------:R-:W-:Y:S01]  /*3520*/  UMOV UR4, 0x400 ;  /* 0x0000040000047882 */ /* 0x000fe20000000000 */
[----:B------:R-:W-:Y:S01]  /*3530*/  FADD.FTZ R191, R190, R65 ;  /* 0x00000041bebf7221 */ /* 0x000fe20000010000 */
[----:B------:R-:W-:Y:S02]  /*3540*/  ISETP.GT.U32.AND P3, PT, R219, 0x3, PT ;  /* 0x00000003db00780c */ /* 0x000fe40003f64070 */
        /* <DEDUP_REMOVED lines=8> */
[----:B------:R-:W-:-:S03]  /*35d0*/  SHF.L.U32 R244, R147, 0x10, RZ ;  /* 0x0000001093f47819 */ /* 0x000fc600000006ff */
        /* <DEDUP_REMOVED lines=132> */
[----:B-1----:R-:W-:Y:S01]  /*3e20*/  FADD.FTZ R227, R224, R227 ;  /* 0x000000e3e0e37221 */ /* 0x002fe20000010000 */
[----:B------:R-:W-:-:S04]  /*3e30*/  @!P1 SHF.R.U32.HI R224, RZ, 0x2, R0 ;  /* 0x00000002ffe09819 */ /* 0x000fc80000011600 */
[----:B------:R-:W1:Y:S01]  /*3e40*/  SHFL.BFLY PT, R226, R227, 0x4, 0x1f ;  /* 0x0c801f00e3e27f89 */ /* 0x000e6200000e0000 */
[----:B------:R-:W-:Y:S01]  /*3e50*/  @!P1 LOP3.LUT R224, R224, 0x18, RZ, 0xc0, !PT ;  /* 0x00000018e0e09812 */ /* 0x000fe200078ec0ff */
[----:B-1----:R-:W-:-:S05]  /*3e60*/  FADD.FTZ R226, R227, R226 ;  /* 0x000000e2e3e27221 */ /* 0x002fca0000010000 */
[----:B------:R-:W1:Y:S02]  /*3e70*/  SHFL.BFLY PT, R229, R226, 0x8, 0x1f ;  /* 0x0d001f00e2e57f89 */ /* 0x000e6400000e0000 */
[----:B-1----:R-:W-:Y:S01]  /*3e80*/  FADD.FTZ R229, R226, R229 ;  /* 0x000000e5e2e57221 */ /* 0x002fe20000010000 */
[----:B------:R-:W-:Y:S01]  /*3e90*/  IMAD.WIDE.U32 R226, R225, 0x20, R192 ;  /* 0x00000020e1e27825 */ /* 0x000fe200078e00c0 */
[----:B------:R-:W-:-:S03]  /*3ea0*/  CS2R R192, SRZ ;  /* 0x0000000000c07805 */ /* 0x000fc6000001ff00 */
[----:B------:R-:W1:Y:S04]  /*3eb0*/  SHFL.BFLY PT, R228, R229, 0x10, 0x1f ;  /* 0x0e001f00e5e47f89 */ /* 0x000e6800000e0000 */
[----:B------:R-:W-:Y:S04]  /*3ec0*/  STG.E.128 desc[UR6][R226.64], R32 ;  /* 0x00000020e2007986 */ /* 0x000fe8000c101d06 */
[----:B------:R-:W-:Y:S01]  /*3ed0*/  STG.E.128 desc[UR6][R226.64+0x10], R160 ;  /* 0x000010a0e2007986 */ /* 0x000fe2000c101d06 */
[----:B-1----:R-:W-:Y:S01]  /*3ee0*/  FADD.FTZ R191, R229, R228 ;  /* 0x000000e4e5bf7221 */ /* 0x002fe20000010000 */
[----:B------:R-:W-:Y:S01]  /*3ef0*/  @!P3 LEA R229, R219, UR4, 0x3 ;  /* 0x00000004dbe5bc11 */ /* 0x000fe2000f8e18ff */
[----:B------:R-:W-:Y:S01]  /*3f00*/  IMAD.MOV.U32 R228, RZ, RZ, RZ ;  /* 0x000000ffffe47224 */ /* 0x000fe200078e00ff */
[----:B------:R-:W-:-:S02]  /*3f10*/  @!P3 MOV R228, 0x500 ;  /* 0x0000050000e4b802 */ /* 0x000fc40000000f00 */
[----:B------:R1:W-:Y:S01]  /*3f20*/  @!P1 STS.64 [R224+UR4], R190 ;  /* 0x000000bee0009988 */ /* 0x0003e20008000a04 */
[----:B------:R-:W-:Y:S01]  /*3f30*/  BAR.SYNC.DEFER_BLOCKING 0x0 ;  /* 0x0000000000007b1d */ /* 0x000fe20000010000 */
[----:B------:R-:W-:-:S05]  /*3f40*/  ISETP.NE.AND P1, PT, R0, RZ, PT ;  /* 0x000000ff0000720c */ /* 0x000fca0003f25270 */
[----:B------:R-:W2:Y:S01]  /*3f50*/  SHFL.DOWN PT, R231, R228, 0x2, 0x1f ;  /* 0x08401f00e4e77f89 */ /* 0x000ea200000e0000 */
[----:B-1----:R-:W-:-:S03]  /*3f60*/  I2FP.F32.U32 R190, R228 ;  /* 0x000000e400be7245 */ /* 0x002fc60000201000 */
[----:B------:R-:W-:Y:S01]  /*3f70*/  @!P3 LDS.64 R192, [R229] ;  /* 0x00000000e5c0b984 */ /* 0x000fe20000000a00 */
[----:B--2---:R-:W-:Y:S02]  /*3f80*/  IADD3 R230, PT, PT, R231, R228, RZ ;  /* 0x000000e4e7e67210 */ /* 0x004fe40007ffe0ff */
[----:B------:R-:W-:Y:S02]  /*3f90*/  I2FP.F32.S32 R224, R231 ;  /* 0x000000e700e07245 */ /* 0x000fe40000201400 */
[----:B------:R-:W-:Y:S01]  /*3fa0*/  I2FP.F32.S32 R232, R230 ;  /* 0x000000e600e87245 */ /* 0x000fe20000201400 */
[----:B------:R-:W1:Y:S01]  /*3fb0*/  SHFL.DOWN PT, R227, R230, 0x1, 0x1f ;  /* 0x08201f00e6e37f89 */ /* 0x000e6200000e0000 */
[----:B------:R-:W-:Y:S02]  /*3fc0*/  SHF.L.U32 R228, R188, 0x10, RZ ;  /* 0x00000010bce47819 */ /* 0x000fe400000006ff */
[----:B------:R-:W2:Y:S01]  /*3fd0*/  MUFU.RCP R234, R232 ;  /* 0x000000e800ea7308 */ /* 0x000ea20000001000 */
[----:B-1----:R-:W-:Y:S01]  /*3fe0*/  IADD3 R230, PT, PT, R230, R227, RZ ;  /* 0x000000e3e6e67210 */ /* 0x002fe20007ffe0ff */
[----:B------:R-:W1:Y:S03]  /*3ff0*/  SHFL.DOWN PT, R233, R192, 0x2, 0x1f ;  /* 0x08401f00c0e97f89 */ /* 0x000e6600000e0000 */
[----:B------:R-:W-:Y:S01]  /*4000*/  I2FP.F32.S32 R230, R230 ;  /* 0x000000e600e67245 */ /* 0x000fe20000201400 */
[----:B------:R-:W3:Y:S05]  /*4010*/  SHFL.DOWN PT, R226, R193, 0x2, 0x1f ;  /* 0x08401f00c1e27f89 */ /* 0x000eea00000e0000 */
[----:B------:R-:W4:Y:S01]  /*4020*/  MUFU.RCP R230, R230 ;  /* 0x000000e600e67308 */ /* 0x000f220000001000 */
[C---:B-1----:R-:W-:Y:S01]  /*4030*/  FMUL.FTZ R191, R233.reuse, R224 ;  /* 0x000000e0e9bf7220 */ /* 0x042fe20000410000 */
[----:B------:R-:W-:-:S03]  /*4040*/  FADD.FTZ R233, -R233, R192 ;  /* 0x000000c0e9e97221 */ /* 0x000fc60000010100 */
[----:B------:R-:W-:Y:S01]  /*4050*/  FFMA.FTZ R191, R190, R192, R191 ;  /* 0x000000c0bebf7223 */ /* 0x000fe200000100bf */
[----:B------:R-:W-:Y:S01]  /*4060*/  FMUL.FTZ R233, R233, R233 ;  /* 0x000000e9e9e97220 */ /* 0x000fe20000410000 */
[----:B---3--:R-:W-:Y:S01]  /*4070*/  FADD.FTZ R193, R226, R193 ;  /* 0x000000c1e2c17221 */ /* 0x008fe20000010000 */
[----:B------:R-:W-:Y:S01]  /*4080*/  I2FP.F32.S32 R226, R227 ;  /* 0x000000e300e27245 */ /* 0x000fe20000201400 */
[----:B--2---:R-:W-:Y:S01]  /*4090*/  FMUL.FTZ R191, R234, R191 ;  /* 0x000000bfeabf7220 */ /* 0x004fe20000410000 */
[----:B------:R-:W-:-:S04]  /*40a0*/  FMUL.FTZ R233, R233, R190 ;  /* 0x000000bee9e97220 */ /* 0x000fc80000410000 */
[----:B------:R-:W1:Y:S01]  /*40b0*/  SHFL.DOWN PT, R190, R191, 0x1, 0x1f ;  /* 0x08201f00bfbe7f89 */ /* 0x000e6200000e0000 */
[----:B------:R-:W-:-:S04]  /*40c0*/  FMUL.FTZ R233, R233, R224 ;  /* 0x000000e0e9e97220 */ /* 0x000fc80000410000 */
[----:B------:R-:W-:Y:S01]  /*40d0*/  FFMA.FTZ R193, R234, R233, R193 ;  /* 0x000000e9eac17223 */ /* 0x000fe200000100c1 */
[----:B------:R-:W-:-:S04]  /*40e0*/  SHF.L.U32 R234, R184, 0x10, RZ ;  /* 0x00000010b8ea7819 */ /* 0x000fc800000006ff */
[----:B------:R-:W2:Y:S01]  /*40f0*/  SHFL.DOWN PT, R192, R193, 0x1, 0x1f ;  /* 0x08201f00c1c07f89 */ /* 0x000ea200000e0000 */
[----:B-1----:R-:W-:Y:S01]  /*4100*/  FADD.FTZ R224, R191, -R190 ;  /* 0x800000bebfe07221 */ /* 0x002fe20000010000 */
[----:B------:R-:W-:-:S03]  /*4110*/  FMUL.FTZ R229, R190, R226 ;  /* 0x000000e2bee57220 */ /* 0x000fc60000410000 */
[----:B------:R-:W-:Y:S01]  /*4120*/  FMUL.FTZ R227, R224, R224 ;  /* 0x000000e0e0e37220 */ /* 0x000fe20000410000 */
[C---:B------:R-:W-:Y:S01]  /*4130*/  FFMA.FTZ R229, R232.reuse, R191, R229 ;  /* 0x000000bfe8e57223 */ /* 0x040fe200000100e5 */
[----:B------:R-:W0:Y:S02]  /*4140*/  LDC R224, c[0x0][0x448] ;  /* 0x00011200ffe07b82 */ /* 0x000e240000000800 */
[----:B------:R-:W-:Y:S01]  /*4150*/  FMUL.FTZ R227, R232, R227 ;  /* 0x000000e3e8e37220 */ /* 0x000fe20000410000 */
[----:B----4-:R-:W-:Y:S01]  /*4160*/  FMUL.FTZ R229, R230, R229 ;  /* 0x000000e5e6e57220 */ /* 0x010fe20000410000 */
[----:B--2---:R-:W-:Y:S01]  /*4170*/  FADD.FTZ R191, R193, R192 ;  /* 0x000000c0c1bf7221 */ /* 0x004fe20000010000 */
[----:B------:R-:W-:Y:S01]  /*4180*/  SHF.L.U32 R232, R185, 0x10, RZ ;  /* 0x00000010b9e87819 */ /* 0x000fe200000006ff */
[----:B------:R-:W-:Y:S01]  /*4190*/  FMUL.FTZ R227, R227, R226 ;  /* 0x000000e2e3e37220 */ /* 0x000fe20000410000 */
[----:B------:R-:W-:Y:S01]  /*41a0*/  SHF.L.U32 R226, R156, 0x10, RZ ;  /* 0x000000109ce27819 */ /* 0x000fe200000006ff */
[----:B------:R-:W1:Y:S01]  /*41b0*/  SHFL.IDX PT, R235, R229, RZ, 0x1f ;  /* 0x00001fffe5eb7589 */ /* 0x000e6200000e0000 */
[----:B------:R-:W2:Y:S01]  /*41c0*/  @!P1 LDC.64 R192, c[0x0][0x3c0] ;  /* 0x0000f000ffc09b82 */ /* 0x000ea20000000a00 */
[----:B------:R-:W-:Y:S01]  /*41d0*/  FFMA.FTZ R227, R230, R227, R191 ;  /* 0x000000e3e6e37223 */ /* 0x000fe200000100bf */
[----:B------:R-:W-:-:S05]  /*41e0*/  SHF.L.U32 R230, R137, 0x10, RZ ;  /* 0x0000001089e67819 */ /* 0x000fca00000006ff */
[----:B------:R-:W0:Y:S01]  /*41f0*/  SHFL.IDX PT, R227, R227, RZ, 0x1f ;  /* 0x00001fffe3e37589 */ /* 0x000e2200000e0000 */
[----:B-1----:R-:W-:Y:S01]  /*4200*/  FMUL.FTZ R190, R235, R235 ;  /* 0x000000ebebbe7220 */ /* 0x002fe20000410000 */
[----:B--2---:R-:W-:-:S04]  /*4210*/  @!P1 IMAD.WIDE R192, R218, 0x4, R192 ;  /* 0x00000004dac09825 */ /* 0x004fc800078e02c0 */
[----:B------:R-:W-:Y:S01]  /*4220*/  FSEL R191, R190, RZ, P2 ;  /* 0x000000ffbebf7208 */ /* 0x000fe20001000000 */
[----:B------:R1:W-:Y:S01]  /*4230*/  @!P1 STG.E desc[UR6][R192.64], R235 ;  /* 0x000000ebc0009986 */ /* 0x0003e2000c101906 */
[----:B0-----:R-:W-:Y:S01]  /*4240*/  FFMA.FTZ R190, R227, UR9, R224 ;  /* 0x00000009e3be7c23 */ /* 0x001fe200080100e0 */
[----:B------:R-:W-:Y:S02]  /*4250*/  SHF.L.U32 R224, R189, 0x10, RZ ;  /* 0x00000010bde07819 */ /* 0x000fe400000006ff */
[----:B------:R-:W-:Y:S01]  /*4260*/  SHF.L.U32 R227, R80, 0x10, RZ ;  /* 0x0000001050e37819 */ /* 0x000fe200000006ff */
[----:B------:R-:W-:Y:S01]  /*4270*/  FADD.FTZ R190, R190, R191 ;  /* 0x000000bfbebe7221 */ /* 0x000fe20000010000 */
[----:B------:R-:W-:-:S05]  /*4280*/  FSEL R191, R235, RZ, !P2 ;  /* 0x000000ffebbf7208 */ /* 0x000fca0005000000 */
[----:B------:R-:W0:Y:S01]  /*4290*/  MUFU.RSQ R190, R190 ;  /* 0x000000be00be7308 */ /* 0x000e220000001400 */
[C---:B------:R-:W-:Y:S01]  /*42a0*/  FADD.FTZ R229, -R191.reuse, R64 ;  /* 0x00000040bfe57221 */ /* 0x040fe20000010100 */
[C---:B------:R-:W-:Y:S01]  /*42b0*/  FADD.FTZ R65, -R191.reuse, R65 ;  /* 0x00000041bf417221 */ /* 0x040fe20000010100 */
[----:B------:R-:W-:Y:S02]  /*42c0*/  IMAD.U32 R64, R100, 0x10000, RZ ;  /* 0x0001000064407824 */ /* 0x000fe400078e00ff */
[C---:B------:R-:W-:Y:S01]  /*42d0*/  FADD.FTZ R233, -R191.reuse, R66 ;  /* 0x00000042bfe97221 */ /* 0x040fe20000010100 */
[----:B------:R-:W-:Y:S01]  /*42e0*/  SHF.L.U32 R66, R136, 0x10, RZ ;  /* 0x0000001088427819 */ /* 0x000fe200000006ff */
[C---:B------:R-:W-:Y:S01]  /*42f0*/  FADD.FTZ R67, -R191.reuse, R67 ;  /* 0x00000043bf437221 */ /* 0x040fe20000010100 */
[----:B-1----:R-:W-:Y:S01]  /*4300*/  SHF.L.U32 R235, R182, 0x10, RZ ;  /* 0x00000010b6eb7819 */ /* 0x002fe200000006ff */
        /* <DEDUP_REMOVED lines=14> */
[----:B------:R-:W-:Y:S01]  /*43f0*/  FFMA.FTZ R226, R229, R226, R64 ;  /* 0x000000e2e5e27223 */ /* 0x000fe20000010040 */
[----:B------:R-:W-:Y:S01]  /*4400*/  FFMA.FTZ R231, R65, R224, R228 ;  /* 0x000000e041e77223 */ /* 0x000fe200000100e4 */
[----:B------:R-:W-:Y:S01]  /*4410*/  SHF.L.U32 R64, R186, 0x10, RZ ;  /* 0x00000010ba407819 */ /* 0x000fe200000006ff */
[----:B------:R-:W-:-:S02]  /*4420*/  IMAD.U32 R224, R187, 0x10000, RZ ;  /* 0x00010000bbe07824 */ /* 0x000fc400078e00ff */
[----:B------:R-:W-:Y:S01]  /*4430*/  FFMA.FTZ R227, R229, R66, R227 ;  /* 0x00000042e5e37223 */ /* 0x000fe200000100e3 */
[----:B------:R-:W-:Y:S01]  /*4440*/  SHF.L.U32 R66, R157, 0x10, RZ ;  /* 0x000000109d427819 */ /* 0x000fe200000006ff */
[----:B------:R-:W-:Y:S02]  /*4450*/  IMAD.U32 R229, R81, 0x10000, RZ ;  /* 0x0001000051e57824 */ /* 0x000fe400078e00ff */
[----:B------:R-:W-:Y:S01]  /*4460*/  FFMA.FTZ R224, R65, R224, R64 ;  /* 0x000000e041e07223 */ /* 0x000fe20000010040 */
[----:B------:R-:W-:Y:S01]  /*4470*/  SHF.L.U32 R228, R101, 0x10, RZ ;  /* 0x0000001065e47819 */ /* 0x000fe200000006ff */
[----:B------:R-:W0:Y:S01]  /*4480*/  @!P1 LDC.64 R64, c[0x0][0x3c8] ;  /* 0x0000f200ff409b82 */ /* 0x000e220000000a00 */
[----:B------:R-:W-:Y:S01]  /*4490*/  FFMA.FTZ R193, R67, R232, R234 ;  /* 0x000000e843c17223 */ /* 0x000fe200000100ea */
[C---:B------:R-:W-:Y:S01]  /*44a0*/  FFMA.FTZ R229, R233.reuse, R230, R229 ;  /* 0x000000e6e9e57223 */ /* 0x040fe200000100e5 */
[----:B------:R-:W-:Y:S01]  /*44b0*/  SHF.L.U32 R230, R138, 0x10, RZ ;  /* 0x000000108ae67819 */ /* 0x000fe200000006ff */
[----:B------:R-:W-:Y:S01]  /*44c0*/  FFMA.FTZ R192, R233, R66, R228 ;  /* 0x00000042e9c07223 */ /* 0x000fe200000100e4 */
[----:B------:R-:W-:Y:S01]  /*44d0*/  FFMA.FTZ R228, R67, R236, R235 ;  /* 0x000000ec43e47223 */ /* 0x000fe200000100eb */
[----:B------:R-:W-:Y:S01]  /*44e0*/  FADD.FTZ R67, -R191, R60 ;  /* 0x0000003cbf437221 */ /* 0x000fe20000010100 */
[----:B------:R-:W-:Y:S01]  /*44f0*/  SHF.L.U32 R66, R102, 0x10, RZ ;  /* 0x0000001066427819 */ /* 0x000fe200000006ff */
[----:B------:R-:W-:Y:S01]  /*4500*/  IMAD.U32 R234, R158, 0x10000, RZ ;  /* 0x000100009eea7824 */ /* 0x000fe200078e00ff */
[----:B------:R-:W-:Y:S01]  /*4510*/  SHF.L.U32 R233, R82, 0x10, RZ ;  /* 0x0000001052e97819 */ /* 0x000fe200000006ff */
[----:B------:R-:W-:Y:S01]  /*4520*/  FMUL.FTZ R67, R190, R67 ;  /* 0x00000043be437220 */ /* 0x000fe20000410000 */
[----:B------:R-:W-:Y:S01]  /*4530*/  SHF.L.U32 R60, R181, 0x10, RZ ;  /* 0x00000010b53c7819 */ /* 0x000fe200000006ff */
[----:B------:R-:W-:-:S02]  /*4540*/  IMAD.U32 R232, R180, 0x10000, RZ ;  /* 0x00010000b4e87824 */ /* 0x000fc400078e00ff */
[C---:B------:R-:W-:Y:S01]  /*4550*/  FMUL.FTZ R61, R190.reuse, R61 ;  /* 0x0000003dbe3d7220 */ /* 0x040fe20000410000 */
[C---:B------:R-:W-:Y:S01]  /*4560*/  FFMA.FTZ R234, R67.reuse, R234, R66 ;  /* 0x000000ea43ea7223 */ /* 0x040fe20000010042 */
[----:B------:R-:W-:Y:S01]  /*4570*/  FFMA.FTZ R230, R67, R230, R233 ;  /* 0x000000e643e67223 */ /* 0x000fe200000100e9 */
[----:B------:R-:W-:Y:S01]  /*4580*/  FADD.FTZ R67, -R191, R62 ;  /* 0x0000003ebf437221 */ /* 0x000fe20000010100 */
[----:B------:R-:W-:Y:S01]  /*4590*/  FFMA.FTZ R235, R61, R60, R232 ;  /* 0x0000003c3deb7223 */ /* 0x000fe200000100e8 */
[----:B------:R-:W-:Y:S01]  /*45a0*/  SHF.L.U32 R60, R179, 0x10, RZ ;  /* 0x00000010b33c7819 */ /* 0x000fe200000006ff */
[----:B------:R-:W-:Y:S01]  /*45b0*/  FMUL.FTZ R237, R190, R237 ;  /* 0x000000edbeed7220 */ /* 0x000fe20000410000 */
[----:B------:R-:W-:Y:S01]  /*45c0*/  SHF.L.U32 R62, R178, 0x10, RZ ;  /* 0x00000010b23e7819 */ /* 0x000fe200000006ff */
[----:B------:R-:W-:Y:S01]  /*45d0*/  FMUL.FTZ R67, R190, R67 ;  /* 0x00000043be437220 */ /* 0x000fe20000410000 */
[----:B------:R-:W-:Y:S01]  /*45e0*/  SHF.L.U32 R66, R159, 0x10, RZ ;  /* 0x000000109f427819 */ /* 0x000fe200000006ff */
[----:B------:R-:W-:Y:S01]  /*45f0*/  IMAD.U32 R236, R174, 0x10000, RZ ;  /* 0x00010000aeec7824 */ /* 0x000fe200078e00ff */
[----:B------:R-:W-:Y:S01]  /*4600*/  SHF.L.U32 R232, R103, 0x10, RZ ;  /* 0x0000001067e87819 */ /* 0x000fe200000006ff */
[----:B------:R-:W-:Y:S01]  /*4610*/  FFMA.FTZ R233, R61, R60, R62 ;  /* 0x0000003c3de97223 */ /* 0x000fe2000001003e */
[----:B------:R-:W-:Y:S01]  /*4620*/  SHF.L.U32 R62, R83, 0x10, RZ ;  /* 0x00000010533e7819 */ /* 0x000fe200000006ff */
[----:B0-----:R-:W-:Y:S01]  /*4630*/  @!P1 IMAD.WIDE R60, R218, 0x4, R64 ;  /* 0x00000004da3c9825 */ /* 0x001fe200078e0240 */
[----:B------:R-:W-:-:S03]  /*4640*/  SHF.L.U32 R64, R177, 0x10, RZ ;  /* 0x00000010b1407819 */ /* 0x000fc600000006ff */
[----:B------:R-:W-:Y:S01]  /*4650*/  FFMA.FTZ R63, R67, R66, R232 ;  /* 0x00000042433f7223 */ /* 0x000fe200000100e8 */
[----:B------:R-:W-:Y:S01]  /*4660*/  SHF.L.U32 R66, R176, 0x10, RZ ;  /* 0x00000010b0427819 */ /* 0x000fe200000006ff */
[----:B------:R-:W-:Y:S01]  /*4670*/  IMAD.U32 R232, R139, 0x10000, RZ ;  /* 0x000100008be87824 */ /* 0x000fe200078e00ff */
[----:B------:R0:W-:Y:S01]  /*4680*/  @!P1 STG.E desc[UR6][R60.64], R190 ;  /* 0x000000be3c009986 */ /* 0x0001e2000c101906 */
[C---:B------:R-:W-:Y:S01]  /*4690*/  FMUL.FTZ R240, R190.reuse, R59 ;  /* 0x0000003bbef07220 */ /* 0x040fe20000410000 */
[----:B------:R-:W-:Y:S01]  /*46a0*/  FMUL.FTZ R53, R190, R53 ;  /* 0x00000035be357220 */ /* 0x000fe20000410000 */
[----:B------:R-:W-:Y:S01]  /*46b0*/  FFMA.FTZ R232, R67, R232, R62 ;  /* 0x000000e843e87223 */ /* 0x000fe2000001003e */
[----:B------:R-:W-:Y:S01]  /*46c0*/  FFMA.FTZ R62, R237, R64, R66 ;  /* 0x00000040ed3e7223 */ /* 0x000fe20000010042 */
[----:B------:R-:W-:Y:S01]  /*46d0*/  SHF.L.U32 R66, R175, 0x10, RZ ;  /* 0x00000010af427819 */ /* 0x000fe200000006ff */
[----:B------:R-:W1:Y:S01]  /*46e0*/  LDC.64 R64, c[0x0][0x428] ;  /* 0x00010a00ff407b82 */ /* 0x000e620000000a00 */
[----:B------:R-:W-:Y:S01]  /*46f0*/  FADD.FTZ R67, -R191, R56 ;  /* 0x00000038bf437221 */ /* 0x000fe20000010100 */
[----:B------:R-:W-:Y:S01]  /*4700*/  SHF.L.U32 R56, R84, 0x10, RZ ;  /* 0x0000001054387819 */ /* 0x000fe200000006ff */
[----:B------:R-:W-:Y:S01]  /*4710*/  FFMA.FTZ R238, R240, R243, R245 ;  /* 0x000000f3f0ee7223 */ /* 0x000fe200000100f5 */
[----:B------:R-:W-:Y:S01]  /*4720*/  FFMA.FTZ R239, R237, R66, R236 ;  /* 0x00000042edef7223 */ /* 0x000fe200000100ec */
[----:B------:R-:W-:Y:S01]  /*4730*/  FMUL.FTZ R66, R190, R67 ;  /* 0x00000043be427220 */ /* 0x000fe20000410000 */
[----:B------:R-:W-:Y:S01]  /*4740*/  SHF.L.U32 R237, R152, 0x10, RZ ;  /* 0x0000001098ed7819 */ /* 0x000fe200000006ff */
[----:B------:R-:W-:Y:S01]  /*4750*/  FMUL.FTZ R55, R190, R55 ;  /* 0x00000037be377220 */ /* 0x000fe20000410000 */
[----:B------:R-:W-:Y:S01]  /*4760*/  SHF.L.U32 R67, R104, 0x10, RZ ;  /* 0x0000001068437819 */ /* 0x000fe200000006ff */
[----:B------:R-:W-:Y:S01]  /*4770*/  FMUL.FTZ R49, R190, R49 ;  /* 0x00000031be317220 */ /* 0x000fe20000410000 */
[----:B0-----:R-:W-:Y:S01]  /*4780*/  F2FP.BF16.F32.PACK_AB R61, R193, R192 ;  /* 0x000000c0c13d723e */ /* 0x001fe200000010ff */
[----:B------:R-:W-:Y:S01]  /*4790*/  FADD.FTZ R193, -R191, R57 ;  /* 0x00000039bfc17221 */ /* 0x000fe20000010100 */
[----:B------:R-:W-:Y:S01]  /*47a0*/  F2FP.BF16.F32.PACK_AB R63, R62, R63 ;  /* 0x0000003f3e3f723e */ /* 0x000fe200000010ff */
[C---:B------:R-:W-:Y:S01]  /*47b0*/  FFMA.FTZ R67, R66.reuse, R237, R67 ;  /* 0x000000ed42437223 */ /* 0x040fe20000010043 */
[----:B------:R-:W-:Y:S01]  /*47c0*/  FFMA.FTZ R66, R66, R241, R56 ;  /* 0x000000f142427223 */ /* 0x000fe20000010038 */
[----:B------:R-:W-:Y:S01]  /*47d0*/  F2FP.BF16.F32.PACK_AB R60, R231, R226 ;  /* 0x000000e2e73c723e */ /* 0x000fe200000010ff */
[----:B------:R-:W-:Y:S01]  /*47e0*/  IMAD.U32 R226, R173, 0x10000, RZ ;  /* 0x00010000ade27824 */ /* 0x000fe200078e00ff */
[----:B------:R-:W-:Y:S01]  /*47f0*/  SHF.L.U32 R192, R172, 0x10, RZ ;  /* 0x00000010acc07819 */ /* 0x000fe200000006ff */
[----:B------:R-:W-:Y:S01]  /*4800*/  FMUL.FTZ R193, R190, R193 ;  /* 0x000000c1bec17220 */ /* 0x000fe20000410000 */
[----:B------:R-:W-:Y:S01]  /*4810*/  F2FP.BF16.F32.PACK_AB R62, R235, R234 ;  /* 0x000000eaeb3e723e */ /* 0x000fe200000010ff */
[----:B------:R-:W-:Y:S01]  /*4820*/  FADD.FTZ R231, -R191, R58 ;  /* 0x0000003abfe77221 */ /* 0x000fe20000010100 */
[----:B------:R-:W-:Y:S01]  /*4830*/  SHF.L.U32 R58, R171, 0x10, RZ ;  /* 0x00000010ab3a7819 */ /* 0x000fe200000006ff */
[----:B------:R-:W-:Y:S01]  /*4840*/  FFMA.FTZ R226, R193, R226, R192 ;  /* 0x000000e2c1e27223 */ /* 0x000fe200000100c0 */
[----:B------:R-:W-:Y:S01]  /*4850*/  SHF.L.U32 R192, R170, 0x10, RZ ;  /* 0x00000010aac07819 */ /* 0x000fe200000006ff */
[----:B-1----:R-:W-:Y:S01]  /*4860*/  IMAD.WIDE.U32 R56, R223, 0x10, R64 ;  /* 0x00000010df387825 */ /* 0x002fe200078e0040 */
[----:B------:R-:W-:-:S03]  /*4870*/  SHF.L.U32 R235, R153, 0x10, RZ ;  /* 0x0000001099eb7819 */ /* 0x000fc600000006ff */
[----:B------:R-:W-:Y:S01]  /*4880*/  FMUL.FTZ R234, R190, R231 ;  /* 0x000000e7beea7220 */ /* 0x000fe20000410000 */
[----:B------:R-:W-:Y:S01]  /*4890*/  SHF.L.U32 R241, R133, 0x10, RZ ;  /* 0x0000001085f17819 */ /* 0x000fe200000006ff */
[----:B------:R-:W-:Y:S01]  /*48a0*/  IMAD.U32 R237, R105, 0x10000, RZ ;  /* 0x0001000069ed7824 */ /* 0x000fe200078e00ff */
[----:B------:R0:W-:Y:S01]  /*48b0*/  STG.E.128 desc[UR6][R56.64], R60 ;  /* 0x0000003c38007986 */ /* 0x0001e2000c101d06 */
[----:B------:R-:W-:Y:S01]  /*48c0*/  FFMA.FTZ R59, R193, R58, R192 ;  /* 0x0000003ac13b7223 */ /* 0x000fe200000100c0 */
[----:B------:R-:W-:Y:S02]  /*48d0*/  IMAD.U32 R193, R86, 0x10000, RZ ;  /* 0x0001000056c17824 */ /* 0x000fe400078e00ff */
[----:B------:R-:W-:Y:S01]  /*48e0*/  FFMA.FTZ R231, R234, R235, R237 ;  /* 0x000000ebeae77223 */ /* 0x000fe200000100ed */
[----:B------:R-:W-:Y:S01]  /*48f0*/  SHF.L.U32 R192, R27, 0x10, RZ ;  /* 0x000000101bc07819 */ /* 0x000fe200000006ff */
[C---:B------:R-:W-:Y:S01]  /*4900*/  FMUL.FTZ R51, R190.reuse, R51 ;  /* 0x00000033be337220 */ /* 0x040fe20000410000 */
[----:B------:R-:W-:Y:S01]  /*4910*/  SHF.L.U32 R236, R85, 0x10, RZ ;  /* 0x0000001055ec7819 */ /* 0x000fe200000006ff */
[C---:B------:R-:W-:Y:S01]  /*4920*/  FMUL.FTZ R45, R190.reuse, R45 ;  /* 0x0000002dbe2d7220 */ /* 0x040fe20000410000 */
[C---:B------:R-:W-:Y:S01]  /*4930*/  FMUL.FTZ R47, R190.reuse, R47 ;  /* 0x0000002fbe2f7220 */ /* 0x040fe20000410000 */
[----:B------:R-:W-:Y:S01]  /*4940*/  FMUL.FTZ R41, R190, R41 ;  /* 0x00000029be297220 */ /* 0x000fe20000410000 */
[----:B------:R-:W-:Y:S01]  /*4950*/  FADD.FTZ R43, -R191, R43 ;  /* 0x0000002bbf2b7221 */ /* 0x000fe20000010100 */
[----:B------:R-:W-:Y:S01]  /*4960*/  FFMA.FTZ R58, R234, R241, R236 ;  /* 0x000000f1ea3a7223 */ /* 0x000fe200000100ec */
[----:B------:R-:W-:Y:S01]  /*4970*/  SHF.L.U32 R234, R149, 0x10, RZ ;  /* 0x0000001095ea7819 */ /* 0x000fe200000006ff */
[----:B------:R-:W-:Y:S01]  /*4980*/  FADD.FTZ R37, -R191, R37 ;  /* 0x00000025bf257221 */ /* 0x000fe20000010100 */
[----:B------:R-:W-:Y:S01]  /*4990*/  SHF.L.U32 R236, R129, 0x10, RZ ;  /* 0x0000001081ec7819 */ /* 0x000fe200000006ff */
[C---:B------:R-:W-:Y:S01]  /*49a0*/  FMUL.FTZ R43, R190.reuse, R43 ;  /* 0x0000002bbe2b7220 */ /* 0x040fe20000410000 */
[C---:B------:R-:W-:Y:S01]  /*49b0*/  FADD.FTZ R39, -R191.reuse, R39 ;  /* 0x00000027bf277221 */ /* 0x040fe20000010100 */
[----:B------:R-:W-:Y:S01]  /*49c0*/  FMUL.FTZ R37, R190, R37 ;  /* 0x00000025be257220 */ /* 0x000fe20000410000 */
[----:B0-----:R-:W-:Y:S01]  /*49d0*/  SHF.L.U32 R57, R166, 0x10, RZ ;  /* 0x00000010a6397819 */ /* 0x001fe200000006ff */
[----:B------:R-:W-:Y:S01]  /*49e0*/  FADD.FTZ R63, -R191, R52 ;  /* 0x00000034bf3f7221 */ /* 0x000fe20000010100 */
[----:B------:R-:W-:Y:S01]  /*49f0*/  IMAD.U32 R61, R167, 0x10000, RZ ;  /* 0x00010000a73d7824 */ /* 0x000fe200078e00ff */
[----:B------:R-:W-:Y:S01]  /*4a00*/  SHF.L.U32 R52, R154, 0x10, RZ ;  /* 0x000000109a347819 */ /* 0x000fe200000006ff */
[----:B------:R-:W-:Y:S01]  /*4a10*/  FMUL.FTZ R39, R190, R39 ;  /* 0x00000027be277220 */ /* 0x000fe20000410000 */
[----:B------:R-:W-:Y:S01]  /*4a20*/  SHF.L.U32 R56, R106, 0x10, RZ ;  /* 0x000000106a387819 */ /* 0x000fe200000006ff */
[----:B------:R-:W-:Y:S01]  /*4a30*/  FMUL.FTZ R63, R190, R63 ;  /* 0x0000003fbe3f7220 */ /* 0x000fe20000410000 */
[----:B------:R-:W-:Y:S01]  /*4a40*/  SHF.L.U32 R62, R134, 0x10, RZ ;  /* 0x00000010863e7819 */ /* 0x000fe200000006ff */
[----:B------:R-:W-:Y:S01]  /*4a50*/  FFMA.FTZ R61, R240, R61, R57 ;  /* 0x0000003df03d7223 */ /* 0x000fe20000010039 */
[----:B------:R-:W-:Y:S01]  /*4a60*/  FADD.FTZ R57, -R191, R54 ;  /* 0x00000036bf397221 */ /* 0x000fe20000010100 */
[----:B------:R-:W-:Y:S01]  /*4a70*/  FFMA.FTZ R235, R63, R52, R56 ;  /* 0x000000343feb7223 */ /* 0x000fe20000010038 */
[----:B------:R-:W-:-:S02]  /*4a80*/  IMAD.U32 R56, R155, 0x10000, RZ ;  /* 0x000100009b387824 */ /* 0x000fc400078e00ff */
[----:B------:R-:W-:Y:S01]  /*4a90*/  FFMA.FTZ R62, R63, R62, R193 ;  /* 0x0000003e3f3e7223 */ /* 0x000fe200000100c1 */
[----:B------:R-:W-:Y:S01]  /*4aa0*/  SHF.L.U32 R60, R107, 0x10, RZ ;  /* 0x000000106b3c7819 */ /* 0x000fe200000006ff */
[----:B------:R-:W-:Y:S01]  /*4ab0*/  FMUL.FTZ R193, R190, R57 ;  /* 0x00000039bec17220 */ /* 0x000fe20000410000 */
[----:B------:R-:W-:Y:S01]  /*4ac0*/  SHF.L.U32 R240, R165, 0x10, RZ ;  /* 0x00000010a5f07819 */ /* 0x000fe200000006ff */
[----:B------:R-:W-:Y:S01]  /*4ad0*/  FADD.FTZ R33, -R191, R33 ;  /* 0x00000021bf217221 */ /* 0x000fe20000010100 */
[----:B------:R-:W-:Y:S01]  /*4ae0*/  SHF.L.U32 R52, R164, 0x10, RZ ;  /* 0x00000010a4347819 */ /* 0x000fe200000006ff */
[----:B------:R-:W-:Y:S01]  /*4af0*/  FFMA.FTZ R237, R193, R56, R60 ;  /* 0x00000038c1ed7223 */ /* 0x000fe2000001003c */
[----:B------:R-:W-:Y:S01]  /*4b00*/  SHF.L.U32 R54, R31, 0x10, RZ ;  /* 0x000000101f367819 */ /* 0x000fe200000006ff */
[----:B------:R-:W0:Y:S01]  /*4b10*/  LDC.64 R56, c[0x0][0x430] ;  /* 0x00010c00ff387b82 */ /* 0x000e220000000a00 */
[----:B------:R-:W-:Y:S01]  /*4b20*/  SHF.L.U32 R63, R30, 0x10, RZ ;  /* 0x000000101e3f7819 */ /* 0x000fe200000006ff */
[----:B------:R-:W-:Y:S01]  /*4b30*/  FFMA.FTZ R240, R53, R240, R52 ;  /* 0x000000f035f07223 */ /* 0x000fe20000010034 */
[----:B------:R-:W-:Y:S01]  /*4b40*/  SHF.L.U32 R52, R135, 0x10, RZ ;  /* 0x0000001087347819 */ /* 0x000fe200000006ff */
[----:B------:R-:W-:Y:S01]  /*4b50*/  FMUL.FTZ R33, R190, R33 ;  /* 0x00000021be217220 */ /* 0x000fe20000410000 */
[----:B------:R-:W-:Y:S01]  /*4b60*/  SHF.L.U32 R60, R148, 0x10, RZ ;  /* 0x00000010943c7819 */ /* 0x000fe200000006ff */
[----:B------:R-:W-:Y:S01]  /*4b70*/  FFMA.FTZ R63, R53, R54, R63 ;  /* 0x00000036353f7223 */ /* 0x000fe2000001003f */
[----:B------:R-:W-:Y:S01]  /*4b80*/  SHF.L.U32 R54, R87, 0x10, RZ ;  /* 0x0000001057367819 */ /* 0x000fe200000006ff */
[----:B------:R-:W-:Y:S01]  /*4b90*/  FADD.FTZ R163, -R191, R163 ;  /* 0x000000a3bfa37221 */ /* 0x000fe20000010100 */
[----:B------:R-:W-:-:S03]  /*4ba0*/  SHF.L.U32 R53, R26, 0x10, RZ ;  /* 0x000000101a357819 */ /* 0x000fc600000006ff */
[----:B------:R-:W-:Y:S01]  /*4bb0*/  FFMA.FTZ R193, R193, R52, R54 ;  /* 0x00000034c1c17223 */ /* 0x000fe20000010036 */
[----:B------:R-:W-:Y:S01]  /*4bc0*/  IMAD.U32 R52, R28, 0x10000, RZ ;  /* 0x000100001c347824 */ /* 0x000fe200078e00ff */
[----:B------:R-:W-:Y:S01]  /*4bd0*/  F2FP.BF16.F32.PACK_AB R54, R233, R230 ;  /* 0x000000e6e936723e */ /* 0x000fe200000010ff */
[C---:B------:R-:W-:Y:S01]  /*4be0*/  FFMA.FTZ R192, R55.reuse, R192, R53 ;  /* 0x000000c037c07223 */ /* 0x040fe20000010035 */
[----:B------:R-:W-:Y:S01]  /*4bf0*/  SHF.L.U32 R233, R88, 0x10, RZ ;  /* 0x0000001058e97819 */ /* 0x000fe200000006ff */
[----:B------:R-:W-:Y:S01]  /*4c00*/  FFMA.FTZ R242, R55, R242, R52 ;  /* 0x000000f237f27223 */ /* 0x000fe20000010034 */
[----:B------:R-:W-:Y:S01]  /*4c10*/  F2FP.BF16.F32.PACK_AB R52, R224, R227 ;  /* 0x000000e3e034723e */ /* 0x000fe200000010ff */
[----:B------:R-:W-:Y:S01]  /*4c20*/  FADD.FTZ R227, -R191, R48 ;  /* 0x00000030bfe37221 */ /* 0x000fe20000010100 */
[----:B------:R-:W-:Y:S01]  /*4c30*/  SHF.L.U32 R48, R108, 0x10, RZ ;  /* 0x000000106c307819 */ /* 0x000fe200000006ff */
[----:B------:R-:W-:Y:S01]  /*4c40*/  IMAD.U32 R224, R128, 0x10000, RZ ;  /* 0x0001000080e07824 */ /* 0x000fe200078e00ff */
[----:B------:R-:W-:Y:S01]  /*4c50*/  F2FP.BF16.F32.PACK_AB R53, R228, R229 ;  /* 0x000000e5e435723e */ /* 0x000fe200000010ff */
[----:B------:R-:W-:Y:S01]  /*4c60*/  FMUL.FTZ R227, R190, R227 ;  /* 0x000000e3bee37220 */ /* 0x000fe20000410000 */
[----:B------:R-:W-:Y:S01]  /*4c70*/  F2FP.BF16.F32.PACK_AB R55, R239, R232 ;  /* 0x000000e8ef37723e */ /* 0x000fe200000010ff */
[----:B0-----:R-:W-:Y:S01]  /*4c80*/  IMAD.WIDE.U32 R228, R223, 0x10, R56 ;  /* 0x00000010dfe47825 */ /* 0x001fe200078e0038 */
[----:B------:R-:W-:-:S03]  /*4c90*/  SHF.L.U32 R230, R24, 0x10, RZ ;  /* 0x0000001018e67819 */ /* 0x000fc600000006ff */
[C---:B------:R-:W-:Y:S01]  /*4ca0*/  FFMA.FTZ R60, R227.reuse, R60, R48 ;  /* 0x0000003ce33c7223 */ /* 0x040fe20000010030 */
[----:B------:R-:W-:Y:S01]  /*4cb0*/  FFMA.FTZ R48, R227, R224, R233 ;  /* 0x000000e0e3307223 */ /* 0x000fe200000100e9 */
[----:B------:R-:W-:Y:S01]  /*4cc0*/  SHF.L.U32 R224, R25, 0x10, RZ ;  /* 0x0000001019e07819 */ /* 0x000fe200000006ff */
[----:B------:R-:W-:Y:S01]  /*4cd0*/  IMAD.U32 R223, R22, 0x10000, RZ ;  /* 0x0001000016df7824 */ /* 0x000fe200078e00ff */
[----:B------:R-:W-:Y:S01]  /*4ce0*/  SHF.L.U32 R232, R23, 0x10, RZ ;  /* 0x0000001017e87819 */ /* 0x000fe200000006ff */
[----:B------:R0:W-:Y:S01]  /*4cf0*/  STG.E.128 desc[UR6][R228.64], R52 ;  /* 0x00000034e4007986 */ /* 0x0001e2000c101d06 */
[----:B------:R-:W-:Y:S01]  /*4d00*/  FADD.FTZ R227, -R191, R50 ;  /* 0x00000032bfe37221 */ /* 0x000fe20000010100 */
[----:B------:R-:W-:Y:S01]  /*4d10*/  SHF.L.U32 R50, R109, 0x10, RZ ;  /* 0x000000106d327819 */ /* 0x000fe200000006ff */
[----:B------:R-:W-:-:S04]  /*4d20*/  IMAD.WIDE.U32 R250, R222, 0x10, R56 ;  /* 0x00000010defa7825 */ /* 0x000fc800078e0038 */
[----:B------:R-:W-:Y:S01]  /*4d30*/  FMUL.FTZ R227, R190, R227 ;  /* 0x000000e3bee37220 */ /* 0x000fe20000410000 */
[C---:B0-----:R-:W-:Y:S01]  /*4d40*/  FFMA.FTZ R53, R49.reuse, R224, R230 ;  /* 0x000000e031357223 */ /* 0x041fe200000100e6 */
[----:B------:R-:W-:Y:S01]  /*4d50*/  FFMA.FTZ R49, R49, R232, R223 ;  /* 0x000000e831317223 */ /* 0x000fe200000100df */
[----:B------:R-:W-:Y:S01]  /*4d60*/  FADD.FTZ R223, -R191, R44 ;  /* 0x0000002cbfdf7221 */ /* 0x000fe20000010100 */
[----:B------:R-:W-:Y:S01]  /*4d70*/  SHF.L.U32 R55, R89, 0x10, RZ ;  /* 0x0000001059377819 */ /* 0x000fe200000006ff */
[----:B------:R-:W-:Y:S01]  /*4d80*/  IMAD.U32 R44, R110, 0x10000, RZ ;  /* 0x000100006e2c7824 */ /* 0x000fe200078e00ff */
[----:B------:R-:W-:Y:S01]  /*4d90*/  SHF.L.U32 R232, R150, 0x10, RZ ;  /* 0x0000001096e87819 */ /* 0x000fe200000006ff */
[----:B------:R-:W-:Y:S01]  /*4da0*/  FMUL.FTZ R223, R190, R223 ;  /* 0x000000dfbedf7220 */ /* 0x000fe20000410000 */
[C---:B------:R-:W-:Y:S01]  /*4db0*/  FFMA.FTZ R229, R227.reuse, R234, R50 ;  /* 0x000000eae3e57223 */ /* 0x040fe20000010032 */
[----:B------:R-:W-:Y:S01]  /*4dc0*/  FFMA.FTZ R50, R227, R236, R55 ;  /* 0x000000ece3327223 */ /* 0x000fe20000010037 */
[----:B------:R-:W-:Y:S01]  /*4dd0*/  SHF.L.U32 R52, R20, 0x10, RZ ;  /* 0x0000001014347819 */ /* 0x000fe200000006ff */
[----:B------:R-:W-:Y:S01]  /*4de0*/  IMAD.U32 R230, R21, 0x10000, RZ ;  /* 0x0001000015e67824 */ /* 0x000fe200078e00ff */
[----:B------:R-:W-:Y:S01]  /*4df0*/  SHF.L.U32 R54, R19, 0x10, RZ ;  /* 0x0000001013367819 */ /* 0x000fe200000006ff */
[----:B------:R-:W-:Y:S01]  /*4e00*/  FFMA.FTZ R232, R223, R232, R44 ;  /* 0x000000e8dfe87223 */ /* 0x000fe2000001002c */
[----:B------:R-:W-:Y:S01]  /*4e10*/  SHF.L.U32 R55, R18, 0x10, RZ ;  /* 0x0000001012377819 */ /* 0x000fe200000006ff */
[C---:B------:R-:W-:Y:S01]  /*4e20*/  FFMA.FTZ R230, R51.reuse, R230, R52 ;  /* 0x000000e633e67223 */ /* 0x040fe20000010034 */
[----:B------:R-:W-:Y:S01]  /*4e30*/  SHF.L.U32 R224, R130, 0x10, RZ ;  /* 0x0000001082e07819 */ /* 0x000fe200000006ff */
[----:B------:R-:W-:Y:S01]  /*4e40*/  IMAD.U32 R228, R8, 0x10000, RZ ;  /* 0x0001000008e47824 */ /* 0x000fe200078e00ff */
[----:B------:R-:W-:Y:S01]  /*4e50*/  SHF.L.U32 R44, R90, 0x10, RZ ;  /* 0x000000105a2c7819 */ /* 0x000fe200000006ff */
[----:B------:R-:W-:Y:S01]  /*4e60*/  FFMA.FTZ R51, R51, R54, R55 ;  /* 0x0000003633337223 */ /* 0x000fe20000010037 */
[----:B------:R-:W-:Y:S01]  /*4e70*/  FADD.FTZ R55, -R191, R46 ;  /* 0x0000002ebf377221 */ /* 0x000fe20000010100 */
[----:B------:R-:W-:-:S02]  /*4e80*/  SHF.L.U32 R46, R14, 0x10, RZ ;  /* 0x000000100e2e7819 */ /* 0x000fc400000006ff */
[----:B------:R-:W-:Y:S01]  /*4e90*/  FFMA.FTZ R224, R223, R224, R44 ;  /* 0x000000e0dfe07223 */ /* 0x000fe2000001002c */
[----:B------:R-:W-:Y:S01]  /*4ea0*/  IMAD.U32 R44, R15, 0x10000, RZ ;  /* 0x000100000f2c7824 */ /* 0x000fe200078e00ff */
[----:B------:R-:W-:Y:S01]  /*4eb0*/  SHF.L.U32 R52, R17, 0x10, RZ ;  /* 0x0000001011347819 */ /* 0x000fe200000006ff */
[----:B------:R-:W-:Y:S01]  /*4ec0*/  FMUL.FTZ R55, R190, R55 ;  /* 0x00000037be377220 */ /* 0x000fe20000410000 */
        /* <DEDUP_REMOVED lines=8> */
[----:B------:R-:W-:-:S02]  /*4f50*/  SHF.L.U32 R44, R13, 0x10, RZ ;  /* 0x000000100d2c7819 */ /* 0x000fc400000006ff */
[----:B------:R-:W-:Y:S01]  /*4f60*/  SHF.L.U32 R46, R12, 0x10, RZ ;  /* 0x000000100c2e7819 */ /* 0x000fe200000006ff */
[----:B------:R-:W-:Y:S01]  /*4f70*/  FFMA.FTZ R236, R55, R236, R52 ;  /* 0x000000ec37ec7223 */ /* 0x000fe20000010034 */
[----:B------:R-:W-:Y:S01]  /*4f80*/  SHF.L.U32 R234, R11, 0x10, RZ ;  /* 0x000000100bea7819 */ /* 0x000fe200000006ff */
[----:B------:R-:W-:Y:S01]  /*4f90*/  FADD.FTZ R55, -R191, R40 ;  /* 0x00000028bf377221 */ /* 0x000fe20000010100 */
[----:B------:R-:W-:Y:S01]  /*4fa0*/  SHF.L.U32 R45, R10, 0x10, RZ ;  /* 0x000000100a2d7819 */ /* 0x000fe200000006ff */
[C---:B------:R-:W-:Y:S01]  /*4fb0*/  FFMA.FTZ R243, R47.reuse, R44, R46 ;  /* 0x0000002c2ff37223 */ /* 0x040fe2000001002e */
[----:B------:R-:W-:Y:S01]  /*4fc0*/  F2FP.BF16.F32.PACK_AB R44, R226, R67 ;  /* 0x00000043e22c723e */ /* 0x000fe200000010ff */
[----:B------:R-:W-:Y:S01]  /*4fd0*/  IMAD.U32 R67, R144, 0x10000, RZ ;  /* 0x0001000090437824 */ /* 0x000fe200078e00ff */
[----:B------:R-:W-:Y:S01]  /*4fe0*/  SHF.L.U32 R223, R112, 0x10, RZ ;  /* 0x0000001070df7819 */ /* 0x000fe200000006ff */
[----:B------:R-:W-:Y:S01]  /*4ff0*/  FFMA.FTZ R234, R47, R234, R45 ;  /* 0x000000ea2fea7223 */ /* 0x000fe2000001002d */
[----:B------:R-:W-:Y:S01]  /*5000*/  F2FP.BF16.F32.PACK_AB R45, R238, R231 ;  /* 0x000000e7ee2d723e */ /* 0x000fe200000010ff */
[----:B------:R-:W-:Y:S01]  /*5010*/  FMUL.FTZ R40, R190, R55 ;  /* 0x00000037be287220 */ /* 0x000fe20000410000 */
[----:B------:R-:W-:Y:S01]  /*5020*/  SHF.L.U32 R231, R124, 0x10, RZ ;  /* 0x000000107ce77819 */ /* 0x000fe200000006ff */
[----:B------:R-:W-:Y:S01]  /*5030*/  IMAD.WIDE.U32 R54, R221, 0x10, R64 ;  /* 0x00000010dd367825 */ /* 0x000fe200078e0040 */
[----:B------:R-:W-:-:S03]  /*5040*/  SHF.L.U32 R226, R92, 0x10, RZ ;  /* 0x000000105ce27819 */ /* 0x000fc600000006ff */
[----:B------:R-:W-:Y:S01]  /*5050*/  FFMA.FTZ R52, R40, R67, R223 ;  /* 0x0000004328347223 */ /* 0x000fe200000100df */
[----:B------:R-:W-:Y:S01]  /*5060*/  F2FP.BF16.F32.PACK_AB R47, R242, R237 ;  /* 0x000000edf22f723e */ /* 0x000fe200000010ff */
[----:B------:R-:W-:Y:S01]  /*5070*/  FADD.FTZ R223, -R191, R42 ;  /* 0x0000002abfdf7221 */ /* 0x000fe20000010100 */
[----:B------:R-:W-:Y:S01]  /*5080*/  F2FP.BF16.F32.PACK_AB R46, R240, R235 ;  /* 0x000000ebf02e723e */ /* 0x000fe200000010ff */
        /* <DEDUP_REMOVED lines=15> */
[----:B------:R-:W-:Y:S01]  /*5180*/  IMAD.U32 R240, R200, 0x10000, RZ ;  /* 0x00010000c8f07824 */ /* 0x000fe200078e00ff */
[----:B------:R-:W-:Y:S02]  /*5190*/  F2FP.BF16.F32.PACK_AB R40, R67, R40 ;  /* 0x000000284328723e */ /* 0x000fe400000010ff */
[----:B0-----:R-:W-:Y:S01]  /*51a0*/  SHF.L.U32 R45, R93, 0x10, RZ ;  /* 0x000000105d2d7819 */ /* 0x001fe200000006ff */
[----:B------:R-:W-:Y:S01]  /*51b0*/  FADD.FTZ R47, -R191, R36 ;  /* 0x00000024bf2f7221 */ /* 0x000fe20000010100 */
[----:B------:R-:W-:Y:S02]  /*51c0*/  SHF.L.U32 R44, R4, 0x10, RZ ;  /* 0x00000010042c7819 */ /* 0x000fe400000006ff */
[----:B------:R-:W-:Y:S01]  /*51d0*/  SHF.L.U32 R36, R114, 0x10, RZ ;  /* 0x0000001072247819 */ /* 0x000fe200000006ff */
[----:B------:R-:W-:Y:S01]  /*51e0*/  FFMA.FTZ R41, R223, R242, R45 ;  /* 0x000000f2df297223 */ /* 0x000fe2000001002d */
[----:B------:R-:W-:Y:S01]  /*51f0*/  SHF.L.U32 R242, R146, 0x10, RZ ;  /* 0x0000001092f27819 */ /* 0x000fe200000006ff */
[----:B------:R-:W-:Y:S01]  /*5200*/  FMUL.FTZ R47, R190, R47 ;  /* 0x0000002fbe2f7220 */ /* 0x000fe20000410000 */
[----:B------:R-:W-:Y:S01]  /*5210*/  FFMA.FTZ R245, R43, R42, R44 ;  /* 0x0000002a2bf57223 */ /* 0x000fe2000001002c */
[----:B------:R-:W-:Y:S01]  /*5220*/  IMAD.U32 R45, R2, 0x10000, RZ ;  /* 0x00010000022d7824 */ /* 0x000fe200078e00ff */
[----:B------:R-:W-:Y:S01]  /*5230*/  SHF.L.U32 R42, R126, 0x10, RZ ;  /* 0x000000107e2a7819 */ /* 0x000fe200000006ff */
[----:B------:R-:W-:Y:S01]  /*5240*/  FFMA.FTZ R242, R47, R242, R36 ;  /* 0x000000f22ff27223 */ /* 0x000fe20000010024 */
[----:B------:R-:W-:Y:S01]  /*5250*/  SHF.L.U32 R36, R94, 0x10, RZ ;  /* 0x000000105e247819 */ /* 0x000fe200000006ff */
[----:B------:R-:W-:Y:S01]  /*5260*/  FFMA.FTZ R228, R43, R228, R45 ;  /* 0x000000e42be47223 */ /* 0x000fe2000001002d */
[----:B------:R-:W-:Y:S01]  /*5270*/  FADD.FTZ R43, -R191, R38 ;  /* 0x00000026bf2b7221 */ /* 0x000fe20000010100 */
[----:B------:R-:W-:Y:S01]  /*5280*/  SHF.L.U32 R46, R195, 0x10, RZ ;  /* 0x00000010c32e7819 */ /* 0x000fe200000006ff */
[----:B------:R-:W-:-:S02]  /*5290*/  IMAD.U32 R44, R194, 0x10000, RZ ;  /* 0x00010000c22c7824 */ /* 0x000fc400078e00ff */
[----:B------:R-:W-:Y:S01]  /*52a0*/  FFMA.FTZ R42, R47, R42, R36 ;  /* 0x0000002a2f2a7223 */ /* 0x000fe20000010024 */
[----:B------:R-:W-:Y:S01]  /*52b0*/  SHF.L.U32 R36, R196, 0x10, RZ ;  /* 0x00000010c4247819 */ /* 0x000fe200000006ff */
[----:B------:R-:W-:Y:S01]  /*52c0*/  FMUL.FTZ R43, R190, R43 ;  /* 0x0000002bbe2b7220 */ /* 0x000fe20000410000 */
[----:B------:R-:W-:Y:S01]  /*52d0*/  SHF.L.U32 R38, R197, 0x10, RZ ;  /* 0x00000010c5267819 */ /* 0x000fe200000006ff */
[----:B------:R-:W-:Y:S01]  /*52e0*/  FFMA.FTZ R247, R37, R44, R46 ;  /* 0x0000002c25f77223 */ /* 0x000fe2000001002e */
[----:B------:R-:W-:Y:S02]  /*52f0*/  IMAD.U32 R44, R115, 0x10000, RZ ;  /* 0x00010000732c7824 */ /* 0x000fe400078e00ff */
[----:B------:R-:W-:Y:S01]  /*5300*/  FADD.FTZ R45, -R191, R32 ;  /* 0x00000020bf2d7221 */ /* 0x000fe20000010100 */
[----:B------:R-:W-:Y:S01]  /*5310*/  SHF.L.U32 R32, R116, 0x10, RZ ;  /* 0x0000001074207819 */ /* 0x000fe200000006ff */
[----:B------:R-:W-:Y:S01]  /*5320*/  FFMA.FTZ R239, R37, R36, R38 ;  /* 0x0000002425ef7223 */ /* 0x000fe20000010026 */
[----:B------:R-:W-:Y:S01]  /*5330*/  SHF.L.U32 R36, R127, 0x10, RZ ;  /* 0x000000107f247819 */ /* 0x000fe200000006ff */
        /* <DEDUP_REMOVED lines=15> */
[----:B------:R-:W-:Y:S01]  /*5430*/  SHF.L.U32 R36, R203, 0x10, RZ ;  /* 0x00000010cb247819 */ /* 0x000fe200000006ff */
[----:B------:R-:W-:Y:S01]  /*5440*/  FADD.FTZ R35, -R191, R162 ;  /* 0x000000a2bf237221 */ /* 0x000fe20000010100 */
[----:B------:R-:W-:Y:S01]  /*5450*/  SHF.L.U32 R38, R204, 0x10, RZ ;  /* 0x00000010cc267819 */ /* 0x000fe200000006ff */
[----:B------:R-:W-:Y:S01]  /*5460*/  FFMA.FTZ R54, R45, R54, R37 ;  /* 0x000000362d367223 */ /* 0x000fe20000010025 */
[----:B------:R-:W-:Y:S01]  /*5470*/  SHF.L.U32 R223, R97, 0x10, RZ ;  /* 0x0000001061df7819 */ /* 0x000fe200000006ff */
[----:B------:R-:W-:Y:S01]  /*5480*/  FFMA.FTZ R231, R33, R32, R36 ;  /* 0x0000002021e77223 */ /* 0x000fe20000010024 */
[----:B------:R-:W-:Y:S01]  /*5490*/  SHF.L.U32 R36, R121, 0x10, RZ ;  /* 0x0000001079247819 */ /* 0x000fe200000006ff */
[----:B------:R-:W-:Y:S01]  /*54a0*/  FFMA.FTZ R55, R33, R38, R55 ;  /* 0x0000002621377223 */ /* 0x000fe20000010037 */
[----:B------:R-:W-:Y:S01]  /*54b0*/  FADD.FTZ R33, -R191, R34 ;  /* 0x00000022bf217221 */ /* 0x000fe20000010100 */
[----:B------:R-:W-:Y:S01]  /*54c0*/  SHF.L.U32 R34, R117, 0x10, RZ ;  /* 0x0000001075227819 */ /* 0x000fe200000006ff */
[----:B------:R-:W-:Y:S01]  /*54d0*/  IMAD.U32 R32, R141, 0x10000, RZ ;  /* 0x000100008d207824 */ /* 0x000fe200078e00ff */
[----:B------:R-:W-:Y:S01]  /*54e0*/  F2FP.BF16.F32.PACK_AB R39, R192, R193 ;  /* 0x000000c1c027723e */ /* 0x000fe200000010ff */
[----:B------:R-:W-:Y:S01]  /*54f0*/  FMUL.FTZ R33, R190, R33 ;  /* 0x00000021be217220 */ /* 0x000fe20000410000 */
[----:B------:R-:W-:Y:S01]  /*5500*/  F2FP.BF16.F32.PACK_AB R38, R63, R62 ;  /* 0x0000003e3f26723e */ /* 0x000fe200000010ff */
[----:B------:R-:W-:Y:S01]  /*5510*/  FADD.FTZ R45, -R191, R161 ;  /* 0x000000a1bf2d7221 */ /* 0x000fe20000010100 */
[----:B------:R-:W-:Y:S01]  /*5520*/  F2FP.BF16.F32.PACK_AB R37, R61, R58 ;  /* 0x0000003a3d25723e */ /* 0x000fe200000010ff */
[C---:B------:R-:W-:Y:S01]  /*5530*/  FFMA.FTZ R235, R33.reuse, R32, R34 ;  /* 0x0000002021eb7223 */ /* 0x040fe20000010022 */
[----:B------:R-:W-:Y:S01]  /*5540*/  FFMA.FTZ R223, R33, R36, R223 ;  /* 0x0000002421df7223 */ /* 0x000fe200000100df */
[----:B------:R-:W-:Y:S01]  /*5550*/  F2FP.BF16.F32.PACK_AB R36, R59, R66 ;  /* 0x000000423b24723e */ /* 0x000fe200000010ff */
[----:B------:R-:W-:Y:S01]  /*5560*/  IMAD.WIDE.U32 R32, R221, 0x10, R56 ;  /* 0x00000010dd207825 */ /* 0x000fe200078e0038 */
[----:B------:R-:W-:-:S03]  /*5570*/  SHF.L.U32 R66, R212, 0x10, RZ ;  /* 0x00000010d4427819 */ /* 0x000fc600000006ff */
[C---:B------:R-:W-:Y:S01]  /*5580*/  FMUL.FTZ R45, R190.reuse, R45 ;  /* 0x0000002dbe2d7220 */ /* 0x040fe20000410000 */
[----:B------:R-:W-:Y:S01]  /*5590*/  SHF.L.U32 R192, R143, 0x10, RZ ;  /* 0x000000108fc07819 */ /* 0x000fe200000006ff */
[C---:B------:R-:W-:Y:S01]  /*55a0*/  FMUL.FTZ R35, R190.reuse, R35 ;  /* 0x00000023be237220 */ /* 0x040fe20000410000 */
[----:B------:R0:W-:Y:S01]  /*55b0*/  STG.E.128 desc[UR6][R32.64], R36 ;  /* 0x0000002420007986 */ /* 0x0001e2000c101d06 */
[----:B------:R-:W-:Y:S01]  /*55c0*/  FADD.FTZ R61, -R191, R160 ;  /* 0x000000a0bf3d7221 */ /* 0x000fe20000010100 */
[----:B------:R-:W-:Y:S01]  /*55d0*/  FMUL.FTZ R160, R190, R163 ;  /* 0x000000a3bea07220 */ /* 0x000fe20000410000 */
[----:B------:R-:W-:Y:S01]  /*55e0*/  SHF.L.U32 R44, R142, 0x10, RZ ;  /* 0x000000108e2c7819 */ /* 0x000fe200000006ff */
[----:B------:R-:W-:Y:S01]  /*55f0*/  IMAD.U32 R163, R214, 0x10000, RZ ;  /* 0x00010000d6a37824 */ /* 0x000fe200078e00ff */
[----:B------:R-:W-:Y:S01]  /*5600*/  SHF.L.U32 R46, R118, 0x10, RZ ;  /* 0x00000010762e7819 */ /* 0x000fe200000006ff */
[----:B------:R-:W-:Y:S01]  /*5610*/  FMUL.FTZ R61, R190, R61 ;  /* 0x0000003dbe3d7220 */ /* 0x000fe20000410000 */
[----:B------:R-:W-:Y:S01]  /*5620*/  SHF.L.U32 R162, R206, 0x10, RZ ;  /* 0x00000010cea27819 */ /* 0x000fe200000006ff */
[----:B------:R-:W-:-:S02]  /*5630*/  IMAD.U32 R34, R207, 0x10000, RZ ;  /* 0x00010000cf227824 */ /* 0x000fc400078e00ff */
[----:B------:R-:W-:Y:S01]  /*5640*/  FMUL.FTZ R47, R190, R47 ;  /* 0x0000002fbe2f7220 */ /* 0x000fe20000410000 */
[----:B------:R-:W-:Y:S01]  /*5650*/  FFMA.FTZ R161, R61, R44, R46 ;  /* 0x0000002c3da17223 */ /* 0x000fe2000001002e */
[----:B------:R-:W-:Y:S01]  /*5660*/  F2FP.BF16.F32.PACK_AB R44, R53, R60 ;  /* 0x0000003c352c723e */ /* 0x000fe200000010ff */
[----:B------:R-:W-:Y:S02]  /*5670*/  IMAD.U32 R58, R122, 0x10000, RZ ;  /* 0x000100007a3a7824 */ /* 0x000fe400078e00ff */
[----:B------:R-:W-:Y:S01]  /*5680*/  FFMA.FTZ R162, R47, R162, R34 ;  /* 0x000000a22fa27223 */ /* 0x000fe20000010022 */
[----:B------:R-:W-:Y:S02]  /*5690*/  SHF.L.U32 R34, R211, 0x10, RZ ;  /* 0x00000010d3227819 */ /* 0x000fe400000006ff */
[----:B------:R-:W-:Y:S01]  /*56a0*/  SHF.L.U32 R63, R98, 0x10, RZ ;  /* 0x00000010623f7819 */ /* 0x000fe200000006ff */
[----:B0-----:R-:W-:Y:S01]  /*56b0*/  IMAD.U32 R33, R213, 0x10000, RZ ;  /* 0x00010000d5217824 */ /* 0x001fe200078e00ff */
[----:B------:R-:W-:-:S02]  /*56c0*/  SHF.L.U32 R36, R119, 0x10, RZ ;  /* 0x0000001077247819 */ /* 0x000fc400000006ff */
[----:B------:R-:W-:Y:S01]  /*56d0*/  SHF.L.U32 R37, R216, 0x10, RZ ;  /* 0x00000010d8257819 */ /* 0x000fe200000006ff */
[----:B------:R-:W-:Y:S01]  /*56e0*/  FFMA.FTZ R66, R45, R66, R33 ;  /* 0x000000422d427223 */ /* 0x000fe20000010021 */
        /* <DEDUP_REMOVED lines=8> */
[----:B------:R-:W-:Y:S01]  /*5770*/  F2FP.BF16.F32.PACK_AB R36, R237, R52 ;  /* 0x00000034ed24723e */ /* 0x000fe200000010ff */
[----:B------:R-:W-:Y:S01]  /*5780*/  FFMA.FTZ R190, R45, R32, R34 ;  /* 0x000000202dbe7223 */ /* 0x000fe20000010022 */
[----:B------:R-:W0:Y:S01]  /*5790*/  LDC.64 R52, c[0x0][0x380] ;  /* 0x0000e000ff347b82 */ /* 0x000e220000000a00 */
[----:B------:R-:W-:-:S02]  /*57a0*/  SHF.L.U32 R59, R209, 0x10, RZ ;  /* 0x00000010d13b7819 */ /* 0x000fc400000006ff */
[----:B------:R-:W-:Y:S02]  /*57b0*/  SHF.L.U32 R32, R123, 0x10, RZ ;  /* 0x000000107b207819 */ /* 0x000fe400000006ff */
[----:B------:R-:W-:Y:S01]  /*57c0*/  SHF.L.U32 R34, R99, 0x10, RZ ;  /* 0x0000001063227819 */ /* 0x000fe200000006ff */
[----:B------:R-:W-:Y:S01]  /*57d0*/  FFMA.FTZ R62, R47, R62, R59 ;  /* 0x0000003e2f3e7223 */ /* 0x000fe2000001003b */
[----:B------:R-:W-:Y:S01]  /*57e0*/  F2FP.BF16.F32.PACK_AB R47, R243, R236 ;  /* 0x000000ecf32f723e */ /* 0x000fe200000010ff */
[----:B------:R-:W-:Y:S01]  /*57f0*/  IMAD.WIDE.U32 R58, R222, 0x10, R64 ;  /* 0x00000010de3a7825 */ /* 0x000fe200078e0040 */
[----:B------:R-:W-:-:S03]  /*5800*/  F2FP.BF16.F32.PACK_AB R46, R241, R232 ;  /* 0x000000e8f12e723e */ /* 0x000fc600000010ff */
[----:B------:R-:W-:Y:S01]  /*5810*/  FFMA.FTZ R63, R35, R32, R34 ;  /* 0x00000020233f7223 */ /* 0x000fe20000010022 */
[----:B------:R-:W-:Y:S01]  /*5820*/  F2FP.BF16.F32.PACK_AB R45, R230, R229 ;  /* 0x000000e5e62d723e */ /* 0x000fe200000010ff */
[----:B------:R-:W-:Y:S01]  /*5830*/  IMAD.WIDE.U32 R32, R220, 0x10, R64 ;  /* 0x00000010dc207825 */ /* 0x000fe200078e0040 */
[----:B------:R-:W-:Y:S02]  /*5840*/  F2FP.BF16.F32.PACK_AB R35, R234, R233 ;  /* 0x000000e9ea23723e */ /* 0x000fe400000010ff */
[----:B------:R-:W-:Y:S01]  /*5850*/  F2FP.BF16.F32.PACK_AB R34, R227, R224 ;  /* 0x000000e0e322723e */ /* 0x000fe200000010ff */
[----:B------:R-:W-:Y:S01]  /*5860*/  IMAD.WIDE.U32 R220, R220, 0x10, R56 ;  /* 0x00000010dcdc7825 */ /* 0x000fe200078e0038 */
[----:B------:R1:W-:Y:S01]  /*5870*/  STG.E.128 desc[UR6][R32.64], R44 ;  /* 0x0000002c20007986 */ /* 0x0003e2000c101d06 */
[----:B------:R-:W-:Y:S02]  /*5880*/  F2FP.BF16.F32.PACK_AB R39, R249, R244 ;  /* 0x000000f4f927723e */ /* 0x000fe400000010ff */
[----:B------:R-:W-:Y:S01]  /*5890*/  F2FP.BF16.F32.PACK_AB R38, R247, R242 ;  /* 0x000000f2f726723e */ /* 0x000fe200000010ff */
[----:B------:R-:W-:Y:S01]  /*58a0*/  IMAD.WIDE.U32 R64, R225, 0x10, R64 ;  /* 0x00000010e1407825 */ /* 0x000fe200078e0040 */
[----:B------:R-:W-:-:S02]  /*58b0*/  F2FP.BF16.F32.PACK_AB R37, R245, R238 ;  /* 0x000000eef525723e */ /* 0x000fc400000010ff */
[----:B0-----:R-:W-:Y:S01]  /*58c0*/  IADD3 R218, PT, PT, R218, R52, RZ ;  /* 0x00000034dada7210 */ /* 0x001fe20007ffe0ff */
[----:B------:R-:W-:Y:S01]  /*58d0*/  IMAD.WIDE.U32 R56, R225, 0x10, R56 ;  /* 0x00000010e1387825 */ /* 0x000fe200078e0038 */
[----:B------:R-:W-:Y:S02]  /*58e0*/  F2FP.BF16.F32.PACK_AB R43, R240, R43 ;  /* 0x0000002bf02b723e */ /* 0x000fe400000010ff */
[----:B------:R-:W-:Y:S02]  /*58f0*/  ISETP.GE.AND P1, PT, R218, R53, PT ;  /* 0x00000035da00720c */ /* 0x000fe40003f26270 */
[----:B------:R-:W-:Y:S02]  /*5900*/  F2FP.BF16.F32.PACK_AB R42, R239, R42 ;  /* 0x0000002aef2a723e */ /* 0x000fe400000010ff */
[----:B------:R-:W-:Y:S02]  /*5910*/  F2FP.BF16.F32.PACK_AB R41, R228, R41 ;  /* 0x00000029e429723e */ /* 0x000fe400000010ff */
[----:B-1----:R-:W-:-:S02]  /*5920*/  F2FP.BF16.F32.PACK_AB R33, R51, R50 ;  /* 0x000000323321723e */ /* 0x002fc400000010ff */
[----:B------:R-:W-:Y:S02]  /*5930*/  F2FP.BF16.F32.PACK_AB R32, R49, R48 ;  /* 0x000000303120723e */ /* 0x000fe400000010ff */
        /* <DEDUP_REMOVED lines=11> */
[----:B------:R1:W-:Y:S04]  /*59f0*/  STG.E.128 desc[UR6][R64.64], R44 ;  /* 0x0000002c40007986 */ /* 0x0003e8000c101d06 */
[----:B------:R1:W-:Y:S01]  /*5a00*/  STG.E.128 desc[UR6][R56.64], R48 ;  /* 0x0000003038007986 */ /* 0x0003e2000c101d06 */
[----:B------:R-:W-:Y:S05]  /*5a10*/  @!P1 BRA `(.L_x_6669) ;  /* 0xffffffb400309947 */ /* 0x000fea000383ffff */
[----:B------:R-:W-:Y:S05]  /*5a20*/  EXIT ;  /* 0x000000000000794d */ /* 0x000fea0003800000 */
.L_x_6670:
        /* <DEDUP_REMOVED lines=13> */
.L_x_22325:


//--------------------- .text._ZN10layer_norm31ln_parallel_residual_fwd_kernelINS_13Kernel_traitsI13__nv_bfloat16S2_fS2_fjLj5120ELj1ELj1ELj4ELj16ENS_18Kernel_traits_baseILj5120ES2_S2_fS2_fjLj128EEEEELb0ELb1ELb0EEEvNS_9FwdParamsE --------------------------
	.section	.text._ZN10layer_norm31ln_parallel_residual_fwd_kernelINS_13Kernel_traitsI13__nv_bfloat16S2_fS2_fjLj5120ELj1ELj1ELj4ELj16ENS_18Kernel_traits_baseILj5120ES2_S2_fS2_fjLj128EEEEELb0ELb1ELb0EEEvNS_9FwdParamsE,"ax",@progbits
	.align	128
        .global         _ZN10layer_norm31ln_parallel_residual_fwd_kernelINS_13Kernel_traitsI13__nv_bfloat16S2_fS2_fjLj5120ELj1ELj1ELj4ELj16ENS_18Kernel_traits_baseILj5120ES2_S2_fS2_fjLj128EEEEELb0ELb1ELb0EEEvNS_9FwdParamsE
        .type           _ZN10layer_norm31ln_parallel_residual_fwd_kernelINS_13Kernel_traitsI13__nv_bfloat16S2_fS2_fjLj5120ELj1ELj1ELj4ELj16ENS_18Kernel_traits_baseILj5120ES2_S2_fS2_fjLj128EEEEELb0ELb1ELb0EEEvNS_9FwdParamsE,@function
        .size           _ZN10layer_norm31ln_parallel_residual_fwd_kernelINS_13Kernel_traitsI13__nv_bfloat16S2_fS2_fjLj5120ELj1ELj1ELj4ELj16ENS_18Kernel_traits_baseILj5120ES2_S2_fS2_fjLj128EEEEELb0ELb1ELb0EEEvNS_9FwdParamsE,(.L_x_22326 - _ZN10layer_norm31ln_parallel_residual_fwd_kernelINS_13Kernel_traitsI13__nv_bfloat16S2_fS2_fjLj5120ELj1ELj1ELj4ELj16ENS_18Kernel_traits_baseILj5120ES2_S2_fS2_fjLj128EEEEELb0ELb1ELb0EEEvNS_9FwdParamsE)
        .other          _ZN10layer_norm31ln_parallel_residual_fwd_kernelINS_13Kernel_traitsI13__nv_bfloat16S2_fS2_fjLj5120ELj1ELj1ELj4ELj16ENS_18Kernel_traits_baseILj5120ES2_S2_fS2_fjLj128EEEEELb0ELb1ELb0EEEvNS_9FwdParamsE,@"STO_CUDA_ENTRY STV_DEFAULT"
_ZN10layer_norm31ln_parallel_residual_fwd_kernelINS_13Kernel_traitsI13__nv_bfloat16S2_fS2_fjLj5120ELj1ELj1ELj4ELj16ENS_18Kernel_traits_baseILj5120ES2_S2_fS2_fjLj128EEEEELb0ELb1ELb0EEEvNS_9FwdParamsE:
.text._ZN10layer_norm31ln_parallel_residual_fwd_kernelINS_13Kernel_traitsI13__nv_bfloat16S2_fS2_fjLj5120ELj1ELj1ELj4ELj16ENS_18Kernel_traits_baseILj5120ES2_S2_fS2_fjLj128EEEEELb0ELb1ELb0EEEvNS_9FwdParamsE:
        /* <DEDUP_REMOVED lines=54> */
[----:B0-----:R-:W-:-:S04]  /*0360*/  IMAD.WIDE.U32 R52, R55, 0x10, R52 ;  /* 0x0000001037347825 */ /* 0x001fc800078e0034 */
[----:B-1----:R-:W-:Y:S02]  /*0370*/  IMAD.WIDE.U32 R56, R55, 0x10, R56 ;  /* 0x0000001037387825 */ /* 0x002fe400078e0038 */
[----:B------:R-:W5:Y:S04]  /*0380*/  LDG.E.128 R52, desc[UR8][R52.64] ;  /* 0x0000000834347981 */ /* 0x000f68000c1e1d00 */
[----:B------:R-:W5:Y:S01]  /*0390*/  LD.E.128 R56, desc[UR8][R56.64] ;  /* 0x0000000838387980 */ /* 0x000f62000c101d00 */
[----:B------:R-:W-:Y:S05]  /*03a0*/  BRA `(.L_x_6673) ;  /* 0x00000000009c7947 */ /* 0x000fea0003800000 */
.L_x_6672:
        /* <DEDUP_REMOVED lines=30> */
[----:B------:R-:W-:Y:S01]  /*0590*/  CS2R R32, SRZ ;  /* 0x0000000000207805 */ /* 0x000fe2000001ff00 */
[----:B------:R-:W-:Y:S01]  /*05a0*/  IMAD.MOV.U32 R26, RZ, RZ, RZ ;  /* 0x000000ffff1a7224 */ /* 0x000fe200078e00ff */
[----:B------:R-:W-:-:S02]  /*05b0*/  CS2R R24, SRZ ;  /* 0x0000000000187805 */ /* 0x000fc4000001ff00 */
[----:B------:R-:W-:Y:S02]  /*05c0*/  @P0 MOV R27, RZ ;  /* 0x000000ff001b0202 */ /* 0x000fe40000000f00 */
[----:B------:R-:W-:Y:S02]  /*05d0*/  @P4 CS2R R58, SRZ ;  /* 0x00000000003a4805 */ /* 0x000fe4000001ff00 */
[----:B------:R-:W-:Y:S02]  /*05e0*/  @P4 CS2R R56, SRZ ;  /* 0x0000000000384805 */ /* 0x000fe4000001ff00 */
[----:B------:R-:W-:Y:S01]  /*05f0*/  @P1 MOV R35, RZ ;  /* 0x000000ff00231202 */ /* 0x000fe20000000f00 */
[----:B------:R-:W-:Y:S01]  /*0600*/  @P3 IMAD.MOV.U32 R51, RZ, RZ, RZ ;  /* 0x000000ffff333224 */ /* 0x000fe200078e00ff */
[----:B0-----:R-:W-:-:S07]  /*0610*/  @P2 MOV R43, RZ ;  /* 0x000000ff002b2202 */ /* 0x001fce0000000f00 */
.L_x_6673:
[----:B------:R-:W-:Y:S05]  /*0620*/  BSYNC.RECONVERGENT B0 ;  /* 0x0000000000007941 */ /* 0x000fea0003800200 */
.L_x_6671:
[----:B------:R-:W0:Y:S02]  /*0630*/  LDCU UR4, c[0x0][0x384] ;  /* 0x00007080ff0477ac */ /* 0x000e240008000800 */
[----:B0-----:R-:W-:-:S06]  /*0640*/  UISETP.GE.AND UP0, UPT, UR6, UR4, UPT ;  /* 0x000000040600728c */ /* 0x001fcc000bf06270 */
[----:B------:R-:W-:-:S13]  /*0650*/  PLOP3.LUT P1, PT, PT, PT, UP0, 0x80, 0x8 ;  /* 0x000000000008781c */ /* 0x000fda0003f2f008 */
[----:B------:R-:W-:Y:S05]  /*0660*/  @P1 EXIT ;  /* 0x000000000000194d */ /* 0x000fea0003800000 */
[----:B------:R-:W-:Y:S01]  /*0670*/  SHF.R.S32.HI R18, RZ, 0x3, R18 ;  /* 0x00000003ff127819 */ /* 0x000fe20000011412 */
[----:B------:R-:W-:Y:S01]  /*0680*/  UPLOP3.LUT UP1, UPT, UPT, UPT, UPT, 0x40, 0x4 ;  /* 0x000000000004789c */ /* 0x000fe20003f2e870 */
[----:B-----5:R-:W-:Y:S01]  /*0690*/  PRMT R139, R59, 0x7632, R139 ;  /* 0x000076323b8b7816 */ /* 0x020fe2000000008b */
[----:B------:R-:W0:Y:S01]  /*06a0*/  LDCU UR15, c[0x0][0x388] ;  /* 0x00007100ff0f77ac */ /* 0x000e220008000800 */
[C---:B------:R-:W-:Y:S02]  /*06b0*/  LOP3.LUT R2, R18.reuse, 0x7f, RZ, 0xc0, !PT ;  /* 0x0000007f12027812 */ /* 0x040fe400078ec0ff */
[----:B------:R-:W-:Y:S01]  /*06c0*/  SHF.L.U32 R18, R18, 0x1, RZ ;  /* 0x0000000112127819 */ /* 0x000fe200000006ff */
[----:B------:R-:W1:Y:S01]  /*06d0*/  LDCU.U8 UR7, c[0x0][0x410] ;  /* 0x00008200ff0777ac */ /* 0x000e620008000000 */
[----:B------:R-:W-:Y:S01]  /*06e0*/  PRMT R138, R55, 0x7632, R138 ;  /* 0x00007632378a7816 */ /* 0x000fe2000000008a */
[----:B------:R-:W-:Y:S01]  /*06f0*/  IMAD R3, R142, -0x20, R2 ;  /* 0xffffffe08e037824 */ /* 0x000fe200078e0202 */
[----:B------:R-:W-:Y:S01]  /*0700*/  VIADDMNMX R2, R2, -R19, RZ, !PT ;  /* 0x8000001302027246 */ /* 0x000fe200078001ff */
[----:B------:R-:W2:Y:S01]  /*0710*/  LDCU UR14, c[0x0][0x400] ;  /* 0x00008000ff0e77ac */ /* 0x000ea20008000800 */
[----:B------:R-:W-:-:S02]  /*0720*/  PRMT R137, R58, 0x7632, R137 ;  /* 0x000076323a897816 */ /* 0x000fc40000000089 */
[----:B------:R-:W-:Y:S01]  /*0730*/  VIMNMX R4, PT, PT, RZ, R3, !PT ;  /* 0x00000003ff047248 */ /* 0x000fe20007fe0100 */
[----:B------:R-:W3:Y:S01]  /*0740*/  LDCU.64 UR10, c[0x0][0x398] ;  /* 0x00007300ff0a77ac */ /* 0x000ee20008000a00 */
[----:B------:R-:W-:Y:S02]  /*0750*/  LOP3.LUT R3, R18, 0xffffff00, RZ, 0xc0, !PT ;  /* 0xffffff0012037812 */ /* 0x000fe400078ec0ff */
[----:B------:R-:W-:Y:S01]  /*0760*/  VIMNMX R2, PT, PT, R2, 0x20, PT ;  /* 0x0000002002027848 */ /* 0x000fe20003fe0100 */
[----:B------:R-:W4:Y:S01]  /*0770*/  LDCU.64 UR12, c[0x0][0x3a0] ;  /* 0x00007400ff0c77ac */ /* 0x000f220008000a00 */
[----:B------:R-:W-:Y:S02]  /*0780*/  VIMNMX R4, PT, PT, R4, 0x20, PT ;  /* 0x0000002004047848 */ /* 0x000fe40003fe0100 */
[-C--:B------:R-:W-:Y:S01]  /*0790*/  LEA R60, R2, R3.reuse, 0x3 ;  /* 0x00000003023c7211 */ /* 0x080fe200078e18ff */
[----:B------:R-:W0:Y:S01]  /*07a0*/  LDCU.64 UR16, c[0x0][0x380] ;  /* 0x00007000ff1077ac */ /* 0x000e220008000a00 */
[----:B------:R-:W-:-:S02]  /*07b0*/  LEA R2, R4, R3, 0x3 ;  /* 0x0000000304027211 */ /* 0x000fc400078e18ff */
[----:B------:R-:W-:Y:S02]  /*07c0*/  I2FP.F32.U32 R60, R60 ;  /* 0x0000003c003c7245 */ /* 0x000fe40000201000 */
[----:B------:R-:W-:Y:S02]  /*07d0*/  PRMT R136, R54, 0x7632, R136 ;  /* 0x0000763236887816 */ /* 0x000fe40000000088 */
[----:B------:R0:W0:Y:S01]  /*07e0*/  MUFU.RCP R118, R60 ;  /* 0x0000003c00767308 */ /* 0x0000220000001000 */
        /* <DEDUP_REMOVED lines=35> */
[----:B01234-:R-:W-:-:S07]  /*0a20*/  PRMT R129, R20, 0x7632, R129 ;  /* 0x0000763214817816 */ /* 0x01ffce0000000081 */
.L_x_6716:
        /* <DEDUP_REMOVED lines=28> */
[----:B-----5:R-:W-:Y:S02]  /*0bf0*/  PRMT R112, R78, 0x7632, R112 ;  /* 0x000076324e707816 */ /* 0x020fe40000000070 */
[C---:B------:R-:W-:Y:S02]  /*0c00*/  PRMT R73, R76.reuse, 0x7632, R73 ;  /* 0x000076324c497816 */ /* 0x040fe40000000049 */
[----:B------:R-:W-:Y:S02]  /*0c10*/  PRMT R75, R77, 0x7632, R75 ;  /* 0x000076324d4b7816 */ /* 0x000fe4000000004b */
[----:B------:R-:W-:Y:S02]  /*0c20*/  PRMT R113, R79, 0x7632, R113 ;  /* 0x000076324f717816 */ /* 0x000fe40000000071 */
[----:B------:R-:W-:Y:S01]  /*0c30*/  SHF.L.U32 R72, R76, 0x10, RZ ;  /* 0x000000104c487819 */ /* 0x000fe200000006ff */
[----:B------:R-:W-:Y:S01]  /*0c40*/  IMAD.U32 R76, R78, 0x10000, RZ ;  /* 0x000100004e4c7824 */ /* 0x000fe200078e00ff */
[----:B------:R-:W-:Y:S01]  /*0c50*/  SHF.L.U32 R74, R77, 0x10, RZ ;  /* 0x000000104d4a7819 */ /* 0x000fe200000006ff */
[----:B------:R-:W-:Y:S01]  /*0c60*/  IMAD.U32 R77, R112, 0x10000, RZ ;  /* 0x00010000704d7824 */ /* 0x000fe200078e00ff */
[----:B------:R-:W-:-:S02]  /*0c70*/  SHF.L.U32 R78, R79, 0x10, RZ ;  /* 0x000000104f4e7819 */ /* 0x000fc400000006ff */
[----:B------:R-:W-:Y:S02]  /*0c80*/  SHF.L.U32 R73, R73, 0x10, RZ ;  /* 0x0000001049497819 */ /* 0x000fe400000006ff */
[----:B------:R-:W-:Y:S02]  /*0c90*/  SHF.L.U32 R75, R75, 0x10, RZ ;  /* 0x000000104b4b7819 */ /* 0x000fe400000006ff */
[----:B------:R-:W-:Y:S01]  /*0ca0*/  SHF.L.U32 R79, R113, 0x10, RZ ;  /* 0x00000010714f7819 */ /* 0x000fe200000006ff */
[----:B------:R-:W-:Y:S06]  /*0cb0*/  BRA `(.L_x_6678) ;  /* 0x0000000400847947 */ /* 0x000fec0003800000 */
.L_x_6677:
[----:B-----5:R-:W-:Y:S01]  /*0cc0*/  PRMT R72, R76, 0x7632, R72 ;  /* 0x000076324c487816 */ /* 0x020fe20000000048 */
[----:B------:R-:W-:Y:S01]  /*0cd0*/  IMAD.U32 R113, R78, 0x10000, RZ ;  /* 0x000100004e717824 */ /* 0x000fe200078e00ff */
[----:B------:R-:W-:Y:S02]  /*0ce0*/  SHF.L.U32 R73, R76, 0x10, RZ ;  /* 0x000000104c497819 */ /* 0x000fe400000006ff */
[----:B------:R-:W-:Y:S02]  /*0cf0*/  PRMT R74, R77, 0x7632, R74 ;  /* 0x000076324d4a7816 */ /* 0x000fe4000000004a */
[----:B------:R-:W-:Y:S02]  /*0d00*/  PRMT R75, R78, 0x7632, R75 ;  /* 0x000076324e4b7816 */ /* 0x000fe4000000004b */
        /* <DEDUP_REMOVED lines=16> */
.L_x_6676:
        /* <DEDUP_REMOVED lines=8> */
[----:B------:R-:W-:Y:S02]  /*0e90*/  SHF.L.U32 R77, R77, 0x10, RZ ;  /* 0x000000104d4d7819 */ /* 0x000fe400000006ff */
[----:B------:R-:W-:Y:S01]  /*0ea0*/  SHF.L.U32 R72, R60, 0x10, RZ ;  /* 0x000000103c487819 */ /* 0x000fe200000006ff */
        /* <DEDUP_REMOVED lines=12> */
[C---:B------:R-:W-:Y:S02]  /*0f70*/  PRMT R78, R63.reuse, 0x7632, R78 ;  /* 0x000076323f4e7816 */ /* 0x040fe4000000004e */
        /* <DEDUP_REMOVED lines=13> */
.L_x_6679:
[C---:B-----5:R-:W-:Y:S01]  /*1050*/  PRMT R112, R76.reuse, 0x7632, R112 ;  /* 0x000076324c707816 */ /* 0x060fe20000000070 */
[----:B------:R-:W-:Y:S01]  /*1060*/  IMAD.U32 R147, R79, 0x10000, RZ ;  /* 0x000100004f937824 */ /* 0x000fe200078e00ff */
[----:B------:R-:W-:Y:S02]  /*1070*/  SHF.L.U32 R76, R76, 0x10, RZ ;  /* 0x000000104c4c7819 */ /* 0x000fe400000006ff */
[----:B------:R-:W-:Y:S02]  /*1080*/  SHF.L.U32 R72, R77, 0x10, RZ ;  /* 0x000000104d487819 */ /* 0x000fe400000006ff */
[----:B------:R-:W-:Y:S02]  /*1090*/  SHF.L.U32 R73, R60, 0x10, RZ ;  /* 0x000000103c497819 */ /* 0x000fe400000006ff */
[----:B------:R-:W-:Y:S02]  /*10a0*/  SHF.L.U32 R75, R61, 0x10, RZ ;  /* 0x000000103d4b7819 */ /* 0x000fe400000006ff */
        /* <DEDUP_REMOVED lines=11> */
[C---:B------:R-:W-:Y:S02]  /*1160*/  PRMT R75, R63.reuse, 0x7632, R75 ;  /* 0x000076323f4b7816 */ /* 0x040fe4000000004b */
        /* <DEDUP_REMOVED lines=22> */
.L_x_6678:
[----:B------:R-:W0:Y:S01]  /*12d0*/  LDC.64 R112, c[0x0][0x3a8] ;  /* 0x0000ea00ff707b82 */ /* 0x000e220000000a00 */
[C---:B------:R-:W-:Y:S01]  /*12e0*/  IADD3 R115, PT, PT, R143.reuse, 0x80, RZ ;  /* 0x000000808f737810 */ /* 0x040fe20007ffe0ff */
[----:B0-----:R-:W-:-:S05]  /*12f0*/  IMAD.WIDE.U32 R112, R143, 0x20, R112 ;  /* 0x000000208f707825 */ /* 0x001fca00078e0070 */
[----:B------:R0:W-:Y:S04]  /*1300*/  STG.E.128 desc[UR8][R112.64], R72 ;  /* 0x0000004870007986 */ /* 0x0001e8000c101d08 */
[----:B------:R0:W-:Y:S02]  /*1310*/  STG.E.128 desc[UR8][R112.64+0x10], R76 ;  /* 0x0000104c70007986 */ /* 0x0001e4000c101d08 */
.L_x_6675:
[----:B------:R-:W-:Y:S05]  /*1320*/  BSYNC.RECONVERGENT B0 ;  /* 0x0000000000007941 */ /* 0x000fea0003800200 */
.L_x_6674:
        /* <DEDUP_REMOVED lines=18> */
[----:B------:R-:W-:Y:S05]  /*1450*/  @!P0 BRA `(.L_x_6682) ;  /* 0x00000004002c8947 */ /* 0x000fea0003800000 */
[----:B------:R-:W-:Y:S05]  /*1460*/  @!P1 BRA `(.L_x_6683) ;  /* 0x0000000000a49947 */ /* 0x000fea0003800000 */
[----:B-----5:R-:W-:Y:S01]  /*1470*/  PRMT R112, R86, 0x7632, R112 ;  /* 0x0000763256707816 */ /* 0x020fe20000000070 */
[----:B------:R-:W-:Y:S01]  /*1480*/  IMAD.U32 R113, R62, 0x10000, RZ ;  /* 0x000100003e717824 */ /* 0x000fe200078e00ff */
[----:B0-----:R-:W-:Y:S02]  /*1490*/  PRMT R80, R84, 0x7632, R80 ;  /* 0x0000763254507816 */ /* 0x001fe40000000050 */
[----:B------:R-:W-:Y:S02]  /*14a0*/  SHF.L.U32 R86, R86, 0x10, RZ ;  /* 0x0000001056567819 */ /* 0x000fe400000006ff */
[----:B------:R-:W-:Y:S02]  /*14b0*/  SHF.L.U32 R84, R84, 0x10, RZ ;  /* 0x0000001054547819 */ /* 0x000fe400000006ff */
        /* <DEDUP_REMOVED lines=36> */
.L_x_6683:
[C---:B-----5:R-:W-:Y:S01]  /*1700*/  PRMT R112, R84.reuse, 0x7632, R112 ;  /* 0x0000763254707816 */ /* 0x060fe20000000070 */
[C---:B0-----:R-:W-:Y:S01]  /*1710*/  IMAD.U32 R82, R85.reuse, 0x10000, RZ ;  /* 0x0001000055527824 */ /* 0x041fe200078e00ff */
[----:B------:R-:W-:Y:S02]  /*1720*/  SHF.L.U32 R80, R84, 0x10, RZ ;  /* 0x0000001054507819 */ /* 0x000fe400000006ff */
[----:B------:R-:W-:Y:S01]  /*1730*/  PRMT R113, R85, 0x7632, R113 ;  /* 0x0000763255717816 */ /* 0x000fe20000000071 */
[----:B------:R-:W-:Y:S01]  /*1740*/  IMAD.U32 R85, R62, 0x10000, RZ ;  /* 0x000100003e557824 */ /* 0x000fe200078e00ff */
[----:B------:R-:W-:Y:S02]  /*1750*/  SHF.L.U32 R84, R86, 0x10, RZ ;  /* 0x0000001056547819 */ /* 0x000fe400000006ff */
        /* <DEDUP_REMOVED lines=9> */
[----:B------:R-:W-:Y:S01]  /*17f0*/  PRMT R85, R62, 0x7632, R85 ;  /* 0x000076323e557816 */ /* 0x000fe20000000055 */
[----:B------:R-:W-:Y:S01]  /*1800*/  IMAD.U32 R81, R81, 0x10000, RZ ;  /* 0x0001000051517824 */ /* 0x000fe200078e00ff */
[----:B------:R-:W-:Y:S02]  /*1810*/  PRMT R86, R63, 0x7632, R86 ;  /* 0x000076323f567816 */ /* 0x000fe40000000056 */
[----:B------:R-:W-:Y:S01]  /*1820*/  SHF.L.U32 R146, R87, 0x10, RZ ;  /* 0x0000001057927819 */ /* 0x000fe200000006ff */
[----:B------:R-:W-:Y:S01]  /*1830*/  IMAD.U32 R85, R85, 0x10000, RZ ;  /* 0x0001000055557824 */ /* 0x000fe200078e00ff */
[----:B------:R-:W-:Y:S02]  /*1840*/  SHF.L.U32 R147, R63, 0x10, RZ ;  /* 0x000000103f937819 */ /* 0x000fe400000006ff */
        /* <DEDUP_REMOVED lines=9> */
[----:B------:R-:W-:-:S03]  /*18e0*/  FADD.FTZ R85, R144, R85 ;  /* 0x0000005590557221 */ /* 0x000fc60000010000 */
[----:B------:R-:W-:Y:S01]  /*18f0*/  FADD.FTZ R87, R148, R87 ;  /* 0x0000005794577221 */ /* 0x000fe20000010000 */
[----:B------:R-:W-:Y:S06]  /*1900*/  BRA `(.L_x_6684) ;  /* 0x0000000000887947 */ /* 0x000fec0003800000 */
.L_x_6682:
[----:B------:R-:W-:Y:S05]  /*1910*/  @!P1 BRA `(.L_x_6685) ;  /* 0x0000000000549947 */ /* 0x000fea0003800000 */
[C---:B0----5:R-:W-:Y:S02]  /*1920*/  PRMT R80, R84.reuse, 0x7632, R80 ;  /* 0x0000763254507816 */ /* 0x061fe40000000050 */
[----:B------:R-:W-:Y:S02]  /*1930*/  SHF.L.U32 R81, R84, 0x10, RZ ;  /* 0x0000001054517819 */ /* 0x000fe400000006ff */
[C---:B------:R-:W-:Y:S01]  /*1940*/  PRMT R82, R85.reuse, 0x7632, R82 ;  /* 0x0000763255527816 */ /* 0x040fe20000000052 */
        /* <DEDUP_REMOVED lines=18> */
.L_x_6685:
[C---:B0----5:R-:W-:Y:S01]  /*1a70*/  PRMT R83, R85.reuse, 0x7632, R83 ;  /* 0x0000763255537816 */ /* 0x061fe20000000053 */
        /* <DEDUP_REMOVED lines=11> */
.L_x_6684:
[----:B------:R-:W0:Y:S02]  /*1b30*/  LDC.64 R112, c[0x0][0x3a8] ;  /* 0x0000ea00ff707b82 */ /* 0x000e240000000a00 */
[C---:B0-----:R-:W-:Y:S01]  /*1b40*/  IMAD.WIDE.U32 R112, R115.reuse, 0x20, R112 ;  /* 0x0000002073707825 */ /* 0x041fe200078e0070 */
[----:B------:R-:W-:-:S04]  /*1b50*/  IADD3 R115, PT, PT, R115, 0x80, RZ ;  /* 0x0000008073737810 */ /* 0x000fc80007ffe0ff */
[----:B------:R0:W-:Y:S04]  /*1b60*/  STG.E.128 desc[UR8][R112.64], R80 ;  /* 0x0000005070007986 */ /* 0x0001e8000c101d08 */
[----:B------:R0:W-:Y:S02]  /*1b70*/  STG.E.128 desc[UR8][R112.64+0x10], R84 ;  /* 0x0000105470007986 */ /* 0x0001e4000c101d08 */
.L_x_6681:
[----:B------:R-:W-:Y:S05]  /*1b80*/  BSYNC.RECONVERGENT B0 ;  /* 0x0000000000007941 */ /* 0x000fea0003800200 */
.L_x_6680:
        /* <DEDUP_REMOVED lines=19> */
[C---:B-1---5:R-:W-:Y:S01]  /*1cc0*/  PRMT R88, R92.reuse, 0x7632, R88 ;  /* 0x000076325c587816 */ /* 0x062fe20000000058 */
[----:B------:R-:W-:Y:S01]  /*1cd0*/  IMAD.U32 R92, R92, 0x10000, RZ ;  /* 0x000100005c5c7824 */ /* 0x000fe200078e00ff */
[----:B------:R-:W-:Y:S01]  /*1ce0*/  PRMT R90, R93, 0x7632, R90 ;  /* 0x000076325d5a7816 */ /* 0x000fe2000000005a */
[----:B------:R-:W-:Y:S01]  /*1cf0*/  IMAD.U32 R146, R61, 0x10000, RZ ;  /* 0x000100003d927824 */ /* 0x000fe200078e00ff */
[----:B0-----:R-:W-:Y:S02]  /*1d00*/  PRMT R112, R94, 0x7632, R112 ;  /* 0x000076325e707816 */ /* 0x001fe40000000070 */
[----:B------:R-:W-:Y:S02]  /*1d10*/  SHF.L.U32 R91, R60, 0x10, RZ ;  /* 0x000000103c5b7819 */ /* 0x000fe400000006ff */
[----:B------:R-:W-:Y:S02]  /*1d20*/  SHF.L.U32 R93, R93, 0x10, RZ ;  /* 0x000000105d5d7819 */ /* 0x000fe400000006ff */
[----:B------:R-:W-:Y:S01]  /*1d30*/  SHF.L.U32 R94, R94, 0x10, RZ ;  /* 0x000000105e5e7819 */ /* 0x000fe200000006ff */
[--C-:B------:R-:W-:Y:S01]  /*1d40*/  FADD.FTZ R91, R91, R92.reuse ;  /* 0x0000005c5b5b7221 */ /* 0x100fe20000010000 */
[----:B------:R-:W-:Y:S01]  /*1d50*/  SHF.L.U32 R113, R62, 0x10, RZ ;  /* 0x000000103e717819 */ /* 0x000fe200000006ff */
[----:B------:R-:W-:Y:S01]  /*1d60*/  FADD.FTZ R93, R146, R93 ;  /* 0x0000005d925d7221 */ /* 0x000fe20000010000 */
[----:B------:R-:W-:-:S02]  /*1d70*/  PRMT R92, R61, 0x7632, R92 ;  /* 0x000076323d5c7816 */ /* 0x000fc4000000005c */
[----:B------:R-:W-:Y:S01]  /*1d80*/  PRMT R114, R95, 0x7632, R114 ;  /* 0x000076325f727816 */ /* 0x000fe20000000072 */
[--C-:B------:R-:W-:Y:S01]  /*1d90*/  FADD.FTZ R113, R113, R94.reuse ;  /* 0x0000005e71717221 */ /* 0x100fe20000010000 */
[----:B------:R-:W-:Y:S02]  /*1da0*/  PRMT R89, R60, 0x7632, R89 ;  /* 0x000076323c597816 */ /* 0x000fe40000000059 */
[----:B------:R-:W-:Y:S02]  /*1db0*/  PRMT R94, R62, 0x7632, R94 ;  /* 0x000076323e5e7816 */ /* 0x000fe4000000005e */
[----:B------:R-:W-:Y:S01]  /*1dc0*/  PRMT R146, R63, 0x7632, R146 ;  /* 0x000076323f927816 */ /* 0x000fe20000000092 */
        /* <DEDUP_REMOVED lines=24> */
.L_x_6689:
[----:B0----5:R-:W-:Y:S01]  /*1f50*/  PRMT R112, R92, 0x7632, R112 ;  /* 0x000076325c707816 */ /* 0x021fe20000000070 */
[----:B-1----:R-:W-:Y:S01]  /*1f60*/  IMAD.U32 R89, R60, 0x10000, RZ ;  /* 0x000100003c597824 */ /* 0x002fe200078e00ff */
[----:B------:R-:W-:Y:S02]  /*1f70*/  SHF.L.U32 R88, R92, 0x10, RZ ;  /* 0x000000105c587819 */ /* 0x000fe400000006ff */
[C---:B------:R-:W-:Y:S01]  /*1f80*/  PRMT R113, R93.reuse, 0x7632, R113 ;  /* 0x000076325d717816 */ /* 0x040fe20000000071 */
[----:B------:R-:W-:Y:S01]  /*1f90*/  IMAD.U32 R112, R112, 0x10000, RZ ;  /* 0x0001000070707824 */ /* 0x000fe200078e00ff */
[----:B------:R-:W-:Y:S01]  /*1fa0*/  SHF.L.U32 R90, R93, 0x10, RZ ;  /* 0x000000105d5a7819 */ /* 0x000fe200000006ff */
[----:B------:R-:W-:Y:S01]  /*1fb0*/  FADD.FTZ R88, R89, R88 ;  /* 0x0000005859587221 */ /* 0x000fe20000010000 */
[----:B------:R-:W-:Y:S02]  /*1fc0*/  SHF.L.U32 R92, R94, 0x10, RZ ;  /* 0x000000105e5c7819 */ /* 0x000fe400000006ff */
[----:B------:R-:W-:-:S02]  /*1fd0*/  SHF.L.U32 R91, R61, 0x10, RZ ;  /* 0x000000103d5b7819 */ /* 0x000fc400000006ff */
[----:B------:R-:W-:Y:S02]  /*1fe0*/  SHF.L.U32 R93, R62, 0x10, RZ ;  /* 0x000000103e5d7819 */ /* 0x000fe400000006ff */
[----:B------:R-:W-:Y:S01]  /*1ff0*/  PRMT R144, R94, 0x7632, R144 ;  /* 0x000076325e907816 */ /* 0x000fe20000000090 */
[----:B------:R-:W-:Y:S01]  /*2000*/  FADD.FTZ R90, R91, R90 ;  /* 0x0000005a5b5a7221 */ /* 0x000fe20000010000 */
[----:B------:R-:W-:Y:S01]  /*2010*/  PRMT R145, R95, 0x7632, R145 ;  /* 0x000076325f917816 */ /* 0x000fe20000000091 */
[----:B------:R-:W-:Y:S01]  /*2020*/  FADD.FTZ R92, R93, R92 ;  /* 0x0000005c5d5c7221 */ /* 0x000fe20000010000 */
[----:B------:R-:W-:Y:S02]  /*2030*/  PRMT R89, R60, 0x7632, R89 ;  /* 0x000076323c597816 */ /* 0x000fe40000000059 */
[----:B------:R-:W-:Y:S02]  /*2040*/  PRMT R91, R61, 0x7632, R91 ;  /* 0x000076323d5b7816 */ /* 0x000fe4000000005b */
[----:B------:R-:W-:-:S02]  /*2050*/  PRMT R93, R62, 0x7632, R93 ;  /* 0x000076323e5d7816 */ /* 0x000fc4000000005d */
[----:B------:R-:W-:Y:S02]  /*2060*/  PRMT R94, R63, 0x7632, R94 ;  /* 0x000076323f5e7816 */ /* 0x000fe4000000005e */
[----:B------:R-:W-:Y:S01]  /*2070*/  SHF.L.U32 R146, R95, 0x10, RZ ;  /* 0x000000105f927819 */ /* 0x000fe200000006ff */
[----:B------:R-:W-:Y:S01]  /*2080*/  IMAD.U32 R93, R93, 0x10000, RZ ;  /* 0x000100005d5d7824 */ /* 0x000fe200078e00ff */
        /* <DEDUP_REMOVED lines=13> */
.L_x_6688:
[----:B------:R-:W-:Y:S05]  /*2160*/  @!P2 BRA `(.L_x_6691) ;  /* 0x000000000054a947 */ /* 0x000fea0003800000 */
[----:B-1---5:R-:W-:Y:S01]  /*2170*/  PRMT R88, R92, 0x7632, R88 ;  /* 0x000076325c587816 */ /* 0x022fe20000000058 */
[----:B0-----:R-:W-:Y:S01]  /*2180*/  IMAD.U32 R113, R94, 0x10000, RZ ;  /* 0x000100005e717824 */ /* 0x001fe200078e00ff */
[----:B------:R-:W-:Y:S02]  /*2190*/  SHF.L.U32 R89, R92, 0x10, RZ ;  /* 0x000000105c597819 */ /* 0x000fe400000006ff */
[----:B------:R-:W-:Y:S02]  /*21a0*/  PRMT R90, R93, 0x7632, R90 ;  /* 0x000076325d5a7816 */ /* 0x000fe4000000005a */
        /* <DEDUP_REMOVED lines=17> */
.L_x_6691:
[----:B-1---5:R-:W-:Y:S02]  /*22c0*/  PRMT R89, R92, 0x7632, R89 ;  /* 0x000076325c597816 */ /* 0x022fe40000000059 */
[----:B------:R-:W-:Y:S02]  /*22d0*/  PRMT R91, R93, 0x7632, R91 ;  /* 0x000076325d5b7816 */ /* 0x000fe4000000005b */
[----:B0-----:R-:W-:Y:S01]  /*22e0*/  PRMT R112, R94, 0x7632, R112 ;  /* 0x000076325e707816 */ /* 0x001fe20000000070 */
        /* <DEDUP_REMOVED lines=9> */
.L_x_6690:
[----:B------:R-:W0:Y:S02]  /*2380*/  LDC.64 R112, c[0x0][0x3a8] ;  /* 0x0000ea00ff707b82 */ /* 0x000e240000000a00 */
[C---:B0-----:R-:W-:Y:S01]  /*2390*/  IMAD.WIDE.U32 R112, R115.reuse, 0x20, R112 ;  /* 0x0000002073707825 */ /* 0x041fe200078e0070 */
[----:B------:R-:W-:-:S04]  /*23a0*/  IADD3 R115, PT, PT, R115, 0x80, RZ ;  /* 0x0000008073737810 */ /* 0x000fc80007ffe0ff */
[----:B------:R1:W-:Y:S04]  /*23b0*/  STG.E.128 desc[UR8][R112.64], R88 ;  /* 0x0000005870007986 */ /* 0x0003e8000c101d08 */
[----:B------:R1:W-:Y:S02]  /*23c0*/  STG.E.128 desc[UR8][R112.64+0x10], R92 ;  /* 0x0000105c70007986 */ /* 0x0003e4000c101d08 */
.L_x_6687:
[----:B------:R-:W-:Y:S05]  /*23d0*/  BSYNC.RECONVERGENT B0 ;  /* 0x0000000000007941 */ /* 0x000fea0003800200 */
.L_x_6686:
        /* <DEDUP_REMOVED lines=21> */
[C---:B--2---:R-:W-:Y:S01]  /*2530*/  PRMT R96, R100.reuse, 0x7632, R96 ;  /* 0x0000763264607816 */ /* 0x044fe20000000060 */
        /* <DEDUP_REMOVED lines=8> */
[--C-:B------:R-:W-:Y:S01]  /*25c0*/  FADD.FTZ R99, R99, R100.reuse ;  /* 0x0000006463637221 */ /* 0x100fe20000010000 */
[----:B------:R-:W-:-:S02]  /*25d0*/  PRMT R100, R61, 0x7632, R100 ;  /* 0x000076323d647816 */ /* 0x000fc40000000064 */
[----:B------:R-:W-:Y:S01]  /*25e0*/  PRMT R102, R62, 0x7632, R102 ;  /* 0x000076323e667816 */ /* 0x000fe20000000066 */
[----:B------:R-:W-:Y:S01]  /*25f0*/  FADD.FTZ R101, R146, R101 ;  /* 0x0000006592657221 */ /* 0x000fe20000010000 */
[----:B------:R-:W-:Y:S02]  /*2600*/  PRMT R114, R103, 0x7632, R114 ;  /* 0x0000763267727816 */ /* 0x000fe40000000072 */
[----:B------:R-:W-:Y:S02]  /*2610*/  PRMT R97, R60, 0x7632, R97 ;  /* 0x000076323c617816 */ /* 0x000fe40000000061 */
[----:B------:R-:W-:Y:S02]  /*2620*/  PRMT R146, R63, 0x7632, R146 ;  /* 0x000076323f927816 */ /* 0x000fe40000000092 */
[----:B------:R-:W-:Y:S02]  /*2630*/  SHF.L.U32 R144, R103, 0x10, RZ ;  /* 0x0000001067907819 */ /* 0x000fe400000006ff */
[----:B------:R-:W-:Y:S01]  /*2640*/  SHF.L.U32 R147, R63, 0x10, RZ ;  /* 0x000000103f937819 */ /* 0x000fe200000006ff */
[----:B------:R-:W-:Y:S01]  /*2650*/  IMAD.U32 R149, R146, 0x10000, RZ ;  /* 0x0001000092957824 */ /* 0x000fe200078e00ff */
[----:B------:R-:W-:-:S02]  /*2660*/  SHF.L.U32 R103, R100, 0x10, RZ ;  /* 0x0000001064677819 */ /* 0x000fc400000006ff */
[----:B------:R-:W-:Y:S01]  /*2670*/  SHF.L.U32 R145, R102, 0x10, RZ ;  /* 0x0000001066917819 */ /* 0x000fe200000006ff */
[----:B------:R-:W-:Y:S01]  /*2680*/  FADD.FTZ R147, R147, R144 ;  /* 0x0000009093937221 */ /* 0x000fe20000010000 */
[----:B------:R-:W-:Y:S02]  /*2690*/  SHF.L.U32 R96, R96, 0x10, RZ ;  /* 0x0000001060607819 */ /* 0x000fe400000006ff */
[----:B------:R-:W-:Y:S02]  /*26a0*/  SHF.L.U32 R97, R97, 0x10, RZ ;  /* 0x0000001061617819 */ /* 0x000fe400000006ff */
[----:B------:R-:W-:Y:S02]  /*26b0*/  SHF.L.U32 R100, R112, 0x10, RZ ;  /* 0x0000001070647819 */ /* 0x000fe400000006ff */
        /* <DEDUP_REMOVED lines=14> */
.L_x_6695:
[C---:B01---5:R-:W-:Y:S01]  /*27a0*/  PRMT R112, R100.reuse, 0x7632, R112 ;  /* 0x0000763264707816 */ /* 0x063fe20000000070 */
[----:B--2---:R-:W-:Y:S01]  /*27b0*/  IMAD.U32 R99, R61, 0x10000, RZ ;  /* 0x000100003d637824 */ /* 0x004fe200078e00ff */
[----:B------:R-:W-:Y:S02]  /*27c0*/  SHF.L.U32 R96, R100, 0x10, RZ ;  /* 0x0000001064607819 */ /* 0x000fe400000006ff */
[C---:B------:R-:W-:Y:S02]  /*27d0*/  PRMT R113, R101.reuse, 0x7632, R113 ;  /* 0x0000763265717816 */ /* 0x040fe40000000071 */
[----:B------:R-:W-:Y:S02]  /*27e0*/  SHF.L.U32 R98, R101, 0x10, RZ ;  /* 0x0000001065627819 */ /* 0x000fe400000006ff */
[----:B------:R-:W-:Y:S02]  /*27f0*/  SHF.L.U32 R100, R102, 0x10, RZ ;  /* 0x0000001066647819 */ /* 0x000fe400000006ff */
        /* <DEDUP_REMOVED lines=10> */
[----:B------:R-:W-:Y:S01]  /*28a0*/  PRMT R101, R62, 0x7632, R101 ;  /* 0x000076323e657816 */ /* 0x000fe20000000065 */
[----:B------:R-:W-:Y:S01]  /*28b0*/  IMAD.U32 R97, R97, 0x10000, RZ ;  /* 0x0001000061617824 */ /* 0x000fe200078e00ff */
[----:B------:R-:W-:-:S02]  /*28c0*/  PRMT R102, R63, 0x7632, R102 ;  /* 0x000076323f667816 */ /* 0x000fc40000000066 */
        /* <DEDUP_REMOVED lines=13> */
[----:B------:R-:W-:Y:S06]  /*29a0*/  BRA `(.L_x_6696) ;  /* 0x0000000000887947 */ /* 0x000fec0003800000 */
.L_x_6694:
[----:B------:R-:W-:Y:S05]  /*29b0*/  @!P3 BRA `(.L_x_6697) ;  /* 0x000000000054b947 */ /* 0x000fea0003800000 */
[C---:B--2--5:R-:W-:Y:S02]  /*29c0*/  PRMT R96, R100.reuse, 0x7632, R96 ;  /* 0x0000763264607816 */ /* 0x064fe40000000060 */
[----:B------:R-:W-:Y:S02]  /*29d0*/  SHF.L.U32 R97, R100, 0x10, RZ ;  /* 0x0000001064617819 */ /* 0x000fe400000006ff */
[----:B------:R-:W-:Y:S02]  /*29e0*/  PRMT R98, R101, 0x7632, R98 ;  /* 0x0000763265627816 */ /* 0x000fe40000000062 */
[----:B------:R-:W-:Y:S02]  /*29f0*/  PRMT R99, R102, 0x7632, R99 ;  /* 0x0000763266637816 */ /* 0x000fe40000000063 */
[C---:B------:R-:W-:Y:S01]  /*2a00*/  PRMT R100, R103.reuse, 0x7632, R100 ;  /* 0x0000763267647816 */ /* 0x040fe20000000064 */
[----:B------:R-:W-:Y:S01]  /*2a10*/  IMAD.U32 R103, R103, 0x10000, RZ ;  /* 0x0001000067677824 */ /* 0x000fe200078e00ff */
[----:B------:R-:W-:-:S02]  /*2a20*/  SHF.L.U32 R101, R101, 0x10, RZ ;  /* 0x0000001065657819 */ /* 0x000fc400000006ff */
[----:B01----:R-:W-:Y:S01]  /*2a30*/  SHF.L.U32 R113, R102, 0x10, RZ ;  /* 0x0000001066717819 */ /* 0x003fe200000006ff */
        /* <DEDUP_REMOVED lines=13> */
.L_x_6697:
[----:B--2--5:R-:W-:Y:S01]  /*2b10*/  PRMT R99, R101, 0x7632, R99 ;  /* 0x0000763265637816 */ /* 0x024fe20000000063 */
[C---:B------:R-:W-:Y:S01]  /*2b20*/  IMAD.U32 R96, R100.reuse, 0x10000, RZ ;  /* 0x0001000064607824 */ /* 0x040fe200078e00ff */
[----:B------:R-:W-:Y:S02]  /*2b30*/  PRMT R97, R100, 0x7632, R97 ;  /* 0x0000763264617816 */ /* 0x000fe40000000061 */
[C---:B01----:R-:W-:Y:S01]  /*2b40*/  PRMT R112, R102.reuse, 0x7632, R112 ;  /* 0x0000763266707816 */ /* 0x043fe20000000070 */
        /* <DEDUP_REMOVED lines=8> */
.L_x_6696:
[----:B------:R-:W0:Y:S02]  /*2bd0*/  LDC.64 R112, c[0x0][0x3a8] ;  /* 0x0000ea00ff707b82 */ /* 0x000e240000000a00 */
[C---:B0-----:R-:W-:Y:S01]  /*2be0*/  IMAD.WIDE.U32 R112, R115.reuse, 0x20, R112 ;  /* 0x0000002073707825 */ /* 0x041fe200078e0070 */
[----:B------:R-:W-:-:S04]  /*2bf0*/  IADD3 R115, PT, PT, R115, 0x80, RZ ;  /* 0x0000008073737810 */ /* 0x000fc80007ffe0ff */
[----:B------:R2:W-:Y:S04]  /*2c00*/  STG.E.128 desc[UR8][R112.64], R96 ;  /* 0x0000006070007986 */ /* 0x0005e8000c101d08 */
[----:B------:R2:W-:Y:S02]  /*2c10*/  STG.E.128 desc[UR8][R112.64+0x10], R100 ;  /* 0x0000106470007986 */ /* 0x0005e4000c101d08 */
.L_x_6693:
[----:B------:R-:W-:Y:S05]  /*2c20*/  BSYNC.RECONVERGENT B0 ;  /* 0x0000000000007941 */ /* 0x000fea0003800200 */
.L_x_6692:
        /* <DEDUP_REMOVED lines=19> */
[C---:B---3-5:R-:W-:Y:S01]  /*2d60*/  PRMT R104, R108.reuse, 0x7632, R104 ;  /* 0x000076326c687816 */ /* 0x068fe20000000068 */
[----:B------:R-:W-:Y:S01]  /*2d70*/  IMAD.U32 R144, R111, 0x10000, RZ ;  /* 0x000100006f907824 */ /* 0x000fe200078e00ff */
[----:B------:R-:W-:Y:S02]  /*2d80*/  SHF.L.U32 R108, R108, 0x10, RZ ;  /* 0x000000106c6c7819 */ /* 0x000fe400000006ff */
[----:B-12---:R-:W-:Y:S02]  /*2d90*/  PRMT R112, R110, 0x7632, R112 ;  /* 0x000076326e707816 */ /* 0x006fe40000000070 */
        /* <DEDUP_REMOVED lines=14> */
[C---:B------:R-:W-:Y:S02]  /*2e80*/  PRMT R146, R63.reuse, 0x7632, R146 ;  /* 0x000076323f927816 */ /* 0x040fe40000000092 */
[----:B------:R-:W-:Y:S02]  /*2e90*/  SHF.L.U32 R147, R63, 0x10, RZ ;  /* 0x000000103f937819 */ /* 0x000fe400000006ff */
        /* <DEDUP_REMOVED lines=21> */
.L_x_6701:
[C---:B-12--5:R-:W-:Y:S01]  /*2ff0*/  PRMT R112, R108.reuse, 0x7632, R112 ;  /* 0x000076326c707816 */ /* 0x066fe20000000070 */
[----:B---3--:R-:W-:Y:S01]  /*3000*/  IMAD.U32 R104, R108, 0x10000, RZ ;  /* 0x000100006c687824 */ /* 0x008fe200078e00ff */
[C---:B------:R-:W-:Y:S02]  /*3010*/  PRMT R113, R109.reuse, 0x7632, R113 ;  /* 0x000076326d717816 */ /* 0x040fe40000000071 */
[----:B------:R-:W-:Y:S01]  /*3020*/  SHF.L.U32 R106, R109, 0x10, RZ ;  /* 0x000000106d6a7819 */ /* 0x000fe200000006ff */
        /* <DEDUP_REMOVED lines=25> */
[----:B------:R-:W-:-:S03]  /*31c0*/  SHF.L.U32 R148, R145, 0x10, RZ ;  /* 0x0000001091947819 */ /* 0x000fc600000006ff */
[----:B------:R-:W-:Y:S02]  /*31d0*/  FADD.FTZ R109, R144, R109 ;  /* 0x0000006d906d7221 */ /* 0x000fe40000010000 */
[----:B------:R-:W-:Y:S01]  /*31e0*/  FADD.FTZ R111, R148, R111 ;  /* 0x0000006f946f7221 */ /* 0x000fe20000010000 */
[----:B------:R-:W-:Y:S06]  /*31f0*/  BRA `(.L_x_6702) ;  /* 0x0000000000887947 */ /* 0x000fec0003800000 */
.L_x_6700:
[----:B------:R-:W-:Y:S05]  /*3200*/  @!P4 BRA `(.L_x_6703) ;  /* 0x000000000054c947 */ /* 0x000fea0003800000 */
[C---:B---3-5:R-:W-:Y:S02]  /*3210*/  PRMT R104, R108.reuse, 0x7632, R104 ;  /* 0x000076326c687816 */ /* 0x068fe40000000068 */
[----:B------:R-:W-:Y:S02]  /*3220*/  SHF.L.U32 R105, R108, 0x10, RZ ;  /* 0x000000106c697819 */ /* 0x000fe400000006ff */
[----:B------:R-:W-:Y:S01]  /*3230*/  PRMT R106, R109, 0x7632, R106 ;  /* 0x000076326d6a7816 */ /* 0x000fe2000000006a */
[----:B-12---:R-:W-:Y:S01]  /*3240*/  IMAD.U32 R112, R104, 0x10000, RZ ;  /* 0x0001000068707824 */ /* 0x006fe200078e00ff */
        /* <DEDUP_REMOVED lines=17> */
.L_x_6703:
[----:B-12--5:R-:W-:Y:S01]  /*3360*/  PRMT R112, R110, 0x7632, R112 ;  /* 0x000076326e707816 */ /* 0x026fe20000000070 */
[C---:B---3--:R-:W-:Y:S01]  /*3370*/  IMAD.U32 R106, R109.reuse, 0x10000, RZ ;  /* 0x000100006d6a7824 */ /* 0x048fe200078e00ff */
        /* <DEDUP_REMOVED lines=10> */
.L_x_6702:
[----:B------:R-:W0:Y:S02]  /*3420*/  LDC.64 R112, c[0x0][0x3a8] ;  /* 0x0000ea00ff707b82 */ /* 0x000e240000000a00 */
[----:B0-----:R-:W-:-:S05]  /*3430*/  IMAD.WIDE.U32 R112, R115, 0x20, R112 ;  /* 0x0000002073707825 */ /* 0x001fca00078e0070 */
[----:B------:R3:W-:Y:S04]  /*3440*/  STG.E.128 desc[UR8][R112.64], R104 ;  /* 0x0000006870007986 */ /* 0x0007e8000c101d08 */
[----:B------:R3:W-:Y:S02]  /*3450*/  STG.E.128 desc[UR8][R112.64+0x10], R108 ;  /* 0x0000106c70007986 */ /* 0x0007e4000c101d08 */
.L_x_6699:
[----:B------:R-:W-:Y:S05]  /*3460*/  BSYNC.RECONVERGENT B0 ;  /* 0x0000000000007941 */ /* 0x000fea0003800200 */
.L_x_6698:
        /* <DEDUP_REMOVED lines=171> */
.L_x_6705:
[----:B------:R-:W-:Y:S05]  /*3f20*/  BSYNC.RECONVERGENT B0 ;  /* 0x0000000000007941 */ /* 0x000fea0003800200 */
.L_x_6704:
[----:B------:R-:W-:Y:S01]  /*3f30*/  BAR.SYNC.DEFER_BLOCKING 0x0 ;  /* 0x0000000000007b1d */ /* 0x000fe20000010000 */
[----:B0-----:R-:W-:Y:S02]  /*3f40*/  HFMA2 R115, -RZ, RZ, 0, 0 ;  /* 0x00000000ff737431 */ /* 0x001fe400000001ff */
[----:B------:R-:W-:Y:S01]  /*3f50*/  @!P4 IMAD.MOV.U32 R115, RZ, RZ, R2 ;  /* 0x000000ffff73c224 */ /* 0x000fe200078e0002 */
[----:B------:R-:W-:Y:S02]  /*3f60*/  ISETP.NE.AND P5, PT, R0, RZ, PT ;  /* 0x000000ff0000720c */ /* 0x000fe40003fa5270 */
[----:B------:R-:W-:Y:S02]  /*3f70*/  BSSY.RECONVERGENT B0, `(.L_x_6706) ;  /* 0x0000069000007945 */ /* 0x000fe40003800200 */
        /* <DEDUP_REMOVED lines=9> */
[-C--:B0-----:R-:W-:Y:S02]  /*4010*/  IADD3 R148, PT, PT, R148, R151.reuse, RZ ;  /* 0x0000009794947210 */ /* 0x081fe40007ffe0ff */
[----:B------:R-:W-:Y:S01]  /*4020*/  I2FP.F32.S32 R151, R151 ;  /* 0x0000009700977245 */ /* 0x000fe20000201400 */
[----:B------:R-:W0:Y:S01]  /*4030*/  SHFL.DOWN PT, R145, R112, 0x2, 0x1f ;  /* 0x08401f0070917f89 */ /* 0x000e2200000e0000 */
[----:B------:R-:W-:-:S03]  /*4040*/  I2FP.F32.S32 R148, R148 ;  /* 0x0000009400947245 */ /* 0x000fc60000201400 */
[----:B------:R-:W2:Y:S03]  /*4050*/  SHFL.DOWN PT, R146, R113, 0x2, 0x1f ;  /* 0x08401f0071927f89 */ /* 0x000ea600000e0000 */
        /* <DEDUP_REMOVED lines=10> */
[----:B------:R-:W-:Y:S01]  /*4100*/  FFMA.FTZ R145, R149, R145, R146 ;  /* 0x0000009195917223 */ /* 0x000fe20000010092 */
[----:B------:R-:W-:-:S04]  /*4110*/  MOV R149, UR6 ;  /* 0x0000000600957c02 */ /* 0x000fc80008000f00 */
        /* <DEDUP_REMOVED lines=9> */
[----:B------:R-:W-:-:S03]  /*41b0*/  FMUL.FTZ R114, R114, R151 ;  /* 0x0000009772727220 */ /* 0x000fc60000410000 */
[----:B------:R-:W0:Y:S01]  /*41c0*/  SHFL.IDX PT, R147, R147, RZ, 0x1f ;  /* 0x00001fff93937589 */ /* 0x000e2200000e0000 */
[----:B------:R-:W-:Y:S02]  /*41d0*/  FFMA.FTZ R148, R148, R114, R113 ;  /* 0x0000007294947223 */ /* 0x000fe40000010071 */
[----:B------:R-:W1:Y:S03]  /*41e0*/  LDC R114, c[0x0][0x448] ;  /* 0x00011200ff727b82 */ /* 0x000e660000000800 */
[----:B------:R-:W1:Y:S01]  /*41f0*/  SHFL.IDX PT, R115, R148, RZ, 0x1f ;  /* 0x00001fff94737589 */ /* 0x000e6200000e0000 */
[C---:B0-----:R-:W-:Y:S01]  /*4200*/  FMUL.FTZ R112, R147.reuse, R147 ;  /* 0x0000009393707220 */ /* 0x041fe20000410000 */
[----:B------:R-:W-:-:S04]  /*4210*/  FSEL R146, R147, RZ, !P4 ;  /* 0x000000ff93927208 */ /* 0x000fc80006000000 */
[----:B------:R-:W-:Y:S01]  /*4220*/  FSEL R113, R112, RZ, P4 ;  /* 0x000000ff70717208 */ /* 0x000fe20002000000 */
[----:B-1----:R-:W-:Y:S01]  /*4230*/  FFMA.FTZ R112, R115, UR14, R114 ;  /* 0x0000000e73707c23 */ /* 0x002fe20008010072 */
[----:B------:R-:W-:Y:S01]  /*4240*/  R2UR UR5, R146 ;  /* 0x00000000920572ca */ /* 0x000fe200000e0000 */
[----:B------:R-:W0:Y:S02]  /*4250*/  @!P5 LDC.64 R114, c[0x0][0x3c0] ;  /* 0x0000f000ff72db82 */ /* 0x000e240000000a00 */
[----:B------:R-:W-:-:S06]  /*4260*/  FADD.FTZ R144, R112, R113 ;  /* 0x0000007170907221 */ /* 0x000fcc0000010000 */
        /* <DEDUP_REMOVED lines=10> */
[----:B------:R-:W-:Y:S01]  /*4310*/  FADD.FTZ R114, R74, -UR5 ;  /* 0x800000054a727e21 */ /* 0x000fe20008010000 */
[----:B------:R-:W-:Y:S01]  /*4320*/  SHF.L.U32 R113, R20, 0x10, RZ ;  /* 0x0000001014717819 */ /* 0x000fe200000006ff */
[----:B------:R-:W-:Y:S01]  /*4330*/  FADD.FTZ R144, R76, -UR5 ;  /* 0x800000054c907e21 */ /* 0x000fe20008010000 */
[----:B------:R-:W-:Y:S01]  /*4340*/  SHF.L.U32 R115, R24, 0x10, RZ ;  /* 0x0000001018737819 */ /* 0x000fe200000006ff */
[----:B------:R-:W-:Y:S01]  /*4350*/  FMUL.FTZ R112, R112, UR4 ;  /* 0x0000000470707c20 */ /* 0x000fe20008410000 */
[----:B------:R-:W-:Y:S01]  /*4360*/  SHF.L.U32 R145, R21, 0x10, RZ ;  /* 0x0000001015917819 */ /* 0x000fe200000006ff */
[----:B------:R-:W-:Y:S01]  /*4370*/  FMUL.FTZ R114, R114, UR4 ;  /* 0x0000000472727c20 */ /* 0x000fe20008410000 */
[----:B------:R-:W-:Y:S01]  /*4380*/  SHF.L.U32 R147, R25, 0x10, RZ ;  /* 0x0000001019937819 */ /* 0x000fe200000006ff */
[----:B------:R-:W-:Y:S01]  /*4390*/  FFMA.FTZ R112, R112, R113, R115 ;  /* 0x0000007170707223 */ /* 0x000fe20000010073 */
[----:B------:R-:W-:Y:S01]  /*43a0*/  FADD.FTZ R115, R75, -UR5 ;  /* 0x800000054b737e21 */ /* 0x000fe20008010000 */
[----:B------:R-:W-:Y:S01]  /*43b0*/  FADD.FTZ R148, R77, -UR5 ;  /* 0x800000054d947e21 */ /* 0x000fe20008010000 */
[----:B------:R-:W-:Y:S01]  /*43c0*/  FMUL.FTZ R144, R144, UR4 ;  /* 0x0000000490907c20 */ /* 0x000fe20008410000 */
        /* <DEDUP_REMOVED lines=8> */
[----:B------:R-:W-:Y:S01]  /*4450*/  FFMA.FTZ R148, R144, R145, R147 ;  /* 0x0000009190947223 */ /* 0x000fe20000010093 */
[----:B------:R-:W-:Y:S01]  /*4460*/  IMAD.U32 R152, R124, 0x10000, RZ ;  /* 0x000100007c987824 */ /* 0x000fe200078e00ff */
[----:B------:R-:W0:Y:S01]  /*4470*/  LDC.64 R144, c[0x0][0x428] ;  /* 0x00010a00ff907b82 */ /* 0x000e220000000a00 */
[----:B------:R-:W-:Y:S01]  /*4480*/  FFMA.FTZ R146, R115, R146, R114 ;  /* 0x0000009273927223 */ /* 0x000fe20000010072 */
[----:B------:R-:W-:Y:S01]  /*4490*/  FADD.FTZ R114, R78, -UR5 ;  /* 0x800000054e727e21 */ /* 0x000fe20008010000 */
[----:B------:R-:W-:Y:S01]  /*44a0*/  SHF.L.U32 R115, R23, 0x10, RZ ;  /* 0x0000001017737819 */ /* 0x000fe200000006ff */
[----:B------:R-:W-:Y:S01]  /*44b0*/  FFMA.FTZ R149, R149, R150, R152 ;  /* 0x0000009695957223 */ /* 0x000fe20000010098 */
[----:B------:R-:W-:Y:S01]  /*44c0*/  SHF.L.U32 R147, R27, 0x10, RZ ;  /* 0x000000101b937819 */ /* 0x000fe200000006ff */
[----:B------:R-:W-:Y:S01]  /*44d0*/  FMUL.FTZ R114, R114, UR4 ;  /* 0x0000000472727c20 */ /* 0x000fe20008410000 */
[----:B------:R-:W-:Y:S01]  /*44e0*/  FADD.FTZ R151, R79, -UR5 ;  /* 0x800000054f977e21 */ /* 0x000fe20008010000 */
[----:B------:R-:W-:-:S02]  /*44f0*/  SHF.L.U32 R152, R123, 0x10, RZ ;  /* 0x000000107b987819 */ /* 0x000fc400000006ff */
[----:B------:R-:W-:Y:S01]  /*4500*/  FFMA.FTZ R150, R114, R115, R147 ;  /* 0x0000007372967223 */ /* 0x000fe20000010093 */
[----:B------:R-:W-:Y:S01]  /*4510*/  FADD.FTZ R114, R73, -UR5 ;  /* 0x8000000549727e21 */ /* 0x000fe20008010000 */
[----:B------:R-:W-:Y:S01]  /*4520*/  SHF.L.U32 R154, R122, 0x10, RZ ;  /* 0x000000107a9a7819 */ /* 0x000fe200000006ff */
[----:B------:R-:W-:Y:S01]  /*4530*/  FMUL.FTZ R151, R151, UR4 ;  /* 0x0000000497977c20 */ /* 0x000fe20008410000 */
[----:B------:R-:W-:Y:S01]  /*4540*/  SHF.L.U32 R147, R128, 0x10, RZ ;  /* 0x0000001080937819 */ /* 0x000fe200000006ff */
[----:B------:R-:W-:Y:S01]  /*4550*/  FMUL.FTZ R114, R114, UR4 ;  /* 0x0000000472727c20 */ /* 0x000fe20008410000 */
[----:B------:R-:W-:Y:S02]  /*4560*/  IMAD.U32 R115, R129, 0x10000, RZ ;  /* 0x0001000081737824 */ /* 0x000fe400078e00ff */
[----:B------:R-:W-:Y:S01]  /*4570*/  FFMA.FTZ R151, R151, R152, R154 ;  /* 0x0000009897977223 */ /* 0x000fe2000001009a */
[----:B------:R-:W-:Y:S01]  /*4580*/  F2FP.BF16.F32.PACK_AB R113, R146, R113 ;  /* 0x000000719271723e */ /* 0x000fe200000010ff */
[----:B------:R-:W-:Y:S01]  /*4590*/  FFMA.FTZ R147, R114, R115, R147 ;  /* 0x0000007372937223 */ /* 0x000fe20000010093 */
[----:B------:R-:W-:-:S02]  /*45a0*/  F2FP.BF16.F32.PACK_AB R114, R149, R148 ;  /* 0x000000949572723e */ /* 0x000fc400000010ff */
[----:B------:R-:W-:Y:S01]  /*45b0*/  F2FP.BF16.F32.PACK_AB R115, R151, R150 ;  /* 0x000000969773723e */ /* 0x000fe200000010ff */
[----:B0-----:R-:W-:Y:S01]  /*45c0*/  IMAD.WIDE.U32 R144, R143, 0x10, R144 ;  /* 0x000000108f907825 */ /* 0x001fe200078e0090 */
[----:B------:R-:W-:Y:S02]  /*45d0*/  F2FP.BF16.F32.PACK_AB R112, R147, R112 ;  /* 0x000000709370723e */ /* 0x000fe400000010ff */
[----:B------:R-:W-:-:S03]  /*45e0*/  IADD3 R143, PT, PT, R143, 0x80, RZ ;  /* 0x000000808f8f7810 */ /* 0x000fc60007ffe0ff */
[----:B------:R1:W-:Y:S04]  /*45f0*/  STG.E.128 desc[UR8][R144.64], R112 ;  /* 0x0000007090007986 */ /* 0x0003e8000c101d08 */
.L_x_6707:
[----:B------:R-:W-:Y:S05]  /*4600*/  BSYNC.RECONVERGENT B0 ;  /* 0x0000000000007941 */ /* 0x000fea0003800200 */
.L_x_6706:
[----:B------:R-:W-:Y:S01]  /*4610*/  ISETP.GE.U32.AND P4, PT, R140, 0x100, PT ;  /* 0x000001008c00780c */ /* 0x000fe20003f86070 */
[----:B------:R-:W-:-:S12]  /*4620*/  BSSY.RECONVERGENT B0, `(.L_x_6708) ;  /* 0x0000032000007945 */ /* 0x000fd80003800200 */
[----:B------:R-:W-:Y:S05]  /*4630*/  @!P4 BRA `(.L_x_6709) ;  /* 0x0000000000c0c947 */ /* 0x000fea0003800000 */
[----:B01----:R-:W-:Y:S01]  /*4640*/  FADD.FTZ R112, R80, -UR5 ;  /* 0x8000000550707e21 */ /* 0x003fe20008010000 */
[----:B------:R-:W-:Y:S01]  /*4650*/  FADD.FTZ R114, R82, -UR5 ;  /* 0x8000000552727e21 */ /* 0x000fe20008010000 */
[----:B------:R-:W-:Y:S01]  /*4660*/  SHF.L.U32 R113, R28, 0x10, RZ ;  /* 0x000000101c717819 */ /* 0x000fe200000006ff */
[----:B------:R-:W-:Y:S01]  /*4670*/  IMAD.U32 R145, R29, 0x10000, RZ ;  /* 0x000100001d917824 */ /* 0x000fe200078e00ff */
[----:B------:R-:W-:Y:S01]  /*4680*/  SHF.L.U32 R115, R32, 0x10, RZ ;  /* 0x0000001020737819 */ /* 0x000fe200000006ff */
[----:B------:R-:W-:Y:S01]  /*4690*/  FMUL.FTZ R112, R112, UR4 ;  /* 0x0000000470707c20 */ /* 0x000fe20008410000 */
[----:B------:R-:W-:Y:S01]  /*46a0*/  SHF.L.U32 R147, R33, 0x10, RZ ;  /* 0x0000001021937819 */ /* 0x000fe200000006ff */
[----:B------:R-:W-:Y:S01]  /*46b0*/  FMUL.FTZ R114, R114, UR4 ;  /* 0x0000000472727c20 */ /* 0x000fe20008410000 */
[----:B------:R-:W-:Y:S01]  /*46c0*/  FADD.FTZ R144, R84, -UR5 ;  /* 0x8000000554907e21 */ /* 0x000fe20008010000 */
[----:B------:R-:W-:Y:S01]  /*46d0*/  FFMA.FTZ R112, R112, R113, R115 ;  /* 0x0000007170707223 */ /* 0x000fe20000010073 */
[----:B------:R-:W-:Y:S01]  /*46e0*/  FADD.FTZ R115, R83, -UR5 ;  /* 0x8000000553737e21 */ /* 0x000fe20008010000 */
[----:B------:R-:W-:Y:S01]  /*46f0*/  FFMA.FTZ R113, R114, R145, R147 ;  /* 0x0000009172717223 */ /* 0x000fe20000010093 */
[----:B------:R-:W-:Y:S01]  /*4700*/  SHF.L.U32 R145, R30, 0x10, RZ ;  /* 0x000000101e917819 */ /* 0x000fe200000006ff */
[----:B------:R-:W-:Y:S01]  /*4710*/  FADD.FTZ R148, R85, -UR5 ;  /* 0x8000000555947e21 */ /* 0x000fe20008010000 */
[----:B------:R-:W-:Y:S01]  /*4720*/  FMUL.FTZ R144, R144, UR4 ;  /* 0x0000000490907c20 */ /* 0x000fe20008410000 */
[----:B------:R-:W-:Y:S01]  /*4730*/  IMAD.U32 R147, R34, 0x10000, RZ ;  /* 0x0001000022937824 */ /* 0x000fe200078e00ff */
[----:B------:R-:W-:Y:S01]  /*4740*/  SHF.L.U32 R146, R119, 0x10, RZ ;  /* 0x0000001077927819 */ /* 0x000fe200000006ff */
[----:B------:R-:W-:Y:S01]  /*4750*/  FMUL.FTZ R115, R115, UR4 ;  /* 0x0000000473737c20 */ /* 0x000fe20008410000 */
[----:B------:R-:W-:Y:S01]  /*4760*/  SHF.L.U32 R114, R117, 0x10, RZ ;  /* 0x0000001075727819 */ /* 0x000fe200000006ff */
[----:B------:R-:W-:Y:S01]  /*4770*/  FMUL.FTZ R149, R148, UR4 ;  /* 0x0000000494957c20 */ /* 0x000fe20008410000 */
[----:B------:R-:W-:Y:S01]  /*4780*/  FFMA.FTZ R148, R144, R145, R147 ;  /* 0x0000009190947223 */ /* 0x000fe20000010093 */
[----:B------:R-:W-:Y:S01]  /*4790*/  SHF.L.U32 R150, R116, 0x10, RZ ;  /* 0x0000001074967819 */ /* 0x000fe200000006ff */
[----:B------:R-:W0:Y:S01]  /*47a0*/  LDC.64 R144, c[0x0][0x428] ;  /* 0x00010a00ff907b82 */ /* 0x000e220000000a00 */
[----:B------:R-:W-:Y:S01]  /*47b0*/  FFMA.FTZ R146, R115, R146, R114 ;  /* 0x0000009273927223 */ /* 0x000fe20000010072 */
[----:B------:R-:W-:Y:S01]  /*47c0*/  FADD.FTZ R114, R86, -UR5 ;  /* 0x8000000556727e21 */ /* 0x000fe20008010000 */
[----:B------:R-:W-:Y:S01]  /*47d0*/  SHF.L.U32 R152, R19, 0x10, RZ ;  /* 0x0000001013987819 */ /* 0x000fe200000006ff */
[----:B------:R-:W-:Y:S01]  /*47e0*/  FADD.FTZ R151, R87, -UR5 ;  /* 0x8000000557977e21 */ /* 0x000fe20008010000 */
[----:B------:R-:W-:Y:S01]  /*47f0*/  SHF.L.U32 R115, R31, 0x10, RZ ;  /* 0x000000101f737819 */ /* 0x000fe200000006ff */
[----:B------:R-:W-:Y:S01]  /*4800*/  FMUL.FTZ R114, R114, UR4 ;  /* 0x0000000472727c20 */ /* 0x000fe20008410000 */
[----:B------:R-:W-:Y:S01]  /*4810*/  SHF.L.U32 R147, R35, 0x10, RZ ;  /* 0x0000001023937819 */ /* 0x000fe200000006ff */
[----:B------:R-:W-:Y:S01]  /*4820*/  FFMA.FTZ R149, R149, R150, R152 ;  /* 0x0000009695957223 */ /* 0x000fe20000010098 */
[----:B------:R-:W-:Y:S01]  /*4830*/  SHF.L.U32 R154, R17, 0x10, RZ ;  /* 0x00000010119a7819 */ /* 0x000fe200000006ff */
[----:B------:R-:W-:-:S02]  /*4840*/  IMAD.U32 R152, R18, 0x10000, RZ ;  /* 0x0001000012987824 */ /* 0x000fc400078e00ff */
[----:B------:R-:W-:Y:S01]  /*4850*/  FMUL.FTZ R151, R151, UR4 ;  /* 0x0000000497977c20 */ /* 0x000fe20008410000 */
[----:B------:R-:W-:Y:S01]  /*4860*/  FFMA.FTZ R150, R114, R115, R147 ;  /* 0x0000007372967223 */ /* 0x000fe20000010093 */
[----:B------:R-:W-:Y:S01]  /*4870*/  FADD.FTZ R114, R81, -UR5 ;  /* 0x8000000551727e21 */ /* 0x000fe20008010000 */
[----:B------:R-:W-:Y:S01]  /*4880*/  SHF.L.U32 R115, R121, 0x10, RZ ;  /* 0x0000001079737819 */ /* 0x000fe200000006ff */
[----:B------:R-:W-:Y:S01]  /*4890*/  FFMA.FTZ R151, R151, R152, R154 ;  /* 0x0000009897977223 */ /* 0x000fe2000001009a */
[----:B------:R-:W-:Y:S01]  /*48a0*/  SHF.L.U32 R147, R120, 0x10, RZ ;  /* 0x0000001078937819 */ /* 0x000fe200000006ff */
[----:B------:R-:W-:Y:S01]  /*48b0*/  FMUL.FTZ R114, R114, UR4 ;  /* 0x0000000472727c20 */ /* 0x000fe20008410000 */
[----:B------:R-:W-:-:S03]  /*48c0*/  F2FP.BF16.F32.PACK_AB R113, R146, R113 ;  /* 0x000000719271723e */ /* 0x000fc600000010ff */
[----:B------:R-:W-:Y:S01]  /*48d0*/  FFMA.FTZ R147, R114, R115, R147 ;  /* 0x0000007372937223 */ /* 0x000fe20000010093 */
[----:B------:R-:W-:Y:S02]  /*48e0*/  F2FP.BF16.F32.PACK_AB R115, R151, R150 ;  /* 0x000000969773723e */ /* 0x000fe400000010ff */
[----:B------:R-:W-:Y:S01]  /*48f0*/  F2FP.BF16.F32.PACK_AB R114, R149, R148 ;  /* 0x000000949572723e */ /* 0x000fe200000010ff */
[----:B0-----:R-:W-:Y:S01]  /*4900*/  IMAD.WIDE.U32 R144, R143, 0x10, R144 ;  /* 0x000000108f907825 */ /* 0x001fe200078e0090 */
[----:B------:R-:W-:Y:S02]  /*4910*/  F2FP.BF16.F32.PACK_AB R112, R147, R112 ;  /* 0x000000709370723e */ /* 0x000fe400000010ff */
[----:B------:R-:W-:-:S03]  /*4920*/  IADD3 R143, PT, PT, R143, 0x80, RZ ;  /* 0x000000808f8f7810 */ /* 0x000fc60007ffe0ff */
[----:B------:R2:W-:Y:S04]  /*4930*/  STG.E.128 desc[UR8][R144.64], R112 ;  /* 0x0000007090007986 */ /* 0x0005e8000c101d08 */
.L_x_6709:
[----:B------:R-:W-:Y:S05]  /*4940*/  BSYNC.RECONVERGENT B0 ;  /* 0x0000000000007941 */ /* 0x000fea0003800200 */
.L_x_6708:
[----:B------:R-:W-:Y:S04]  /*4950*/  BSSY.RECONVERGENT B0, `(.L_x_6710) ;  /* 0x0000032000007945 */ /* 0x000fe80003800200 */
[----:B------:R-:W-:Y:S05]  /*4960*/  @!P1 BRA `(.L_x_6711) ;  /* 0x0000000000c09947 */ /* 0x000fea0003800000 */
[----:B012---:R-:W-:Y:S01]  /*4970*/  FADD.FTZ R112, R88, -UR5 ;  /* 0x8000000558707e21 */ /* 0x007fe20008010000 */
        /* <DEDUP_REMOVED lines=13> */
[----:B------:R-:W-:Y:S01]  /*4a50*/  SHF.L.U32 R147, R42, 0x10, RZ ;  /* 0x000000102a937819 */ /* 0x000fe200000006ff */
[----:B------:R-:W-:Y:S01]  /*4a60*/  FMUL.FTZ R144, R144, UR4 ;  /* 0x0000000490907c20 */ /* 0x000fe20008410000 */
[----:B------:R-:W-:Y:S01]  /*4a70*/  SHF.L.U32 R146, R14, 0x10, RZ ;  /* 0x000000100e927819 */ /* 0x000fe200000006ff */
[----:B------:R-:W-:-:S02]  /*4a80*/  IMAD.U32 R114, R13, 0x10000, RZ ;  /* 0x000100000d727824 */ /* 0x000fc400078e00ff */
[----:B------:R-:W-:Y:S01]  /*4a90*/  FMUL.FTZ R115, R115, UR4 ;  /* 0x0000000473737c20 */ /* 0x000fe20008410000 */
[----:B------:R-:W-:Y:S01]  /*4aa0*/  FMUL.FTZ R149, R148, UR4 ;  /* 0x0000000494957c20 */ /* 0x000fe20008410000 */
[----:B------:R-:W-:Y:S01]  /*4ab0*/  FFMA.FTZ R148, R144, R145, R147 ;  /* 0x0000009190947223 */ /* 0x000fe20000010093 */
[----:B------:R-:W-:Y:S01]  /*4ac0*/  SHF.L.U32 R150, R12, 0x10, RZ ;  /* 0x000000100c967819 */ /* 0x000fe200000006ff */
[----:B------:R-:W0:Y:S01]  /*4ad0*/  LDC.64 R144, c[0x0][0x428] ;  /* 0x00010a00ff907b82 */ /* 0x000e220000000a00 */
[----:B------:R-:W-:Y:S01]  /*4ae0*/  FFMA.FTZ R146, R115, R146, R114 ;  /* 0x0000009273927223 */ /* 0x000fe20000010072 */
[----:B------:R-:W-:Y:S01]  /*4af0*/  FADD.FTZ R114, R94, -UR5 ;  /* 0x800000055e727e21 */ /* 0x000fe20008010000 */
[----:B------:R-:W-:Y:S01]  /*4b00*/  SHF.L.U32 R152, R11, 0x10, RZ ;  /* 0x000000100b987819 */ /* 0x000fe200000006ff */
[----:B------:R-:W-:Y:S01]  /*4b10*/  IMAD.U32 R115, R39, 0x10000, RZ ;  /* 0x0001000027737824 */ /* 0x000fe200078e00ff */
[----:B------:R-:W-:Y:S01]  /*4b20*/  SHF.L.U32 R147, R43, 0x10, RZ ;  /* 0x000000102b937819 */ /* 0x000fe200000006ff */
[----:B------:R-:W-:Y:S01]  /*4b30*/  FMUL.FTZ R114, R114, UR4 ;  /* 0x0000000472727c20 */ /* 0x000fe20008410000 */
[----:B------:R-:W-:Y:S01]  /*4b40*/  FADD.FTZ R151, R95, -UR5 ;  /* 0x800000055f977e21 */ /* 0x000fe20008010000 */
[----:B------:R-:W-:Y:S01]  /*4b50*/  FFMA.FTZ R149, R149, R150, R152 ;  /* 0x0000009695957223 */ /* 0x000fe20000010098 */
[----:B------:R-:W-:Y:S01]  /*4b60*/  SHF.L.U32 R152, R10, 0x10, RZ ;  /* 0x000000100a987819 */ /* 0x000fe200000006ff */
[----:B------:R-:W-:Y:S01]  /*4b70*/  FFMA.FTZ R150, R114, R115, R147 ;  /* 0x0000007372967223 */ /* 0x000fe20000010093 */
[----:B------:R-:W-:Y:S01]  /*4b80*/  FADD.FTZ R114, R89, -UR5 ;  /* 0x8000000559727e21 */ /* 0x000fe20008010000 */
[----:B------:R-:W-:Y:S01]  /*4b90*/  SHF.L.U32 R154, R9, 0x10, RZ ;  /* 0x00000010099a7819 */ /* 0x000fe200000006ff */
[----:B------:R-:W-:Y:S01]  /*4ba0*/  FMUL.FTZ R151, R151, UR4 ;  /* 0x0000000497977c20 */ /* 0x000fe20008410000 */
[----:B------:R-:W-:Y:S01]  /*4bb0*/  SHF.L.U32 R115, R16, 0x10, RZ ;  /* 0x0000001010737819 */ /* 0x000fe200000006ff */
[----:B------:R-:W-:Y:S01]  /*4bc0*/  FMUL.FTZ R114, R114, UR4 ;  /* 0x0000000472727c20 */ /* 0x000fe20008410000 */
[----:B------:R-:W-:-:S02]  /*4bd0*/  IMAD.U32 R147, R15, 0x10000, RZ ;  /* 0x000100000f937824 */ /* 0x000fc400078e00ff */
[----:B------:R-:W-:Y:S01]  /*4be0*/  FFMA.FTZ R151, R151, R152, R154 ;  /* 0x0000009897977223 */ /* 0x000fe2000001009a */
[----:B------:R-:W-:Y:S01]  /*4bf0*/  F2FP.BF16.F32.PACK_AB R113, R146, R113 ;  /* 0x000000719271723e */ /* 0x000fe200000010ff */
[----:B------:R-:W-:Y:S01]  /*4c00*/  FFMA.FTZ R147, R114, R115, R147 ;  /* 0x0000007372937223 */ /* 0x000fe20000010093 */
[----:B------:R-:W-:Y:S02]  /*4c10*/  F2FP.BF16.F32.PACK_AB R114, R149, R148 ;  /* 0x000000949572723e */ /* 0x000fe400000010ff */
[----:B------:R-:W-:Y:S01]  /*4c20*/  F2FP.BF16.F32.PACK_AB R115, R151, R150 ;  /* 0x000000969773723e */ /* 0x000fe200000010ff */
[----:B0-----:R-:W-:Y:S01]  /*4c30*/  IMAD.WIDE.U32 R144, R143, 0x10, R144 ;  /* 0x000000108f907825 */ /* 0x001fe200078e0090 */
[----:B------:R-:W-:Y:S02]  /*4c40*/  F2FP.BF16.F32.PACK_AB R112, R147, R112 ;  /* 0x000000709370723e */ /* 0x000fe400000010ff */
[----:B------:R-:W-:-:S03]  /*4c50*/  IADD3 R143, PT, PT, R143, 0x80, RZ ;  /* 0x000000808f8f7810 */ /* 0x000fc60007ffe0ff */
[----:B------:R3:W-:Y:S04]  /*4c60*/  STG.E.128 desc[UR8][R144.64], R112 ;  /* 0x0000007090007986 */ /* 0x0007e8000c101d08 */
.L_x_6711:
[----:B------:R-:W-:Y:S05]  /*4c70*/  BSYNC.RECONVERGENT B0 ;  /* 0x0000000000007941 */ /* 0x000fea0003800200 */
.L_x_6710:
[----:B------:R-:W-:Y:S04]  /*4c80*/  BSSY.RECONVERGENT B0, `(.L_x_6712) ;  /* 0x0000032000007945 */ /* 0x000fe80003800200 */
[----:B------:R-:W-:Y:S05]  /*4c90*/  @!P2 BRA `(.L_x_6713) ;  /* 0x0000000000c0a947 */ /* 0x000fea0003800000 */
[----:B0123--:R-:W-:Y:S01]  /*4ca0*/  FADD.FTZ R112, R96, -UR5 ;  /* 0x8000000560707e21 */ /* 0x00ffe20008010000 */
        /* <DEDUP_REMOVED lines=24> */
[----:B------:R-:W-:Y:S01]  /*4e30*/  IMAD.U32 R150, R4, 0x10000, RZ ;  /* 0x0001000004967824 */ /* 0x000fe200078e00ff */
[----:B------:R-:W-:Y:S01]  /*4e40*/  SHF.L.U32 R115, R47, 0x10, RZ ;  /* 0x000000102f737819 */ /* 0x000fe200000006ff */
[----:B------:R-:W-:Y:S01]  /*4e50*/  FADD.FTZ R151, R103, -UR5 ;  /* 0x8000000567977e21 */ /* 0x000fe20008010000 */
[----:B------:R-:W-:Y:S01]  /*4e60*/  SHF.L.U32 R147, R51, 0x10, RZ ;  /* 0x0000001033937819 */ /* 0x000fe200000006ff */
[----:B------:R-:W-:Y:S01]  /*4e70*/  FMUL.FTZ R114, R114, UR4 ;  /* 0x0000000472727c20 */ /* 0x000fe20008410000 */
[----:B------:R-:W-:Y:S01]  /*4e80*/  FFMA.FTZ R149, R149, R150, R152 ;  /* 0x0000009695957223 */ /* 0x000fe20000010098 */
[----:B------:R-:W-:Y:S01]  /*4e90*/  SHF.L.U32 R152, R130, 0x10, RZ ;  /* 0x0000001082987819 */ /* 0x000fe200000006ff */
[----:B------:R-:W-:-:S02]  /*4ea0*/  IMAD.U32 R154, R131, 0x10000, RZ ;  /* 0x00010000839a7824 */ /* 0x000fc400078e00ff */
[----:B------:R-:W-:Y:S01]  /*4eb0*/  FFMA.FTZ R150, R114, R115, R147 ;  /* 0x0000007372967223 */ /* 0x000fe20000010093 */
[----:B------:R-:W-:Y:S01]  /*4ec0*/  FADD.FTZ R114, R97, -UR5 ;  /* 0x8000000561727e21 */ /* 0x000fe20008010000 */
[----:B------:R-:W-:Y:S01]  /*4ed0*/  SHF.L.U32 R115, R8, 0x10, RZ ;  /* 0x0000001008737819 */ /* 0x000fe200000006ff */
[----:B------:R-:W-:Y:S01]  /*4ee0*/  FMUL.FTZ R151, R151, UR4 ;  /* 0x0000000497977c20 */ /* 0x000fe20008410000 */
[----:B------:R-:W-:Y:S01]  /*4ef0*/  SHF.L.U32 R147, R7, 0x10, RZ ;  /* 0x0000001007937819 */ /* 0x000fe200000006ff */
[----:B------:R-:W-:Y:S01]  /*4f00*/  FMUL.FTZ R114, R114, UR4 ;  /* 0x0000000472727c20 */ /* 0x000fe20008410000 */
[----:B------:R-:W-:Y:S01]  /*4f10*/  F2FP.BF16.F32.PACK_AB R113, R146, R113 ;  /* 0x000000719271723e */ /* 0x000fe200000010ff */
[----:B------:R-:W-:Y:S02]  /*4f20*/  FFMA.FTZ R151, R151, R152, R154 ;  /* 0x0000009897977223 */ /* 0x000fe4000001009a */
[----:B------:R-:W-:Y:S01]  /*4f30*/  FFMA.FTZ R147, R114, R115, R147 ;  /* 0x0000007372937223 */ /* 0x000fe20000010093 */
[----:B------:R-:W-:-:S02]  /*4f40*/  F2FP.BF16.F32.PACK_AB R114, R149, R148 ;  /* 0x000000949572723e */ /* 0x000fc400000010ff */
[----:B------:R-:W-:Y:S01]  /*4f50*/  F2FP.BF16.F32.PACK_AB R115, R151, R150 ;  /* 0x000000969773723e */ /* 0x000fe200000010ff */
[----:B0-----:R-:W-:Y:S01]  /*4f60*/  IMAD.WIDE.U32 R144, R143, 0x10, R144 ;  /* 0x000000108f907825 */ /* 0x001fe200078e0090 */
[----:B------:R-:W-:Y:S02]  /*4f70*/  F2FP.BF16.F32.PACK_AB R112, R147, R112 ;  /* 0x000000709370723e */ /* 0x000fe400000010ff */
[----:B------:R-:W-:-:S03]  /*4f80*/  IADD3 R143, PT, PT, R143, 0x80, RZ ;  /* 0x000000808f8f7810 */ /* 0x000fc60007ffe0ff */
[----:B------:R4:W-:Y:S04]  /*4f90*/  STG.E.128 desc[UR8][R144.64], R112 ;  /* 0x0000007090007986 */ /* 0x0009e8000c101d08 */
.L_x_6713:
[----:B------:R-:W-:Y:S05]  /*4fa0*/  BSYNC.RECONVERGENT B0 ;  /* 0x0000000000007941 */ /* 0x000fea0003800200 */
.L_x_6712:
[----:B------:R-:W-:Y:S04]  /*4fb0*/  BSSY.RECONVERGENT B0, `(.L_x_6714) ;  /* 0x0000031000007945 */ /* 0x000fe80003800200 */
[----:B------:R-:W-:Y:S05]  /*4fc0*/  @!P3 BRA `(.L_x_6715) ;  /* 0x0000000000bcb947 */ /* 0x000fea0003800000 */
[----:B01234-:R-:W-:Y:S01]  /*4fd0*/  FADD.FTZ R112, R104, -UR5 ;  /* 0x8000000568707e21 */ /* 0x01ffe20008010000 */
[----:B------:R-:W-:Y:S01]  /*4fe0*/  FADD.FTZ R114, R106, -UR5 ;  /* 0x800000056a727e21 */ /* 0x000fe20008010000 */
[----:B------:R-:W-:Y:S01]  /*4ff0*/  SHF.L.U32 R113, R52, 0x10, RZ ;  /* 0x0000001034717819 */ /* 0x000fe200000006ff */
[----:B------:R-:W-:Y:S01]  /*5000*/  IMAD.U32 R115, R56, 0x10000, RZ ;  /* 0x0001000038737824 */ /* 0x000fe200078e00ff */
[----:B------:R-:W-:Y:S01]  /*5010*/  SHF.L.U32 R145, R53, 0x10, RZ ;  /* 0x0000001035917819 */ /* 0x000fe200000006ff */
[----:B------:R-:W-:Y:S01]  /*5020*/  FADD.FTZ R144, R107, -UR5 ;  /* 0x800000056b907e21 */ /* 0x000fe20008010000 */
[----:B------:R-:W-:Y:S01]  /*5030*/  SHF.L.U32 R147, R57, 0x10, RZ ;  /* 0x0000001039937819 */ /* 0x000fe200000006ff */
[----:B------:R-:W-:Y:S01]  /*5040*/  FMUL.FTZ R112, R112, UR4 ;  /* 0x0000000470707c20 */ /* 0x000fe20008410000 */
[----:B------:R-:W-:Y:S01]  /*5050*/  FMUL.FTZ R114, R114, UR4 ;  /* 0x0000000472727c20 */ /* 0x000fe20008410000 */
[----:B------:R-:W-:Y:S01]  /*5060*/  SHF.L.U32 R149, R134, 0x10, RZ ;  /* 0x0000001086957819 */ /* 0x000fe200000006ff */
[----:B------:R-:W-:Y:S01]  /*5070*/  FMUL.FTZ R144, R144, UR4 ;  /* 0x0000000490907c20 */ /* 0x000fe20008410000 */
[----:B------:R-:W-:Y:S01]  /*5080*/  SHF.L.U32 R151, R135, 0x10, RZ ;  /* 0x0000001087977819 */ /* 0x000fe200000006ff */
[----:B------:R-:W-:Y:S01]  /*5090*/  FFMA.FTZ R112, R112, R113, R115 ;  /* 0x0000007170707223 */ /* 0x000fe20000010073 */
[----:B------:R-:W-:Y:S01]  /*50a0*/  FFMA.FTZ R113, R114, R145, R147 ;  /* 0x0000009172717223 */ /* 0x000fe20000010093 */
[----:B------:R-:W-:Y:S01]  /*50b0*/  FADD.FTZ R114, R108, -UR5 ;  /* 0x800000056c727e21 */ /* 0x000fe20008010000 */
[----:B------:R-:W-:Y:S01]  /*50c0*/  SHF.L.U32 R145, R58, 0x10, RZ ;  /* 0x000000103a917819 */ /* 0x000fe200000006ff */
[----:B------:R-:W-:Y:S01]  /*50d0*/  FFMA.FTZ R146, R144, R149, R151 ;  /* 0x0000009590927223 */ /* 0x000fe20000010097 */
[----:B------:R-:W-:Y:S01]  /*50e0*/  FADD.FTZ R144, R109, -UR5 ;  /* 0x800000056d907e21 */ /* 0x000fe20008010000 */
[----:B------:R-:W-:-:S02]  /*50f0*/  IMAD.U32 R115, R54, 0x10000, RZ ;  /* 0x0001000036737824 */ /* 0x000fc400078e00ff */
[----:B------:R-:W-:Y:S01]  /*5100*/  FMUL.FTZ R114, R114, UR4 ;  /* 0x0000000472727c20 */ /* 0x000fe20008410000 */
[----:B------:R-:W-:Y:S01]  /*5110*/  SHF.L.U32 R148, R136, 0x10, RZ ;  /* 0x0000001088947819 */ /* 0x000fe200000006ff */
[----:B------:R-:W-:Y:S01]  /*5120*/  FMUL.FTZ R147, R144, UR4 ;  /* 0x0000000490937c20 */ /* 0x000fe20008410000 */
[----:B------:R-:W-:Y:S01]  /*5130*/  SHF.L.U32 R150, R137, 0x10, RZ ;  /* 0x0000001089967819 */ /* 0x000fe200000006ff */
[----:B------:R-:W-:Y:S01]  /*5140*/  FFMA.FTZ R114, R114, R115, R145 ;  /* 0x0000007372727223 */ /* 0x000fe20000010091 */
[----:B------:R-:W-:Y:S01]  /*5150*/  FADD.FTZ R115, R110, -UR5 ;  /* 0x800000056e737e21 */ /* 0x000fe20008010000 */
[----:B------:R-:W0:Y:S01]  /*5160*/  LDC.64 R144, c[0x0][0x428] ;  /* 0x00010a00ff907b82 */ /* 0x000e220000000a00 */
[----:B------:R-:W-:Y:S01]  /*5170*/  F2FP.BF16.F32.PACK_AB R113, R146, R113 ;  /* 0x000000719271723e */ /* 0x000fe200000010ff */
[----:B------:R-:W-:Y:S01]  /*5180*/  FFMA.FTZ R149, R147, R148, R150 ;  /* 0x0000009493957223 */ /* 0x000fe20000010096 */
[----:B------:R-:W-:Y:S01]  /*5190*/  SHF.L.U32 R148, R55, 0x10, RZ ;  /* 0x0000001037947819 */ /* 0x000fe200000006ff */
[----:B------:R-:W-:-:S02]  /*51a0*/  IMAD.U32 R150, R59, 0x10000, RZ ;  /* 0x000100003b967824 */ /* 0x000fc400078e00ff */
[----:B------:R-:W-:Y:S01]  /*51b0*/  FMUL.FTZ R115, R115, UR4 ;  /* 0x0000000473737c20 */ /* 0x000fe20008410000 */
[----:B------:R-:W-:Y:S01]  /*51c0*/  FADD.FTZ R147, R111, -UR5 ;  /* 0x800000056f937e21 */ /* 0x000fe20008010000 */
[----:B------:R-:W-:Y:S02]  /*51d0*/  F2FP.BF16.F32.PACK_AB R114, R149, R114 ;  /* 0x000000729572723e */ /* 0x000fe400000010ff */
[----:B------:R-:W-:Y:S01]  /*51e0*/  FFMA.FTZ R151, R115, R148, R150 ;  /* 0x0000009473977223 */ /* 0x000fe20000010096 */
[----:B------:R-:W-:Y:S01]  /*51f0*/  SHF.L.U32 R148, R138, 0x10, RZ ;  /* 0x000000108a947819 */ /* 0x000fe200000006ff */
[----:B------:R-:W-:Y:S01]  /*5200*/  FMUL.FTZ R147, R147, UR4 ;  /* 0x0000000493937c20 */ /* 0x000fe20008410000 */
[----:B------:R-:W-:Y:S01]  /*5210*/  SHF.L.U32 R150, R139, 0x10, RZ ;  /* 0x000000108b967819 */ /* 0x000fe200000006ff */
[----:B------:R-:W-:-:S04]  /*5220*/  FADD.FTZ R115, R105, -UR5 ;  /* 0x8000000569737e21 */ /* 0x000fc80008010000 */
[----:B------:R-:W-:Y:S01]  /*5230*/  FFMA.FTZ R152, R147, R148, R150 ;  /* 0x0000009493987223 */ /* 0x000fe20000010096 */
[----:B------:R-:W-:Y:S01]  /*5240*/  SHF.L.U32 R148, R132, 0x10, RZ ;  /* 0x0000001084947819 */ /* 0x000fe200000006ff */
[----:B------:R-:W-:Y:S01]  /*5250*/  FMUL.FTZ R115, R115, UR4 ;  /* 0x0000000473737c20 */ /* 0x000fe20008410000 */
[----:B------:R-:W-:Y:S01]  /*5260*/  SHF.L.U32 R150, R133, 0x10, RZ ;  /* 0x0000001085967819 */ /* 0x000fe200000006ff */
[----:B0-----:R-:W-:-:S04]  /*5270*/  IMAD.WIDE.U32 R144, R143, 0x10, R144 ;  /* 0x000000108f907825 */ /* 0x001fc800078e0090 */
[----:B------:R-:W-:Y:S01]  /*5280*/  FFMA.FTZ R147, R115, R148, R150 ;  /* 0x0000009473937223 */ /* 0x000fe20000010096 */
[----:B------:R-:W-:-:S04]  /*5290*/  F2FP.BF16.F32.PACK_AB R115, R152, R151 ;  /* 0x000000979873723e */ /* 0x000fc800000010ff */
[----:B------:R-:W-:-:S05]  /*52a0*/  F2FP.BF16.F32.PACK_AB R112, R147, R112 ;  /* 0x000000709370723e */ /* 0x000fca00000010ff */
[----:B------:R0:W-:Y:S02]  /*52b0*/  STG.E.128 desc[UR8][R144.64], R112 ;  /* 0x0000007090007986 */ /* 0x0001e4000c101d08 */
.L_x_6715:
[----:B------:R-:W-:Y:S05]  /*52c0*/  BSYNC.RECONVERGENT B0 ;  /* 0x0000000000007941 */ /* 0x000fea0003800200 */
.L_x_6714:
[----:B------:R-:W-:Y:S02]  /*52d0*/  UIADD3 UR6, UPT, UPT, UR6, UR16, URZ ;  /* 0x0000001006067290 */ /* 0x000fe4000fffe0ff */
[----:B------:R-:W-:Y:S02]  /*52e0*/  UPLOP3.LUT UP1, UPT, UPT, UPT, UP1, 0x40, 0x4 ;  /* 0x000000000004789c */ /* 0x000fe40003f2e810 */
[----:B------:R-:W-:-:S09]  /*52f0*/  UISETP.GE.AND UP0, UPT, UR6, UR17, UPT ;  /* 0x000000110600728c */ /* 0x000fd2000bf06270 */
[----:B------:R-:W-:Y:S05]  /*5300*/  BRA.U !UP0, `(.L_x_6716) ;  /* 0xffffffb508c87547 */ /* 0x000fea000b83ffff */
[----:B------:R-:W-:Y:S05]  /*5310*/  EXIT ;  /* 0x000000000000794d */ /* 0x000fea0003800000 */
.L_x_6717:
        /* <DEDUP_REMOVED lines=14> */
.L_x_22326:


//--------------------- .text._ZN10layer_norm31ln_parallel_residual_fwd_kernelINS_13Kernel_traitsI13__nv_bfloat16S2_fS2_fjLj5120ELj1ELj1ELj4ELj16ENS_18Kernel_traits_baseILj5120ES2_S2_fS2_fjLj128EEEEELb0ELb1ELb1EEEvNS_9FwdParamsE --------------------------
	.section	.text._ZN10layer_norm31ln_parallel_residual_fwd_kernelINS_13Kernel_traitsI13__nv_bfloat16S2_fS2_fjLj5120ELj1ELj1ELj4ELj16ENS_18Kernel_traits_baseILj5120ES2_S2_fS2_fjLj128EEEEELb0ELb1ELb1EEEvNS_9FwdParamsE,"ax",@progbits
	.align	128
        .global         _ZN10layer_norm31ln_parallel_residual_fwd_kernelINS_13Kernel_traitsI13__nv_bfloat16S2_fS2_fjLj5120ELj1ELj1ELj4ELj16ENS_18Kernel_traits_baseILj5120ES2_S2_fS2_fjLj128EEEEELb0ELb1ELb1EEEvNS_9FwdParamsE
        .type           _ZN10layer_norm31ln_parallel_residual_fwd_kernelINS_13Kernel_traitsI13__nv_bfloat16S2_fS2_fjLj5120ELj1ELj1ELj4ELj16ENS_18Kernel_traits_baseILj5120ES2_S2_fS2_fjLj128EEEEELb0ELb1ELb1EEEvNS_9FwdParamsE,@function
        .size           _ZN10layer_norm31ln_parallel_residual_fwd_kernelINS_13Kernel_traitsI13__nv_bfloat16S2_fS2_fjLj5120ELj1ELj1ELj4ELj16ENS_18Kernel_traits_baseILj5120ES2_S2_fS2_fjLj128EEEEELb0ELb1ELb1EEEvNS_9FwdParamsE,(.L_x_22327 - _ZN10layer_norm31ln_parallel_residual_fwd_kernelINS_13Kernel_traitsI13__nv_bfloat16S2_fS2_fjLj5120ELj1ELj1ELj4ELj16ENS_18Kernel_traits_baseILj5120ES2_S2_fS2_fjLj128EEEEELb0ELb1ELb1EEEvNS_9FwdParamsE)
        .other          _ZN10layer_norm31ln_parallel_residual_fwd_kernelINS_13Kernel_traitsI13__nv_bfloat16S2_fS2_fjLj5120ELj1ELj1ELj4ELj16ENS_18Kernel_traits_baseILj5120ES2_S2_fS2_fjLj128EEEEELb0ELb1ELb1EEEvNS_9FwdParamsE,@"STO_CUDA_ENTRY STV_DEFAULT"
_ZN10layer_norm31ln_parallel_residual_fwd_kernelINS_13Kernel_traitsI13__nv_bfloat16S2_fS2_fjLj5120ELj1ELj1ELj4ELj16ENS_18Kernel_traits_baseILj5120ES2_S2_fS2_fjLj128EEEEELb0ELb1ELb1EEEvNS_9FwdParamsE:
.text._ZN10layer_norm31ln_parallel_residual_fwd_kernelINS_13Kernel_traitsI13__nv_bfloat16S2_fS2_fjLj5120ELj1ELj1ELj4ELj16ENS_18Kernel_traits_baseILj5120ES2_S2_fS2_fjLj128EEEEELb0ELb1ELb1EEEvNS_9FwdParamsE:
[----:B------:R-:W-:Y:S01]  /*0000*/  LDC R1, c[0x0][0x37c] ;  /* 0x0000df00ff017b82 */ /* 0x000fe20000000800 */
[----:B------:R-:W0:Y:S01]  /*0010*/  LDCU.64 UR4, c[0x0][0x438] ;  /* 0x00008700ff0477ac */ /* 0x000e220008000a00 */
[----:B------:R-:W1:Y:S06]  /*0020*/  S2R R0, SR_TID.X ;  /* 0x0000000000007919 */ /* 0x000e6c0000002100 */
[----:B------:R-:W1:Y:S01]  /*0030*/  LDC.64 R2, c[0x0][0x3d0] ;  /* 0x0000f400ff027b82 */ /* 0x000e620000000a00 */
[----:B------:R-:W2:Y:S01]  /*0040*/  LDCU.64 UR6, c[0x0][0x358] ;  /* 0x00006b00ff0677ac */ /* 0x000ea20008000a00 */
[----:B0-----:R-:W-:-:S04]  /*0050*/  ISETP.NE.U32.AND P1, PT, RZ, UR4, PT ;  /* 0x00000004ff007c0c */ /* 0x001fc8000bf25070 */
[----:B------:R-:W-:Y:S01]  /*0060*/  ISETP.NE.AND.EX P1, PT, RZ, UR5, PT, P1 ;  /* 0x00000005ff007c0c */ /* 0x000fe2000bf25310 */
[C---:B-1----:R-:W-:Y:S01]  /*0070*/  IMAD.WIDE.U32 R2, R0.reuse, 0x10, R2 ;  /* 0x0000001000027825 */ /* 0x042fe200078e0002 */
[----:B------:R-:W0:Y:S01]  /*0080*/  S2UR UR4, SR_CTAID.X ;  /* 0x00000000000479c3 */ /* 0x000e220000002500 */
[----:B------:R-:W1:Y:S03]  /*0090*/  LDCU UR5, c[0x0][0x384] ;  /* 0x00007080ff0577ac */ /* 0x000e660008000800 */
[----:B--2---:R-:W2:Y:S07]  /*00a0*/  LDG.E.128 R136, desc[UR6][R2.64] ;  /* 0x0000000602887981 */ /* 0x004eae000c1e1d00 */
[----:B------:R-:W3:Y:S01]  /*00b0*/  @P1 LDC.64 R4, c[0x0][0x438] ;  /* 0x00010e00ff041b82 */ /* 0x000ee20000000a00 */
[----:B------:R-:W4:Y:S04]  /*00c0*/  LDG.E.128 R8, desc[UR6][R2.64+0x800] ;  /* 0x0008000602087981 */ /* 0x000f28000c1e1d00 */
[----:B------:R-:W4:Y:S04]  /*00d0*/  LDG.E.128 R12, desc[UR6][R2.64+0x1000] ;  /* 0x00100006020c7981 */ /* 0x000f28000c1e1d00 */
[----:B------:R-:W4:Y:S04]  /*00e0*/  LDG.E.128 R16, desc[UR6][R2.64+0x1800] ;  /* 0x0018000602107981 */ /* 0x000f28000c1e1d00 */
[----:B------:R0:W5:Y:S01]  /*00f0*/  LDG.E.128 R20, desc[UR6][R2.64+0x2000] ;  /* 0x0020000602147981 */ /* 0x000162000c1e1d00 */
[----:B---3--:R-:W-:-:S05]  /*0100*/  @P1 IMAD.WIDE.U32 R4, R0, 0x10, R4 ;  /* 0x0000001000041825 */ /* 0x008fca00078e0004 */
[----:B------:R3:W5:Y:S04]  /*0110*/  @P1 LDG.E.128 R88, desc[UR6][R4.64] ;  /* 0x0000000604581981 */ /* 0x000768000c1e1d00 */
[----:B------:R3:W5:Y:S04]  /*0120*/  @P1 LDG.E.128 R84, desc[UR6][R4.64+0x800] ;  /* 0x0008000604541981 */ /* 0x000768000c1e1d00 */
[----:B------:R3:W5:Y:S04]  /*0130*/  @P1 LDG.E.128 R80, desc[UR6][R4.64+0x1000] ;  /* 0x0010000604501981 */ /* 0x000768000c1e1d00 */
[----:B------:R3:W5:Y:S04]  /*0140*/  @P1 LDG.E.128 R76, desc[UR6][R4.64+0x1800] ;  /* 0x00180006044c1981 */ /* 0x000768000c1e1d00 */
[----:B------:R3:W5:Y:S01]  /*0150*/  @P1 LDG.E.128 R72, desc[UR6][R4.64+0x2000] ;  /* 0x0020000604481981 */ /* 0x000762000c1e1d00 */
[----:B--2---:R-:W-:-:S02]  /*0160*/  @P1 MOV R135, R137 ;  /* 0x0000008900871202 */ /* 0x004fc40000000f00 */
[----:B------:R-:W-:Y:S02]  /*0170*/  @!P1 MOV R135, R137 ;  /* 0x0000008900879202 */ /* 0x000fe40000000f00 */
[----:B0-----:R-:W-:Y:S01]  /*0180*/  MOV R137, UR4 ;  /* 0x0000000400897c02 */ /* 0x001fe20008000f00 */
[----:B----4-:R-:W-:Y:S01]  /*0190*/  @P1 IMAD.MOV.U32 R132, RZ, RZ, R8 ;  /* 0x000000ffff841224 */ /* 0x010fe200078e0008 */
[----:B------:R-:W-:Y:S01]  /*01a0*/  @P1 MOV R134, R138 ;  /* 0x0000008a00861202 */ /* 0x000fe20000000f00 */
[----:B------:R-:W-:Y:S01]  /*01b0*/  @P1 IMAD.MOV.U32 R130, RZ, RZ, R10 ;  /* 0x000000ffff821224 */ /* 0x000fe200078e000a */
[----:B-1----:R-:W-:Y:S02]  /*01c0*/  ISETP.GE.AND P0, PT, R137, UR5, PT ;  /* 0x0000000589007c0c */ /* 0x002fe4000bf06270 */
[----:B------:R-:W-:Y:S02]  /*01d0*/  @P1 MOV R133, R139 ;  /* 0x0000008b00851202 */ /* 0x000fe40000000f00 */
[----:B------:R-:W-:-:S02]  /*01e0*/  @P1 MOV R131, R9 ;  /* 0x0000000900831202 */ /* 0x000fc40000000f00 */
[----:B------:R-:W-:Y:S02]  /*01f0*/  @P1 MOV R129, R11 ;  /* 0x0000000b00811202 */ /* 0x000fe40000000f00 */
[----:B------:R-:W-:Y:S01]  /*0200*/  @P1 MOV R128, R12 ;  /* 0x0000000c00801202 */ /* 0x000fe20000000f00 */
[----:B------:R-:W-:Y:S01]  /*0210*/  @!P1 IMAD.MOV.U32 R128, RZ, RZ, R12 ;  /* 0x000000ffff809224 */ /* 0x000fe200078e000c */
[----:B------:R-:W-:Y:S02]  /*0220*/  @P1 MOV R127, R13 ;  /* 0x0000000d007f1202 */ /* 0x000fe40000000f00 */
[----:B------:R-:W-:Y:S02]  /*0230*/  @!P1 MOV R134, R138 ;  /* 0x0000008a00869202 */ /* 0x000fe40000000f00 */
[----:B------:R-:W-:Y:S02]  /*0240*/  @!P1 MOV R133, R139 ;  /* 0x0000008b00859202 */ /* 0x000fe40000000f00 */
[----:B------:R-:W-:-:S02]  /*0250*/  @!P1 MOV R132, R8 ;  /* 0x0000000800849202 */ /* 0x000fc40000000f00 */
[----:B------:R-:W-:Y:S02]  /*0260*/  @!P1 MOV R131, R9 ;  /* 0x0000000900839202 */ /* 0x000fe40000000f00 */
[----:B------:R-:W-:Y:S02]  /*0270*/  @!P1 MOV R130, R10 ;  /* 0x0000000a00829202 */ /* 0x000fe40000000f00 */
[----:B------:R-:W-:Y:S02]  /*0280*/  @!P1 MOV R129, R11 ;  /* 0x0000000b00819202 */ /* 0x000fe40000000f00 */
[----:B------:R-:W-:Y:S02]  /*0290*/  @!P1 MOV R127, R13 ;  /* 0x0000000d007f9202 */ /* 0x000fe40000000f00 */
[----:B------:R-:W-:Y:S02]  /*02a0*/  @P1 MOV R126, R14 ;  /* 0x0000000e007e1202 */ /* 0x000fe40000000f00 */
[----:B------:R-:W-:-:S02]  /*02b0*/  @P1 MOV R125, R15 ;  /* 0x0000000f007d1202 */ /* 0x000fc40000000f00 */
[----:B------:R-:W-:Y:S01]  /*02c0*/  @P1 MOV R124, R16 ;  /* 0x00000010007c1202 */ /* 0x000fe20000000f00 */
[----:B---3--:R-:W-:Y:S06]  /*02d0*/  @P0 EXIT ;  /* 0x000000000000094d */ /* 0x008fec0003800000 */
[----:B------:R-:W0:Y:S01]  /*02e0*/  LDCU.64 UR8, c[0x0][0x398] ;  /* 0x00007300ff0877ac */ /* 0x000e220008000a00 */
[----:B-----5:R-:W-:Y:S02]  /*02f0*/  @!P1 CS2R R90, SRZ ;  /* 0x00000000005a9805 */ /* 0x020fe4000001ff00 */
[----:B------:R-:W-:Y:S02]  /*0300*/  @!P1 CS2R R88, SRZ ;  /* 0x0000000000589805 */ /* 0x000fe4000001ff00 */
[----:B------:R-:W-:Y:S01]  /*0310*/  @!P1 CS2R R86, SRZ ;  /* 0x0000000000569805 */ /* 0x000fe2000001ff00 */
[----:B------:R-:W1:Y:S01]  /*0320*/  LDCU.U8 UR4, c[0x0][0x410] ;  /* 0x00008200ff0477ac */ /* 0x000e620008000000 */
[----:B------:R-:W-:Y:S02]  /*0330*/  @!P1 CS2R R84, SRZ ;  /* 0x0000000000549805 */ /* 0x000fe4000001ff00 */
[----:B------:R-:W-:Y:S02]  /*0340*/  @!P1 CS2R R82, SRZ ;  /* 0x0000000000529805 */ /* 0x000fe4000001ff00 */
[----:B------:R-:W-:-:S02]  /*0350*/  @!P1 CS2R R80, SRZ ;  /* 0x0000000000509805 */ /* 0x000fc4000001ff00 */
[----:B------:R-:W-:Y:S02]  /*0360*/  @!P1 CS2R R78, SRZ ;  /* 0x00000000004e9805 */ /* 0x000fe4000001ff00 */
[----:B------:R-:W-:Y:S02]  /*0370*/  @!P1 CS2R R76, SRZ ;  /* 0x00000000004c9805 */ /* 0x000fe4000001ff00 */
[----:B------:R-:W-:Y:S02]  /*0380*/  @!P1 CS2R R74, SRZ ;  /* 0x00000000004a9805 */ /* 0x000fe4000001ff00 */
[----:B------:R-:W-:Y:S01]  /*0390*/  @!P1 CS2R R72, SRZ ;  /* 0x0000000000489805 */ /* 0x000fe2000001ff00 */
[----:B------:R-:W-:Y:S01]  /*03a0*/  @P1 IMAD.MOV.U32 R2, RZ, RZ, R17 ;  /* 0x000000ffff021224 */ /* 0x000fe200078e0011 */
[----:B------:R-:W-:Y:S01]  /*03b0*/  @P1 MOV R3, R18 ;  /* 0x0000001200031202 */ /* 0x000fe20000000f00 */
[----:B------:R-:W-:Y:S01]  /*03c0*/  @P1 IMAD.MOV.U32 R5, RZ, RZ, R20 ;  /* 0x000000ffff051224 */ /* 0x000fe200078e0014 */
[----:B------:R-:W-:Y:S01]  /*03d0*/  @P1 MOV R4, R19 ;  /* 0x0000001300041202 */ /* 0x000fe20000000f00 */
[----:B------:R-:W-:Y:S01]  /*03e0*/  @P1 IMAD.MOV.U32 R7, RZ, RZ, R22 ;  /* 0x000000ffff071224 */ /* 0x000fe200078e0016 */
[----:B------:R-:W-:Y:S01]  /*03f0*/  @P1 MOV R6, R21 ;  /* 0x0000001500061202 */ /* 0x000fe20000000f00 */
[----:B------:R-:W-:Y:S01]  /*0400*/  UPLOP3.LUT UP1, UPT, UPT, UPT, UPT, 0x40, 0x4 ;  /* 0x000000000004789c */ /* 0x000fe20003f2e870 */
[----:B------:R-:W-:Y:S01]  /*0410*/  @P1 MOV R8, R23 ;  /* 0x0000001700081202 */ /* 0x000fe20000000f00 */
[----:B------:R-:W2:Y:S01]  /*0420*/  LDCU.64 UR12, c[0x0][0x398] ;  /* 0x00007300ff0c77ac */ /* 0x000ea20008000a00 */
[----:B------:R-:W-:-:S02]  /*0430*/  @!P1 MOV R126, R14 ;  /* 0x0000000e007e9202 */ /* 0x000fc40000000f00 */
[----:B------:R-:W-:Y:S01]  /*0440*/  @!P1 MOV R125, R15 ;  /* 0x0000000f007d9202 */ /* 0x000fe20000000f00 */
[----:B------:R-:W3:Y:S01]  /*0450*/  LDCU.64 UR10, c[0x0][0x3a0] ;  /* 0x00007400ff0a77ac */ /* 0x000ee20008000a00 */
[----:B------:R-:W-:Y:S02]  /*0460*/  @!P1 MOV R124, R16 ;  /* 0x00000010007c9202 */ /* 0x000fe40000000f00 */
[----:B------:R-:W-:Y:S02]  /*0470*/  @!P1 MOV R2, R17 ;  /* 0x0000001100029202 */ /* 0x000fe40000000f00 */
[----:B------:R-:W-:Y:S02]  /*0480*/  @!P1 MOV R3, R18 ;  /* 0x0000001200039202 */ /* 0x000fe40000000f00 */
[----:B------:R-:W-:Y:S02]  /*0490*/  @!P1 MOV R4, R19 ;  /* 0x0000001300049202 */ /* 0x000fe40000000f00 */
[----:B------:R-:W-:-:S02]  /*04a0*/  @!P1 MOV R5, R20 ;  /* 0x0000001400059202 */ /* 0x000fc40000000f00 */
[----:B------:R-:W-:Y:S02]  /*04b0*/  @!P1 MOV R6, R21 ;  /* 0x0000001500069202 */ /* 0x000fe40000000f00 */
[----:B------:R-:W-:Y:S02]  /*04c0*/  @!P1 MOV R7, R22 ;  /* 0x0000001600079202 */ /* 0x000fe40000000f00 */
[----:B------:R-:W-:Y:S02]  /*04d0*/  @!P1 MOV R8, R23 ;  /* 0x0000001700089202 */ /* 0x000fe40000000f00 */
[C---:B------:R-:W-:Y:S02]  /*04e0*/  LOP3.LUT R101, R0.reuse, 0x60, RZ, 0xc0, !PT ;  /* 0x0000006000657812 */ /* 0x040fe400078ec0ff */
[----:B0-----:R-:W-:Y:S01]  /*04f0*/  ISETP.NE.U32.AND P0, PT, RZ, UR8, PT ;  /* 0x00000008ff007c0c */ /* 0x001fe2000bf05070 */
[----:B------:R-:W0:Y:S01]  /*0500*/  LDCU UR8, c[0x0][0x388] ;  /* 0x00007100ff0877ac */ /* 0x000e220008000800 */
[----:B------:R-:W-:-:S02]  /*0510*/  LOP3.LUT R138, R0, 0x1f, RZ, 0xc0, !PT ;  /* 0x0000001f008a7812 */ /* 0x000fc400078ec0ff */
        /* <DEDUP_REMOVED lines=20> */
[----:B-1----:R-:W-:Y:S02]  /*0660*/  ISETP.NE.AND P2, PT, RZ, UR4, PT ;  /* 0x00000004ff007c0c */ /* 0x002fe4000bf45270 */
[----:B------:R-:W-:Y:S02]  /*0670*/  LOP3.LUT R101, R101, 0x1f, R0, 0xf8, !PT ;  /* 0x0000001f65657812 */ /* 0x000fe400078ef800 */
        /* <DEDUP_REMOVED lines=20> */
[----:B------:R-:W-:Y:S01]  /*07c0*/  ISETP.NE.AND.EX P0, PT, RZ, UR9, PT, P0 ;  /* 0x00000009ff007c0c */ /* 0x000fe2000bf05300 */
[----:B0-23--:R-:W1:-:S12]  /*07d0*/  LDCU UR9, c[0x0][0x400] ;  /* 0x00008000ff0977ac */ /* 0x00de580008000800 */
.L_x_6740:
[----:B------:R-:W-:Y:S01]  /*07e0*/  ISETP.NE.U32.AND P1, PT, RZ, UR10, PT ;  /* 0x0000000aff007c0c */ /* 0x000fe2000bf25070 */
[----:B--2---:R-:W0:Y:S01]  /*07f0*/  @P0 LDC.64 R26, c[0x0][0x398] ;  /* 0x0000e600ff1a0b82 */ /* 0x004e220000000a00 */
[----:B------:R-:W-:Y:S02]  /*0800*/  IMAD R28, R137, UR8, RZ ;  /* 0x00000008891c7c24 */ /* 0x000fe4000f8e02ff */
[----:B------:R-:W-:-:S03]  /*0810*/  ISETP.NE.AND.EX P1, PT, RZ, UR11, PT, P1 ;  /* 0x0000000bff007c0c */ /* 0x000fc6000bf25310 */
[----:B------:R-:W-:Y:S02]  /*0820*/  SHF.R.S32.HI R29, RZ, 0x1f, R28 ;  /* 0x0000001fff1d7819 */ /* 0x000fe4000001141c */
[----:B------:R-:W2:Y:S02]  /*0830*/  LDC.64 R92, c[0x0][0x390] ;  /* 0x0000e400ff5c7b82 */ /* 0x000ea40000000a00 */
[----:B------:R-:W-:-:S04]  /*0840*/  LEA.HI R28, R29, R28, RZ, 0x3 ;  /* 0x0000001c1d1c7211 */ /* 0x000fc800078f18ff */
[----:B------:R-:W-:Y:S02]  /*0850*/  LEA.HI.SX32 R139, R28, R101, 0x1d ;  /* 0x000000651c8b7211 */ /* 0x000fe400078feaff */
[----:B------:R-:W3:Y:S03]  /*0860*/  @P1 LDC.64 R24, c[0x0][0x3a0] ;  /* 0x0000e800ff181b82 */ /* 0x000ee60000000a00 */
[----:B0-----:R-:W-:-:S05]  /*0870*/  @P0 IMAD.WIDE.U32 R28, R139, 0x10, R26 ;  /* 0x000000108b1c0825 */ /* 0x001fca00078e001a */
        /* <DEDUP_REMOVED lines=29> */
.L_x_6719:
[C---:B-----5:R-:W-:Y:S01]  /*0a50*/  PRMT R28, R24.reuse, 0x7632, R28 ;  /* 0x00007632181c7816 */ /* 0x060fe2000000001c */
[----:B------:R-:W-:Y:S01]  /*0a60*/  IMAD.U32 R29, R24, 0x10000, RZ ;  /* 0x00010000181d7824 */ /* 0x000fe200078e00ff */
[C---:B------:R-:W-:Y:S02]  /*0a70*/  PRMT R30, R26.reuse, 0x7632, R30 ;  /* 0x000076321a1e7816 */ /* 0x040fe4000000001e */
[----:B------:R-:W-:Y:S01]  /*0a80*/  SHF.L.U32 R31, R26, 0x10, RZ ;  /* 0x000000101a1f7819 */ /* 0x000fe200000006ff */
[----:B------:R-:W-:Y:S01]  /*0a90*/  FADD.FTZ R56, R64, R29 ;  /* 0x0000001d40387221 */ /* 0x000fe20000010000 */
[----:B------:R-:W-:Y:S01]  /*0aa0*/  PRMT R24, R25, 0x7632, R24 ;  /* 0x0000763219187816 */ /* 0x000fe20000000018 */
[----:B------:R-:W-:Y:S01]  /*0ab0*/  IMAD.U32 R30, R30, 0x10000, RZ ;  /* 0x000100001e1e7824 */ /* 0x000fe200078e00ff */
        /* <DEDUP_REMOVED lines=14> */
.L_x_6718:
[----:B------:R-:W-:-:S04]  /*0ba0*/  UISETP.NE.U32.AND UP0, UPT, UR10, URZ, UPT ;  /* 0x000000ff0a00728c */ /* 0x000fc8000bf05070 */
[----:B------:R-:W-:-:S09]  /*0bb0*/  UISETP.NE.AND.EX UP0, UPT, UR11, URZ, UPT, UP0 ;  /* 0x000000ff0b00728c */ /* 0x000fd2000bf05300 */
[----:B------:R-:W-:Y:S05]  /*0bc0*/  BRA.U UP0, `(.L_x_6721) ;  /* 0x0000000100747547 */ /* 0x000fea000b800000 */
[C---:B-----5:R-:W-:Y:S01]  /*0bd0*/  PRMT R29, R24.reuse, 0x7632, R29 ;  /* 0x00007632181d7816 */ /* 0x060fe2000000001d */
[----:B------:R-:W-:Y:S01]  /*0be0*/  IMAD.U32 R58, R69, 0x10000, RZ ;  /* 0x00010000453a7824 */ /* 0x000fe200078e00ff */
[----:B------:R-:W-:Y:S01]  /*0bf0*/  SHF.L.U32 R31, R24, 0x10, RZ ;  /* 0x00000010181f7819 */ /* 0x000fe200000006ff */
[----:B------:R-:W-:Y:S01]  /*0c00*/  IMAD.U32 R32, R32, 0x10000, RZ ;  /* 0x0001000020207824 */ /* 0x000fe200078e00ff */
[C---:B------:R-:W-:Y:S02]  /*0c10*/  PRMT R30, R26.reuse, 0x7632, R30 ;  /* 0x000076321a1e7816 */ /* 0x040fe4000000001e */
[----:B------:R-:W-:Y:S02]  /*0c20*/  SHF.L.U32 R35, R26, 0x10, RZ ;  /* 0x000000101a237819 */ /* 0x000fe400000006ff */
[----:B------:R-:W-:Y:S02]  /*0c30*/  PRMT R24, R25, 0x7632, R24 ;  /* 0x0000763219187816 */ /* 0x000fe40000000018 */
[----:B------:R-:W-:-:S02]  /*0c40*/  PRMT R26, R27, 0x7632, R26 ;  /* 0x000076321b1a7816 */ /* 0x000fc4000000001a */
        /* <DEDUP_REMOVED lines=21> */
.L_x_6721:
[----:B-----5:R-:W-:Y:S01]  /*0da0*/  PRMT R30, R25, 0x7632, R30 ;  /* 0x00007632191e7816 */ /* 0x020fe2000000001e */
[----:B------:R-:W-:Y:S01]  /*0db0*/  IMAD.U32 R39, R27, 0x10000, RZ ;  /* 0x000100001b277824 */ /* 0x000fe200078e00ff */
[----:B------:R-:W-:Y:S02]  /*0dc0*/  SHF.L.U32 R31, R25, 0x10, RZ ;  /* 0x00000010191f7819 */ /* 0x000fe400000006ff */
[C---:B------:R-:W-:Y:S01]  /*0dd0*/  PRMT R29, R24.reuse, 0x7632, R29 ;  /* 0x00007632181d7816 */ /* 0x040fe2000000001d */
[----:B------:R-:W-:Y:S01]  /*0de0*/  IMAD.U32 R24, R24, 0x10000, RZ ;  /* 0x0001000018187824 */ /* 0x000fe200078e00ff */
[C---:B------:R-:W-:Y:S02]  /*0df0*/  PRMT R35, R26.reuse, 0x7632, R35 ;  /* 0x000076321a237816 */ /* 0x040fe40000000023 */
[----:B------:R-:W-:Y:S01]  /*0e00*/  SHF.L.U32 R36, R26, 0x10, RZ ;  /* 0x000000101a247819 */ /* 0x000fe200000006ff */
[----:B------:R-:W-:Y:S01]  /*0e10*/  IMAD.U32 R29, R29, 0x10000, RZ ;  /* 0x000100001d1d7824 */ /* 0x000fe200078e00ff */
[----:B------:R-:W-:-:S02]  /*0e20*/  SHF.L.U32 R25, R68, 0x10, RZ ;  /* 0x0000001044197819 */ /* 0x000fc400000006ff */
[----:B------:R-:W-:Y:S02]  /*0e30*/  SHF.L.U32 R26, R69, 0x10, RZ ;  /* 0x00000010451a7819 */ /* 0x000fe400000006ff */
        /* <DEDUP_REMOVED lines=21> */
[----:B------:R-:W-:Y:S01]  /*0f90*/  FADD.FTZ R54, R62, R39 ;  /* 0x000000273e367221 */ /* 0x000fe20000010000 */
[----:B------:R-:W-:Y:S01]  /*0fa0*/  FADD.FTZ R38, R38, R33 ;  /* 0x0000002126267221 */ /* 0x000fe20000010000 */
[----:B------:R-:W-:Y:S01]  /*0fb0*/  FADD.FTZ R59, R67, R30 ;  /* 0x0000001e433b7221 */ /* 0x000fe20000010000 */
[----:B------:R-:W-:Y:S02]  /*0fc0*/  FADD.FTZ R53, R61, R24 ;  /* 0x000000183d357221 */ /* 0x000fe40000010000 */
[----:B------:R-:W-:-:S07]  /*0fd0*/  FADD.FTZ R55, R63, R38 ;  /* 0x000000263f377221 */ /* 0x000fce0000010000 */
.L_x_6720:
[----:B------:R-:W0:Y:S01]  /*0fe0*/  LDC.64 R144, c[0x0][0x3a8] ;  /* 0x0000ea00ff907b82 */ /* 0x000e220000000a00 */
[----:B------:R-:W-:-:S05]  /*0ff0*/  IADD3 R140, PT, PT, R139, 0x80, RZ ;  /* 0x000000808b8c7810 */ /* 0x000fca0007ffe0ff */
[----:B------:R-:W-:Y:S02]  /*1000*/  IMAD.WIDE.U32 R24, R140, 0x10, R92 ;  /* 0x000000108c187825 */ /* 0x000fe400078e005c */
[----:B------:R-:W2:Y:S08]  /*1010*/  @P0 LDC.64 R30, c[0x0][0x398] ;  /* 0x0000e600ff1e0b82 */ /* 0x000eb00000000a00 */
[----:B------:R-:W3:Y:S01]  /*1020*/  @P1 LDC.64 R28, c[0x0][0x3a0] ;  /* 0x0000e800ff1c1b82 */ /* 0x000ee20000000a00 */
[----:B0-----:R-:W-:-:S05]  /*1030*/  IMAD.WIDE.U32 R32, R139, 0x20, R144 ;  /* 0x000000208b207825 */ /* 0x001fca00078e0090 */
        /* <DEDUP_REMOVED lines=9> */
[----:B0----5:R-:W-:Y:S02]  /*10d0*/  PRMT R28, R71, 0x7632, R28 ;  /* 0x00007632471c7816 */ /* 0x021fe4000000001c */
[----:B------:R-:W-:Y:S02]  /*10e0*/  PRMT R29, R70, 0x7632, R29 ;  /* 0x00007632461d7816 */ /* 0x000fe4000000001d */
[----:B------:R-:W-:Y:S02]  /*10f0*/  PRMT R30, R69, 0x7632, R30 ;  /* 0x00007632451e7816 */ /* 0x000fe4000000001e */
[----:B------:R-:W-:Y:S01]  /*1100*/  PRMT R31, R68, 0x7632, R31 ;  /* 0x00007632441f7816 */ /* 0x000fe2000000001f */
[----:B------:R-:W-:Y:S06]  /*1110*/  @!P1 BRA `(.L_x_6723) ;  /* 0x0000000000949947 */ /* 0x000fec0003800000 */
[C---:B------:R-:W-:Y:S01]  /*1120*/  PRMT R32, R24.reuse, 0x7632, R32 ;  /* 0x0000763218207816 */ /* 0x040fe20000000020 */
        /* <DEDUP_REMOVED lines=10> */
[----:B------:R-:W-:Y:S02]  /*11d0*/  SHF.L.U32 R39, R70, 0x10, RZ ;  /* 0x0000001046277819 */ /* 0x000fe400000006ff */
[C---:B------:R-:W-:Y:S01]  /*11e0*/  PRMT R36, R27.reuse, 0x7632, R36 ;  /* 0x000076321b247816 */ /* 0x040fe20000000024 */
[----:B------:R-:W-:Y:S01]  /*11f0*/  FADD.FTZ R48, R64, R25 ;  /* 0x0000001940307221 */ /* 0x000fe20000010000 */
[----:B------:R-:W-:Y:S01]  /*1200*/  SHF.L.U32 R38, R27, 0x10, RZ ;  /* 0x000000101b267819 */ /* 0x000fe200000006ff */
[----:B------:R-:W-:Y:S01]  /*1210*/  FADD.FTZ R27, R37, R34 ;  /* 0x00000022251b7221 */ /* 0x000fe20000010000 */
        /* <DEDUP_REMOVED lines=21> */
.L_x_6723:
[----:B------:R-:W-:Y:S01]  /*1370*/  PRMT R32, R24, 0x7632, R32 ;  /* 0x0000763218207816 */ /* 0x000fe20000000020 */
[----:B------:R-:W-:Y:S01]  /*1380*/  IMAD.U32 R29, R29, 0x10000, RZ ;  /* 0x000100001d1d7824 */ /* 0x000fe200078e00ff */
[----:B------:R-:W-:Y:S02]  /*1390*/  PRMT R33, R25, 0x7632, R33 ;  /* 0x0000763219217816 */ /* 0x000fe40000000021 */
[----:B------:R-:W-:Y:S02]  /*13a0*/  PRMT R34, R26, 0x7632, R34 ;  /* 0x000076321a227816 */ /* 0x000fe40000000022 */
[----:B------:R-:W-:Y:S02]  /*13b0*/  PRMT R36, R27, 0x7632, R36 ;  /* 0x000076321b247816 */ /* 0x000fe40000000024 */
[----:B------:R-:W-:Y:S02]  /*13c0*/  SHF.L.U32 R24, R24, 0x10, RZ ;  /* 0x0000001018187819 */ /* 0x000fe400000006ff */
        /* <DEDUP_REMOVED lines=23> */
.L_x_6722:
[----:B------:R-:W-:Y:S05]  /*1540*/  @!P1 BRA `(.L_x_6725) ;  /* 0x0000000000549947 */ /* 0x000fea0003800000 */
[C---:B0----5:R-:W-:Y:S02]  /*1550*/  PRMT R28, R24.reuse, 0x7632, R28 ;  /* 0x00007632181c7816 */ /* 0x061fe4000000001c */
[----:B------:R-:W-:Y:S02]  /*1560*/  SHF.L.U32 R29, R24, 0x10, RZ ;  /* 0x00000010181d7819 */ /* 0x000fe400000006ff */
[C---:B------:R-:W-:Y:S02]  /*1570*/  PRMT R30, R26.reuse, 0x7632, R30 ;  /* 0x000076321a1e7816 */ /* 0x040fe4000000001e */
[----:B------:R-:W-:Y:S01]  /*1580*/  SHF.L.U32 R31, R26, 0x10, RZ ;  /* 0x000000101a1f7819 */ /* 0x000fe200000006ff */
[----:B------:R-:W-:Y:S01]  /*1590*/  FADD.FTZ R48, R64, R29 ;  /* 0x0000001d40307221 */ /* 0x000fe20000010000 */
        /* <DEDUP_REMOVED lines=15> */
[----:B------:R-:W-:Y:S06]  /*1690*/  BRA `(.L_x_6724) ;  /* 0x0000000000307947 */ /* 0x000fec0003800000 */
.L_x_6725:
        /* <DEDUP_REMOVED lines=12> */
.L_x_6724:
[----:B0-----:R-:W0:Y:S01]  /*1760*/  @P0 LDC.64 R30, c[0x0][0x398] ;  /* 0x0000e600ff1e0b82 */ /* 0x001e220000000a00 */
[----:B------:R-:W-:Y:S01]  /*1770*/  IADD3 R141, PT, PT, R139, 0x100, RZ ;  /* 0x000001008b8d7810 */ /* 0x000fe20007ffe0ff */
[----:B------:R-:W-:-:S04]  /*1780*/  IMAD.WIDE.U32 R32, R140, 0x20, R144 ;  /* 0x000000208c207825 */ /* 0x000fc800078e0090 */
[C---:B------:R-:W-:Y:S01]  /*1790*/  IMAD.WIDE.U32 R24, R141.reuse, 0x10, R92 ;  /* 0x000000108d187825 */ /* 0x040fe200078e005c */
[----:B------:R2:W-:Y:S01]  /*17a0*/  STG.E.128 desc[UR6][R32.64], R48 ;  /* 0x0000003020007986 */ /* 0x0005e2000c101d06 */
[----:B------:R-:W3:Y:S03]  /*17b0*/  @P1 LDC.64 R28, c[0x0][0x3a0] ;  /* 0x0000e800ff1c1b82 */ /* 0x000ee60000000a00 */
[----:B------:R2:W-:Y:S04]  /*17c0*/  STG.E.128 desc[UR6][R32.64+0x10], R44 ;  /* 0x0000102c20007986 */ /* 0x0005e8000c101d06 */
[----:B------:R-:W5:Y:S01]  /*17d0*/  LDG.E.128 R24, desc[UR6][R24.64] ;  /* 0x0000000618187981 */ /* 0x000f62000c1e1d00 */
[----:B0-----:R-:W-:-:S05]  /*17e0*/  @P0 IMAD.WIDE.U32 R30, R141, 0x10, R30 ;  /* 0x000000108d1e0825 */ /* 0x001fca00078e001e */
        /* <DEDUP_REMOVED lines=12> */
[----:B------:R-:W-:Y:S02]  /*18b0*/  SHF.L.U32 R34, R25, 0x10, RZ ;  /* 0x0000001019227819 */ /* 0x000fe400000006ff */
        /* <DEDUP_REMOVED lines=34> */
.L_x_6727:
[----:B------:R-:W-:Y:S01]  /*1ae0*/  PRMT R32, R24, 0x7632, R32 ;  /* 0x0000763218207816 */ /* 0x000fe20000000020 */
[----:B------:R-:W-:Y:S01]  /*1af0*/  IMAD.U32 R30, R30, 0x10000, RZ ;  /* 0x000100001e1e7824 */ /* 0x000fe200078e00ff */
[C---:B------:R-:W-:Y:S02]  /*1b00*/  PRMT R33, R25.reuse, 0x7632, R33 ;  /* 0x0000763219217816 */ /* 0x040fe40000000021 */
[----:B------:R-:W-:Y:S02]  /*1b10*/  SHF.L.U32 R42, R25, 0x10, RZ ;  /* 0x00000010192a7819 */ /* 0x000fe400000006ff */
[----:B------:R-:W-:Y:S02]  /*1b20*/  SHF.L.U32 R24, R24, 0x10, RZ ;  /* 0x0000001018187819 */ /* 0x000fe400000006ff */
[----:B------:R-:W-:Y:S02]  /*1b30*/  SHF.L.U32 R25, R68, 0x10, RZ ;  /* 0x0000001044197819 */ /* 0x000fe400000006ff */
[C---:B------:R-:W-:Y:S01]  /*1b40*/  PRMT R34, R26.reuse, 0x7632, R34 ;  /* 0x000076321a227816 */ /* 0x040fe20000000022 */
[----:B------:R-:W-:Y:S01]  /*1b50*/  IMAD.U32 R26, R26, 0x10000, RZ ;  /* 0x000100001a1a7824 */ /* 0x000fe200078e00ff */
        /* <DEDUP_REMOVED lines=13> */
[----:B------:R-:W-:-:S02]  /*1c30*/  SHF.L.U32 R32, R32, 0x10, RZ ;  /* 0x0000001020207819 */ /* 0x000fc400000006ff */
[----:B------:R-:W-:Y:S02]  /*1c40*/  SHF.L.U32 R33, R33, 0x10, RZ ;  /* 0x0000001021217819 */ /* 0x000fe400000006ff */
[----:B------:R-:W-:Y:S01]  /*1c50*/  SHF.L.U32 R39, R38, 0x10, RZ ;  /* 0x0000001026277819 */ /* 0x000fe200000006ff */
[----:B------:R-:W-:Y:S01]  /*1c60*/  FADD.FTZ R38, R24, R27 ;  /* 0x0000001b18267221 */ /* 0x000fe20000010000 */
[----:B------:R-:W-:Y:S01]  /*1c70*/  FADD.FTZ R41, R32, R31 ;  /* 0x0000001f20297221 */ /* 0x000fe20000010000 */
[----:B------:R-:W-:Y:S02]  /*1c80*/  FADD.FTZ R43, R33, R30 ;  /* 0x0000001e212b7221 */ /* 0x000fe40000010000 */
[----:B------:R-:W-:Y:S01]  /*1c90*/  FADD.FTZ R39, R39, R28 ;  /* 0x0000001c27277221 */ /* 0x000fe20000010000 */
[----:B------:R-:W-:Y:S06]  /*1ca0*/  BRA `(.L_x_6728) ;  /* 0x0000000000887947 */ /* 0x000fec0003800000 */
.L_x_6726:
[----:B------:R-:W-:Y:S05]  /*1cb0*/  @!P1 BRA `(.L_x_6729) ;  /* 0x0000000000549947 */ /* 0x000fea0003800000 */
[C---:B--2--5:R-:W-:Y:S02]  /*1cc0*/  PRMT R28, R24.reuse, 0x7632, R28 ;  /* 0x00007632181c7816 */ /* 0x064fe4000000001c */
        /* <DEDUP_REMOVED lines=20> */
.L_x_6729:
        /* <DEDUP_REMOVED lines=12> */
.L_x_6728:
[----:B--2---:R-:W0:Y:S01]  /*1ed0*/  @P0 LDC.64 R30, c[0x0][0x398] ;  /* 0x0000e600ff1e0b82 */ /* 0x004e220000000a00 */
[----:B------:R-:W-:Y:S02]  /*1ee0*/  VIADD R142, R139, 0x180 ;  /* 0x000001808b8e7836 */ /* 0x000fe40000000000 */
[----:B------:R-:W-:-:S04]  /*1ef0*/  IMAD.WIDE.U32 R32, R141, 0x20, R144 ;  /* 0x000000208d207825 */ /* 0x000fc800078e0090 */
[C---:B------:R-:W-:Y:S01]  /*1f00*/  IMAD.WIDE.U32 R24, R142.reuse, 0x10, R92 ;  /* 0x000000108e187825 */ /* 0x040fe200078e005c */
[----:B------:R-:W2:Y:S01]  /*1f10*/  @P1 LDC.64 R28, c[0x0][0x3a0] ;  /* 0x0000e800ff1c1b82 */ /* 0x000ea20000000a00 */
[----:B------:R3:W-:Y:S04]  /*1f20*/  STG.E.128 desc[UR6][R32.64], R40 ;  /* 0x0000002820007986 */ /* 0x0007e8000c101d06 */
[----:B------:R3:W-:Y:S04]  /*1f30*/  STG.E.128 desc[UR6][R32.64+0x10], R36 ;  /* 0x0000102420007986 */ /* 0x0007e8000c101d06 */
[----:B------:R-:W5:Y:S01]  /*1f40*/  LDG.E.128 R24, desc[UR6][R24.64] ;  /* 0x0000000618187981 */ /* 0x000f62000c1e1d00 */
[----:B0-----:R-:W-:-:S05]  /*1f50*/  @P0 IMAD.WIDE.U32 R30, R142, 0x10, R30 ;  /* 0x000000108e1e0825 */ /* 0x001fca00078e001e */
[----:B------:R3:W5:Y:S01]  /*1f60*/  @P0 LDG.E.128 R68, desc[UR6][R30.64] ;  /* 0x000000061e440981 */ /* 0x000762000c1e1d00 */
[----:B--2---:R-:W-:-:S05]  /*1f70*/  @P1 IMAD.WIDE.U32 R28, R142, 0x20, R28 ;  /* 0x000000208e1c1825 */ /* 0x004fca00078e001c */
[----:B------:R3:W5:Y:S04]  /*1f80*/  @P1 LDG.E.128 R64, desc[UR6][R28.64] ;  /* 0x000000061c401981 */ /* 0x000768000c1e1d00 */
[----:B------:R3:W5:Y:S01]  /*1f90*/  @P1 LDG.E.128 R60, desc[UR6][R28.64+0x10] ;  /* 0x000010061c3c1981 */ /* 0x000762000c1e1d00 */
[----:B------:R-:W-:Y:S05]  /*1fa0*/  @!P0 BRA `(.L_x_6730) ;  /* 0x00000004002c8947 */ /* 0x000fea0003800000 */
[----:B------:R-:W-:Y:S05]  /*1fb0*/  @!P1 BRA `(.L_x_6731) ;  /* 0x0000000000a49947 */ /* 0x000fea0003800000 */
[----:B---3-5:R-:W-:Y:S01]  /*1fc0*/  PRMT R28, R24, 0x7632, R28 ;  /* 0x00007632181c7816 */ /* 0x028fe2000000001c */
[----:B------:R-:W-:Y:S01]  /*1fd0*/  IMAD.U32 R33, R70, 0x10000, RZ ;  /* 0x0001000046217824 */ /* 0x000fe200078e00ff */
[C---:B------:R-:W-:Y:S02]  /*1fe0*/  PRMT R29, R25.reuse, 0x7632, R29 ;  /* 0x00007632191d7816 */ /* 0x040fe4000000001d */
[----:B------:R-:W-:Y:S02]  /*1ff0*/  SHF.L.U32 R30, R25, 0x10, RZ ;  /* 0x00000010191e7819 */ /* 0x000fe400000006ff */
[----:B------:R-:W-:Y:S02]  /*2000*/  PRMT R32, R26, 0x7632, R32 ;  /* 0x000076321a207816 */ /* 0x000fe40000000020 */
[----:B------:R-:W-:Y:S02]  /*2010*/  SHF.L.U32 R24, R24, 0x10, RZ ;  /* 0x0000001018187819 */ /* 0x000fe400000006ff */
[----:B------:R-:W-:-:S02]  /*2020*/  SHF.L.U32 R26, R26, 0x10, RZ ;  /* 0x000000101a1a7819 */ /* 0x000fc400000006ff */
[C---:B------:R-:W-:Y:S02]  /*2030*/  SHF.L.U32 R25, R68.reuse, 0x10, RZ ;  /* 0x0000001044197819 */ /* 0x040fe400000006ff */
[----:B------:R-:W-:Y:S01]  /*2040*/  SHF.L.U32 R31, R69, 0x10, RZ ;  /* 0x00000010451f7819 */ /* 0x000fe200000006ff */
[----:B------:R-:W-:Y:S01]  /*2050*/  FADD.FTZ R33, R33, R26 ;  /* 0x0000001a21217221 */ /* 0x000fe20000010000 */
[----:B------:R-:W-:Y:S01]  /*2060*/  PRMT R34, R27, 0x7632, R34 ;  /* 0x000076321b227816 */ /* 0x000fe20000000022 */
[--C-:B------:R-:W-:Y:S01]  /*2070*/  FADD.FTZ R25, R25, R24.reuse ;  /* 0x0000001819197221 */ /* 0x100fe20000010000 */
[----:B------:R-:W-:Y:S01]  /*2080*/  PRMT R24, R68, 0x7632, R24 ;  /* 0x0000763244187816 */ /* 0x000fe20000000018 */
[----:B------:R-:W-:Y:S01]  /*2090*/  FADD.FTZ R31, R31, R30 ;  /* 0x0000001e1f1f7221 */ /* 0x000fe20000010000 */
[----:B------:R-:W-:Y:S02]  /*20a0*/  PRMT R26, R69, 0x7632, R26 ;  /* 0x00007632451a7816 */ /* 0x000fe4000000001a */
[----:B------:R-:W-:-:S02]  /*20b0*/  PRMT R30, R70, 0x7632, R30 ;  /* 0x00007632461e7816 */ /* 0x000fc4000000001e */
[----:B------:R-:W-:Y:S01]  /*20c0*/  PRMT R95, R71, 0x7632, R95 ;  /* 0x00007632475f7816 */ /* 0x000fe2000000005f */
[----:B------:R-:W-:Y:S01]  /*20d0*/  IMAD.U32 R26, R26, 0x10000, RZ ;  /* 0x000100001a1a7824 */ /* 0x000fe200078e00ff */
[----:B------:R-:W-:Y:S02]  /*20e0*/  SHF.L.U32 R94, R27, 0x10, RZ ;  /* 0x000000101b5e7819 */ /* 0x000fe400000006ff */
[----:B------:R-:W-:Y:S02]  /*20f0*/  SHF.L.U32 R143, R71, 0x10, RZ ;  /* 0x00000010478f7819 */ /* 0x000fe400000006ff */
[----:B------:R-:W-:Y:S02]  /*2100*/  SHF.L.U32 R28, R28, 0x10, RZ ;  /* 0x000000101c1c7819 */ /* 0x000fe400000006ff */
        /* <DEDUP_REMOVED lines=20> */
.L_x_6731:
[C---:B---3-5:R-:W-:Y:S01]  /*2250*/  PRMT R29, R24.reuse, 0x7632, R29 ;  /* 0x00007632181d7816 */ /* 0x068fe2000000001d */
[C---:B------:R-:W-:Y:S01]  /*2260*/  IMAD.U32 R34, R25.reuse, 0x10000, RZ ;  /* 0x0001000019227824 */ /* 0x040fe200078e00ff */
[----:B------:R-:W-:Y:S02]  /*2270*/  PRMT R30, R25, 0x7632, R30 ;  /* 0x00007632191e7816 */ /* 0x000fe4000000001e */
[----:B------:R-:W-:Y:S02]  /*2280*/  SHF.L.U32 R24, R24, 0x10, RZ ;  /* 0x0000001018187819 */ /* 0x000fe400000006ff */
[----:B------:R-:W-:Y:S02]  /*2290*/  PRMT R33, R26, 0x7632, R33 ;  /* 0x000076321a217816 */ /* 0x000fe40000000021 */
[----:B------:R-:W-:Y:S02]  /*22a0*/  SHF.L.U32 R25, R68, 0x10, RZ ;  /* 0x0000001044197819 */ /* 0x000fe400000006ff */
[----:B------:R-:W-:-:S02]  /*22b0*/  SHF.L.U32 R26, R26, 0x10, RZ ;  /* 0x000000101a1a7819 */ /* 0x000fc400000006ff */
[----:B------:R-:W-:Y:S01]  /*22c0*/  SHF.L.U32 R35, R70, 0x10, RZ ;  /* 0x0000001046237819 */ /* 0x000fe200000006ff */
[--C-:B------:R-:W-:Y:S01]  /*22d0*/  FADD.FTZ R32, R25, R24.reuse ;  /* 0x0000001819207221 */ /* 0x100fe20000010000 */
[----:B------:R-:W-:Y:S02]  /*22e0*/  SHF.L.U32 R31, R69, 0x10, RZ ;  /* 0x00000010451f7819 */ /* 0x000fe400000006ff */
[----:B------:R-:W-:Y:S01]  /*22f0*/  PRMT R24, R68, 0x7632, R24 ;  /* 0x0000763244187816 */ /* 0x000fe20000000018 */
[----:B------:R-:W-:Y:S01]  /*2300*/  FADD.FTZ R28, R35, R26 ;  /* 0x0000001a231c7221 */ /* 0x000fe20000010000 */
[----:B------:R-:W-:Y:S01]  /*2310*/  PRMT R95, R27, 0x7632, R95 ;  /* 0x000076321b5f7816 */ /* 0x000fe2000000005f */
[----:B------:R-:W-:Y:S01]  /*2320*/  FADD.FTZ R34, R31, R34 ;  /* 0x000000221f227221 */ /* 0x000fe20000010000 */
[----:B------:R-:W-:Y:S01]  /*2330*/  SHF.L.U32 R118, R27, 0x10, RZ ;  /* 0x000000101b767819 */ /* 0x000fe200000006ff */
[----:B------:R-:W-:Y:S01]  /*2340*/  IMAD.U32 R35, R71, 0x10000, RZ ;  /* 0x0001000047237824 */ /* 0x000fe200078e00ff */
[----:B------:R-:W-:-:S02]  /*2350*/  PRMT R26, R70, 0x7632, R26 ;  /* 0x00007632461a7816 */ /* 0x000fc4000000001a */
[----:B------:R-:W-:Y:S02]  /*2360*/  PRMT R25, R69, 0x7632, R25 ;  /* 0x0000763245197816 */ /* 0x000fe40000000019 */
        /* <DEDUP_REMOVED lines=12> */
[----:B------:R-:W-:-:S04]  /*2430*/  FADD.FTZ R35, R94, R25 ;  /* 0x000000195e237221 */ /* 0x000fc80000010000 */
[----:B------:R-:W-:Y:S01]  /*2440*/  FADD.FTZ R31, R146, R27 ;  /* 0x0000001b921f7221 */ /* 0x000fe20000010000 */
[----:B------:R-:W-:Y:S06]  /*2450*/  BRA `(.L_x_6732) ;  /* 0x0000000000887947 */ /* 0x000fec0003800000 */
.L_x_6730:
[----:B------:R-:W-:Y:S05]  /*2460*/  @!P1 BRA `(.L_x_6733) ;  /* 0x0000000000549947 */ /* 0x000fea0003800000 */
[----:B---3-5:R-:W-:Y:S02]  /*2470*/  PRMT R28, R24, 0x7632, R28 ;  /* 0x00007632181c7816 */ /* 0x028fe4000000001c */
[----:B------:R-:W-:Y:S02]  /*2480*/  PRMT R30, R25, 0x7632, R30 ;  /* 0x00007632191e7816 */ /* 0x000fe4000000001e */
[----:B------:R-:W-:Y:S02]  /*2490*/  PRMT R31, R26, 0x7632, R31 ;  /* 0x000076321a1f7816 */ /* 0x000fe4000000001f */
[C---:B------:R-:W-:Y:S01]  /*24a0*/  PRMT R32, R27.reuse, 0x7632, R32 ;  /* 0x000076321b207816 */ /* 0x040fe20000000020 */
        /* <DEDUP_REMOVED lines=17> */
.L_x_6733:
[----:B---3-5:R-:W-:Y:S01]  /*25c0*/  PRMT R31, R27, 0x7632, R31 ;  /* 0x000076321b1f7816 */ /* 0x028fe2000000001f */
        /* <DEDUP_REMOVED lines=11> */
.L_x_6732:
[----:B------:R-:W0:Y:S01]  /*2680*/  @P0 LDC.64 R26, c[0x0][0x398] ;  /* 0x0000e600ff1a0b82 */ /* 0x000e220000000a00 */
        /* <DEDUP_REMOVED lines=18> */
[----:B------:R-:W-:Y:S02]  /*27b0*/  SHF.L.U32 R94, R94, 0x10, RZ ;  /* 0x000000105e5e7819 */ /* 0x000fe400000006ff */
[----:B------:R-:W-:Y:S02]  /*27c0*/  SHF.L.U32 R27, R68, 0x10, RZ ;  /* 0x00000010441b7819 */ /* 0x000fe400000006ff */
[----:B------:R-:W-:-:S02]  /*27d0*/  SHF.L.U32 R119, R70, 0x10, RZ ;  /* 0x0000001046777819 */ /* 0x000fc400000006ff */
[----:B------:R-:W-:Y:S01]  /*27e0*/  PRMT R26, R93, 0x7632, R26 ;  /* 0x000076325d1a7816 */ /* 0x000fe2000000001a */
[--C-:B------:R-:W-:Y:S01]  /*27f0*/  FADD.FTZ R27, R27, R92.reuse ;  /* 0x0000005c1b1b7221 */ /* 0x100fe20000010000 */
[----:B------:R-:W-:Y:S01]  /*2800*/  PRMT R92, R69, 0x7632, R92 ;  /* 0x00007632455c7816 */ /* 0x000fe2000000005c */
[--C-:B------:R-:W-:Y:S01]  /*2810*/  FADD.FTZ R119, R119, R94.reuse ;  /* 0x0000005e77777221 */ /* 0x100fe20000010000 */
[----:B------:R-:W-:Y:S01]  /*2820*/  PRMT R94, R70, 0x7632, R94 ;  /* 0x00007632465e7816 */ /* 0x000fe2000000005e */
[----:B------:R-:W-:Y:S01]  /*2830*/  IMAD.U32 R26, R26, 0x10000, RZ ;  /* 0x000100001a1a7824 */ /* 0x000fe200078e00ff */
[----:B------:R-:W-:Y:S02]  /*2840*/  PRMT R146, R95, 0x7632, R146 ;  /* 0x000076325f927816 */ /* 0x000fe40000000092 */
[----:B------:R-:W-:Y:S02]  /*2850*/  PRMT R25, R68, 0x7632, R25 ;  /* 0x0000763244197816 */ /* 0x000fe40000000019 */
[----:B------:R-:W-:-:S02]  /*2860*/  PRMT R149, R71, 0x7632, R149 ;  /* 0x0000763247957816 */ /* 0x000fc40000000095 */
[----:B------:R-:W-:Y:S02]  /*2870*/  SHF.L.U32 R148, R95, 0x10, RZ ;  /* 0x000000105f947819 */ /* 0x000fe400000006ff */
[----:B------:R-:W-:Y:S02]  /*2880*/  SHF.L.U32 R93, R93, 0x10, RZ ;  /* 0x000000105d5d7819 */ /* 0x000fe400000006ff */
[----:B------:R-:W-:Y:S02]  /*2890*/  SHF.L.U32 R153, R71, 0x10, RZ ;  /* 0x0000001047997819 */ /* 0x000fe400000006ff */
[----:B------:R-:W-:Y:S01]  /*28a0*/  SHF.L.U32 R95, R92, 0x10, RZ ;  /* 0x000000105c5f7819 */ /* 0x000fe200000006ff */
[----:B------:R-:W-:Y:S01]  /*28b0*/  FADD.FTZ R93, R150, R93 ;  /* 0x0000005d965d7221 */ /* 0x000fe20000010000 */
[----:B------:R-:W-:Y:S02]  /*28c0*/  SHF.L.U32 R147, R94, 0x10, RZ ;  /* 0x000000105e937819 */ /* 0x000fe400000006ff */
[----:B------:R-:W-:-:S02]  /*28d0*/  SHF.L.U32 R24, R24, 0x10, RZ ;  /* 0x0000001018187819 */ /* 0x000fc400000006ff */
        /* <DEDUP_REMOVED lines=18> */
.L_x_6735:
[C---:B--2--5:R-:W-:Y:S01]  /*2a00*/  PRMT R118, R92.reuse, 0x7632, R118 ;  /* 0x000076325c767816 */ /* 0x064fe20000000076 */
[----:B------:R-:W-:Y:S01]  /*2a10*/  IMAD.U32 R24, R92, 0x10000, RZ ;  /* 0x000100005c187824 */ /* 0x000fe200078e00ff */
[----:B------:R-:W-:Y:S01]  /*2a20*/  PRMT R119, R93, 0x7632, R119 ;  /* 0x000076325d777816 */ /* 0x000fe20000000077 */
[----:B------:R-:W-:Y:S01]  /*2a30*/  IMAD.U32 R150, R95, 0x10000, RZ ;  /* 0x000100005f967824 */ /* 0x000fe200078e00ff */
[----:B------:R-:W-:Y:S02]  /*2a40*/  SHF.L.U32 R26, R93, 0x10, RZ ;  /* 0x000000105d1a7819 */ /* 0x000fe400000006ff */
[----:B------:R-:W-:Y:S02]  /*2a50*/  SHF.L.U32 R92, R94, 0x10, RZ ;  /* 0x000000105e5c7819 */ /* 0x000fe400000006ff */
        /* <DEDUP_REMOVED lines=27> */
.L_x_6734:
[----:B------:R-:W-:Y:S05]  /*2c10*/  @!P1 BRA `(.L_x_6737) ;  /* 0x0000000000549947 */ /* 0x000fea0003800000 */
[----:B--2--5:R-:W-:Y:S01]  /*2c20*/  PRMT R24, R92, 0x7632, R24 ;  /* 0x000076325c187816 */ /* 0x024fe20000000018 */
[----:B------:R-:W-:Y:S01]  /*2c30*/  IMAD.U32 R119, R94, 0x10000, RZ ;  /* 0x000100005e777824 */ /* 0x000fe200078e00ff */
[----:B------:R-:W-:Y:S02]  /*2c40*/  SHF.L.U32 R25, R92, 0x10, RZ ;  /* 0x000000105c197819 */ /* 0x000fe400000006ff */
[----:B------:R-:W-:Y:S02]  /*2c50*/  PRMT R26, R93, 0x7632, R26 ;  /* 0x000076325d1a7816 */ /* 0x000fe4000000001a */
[----:B------:R-:W-:Y:S02]  /*2c60*/  PRMT R27, R94, 0x7632, R27 ;  /* 0x000076325e1b7816 */ /* 0x000fe4000000001b */
[----:B------:R-:W-:Y:S02]  /*2c70*/  PRMT R92, R95, 0x7632, R92 ;  /* 0x000076325f5c7816 */ /* 0x000fe4000000005c */
        /* <DEDUP_REMOVED lines=15> */
.L_x_6737:
[----:B--2--5:R-:W-:Y:S01]  /*2d70*/  PRMT R118, R94, 0x7632, R118 ;  /* 0x000076325e767816 */ /* 0x024fe20000000076 */
[C---:B------:R-:W-:Y:S01]  /*2d80*/  IMAD.U32 R24, R92.reuse, 0x10000, RZ ;  /* 0x000100005c187824 */ /* 0x040fe200078e00ff */
        /* <DEDUP_REMOVED lines=9> */
[----:B------:R-:W-:-:S07]  /*2e20*/  SHF.L.U32 R95, R119, 0x10, RZ ;  /* 0x00000010775f7819 */ /* 0x000fce00000006ff */
.L_x_6736:
[----:B------:R-:W-:Y:S01]  /*2e30*/  FADD.FTZ R118, RZ, R56 ;  /* 0x00000038ff767221 */ /* 0x000fe20000010000 */
[----:B------:R-:W-:Y:S01]  /*2e40*/  IMAD.WIDE.U32 R144, R143, 0x20, R144 ;  /* 0x000000208f907825 */ /* 0x000fe200078e0090 */
[----:B------:R-:W-:Y:S01]  /*2e50*/  ISETP.NE.AND P1, PT, R138, RZ, PT ;  /* 0x000000ff8a00720c */ /* 0x000fe20003f25270 */
[----:B------:R-:W-:Y:S02]  /*2e60*/  BSSY.RECONVERGENT B0, `(.L_x_6738) ;  /* 0x0000097000007945 */ /* 0x000fe40003800200 */
[----:B------:R-:W-:Y:S01]  /*2e70*/  FADD.FTZ R119, R118, R57 ;  /* 0x0000003976777221 */ /* 0x000fe20000010000 */
[----:B------:R-:W-:Y:S03]  /*2e80*/  STG.E.128 desc[UR6][R144.64], R24 ;  /* 0x0000001890007986 */ /* 0x000fe6000c101d06 */
[----:B------:R-:W-:Y:S01]  /*2e90*/  FADD.FTZ R118, R119, R58 ;  /* 0x0000003a77767221 */ /* 0x000fe20000010000 */
[----:B------:R-:W-:Y:S03]  /*2ea0*/  STG.E.128 desc[UR6][R144.64+0x10], R92 ;  /* 0x0000105c90007986 */ /* 0x000fe6000c101d06 */
        /* <DEDUP_REMOVED lines=146> */
.L_x_6739:
[----:B-1----:R-:W-:Y:S05]  /*37d0*/  BSYNC.RECONVERGENT B0 ;  /* 0x0000000000007941 */ /* 0x002fea0003800200 */
.L_x_6738:
[----:B------:R-:W-:Y:S01]  /*37e0*/  BAR.SYNC.DEFER_BLOCKING 0x0 ;  /* 0x0000000000007b1d */ /* 0x000fe20000010000 */
[----:B------:R-:W-:Y:S01]  /*37f0*/  ISETP.GT.U32.AND P1, PT, R138, 0x3, PT ;  /* 0x000000038a00780c */ /* 0x000fe20003f24070 */
[----:B------:R-:W-:Y:S01]  /*3800*/  IMAD.U32 R156, R4, 0x10000, RZ ;  /* 0x00010000049c7824 */ /* 0x000fe200078e00ff */
[----:B------:R-:W-:Y:S01]  /*3810*/  PLOP3.LUT P4, PT, PT, PT, UP1, 0x80, 0x8 ;  /* 0x000000000008781c */ /* 0x000fe20003f8f018 */
[----:B------:R-:W-:Y:S01]  /*3820*/  UPLOP3.LUT UP1, UPT, UPT, UPT, UP1, 0x40, 0x4 ;  /* 0x000000000004789c */ /* 0x000fe20003f2e810 */
[----:B------:R-:W-:Y:S02]  /*3830*/  PLOP3.LUT P3, PT, PT, PT, PT, 0x8, 0x80 ;  /* 0x000000000080781c */ /* 0x000fe40003f6e170 */
[----:B------:R-:W-:-:S07]  /*3840*/  SHF.L.U32 R157, R91, 0x10, RZ ;  /* 0x000000105b9d7819 */ /* 0x000fce00000006ff */
[----:B0-----:R-:W0:Y:S01]  /*3850*/  @!P1 S2R R119, SR_CgaCtaId ;  /* 0x0000000000779919 */ /* 0x001e220000008800 */
[----:B------:R-:W-:Y:S02]  /*3860*/  @!P1 PLOP3.LUT P3, PT, P4, PT, PT, 0x80, 0x8 ;  /* 0x000000000008981c */ /* 0x000fe4000276f070 */
[----:B------:R-:W-:-:S04]  /*3870*/  @!P1 MOV R118, 0x400 ;  /* 0x0000040000769802 */ /* 0x000fc80000000f00 */
[----:B0-----:R-:W-:Y:S02]  /*3880*/  @!P1 LEA R145, R119, R118, 0x18 ;  /* 0x0000007677919211 */ /* 0x001fe400078ec0ff */
[----:B------:R-:W-:-:S05]  /*3890*/  CS2R R118, SRZ ;  /* 0x0000000000767805 */ /* 0x000fca000001ff00 */
[----:B------:R-:W-:-:S04]  /*38a0*/  @P3 IADD3 R145, PT, PT, R145, 0x20, RZ ;  /* 0x0000002091913810 */ /* 0x000fc80007ffe0ff */
[----:B------:R-:W-:Y:S01]  /*38b0*/  @!P1 LEA R146, R138, R145, 0x3 ;  /* 0x000000918a929211 */ /* 0x000fe200078e18ff */
[----:B------:R-:W-:Y:S01]  /*38c0*/  HFMA2 R145, -RZ, RZ, 0, 0 ;  /* 0x00000000ff917431 */ /* 0x000fe200000001ff */
[----:B------:R-:W-:-:S03]  /*38d0*/  @!P1 MOV R145, 0x500 ;  /* 0x0000050000919802 */ /* 0x000fc60000000f00 */
[----:B------:R-:W-:Y:S01]  /*38e0*/  @!P1 LDS.64 R118, [R146] ;  /* 0x0000000092769984 */ /* 0x000fe20000000a00 */
[----:B------:R-:W-:-:S03]  /*38f0*/  ISETP.NE.AND P1, PT, R0, RZ, PT ;  /* 0x000000ff0000720c */ /* 0x000fc60003f25270 */
[----:B------:R-:W0:Y:S02]  /*3900*/  SHFL.DOWN PT, R148, R145, 0x2, 0x1f ;  /* 0x08401f0091947f89 */ /* 0x000e2400000e0000 */
[----:B0-----:R-:W-:Y:S01]  /*3910*/  IMAD.IADD R149, R148, 0x1, R145 ;  /* 0x0000000194957824 */ /* 0x001fe200078e0291 */
[----:B------:R-:W-:Y:S02]  /*3920*/  I2FP.F32.S32 R152, R148 ;  /* 0x0000009400987245 */ /* 0x000fe40000201400 */
[----:B------:R-:W-:Y:S02]  /*3930*/  I2FP.F32.U32 R148, R145 ;  /* 0x0000009100947245 */ /* 0x000fe40000201000 */
[----:B------:R-:W-:Y:S01]  /*3940*/  I2FP.F32.S32 R144, R149 ;  /* 0x0000009500907245 */ /* 0x000fe20000201400 */
[----:B------:R-:W0:Y:S03]  /*3950*/  SHFL.DOWN PT, R154, R149, 0x1, 0x1f ;  /* 0x08201f00959a7f89 */ /* 0x000e2600000e0000 */
[----:B------:R-:W1:Y:S01]  /*3960*/  MUFU.RCP R151, R144 ;  /* 0x0000009000977308 */ /* 0x000e620000001000 */
[----:B------:R-:W2:Y:S04]  /*3970*/  SHFL.DOWN PT, R147, R118, 0x2, 0x1f ;  /* 0x08401f0076937f89 */ /* 0x000ea800000e0000 */
[----:B------:R-:W3:Y:S01]  /*3980*/  SHFL.DOWN PT, R150, R119, 0x2, 0x1f ;  /* 0x08401f0077967f89 */ /* 0x000ee200000e0000 */
[----:B0-----:R-:W-:-:S02]  /*3990*/  IADD3 R149, PT, PT, R149, R154, RZ ;  /* 0x0000009a95957210 */ /* 0x001fc40007ffe0ff */
[----:B------:R-:W-:Y:S02]  /*39a0*/  I2FP.F32.S32 R154, R154 ;  /* 0x0000009a009a7245 */ /* 0x000fe40000201400 */
[----:B------:R-:W-:Y:S01]  /*39b0*/  I2FP.F32.S32 R149, R149 ;  /* 0x0000009500957245 */ /* 0x000fe20000201400 */
[C---:B--2---:R-:W-:Y:S01]  /*39c0*/  FMUL.FTZ R153, R147.reuse, R152 ;  /* 0x0000009893997220 */ /* 0x044fe20000410000 */
[----:B------:R-:W-:-:S03]  /*39d0*/  FADD.FTZ R147, -R147, R118 ;  /* 0x0000007693937221 */ /* 0x000fc60000010100 */
[----:B------:R-:W-:Y:S01]  /*39e0*/  FFMA.FTZ R146, R148, R118, R153 ;  /* 0x0000007694927223 */ /* 0x000fe20000010099 */
[----:B------:R-:W-:Y:S01]  /*39f0*/  FMUL.FTZ R147, R147, R147 ;  /* 0x0000009393937220 */ /* 0x000fe20000410000 */
[----:B---3--:R-:W-:Y:S01]  /*3a00*/  FADD.FTZ R150, R150, R119 ;  /* 0x0000007796967221 */ /* 0x008fe20000010000 */
[----:B------:R-:W0:Y:S01]  /*3a10*/  MUFU.RCP R149, R149 ;  /* 0x0000009500957308 */ /* 0x000e220000001000 */
[----:B-1----:R-:W-:Y:S01]  /*3a20*/  FMUL.FTZ R145, R151, R146 ;  /* 0x0000009297917220 */ /* 0x002fe20000410000 */
[----:B------:R-:W-:-:S04]  /*3a30*/  FMUL.FTZ R147, R147, R148 ;  /* 0x0000009493937220 */ /* 0x000fc80000410000 */
[----:B------:R-:W1:Y:S01]  /*3a40*/  SHFL.DOWN PT, R118, R145, 0x1, 0x1f ;  /* 0x08201f0091767f89 */ /* 0x000e6200000e0000 */
[----:B------:R-:W-:Y:S01]  /*3a50*/  FMUL.FTZ R147, R147, R152 ;  /* 0x0000009893937220 */ /* 0x000fe20000410000 */
[----:B------:R-:W-:-:S03]  /*3a60*/  SHF.L.U32 R152, R106, 0x10, RZ ;  /* 0x000000106a987819 */ /* 0x000fc600000006ff */
[----:B------:R-:W-:Y:S01]  /*3a70*/  FFMA.FTZ R147, R151, R147, R150 ;  /* 0x0000009397937223 */ /* 0x000fe20000010096 */
[----:B------:R-:W-:-:S04]  /*3a80*/  SHF.L.U32 R150, R104, 0x10, RZ ;  /* 0x0000001068967819 */ /* 0x000fc800000006ff */
[----:B------:R-:W2:Y:S01]  /*3a90*/  SHFL.DOWN PT, R146, R147, 0x1, 0x1f ;  /* 0x08201f0093927f89 */ /* 0x000ea200000e0000 */
[----:B-1----:R-:W-:Y:S01]  /*3aa0*/  FADD.FTZ R119, R145, -R118 ;  /* 0x8000007691777221 */ /* 0x002fe20000010000 */
[----:B------:R-:W-:-:S03]  /*3ab0*/  FMUL.FTZ R151, R118, R154 ;  /* 0x0000009a76977220 */ /* 0x000fc60000410000 */
[----:B------:R-:W-:Y:S01]  /*3ac0*/  FMUL.FTZ R119, R119, R119 ;  /* 0x0000007777777220 */ /* 0x000fe20000410000 */
[----:B------:R-:W-:-:S03]  /*3ad0*/  FFMA.FTZ R118, R144, R145, R151 ;  /* 0x0000009190767223 */ /* 0x000fc60000010097 */
[----:B------:R-:W-:Y:S01]  /*3ae0*/  FMUL.FTZ R119, R144, R119 ;  /* 0x0000007790777220 */ /* 0x000fe20000410000 */
[----:B0-----:R-:W-:Y:S01]  /*3af0*/  FMUL.FTZ R148, R149, R118 ;  /* 0x0000007695947220 */ /* 0x001fe20000410000 */
[----:B--2---:R-:W-:Y:S01]  /*3b00*/  FADD.FTZ R146, R147, R146 ;  /* 0x0000009293927221 */ /* 0x004fe20000010000 */
[----:B------:R-:W0:Y:S01]  /*3b10*/  @!P1 LDC.64 R144, c[0x0][0x3c0] ;  /* 0x0000f000ff909b82 */ /* 0x000e220000000a00 */
[----:B------:R-:W-:Y:S01]  /*3b20*/  FMUL.FTZ R119, R119, R154 ;  /* 0x0000009a77777220 */ /* 0x000fe20000410000 */
[----:B------:R-:W-:Y:S01]  /*3b30*/  SHF.L.U32 R154, R111, 0x10, RZ ;  /* 0x000000106f9a7819 */ /* 0x000fe200000006ff */
[----:B------:R1:W2:Y:S02]  /*3b40*/  SHFL.IDX PT, R155, R148, RZ, 0x1f ;  /* 0x00001fff949b7589 */ /* 0x0002a400000e0000 */
[----:B------:R-:W-:-:S03]  /*3b50*/  FFMA.FTZ R146, R149, R119, R146 ;  /* 0x0000007795927223 */ /* 0x000fc60000010092 */
[----:B------:R-:W3:Y:S03]  /*3b60*/  LDC R147, c[0x0][0x448] ;  /* 0x00011200ff937b82 */ /* 0x000ee60000000800 */
[----:B------:R-:W3:Y:S01]  /*3b70*/  SHFL.IDX PT, R146, R146, RZ, 0x1f ;  /* 0x00001fff92927589 */ /* 0x000ee200000e0000 */
[----:B-1----:R-:W-:Y:S01]  /*3b80*/  SHF.L.U32 R148, R136, 0x10, RZ ;  /* 0x0000001088947819 */ /* 0x002fe200000006ff */
[----:B0-----:R-:W-:-:S04]  /*3b90*/  @!P1 IMAD.WIDE R144, R137, 0x4, R144 ;  /* 0x0000000489909825 */ /* 0x001fc800078e0290 */
[----:B--2---:R-:W-:Y:S01]  /*3ba0*/  FMUL.FTZ R118, R155, R155 ;  /* 0x0000009b9b767220 */ /* 0x004fe20000410000 */
[----:B------:R0:W-:Y:S04]  /*3bb0*/  @!P1 STG.E desc[UR6][R144.64], R155 ;  /* 0x0000009b90009986 */ /* 0x0001e8000c101906 */
[----:B------:R-:W-:Y:S01]  /*3bc0*/  FSEL R119, R118, RZ, P2 ;  /* 0x000000ff76777208 */ /* 0x000fe20001000000 */
[----:B---3--:R-:W-:Y:S01]  /*3bd0*/  FFMA.FTZ R118, R146, UR9, R147 ;  /* 0x0000000992767c23 */ /* 0x008fe20008010093 */
[----:B------:R-:W-:-:S03]  /*3be0*/  SHF.L.U32 R146, R89, 0x10, RZ ;  /* 0x0000001059927819 */ /* 0x000fc600000006ff */
[----:B------:R-:W-:Y:S01]  /*3bf0*/  FADD.FTZ R118, R118, R119 ;  /* 0x0000007776767221 */ /* 0x000fe20000010000 */
[----:B------:R-:W-:Y:S02]  /*3c00*/  FSEL R119, R155, RZ, !P2 ;  /* 0x000000ff9b777208 */ /* 0x000fe40005000000 */
[----:B0-----:R-:W-:Y:S02]  /*3c10*/  SHF.L.U32 R144, R134, 0x10, RZ ;  /* 0x0000001086907819 */ /* 0x001fe400000006ff */
[----:B------:R-:W-:Y:S01]  /*3c20*/  SHF.L.U32 R155, R133, 0x10, RZ ;  /* 0x00000010859b7819 */ /* 0x000fe200000006ff */
[----:B------:R-:W0:Y:S01]  /*3c30*/  MUFU.RSQ R118, R118 ;  /* 0x0000007600767308 */ /* 0x000e220000001400 */
[C---:B------:R-:W-:Y:S01]  /*3c40*/  FADD.FTZ R147, -R119.reuse, R56 ;  /* 0x0000003877937221 */ /* 0x040fe20000010100 */
[----:B------:R-:W-:Y:S01]  /*3c50*/  SHF.L.U32 R56, R88, 0x10, RZ ;  /* 0x0000001058387819 */ /* 0x000fe200000006ff */
[C---:B------:R-:W-:Y:S01]  /*3c60*/  FADD.FTZ R149, -R119.reuse, R57 ;  /* 0x0000003977957221 */ /* 0x040fe20000010100 */
[C---:B------:R-:W-:Y:S01]  /*3c70*/  FADD.FTZ R153, -R119.reuse, R59 ;  /* 0x0000003b77997221 */ /* 0x040fe20000010100 */
[----:B------:R-:W-:Y:S01]  /*3c80*/  SHF.L.U32 R59, R12, 0x10, RZ ;  /* 0x000000100c3b7819 */ /* 0x000fe200000006ff */
[----:B------:R-:W-:Y:S01]  /*3c90*/  FADD.FTZ R151, -R119, R58 ;  /* 0x0000003a77977221 */ /* 0x000fe20000010100 */
[----:B------:R-:W-:-:S02]  /*3ca0*/  IMAD.U32 R58, R135, 0x10000, RZ ;  /* 0x00010000873a7824 */ /* 0x000fc400078e00ff */
        /* <DEDUP_REMOVED lines=11> */
[----:B------:R-:W-:Y:S01]  /*3d60*/  SHF.L.U32 R147, R105, 0x10, RZ ;  /* 0x0000001069937819 */ /* 0x000fe200000006ff */
[C---:B------:R-:W-:Y:S01]  /*3d70*/  FMUL.FTZ R151, R118.reuse, R151 ;  /* 0x0000009776977220 */ /* 0x040fe20000410000 */
[C---:B------:R-:W-:Y:S01]  /*3d80*/  FMUL.FTZ R153, R118.reuse, R153 ;  /* 0x0000009976997220 */ /* 0x040fe20000410000 */
[----:B------:R-:W-:Y:S01]  /*3d90*/  FFMA.FTZ R57, R57, R148, R56 ;  /* 0x0000009439397223 */ /* 0x000fe20000010038 */
[C---:B------:R-:W-:Y:S01]  /*3da0*/  FMUL.FTZ R56, R118.reuse, R149 ;  /* 0x0000009576387220 */ /* 0x040fe20000410000 */
[----:B------:R-:W-:Y:S01]  /*3db0*/  SHF.L.U32 R148, R11, 0x10, RZ ;  /* 0x000000100b947819 */ /* 0x000fe200000006ff */
[----:B------:R-:W-:Y:S01]  /*3dc0*/  FMUL.FTZ R55, R118, R55 ;  /* 0x0000003776377220 */ /* 0x000fe20000410000 */
[----:B------:R-:W-:Y:S01]  /*3dd0*/  SHF.L.U32 R149, R10, 0x10, RZ ;  /* 0x000000100a957819 */ /* 0x000fe200000006ff */
[----:B------:R-:W-:Y:S01]  /*3de0*/  FFMA.FTZ R56, R56, R59, R147 ;  /* 0x0000003b38387223 */ /* 0x000fe20000010093 */
[----:B------:R-:W-:Y:S01]  /*3df0*/  FADD.FTZ R147, -R119, R53 ;  /* 0x0000003577937221 */ /* 0x000fe20000010100 */
[----:B------:R-:W-:Y:S01]  /*3e00*/  FFMA.FTZ R59, R151, R58, R146 ;  /* 0x0000003a973b7223 */ /* 0x000fe20000010092 */
[----:B------:R-:W-:Y:S01]  /*3e10*/  IMAD.U32 R151, R103, 0x10000, RZ ;  /* 0x0001000067977824 */ /* 0x000fe200078e00ff */
[----:B------:R-:W-:Y:S01]  /*3e20*/  SHF.L.U32 R146, R90, 0x10, RZ ;  /* 0x000000105a927819 */ /* 0x000fe200000006ff */
[C---:B------:R-:W-:Y:S01]  /*3e30*/  FMUL.FTZ R52, R118.reuse, R147 ;  /* 0x0000009376347220 */ /* 0x040fe20000410000 */
[----:B------:R-:W-:Y:S01]  /*3e40*/  FMUL.FTZ R53, R118, R145 ;  /* 0x0000009176357220 */ /* 0x000fe20000410000 */
[----:B------:R-:W-:Y:S01]  /*3e50*/  FADD.FTZ R145, -R119, R48 ;  /* 0x0000003077917221 */ /* 0x000fe20000010100 */
[----:B------:R-:W-:Y:S01]  /*3e60*/  FFMA.FTZ R58, R153, R148, R150 ;  /* 0x00000094993a7223 */ /* 0x000fe20000010096 */
[----:B------:R-:W-:Y:S01]  /*3e70*/  FADD.FTZ R153, -R119, R54 ;  /* 0x0000003677997221 */ /* 0x000fe20000010100 */
[----:B------:R-:W-:Y:S01]  /*3e80*/  FFMA.FTZ R52, R52, R149, R151 ;  /* 0x0000009534347223 */ /* 0x000fe20000010097 */
[----:B------:R-:W-:Y:S01]  /*3e90*/  SHF.L.U32 R147, R132, 0x10, RZ ;  /* 0x0000001084937819 */ /* 0x000fe200000006ff */
        /* <DEDUP_REMOVED lines=8> */
[----:B------:R-:W-:-:S02]  /*3f20*/  IMAD.U32 R148, R16, 0x10000, RZ ;  /* 0x0001000010947824 */ /* 0x000fc400078e00ff */
[C---:B------:R-:W-:Y:S01]  /*3f30*/  FADD.FTZ R151, -R119.reuse, R50 ;  /* 0x0000003277977221 */ /* 0x040fe20000010100 */
[----:B------:R-:W-:Y:S01]  /*3f40*/  FMUL.FTZ R49, R118, R49 ;  /* 0x0000003176317220 */ /* 0x000fe20000410000 */
[----:B------:R-:W-:Y:S01]  /*3f50*/  FFMA.FTZ R51, R48, R147, R149 ;  /* 0x0000009330337223 */ /* 0x000fe20000010095 */
[----:B------:R-:W-:Y:S01]  /*3f60*/  FADD.FTZ R147, -R119, R44 ;  /* 0x0000002c77937221 */ /* 0x000fe20000010100 */
[----:B------:R-:W-:Y:S01]  /*3f70*/  FFMA.FTZ R145, R55, R144, R146 ;  /* 0x0000009037917223 */ /* 0x000fe20000010092 */
[----:B------:R-:W-:Y:S01]  /*3f80*/  SHF.L.U32 R48, R131, 0x10, RZ ;  /* 0x0000001083307819 */ /* 0x000fe200000006ff */
[----:B------:R-:W-:Y:S01]  /*3f90*/  FADD.FTZ R149, -R119, R45 ;  /* 0x0000002d77957221 */ /* 0x000fe20000010100 */
[----:B------:R-:W-:Y:S01]  /*3fa0*/  SHF.L.U32 R144, R85, 0x10, RZ ;  /* 0x0000001055907819 */ /* 0x000fe200000006ff */
[----:B------:R-:W-:Y:S01]  /*3fb0*/  FFMA.FTZ R50, R49, R148, R150 ;  /* 0x0000009431327223 */ /* 0x000fe20000010096 */
[----:B------:R-:W-:Y:S01]  /*3fc0*/  SHF.L.U32 R146, R130, 0x10, RZ ;  /* 0x0000001082927819 */ /* 0x000fe200000006ff */
[----:B------:R-:W-:Y:S01]  /*3fd0*/  FMUL.FTZ R45, R118, R151 ;  /* 0x00000097762d7220 */ /* 0x000fe20000410000 */
[----:B------:R-:W-:-:S02]  /*3fe0*/  IMAD.U32 R148, R86, 0x10000, RZ ;  /* 0x0001000056947824 */ /* 0x000fc400078e00ff */
[----:B------:R-:W-:Y:S01]  /*3ff0*/  FMUL.FTZ R147, R118, R147 ;  /* 0x0000009376937220 */ /* 0x000fe20000410000 */
[----:B------:R-:W-:Y:S01]  /*4000*/  FFMA.FTZ R54, R54, R155, R157 ;  /* 0x0000009b36367223 */ /* 0x000fe2000001009d */
[----:B------:R-:W-:Y:S01]  /*4010*/  FADD.FTZ R155, -R119, R46 ;  /* 0x0000002e779b7221 */ /* 0x000fe20000010100 */
[----:B------:R-:W-:Y:S01]  /*4020*/  FFMA.FTZ R45, R45, R48, R144 ;  /* 0x000000302d2d7223 */ /* 0x000fe20000010090 */
[----:B------:R-:W-:Y:S01]  /*4030*/  FFMA.FTZ R144, R147, R146, R148 ;  /* 0x0000009293907223 */ /* 0x000fe20000010094 */
[----:B------:R-:W-:Y:S01]  /*4040*/  SHF.L.U32 R49, R15, 0x10, RZ ;  /* 0x000000100f317819 */ /* 0x000fe200000006ff */
[----:B------:R-:W-:Y:S01]  /*4050*/  FMUL.FTZ R44, R118, R153 ;  /* 0x00000099762c7220 */ /* 0x000fe20000410000 */
[----:B------:R-:W-:Y:S01]  /*4060*/  SHF.L.U32 R55, R108, 0x10, RZ ;  /* 0x000000106c377819 */ /* 0x000fe200000006ff */
[C---:B------:R-:W-:Y:S01]  /*4070*/  FMUL.FTZ R147, R118.reuse, R155 ;  /* 0x0000009b76937220 */ /* 0x040fe20000410000 */
[----:B------:R-:W-:Y:S01]  /*4080*/  SHF.L.U32 R146, R129, 0x10, RZ ;  /* 0x0000001081927819 */ /* 0x000fe200000006ff */
[----:B------:R-:W-:Y:S01]  /*4090*/  FMUL.FTZ R47, R118, R47 ;  /* 0x0000002f762f7220 */ /* 0x000fe20000410000 */
[----:B------:R-:W-:Y:S01]  /*40a0*/  SHF.L.U32 R148, R87, 0x10, RZ ;  /* 0x0000001057947819 */ /* 0x000fe200000006ff */
[----:B------:R-:W-:Y:S01]  /*40b0*/  FFMA.FTZ R44, R44, R49, R55 ;  /* 0x000000312c2c7223 */ /* 0x000fe20000010037 */
[----:B------:R-:W-:Y:S01]  /*40c0*/  SHF.L.U32 R150, R13, 0x10, RZ ;  /* 0x000000100d967819 */ /* 0x000fe200000006ff */
[----:B------:R-:W-:Y:S01]  /*40d0*/  FMUL.FTZ R55, R118, R149 ;  /* 0x0000009576377220 */ /* 0x000fe20000410000 */
[----:B------:R-:W-:Y:S01]  /*40e0*/  SHF.L.U32 R46, R14, 0x10, RZ ;  /* 0x000000100e2e7819 */ /* 0x000fe200000006ff */
[----:B------:R-:W-:Y:S01]  /*40f0*/  FFMA.FTZ R147, R147, R146, R148 ;  /* 0x0000009293937223 */ /* 0x000fe20000010094 */
[----:B------:R-:W-:Y:S01]  /*4100*/  SHF.L.U32 R48, R107, 0x10, RZ ;  /* 0x000000106b307819 */ /* 0x000fe200000006ff */
[----:B------:R-:W-:Y:S01]  /*4110*/  FFMA.FTZ R146, R47, R150, R152 ;  /* 0x000000962f927223 */ /* 0x000fe20000010098 */
[C---:B------:R-:W-:Y:S01]  /*4120*/  FADD.FTZ R47, -R119.reuse, R40 ;  /* 0x00000028772f7221 */ /* 0x040fe20000010100 */
[----:B------:R-:W-:Y:S01]  /*4130*/  FADD.FTZ R49, -R119, R41 ;  /* 0x0000002977317221 */ /* 0x000fe20000010100 */
[----:B------:R-:W-:Y:S01]  /*4140*/  SHF.L.U32 R149, R20, 0x10, RZ ;  /* 0x0000001014957819 */ /* 0x000fe200000006ff */
[----:B------:R-:W-:Y:S01]  /*4150*/  FFMA.FTZ R55, R55, R46, R48 ;  /* 0x0000002e37377223 */ /* 0x000fe20000010030 */
[----:B------:R-:W-:Y:S01]  /*4160*/  SHF.L.U32 R48, R80, 0x10, RZ ;  /* 0x0000001050307819 */ /* 0x000fe200000006ff */
[----:B------:R-:W-:Y:S01]  /*4170*/  FMUL.FTZ R41, R118, R47 ;  /* 0x0000002f76297220 */ /* 0x000fe20000410000 */
[----:B------:R-:W-:-:S02]  /*4180*/  IMAD.U32 R46, R128, 0x10000, RZ ;  /* 0x00010000802e7824 */ /* 0x000fc400078e00ff */
[----:B------:R-:W-:Y:S01]  /*4190*/  FADD.FTZ R47, -R119, R36 ;  /* 0x00000024772f7221 */ /* 0x000fe20000010100 */
[----:B------:R-:W-:Y:S01]  /*41a0*/  SHF.L.U32 R151, R113, 0x10, RZ ;  /* 0x0000001071977819 */ /* 0x000fe200000006ff */
[----:B------:R-:W-:Y:S01]  /*41b0*/  FMUL.FTZ R40, R118, R49 ;  /* 0x0000003176287220 */ /* 0x000fe20000410000 */
[----:B------:R-:W-:Y:S01]  /*41c0*/  SHF.L.U32 R148, R126, 0x10, RZ ;  /* 0x000000107e947819 */ /* 0x000fe200000006ff */
[----:B------:R-:W-:Y:S01]  /*41d0*/  FFMA.FTZ R41, R41, R46, R48 ;  /* 0x0000002e29297223 */ /* 0x000fe20000010030 */
[----:B------:R-:W-:Y:S01]  /*41e0*/  SHF.L.U32 R150, R82, 0x10, RZ ;  /* 0x0000001052967819 */ /* 0x000fe200000006ff */
[----:B------:R-:W-:Y:S01]  /*41f0*/  FMUL.FTZ R47, R118, R47 ;  /* 0x0000002f762f7220 */ /* 0x000fe20000410000 */
[----:B------:R-:W-:Y:S01]  /*4200*/  SHF.L.U32 R46, R19, 0x10, RZ ;  /* 0x00000010132e7819 */ /* 0x000fe200000006ff */
[----:B------:R-:W-:Y:S01]  /*4210*/  IMAD.U32 R48, R112, 0x10000, RZ ;  /* 0x0001000070307824 */ /* 0x000fe200078e00ff */
[----:B------:R-:W-:Y:S01]  /*4220*/  SHF.L.U32 R152, R18, 0x10, RZ ;  /* 0x0000001012987819 */ /* 0x000fe200000006ff */
[----:B------:R-:W-:Y:S01]  /*4230*/  FMUL.FTZ R43, R118, R43 ;  /* 0x0000002b762b7220 */ /* 0x000fe20000410000 */
[----:B------:R-:W-:Y:S01]  /*4240*/  FFMA.FTZ R40, R40, R149, R151 ;  /* 0x0000009528287223 */ /* 0x000fe20000010097 */
[C---:B------:R-:W-:Y:S01]  /*4250*/  FMUL.FTZ R37, R118.reuse, R37 ;  /* 0x0000002576257220 */ /* 0x040fe20000410000 */
[C---:B------:R-:W-:Y:S01]  /*4260*/  FADD.FTZ R49, -R119.reuse, R38 ;  /* 0x0000002677317221 */ /* 0x040fe20000010100 */
[----:B------:R-:W-:Y:S01]  /*4270*/  FADD.FTZ R151, -R119, R39 ;  /* 0x0000002777977221 */ /* 0x000fe20000010100 */
[----:B------:R-:W-:Y:S01]  /*4280*/  FFMA.FTZ R149, R47, R148, R150 ;  /* 0x000000942f957223 */ /* 0x000fe20000010096 */
[C---:B------:R-:W-:Y:S01]  /*4290*/  FADD.FTZ R153, -R119.reuse, R42 ;  /* 0x0000002a77997221 */ /* 0x040fe20000010100 */
[----:B------:R-:W-:Y:S01]  /*42a0*/  FADD.FTZ R47, -R119, R32 ;  /* 0x00000020772f7221 */ /* 0x000fe20000010100 */
[----:B------:R-:W-:Y:S01]  /*42b0*/  FFMA.FTZ R39, R43, R46, R48 ;  /* 0x0000002e2b277223 */ /* 0x000fe20000010030 */
        /* <DEDUP_REMOVED lines=8> */
[----:B------:R-:W-:Y:S01]  /*4340*/  FMUL.FTZ R42, R118, R153 ;  /* 0x00000099762a7220 */ /* 0x000fe20000410000 */
[----:B------:R-:W-:Y:S01]  /*4350*/  SHF.L.U32 R148, R76, 0x10, RZ ;  /* 0x000000104c947819 */ /* 0x000fe200000006ff */
[----:B------:R-:W-:Y:S01]  /*4360*/  FMUL.FTZ R47, R118, R47 ;  /* 0x0000002f762f7220 */ /* 0x000fe20000410000 */
[C---:B------:R-:W-:Y:S01]  /*4370*/  FADD.FTZ R153, -R119.reuse, R34 ;  /* 0x0000002277997221 */ /* 0x040fe20000010100 */
[----:B------:R-:W-:Y:S01]  /*4380*/  FADD.FTZ R151, -R119, R35 ;  /* 0x0000002377977221 */ /* 0x000fe20000010100 */
[----:B------:R-:W-:Y:S01]  /*4390*/  FFMA.FTZ R35, R49, R36, R46 ;  /* 0x0000002431237223 */ /* 0x000fe2000001002e */
[----:B------:R-:W-:Y:S01]  /*43a0*/  FFMA.FTZ R32, R32, R37, R43 ;  /* 0x0000002520207223 */ /* 0x000fe2000001002b */
[----:B------:R-:W-:Y:S01]  /*43b0*/  FFMA.FTZ R43, R47, R48, R148 ;  /* 0x000000302f2b7223 */ /* 0x000fe20000010094 */
        /* <DEDUP_REMOVED lines=10> */
[----:B------:R-:W-:Y:S01]  /*4460*/  FFMA.FTZ R148, R148, R37, R47 ;  /* 0x0000002594947223 */ /* 0x000fe2000001002f */
[C---:B------:R-:W-:Y:S01]  /*4470*/  FADD.FTZ R33, -R119.reuse, R28 ;  /* 0x0000001c77217221 */ /* 0x040fe20000010100 */
[----:B------:R-:W-:Y:S01]  /*4480*/  FADD.FTZ R47, -R119, R30 ;  /* 0x0000001e772f7221 */ /* 0x000fe20000010100 */
[----:B------:R-:W-:Y:S01]  /*4490*/  SHF.L.U32 R155, R127, 0x10, RZ ;  /* 0x000000107f9b7819 */ /* 0x000fe200000006ff */
[----:B------:R-:W-:Y:S01]  /*44a0*/  FFMA.FTZ R37, R151, R46, R48 ;  /* 0x0000002e97257223 */ /* 0x000fe20000010030 */
[----:B------:R-:W-:Y:S01]  /*44b0*/  SHF.L.U32 R157, R81, 0x10, RZ ;  /* 0x00000010519d7819 */ /* 0x000fe200000006ff */
[C---:B------:R-:W-:Y:S01]  /*44c0*/  FMUL.FTZ R33, R118.reuse, R33 ;  /* 0x0000002176217220 */ /* 0x040fe20000410000 */
[----:B------:R-:W-:Y:S01]  /*44d0*/  SHF.L.U32 R34, R3, 0x10, RZ ;  /* 0x0000001003227819 */ /* 0x000fe200000006ff */
[----:B------:R-:W-:Y:S01]  /*44e0*/  FMUL.FTZ R47, R118, R47 ;  /* 0x0000002f762f7220 */ /* 0x000fe20000410000 */
[----:B------:R-:W-:Y:S01]  /*44f0*/  SHF.L.U32 R46, R78, 0x10, RZ ;  /* 0x000000104e2e7819 */ /* 0x000fe200000006ff */
[----:B------:R-:W-:Y:S01]  /*4500*/  FMUL.FTZ R29, R118, R29 ;  /* 0x0000001d761d7220 */ /* 0x000fe20000410000 */
[----:B------:R-:W-:Y:S01]  /*4510*/  SHF.L.U32 R28, R79, 0x10, RZ ;  /* 0x000000104f1c7819 */ /* 0x000fe200000006ff */
[----:B------:R-:W-:Y:S01]  /*4520*/  FFMA.FTZ R42, R42, R155, R157 ;  /* 0x0000009b2a2a7223 */ /* 0x000fe2000001009d */
        /* <DEDUP_REMOVED lines=8> */
[----:B------:R-:W0:Y:S01]  /*45b0*/  @!P1 LDC.64 R26, c[0x0][0x3c8] ;  /* 0x0000f200ff1a9b82 */ /* 0x000e220000000a00 */
[----:B------:R-:W-:Y:S01]  /*45c0*/  SHF.L.U32 R30, R114, 0x10, RZ ;  /* 0x00000010721e7819 */ /* 0x000fe200000006ff */
[----:B------:R-:W-:Y:S01]  /*45d0*/  FADD.FTZ R29, -R119, R24 ;  /* 0x00000018771d7221 */ /* 0x000fe20000010100 */
[C---:B------:R-:W-:Y:S01]  /*45e0*/  FMUL.FTZ R31, R118.reuse, R31 ;  /* 0x0000001f761f7220 */ /* 0x040fe20000410000 */
[----:B------:R-:W-:Y:S01]  /*45f0*/  SHF.L.U32 R150, R5, 0x10, RZ ;  /* 0x0000001005967819 */ /* 0x000fe200000006ff */
[----:B------:R-:W-:Y:S01]  /*4600*/  FMUL.FTZ R47, R118, R47 ;  /* 0x0000002f762f7220 */ /* 0x000fe20000410000 */
[----:B------:R-:W-:Y:S01]  /*4610*/  SHF.L.U32 R34, R72, 0x10, RZ ;  /* 0x0000001048227819 */ /* 0x000fe200000006ff */
[C---:B------:R-:W-:Y:S01]  /*4620*/  FMUL.FTZ R29, R118.reuse, R29 ;  /* 0x0000001d761d7220 */ /* 0x040fe20000410000 */
[----:B------:R-:W-:Y:S01]  /*4630*/  FFMA.FTZ R157, R31, R28, R30 ;  /* 0x0000001c1f9d7223 */ /* 0x000fe2000001001e */
[----:B------:R-:W-:Y:S01]  /*4640*/  SHF.L.U32 R28, R99, 0x10, RZ ;  /* 0x00000010631c7819 */ /* 0x000fe200000006ff */
[----:B------:R-:W-:Y:S01]  /*4650*/  FMUL.FTZ R25, R118, R25 ;  /* 0x0000001976197220 */ /* 0x000fe20000410000 */
[----:B------:R-:W-:Y:S01]  /*4660*/  SHF.L.U32 R30, R122, 0x10, RZ ;  /* 0x000000107a1e7819 */ /* 0x000fe200000006ff */
[----:B------:R-:W-:Y:S01]  /*4670*/  FFMA.FTZ R150, R29, R150, R34 ;  /* 0x000000961d967223 */ /* 0x000fe20000010022 */
[----:B------:R-:W-:Y:S01]  /*4680*/  FADD.FTZ R29, -R119, R92 ;  /* 0x0000005c771d7221 */ /* 0x000fe20000010100 */
[----:B------:R-:W-:Y:S01]  /*4690*/  SHF.L.U32 R46, R100, 0x10, RZ ;  /* 0x00000010642e7819 */ /* 0x000fe200000006ff */
[----:B------:R-:W-:-:S02]  /*46a0*/  IMAD.U32 R48, R123, 0x10000, RZ ;  /* 0x000100007b307824 */ /* 0x000fc400078e00ff */
        /* <DEDUP_REMOVED lines=9> */
[----:B------:R-:W-:Y:S01]  /*4740*/  FFMA.FTZ R152, R33, R152, R24 ;  /* 0x0000009821987223 */ /* 0x000fe20000010018 */
[----:B------:R-:W-:Y:S01]  /*4750*/  SHF.L.U32 R30, R121, 0x10, RZ ;  /* 0x00000010791e7819 */ /* 0x000fe200000006ff */
[----:B------:R-:W1:Y:S01]  /*4760*/  LDC.64 R24, c[0x0][0x428] ;  /* 0x00010a00ff187b82 */ /* 0x000e620000000a00 */
[----:B------:R-:W-:Y:S01]  /*4770*/  FFMA.FTZ R92, R29, R92, R28 ;  /* 0x0000005c1d5c7223 */ /* 0x000fe2000001001c */
[----:B------:R-:W-:-:S02]  /*4780*/  IMAD.U32 R28, R98, 0x10000, RZ ;  /* 0x00010000621c7824 */ /* 0x000fc400078e00ff */
[----:B------:R-:W-:Y:S01]  /*4790*/  FMUL.FTZ R93, R118, R93 ;  /* 0x0000005d765d7220 */ /* 0x000fe20000410000 */
[C---:B------:R-:W-:Y:S01]  /*47a0*/  FADD.FTZ R31, -R119.reuse, R94 ;  /* 0x0000005e771f7221 */ /* 0x040fe20000010100 */
[----:B------:R-:W-:Y:S01]  /*47b0*/  FADD.FTZ R95, -R119, R95 ;  /* 0x0000005f775f7221 */ /* 0x000fe20000010100 */
[----:B------:R-:W-:Y:S01]  /*47c0*/  SHF.L.U32 R34, R75, 0x10, RZ ;  /* 0x000000104b227819 */ /* 0x000fe200000006ff */
[----:B------:R-:W-:Y:S01]  /*47d0*/  FFMA.FTZ R93, R93, R28, R30 ;  /* 0x0000001c5d5d7223 */ /* 0x000fe2000001001e */
[----:B0-----:R-:W-:Y:S01]  /*47e0*/  @!P1 IMAD.WIDE R28, R137, 0x4, R26 ;  /* 0x00000004891c9825 */ /* 0x001fe200078e021a */
[----:B------:R-:W-:-:S03]  /*47f0*/  SHF.L.U32 R30, R8, 0x10, RZ ;  /* 0x00000010081e7819 */ /* 0x000fc600000006ff */
[C---:B------:R-:W-:Y:S01]  /*4800*/  FMUL.FTZ R31, R118.reuse, R31 ;  /* 0x0000001f761f7220 */ /* 0x040fe20000410000 */
[----:B------:R-:W-:Y:S01]  /*4810*/  SHF.L.U32 R33, R97, 0x10, RZ ;  /* 0x0000001061217819 */ /* 0x000fe200000006ff */
[----:B------:R-:W-:Y:S01]  /*4820*/  FMUL.FTZ R94, R118, R95 ;  /* 0x0000005f765e7220 */ /* 0x000fe20000410000 */
[----:B------:R0:W-:Y:S01]  /*4830*/  @!P1 STG.E desc[UR6][R28.64], R118 ;  /* 0x000000761c009986 */ /* 0x0001e2000c101906 */
[----:B------:R-:W-:Y:S01]  /*4840*/  SHF.L.U32 R27, R120, 0x10, RZ ;  /* 0x00000010781b7819 */ /* 0x000fe200000006ff */
[----:B------:R-:W-:Y:S01]  /*4850*/  FFMA.FTZ R95, R31, R30, R34 ;  /* 0x0000001e1f5f7223 */ /* 0x000fe20000010022 */
[----:B------:R-:W-:Y:S02]  /*4860*/  F2FP.BF16.F32.PACK_AB R26, R52, R53 ;  /* 0x00000035341a723e */ /* 0x000fe400000010ff */
[----:B------:R-:W-:Y:S01]  /*4870*/  F2FP.BF16.F32.PACK_AB R31, R146, R147 ;  /* 0x00000093921f723e */ /* 0x000fe200000010ff */
[----:B------:R-:W-:Y:S01]  /*4880*/  FFMA.FTZ R94, R94, R33, R27 ;  /* 0x000000215e5e7223 */ /* 0x000fe2000001001b */
[----:B------:R-:W-:-:S02]  /*4890*/  F2FP.BF16.F32.PACK_AB R27, R145, R54 ;  /* 0x00000036911b723e */ /* 0x000fc400000010ff */
[----:B------:R-:W-:Y:S01]  /*48a0*/  F2FP.BF16.F32.PACK_AB R30, R55, R144 ;  /* 0x00000090371e723e */ /* 0x000fe200000010ff */
[--C-:B-1----:R-:W-:Y:S01]  /*48b0*/  IMAD.WIDE.U32 R46, R140, 0x10, R24.reuse ;  /* 0x000000108c2e7825 */ /* 0x102fe200078e0018 */
[----:B0-----:R-:W-:Y:S02]  /*48c0*/  F2FP.BF16.F32.PACK_AB R29, R44, R45 ;  /* 0x0000002d2c1d723e */ /* 0x001fe400000010ff */
[----:B------:R-:W0:Y:S01]  /*48d0*/  LDC.64 R44, c[0x0][0x380] ;  /* 0x0000e000ff2c7b82 */ /* 0x000e220000000a00 */
[--C-:B------:R-:W-:Y:S01]  /*48e0*/  IMAD.WIDE.U32 R158, R142, 0x10, R24.reuse ;  /* 0x000000108e9e7825 */ /* 0x100fe200078e0018 */
        /* <DEDUP_REMOVED lines=8> */
[----:B------:R-:W-:Y:S01]  /*4970*/  IMAD.WIDE.U32 R142, R143, 0x10, R24 ;  /* 0x000000108f8e7825 */ /* 0x000fe200078e0018 */
[----:B------:R-:W-:Y:S02]  /*4980*/  F2FP.BF16.F32.PACK_AB R25, R58, R59 ;  /* 0x0000003b3a19723e */ /* 0x000fe400000010ff */
[----:B------:R-:W-:Y:S02]  /*4990*/  F2FP.BF16.F32.PACK_AB R24, R56, R57 ;  /* 0x000000393818723e */ /* 0x000fe400000010ff */
        /* <DEDUP_REMOVED lines=10> */
[----:B0-----:R-:W-:Y:S01]  /*4a40*/  IADD3 R137, PT, PT, R137, R44, RZ ;  /* 0x0000002c89897210 */ /* 0x001fe20007ffe0ff */
[----:B------:R2:W-:Y:S03]  /*4a50*/  STG.E.128 desc[UR6][R158.64], R36 ;  /* 0x000000249e007986 */ /* 0x0005e6000c101d06 */
[----:B------:R-:W-:Y:S01]  /*4a60*/  ISETP.GE.AND P1, PT, R137, R45, PT ;  /* 0x0000002d8900720c */ /* 0x000fe20003f26270 */
[----:B------:R2:W-:-:S12]  /*4a70*/  STG.E.128 desc[UR6][R142.64], R40 ;  /* 0x000000288e007986 */ /* 0x0005d8000c101d06 */
[----:B------:R-:W-:Y:S05]  /*4a80*/  @!P1 BRA `(.L_x_6740) ;  /* 0xffffffbc00549947 */ /* 0x000fea000383ffff */
[----:B------:R-:W-:Y:S05]  /*4a90*/  EXIT ;  /* 0x000000000000794d */ /* 0x000fea0003800000 */
.L_x_6741:
        /* <DEDUP_REMOVED lines=14> */
.L_x_22327:


//--------------------- .text._ZN10layer_norm31ln_parallel_residual_fwd_kernelINS_13Kernel_traitsI13__nv_bfloat16S2_fS2_fjLj5120ELj1ELj1ELj4ELj16ENS_18Kernel_traits_baseILj5120ES2_S2_fS2_fjLj128EEEEELb1ELb0ELb0EEEvNS_9FwdParamsE --------------------------
	.section	.text._ZN10layer_norm31ln_parallel_residual_fwd_kernelINS_13Kernel_traitsI13__nv_bfloat16S2_fS2_fjLj5120ELj1ELj1ELj4ELj16ENS_18Kernel_traits_baseILj5120ES2_S2_fS2_fjLj128EEEEELb1ELb0ELb0EEEvNS_9FwdParamsE,"ax",@progbits
	.align	128
        .global         _ZN10layer_norm31ln_parallel_residual_fwd_kernelINS_13Kernel_traitsI13__nv_bfloat16S2_fS2_fjLj5120ELj1ELj1ELj4ELj16ENS_18Kernel_traits_baseILj5120ES2_S2_fS2_fjLj128EEEEELb1ELb0ELb0EEEvNS_9FwdParamsE
        .type           _ZN10layer_norm31ln_parallel_residual_fwd_kernelINS_13Kernel_traitsI13__nv_bfloat16S2_fS2_fjLj5120ELj1ELj1ELj4ELj16ENS_18Kernel_traits_baseILj5120ES2_S2_fS2_fjLj128EEEEELb1ELb0ELb0EEEvNS_9FwdParamsE,@function
        .size           _ZN10layer_norm31ln_parallel_residual_fwd_kernelINS_13Kernel_traitsI13__nv_bfloat16S2_fS2_fjLj5120ELj1ELj1ELj4ELj16ENS_18Kernel_traits_baseILj5120ES2_S2_fS2_fjLj128EEEEELb1ELb0ELb0EEEvNS_9FwdParamsE,(.L_x_22328 - _ZN10layer_norm31ln_parallel_residual_fwd_kernelINS_13Kernel_traitsI13__nv_bfloat16S2_fS2_fjLj5120ELj1ELj1ELj4ELj16ENS_18Kernel_traits_baseILj5120ES2_S2_fS2_fjLj128EEEEELb1ELb0ELb0EEEvNS_9FwdParamsE)
        .other          _ZN10layer_norm31ln_parallel_residual_fwd_kernelINS_13Kernel_traitsI13__nv_bfloat16S2_fS2_fjLj5120ELj1ELj1ELj4ELj16ENS_18Kernel_traits_baseILj5120ES2_S2_fS2_fjLj128EEEEELb1ELb0ELb0EEEvNS_9FwdParamsE,@"STO_CUDA_ENTRY STV_DEFAULT"
_ZN10layer_norm31ln_parallel_residual_fwd_kernelINS_13Kernel_traitsI13__nv_bfloat16S2_fS2_fjLj5120ELj1ELj1ELj4ELj16ENS_18Kernel_traits_baseILj5120ES2_S2_fS2_fjLj128EEEEELb1ELb0ELb0EEEvNS_9FwdParamsE:
.text._ZN10layer_norm31ln_parallel_residual_fwd_kernelINS_13Kernel_traitsI13__nv_bfloat16S2_fS2_fjLj5120ELj1ELj1ELj4ELj16ENS_18Kernel_traits_baseILj5120ES2_S2_fS2_fjLj128EEEEELb1ELb0ELb0EEEvNS_9FwdParamsE:
[----:B------:R-:W-:Y:S01]  /*0000*/  LDC R1, c[0x0][0x37c] ;  /* 0x0000df00ff017b82 */ /* 0x000fe20000000800 */
[----:B------:R-:W0:Y:S07]  /*0010*/  LDCU.U8 UR4, c[0x0][0x464] ;  /* 0x00008c80ff0477ac */ /* 0x000e2e0008000000 */
[----:B------:R-:W1:Y:S01]  /*0020*/  LDC R194, c[0x0][0x458] ;  /* 0x00011600ffc27b82 */ /* 0x000e620000000800 */
[----:B------:R-:W2:Y:S01]  /*0030*/  LDCU.64 UR8, c[0x0][0x450] ;  /* 0x00008a00ff0877ac */ /* 0x000ea20008000a00 */
[----:B------:R-:W3:Y:S06]  /*0040*/  LDCU.64 UR6, c[0x0][0x358] ;  /* 0x00006b00ff0677ac */ /* 0x000eec0008000a00 */
[----:B------:R-:W1:Y:S01]  /*0050*/  LDC R195, c[0x0][0x45c] ;  /* 0x00011700ffc37b82 */ /* 0x000e620000000800 */
[----:B------:R-:W4:Y:S07]  /*0060*/  S2R R230, SR_TID.X ;  /* 0x0000000000e67919 */ /* 0x000f2e0000002100 */
[----:B------:R-:W5:Y:S01]  /*0070*/  LDC R9, c[0x0][0x388] ;  /* 0x0000e200ff097b82 */ /* 0x000f620000000800 */
[----:B0-----:R-:W-:Y:S01]  /*0080*/  ISETP.NE.AND P0, PT, RZ, UR4, PT ;  /* 0x00000004ff007c0c */ /* 0x001fe2000bf05270 */
[----:B------:R-:W0:Y:S01]  /*0090*/  LDCU.64 UR4, c[0x0][0x438] ;  /* 0x00008700ff0477ac */ /* 0x000e220008000a00 */
[----:B--2---:R-:W-:-:S02]  /*00a0*/  IMAD.U32 R2, RZ, RZ, UR8 ;  /* 0x00000008ff027e24 */ /* 0x004fc4000f8e00ff */
[----:B------:R-:W-:-:S09]  /*00b0*/  IMAD.U32 R3, RZ, RZ, UR9 ;  /* 0x00000009ff037e24 */ /* 0x000fd2000f8e00ff */
[----:B---3--:R-:W2:Y:S01]  /*00c0*/  @P0 LDG.E.64 R2, desc[UR6][R2.64] ;  /* 0x0000000602020981 */ /* 0x008ea2000c1e1b00 */
[----:B------:R-:W3:Y:S03]  /*00d0*/  @P0 LDC R7, c[0x0][0x460] ;  /* 0x00011800ff070b82 */ /* 0x000ee60000000800 */
[----:B-1----:R-:W3:Y:S01]  /*00e0*/  @P0 LDG.E.64 R4, desc[UR6][R194.64] ;  /* 0x00000006c2040981 */ /* 0x002ee2000c1e1b00 */
[----:B------:R-:W-:Y:S01]  /*00f0*/  BSSY.RECONVERGENT B0, `(.L_x_6742) ;  /* 0x0000160000007945 */ /* 0x000fe20003800200 */
[----:B0-----:R-:W-:-:S03]  /*0100*/  UISETP.NE.U32.AND UP0, UPT, UR4, URZ, UPT ;  /* 0x000000ff0400728c */ /* 0x001fc6000bf05070 */
[----:B------:R-:W0:Y:S01]  /*0110*/  S2UR UR17, SR_CTAID.X ;  /* 0x00000000001179c3 */ /* 0x000e220000002500 */
[----:B------:R-:W-:Y:S01]  /*0120*/  UISETP.NE.AND.EX UP0, UPT, UR5, URZ, UPT, UP0 ;  /* 0x000000ff0500728c */ /* 0x000fe2000bf05300 */
[----:B----4-:R-:W-:-:S06]  /*0130*/  LOP3.LUT R0, R230, 0x1f, RZ, 0xc0, !PT ;  /* 0x0000001fe6007812 */ /* 0x010fcc00078ec0ff */
[----:B------:R-:W0:Y:S02]  /*0140*/  LDC R227, c[0x0][0x360] ;  /* 0x0000d800ffe37b82 */ /* 0x000e240000000800 */
[----:B0-----:R-:W-:Y:S01]  /*0150*/  IMAD R227, R227, UR17, R230 ;  /* 0x00000011e3e37c24 */ /* 0x001fe2000f8e02e6 */
[----:B--2---:R-:W-:Y:S02]  /*0160*/  @P0 R2UR UR9, R3 ;  /* 0x00000000030902ca */ /* 0x004fe400000e0000 */
[----:B------:R-:W-:Y:S02]  /*0170*/  LOP3.LUT R3, R230, 0x60, RZ, 0xc0, !PT ;  /* 0x00000060e6037812 */ /* 0x000fe400078ec0ff */
[----:B------:R-:W-:Y:S02]  /*0180*/  @P0 R2UR UR8, R2 ;  /* 0x00000000020802ca */ /* 0x000fe400000e0000 */
[----:B---3--:R-:W-:Y:S02]  /*0190*/  @P0 IADD3 R194, P1, PT, R4, R7, RZ ;  /* 0x0000000704c20210 */ /* 0x008fe40007f3e0ff */
[----:B-----5:R-:W-:-:S02]  /*01a0*/  SHF.R.S32.HI R2, RZ, 0x1f, R9 ;  /* 0x0000001fff027819 */ /* 0x020fc40000011409 */
[----:B------:R-:W-:Y:S01]  /*01b0*/  LOP3.LUT R4, R3, R0, RZ, 0xfc, !PT ;  /* 0x0000000003047212 */ /* 0x000fe200078efcff */
[----:B------:R-:W-:Y:S01]  /*01c0*/  @P0 IMAD.X R195, RZ, RZ, R5, P1 ;  /* 0x000000ffffc30224 */ /* 0x000fe200008e0605 */
[----:B------:R-:W-:Y:S01]  /*01d0*/  LEA.HI R2, R2, R9, RZ, 0x3 ;  /* 0x0000000902027211 */ /* 0x000fe200078f18ff */
[----:B------:R-:W-:Y:S01]  /*01e0*/  UIADD3 UR24, UPT, UPT, UR9, -0x4498517b, URZ ;  /* 0xbb67ae8509187890 */ /* 0x000fe2000fffe0ff */
[----:B------:R-:W-:Y:S01]  /*01f0*/  LOP3.LUT R7, R4, 0x7f, RZ, 0x3c, !PT ;  /* 0x0000007f04077812 */ /* 0x000fe200078e3cff */
[----:B------:R-:W-:Y:S01]  /*0200*/  UIADD3 UR25, UPT, UPT, UR9, 0x76cf5d0a, URZ ;  /* 0x76cf5d0a09197890 */ /* 0x000fe2000fffe0ff */
[--C-:B------:R-:W-:Y:S01]  /*0210*/  SHF.R.U64 R226, R194, 0x2, R195.reuse ;  /* 0x00000002c2e27819 */ /* 0x100fe200000012c3 */
[----:B------:R-:W-:Y:S01]  /*0220*/  UIADD3 UR23, UPT, UPT, UR8, -0x61c88647, URZ ;  /* 0x9e3779b908177890 */ /* 0x000fe2000fffe0ff */
        /* <DEDUP_REMOVED lines=41> */
[----:B------:R-:W-:Y:S01]  /*04c0*/  @P0 IADD3 R4, PT, PT, R4, 0x80, RZ ;  /* 0x0000008004040810 */ /* 0x000fe20007ffe0ff */
[----:B------:R1:W5:Y:S05]  /*04d0*/  @P0 LDG.E.128 R36, desc[UR6][R10.64] ;  /* 0x000000060a240981 */ /* 0x00036a000c1e1d00 */
[----:B------:R-:W3:Y:S01]  /*04e0*/  LDC.64 R20, c[0x0][0x3d8] ;  /* 0x0000f600ff147b82 */ /* 0x000ee20000000a00 */
[----:B0-----:R-:W-:Y:S01]  /*04f0*/  @P1 IMAD.WIDE.U32 R14, R4, 0x10, R14 ;  /* 0x00000010040e1825 */ /* 0x001fe200078e000e */
[----:B------:R1:W5:Y:S01]  /*0500*/  @P0 LDG.E.128 R40, desc[UR6][R12.64] ;  /* 0x000000060c280981 */ /* 0x000362000c1e1d00 */
[----:B------:R-:W-:-:S02]  /*0510*/  ISETP.GE.U32.AND P3, PT, R198, 0x280, PT ;  /* 0x00000280c600780c */ /* 0x000fc40003f66070 */
[----:B------:R-:W-:Y:S01]  /*0520*/  HFMA2 R70, -RZ, RZ, 0, 0 ;  /* 0x00000000ff467431 */ /* 0x000fe200000001ff */
[----:B------:R-:W-:Y:S01]  /*0530*/  @P4 LOP3.LUT R228, R228, 0x100, RZ, 0xfc, !PT ;  /* 0x00000100e4e44812 */ /* 0x000fe200078efcff */
[----:B------:R1:W5:Y:S01]  /*0540*/  @P1 LDG.E.128 R44, desc[UR6][R14.64] ;  /* 0x000000060e2c1981 */ /* 0x000362000c1e1d00 */
[----:B----4-:R-:W-:-:S04]  /*0550*/  @P1 IMAD.WIDE.U32 R16, R4, 0x10, R16 ;  /* 0x0000001004101825 */ /* 0x010fc800078e0010 */
[----:B------:R-:W-:Y:S01]  /*0560*/  @P1 VIADD R4, R4, 0x80 ;  /* 0x0000008004041836 */ /* 0x000fe20000000000 */
[----:B------:R1:W5:Y:S03]  /*0570*/  @P1 LDG.E.128 R48, desc[UR6][R16.64] ;  /* 0x0000000610301981 */ /* 0x000366000c1e1d00 */
[----:B--2---:R-:W-:-:S05]  /*0580*/  @P2 IMAD.WIDE.U32 R18, R4, 0x10, R18 ;  /* 0x0000001004122825 */ /* 0x004fca00078e0012 */
[----:B------:R1:W5:Y:S01]  /*0590*/  @P2 LDG.E.128 R52, desc[UR6][R18.64] ;  /* 0x0000000612342981 */ /* 0x000362000c1e1d00 */
[----:B---3--:R-:W-:-:S05]  /*05a0*/  @P2 IMAD.WIDE.U32 R20, R4, 0x10, R20 ;  /* 0x0000001004142825 */ /* 0x008fca00078e0014 */
[----:B------:R1:W5:Y:S01]  /*05b0*/  @P2 LDG.E.128 R56, desc[UR6][R20.64] ;  /* 0x0000000614382981 */ /* 0x000362000c1e1d00 */
[----:B------:R-:W-:Y:S01]  /*05c0*/  IMAD.MOV.U32 R62, RZ, RZ, RZ ;  /* 0x000000ffff3e7224 */ /* 0x000fe200078e00ff */
[----:B------:R-:W-:Y:S01]  /*05d0*/  CS2R R60, SRZ ;  /* 0x00000000003c7805 */ /* 0x000fe2000001ff00 */
[----:B------:R-:W-:Y:S01]  /*05e0*/  IMAD.MOV.U32 R66, RZ, RZ, RZ ;  /* 0x000000ffff427224 */ /* 0x000fe200078e00ff */
[----:B------:R-:W-:Y:S02]  /*05f0*/  CS2R R64, SRZ ;  /* 0x0000000000407805 */ /* 0x000fe4000001ff00 */
        /* <DEDUP_REMOVED lines=21> */
[----:B-1----:R-:W-:-:S05]  /*0750*/  IMAD.WIDE.U32 R4, R4, 0x10, R6 ;  /* 0x0000001004047825 */ /* 0x002fca00078e0006 */
[----:B------:R0:W5:Y:S01]  /*0760*/  LDG.E.128 R96, desc[UR6][R4.64] ;  /* 0x0000000604607981 */ /* 0x000162000c1e1d00 */
        /* <DEDUP_REMOVED lines=20> */
[----:B0-----:R-:W-:Y:S06]  /*08b0*/  BRA `(.L_x_6745) ;  /* 0x0000000c008c7947 */ /* 0x001fec0003800000 */
.L_x_6744:
        /* <DEDUP_REMOVED lines=12> */
[----:B------:R-:W5:Y:S06]  /*0980*/  @P4 LDG.E.128 R28, desc[UR6][R8.64] ;  /* 0x00000006081c4981 */ /* 0x000f6c000c1e1d00 */
[----:B------:R-:W1:Y:S01]  /*0990*/  LDC.64 R20, c[0x0][0x3d8] ;  /* 0x0000f600ff147b82 */ /* 0x000e620000000a00 */
[----:B------:R-:W5:Y:S07]  /*09a0*/  @P4 LDG.E.128 R32, desc[UR6][R10.64] ;  /* 0x000000060a204981 */ /* 0x000f6e000c1e1d00 */
[----:B------:R-:W4:Y:S08]  /*09b0*/  LDC.64 R24, c[0x0][0x3d0] ;  /* 0x0000f400ff187b82 */ /* 0x000f300000000a00 */
[----:B------:R-:W4:Y:S01]  /*09c0*/  LDC.64 R26, c[0x0][0x3d8] ;  /* 0x0000f600ff1a7b82 */ /* 0x000f220000000a00 */
[----:B------:R-:W-:-:S07]  /*09d0*/  ISETP.GE.U32.AND P3, PT, R198, 0x280, PT ;  /* 0x00000280c600780c */ /* 0x000fce0003f66070 */
[----:B------:R-:W2:Y:S01]  /*09e0*/  @P4 LDC.64 R6, c[0x0][0x440] ;  /* 0x00011000ff064b82 */ /* 0x000ea20000000a00 */
[----:B------:R-:W-:Y:S01]  /*09f0*/  HFMA2 R74, -RZ, RZ, 0, 0 ;  /* 0x00000000ff4a7431 */ /* 0x000fe200000001ff */
[----:B------:R-:W-:-:S06]  /*0a00*/  @P4 LOP3.LUT R228, R228, 0x100, RZ, 0xfc, !PT ;  /* 0x00000100e4e44812 */ /* 0x000fcc00078efcff */
[----:B------:R-:W0:Y:S08]  /*0a10*/  @P0 LDC.64 R16, c[0x0][0x440] ;  /* 0x00011000ff100b82 */ /* 0x000e300000000a00 */
[----:B------:R-:W4:Y:S08]  /*0a20*/  @P1 LDC.64 R22, c[0x0][0x440] ;  /* 0x00011000ff161b82 */ /* 0x000f300000000a00 */
[----:B------:R-:W4:Y:S01]  /*0a30*/  @P2 LDC.64 R60, c[0x0][0x440] ;  /* 0x00011000ff3c2b82 */ /* 0x000f220000000a00 */
[C---:B--2---:R-:W-:Y:S01]  /*0a40*/  @P4 IMAD.WIDE.U32 R6, R4.reuse, 0x10, R6 ;  /* 0x0000001004064825 */ /* 0x044fe200078e0006 */
[----:B------:R-:W-:-:S04]  /*0a50*/  @P4 LOP3.LUT R4, R4, 0x80, RZ, 0xfc, !PT ;  /* 0x0000008004044812 */ /* 0x000fc800078efcff */
[----:B------:R2:W5:Y:S01]  /*0a60*/  @P4 LD.E.128 R88, desc[UR6][R6.64] ;  /* 0x0000000606584980 */ /* 0x000562000c101d00 */
[----:B------:R-:W-:-:S04]  /*0a70*/  @P0 IMAD.WIDE.U32 R12, R4, 0x10, R12 ;  /* 0x00000010040c0825 */ /* 0x000fc800078e000c */
[C---:B---3--:R-:W-:Y:S01]  /*0a80*/  @P0 IMAD.WIDE.U32 R14, R4.reuse, 0x10, R14 ;  /* 0x00000010040e0825 */ /* 0x048fe200078e000e */
        /* <DEDUP_REMOVED lines=9> */
[----:B------:R-:W-:Y:S01]  /*0b20*/  @P1 IADD3 R4, PT, PT, R4, 0x80, RZ ;  /* 0x0000008004041810 */ /* 0x000fe20007ffe0ff */
[----:B------:R3:W5:Y:S04]  /*0b30*/  @P1 LDG.E.128 R48, desc[UR6][R20.64] ;  /* 0x0000000614301981 */ /* 0x000768000c1e1d00 */
[C---:B------:R-:W-:Y:S01]  /*0b40*/  @P2 IMAD.WIDE.U32 R24, R4.reuse, 0x10, R24 ;  /* 0x0000001004182825 */ /* 0x040fe200078e0018 */
[----:B------:R3:W5:Y:S03]  /*0b50*/  @P1 LD.E.128 R80, desc[UR6][R22.64] ;  /* 0x0000000616501980 */ /* 0x000766000c101d00 */
[C---:B------:R-:W-:Y:S01]  /*0b60*/  @P2 IMAD.WIDE.U32 R26, R4.reuse, 0x10, R26 ;  /* 0x00000010041a2825 */ /* 0x040fe200078e001a */
[----:B------:R3:W5:Y:S03]  /*0b70*/  @P2 LDG.E.128 R52, desc[UR6][R24.64] ;  /* 0x0000000618342981 */ /* 0x000766000c1e1d00 */
[----:B--2---:R-:W-:Y:S01]  /*0b80*/  @P2 IMAD.WIDE.U32 R6, R4, 0x10, R60 ;  /* 0x0000001004062825 */ /* 0x004fe200078e003c */
        /* <DEDUP_REMOVED lines=11> */
[----:B------:R-:W-:Y:S02]  /*0c40*/  @P0 IMAD.MOV.U32 R71, RZ, RZ, RZ ;  /* 0x000000ffff470224 */ /* 0x000fe400078e00ff */
[----:B------:R-:W-:Y:S02]  /*0c50*/  @P1 IMAD.MOV.U32 R67, RZ, RZ, RZ ;  /* 0x000000ffff431224 */ /* 0x000fe400078e00ff */
[----:B------:R-:W-:Y:S01]  /*0c60*/  @P2 VIADD R4, R4, 0x80 ;  /* 0x0000008004042836 */ /* 0x000fe20000000000 */
[----:B---3--:R-:W-:Y:S06]  /*0c70*/  @!P3 BRA `(.L_x_6745) ;  /* 0x00000008009cb947 */ /* 0x008fec0003800000 */
[----:B------:R-:W0:Y:S08]  /*0c80*/  LDC.64 R104, c[0x0][0x440] ;  /* 0x00011000ff687b82 */ /* 0x000e300000000a00 */
[----:B------:R-:W1:Y:S08]  /*0c90*/  LDC.64 R96, c[0x0][0x3d0] ;  /* 0x0000f400ff607b82 */ /* 0x000e700000000a00 */
[----:B------:R-:W2:Y:S01]  /*0ca0*/  LDC.64 R6, c[0x0][0x3d8] ;  /* 0x0000f600ff067b82 */ /* 0x000ea20000000a00 */
[----:B0-----:R-:W-:-:S06]  /*0cb0*/  IMAD.WIDE.U32 R104, R4, 0x10, R104 ;  /* 0x0000001004687825 */ /* 0x001fcc00078e0068 */
[----:B------:R-:W5:Y:S01]  /*0cc0*/  LD.E.128 R104, desc[UR6][R104.64] ;  /* 0x0000000668687980 */ /* 0x000f62000c101d00 */
[----:B-1----:R-:W-:-:S06]  /*0cd0*/  IMAD.WIDE.U32 R96, R4, 0x10, R96 ;  /* 0x0000001004607825 */ /* 0x002fcc00078e0060 */
[----:B------:R-:W5:Y:S01]  /*0ce0*/  LDG.E.128 R96, desc[UR6][R96.64] ;  /* 0x0000000660607981 */ /* 0x000f62000c1e1d00 */
[----:B--2---:R-:W-:-:S05]  /*0cf0*/  IMAD.WIDE.U32 R4, R4, 0x10, R6 ;  /* 0x0000001004047825 */ /* 0x004fca00078e0006 */
[----:B------:R0:W5:Y:S01]  /*0d00*/  LDG.E.128 R92, desc[UR6][R4.64] ;  /* 0x00000006045c7981 */ /* 0x000162000c1e1d00 */
[----:B------:R-:W-:Y:S02]  /*0d10*/  CS2R R102, SRZ ;  /* 0x0000000000667805 */ /* 0x000fe4000001ff00 */
[----:B------:R-:W-:Y:S01]  /*0d20*/  CS2R R100, SRZ ;  /* 0x0000000000647805 */ /* 0x000fe2000001ff00 */
[----:B------:R-:W-:Y:S01]  /*0d30*/  IMAD.MOV.U32 R62, RZ, RZ, RZ ;  /* 0x000000ffff3e7224 */ /* 0x000fe200078e00ff */
[----:B------:R-:W-:Y:S01]  /*0d40*/  CS2R R60, SRZ ;  /* 0x00000000003c7805 */ /* 0x000fe2000001ff00 */
[----:B------:R-:W-:Y:S01]  /*0d50*/  IMAD.MOV.U32 R66, RZ, RZ, RZ ;  /* 0x000000ffff427224 */ /* 0x000fe200078e00ff */
[----:B------:R-:W-:Y:S02]  /*0d60*/  CS2R R64, SRZ ;  /* 0x0000000000407805 */ /* 0x000fe4000001ff00 */
[----:B------:R-:W-:Y:S02]  /*0d70*/  MOV R70, RZ ;  /* 0x000000ff00467202 */ /* 0x000fe40000000f00 */
[----:B------:R-:W-:Y:S01]  /*0d80*/  CS2R R68, SRZ ;  /* 0x0000000000447805 */ /* 0x000fe2000001ff00 */
[----:B------:R-:W-:Y:S01]  /*0d90*/  IMAD.MOV.U32 R74, RZ, RZ, RZ ;  /* 0x000000ffff4a7224 */ /* 0x000fe200078e00ff */
[----:B------:R-:W-:Y:S01]  /*0da0*/  CS2R R72, SRZ ;  /* 0x0000000000487805 */ /* 0x000fe2000001ff00 */
[----:B0-----:R-:W-:Y:S06]  /*0db0*/  BRA `(.L_x_6745) ;  /* 0x00000008004c7947 */ /* 0x001fec0003800000 */
.L_x_6743:
        /* <DEDUP_REMOVED lines=74> */
[----:B---3--:R-:W-:-:S05]  /*1260*/  IMAD.WIDE.U32 R4, R4, 0x10, R6 ;  /* 0x0000001004047825 */ /* 0x008fca00078e0006 */
[----:B------:R0:W5:Y:S01]  /*1270*/  LDG.E.128 R92, desc[UR6][R4.64] ;  /* 0x00000006045c7981 */ /* 0x000162000c1e1d00 */
[----:B------:R-:W-:Y:S05]  /*1280*/  BRA `(.L_x_6745) ;  /* 0x0000000400187947 */ /* 0x000fea0003800000 */
.L_x_6746:
        /* <DEDUP_REMOVED lines=18> */
[----:B------:R-:W-:Y:S01]  /*13b0*/  HFMA2 R78, -RZ, RZ, 0, 0 ;  /* 0x00000000ff4e7431 */ /* 0x000fe200000001ff */
[----:B------:R-:W-:-:S06]  /*13c0*/  @P4 LOP3.LUT R228, R228, 0x100, RZ, 0xfc, !PT ;  /* 0x00000100e4e44812 */ /* 0x000fcc00078efcff */
[----:B------:R-:W2:Y:S08]  /*13d0*/  @P4 LDC.64 R8, c[0x0][0x438] ;  /* 0x00010e00ff084b82 */ /* 0x000eb00000000a00 */
[----:B------:R-:W3:Y:S08]  /*13e0*/  @P0 LDC.64 R18, c[0x0][0x438] ;  /* 0x00010e00ff120b82 */ /* 0x000ef00000000a00 */
[----:B------:R-:W1:Y:S08]  /*13f0*/  @P1 LDC.64 R24, c[0x0][0x438] ;  /* 0x00010e00ff181b82 */ /* 0x000e700000000a00 */
[----:B------:R-:W4:Y:S01]  /*1400*/  @P2 LDC.64 R80, c[0x0][0x438] ;  /* 0x00010e00ff502b82 */ /* 0x000f220000000a00 */
[C---:B--2---:R-:W-:Y:S01]  /*1410*/  @P4 IMAD.WIDE.U32 R12, R4.reuse, 0x10, R8 ;  /* 0x00000010040c4825 */ /* 0x044fe200078e0008 */
[----:B------:R-:W-:-:S04]  /*1420*/  @P4 LOP3.LUT R4, R4, 0x80, RZ, 0xfc, !PT ;  /* 0x0000008004044812 */ /* 0x000fc800078efcff */
[----:B------:R-:W5:Y:S01]  /*1430*/  @P4 LD.E.128 R72, desc[UR6][R12.64] ;  /* 0x000000060c484980 */ /* 0x000f62000c101d00 */
[C---:B------:R-:W-:Y:S01]  /*1440*/  @P0 IMAD.WIDE.U32 R16, R4.reuse, 0x10, R16 ;  /* 0x0000001004100825 */ /* 0x040fe200078e0010 */
[----:B------:R-:W2:Y:S03]  /*1450*/  LDC.64 R8, c[0x0][0x3d8] ;  /* 0x0000f600ff087b82 */ /* 0x000ea60000000a00 */
[C---:B---3--:R-:W-:Y:S01]  /*1460*/  @P0 IMAD.WIDE.U32 R18, R4.reuse, 0x10, R18 ;  /* 0x0000001004120825 */ /* 0x048fe200078e0012 */
[----:B------:R-:W5:Y:S03]  /*1470*/  @P0 LDG.E.128 R36, desc[UR6][R16.64] ;  /* 0x0000000610240981 */ /* 0x000f66000c1e1d00 */
[C---:B------:R-:W-:Y:S01]  /*1480*/  @P0 IMAD.WIDE.U32 R20, R4.reuse, 0x10, R20 ;  /* 0x0000001004140825 */ /* 0x040fe200078e0014 */
[----:B------:R-:W3:Y:S01]  /*1490*/  LDC.64 R6, c[0x0][0x3d0] ;  /* 0x0000f400ff067b82 */ /* 0x000ee20000000a00 */
[----:B------:R-:W5:Y:S02]  /*14a0*/  @P0 LD.E.128 R68, desc[UR6][R18.64] ;  /* 0x0000000612440980 */ /* 0x000f64000c101d00 */
[----:B------:R-:W-:-:S02]  /*14b0*/  @P0 VIADD R4, R4, 0x80 ;  /* 0x0000008004040836 */ /* 0x000fc40000000000 */
[----:B------:R-:W5:Y:S02]  /*14c0*/  @P0 LDG.E.128 R40, desc[UR6][R20.64] ;  /* 0x0000000614280981 */ /* 0x000f64000c1e1d00 */
[C---:B0-----:R-:W-:Y:S01]  /*14d0*/  @P1 IMAD.WIDE.U32 R22, R4.reuse, 0x10, R22 ;  /* 0x0000001004161825 */ /* 0x041fe200078e0016 */
[----:B------:R-:W0:Y:S03]  /*14e0*/  @P3 LDC.64 R110, c[0x0][0x438] ;  /* 0x00010e00ff6e3b82 */ /* 0x000e260000000a00 */
        /* <DEDUP_REMOVED lines=8> */
[----:B------:R1:W5:Y:S03]  /*1570*/  @P2 LDG.E.128 R52, desc[UR6][R84.64] ;  /* 0x0000000654342981 */ /* 0x000366000c1e1d00 */
[C---:B------:R-:W-:Y:S01]  /*1580*/  @P2 IMAD.WIDE.U32 R108, R4.reuse, 0x10, R108 ;  /* 0x00000010046c2825 */ /* 0x040fe200078e006c */
[----:B------:R4:W5:Y:S03]  /*1590*/  @P2 LD.E.128 R60, desc[UR6][R88.64] ;  /* 0x00000006583c2980 */ /* 0x000966000c101d00 */
[----:B------:R-:W-:Y:S01]  /*15a0*/  @P2 VIADD R4, R4, 0x80 ;  /* 0x0000008004042836 */ /* 0x000fe20000000000 */
[----:B------:R0:W5:Y:S03]  /*15b0*/  @P2 LDG.E.128 R56, desc[UR6][R108.64] ;  /* 0x000000066c382981 */ /* 0x000166000c1e1d00 */
[----:B--2---:R-:W-:-:S04]  /*15c0*/  @P3 IMAD.WIDE.U32 R8, R4, 0x10, R8 ;  /* 0x0000001004083825 */ /* 0x004fc800078e0008 */
[C---:B---3--:R-:W-:Y:S01]  /*15d0*/  @P3 IMAD.WIDE.U32 R6, R4.reuse, 0x10, R6 ;  /* 0x0000001004063825 */ /* 0x048fe200078e0006 */
[----:B------:R2:W5:Y:S03]  /*15e0*/  @P3 LDG.E.128 R92, desc[UR6][R8.64] ;  /* 0x00000006085c3981 */ /* 0x000566000c1e1d00 */
[----:B0-----:R-:W-:Y:S01]  /*15f0*/  @P3 IMAD.WIDE.U32 R4, R4, 0x10, R110 ;  /* 0x0000001004043825 */ /* 0x001fe200078e006e */
[----:B------:R2:W5:Y:S04]  /*1600*/  @P3 LDG.E.128 R96, desc[UR6][R6.64] ;  /* 0x0000000606603981 */ /* 0x000568000c1e1d00 */
[----:B------:R2:W5:Y:S01]  /*1610*/  @P3 LD.E.128 R100, desc[UR6][R4.64] ;  /* 0x0000000604643980 */ /* 0x000562000c101d00 */
[----:B------:R-:W-:Y:S01]  /*1620*/  CS2R R76, SRZ ;  /* 0x00000000004c7805 */ /* 0x000fe2000001ff00 */
[----:B------:R-:W-:Y:S01]  /*1630*/  IMAD.MOV.U32 R82, RZ, RZ, RZ ;  /* 0x000000ffff527224 */ /* 0x000fe200078e00ff */
[----:B------:R-:W-:Y:S01]  /*1640*/  CS2R R80, SRZ ;  /* 0x0000000000507805 */ /* 0x000fe2000001ff00 */
[----:B------:R-:W-:Y:S01]  /*1650*/  IMAD.MOV.U32 R86, RZ, RZ, RZ ;  /* 0x000000ffff567224 */ /* 0x000fe200078e00ff */
[----:B-1----:R-:W-:Y:S01]  /*1660*/  CS2R R84, SRZ ;  /* 0x0000000000547805 */ /* 0x002fe2000001ff00 */
[----:B------:R-:W-:Y:S01]  /*1670*/  IMAD.MOV.U32 R90, RZ, RZ, RZ ;  /* 0x000000ffff5a7224 */ /* 0x000fe200078e00ff */
[----:B----4-:R-:W-:-:S02]  /*1680*/  CS2R R88, SRZ ;  /* 0x0000000000587805 */ /* 0x010fc4000001ff00 */
[----:B------:R-:W-:Y:S01]  /*1690*/  @P4 MOV R91, RZ ;  /* 0x000000ff005b4202 */ /* 0x000fe20000000f00 */
[----:B------:R-:W-:Y:S01]  /*16a0*/  @P0 IMAD.MOV.U32 R87, RZ, RZ, RZ ;  /* 0x000000ffff570224 */ /* 0x000fe200078e00ff */
[----:B------:R-:W-:Y:S01]  /*16b0*/  @P3 CS2R R106, SRZ ;  /* 0x00000000006a3805 */ /* 0x000fe2000001ff00 */
[----:B------:R-:W-:Y:S01]  /*16c0*/  @P1 IMAD.MOV.U32 R83, RZ, RZ, RZ ;  /* 0x000000ffff531224 */ /* 0x000fe200078e00ff */
[----:B------:R-:W-:Y:S01]  /*16d0*/  @P3 CS2R R104, SRZ ;  /* 0x0000000000683805 */ /* 0x000fe2000001ff00 */
[----:B--2---:R-:W-:-:S07]  /*16e0*/  @P2 IMAD.MOV.U32 R79, RZ, RZ, RZ ;  /* 0x000000ffff4f2224 */ /* 0x004fce00078e00ff */
.L_x_6745:
[----:B------:R-:W-:Y:S05]  /*16f0*/  BSYNC.RECONVERGENT B0 ;  /* 0x0000000000007941 */ /* 0x000fea0003800200 */
.L_x_6742:
[----:B------:R-:W1:Y:S02]  /*1700*/  LDCU UR4, c[0x0][0x384] ;  /* 0x00007080ff0477ac */ /* 0x000e640008000800 */
[----:B-1----:R-:W-:-:S06]  /*1710*/  UISETP.GE.AND UP0, UPT, UR17, UR4, UPT ;  /* 0x000000041100728c */ /* 0x002fcc000bf06270 */
[----:B------:R-:W-:-:S13]  /*1720*/  PLOP3.LUT P0, PT, PT, PT, UP0, 0x80, 0x8 ;  /* 0x000000000008781c */ /* 0x000fda0003f0f008 */
[----:B------:R-:W-:Y:S05]  /*1730*/  @P0 EXIT ;  /* 0x000000000000094d */ /* 0x000fea0003800000 */
[----:B0-----:R-:W-:Y:S01]  /*1740*/  IMAD.HI.U32 R4, R227, -0x326172a9, RZ ;  /* 0xcd9e8d57e3047827 */ /* 0x001fe200078e00ff */
[----:B------:R-:W-:Y:S01]  /*1750*/  LOP3.LUT R194, R194, 0x3, RZ, 0xc0, !PT ;  /* 0x00000003c2c27812 */ /* 0x000fe200078ec0ff */
[----:B------:R-:W-:Y:S01]  /*1760*/  UPLOP3.LUT UP1, UPT, UPT, UPT, UPT, 0x40, 0x4 ;  /* 0x000000000004789c */ /* 0x000fe20003f2e870 */
[----:B-----5:R-:W-:Y:S01]  /*1770*/  PRMT R224, R92, 0x7632, R224 ;  /* 0x000076325ce07816 */ /* 0x020fe200000000e0 */
[----:B------:R-:W-:Y:S01]  /*1780*/  IMAD.HI.U32 R5, R226, -0x2daee0ad, RZ ;  /* 0xd2511f53e2057827 */ /* 0x000fe200078e00ff */
        /* <DEDUP_REMOVED lines=44> */
[----:B------:R-:W-:Y:S01]  /*1a50*/  LOP3.LUT R5, R8, UR12, R5, 0x96, !PT ;  /* 0x0000000c08057c12 */ /* 0x000fe2000f8e9605 */
[----:B------:R-:W-:Y:S01]  /*1a60*/  IMAD R8, R6, -0x2daee0ad, RZ ;  /* 0xd2511f5306087824 */ /* 0x000fe200078e02ff */
[----:B------:R-:W-:Y:S01]  /*1a70*/  PRMT R206, R52, 0x7632, R206 ;  /* 0x0000763234ce7816 */ /* 0x000fe200000000ce */
[----:B------:R-:W-:Y:S01]  /*1a80*/  IMAD.HI.U32 R7, R4, -0x2daee0ad, RZ ;  /* 0xd2511f5304077827 */ /* 0x000fe200078e00ff */
[----:B------:R-:W-:Y:S02]  /*1a90*/  PRMT R205, R83, 0x7632, R205 ;  /* 0x0000763253cd7816 */ /* 0x000fe400000000cd */
[----:B------:R-:W-:Y:S01]  /*1aa0*/  PRMT R204, R51, 0x7632, R204 ;  /* 0x0000763233cc7816 */ /* 0x000fe200000000cc */
[----:B------:R-:W-:Y:S01]  /*1ab0*/  IMAD.HI.U32 R6, R5, -0x326172a9, RZ ;  /* 0xcd9e8d5705067827 */ /* 0x000fe200078e00ff */
[----:B------:R-:W-:-:S02]  /*1ac0*/  LOP3.LUT R7, R8, UR14, R7, 0x96, !PT ;  /* 0x0000000e08077c12 */ /* 0x000fc4000f8e9607 */
[----:B------:R-:W-:Y:S01]  /*1ad0*/  PRMT R203, R67, 0x7632, R203 ;  /* 0x0000763243cb7816 */ /* 0x000fe200000000cb */
[----:B------:R-:W-:Y:S01]  /*1ae0*/  IMAD R8, R5, -0x326172a9, RZ ;  /* 0xcd9e8d5705087824 */ /* 0x000fe200078e02ff */
[----:B------:R-:W-:Y:S01]  /*1af0*/  LOP3.LUT R6, R9, UR13, R6, 0x96, !PT ;  /* 0x0000000d09067c12 */ /* 0x000fe2000f8e9606 */
[----:B------:R-:W-:Y:S01]  /*1b00*/  IMAD.HI.U32 R5, R7, -0x326172a9, RZ ;  /* 0xcd9e8d5707057827 */ /* 0x000fe200078e00ff */
[----:B------:R-:W-:Y:S01]  /*1b10*/  PRMT R202, R47, 0x7632, R202 ;  /* 0x000076322fca7816 */ /* 0x000fe200000000ca */
[----:B------:R-:W1:Y:S01]  /*1b20*/  LDCU.64 UR12, c[0x0][0x3a0] ;  /* 0x00007400ff0c77ac */ /* 0x000e620008000a00 */
[----:B------:R-:W-:Y:S01]  /*1b30*/  PRMT R201, R82, 0x7632, R201 ;  /* 0x0000763252c97816 */ /* 0x000fe200000000c9 */
[----:B------:R-:W-:Y:S01]  /*1b40*/  IMAD R9, R4, -0x2daee0ad, RZ ;  /* 0xd2511f5304097824 */ /* 0x000fe200078e02ff */
[----:B------:R-:W-:Y:S01]  /*1b50*/  LOP3.LUT R5, R8, UR15, R5, 0x96, !PT ;  /* 0x0000000f08057c12 */ /* 0x000fe2000f8e9605 */
[----:B------:R-:W-:Y:S01]  /*1b60*/  IMAD.HI.U32 R4, R6, -0x2daee0ad, RZ ;  /* 0xd2511f5306047827 */ /* 0x000fe200078e00ff */
[----:B------:R-:W-:Y:S01]  /*1b70*/  SHF.R.S32.HI R8, RZ, 0x3, R2 ;  /* 0x00000003ff087819 */ /* 0x000fe20000011402 */
[----:B------:R-:W2:Y:S01]  /*1b80*/  LDCU.64 UR14, c[0x0][0x380] ;  /* 0x00007000ff0e77ac */ /* 0x000ea20008000a00 */
[----:B------:R-:W-:Y:S01]  /*1b90*/  PRMT R200, R50, 0x7632, R200 ;  /* 0x0000763232c87816 */ /* 0x000fe200000000c8 */
[----:B------:R-:W-:Y:S01]  /*1ba0*/  IMAD R7, R7, -0x326172a9, RZ ;  /* 0xcd9e8d5707077824 */ /* 0x000fe200078e02ff */
[----:B------:R-:W-:Y:S01]  /*1bb0*/  LOP3.LUT R10, R8, 0x7f, RZ, 0xc0, !PT ;  /* 0x0000007f080a7812 */ /* 0x000fe200078ec0ff */
[----:B------:R-:W-:Y:S01]  /*1bc0*/  IMAD.MOV.U32 R11, RZ, RZ, RZ ;  /* 0x000000ffff0b7224 */ /* 0x000fe200078e00ff */
[----:B------:R-:W-:Y:S01]  /*1bd0*/  LOP3.LUT R4, R9, UR20, R4, 0x96, !PT ;  /* 0x0000001409047c12 */ /* 0x000fe2000f8e9604 */
[----:B------:R-:W-:Y:S01]  /*1be0*/  IMAD R9, R6, -0x2daee0ad, RZ ;  /* 0xd2511f5306097824 */ /* 0x000fe200078e02ff */
[----:B------:R-:W-:Y:S01]  /*1bf0*/  VIADDMNMX R3, R10, -R3, RZ, !PT ;  /* 0x800000030a037246 */ /* 0x000fe200078001ff */
[----:B------:R-:W-:Y:S01]  /*1c00*/  IMAD.HI.U32 R6, R5, -0x2daee0ad, RZ ;  /* 0xd2511f5305067827 */ /* 0x000fe200078e00ff */
[----:B------:R-:W-:Y:S01]  /*1c10*/  SHF.L.U32 R8, R8, 0x1, RZ ;  /* 0x0000000108087819 */ /* 0x000fe200000006ff */
[----:B------:R-:W3:Y:S01]  /*1c20*/  LDCU UR20, c[0x0][0x388] ;  /* 0x00007100ff1477ac */ /* 0x000ee20008000800 */
[----:B------:R-:W-:Y:S01]  /*1c30*/  VIMNMX R3, PT, PT, R3, 0x20, PT ;  /* 0x0000002003037848 */ /* 0x000fe20003fe0100 */
[----:B------:R-:W-:Y:S01]  /*1c40*/  IMAD.HI.U32 R2, R4, -0x326172a9, RZ ;  /* 0xcd9e8d5704027827 */ /* 0x000fe200078e00ff */
[----:B------:R-:W-:-:S02]  /*1c50*/  LOP3.LUT R8, R8, 0xffffff00, RZ, 0xc0, !PT ;  /* 0xffffff0008087812 */ /* 0x000fc400078ec0ff */
[----:B------:R-:W-:Y:S01]  /*1c60*/  LOP3.LUT R6, R9, UR21, R6, 0x96, !PT ;  /* 0x0000001509067c12 */ /* 0x000fe2000f8e9606 */
[----:B------:R-:W-:Y:S01]  /*1c70*/  IMAD R9, R0, -0x20, R10 ;  /* 0xffffffe000097824 */ /* 0x000fe200078e020a */
[----:B------:R-:W-:Y:S01]  /*1c80*/  LOP3.LUT R2, R7, UR19, R2, 0x96, !PT ;  /* 0x0000001307027c12 */ /* 0x000fe2000f8e9602 */
[----:B------:R-:W-:Y:S01]  /*1c90*/  IMAD R3, R3, 0x8, R8 ;  /* 0x0000000803037824 */ /* 0x000fe200078e0208 */
[----:B------:R-:W-:Y:S01]  /*1ca0*/  PRMT R199, R66, 0x7632, R199 ;  /* 0x0000763242c77816 */ /* 0x000fe200000000c7 */
[----:B------:R-:W-:Y:S01]  /*1cb0*/  IMAD R7, R4, -0x326172a9, RZ ;  /* 0xcd9e8d5704077824 */ /* 0x000fe200078e02ff */
[----:B------:R-:W-:Y:S01]  /*1cc0*/  VIMNMX R9, PT, PT, RZ, R9, !PT ;  /* 0x00000009ff097248 */ /* 0x000fe20007fe0100 */
[----:B------:R-:W-:Y:S01]  /*1cd0*/  IMAD.HI.U32 R0, R6, -0x326172a9, RZ ;  /* 0xcd9e8d5706007827 */ /* 0x000fe200078e00ff */
[----:B------:R-:W-:Y:S01]  /*1ce0*/  I2FP.F32.U32 R3, R3 ;  /* 0x0000000300037245 */ /* 0x000fe20000201000 */
[----:B------:R-:W4:Y:S01]  /*1cf0*/  LDCU UR19, c[0x0][0x408] ;  /* 0x00008100ff1377ac */ /* 0x000f220008000800 */
[----:B------:R-:W-:Y:S01]  /*1d00*/  VIMNMX R9, PT, PT, R9, 0x20, PT ;  /* 0x0000002009097848 */ /* 0x000fe20003fe0100 */
[----:B------:R-:W-:Y:S01]  /*1d10*/  IMAD R5, R5, -0x2daee0ad, RZ ;  /* 0xd2511f5305057824 */ /* 0x000fe200078e02ff */
[----:B------:R0:W0:Y:S01]  /*1d20*/  MUFU.RCP R20, R3 ;  /* 0x0000000300147308 */ /* 0x0000220000001000 */
[----:B------:R-:W-:Y:S01]  /*1d30*/  IMAD.HI.U32 R4, R2, -0x2daee0ad, RZ ;  /* 0xd2511f5302047827 */ /* 0x000fe200078e00ff */
[----:B------:R-:W-:Y:S01]  /*1d40*/  LOP3.LUT R0, R7, UR22, R0, 0x96, !PT ;  /* 0x0000001607007c12 */ /* 0x000fe2000f8e9600 */
[----:B------:R-:W0:Y:S01]  /*1d50*/  LDCU.U8 UR21, c[0x0][0x410] ;  /* 0x00008200ff1577ac */ /* 0x000e220008000000 */
[----:B------:R-:W-:Y:S01]  /*1d60*/  PRMT R193, R46, 0x7632, R193 ;  /* 0x000076322ec17816 */ /* 0x000fe200000000c1 */
[----:B------:R-:W-:Y:S01]  /*1d70*/  IMAD R6, R6, -0x326172a9, RZ ;  /* 0xcd9e8d5706067824 */ /* 0x000fe200078e02ff */
[----:B------:R-:W-:Y:S01]  /*1d80*/  LOP3.LUT R4, R5, UR26, R4, 0x96, !PT ;  /* 0x0000001a05047c12 */ /* 0x000fe2000f8e9604 */
[----:B------:R-:W-:Y:S01]  /*1d90*/  IMAD R5, R2, -0x2daee0ad, RZ ;  /* 0xd2511f5302057824 */ /* 0x000fe200078e02ff */
[----:B------:R-:W-:Y:S01]  /*1da0*/  PRMT R192, R81, 0x7632, R192 ;  /* 0x0000763251c07816 */ /* 0x000fe200000000c0 */
[----:B------:R-:W-:Y:S01]  /*1db0*/  IMAD.HI.U32 R196, R0, -0x2daee0ad, RZ ;  /* 0xd2511f5300c47827 */ /* 0x000fe200078e00ff */
[----:B------:R-:W-:Y:S01]  /*1dc0*/  PRMT R191, R49, 0x7632, R191 ;  /* 0x0000763231bf7816 */ /* 0x000fe200000000bf */
[----:B------:R-:W0:Y:S01]  /*1dd0*/  LDCU UR22, c[0x0][0x400] ;  /* 0x00008000ff1677ac */ /* 0x000e220008000800 */
[----:B------:R-:W-:Y:S01]  /*1de0*/  PRMT R190, R65, 0x7632, R190 ;  /* 0x0000763241be7816 */ /* 0x000fe200000000be */
[----:B------:R-:W-:Y:S01]  /*1df0*/  IMAD.HI.U32 R195, R4, -0x326172a9, RZ ;  /* 0xcd9e8d5704c37827 */ /* 0x000fe200078e00ff */
[----:B------:R-:W-:-:S02]  /*1e00*/  LOP3.LUT R196, R5, UR28, R196, 0x96, !PT ;  /* 0x0000001c05c47c12 */ /* 0x000fc4000f8e96c4 */
[----:B------:R-:W-:Y:S01]  /*1e10*/  PRMT R189, R45, 0x7632, R189 ;  /* 0x000076322dbd7816 */ /* 0x000fe200000000bd */
[----:B------:R-:W-:Y:S01]  /*1e20*/  IMAD R197, R9, 0x8, R8 ;  /* 0x0000000809c57824 */ /* 0x000fe200078e0208 */
[----:B------:R-:W-:Y:S01]  /*1e30*/  LOP3.LUT R195, R6, UR27, R195, 0x96, !PT ;  /* 0x0000001b06c37c12 */ /* 0x000fe2000f8e96c3 */
[----:B------:R-:W-:Y:S01]  /*1e40*/  IMAD R9, R0, -0x2daee0ad, RZ ;  /* 0xd2511f5300097824 */ /* 0x000fe200078e02ff */
[----:B------:R-:W-:Y:S01]  /*1e50*/  PRMT R188, R80, 0x7632, R188 ;  /* 0x0000763250bc7816 */ /* 0x000fe200000000bc */
[----:B------:R-:W-:Y:S01]  /*1e60*/  IMAD R10, R4, -0x326172a9, RZ ;  /* 0xcd9e8d57040a7824 */ /* 0x000fe200078e02ff */
        /* <DEDUP_REMOVED lines=35> */
.L_x_7385:
[----:B------:R-:W-:Y:S01]  /*20a0*/  UIMAD UR4, UR17, UR20, URZ ;  /* 0x00000014110472a4 */ /* 0x000fe2000f8e02ff */
[----:B------:R-:W-:Y:S01]  /*20b0*/  LOP3.LUT P0, RZ, R228, 0x100, RZ, 0xc0, !PT ;  /* 0x00000100e4ff7812 */ /* 0x000fe2000780c0ff */
[----:B------:R-:W-:Y:S02]  /*20c0*/  BSSY.RECONVERGENT B0, `(.L_x_6747) ;  /* 0x000094f000007945 */ /* 0x000fe40003800200 */
[----:B------:R-:W-:-:S04]  /*20d0*/  USHF.R.S32.HI UR5, URZ, 0x1f, UR4 ;  /* 0x0000001fff057899 */ /* 0x000fc80008011404 */
[----:B------:R-:W-:-:S06]  /*20e0*/  ULEA.HI UR5, UR5, UR4, URZ, 0x3 ;  /* 0x0000000405057291 */ /* 0x000fcc000f8f18ff */
[----:B------:R-:W-:-:S04]  /*20f0*/  MOV R229, UR5 ;  /* 0x0000000500e57c02 */ /* 0x000fc80008000f00 */
[----:B------:R-:W-:-:S05]  /*2100*/  LEA.HI.SX32 R229, R229, R230, 0x1d ;  /* 0x000000e6e5e57211 */ /* 0x000fca00078feaff */
[----:B0-234-:R-:W-:Y:S01]  /*2110*/  IMAD.MOV.U32 R160, RZ, RZ, R229 ;  /* 0x000000ffffa07224 */ /* 0x01dfe200078e00e5 */
        /* <DEDUP_REMOVED lines=34> */
.L_x_6752:
        /* <DEDUP_REMOVED lines=13> */
.L_x_6754:
[----:B------:R-:W-:Y:S05]  /*2410*/  BSYNC.RECONVERGENT B2 ;  /* 0x0000000000027941 */ /* 0x000fea0003800200 */
.L_x_6753:
[----:B------:R-:W-:Y:S01]  /*2420*/  IMAD.WIDE.U32 R120, R227, -0x326172a9, RZ ;  /* 0xcd9e8d57e3787825 */ /* 0x000fe200078e00ff */
[----:B------:R-:W-:Y:S01]  /*2430*/  LOP3.LUT R122, R11, UR9, R163, 0x96, !PT ;  /* 0x000000090b7a7c12 */ /* 0x000fe2000f8e96a3 */
[----:B------:R-:W-:Y:S02]  /*2440*/  UIADD3 UR4, UPT, UPT, UR8, -0x61c88647, URZ ;  /* 0x9e3779b908047890 */ /* 0x000fe4000fffe0ff */
[----:B------:R-:W-:Y:S01]  /*2450*/  UIADD3 UR5, UPT, UPT, UR9, -0x4498517b, URZ ;  /* 0xbb67ae8509057890 */ /* 0x000fe2000fffe0ff */
[----:B------:R-:W-:Y:S01]  /*2460*/  LOP3.LUT R160, R225, UR8, R121, 0x96, !PT ;  /* 0x00000008e1a07c12 */ /* 0x000fe2000f8e9679 */
        /* <DEDUP_REMOVED lines=17> */
[----:B------:R-:W-:-:S03]  /*2580*/  UIADD3 UR5, UPT, UPT, UR9, -0x56f99767, URZ ;  /* 0xa906689909057890 */ /* 0x000fc6000fffe0ff */
[----:B------:R-:W-:Y:S01]  /*2590*/  IMAD.WIDE.U32 R120, R120, -0x326172a9, RZ ;  /* 0xcd9e8d5778787825 */ /* 0x000fe200078e00ff */
[----:B------:R-:W-:Y:S01]  /*25a0*/  LOP3.LUT R123, R160, UR4, R163, 0x96, !PT ;  /* 0x00000004a07b7c12 */ /* 0x000fe2000f8e96a3 */
[----:B------:R-:W-:-:S03]  /*25b0*/  UIADD3 UR4, UPT, UPT, UR8, 0x1715609d, URZ ;  /* 0x1715609d08047890 */ /* 0x000fc6000fffe0ff */
[----:B------:R-:W-:Y:S01]  /*25c0*/  LOP3.LUT R160, R122, UR18, R121, 0x96, !PT ;  /* 0x000000127aa07c12 */ /* 0x000fe2000f8e9679 */
[----:B------:R-:W-:-:S04]  /*25d0*/  IMAD.WIDE.U32 R122, R123, -0x326172a9, RZ ;  /* 0xcd9e8d577b7a7825 */ /* 0x000fc800078e00ff */
[----:B------:R-:W-:Y:S01]  /*25e0*/  IMAD.WIDE.U32 R160, R160, -0x2daee0ad, RZ ;  /* 0xd2511f53a0a07825 */ /* 0x000fe200078e00ff */
[----:B------:R-:W-:Y:S01]  /*25f0*/  LOP3.LUT R163, R120, UR4, R123, 0x96, !PT ;  /* 0x0000000478a37c12 */ /* 0x000fe2000f8e967b */
[----:B------:R-:W-:-:S03]  /*2600*/  UIADD3 UR4, UPT, UPT, UR8, -0x4ab325aa, URZ ;  /* 0xb54cda5608047890 */ /* 0x000fc6000fffe0ff */
[----:B------:R-:W-:Y:S01]  /*2610*/  LOP3.LUT R120, R162, UR5, R161, 0x96, !PT ;  /* 0x00000005a2787c12 */ /* 0x000fe2000f8e96a1 */
[----:B------:R-:W-:Y:S01]  /*2620*/  UIADD3 UR5, UPT, UPT, UR9, 0x646e171e, URZ ;  /* 0x646e171e09057890 */ /* 0x000fe2000fffe0ff */
[----:B------:R-:W-:-:S04]  /*2630*/  IMAD.WIDE.U32 R162, R163, -0x2daee0ad, RZ ;  /* 0xd2511f53a3a27825 */ /* 0x000fc800078e00ff */
[----:B------:R-:W-:Y:S01]  /*2640*/  IMAD.WIDE.U32 R120, R120, -0x326172a9, RZ ;  /* 0xcd9e8d5778787825 */ /* 0x000fe200078e00ff */
[----:B------:R-:W-:Y:S01]  /*2650*/  LOP3.LUT R123, R160, UR5, R163, 0x96, !PT ;  /* 0x00000005a07b7c12 */ /* 0x000fe2000f8e96a3 */
[----:B------:R-:W-:-:S03]  /*2660*/  UIADD3 UR5, UPT, UPT, UR9, 0x1fd5c5a3, URZ ;  /* 0x1fd5c5a309057890 */ /* 0x000fc6000fffe0ff */
[----:B------:R-:W-:Y:S01]  /*2670*/  LOP3.LUT R160, R122, UR4, R121, 0x96, !PT ;  /* 0x000000047aa07c12 */ /* 0x000fe2000f8e9679 */
[----:B------:R-:W-:Y:S01]  /*2680*/  UIADD3 UR4, UPT, UPT, UR8, 0x5384540f, URZ ;  /* 0x5384540f08047890 */ /* 0x000fe2000fffe0ff */
[----:B------:R-:W-:-:S04]  /*2690*/  IMAD.WIDE.U32 R122, R123, -0x326172a9, RZ ;  /* 0xcd9e8d577b7a7825 */ /* 0x000fc800078e00ff */
[----:B------:R-:W-:Y:S01]  /*26a0*/  IMAD.WIDE.U32 R160, R160, -0x2daee0ad, RZ ;  /* 0xd2511f53a0a07825 */ /* 0x000fe200078e00ff */
[----:B------:R-:W-:Y:S01]  /*26b0*/  LOP3.LUT R120, R120, UR4, R123, 0x96, !PT ;  /* 0x0000000478787c12 */ /* 0x000fe2000f8e967b */
[----:B------:R-:W-:-:S03]  /*26c0*/  UIADD3 UR4, UPT, UPT, UR8, -0xe443238, URZ ;  /* 0xf1bbcdc808047890 */ /* 0x000fc6000fffe0ff */
[----:B------:R-:W-:Y:S01]  /*26d0*/  LOP3.LUT R162, R162, UR5, R161, 0x96, !PT ;  /* 0x00000005a2a27c12 */ /* 0x000fe2000f8e96a1 */
[----:B------:R-:W-:Y:S01]  /*26e0*/  UIADD3 UR5, UPT, UPT, UR9, -0x24c28bd8, URZ ;  /* 0xdb3d742809057890 */ /* 0x000fe2000fffe0ff */
[----:B------:R-:W-:-:S04]  /*26f0*/  IMAD.WIDE.U32 R120, R120, -0x2daee0ad, RZ ;  /* 0xd2511f5378787825 */ /* 0x000fc800078e00ff */
[----:B------:R-:W-:Y:S01]  /*2700*/  IMAD.WIDE.U32 R162, R162, -0x326172a9, RZ ;  /* 0xcd9e8d57a2a27825 */ /* 0x000fe200078e00ff */
[----:B------:R-:W-:Y:S01]  /*2710*/  LOP3.LUT R123, R160, UR5, R121, 0x96, !PT ;  /* 0x00000005a07b7c12 */ /* 0x000fe2000f8e9679 */
[----:B------:R-:W-:-:S03]  /*2720*/  UIADD3 UR5, UPT, UPT, UR9, -0x695add53, URZ ;  /* 0x96a522ad09057890 */ /* 0x000fc6000fffe0ff */
[----:B------:R-:W-:Y:S01]  /*2730*/  LOP3.LUT R160, R122, UR4, R163, 0x96, !PT ;  /* 0x000000047aa07c12 */ /* 0x000fe2000f8e96a3 */
[----:B------:R-:W-:Y:S01]  /*2740*/  IMAD.WIDE.U32 R122, R123, -0x326172a9, RZ ;  /* 0xcd9e8d577b7a7825 */ /* 0x000fe200078e00ff */
[----:B------:R-:W-:-:S03]  /*2750*/  UIADD3 UR4, UPT, UPT, UR8, -0x700cb87f, URZ ;  /* 0x8ff3478108047890 */ /* 0x000fc6000fffe0ff */
[----:B------:R-:W-:-:S03]  /*2760*/  IMAD.WIDE.U32 R160, R160, -0x2daee0ad, RZ ;  /* 0xd2511f53a0a07825 */ /* 0x000fc600078e00ff */
[----:B------:R-:W-:Y:S01]  /*2770*/  LOP3.LUT R195, R162, UR4, R123, 0x96, !PT ;  /* 0x00000004a2c37c12 */ /* 0x000fe2000f8e967b */
[----:B------:R-:W-:Y:S02]  /*2780*/  IMAD.MOV.U32 R10, RZ, RZ, R122 ;  /* 0x000000ffff0a7224 */ /* 0x000fe400078e007a */
[----:B------:R-:W-:Y:S01]  /*2790*/  HFMA2 R122, -RZ, RZ, 0, 0 ;  /* 0x00000000ff7a7431 */ /* 0x000fe200000001ff */
[----:B------:R-:W-:Y:S01]  /*27a0*/  LOP3.LUT R196, R120, UR5, R161, 0x96, !PT ;  /* 0x0000000578c47c12 */ /* 0x000fe2000f8e96a1 */
[----:B------:R-:W-:-:S07]  /*27b0*/  IMAD.MOV.U32 R120, RZ, RZ, R9 ;  /* 0x000000ffff787224 */ /* 0x000fce00078e0009 */
.L_x_6751:
[----:B------:R-:W-:Y:S05]  /*27c0*/  BSYNC.RECONVERGENT B1 ;  /* 0x0000000000017941 */ /* 0x000fea0003800200 */
.L_x_6750:
        /* <DEDUP_REMOVED lines=8> */
[----:B------:R-:W-:Y:S01]  /*2850*/  PRMT R124, R124, 0x7632, R124 ;  /* 0x000076327c7c7816 */ /* 0x000fe2000000007c */
[----:B------:R-:W-:Y:S01]  /*2860*/  IMAD.MOV.U32 R123, RZ, RZ, 0x2 ;  /* 0x00000002ff7b7424 */ /* 0x000fe200078e00ff */
[----:B------:R-:W-:-:S02]  /*2870*/  MOV R121, R10 ;  /* 0x0000000a00797202 */ /* 0x000fc40000000f00 */
[----:B0-----:R-:W-:-:S13]  /*2880*/  FSETP.LE.FTZ.AND P3, PT, R120, R9, PT ;  /* 0x000000097800720b */ /* 0x001fda0003f73000 */
        /* <DEDUP_REMOVED lines=10> */
.L_x_6757:
        /* <DEDUP_REMOVED lines=13> */
.L_x_6759:
[----:B------:R-:W-:Y:S05]  /*2a00*/  BSYNC.RECONVERGENT B2 ;  /* 0x0000000000027941 */ /* 0x000fea0003800200 */
.L_x_6758:
        /* <DEDUP_REMOVED lines=51> */
[----:B------:R-:W-:Y:S01]  /*2d40*/  UIADD3 UR4, UPT, UPT, UR8, -0x700cb87f, URZ ;  /* 0x8ff3478108047890 */ /* 0x000fe2000fffe0ff */
[----:B------:R-:W-:-:S04]  /*2d50*/  IMAD.WIDE.U32 R164, R164, -0x326172a9, RZ ;  /* 0xcd9e8d57a4a47825 */ /* 0x000fc800078e00ff */
[----:B------:R-:W-:Y:S01]  /*2d60*/  IMAD.WIDE.U32 R120, R120, -0x2daee0ad, RZ ;  /* 0xd2511f5378787825 */ /* 0x000fe200078e00ff */
[----:B------:R-:W-:Y:S02]  /*2d70*/  LOP3.LUT R195, R166, UR4, R165, 0x96, !PT ;  /* 0x00000004a6c37c12 */ /* 0x000fe4000f8e96a5 */
[----:B------:R-:W-:Y:S02]  /*2d80*/  MOV R10, R164 ;  /* 0x000000a4000a7202 */ /* 0x000fe40000000f00 */
[----:B------:R-:W-:Y:S01]  /*2d90*/  LOP3.LUT R196, R122, UR5, R121, 0x96, !PT ;  /* 0x000000057ac47c12 */ /* 0x000fe2000f8e9679 */
[----:B------:R-:W-:Y:S02]  /*2da0*/  IMAD.MOV.U32 R121, RZ, RZ, R160 ;  /* 0x000000ffff797224 */ /* 0x000fe400078e00a0 */
[----:B------:R-:W-:-:S07]  /*2db0*/  IMAD.MOV.U32 R160, RZ, RZ, R120 ;  /* 0x000000ffffa07224 */ /* 0x000fce00078e0078 */
.L_x_6756:
[----:B------:R-:W-:Y:S05]  /*2dc0*/  BSYNC.RECONVERGENT B1 ;  /* 0x0000000000017941 */ /* 0x000fea0003800200 */
.L_x_6755:
[----:B------:R-:W-:Y:S01]  /*2dd0*/  I2FP.F32.U32 R120, R121 ;  /* 0x0000007900787245 */ /* 0x000fe20000201000 */
[----:B------:R-:W-:Y:S01]  /*2de0*/  BSSY.RECONVERGENT B1, `(.L_x_6760) ;  /* 0x000005b000017945 */ /* 0x000fe20003800200 */
[----:B------:R-:W-:Y:S01]  /*2df0*/  ISETP.NE.AND P2, PT, R123, 0x1, PT ;  /* 0x000000017b00780c */ /* 0x000fe20003f45270 */
[----:B------:R-:W-:Y:S01]  /*2e00*/  IMAD.MOV.U32 R122, RZ, RZ, 0x2 ;  /* 0x00000002ff7a7424 */ /* 0x000fe200078e00ff */
[----:B------:R-:W-:Y:S01]  /*2e10*/  LOP3.LUT R228, R228, 0xfffffff7, RZ, 0xc0, !PT ;  /* 0xfffffff7e4e47812 */ /* 0x000fe200078ec0ff */
[----:B------:R-:W-:Y:S01]  /*2e20*/  FFMA.FTZ R120, R120, R163, 1.1641532182693481445e-10 ;  /* 0x2f00000078787423 */ /* 0x000fe200000100a3 */
[----:B------:R-:W-:Y:S01]  /*2e30*/  SHF.L.U32 R165, R124, 0x10, RZ ;  /* 0x000000107ca57819 */ /* 0x000fe200000006ff */
[----:B------:R-:W-:-:S03]  /*2e40*/  IMAD.MOV.U32 R121, RZ, RZ, R10 ;  /* 0x000000ffff797224 */ /* 0x000fc600078e000a */
[----:B------:R-:W-:-:S13]  /*2e50*/  FSETP.LE.FTZ.AND P3, PT, R120, R9, PT ;  /* 0x000000097800720b */ /* 0x000fda0003f73000 */
        /* <DEDUP_REMOVED lines=10> */
.L_x_6762:
        /* <DEDUP_REMOVED lines=13> */
.L_x_6764:
[----:B------:R-:W-:Y:S05]  /*2fd0*/  BSYNC.RECONVERGENT B2 ;  /* 0x0000000000027941 */ /* 0x000fea0003800200 */
.L_x_6763:
        /* <DEDUP_REMOVED lines=59> */
.L_x_6761:
[----:B------:R-:W-:Y:S05]  /*3390*/  BSYNC.RECONVERGENT B1 ;  /* 0x0000000000017941 */ /* 0x000fea0003800200 */
.L_x_6760:
[----:B------:R-:W-:Y:S01]  /*33a0*/  I2FP.F32.U32 R120, R121 ;  /* 0x0000007900787245 */ /* 0x000fe20000201000 */
[----:B------:R-:W-:Y:S01]  /*33b0*/  BSSY.RECONVERGENT B1, `(.L_x_6765) ;  /* 0x000005c000017945 */ /* 0x000fe20003800200 */
[----:B------:R-:W-:Y:S01]  /*33c0*/  ISETP.NE.AND P2, PT, R122, 0x1, PT ;  /* 0x000000017a00780c */ /* 0x000fe20003f45270 */
[C---:B------:R-:W-:Y:S01]  /*33d0*/  IMAD.U32 R164, R125.reuse, 0x10000, RZ ;  /* 0x000100007da47824 */ /* 0x040fe200078e00ff */
[----:B------:R-:W-:Y:S01]  /*33e0*/  LOP3.LUT R228, R228, 0xfffffffb, RZ, 0xc0, !PT ;  /* 0xfffffffbe4e47812 */ /* 0x000fe200078ec0ff */
[----:B------:R-:W-:Y:S01]  /*33f0*/  FFMA.FTZ R120, R120, R163, 1.1641532182693481445e-10 ;  /* 0x2f00000078787423 */ /* 0x000fe200000100a3 */
[----:B------:R-:W-:Y:S01]  /*3400*/  PRMT R161, R125, 0x7632, R161 ;  /* 0x000076327da17816 */ /* 0x000fe200000000a1 */
[----:B------:R-:W-:Y:S01]  /*3410*/  IMAD.MOV.U32 R123, RZ, RZ, 0x2 ;  /* 0x00000002ff7b7424 */ /* 0x000fe200078e00ff */
[----:B------:R-:W-:Y:S02]  /*3420*/  MOV R121, R10 ;  /* 0x0000000a00797202 */ /* 0x000fe40000000f00 */
[----:B------:R-:W-:-:S13]  /*3430*/  FSETP.LE.FTZ.AND P3, PT, R120, R9, PT ;  /* 0x000000097800720b */ /* 0x000fda0003f73000 */
        /* <DEDUP_REMOVED lines=10> */
.L_x_6767:
        /* <DEDUP_REMOVED lines=13> */
.L_x_6769:
[----:B------:R-:W-:Y:S05]  /*35b0*/  BSYNC.RECONVERGENT B2 ;  /* 0x0000000000027941 */ /* 0x000fea0003800200 */
.L_x_6768:
        /* <DEDUP_REMOVED lines=59> */
.L_x_6766:
[----:B------:R-:W-:Y:S05]  /*3970*/  BSYNC.RECONVERGENT B1 ;  /* 0x0000000000017941 */ /* 0x000fea0003800200 */
.L_x_6765:
[----:B------:R-:W-:Y:S01]  /*3980*/  ISETP.NE.AND P2, PT, R123, 0x1, PT ;  /* 0x000000017b00780c */ /* 0x000fe20003f45270 */
[----:B------:R-:W-:Y:S01]  /*3990*/  BSSY.RECONVERGENT B1, `(.L_x_6770) ;  /* 0x000005a000017945 */ /* 0x000fe20003800200 */
[----:B------:R-:W-:Y:S01]  /*39a0*/  I2FP.F32.U32 R120, R121 ;  /* 0x0000007900787245 */ /* 0x000fe20000201000 */
[----:B------:R-:W-:Y:S01]  /*39b0*/  IMAD.MOV.U32 R122, RZ, RZ, 0x2 ;  /* 0x00000002ff7a7424 */ /* 0x000fe200078e00ff */
[----:B------:R-:W-:Y:S01]  /*39c0*/  SHF.L.U32 R167, R161, 0x10, RZ ;  /* 0x00000010a1a77819 */ /* 0x000fe200000006ff */
[----:B------:R-:W-:Y:S02]  /*39d0*/  IMAD.MOV.U32 R121, RZ, RZ, R10 ;  /* 0x000000ffff797224 */ /* 0x000fe400078e000a */
[----:B------:R-:W-:-:S05]  /*39e0*/  FFMA.FTZ R120, R120, R163, 1.1641532182693481445e-10 ;  /* 0x2f00000078787423 */ /* 0x000fca00000100a3 */
[----:B------:R-:W-:-:S04]  /*39f0*/  FSETP.LE.FTZ.AND P3, PT, R120, R9, PT ;  /* 0x000000097800720b */ /* 0x000fc80003f73000 */
        /* <DEDUP_REMOVED lines=10> */
.L_x_6772:
        /* <DEDUP_REMOVED lines=13> */
.L_x_6774:
[----:B------:R-:W-:Y:S05]  /*3b70*/  BSYNC.RECONVERGENT B2 ;  /* 0x0000000000027941 */ /* 0x000fea0003800200 */
.L_x_6773:
        /* <DEDUP_REMOVED lines=59> */
.L_x_6771:
[----:B------:R-:W-:Y:S05]  /*3f30*/  BSYNC.RECONVERGENT B1 ;  /* 0x0000000000017941 */ /* 0x000fea0003800200 */
.L_x_6770:
[----:B------:R-:W-:Y:S01]  /*3f40*/  ISETP.NE.AND P3, PT, R122, 0x1, PT ;  /* 0x000000017a00780c */ /* 0x000fe20003f65270 */
[----:B------:R-:W-:Y:S01]  /*3f50*/  BSSY.RECONVERGENT B1, `(.L_x_6775) ;  /* 0x000005a000017945 */ /* 0x000fe20003800200 */
[----:B------:R-:W-:Y:S01]  /*3f60*/  I2FP.F32.U32 R120, R121 ;  /* 0x0000007900787245 */ /* 0x000fe20000201000 */
[C---:B------:R-:W-:Y:S01]  /*3f70*/  IMAD.U32 R166, R126.reuse, 0x10000, RZ ;  /* 0x000100007ea67824 */ /* 0x040fe200078e00ff */
[----:B------:R-:W-:Y:S01]  /*3f80*/  PRMT R230, R126, 0x7632, R230 ;  /* 0x000076327ee67816 */ /* 0x000fe200000000e6 */
[----:B------:R-:W-:Y:S01]  /*3f90*/  IMAD.MOV.U32 R123, RZ, RZ, 0x2 ;  /* 0x00000002ff7b7424 */ /* 0x000fe200078e00ff */
[----:B------:R-:W-:Y:S01]  /*3fa0*/  MOV R121, R10 ;  /* 0x0000000a00797202 */ /* 0x000fe20000000f00 */
[----:B------:R-:W-:-:S05]  /*3fb0*/  FFMA.FTZ R120, R120, R163, 1.1641532182693481445e-10 ;  /* 0x2f00000078787423 */ /* 0x000fca00000100a3 */
[----:B------:R-:W-:Y:S01]  /*3fc0*/  FSETP.LE.FTZ.AND P2, PT, R120, R9, PT ;  /* 0x000000097800720b */ /* 0x000fe20003f53000 */
        /* <DEDUP_REMOVED lines=9> */
.L_x_6777:
        /* <DEDUP_REMOVED lines=13> */
.L_x_6779:
[----:B------:R-:W-:Y:S05]  /*4130*/  BSYNC.RECONVERGENT B2 ;  /* 0x0000000000027941 */ /* 0x000fea0003800200 */
.L_x_6778:
        /* <DEDUP_REMOVED lines=59> */
.L_x_6776:
[----:B------:R-:W-:Y:S05]  /*44f0*/  BSYNC.RECONVERGENT B1 ;  /* 0x0000000000017941 */ /* 0x000fea0003800200 */
.L_x_6775:
[----:B------:R-:W-:Y:S01]  /*4500*/  ISETP.NE.AND P4, PT, R123, 0x1, PT ;  /* 0x000000017b00780c */ /* 0x000fe20003f85270 */
[----:B------:R-:W-:Y:S01]  /*4510*/  BSSY.RECONVERGENT B1, `(.L_x_6780) ;  /* 0x0000059000017945 */ /* 0x000fe20003800200 */
[----:B------:R-:W-:Y:S01]  /*4520*/  I2FP.F32.U32 R120, R121 ;  /* 0x0000007900787245 */ /* 0x000fe20000201000 */
[----:B------:R-:W-:Y:S01]  /*4530*/  IMAD.MOV.U32 R122, RZ, RZ, 0x2 ;  /* 0x00000002ff7a7424 */ /* 0x000fe200078e00ff */
[----:B------:R-:W-:Y:S01]  /*4540*/  SHF.L.U32 R230, R230, 0x10, RZ ;  /* 0x00000010e6e67819 */ /* 0x000fe200000006ff */
[----:B------:R-:W-:Y:S02]  /*4550*/  IMAD.MOV.U32 R121, RZ, RZ, R10 ;  /* 0x000000ffff797224 */ /* 0x000fe400078e000a */
[----:B------:R-:W-:-:S05]  /*4560*/  FFMA.FTZ R120, R120, R163, 1.1641532182693481445e-10 ;  /* 0x2f00000078787423 */ /* 0x000fca00000100a3 */
[----:B------:R-:W-:Y:S01]  /*4570*/  FSETP.LE.FTZ.AND P3, PT, R120, R9, PT ;  /* 0x000000097800720b */ /* 0x000fe20003f73000 */
        /* <DEDUP_REMOVED lines=9> */
.L_x_6782:
        /* <DEDUP_REMOVED lines=13> */
.L_x_6784:
[----:B------:R-:W-:Y:S05]  /*46e0*/  BSYNC.RECONVERGENT B2 ;  /* 0x0000000000027941 */ /* 0x000fea0003800200 */
.L_x_6783:
        /* <DEDUP_REMOVED lines=59> */
.L_x_6781:
[----:B------:R-:W-:Y:S05]  /*4aa0*/  BSYNC.RECONVERGENT B1 ;  /* 0x0000000000017941 */ /* 0x000fea0003800200 */
.L_x_6780:
        /* <DEDUP_REMOVED lines=18> */
.L_x_6787:
        /* <DEDUP_REMOVED lines=13> */
.L_x_6789:
[----:B------:R-:W-:Y:S05]  /*4ca0*/  BSYNC.RECONVERGENT B2 ;  /* 0x0000000000027941 */ /* 0x000fea0003800200 */
.L_x_6788:
        /* <DEDUP_REMOVED lines=8> */
[----:B------:R-:W-:Y:S02]  /*4d30*/  UIADD3 UR4, UPT, UPT, UR9, 0x76cf5d0a, URZ ;  /* 0x76cf5d0a09047890 */ /* 0x000fe4000fffe0ff */
        /* <DEDUP_REMOVED lines=50> */
.L_x_6786:
[----:B------:R-:W-:Y:S05]  /*5060*/  BSYNC.RECONVERGENT B1 ;  /* 0x0000000000017941 */ /* 0x000fea0003800200 */
.L_x_6785:
[----:B------:R-:W-:Y:S01]  /*5070*/  I2FP.F32.U32 R120, R121 ;  /* 0x0000007900787245 */ /* 0x000fe20000201000 */
[----:B------:R-:W-:Y:S01]  /*5080*/  FMUL.FTZ R162, R162, UR19 ;  /* 0x00000013a2a27c20 */ /* 0x000fe20008410000 */
[----:B------:R-:W-:Y:S01]  /*5090*/  P2R R122, PR, RZ, 0x2 ;  /* 0x00000002ff7a7803 */ /* 0x000fe20000000000 */
[----:B------:R-:W-:Y:S01]  /*50a0*/  FMUL.FTZ R165, R165, UR19 ;  /* 0x00000013a5a57c20 */ /* 0x000fe20008410000 */
[----:B------:R-:W-:Y:S01]  /*50b0*/  LOP3.LUT P1, RZ, R228, 0x10, RZ, 0xc0, !PT ;  /* 0x00000010e4ff7812 */ /* 0x000fe2000782c0ff */
[----:B------:R-:W-:Y:S01]  /*50c0*/  FFMA.FTZ R234, R120, R163, 1.1641532182693481445e-10 ;  /* 0x2f00000078ea7423 */ /* 0x000fe200000100a3 */
[----:B------:R-:W-:Y:S01]  /*50d0*/  P2R R123, PR, RZ, 0x1 ;  /* 0x00000001ff7b7803 */ /* 0x000fe20000000000 */
[----:B------:R-:W-:Y:S01]  /*50e0*/  FMUL.FTZ R167, R167, UR19 ;  /* 0x00000013a7a77c20 */ /* 0x000fe20008410000 */
[----:B------:R-:W-:Y:S01]  /*50f0*/  LOP3.LUT P0, RZ, R228, 0x8, RZ, 0xc0, !PT ;  /* 0x00000008e4ff7812 */ /* 0x000fe2000780c0ff */
[----:B------:R-:W-:Y:S01]  /*5100*/  FMUL.FTZ R231, R231, UR19 ;  /* 0x00000013e7e77c20 */ /* 0x000fe20008410000 */
[----:B------:R-:W-:Y:S01]  /*5110*/  SHF.L.U32 R232, R232, 0x10, RZ ;  /* 0x00000010e8e87819 */ /* 0x000fe200000006ff */
[----:B------:R-:W-:Y:S01]  /*5120*/  FMUL.FTZ R230, R230, UR19 ;  /* 0x00000013e6e67c20 */ /* 0x000fe20008410000 */
[----:B------:R-:W-:Y:S01]  /*5130*/  ISETP.NE.AND P5, PT, R161, RZ, PT ;  /* 0x000000ffa100720c */ /* 0x000fe20003fa5270 */
[----:B------:R-:W-:Y:S01]  /*5140*/  FMUL.FTZ R166, R166, UR19 ;  /* 0x00000013a6a67c20 */ /* 0x000fe20008410000 */
[----:B------:R-:W-:Y:S01]  /*5150*/  FSEL R120, R162, RZ, P1 ;  /* 0x000000ffa2787208 */ /* 0x000fe20000800000 */
[----:B------:R-:W-:Y:S01]  /*5160*/  FMUL.FTZ R164, R164, UR19 ;  /* 0x00000013a4a47c20 */ /* 0x000fe20008410000 */
[----:B------:R-:W-:Y:S01]  /*5170*/  ISETP.NE.AND P1, PT, R122, RZ, PT ;  /* 0x000000ff7a00720c */ /* 0x000fe20003f25270 */
[----:B------:R-:W-:Y:S01]  /*5180*/  FMUL.FTZ R232, R232, UR19 ;  /* 0x00000013e8e87c20 */ /* 0x000fe20008410000 */
[----:B------:R-:W-:-:S02]  /*5190*/  FSEL R121, R165, RZ, P0 ;  /* 0x000000ffa5797208 */ /* 0x000fc40000000000 */
[----:B------:R-:W-:Y:S02]  /*51a0*/  ISETP.NE.AND P0, PT, R123, RZ, PT ;  /* 0x000000ff7b00720c */ /* 0x000fe40003f05270 */
[----:B------:R-:W-:Y:S02]  /*51b0*/  FSEL R123, R167, RZ, P5 ;  /* 0x000000ffa77b7208 */ /* 0x000fe40002800000 */
[----:B------:R-:W-:Y:S02]  /*51c0*/  LOP3.LUT P6, RZ, R228, 0x4, RZ, 0xc0, !PT ;  /* 0x00000004e4ff7812 */ /* 0x000fe400078cc0ff */
[----:B------:R-:W-:Y:S02]  /*51d0*/  FSETP.GTU.FTZ.AND P5, PT, R234, R9, PT ;  /* 0x00000009ea00720b */ /* 0x000fe40003fbc000 */
[----:B------:R-:W-:Y:S01]  /*51e0*/  FSEL R126, R231, RZ, P4 ;  /* 0x000000ffe77e7208 */ /* 0x000fe20002000000 */
[----:B------:R-:W-:Y:S01]  /*51f0*/  @P1 FADD.FTZ R120, R112, R120 ;  /* 0x0000007870781221 */ /* 0x000fe20000010000 */
[----:B------:R-:W-:Y:S01]  /*5200*/  FSEL R125, R230, RZ, P3 ;  /* 0x000000ffe67d7208 */ /* 0x000fe20001800000 */
[----:B------:R-:W-:Y:S01]  /*5210*/  @P1 FADD.FTZ R121, R113, R121 ;  /* 0x0000007971791221 */ /* 0x000fe20000010000 */
[----:B------:R-:W-:Y:S01]  /*5220*/  FSEL R122, R164, RZ, P6 ;  /* 0x000000ffa47a7208 */ /* 0x000fe20003000000 */
[----:B------:R-:W-:Y:S01]  /*5230*/  @P1 FADD.FTZ R123, R115, R123 ;  /* 0x0000007b737b1221 */ /* 0x000fe20000010000 */
[----:B------:R-:W-:Y:S01]  /*5240*/  FSEL R124, R166, RZ, P2 ;  /* 0x000000ffa67c7208 */ /* 0x000fe20001000000 */
[----:B------:R-:W-:Y:S01]  /*5250*/  @P1 FADD.FTZ R125, R117, R125 ;  /* 0x0000007d757d1221 */ /* 0x000fe20000010000 */
[----:B------:R-:W-:Y:S01]  /*5260*/  FSEL R127, R232, RZ, !P5 ;  /* 0x000000ffe87f7208 */ /* 0x000fe20006800000 */
[----:B------:R-:W-:Y:S01]  /*5270*/  @P1 FADD.FTZ R122, R114, R122 ;  /* 0x0000007a727a1221 */ /* 0x000fe20000010000 */
[----:B------:R-:W-:Y:S01]  /*5280*/  @P1 FADD.FTZ R126, R118, R126 ;  /* 0x0000007e767e1221 */ /* 0x000fe20000010000 */
[----:B------:R-:W-:Y:S01]  /*5290*/  @P1 FADD.FTZ R124, R116, R124 ;  /* 0x0000007c747c1221 */ /* 0x000fe20000010000 */
[----:B------:R-:W-:Y:S01]  /*52a0*/  PLOP3.LUT P5, PT, P5, PT, PT, 0x8, 0x80 ;  /* 0x000000000080781c */ /* 0x000fe20002fae170 */
[----:B------:R-:W-:Y:S01]  /*52b0*/  @P1 FADD.FTZ R127, R119, R127 ;  /* 0x0000007f777f1221 */ /* 0x000fe20000010000 */
[----:B------:R-:W-:Y:S11]  /*52c0*/  BRA `(.L_x_6790) ;  /* 0x0000006000007947 */ /* 0x000ff60003800000 */
.L_x_6749:
[----:B------:R-:W-:Y:S01]  /*52d0*/  ISETP.NE.AND P2, PT, R194, 0x1, PT ;  /* 0x00000001c200780c */ /* 0x000fe20003f45270 */
[----:B------:R-:W-:Y:S01]  /*52e0*/  BSSY.RECONVERGENT B1, `(.L_x_6791) ;  /* 0x0000057000017945 */ /* 0x000fe20003800200 */
[----:B------:R-:W-:Y:S02]  /*52f0*/  IMAD.MOV.U32 R4, RZ, RZ, 0x2 ;  /* 0x00000002ff047424 */ /* 0x000fe400078e00ff */
        /* <DEDUP_REMOVED lines=13> */
.L_x_6793:
        /* <DEDUP_REMOVED lines=13> */
.L_x_6795:
[----:B------:R-:W-:Y:S05]  /*54a0*/  BSYNC.RECONVERGENT B2 ;  /* 0x0000000000027941 */ /* 0x000fea0003800200 */
.L_x_6794:
        /* <DEDUP_REMOVED lines=56> */
[----:B------:R-:W-:Y:S02]  /*5830*/  IMAD.MOV.U32 R2, RZ, RZ, R9 ;  /* 0x000000ffff027224 */ /* 0x000fe400078e0009 */
[----:B------:R-:W-:-:S07]  /*5840*/  IMAD.MOV.U32 R4, RZ, RZ, RZ ;  /* 0x000000ffff047224 */ /* 0x000fce00078e00ff */
.L_x_6792:
[----:B------:R-:W-:Y:S05]  /*5850*/  BSYNC.RECONVERGENT B1 ;  /* 0x0000000000017941 */ /* 0x000fea0003800200 */
.L_x_6791:
        /* <DEDUP_REMOVED lines=11> */
[----:B0-----:R-:W-:Y:S01]  /*5910*/  FSETP.LE.FTZ.AND P4, PT, R3, R0, PT ;  /* 0x000000000300720b */ /* 0x001fe20003f93000 */
[----:B------:R-:W-:Y:S02]  /*5920*/  IMAD.MOV.U32 R3, RZ, RZ, R10 ;  /* 0x000000ffff037224 */ /* 0x000fe400078e000a */
[----:B-1----:R-:W-:-:S10]  /*5930*/  FMUL.FTZ R8, R9, R8 ;  /* 0x0000000809087220 */ /* 0x002fd40000410000 */
        /* <DEDUP_REMOVED lines=10> */
.L_x_6798:
        /* <DEDUP_REMOVED lines=13> */
.L_x_6800:
[----:B------:R-:W-:Y:S05]  /*5ab0*/  BSYNC.RECONVERGENT B2 ;  /* 0x0000000000027941 */ /* 0x000fea0003800200 */
.L_x_6799:
        /* <DEDUP_REMOVED lines=54> */
[----:B------:R-:W-:-:S03]  /*5e20*/  LOP3.LUT R195, R120, UR4, R7, 0x96, !PT ;  /* 0x0000000478c37c12 */ /* 0x000fc6000f8e9607 */
[----:B------:R-:W-:Y:S01]  /*5e30*/  IMAD.MOV.U32 R10, RZ, RZ, R6 ;  /* 0x000000ffff0a7224 */ /* 0x000fe200078e0006 */
[----:B------:R-:W-:Y:S02]  /*5e40*/  LOP3.LUT R196, R4, UR5, R3, 0x96, !PT ;  /* 0x0000000504c47c12 */ /* 0x000fe4000f8e9603 */
[----:B------:R-:W-:Y:S01]  /*5e50*/  MOV R3, R160 ;  /* 0x000000a000037202 */ /* 0x000fe20000000f00 */
[----:B------:R-:W-:-:S07]  /*5e60*/  IMAD.MOV.U32 R160, RZ, RZ, R2 ;  /* 0x000000ffffa07224 */ /* 0x000fce00078e0002 */
.L_x_6797:
[----:B------:R-:W-:Y:S05]  /*5e70*/  BSYNC.RECONVERGENT B1 ;  /* 0x0000000000017941 */ /* 0x000fea0003800200 */
.L_x_6796:
[----:B------:R-:W-:Y:S01]  /*5e80*/  I2FP.F32.U32 R3, R3 ;  /* 0x0000000300037245 */ /* 0x000fe20000201000 */
[----:B------:R-:W-:Y:S01]  /*5e90*/  IMAD.U32 R2, R108, 0x10000, RZ ;  /* 0x000100006c027824 */ /* 0x000fe200078e00ff */
[----:B------:R-:W-:Y:S01]  /*5ea0*/  ISETP.NE.AND P3, PT, R5, 0x1, PT ;  /* 0x000000010500780c */ /* 0x000fe20003f65270 */
[----:B------:R-:W-:Y:S02]  /*5eb0*/  BSSY.RECONVERGENT B1, `(.L_x_6801) ;  /* 0x000005d000017945 */ /* 0x000fe40003800200 */
[----:B------:R-:W-:Y:S01]  /*5ec0*/  FFMA.FTZ R3, R3, R230, 1.1641532182693481445e-10 ;  /* 0x2f00000003037423 */ /* 0x000fe200000100e6 */
[----:B------:R-:W-:-:S04]  /*5ed0*/  FMUL.FTZ R2, R2, R9 ;  /* 0x0000000902027220 */ /* 0x000fc80000410000 */
[----:B------:R-:W-:Y:S02]  /*5ee0*/  FSETP.GTU.FTZ.AND P2, PT, R3, R0, PT ;  /* 0x000000000300720b */ /* 0x000fe40003f5c000 */
[----:B------:R-:W-:Y:S02]  /*5ef0*/  FSEL R3, R8, RZ, P4 ;  /* 0x000000ff08037208 */ /* 0x000fe40002000000 */
[----:B------:R-:W-:Y:S02]  /*5f00*/  FSEL R2, R2, RZ, !P2 ;  /* 0x000000ff02027208 */ /* 0x000fe40005000000 */
[----:B------:R-:W-:-:S03]  /*5f10*/  SEL R8, RZ, 0x1, P2 ;  /* 0x00000001ff087807 */ /* 0x000fc60001000000 */
[----:B------:R-:W-:Y:S01]  /*5f20*/  FADD.FTZ R120, R2, R3 ;  /* 0x0000000302787221 */ /* 0x000fe20000010000 */
[----:B------:R-:W-:Y:S02]  /*5f30*/  HFMA2 R2, -RZ, RZ, 0, 1.1920928955078125e-07 ;  /* 0x00000002ff027431 */ /* 0x000fe400000001ff */
[----:B------:R-:W-:Y:S02]  /*5f40*/  IMAD.MOV.U32 R3, RZ, RZ, R10 ;  /* 0x000000ffff037224 */ /* 0x000fe400078e000a */
[----:B------:R-:W-:Y:S01]  /*5f50*/  @P1 FADD.FTZ R120, R112, R120 ;  /* 0x0000007870781221 */ /* 0x000fe20000010000 */
        /* <DEDUP_REMOVED lines=9> */
.L_x_6803:
        /* <DEDUP_REMOVED lines=13> */
.L_x_6805:
[----:B------:R-:W-:Y:S05]  /*60c0*/  BSYNC.RECONVERGENT B2 ;  /* 0x0000000000027941 */ /* 0x000fea0003800200 */
.L_x_6804:
        /* <DEDUP_REMOVED lines=59> */
.L_x_6802:
[----:B------:R-:W-:Y:S05]  /*6480*/  BSYNC.RECONVERGENT B1 ;  /* 0x0000000000017941 */ /* 0x000fea0003800200 */
.L_x_6801:
[----:B------:R-:W-:Y:S01]  /*6490*/  I2FP.F32.U32 R3, R3 ;  /* 0x0000000300037245 */ /* 0x000fe20000201000 */
[----:B------:R-:W-:Y:S01]  /*64a0*/  IMAD.U32 R124, R124, 0x10000, RZ ;  /* 0x000100007c7c7824 */ /* 0x000fe200078e00ff */
[----:B------:R-:W-:Y:S01]  /*64b0*/  ISETP.NE.AND P2, PT, R2, 0x1, PT ;  /* 0x000000010200780c */ /* 0x000fe20003f45270 */
[----:B------:R-:W-:Y:S01]  /*64c0*/  BSSY.RECONVERGENT B1, `(.L_x_6806) ;  /* 0x000005a000017945 */ /* 0x000fe20003800200 */
[----:B------:R-:W-:Y:S01]  /*64d0*/  LOP3.LUT R228, R228, 0xfffffff7, RZ, 0xc0, !PT ;  /* 0xfffffff7e4e47812 */ /* 0x000fe200078ec0ff */
[----:B------:R-:W-:Y:S01]  /*64e0*/  FFMA.FTZ R3, R3, R230, 1.1641532182693481445e-10 ;  /* 0x2f00000003037423 */ /* 0x000fe200000100e6 */
[----:B------:R-:W-:Y:S02]  /*64f0*/  IMAD.MOV.U32 R4, RZ, RZ, 0x2 ;  /* 0x00000002ff047424 */ /* 0x000fe400078e00ff */
[----:B------:R-:W-:Y:S02]  /*6500*/  FMUL.FTZ R121, R124, R9 ;  /* 0x000000097c797220 */ /* 0x000fe40000410000 */
[----:B------:R-:W-:Y:S01]  /*6510*/  FSETP.LE.FTZ.AND P4, PT, R3, R0, PT ;  /* 0x000000000300720b */ /* 0x000fe20003f93000 */
[----:B------:R-:W-:-:S12]  /*6520*/  IMAD.MOV.U32 R3, RZ, RZ, R10 ;  /* 0x000000ffff037224 */ /* 0x000fd800078e000a */
        /* <DEDUP_REMOVED lines=10> */
.L_x_6808:
        /* <DEDUP_REMOVED lines=13> */
.L_x_6810:
[----:B------:R-:W-:Y:S05]  /*66a0*/  BSYNC.RECONVERGENT B2 ;  /* 0x0000000000027941 */ /* 0x000fea0003800200 */
.L_x_6809:
        /* <DEDUP_REMOVED lines=59> */
.L_x_6807:
[----:B------:R-:W-:Y:S05]  /*6a60*/  BSYNC.RECONVERGENT B1 ;  /* 0x0000000000017941 */ /* 0x000fea0003800200 */
.L_x_6806:
[----:B------:R-:W-:Y:S01]  /*6a70*/  I2FP.F32.U32 R3, R3 ;  /* 0x0000000300037245 */ /* 0x000fe20000201000 */
[----:B------:R-:W-:Y:S01]  /*6a80*/  BSSY.RECONVERGENT B1, `(.L_x_6811) ;  /* 0x0000060000017945 */ /* 0x000fe20003800200 */
[----:B------:R-:W-:Y:S02]  /*6a90*/  PRMT R2, R108, 0x7632, R2 ;  /* 0x000076326c027816 */ /* 0x000fe40000000002 */
[----:B------:R-:W-:Y:S01]  /*6aa0*/  ISETP.NE.AND P3, PT, R4, 0x1, PT ;  /* 0x000000010400780c */ /* 0x000fe20003f65270 */
[----:B------:R-:W-:Y:S01]  /*6ab0*/  FFMA.FTZ R3, R3, R230, 1.1641532182693481445e-10 ;  /* 0x2f00000003037423 */ /* 0x000fe200000100e6 */
[----:B------:R-:W-:Y:S01]  /*6ac0*/  FSEL R121, R121, RZ, P4 ;  /* 0x000000ff79797208 */ /* 0x000fe20002000000 */
[----:B------:R-:W-:-:S03]  /*6ad0*/  IMAD.U32 R2, R2, 0x10000, RZ ;  /* 0x0001000002027824 */ /* 0x000fc600078e00ff */
[----:B------:R-:W-:Y:S01]  /*6ae0*/  FSETP.GTU.FTZ.AND P2, PT, R3, R0, PT ;  /* 0x000000000300720b */ /* 0x000fe20003f5c000 */
[----:B------:R-:W-:Y:S01]  /*6af0*/  FMUL.FTZ R2, R2, R9 ;  /* 0x0000000902027220 */ /* 0x000fe20000410000 */
[----:B------:R-:W-:Y:S02]  /*6b00*/  IMAD.MOV.U32 R3, RZ, RZ, R10 ;  /* 0x000000ffff037224 */ /* 0x000fe400078e000a */
[----:B------:R-:W-:Y:S02]  /*6b10*/  SEL R7, RZ, 0x1, P2 ;  /* 0x00000001ff077807 */ /* 0x000fe40001000000 */
[----:B------:R-:W-:-:S05]  /*6b20*/  FSEL R2, R2, RZ, !P2 ;  /* 0x000000ff02027208 */ /* 0x000fca0005000000 */
[----:B------:R-:W-:Y:S01]  /*6b30*/  FADD.FTZ R121, R2, R121 ;  /* 0x0000007902797221 */ /* 0x000fe20000010000 */
[----:B------:R-:W-:-:S03]  /*6b40*/  HFMA2 R2, -RZ, RZ, 0, 1.1920928955078125e-07 ;  /* 0x00000002ff027431 */ /* 0x000fc600000001ff */
        /* <DEDUP_REMOVED lines=10> */
.L_x_6813:
        /* <DEDUP_REMOVED lines=13> */
.L_x_6815:
[----:B------:R-:W-:Y:S05]  /*6cc0*/  BSYNC.RECONVERGENT B2 ;  /* 0x0000000000027941 */ /* 0x000fea0003800200 */
.L_x_6814:
        /* <DEDUP_REMOVED lines=59> */
.L_x_6812:
[----:B------:R-:W-:Y:S05]  /*7080*/  BSYNC.RECONVERGENT B1 ;  /* 0x0000000000017941 */ /* 0x000fea0003800200 */
.L_x_6811:
[----:B------:R-:W-:Y:S01]  /*7090*/  I2FP.F32.U32 R3, R3 ;  /* 0x0000000300037245 */ /* 0x000fe20000201000 */
[----:B------:R-:W-:Y:S01]  /*70a0*/  IMAD.U32 R6, R125, 0x10000, RZ ;  /* 0x000100007d067824 */ /* 0x000fe200078e00ff */
[----:B------:R-:W-:Y:S01]  /*70b0*/  ISETP.NE.AND P2, PT, R2, 0x1, PT ;  /* 0x000000010200780c */ /* 0x000fe20003f45270 */
[----:B------:R-:W-:Y:S01]  /*70c0*/  BSSY.RECONVERGENT B1, `(.L_x_6816) ;  /* 0x000005b000017945 */ /* 0x000fe20003800200 */
[----:B------:R-:W-:Y:S01]  /*70d0*/  LOP3.LUT R228, R228, 0xfffffffb, RZ, 0xc0, !PT ;  /* 0xfffffffbe4e47812 */ /* 0x000fe200078ec0ff */
[----:B------:R-:W-:Y:S01]  /*70e0*/  FFMA.FTZ R3, R3, R230, 1.1641532182693481445e-10 ;  /* 0x2f00000003037423 */ /* 0x000fe200000100e6 */
[----:B------:R-:W-:Y:S01]  /*70f0*/  PRMT R123, R125, 0x7632, R123 ;  /* 0x000076327d7b7816 */ /* 0x000fe2000000007b */
[----:B------:R-:W-:Y:S02]  /*7100*/  IMAD.MOV.U32 R4, RZ, RZ, 0x2 ;  /* 0x00000002ff047424 */ /* 0x000fe400078e00ff */
[----:B------:R-:W-:Y:S01]  /*7110*/  FMUL.FTZ R6, R9, R6 ;  /* 0x0000000609067220 */ /* 0x000fe20000410000 */
        /* <DEDUP_REMOVED lines=12> */
.L_x_6818:
        /* <DEDUP_REMOVED lines=13> */
.L_x_6820:
[----:B------:R-:W-:Y:S05]  /*72b0*/  BSYNC.RECONVERGENT B2 ;  /* 0x0000000000027941 */ /* 0x000fea0003800200 */
.L_x_6819:
        /* <DEDUP_REMOVED lines=59> */
.L_x_6817:
[----:B------:R-:W-:Y:S05]  /*7670*/  BSYNC.RECONVERGENT B1 ;  /* 0x0000000000017941 */ /* 0x000fea0003800200 */
.L_x_6816:
[----:B------:R-:W-:Y:S01]  /*7680*/  I2FP.F32.U32 R3, R3 ;  /* 0x0000000300037245 */ /* 0x000fe20000201000 */
[----:B------:R-:W-:Y:S01]  /*7690*/  IMAD.U32 R2, R109, 0x10000, RZ ;  /* 0x000100006d027824 */ /* 0x000fe200078e00ff */
[----:B------:R-:W-:Y:S01]  /*76a0*/  BSSY.RECONVERGENT B1, `(.L_x_6821) ;  /* 0x000005e000017945 */ /* 0x000fe20003800200 */
[----:B------:R-:W-:Y:S02]  /*76b0*/  HFMA2 R5, -RZ, RZ, 0, 1.1920928955078125e-07 ;  /* 0x00000002ff057431 */ /* 0x000fe400000001ff */
[----:B------:R-:W-:Y:S01]  /*76c0*/  FFMA.FTZ R3, R3, R230, 1.1641532182693481445e-10 ;  /* 0x2f00000003037423 */ /* 0x000fe200000100e6 */
[----:B------:R-:W-:-:S04]  /*76d0*/  FMUL.FTZ R2, R2, R9 ;  /* 0x0000000902027220 */ /* 0x000fc80000410000 */
[----:B------:R-:W-:Y:S02]  /*76e0*/  FSETP.GTU.FTZ.AND P2, PT, R3, R0, PT ;  /* 0x000000000300720b */ /* 0x000fe40003f5c000 */
[----:B------:R-:W-:Y:S02]  /*76f0*/  FSEL R3, R6, RZ, P4 ;  /* 0x000000ff06037208 */ /* 0x000fe40002000000 */
[----:B------:R-:W-:Y:S02]  /*7700*/  FSEL R2, R2, RZ, !P2 ;  /* 0x000000ff02027208 */ /* 0x000fe40005000000 */
[----:B------:R-:W-:Y:S02]  /*7710*/  SEL R6, RZ, 0x1, P2 ;  /* 0x00000001ff067807 */ /* 0x000fe40001000000 */
[----:B------:R-:W-:Y:S01]  /*7720*/  ISETP.NE.AND P2, PT, R4, 0x1, PT ;  /* 0x000000010400780c */ /* 0x000fe20003f45270 */
[----:B------:R-:W-:Y:S01]  /*7730*/  FADD.FTZ R122, R2, R3 ;  /* 0x00000003027a7221 */ /* 0x000fe20000010000 */
[----:B------:R-:W-:-:S03]  /*7740*/  IMAD.MOV.U32 R3, RZ, RZ, R10 ;  /* 0x000000ffff037224 */ /* 0x000fc600078e000a */
[----:B------:R-:W-:-:S08]  /*7750*/  @P1 FADD.FTZ R122, R114, R122 ;  /* 0x0000007a727a1221 */ /* 0x000fd00000010000 */
        /* <DEDUP_REMOVED lines=9> */
.L_x_6823:
        /* <DEDUP_REMOVED lines=13> */
.L_x_6825:
[----:B------:R-:W-:Y:S05]  /*78c0*/  BSYNC.RECONVERGENT B2 ;  /* 0x0000000000027941 */ /* 0x000fea0003800200 */
.L_x_6824:
        /* <DEDUP_REMOVED lines=58> */
[----:B------:R-:W-:-:S07]  /*7c70*/  IMAD.MOV.U32 R160, RZ, RZ, R2 ;  /* 0x000000ffffa07224 */ /* 0x000fce00078e0002 */
.L_x_6822:
[----:B------:R-:W-:Y:S05]  /*7c80*/  BSYNC.RECONVERGENT B1 ;  /* 0x0000000000017941 */ /* 0x000fea0003800200 */
.L_x_6821:
[----:B------:R-:W-:Y:S01]  /*7c90*/  ISETP.NE.AND P2, PT, R5, 0x1, PT ;  /* 0x000000010500780c */ /* 0x000fe20003f45270 */
[----:B------:R-:W-:Y:S01]  /*7ca0*/  IMAD.U32 R2, R123, 0x10000, RZ ;  /* 0x000100007b027824 */ /* 0x000fe200078e00ff */
[----:B------:R-:W-:Y:S01]  /*7cb0*/  I2FP.F32.U32 R3, R3 ;  /* 0x0000000300037245 */ /* 0x000fe20000201000 */
[----:B------:R-:W-:Y:S01]  /*7cc0*/  BSSY.RECONVERGENT B1, `(.L_x_6826) ;  /* 0x0000059000017945 */ /* 0x000fe20003800200 */
[----:B------:R-:W-:Y:S02]  /*7cd0*/  IMAD.MOV.U32 R4, RZ, RZ, 0x2 ;  /* 0x00000002ff047424 */ /* 0x000fe400078e00ff */
[----:B------:R-:W-:Y:S01]  /*7ce0*/  FMUL.FTZ R123, R2, R9 ;  /* 0x00000009027b7220 */ /* 0x000fe20000410000 */
[----:B------:R-:W-:-:S05]  /*7cf0*/  FFMA.FTZ R3, R3, R230, 1.1641532182693481445e-10 ;  /* 0x2f00000003037423 */ /* 0x000fca00000100e6 */
[----:B------:R-:W-:Y:S01]  /*7d00*/  FSETP.LE.FTZ.AND P4, PT, R3, R0, PT ;  /* 0x000000000300720b */ /* 0x000fe20003f93000 */
[----:B------:R-:W-:-:S03]  /*7d10*/  IMAD.MOV.U32 R3, RZ, RZ, R10 ;  /* 0x000000ffff037224 */ /* 0x000fc600078e000a */
        /* <DEDUP_REMOVED lines=10> */
.L_x_6828:
        /* <DEDUP_REMOVED lines=13> */
.L_x_6830:
[----:B------:R-:W-:Y:S05]  /*7e90*/  BSYNC.RECONVERGENT B2 ;  /* 0x0000000000027941 */ /* 0x000fea0003800200 */
.L_x_6829:
        /* <DEDUP_REMOVED lines=59> */
.L_x_6827:
[----:B------:R-:W-:Y:S05]  /*8250*/  BSYNC.RECONVERGENT B1 ;  /* 0x0000000000017941 */ /* 0x000fea0003800200 */
.L_x_6826:
[----:B------:R-:W-:Y:S01]  /*8260*/  I2FP.F32.U32 R3, R3 ;  /* 0x0000000300037245 */ /* 0x000fe20000201000 */
[----:B------:R-:W-:Y:S01]  /*8270*/  BSSY.RECONVERGENT B1, `(.L_x_6831) ;  /* 0x0000060000017945 */ /* 0x000fe20003800200 */
[----:B------:R-:W-:Y:S02]  /*8280*/  PRMT R2, R109, 0x7632, R2 ;  /* 0x000076326d027816 */ /* 0x000fe40000000002 */
[----:B------:R-:W-:Y:S01]  /*8290*/  FSEL R123, R123, RZ, P4 ;  /* 0x000000ff7b7b7208 */ /* 0x000fe20002000000 */
[----:B------:R-:W-:Y:S02]  /*82a0*/  FFMA.FTZ R3, R3, R230, 1.1641532182693481445e-10 ;  /* 0x2f00000003037423 */ /* 0x000fe400000100e6 */
[----:B------:R-:W-:-:S03]  /*82b0*/  IMAD.U32 R2, R2, 0x10000, RZ ;  /* 0x0001000002027824 */ /* 0x000fc600078e00ff */
[----:B------:R-:W-:Y:S01]  /*82c0*/  FSETP.GTU.FTZ.AND P2, PT, R3, R0, PT ;  /* 0x000000000300720b */ /* 0x000fe20003f5c000 */
[----:B------:R-:W-:Y:S01]  /*82d0*/  FMUL.FTZ R2, R2, R9 ;  /* 0x0000000902027220 */ /* 0x000fe20000410000 */
[----:B------:R-:W-:Y:S02]  /*82e0*/  IMAD.MOV.U32 R3, RZ, RZ, R10 ;  /* 0x000000ffff037224 */ /* 0x000fe400078e000a */
[----:B------:R-:W-:Y:S02]  /*82f0*/  SEL R5, RZ, 0x1, P2 ;  /* 0x00000001ff057807 */ /* 0x000fe40001000000 */
[----:B------:R-:W-:Y:S02]  /*8300*/  FSEL R2, R2, RZ, !P2 ;  /* 0x000000ff02027208 */ /* 0x000fe40005000000 */
[----:B------:R-:W-:-:S03]  /*8310*/  ISETP.NE.AND P2, PT, R4, 0x1, PT ;  /* 0x000000010400780c */ /* 0x000fc60003f45270 */
[----:B------:R-:W-:Y:S01]  /*8320*/  FADD.FTZ R123, R2, R123 ;  /* 0x0000007b027b7221 */ /* 0x000fe20000010000 */
[----:B------:R-:W-:-:S03]  /*8330*/  HFMA2 R2, -RZ, RZ, 0, 1.1920928955078125e-07 ;  /* 0x00000002ff027431 */ /* 0x000fc600000001ff */
[----:B------:R-:W-:-:S06]  /*8340*/  @P1 FADD.FTZ R123, R115, R123 ;  /* 0x0000007b737b1221 */ /* 0x000fcc0000010000 */
        /* <DEDUP_REMOVED lines=9> */
.L_x_6833:
        /* <DEDUP_REMOVED lines=13> */
.L_x_6835:
[----:B------:R-:W-:Y:S05]  /*84b0*/  BSYNC.RECONVERGENT B2 ;  /* 0x0000000000027941 */ /* 0x000fea0003800200 */
.L_x_6834:
        /* <DEDUP_REMOVED lines=59> */
.L_x_6832:
[----:B------:R-:W-:Y:S05]  /*8870*/  BSYNC.RECONVERGENT B1 ;  /* 0x0000000000017941 */ /* 0x000fea0003800200 */
.L_x_6831:
[----:B------:R-:W-:Y:S01]  /*8880*/  ISETP.NE.AND P3, PT, R2, 0x1, PT ;  /* 0x000000010200780c */ /* 0x000fe20003f65270 */
[C---:B------:R-:W-:Y:S01]  /*8890*/  IMAD.U32 R4, R126.reuse, 0x10000, RZ ;  /* 0x000100007e047824 */ /* 0x040fe200078e00ff */
[----:B------:R-:W-:Y:S01]  /*88a0*/  I2FP.F32.U32 R3, R3 ;  /* 0x0000000300037245 */ /* 0x000fe20000201000 */
[----:B------:R-:W-:Y:S01]  /*88b0*/  BSSY.RECONVERGENT B1, `(.L_x_6836) ;  /* 0x0000059000017945 */ /* 0x000fe20003800200 */
[----:B------:R-:W-:Y:S01]  /*88c0*/  PRMT R126, R126, 0x7632, R126 ;  /* 0x000076327e7e7816 */ /* 0x000fe2000000007e */
[----:B------:R-:W-:Y:S02]  /*88d0*/  IMAD.MOV.U32 R125, RZ, RZ, 0x2 ;  /* 0x00000002ff7d7424 */ /* 0x000fe400078e00ff */
[----:B------:R-:W-:Y:S01]  /*88e0*/  FMUL.FTZ R4, R9, R4 ;  /* 0x0000000409047220 */ /* 0x000fe20000410000 */
[----:B------:R-:W-:Y:S01]  /*88f0*/  FFMA.FTZ R3, R3, R230, 1.1641532182693481445e-10 ;  /* 0x2f00000003037423 */ /* 0x000fe200000100e6 */
[----:B------:R-:W-:-:S04]  /*8900*/  IMAD.MOV.U32 R124, RZ, RZ, R10 ;  /* 0x000000ffff7c7224 */ /* 0x000fc800078e000a */
[----:B------:R-:W-:Y:S01]  /*8910*/  FSETP.LE.FTZ.AND P2, PT, R3, R0, PT ;  /* 0x000000000300720b */ /* 0x000fe20003f53000 */
        /* <DEDUP_REMOVED lines=9> */
.L_x_6838:
        /* <DEDUP_REMOVED lines=13> */
.L_x_6840:
[----:B------:R-:W-:Y:S05]  /*8a80*/  BSYNC.RECONVERGENT B2 ;  /* 0x0000000000027941 */ /* 0x000fea0003800200 */
.L_x_6839:
        /* <DEDUP_REMOVED lines=59> */
.L_x_6837:
[----:B------:R-:W-:Y:S05]  /*8e40*/  BSYNC.RECONVERGENT B1 ;  /* 0x0000000000017941 */ /* 0x000fea0003800200 */
.L_x_6836:
        /* <DEDUP_REMOVED lines=12> */
[----:B------:R-:W-:Y:S01]  /*8f10*/  IMAD.MOV.U32 R3, RZ, RZ, R10 ;  /* 0x000000ffff037224 */ /* 0x000fe200078e000a */
[----:B------:R-:W-:-:S02]  /*8f20*/  PRMT R4, R2, 0x7610, R4 ;  /* 0x0000761002047816 */ /* 0x000fc40000000004 */
        /* <DEDUP_REMOVED lines=10> */
.L_x_6843:
        /* <DEDUP_REMOVED lines=13> */
.L_x_6845:
[----:B------:R-:W-:Y:S05]  /*90a0*/  BSYNC.RECONVERGENT B2 ;  /* 0x0000000000027941 */ /* 0x000fea0003800200 */
.L_x_6844:
        /* <DEDUP_REMOVED lines=59> */
.L_x_6842:
[----:B------:R-:W-:Y:S05]  /*9460*/  BSYNC.RECONVERGENT B1 ;  /* 0x0000000000017941 */ /* 0x000fea0003800200 */
.L_x_6841:
[----:B------:R-:W-:Y:S01]  /*9470*/  ISETP.NE.AND P4, PT, R163, 0x1, PT ;  /* 0x00000001a300780c */ /* 0x000fe20003f85270 */
[----:B------:R-:W-:Y:S01]  /*9480*/  IMAD.U32 R126, R126, 0x10000, RZ ;  /* 0x000100007e7e7824 */ /* 0x000fe200078e00ff */
[----:B------:R-:W-:Y:S01]  /*9490*/  I2FP.F32.U32 R3, R3 ;  /* 0x0000000300037245 */ /* 0x000fe20000201000 */
[----:B------:R-:W-:Y:S01]  /*94a0*/  BSSY.RECONVERGENT B1, `(.L_x_6846) ;  /* 0x0000058000017945 */ /* 0x000fe20003800200 */
[----:B------:R-:W-:Y:S02]  /*94b0*/  IMAD.MOV.U32 R164, RZ, RZ, 0x2 ;  /* 0x00000002ffa47424 */ /* 0x000fe400078e00ff */
[----:B------:R-:W-:Y:S01]  /*94c0*/  FMUL.FTZ R125, R126, R9 ;  /* 0x000000097e7d7220 */ /* 0x000fe20000410000 */
[----:B------:R-:W-:Y:S02]  /*94d0*/  IMAD.MOV.U32 R162, RZ, RZ, R10 ;  /* 0x000000ffffa27224 */ /* 0x000fe400078e000a */
[----:B------:R-:W-:-:S05]  /*94e0*/  FFMA.FTZ R3, R3, R230, 1.1641532182693481445e-10 ;  /* 0x2f00000003037423 */ /* 0x000fca00000100e6 */
        /* <DEDUP_REMOVED lines=10> */
.L_x_6848:
        /* <DEDUP_REMOVED lines=13> */
.L_x_6850:
[----:B------:R-:W-:Y:S05]  /*9660*/  BSYNC.RECONVERGENT B2 ;  /* 0x0000000000027941 */ /* 0x000fea0003800200 */
.L_x_6849:
        /* <DEDUP_REMOVED lines=59> */
.L_x_6847:
[----:B------:R-:W-:Y:S05]  /*9a20*/  BSYNC.RECONVERGENT B1 ;  /* 0x0000000000017941 */ /* 0x000fea0003800200 */
.L_x_6846:
[----:B------:R-:W-:Y:S01]  /*9a30*/  I2FP.F32.U32 R3, R162 ;  /* 0x000000a200037245 */ /* 0x000fe20000201000 */
[----:B------:R-:W-:Y:S01]  /*9a40*/  BSSY.RECONVERGENT B1, `(.L_x_6851) ;  /* 0x0000060000017945 */ /* 0x000fe20003800200 */
[----:B------:R-:W-:Y:S01]  /*9a50*/  PRMT R2, R110, 0x7632, R2 ;  /* 0x000076326e027816 */ /* 0x000fe20000000002 */
[----:B------:R-:W-:Y:S01]  /*9a60*/  HFMA2 R162, -RZ, RZ, 0, 1.1920928955078125e-07 ;  /* 0x00000002ffa27431 */ /* 0x000fe200000001ff */
[----:B------:R-:W-:Y:S01]  /*9a70*/  FSEL R125, R125, RZ, P3 ;  /* 0x000000ff7d7d7208 */ /* 0x000fe20001800000 */
[----:B------:R-:W-:Y:S02]  /*9a80*/  FFMA.FTZ R3, R3, R230, 1.1641532182693481445e-10 ;  /* 0x2f00000003037423 */ /* 0x000fe400000100e6 */
[----:B------:R-:W-:-:S03]  /*9a90*/  IMAD.U32 R2, R2, 0x10000, RZ ;  /* 0x0001000002027824 */ /* 0x000fc600078e00ff */
[----:B------:R-:W-:Y:S01]  /*9aa0*/  FSETP.GTU.FTZ.AND P4, PT, R3, R0, PT ;  /* 0x000000000300720b */ /* 0x000fe20003f9c000 */
[----:B------:R-:W-:-:S03]  /*9ab0*/  FMUL.FTZ R2, R2, R9 ;  /* 0x0000000902027220 */ /* 0x000fc60000410000 */
[----:B------:R-:W-:Y:S02]  /*9ac0*/  SEL R3, RZ, 0x1, P4 ;  /* 0x00000001ff037807 */ /* 0x000fe40002000000 */
[----:B------:R-:W-:Y:S02]  /*9ad0*/  FSEL R2, R2, RZ, !P4 ;  /* 0x000000ff02027208 */ /* 0x000fe40006000000 */
[----:B------:R-:W-:-:S03]  /*9ae0*/  ISETP.NE.AND P4, PT, R164, 0x1, PT ;  /* 0x00000001a400780c */ /* 0x000fc60003f85270 */
[----:B------:R-:W-:Y:S01]  /*9af0*/  FADD.FTZ R125, R2, R125 ;  /* 0x0000007d027d7221 */ /* 0x000fe20000010000 */
[----:B------:R-:W-:-:S03]  /*9b00*/  IMAD.MOV.U32 R2, RZ, RZ, R10 ;  /* 0x000000ffff027224 */ /* 0x000fc600078e000a */
        /* <DEDUP_REMOVED lines=10> */
.L_x_6853:
        /* <DEDUP_REMOVED lines=13> */
.L_x_6855:
[----:B------:R-:W-:Y:S05]  /*9c80*/  BSYNC.RECONVERGENT B2 ;  /* 0x0000000000027941 */ /* 0x000fea0003800200 */
.L_x_6854:
        /* <DEDUP_REMOVED lines=55> */
[----:B------:R-:W-:Y:S02]  /*a000*/  IMAD.MOV.U32 R160, RZ, RZ, R162 ;  /* 0x000000ffffa07224 */ /* 0x000fe400078e00a2 */
[----:B------:R-:W-:Y:S02]  /*a010*/  HFMA2 R162, -RZ, RZ, 0, 0 ;  /* 0x00000000ffa27431 */ /* 0x000fe400000001ff */
[----:B------:R-:W-:Y:S01]  /*a020*/  IMAD.MOV.U32 R10, RZ, RZ, R166 ;  /* 0x000000ffff0a7224 */ /* 0x000fe200078e00a6 */
[----:B------:R-:W-:-:S07]  /*a030*/  LOP3.LUT R196, R164, UR5, R163, 0x96, !PT ;  /* 0x00000005a4c47c12 */ /* 0x000fce000f8e96a3 */
.L_x_6852:
[----:B------:R-:W-:Y:S05]  /*a040*/  BSYNC.RECONVERGENT B1 ;  /* 0x0000000000017941 */ /* 0x000fea0003800200 */
.L_x_6851:
[----:B------:R-:W-:Y:S01]  /*a050*/  ISETP.NE.AND P5, PT, R162, 0x1, PT ;  /* 0x00000001a200780c */ /* 0x000fe20003fa5270 */
[----:B------:R-:W-:Y:S01]  /*a060*/  BSSY.RECONVERGENT B1, `(.L_x_6856) ;  /* 0x000005b000017945 */ /* 0x000fe20003800200 */
[----:B------:R-:W-:Y:S01]  /*a070*/  I2FP.F32.U32 R163, R2 ;  /* 0x0000000200a37245 */ /* 0x000fe20000201000 */
[C---:B------:R-:W-:Y:S01]  /*a080*/  IMAD.U32 R2, R127.reuse, 0x10000, RZ ;  /* 0x000100007f027824 */ /* 0x040fe200078e00ff */
[----:B------:R-:W-:Y:S01]  /*a090*/  PRMT R127, R127, 0x7632, R127 ;  /* 0x000076327f7f7816 */ /* 0x000fe2000000007f */
[----:B------:R-:W-:Y:S02]  /*a0a0*/  IMAD.MOV.U32 R164, RZ, RZ, 0x2 ;  /* 0x00000002ffa47424 */ /* 0x000fe400078e00ff */
[----:B------:R-:W-:Y:S01]  /*a0b0*/  FFMA.FTZ R163, R163, R230, 1.1641532182693481445e-10 ;  /* 0x2f000000a3a37423 */ /* 0x000fe200000100e6 */
[----:B------:R-:W-:Y:S02]  /*a0c0*/  IMAD.MOV.U32 R126, RZ, RZ, R10 ;  /* 0x000000ffff7e7224 */ /* 0x000fe400078e000a */
[----:B------:R-:W-:-:S02]  /*a0d0*/  FMUL.FTZ R2, R9, R2 ;  /* 0x0000000209027220 */ /* 0x000fc40000410000 */
        /* <DEDUP_REMOVED lines=10> */
.L_x_6858:
        /* <DEDUP_REMOVED lines=13> */
.L_x_6860:
[----:B------:R-:W-:Y:S05]  /*a250*/  BSYNC.RECONVERGENT B2 ;  /* 0x0000000000027941 */ /* 0x000fea0003800200 */
.L_x_6859:
[----:B------:R-:W-:Y:S01]  /*a260*/  IMAD.WIDE.U32 R164, R227, -0x326172a9, RZ ;  /* 0xcd9e8d57e3a47825 */ /* 0x000fe200078e00ff */
[----:B------:R-:W-:Y:S01]  /*a270*/  LOP3.LUT R162, R11, UR9, R195, 0x96, !PT ;  /* 0x000000090ba27c12 */ /* 0x000fe2000f8e96c3 */
[----:B------:R-:W-:Y:S01]  /*a280*/  UIADD3 UR4, UPT, UPT, UR8, -0x61c88647, URZ ;  /* 0x9e3779b908047890 */ /* 0x000fe2000fffe0ff */
[----:B------:R-:W-:Y:S01]  /*a290*/  MOV R126, R160 ;  /* 0x000000a0007e7202 */ /* 0x000fe20000000f00 */
        /* <DEDUP_REMOVED lines=55> */
.L_x_6857:
[----:B------:R-:W-:Y:S05]  /*a610*/  BSYNC.RECONVERGENT B1 ;  /* 0x0000000000017941 */ /* 0x000fea0003800200 */
.L_x_6856:
        /* <DEDUP_REMOVED lines=24> */
.L_x_6863:
        /* <DEDUP_REMOVED lines=13> */
.L_x_6865:
[----:B------:R-:W-:Y:S05]  /*a870*/  BSYNC.RECONVERGENT B2 ;  /* 0x0000000000027941 */ /* 0x000fea0003800200 */
.L_x_6864:
        /* <DEDUP_REMOVED lines=59> */
.L_x_6862:
[----:B------:R-:W-:Y:S05]  /*ac30*/  BSYNC.RECONVERGENT B1 ;  /* 0x0000000000017941 */ /* 0x000fea0003800200 */
.L_x_6861:
        /* <DEDUP_REMOVED lines=18> */
.L_x_6868:
        /* <DEDUP_REMOVED lines=15> */
.L_x_6870:
[----:B------:R-:W-:Y:S05]  /*ae50*/  BSYNC.RECONVERGENT B2 ;  /* 0x0000000000027941 */ /* 0x000fea0003800200 */
.L_x_6869:
        /* <DEDUP_REMOVED lines=59> */
.L_x_6867:
[----:B------:R-:W-:Y:S05]  /*b210*/  BSYNC.RECONVERGENT B1 ;  /* 0x0000000000017941 */ /* 0x000fea0003800200 */
.L_x_6866:
[----:B------:R-:W-:Y:S02]  /*b220*/  I2FP.F32.U32 R163, R164 ;  /* 0x000000a400a37245 */ /* 0x000fe40000201000 */
[----:B------:R-:W-:Y:S02]  /*b230*/  PRMT R162, R111, 0x7632, R162 ;  /* 0x000076326fa27816 */ /* 0x000fe400000000a2 */
[----:B------:R-:W-:Y:S01]  /*b240*/  FSEL R127, R127, RZ, P5 ;  /* 0x000000ff7f7f7208 */ /* 0x000fe20002800000 */
[----:B------:R-:W-:Y:S02]  /*b250*/  FFMA.FTZ R163, R163, R230, 1.1641532182693481445e-10 ;  /* 0x2f000000a3a37423 */ /* 0x000fe400000100e6 */
[----:B------:R-:W-:-:S03]  /*b260*/  IMAD.U32 R162, R162, 0x10000, RZ ;  /* 0x00010000a2a27824 */ /* 0x000fc600078e00ff */
[----:B------:R-:W-:Y:S01]  /*b270*/  FSETP.GTU.FTZ.AND P6, PT, R163, R0, PT ;  /* 0x00000000a300720b */ /* 0x000fe20003fdc000 */
[----:B------:R-:W-:-:S03]  /*b280*/  FMUL.FTZ R162, R162, R9 ;  /* 0x00000009a2a27220 */ /* 0x000fc60000410000 */
[----:B------:R-:W-:Y:S02]  /*b290*/  SEL R0, RZ, 0x1, P6 ;  /* 0x00000001ff007807 */ /* 0x000fe40003000000 */
[----:B------:R-:W-:-:S05]  /*b2a0*/  FSEL R162, R162, RZ, !P6 ;  /* 0x000000ffa2a27208 */ /* 0x000fca0007000000 */
[----:B------:R-:W-:-:S04]  /*b2b0*/  FADD.FTZ R127, R162, R127 ;  /* 0x0000007fa27f7221 */ /* 0x000fc80000010000 */
[----:B------:R-:W-:-:S07]  /*b2c0*/  @P1 FADD.FTZ R127, R119, R127 ;  /* 0x0000007f777f1221 */ /* 0x000fce0000010000 */
.L_x_6790:
[----:B------:R-:W0:Y:S01]  /*b2d0*/  LDC.64 R166, c[0x0][0x3a8] ;  /* 0x0000ea00ffa67b82 */ /* 0x000e220000000a00 */
[----:B------:R-:W-:Y:S02]  /*b2e0*/  SEL R231, RZ, 0x1000000, !P5 ;  /* 0x01000000ffe77807 */ /* 0x000fe40006800000 */
[----:B------:R-:W-:Y:S02]  /*b2f0*/  SEL R165, RZ, 0x10000, !P4 ;  /* 0x00010000ffa57807 */ /* 0x000fe40006000000 */
[C---:B------:R-:W-:Y:S02]  /*b300*/  LOP3.LUT P6, RZ, R228.reuse, 0x8, RZ, 0xc0, !PT ;  /* 0x00000008e4ff7812 */ /* 0x040fe400078cc0ff */
[----:B------:R-:W-:Y:S01]  /*b310*/  LOP3.LUT P5, RZ, R228, 0x4, RZ, 0xc0, !PT ;  /* 0x00000004e4ff7812 */ /* 0x000fe200078ac0ff */
[----:B------:R-:W1:Y:S01]  /*b320*/  LDC.64 R162, c[0x0][0x3b0] ;  /* 0x0000ec00ffa27b82 */ /* 0x000e620000000a00 */
[----:B------:R-:W-:Y:S02]  /*b330*/  ISETP.NE.AND P4, PT, R161, RZ, PT ;  /* 0x000000ffa100720c */ /* 0x000fe40003f85270 */
        /* <DEDUP_REMOVED lines=13> */
[----:B-1----:R-:W-:Y:S02]  /*b410*/  IMAD.WIDE.U32 R162, R229, 0x8, R162 ;  /* 0x00000008e5a27825 */ /* 0x002fe400078e00a2 */
[----:B------:R0:W-:Y:S04]  /*b420*/  STG.E.128 desc[UR6][R166.64+0x10], R124 ;  /* 0x0000107ca6007986 */ /* 0x0001e8000c101d06 */
[----:B------:R0:W-:Y:S01]  /*b430*/  STG.E.64 desc[UR6][R162.64], R164 ;  /* 0x000000a4a2007986 */ /* 0x0001e2000c101b06 */
[----:B------:R-:W-:Y:S05]  /*b440*/  @!P0 BRA `(.L_x_6871) ;  /* 0x0000000000508947 */ /* 0x000fea0003800000 */
[----:B------:R-:W-:Y:S01]  /*b450*/  SHF.L.U32 R161, R2, 0x10, RZ ;  /* 0x0000001002a17819 */ /* 0x000fe200000006ff */
[----:B0-----:R-:W0:Y:S01]  /*b460*/  LDC.64 R162, c[0x0][0x3b8] ;  /* 0x0000ee00ffa27b82 */ /* 0x001e220000000a00 */
        /* <DEDUP_REMOVED lines=18> */
.L_x_6871:
[----:B------:R-:W-:Y:S02]  /*b590*/  IMAD.MOV.U32 R9, RZ, RZ, R160 ;  /* 0x000000ffff097224 */ /* 0x000fe400078e00a0 */
[----:B------:R-:W-:-:S07]  /*b5a0*/  VIADD R160, R229, 0x80 ;  /* 0x00000080e5a07836 */ /* 0x000fce0000000000 */
.L_x_6748:
[----:B------:R-:W-:Y:S05]  /*b5b0*/  BSYNC.RECONVERGENT B0 ;  /* 0x0000000000007941 */ /* 0x000fea0003800200 */
.L_x_6747:
        /* <DEDUP_REMOVED lines=20> */
[----:B------:R-:W-:Y:S01]  /*b700*/  ISETP.NE.AND P2, PT, R194, 0x1, PT ;  /* 0x00000001c200780c */ /* 0x000fe20003f45270 */
[----:B------:R-:W-:Y:S01]  /*b710*/  BSSY.RECONVERGENT B1, `(.L_x_6875) ;  /* 0x0000057000017945 */ /* 0x000fe20003800200 */
[----:B------:R-:W-:Y:S01]  /*b720*/  IMAD.MOV.U32 R4, RZ, RZ, 0x2 ;  /* 0x00000002ff047424 */ /* 0x000fe200078e00ff */
[----:B------:R-:W-:Y:S01]  /*b730*/  MOV R2, R10 ;  /* 0x0000000a00027202 */ /* 0x000fe20000000f00 */
[----:B01----:R-:W-:-:S09]  /*b740*/  IMAD.MOV.U32 R162, RZ, RZ, R9 ;  /* 0x000000ffffa27224 */ /* 0x003fd200078e0009 */
        /* <DEDUP_REMOVED lines=11> */
.L_x_6877:
        /* <DEDUP_REMOVED lines=13> */
.L_x_6879:
[----:B------:R-:W-:Y:S05]  /*b8d0*/  BSYNC.RECONVERGENT B2 ;  /* 0x0000000000027941 */ /* 0x000fea0003800200 */
.L_x_6878:
[----:B------:R-:W-:Y:S01]  /*b8e0*/  IMAD.WIDE.U32 R2, R227, -0x326172a9, RZ ;  /* 0xcd9e8d57e3027825 */ /* 0x000fe200078e00ff */
[----:B------:R-:W-:Y:S01]  /*b8f0*/  LOP3.LUT R4, R11, UR9, R7, 0x96, !PT ;  /* 0x000000090b047c12 */ /* 0x000fe2000f8e9607 */
[----:B------:R-:W-:Y:S02]  /*b900*/  UIADD3 UR4, UPT, UPT, UR8, -0x61c88647, URZ ;  /* 0x9e3779b908047890 */ /* 0x000fe4000fffe0ff */
[----:B------:R-:W-:Y:S01]  /*b910*/  UIADD3 UR5, UPT, UPT, UR9, -0x4498517b, URZ ;  /* 0xbb67ae8509057890 */ /* 0x000fe2000fffe0ff */
[----:B--2---:R-:W-:Y:S01]  /*b920*/  LOP3.LUT R128, R225, UR8, R3, 0x96, !PT ;  /* 0x00000008e1807c12 */ /* 0x004fe2000f8e9603 */
        /* <DEDUP_REMOVED lines=52> */
[----:B------:R-:W-:-:S07]  /*bc70*/  MOV R2, R9 ;  /* 0x0000000900027202 */ /* 0x000fce0000000f00 */
.L_x_6876:
[----:B------:R-:W-:Y:S05]  /*bc80*/  BSYNC.RECONVERGENT B1 ;  /* 0x0000000000017941 */ /* 0x000fea0003800200 */
.L_x_6875:
        /* <DEDUP_REMOVED lines=10> */
[----:B------:R-:W-:-:S02]  /*bd30*/  PRMT R132, R132, 0x7632, R132 ;  /* 0x0000763284847816 */ /* 0x000fc40000000084 */
        /* <DEDUP_REMOVED lines=13> */
.L_x_6882:
[----:B------:R-:W-:Y:S01]  /*be10*/  VIADD R226, R226, 0x1 ;  /* 0x00000001e2e27836 */ /* 0x000fe20000000000 */
[----:B------:R-:W-:Y:S03]  /*be20*/  BSSY.RECONVERGENT B2, `(.L_x_6883) ;  /* 0x000000c000027945 */ /* 0x000fe60003800200 */
        /* <DEDUP_REMOVED lines=11> */
.L_x_6884:
[----:B------:R-:W-:Y:S05]  /*bee0*/  BSYNC.RECONVERGENT B2 ;  /* 0x0000000000027941 */ /* 0x000fea0003800200 */
.L_x_6883:
        /* <DEDUP_REMOVED lines=59> */
.L_x_6881:
[----:B------:R-:W-:Y:S05]  /*c2a0*/  BSYNC.RECONVERGENT B1 ;  /* 0x0000000000017941 */ /* 0x000fea0003800200 */
.L_x_6880:
        /* <DEDUP_REMOVED lines=8> */
[----:B--2---:R-:W-:Y:S01]  /*c330*/  FSEL R128, R4, RZ, !P2 ;  /* 0x000000ff04807208 */ /* 0x004fe20005000000 */
[----:B------:R-:W-:Y:S01]  /*c340*/  IMAD.MOV.U32 R4, RZ, RZ, 0x2 ;  /* 0x00000002ff047424 */ /* 0x000fe200078e00ff */
[----:B------:R-:W-:-:S03]  /*c350*/  SEL R8, RZ, 0x1, P2 ;  /* 0x00000001ff087807 */ /* 0x000fc60001000000 */
[----:B------:R-:W-:Y:S01]  /*c360*/  FADD.FTZ R128, R128, R3 ;  /* 0x0000000380807221 */ /* 0x000fe20000010000 */
[----:B------:R-:W-:-:S03]  /*c370*/  IMAD.MOV.U32 R3, RZ, RZ, R10 ;  /* 0x000000ffff037224 */ /* 0x000fc600078e000a */
[----:B------:R-:W-:Y:S01]  /*c380*/  @P1 FADD.FTZ R128, R112, R128 ;  /* 0x0000008070801221 */ /* 0x000fe20000010000 */
        /* <DEDUP_REMOVED lines=9> */
.L_x_6887:
        /* <DEDUP_REMOVED lines=13> */
.L_x_6889:
[----:B------:R-:W-:Y:S05]  /*c4f0*/  BSYNC.RECONVERGENT B2 ;  /* 0x0000000000027941 */ /* 0x000fea0003800200 */
.L_x_6888:
        /* <DEDUP_REMOVED lines=59> */
.L_x_6886:
[----:B------:R-:W-:Y:S05]  /*c8b0*/  BSYNC.RECONVERGENT B1 ;  /* 0x0000000000017941 */ /* 0x000fea0003800200 */
.L_x_6885:
[----:B------:R-:W-:Y:S01]  /*c8c0*/  I2FP.F32.U32 R2, R3 ;  /* 0x0000000300027245 */ /* 0x000fe20000201000 */
[----:B------:R-:W-:Y:S01]  /*c8d0*/  IMAD.U32 R132, R132, 0x10000, RZ ;  /* 0x0001000084847824 */ /* 0x000fe200078e00ff */
[----:B------:R-:W-:Y:S01]  /*c8e0*/  ISETP.NE.AND P2, PT, R4, 0x1, PT ;  /* 0x000000010400780c */ /* 0x000fe20003f45270 */
[----:B------:R-:W-:Y:S01]  /*c8f0*/  BSSY.RECONVERGENT B1, `(.L_x_6890) ;  /* 0x000005a000017945 */ /* 0x000fe20003800200 */
[----:B------:R-:W-:Y:S01]  /*c900*/  LOP3.LUT R228, R228, 0xfffffff7, RZ, 0xc0, !PT ;  /* 0xfffffff7e4e47812 */ /* 0x000fe200078ec0ff */
[----:B------:R-:W-:Y:S01]  /*c910*/  FFMA.FTZ R3, R2, R161, 1.1641532182693481445e-10 ;  /* 0x2f00000002037423 */ /* 0x000fe200000100a1 */
[----:B------:R-:W-:Y:S02]  /*c920*/  HFMA2 R5, -RZ, RZ, 0, 1.1920928955078125e-07 ;  /* 0x00000002ff057431 */ /* 0x000fe400000001ff */
        /* <DEDUP_REMOVED lines=13> */
.L_x_6892:
        /* <DEDUP_REMOVED lines=13> */
.L_x_6894:
[----:B------:R-:W-:Y:S05]  /*cad0*/  BSYNC.RECONVERGENT B2 ;  /* 0x0000000000027941 */ /* 0x000fea0003800200 */
.L_x_6893:
        /* <DEDUP_REMOVED lines=59> */
.L_x_6891:
[----:B------:R-:W-:Y:S05]  /*ce90*/  BSYNC.RECONVERGENT B1 ;  /* 0x0000000000017941 */ /* 0x000fea0003800200 */
.L_x_6890:
[----:B------:R-:W-:Y:S01]  /*cea0*/  I2FP.F32.U32 R2, R3 ;  /* 0x0000000300027245 */ /* 0x000fe20000201000 */
[----:B------:R-:W-:Y:S01]  /*ceb0*/  BSSY.RECONVERGENT B1, `(.L_x_6895) ;  /* 0x0000060000017945 */ /* 0x000fe20003800200 */
[----:B------:R-:W-:Y:S02]  /*cec0*/  PRMT R3, R108, 0x7632, R3 ;  /* 0x000076326c037816 */ /* 0x000fe40000000003 */
[----:B------:R-:W-:-:S03]  /*ced0*/  FSEL R129, R129, RZ, P4 ;  /* 0x000000ff81817208 */ /* 0x000fc60002000000 */
[----:B------:R-:W-:Y:S02]  /*cee0*/  IMAD.U32 R4, R3, 0x10000, RZ ;  /* 0x0001000003047824 */ /* 0x000fe400078e00ff */
[----:B------:R-:W-:Y:S02]  /*cef0*/  FFMA.FTZ R3, R2, R161, 1.1641532182693481445e-10 ;  /* 0x2f00000002037423 */ /* 0x000fe400000100a1 */
[----:B------:R-:W-:-:S03]  /*cf00*/  FMUL.FTZ R4, R4, R9 ;  /* 0x0000000904047220 */ /* 0x000fc60000410000 */
[----:B------:R-:W-:Y:S01]  /*cf10*/  FSETP.GTU.FTZ.AND P2, PT, R3, R0, PT ;  /* 0x000000000300720b */ /* 0x000fe20003f5c000 */
[----:B------:R-:W-:-:S03]  /*cf20*/  IMAD.MOV.U32 R3, RZ, RZ, R10 ;  /* 0x000000ffff037224 */ /* 0x000fc600078e000a */
[----:B------:R-:W-:Y:S02]  /*cf30*/  FSEL R4, R4, RZ, !P2 ;  /* 0x000000ff04047208 */ /* 0x000fe40005000000 */
[----:B------:R-:W-:Y:S02]  /*cf40*/  SEL R7, RZ, 0x1, P2 ;  /* 0x00000001ff077807 */ /* 0x000fe40001000000 */
[----:B------:R-:W-:Y:S01]  /*cf50*/  ISETP.NE.AND P2, PT, R5, 0x1, PT ;  /* 0x000000010500780c */ /* 0x000fe20003f45270 */
[----:B------:R-:W-:Y:S01]  /*cf60*/  FADD.FTZ R129, R4, R129 ;  /* 0x0000008104817221 */ /* 0x000fe20000010000 */
[----:B------:R-:W-:-:S03]  /*cf70*/  IMAD.MOV.U32 R4, RZ, RZ, 0x2 ;  /* 0x00000002ff047424 */ /* 0x000fc600078e00ff */
[----:B------:R-:W-:-:S08]  /*cf80*/  @P1 FADD.FTZ R129, R113, R129 ;  /* 0x0000008171811221 */ /* 0x000fd00000010000 */
        /* <DEDUP_REMOVED lines=9> */
.L_x_6897:
        /* <DEDUP_REMOVED lines=13> */
.L_x_6899:
[----:B------:R-:W-:Y:S05]  /*d0f0*/  BSYNC.RECONVERGENT B2 ;  /* 0x0000000000027941 */ /* 0x000fea0003800200 */
.L_x_6898:
        /* <DEDUP_REMOVED lines=59> */
.L_x_6896:
[----:B------:R-:W-:Y:S05]  /*d4b0*/  BSYNC.RECONVERGENT B1 ;  /* 0x0000000000017941 */ /* 0x000fea0003800200 */
.L_x_6895:
[----:B------:R-:W-:Y:S01]  /*d4c0*/  I2FP.F32.U32 R2, R3 ;  /* 0x0000000300027245 */ /* 0x000fe20000201000 */
[C---:B------:R-:W-:Y:S01]  /*d4d0*/  IMAD.U32 R6, R133.reuse, 0x10000, RZ ;  /* 0x0001000085067824 */ /* 0x040fe200078e00ff */
[----:B------:R-:W-:Y:S01]  /*d4e0*/  ISETP.NE.AND P2, PT, R4, 0x1, PT ;  /* 0x000000010400780c */ /* 0x000fe20003f45270 */
[----:B------:R-:W-:Y:S01]  /*d4f0*/  BSSY.RECONVERGENT B1, `(.L_x_6900) ;  /* 0x000005b000017945 */ /* 0x000fe20003800200 */
[----:B------:R-:W-:Y:S01]  /*d500*/  LOP3.LUT R228, R228, 0xfffffffb, RZ, 0xc0, !PT ;  /* 0xfffffffbe4e47812 */ /* 0x000fe200078ec0ff */
[----:B------:R-:W-:Y:S01]  /*d510*/  FFMA.FTZ R3, R2, R161, 1.1641532182693481445e-10 ;  /* 0x2f00000002037423 */ /* 0x000fe200000100a1 */
[----:B------:R-:W-:Y:S01]  /*d520*/  HFMA2 R5, -RZ, RZ, 0, 1.1920928955078125e-07 ;  /* 0x00000002ff057431 */ /* 0x000fe200000001ff */
[----:B------:R-:W-:Y:S01]  /*d530*/  PRMT R131, R133, 0x7632, R131 ;  /* 0x0000763285837816 */ /* 0x000fe20000000083 */
        /* <DEDUP_REMOVED lines=13> */
.L_x_6902:
        /* <DEDUP_REMOVED lines=13> */
.L_x_6904:
[----:B------:R-:W-:Y:S05]  /*d6e0*/  BSYNC.RECONVERGENT B2 ;  /* 0x0000000000027941 */ /* 0x000fea0003800200 */
.L_x_6903:
        /* <DEDUP_REMOVED lines=59> */
.L_x_6901:
[----:B------:R-:W-:Y:S05]  /*daa0*/  BSYNC.RECONVERGENT B1 ;  /* 0x0000000000017941 */ /* 0x000fea0003800200 */
.L_x_6900:
[----:B------:R-:W-:Y:S01]  /*dab0*/  I2FP.F32.U32 R2, R3 ;  /* 0x0000000300027245 */ /* 0x000fe20000201000 */
[----:B------:R-:W-:Y:S01]  /*dac0*/  IMAD.U32 R4, R109, 0x10000, RZ ;  /* 0x000100006d047824 */ /* 0x000fe200078e00ff */
[----:B------:R-:W-:Y:S01]  /*dad0*/  BSSY.RECONVERGENT B1, `(.L_x_6905) ;  /* 0x000005f000017945 */ /* 0x000fe20003800200 */
[----:B------:R-:W-:Y:S02]  /*dae0*/  IMAD.MOV.U32 R132, RZ, RZ, 0x2 ;  /* 0x00000002ff847424 */ /* 0x000fe400078e00ff */
        /* <DEDUP_REMOVED lines=20> */
.L_x_6907:
        /* <DEDUP_REMOVED lines=13> */
.L_x_6909:
[----:B------:R-:W-:Y:S05]  /*dd00*/  BSYNC.RECONVERGENT B2 ;  /* 0x0000000000027941 */ /* 0x000fea0003800200 */
.L_x_6908:
        /* <DEDUP_REMOVED lines=59> */
.L_x_6906:
[----:B------:R-:W-:Y:S05]  /*e0c0*/  BSYNC.RECONVERGENT B1 ;  /* 0x0000000000017941 */ /* 0x000fea0003800200 */
.L_x_6905:
[----:B------:R-:W-:Y:S01]  /*e0d0*/  I2FP.F32.U32 R2, R3 ;  /* 0x0000000300027245 */ /* 0x000fe20000201000 */
[----:B------:R-:W-:Y:S01]  /*e0e0*/  IMAD.U32 R4, R131, 0x10000, RZ ;  /* 0x0001000083047824 */ /* 0x000fe200078e00ff */
[----:B------:R-:W-:Y:S01]  /*e0f0*/  ISETP.NE.AND P2, PT, R132, 0x1, PT ;  /* 0x000000018400780c */ /* 0x000fe20003f45270 */
[----:B------:R-:W-:Y:S01]  /*e100*/  BSSY.RECONVERGENT B1, `(.L_x_6910) ;  /* 0x000005a000017945 */ /* 0x000fe20003800200 */
[----:B------:R-:W-:Y:S01]  /*e110*/  LOP3.LUT R228, R228, 0xfffffffd, RZ, 0xc0, !PT ;  /* 0xfffffffde4e47812 */ /* 0x000fe200078ec0ff */
[----:B------:R-:W-:Y:S01]  /*e120*/  FFMA.FTZ R3, R2, R161, 1.1641532182693481445e-10 ;  /* 0x2f00000002037423 */ /* 0x000fe200000100a1 */
[----:B------:R-:W-:Y:S02]  /*e130*/  HFMA2 R133, -RZ, RZ, 0, 1.1920928955078125e-07 ;  /* 0x00000002ff857431 */ /* 0x000fe400000001ff */
[----:B------:R-:W-:Y:S02]  /*e140*/  IMAD.MOV.U32 R5, RZ, RZ, R10 ;  /* 0x000000ffff057224 */ /* 0x000fe400078e000a */
[----:B------:R-:W-:Y:S01]  /*e150*/  FMUL.FTZ R131, R4, R9 ;  /* 0x0000000904837220 */ /* 0x000fe20000410000 */
[----:B------:R-:W-:-:S13]  /*e160*/  FSETP.LE.FTZ.AND P4, PT, R3, R0, PT ;  /* 0x000000000300720b */ /* 0x000fda0003f93000 */
        /* <DEDUP_REMOVED lines=10> */
.L_x_6912:
        /* <DEDUP_REMOVED lines=13> */
.L_x_6914:
[----:B------:R-:W-:Y:S05]  /*e2e0*/  BSYNC.RECONVERGENT B2 ;  /* 0x0000000000027941 */ /* 0x000fea0003800200 */
.L_x_6913:
        /* <DEDUP_REMOVED lines=51> */
[----:B------:R-:W-:Y:S01]  /*e620*/  UIADD3 UR4, UPT, UPT, UR8, -0x700cb87f, URZ ;  /* 0x8ff3478108047890 */ /* 0x000fe2000fffe0ff */
[----:B------:R-:W-:-:S04]  /*e630*/  IMAD.WIDE.U32 R132, R132, -0x326172a9, RZ ;  /* 0xcd9e8d5784847825 */ /* 0x000fc800078e00ff */
[----:B------:R-:W-:Y:S01]  /*e640*/  IMAD.WIDE.U32 R2, R2, -0x2daee0ad, RZ ;  /* 0xd2511f5302027825 */ /* 0x000fe200078e00ff */
[----:B------:R-:W-:-:S03]  /*e650*/  LOP3.LUT R195, R164, UR4, R133, 0x96, !PT ;  /* 0x00000004a4c37c12 */ /* 0x000fc6000f8e9685 */
[----:B------:R-:W-:Y:S02]  /*e660*/  HFMA2 R133, -RZ, RZ, 0, 0 ;  /* 0x00000000ff857431 */ /* 0x000fe400000001ff */
[----:B------:R-:W-:Y:S01]  /*e670*/  IMAD.MOV.U32 R10, RZ, RZ, R132 ;  /* 0x000000ffff0a7224 */ /* 0x000fe200078e0084 */
[----:B------:R-:W-:Y:S01]  /*e680*/  LOP3.LUT R196, R4, UR5, R3, 0x96, !PT ;  /* 0x0000000504c47c12 */ /* 0x000fe2000f8e9603 */
[----:B------:R-:W-:-:S07]  /*e690*/  IMAD.MOV.U32 R162, RZ, RZ, R2 ;  /* 0x000000ffffa27224 */ /* 0x000fce00078e0002 */
.L_x_6911:
[----:B------:R-:W-:Y:S05]  /*e6a0*/  BSYNC.RECONVERGENT B1 ;  /* 0x0000000000017941 */ /* 0x000fea0003800200 */
.L_x_6910:
[----:B------:R-:W-:Y:S01]  /*e6b0*/  PRMT R3, R109, 0x7632, R3 ;  /* 0x000076326d037816 */ /* 0x000fe20000000003 */
[----:B------:R-:W-:Y:S01]  /*e6c0*/  BSSY.RECONVERGENT B1, `(.L_x_6915) ;  /* 0x0000060000017945 */ /* 0x000fe20003800200 */
[----:B------:R-:W-:Y:S01]  /*e6d0*/  I2FP.F32.U32 R2, R5 ;  /* 0x0000000500027245 */ /* 0x000fe20000201000 */
[----:B------:R-:W-:Y:S01]  /*e6e0*/  IMAD.MOV.U32 R163, RZ, RZ, 0x2 ;  /* 0x00000002ffa37424 */ /* 0x000fe200078e00ff */
[----:B------:R-:W-:Y:S01]  /*e6f0*/  FSEL R131, R131, RZ, P4 ;  /* 0x000000ff83837208 */ /* 0x000fe20002000000 */
        /* <DEDUP_REMOVED lines=8> */
[----:B------:R-:W-:-:S04]  /*e780*/  FADD.FTZ R131, R4, R131 ;  /* 0x0000008304837221 */ /* 0x000fc80000010000 */
        /* <DEDUP_REMOVED lines=10> */
.L_x_6917:
        /* <DEDUP_REMOVED lines=13> */
.L_x_6919:
[----:B------:R-:W-:Y:S05]  /*e900*/  BSYNC.RECONVERGENT B2 ;  /* 0x0000000000027941 */ /* 0x000fea0003800200 */
.L_x_6918:
        /* <DEDUP_REMOVED lines=59> */
.L_x_6916:
[----:B------:R-:W-:Y:S05]  /*ecc0*/  BSYNC.RECONVERGENT B1 ;  /* 0x0000000000017941 */ /* 0x000fea0003800200 */
.L_x_6915:
[----:B------:R-:W-:Y:S01]  /*ecd0*/  ISETP.NE.AND P3, PT, R163, 0x1, PT ;  /* 0x00000001a300780c */ /* 0x000fe20003f65270 */
[C---:B------:R-:W-:Y:S01]  /*ece0*/  IMAD.U32 R4, R134.reuse, 0x10000, RZ ;  /* 0x0001000086047824 */ /* 0x040fe200078e00ff */
[----:B------:R-:W-:Y:S01]  /*ecf0*/  I2FP.F32.U32 R2, R3 ;  /* 0x0000000300027245 */ /* 0x000fe20000201000 */
[----:B------:R-:W-:Y:S01]  /*ed00*/  BSSY.RECONVERGENT B1, `(.L_x_6920) ;  /* 0x0000059000017945 */ /* 0x000fe20003800200 */
[----:B------:R-:W-:Y:S01]  /*ed10*/  HFMA2 R133, -RZ, RZ, 0, 1.1920928955078125e-07 ;  /* 0x00000002ff857431 */ /* 0x000fe200000001ff */
[----:B------:R-:W-:Y:S01]  /*ed20*/  PRMT R134, R134, 0x7632, R134 ;  /* 0x0000763286867816 */ /* 0x000fe20000000086 */
[----:B------:R-:W-:Y:S02]  /*ed30*/  IMAD.MOV.U32 R132, RZ, RZ, R10 ;  /* 0x000000ffff847224 */ /* 0x000fe400078e000a */
[----:B------:R-:W-:Y:S01]  /*ed40*/  FFMA.FTZ R3, R2, R161, 1.1641532182693481445e-10 ;  /* 0x2f00000002037423 */ /* 0x000fe200000100a1 */
[----:B------:R-:W-:-:S04]  /*ed50*/  FMUL.FTZ R4, R4, R9 ;  /* 0x0000000904047220 */ /* 0x000fc80000410000 */
[----:B------:R-:W-:Y:S01]  /*ed60*/  FSETP.LE.FTZ.AND P2, PT, R3, R0, PT ;  /* 0x000000000300720b */ /* 0x000fe20003f53000 */
        /* <DEDUP_REMOVED lines=9> */
.L_x_6922:
        /* <DEDUP_REMOVED lines=13> */
.L_x_6924:
[----:B------:R-:W-:Y:S05]  /*eed0*/  BSYNC.RECONVERGENT B2 ;  /* 0x0000000000027941 */ /* 0x000fea0003800200 */
.L_x_6923:
        /* <DEDUP_REMOVED lines=59> */
.L_x_6921:
[----:B------:R-:W-:Y:S05]  /*f290*/  BSYNC.RECONVERGENT B1 ;  /* 0x0000000000017941 */ /* 0x000fea0003800200 */
.L_x_6920:
        /* <DEDUP_REMOVED lines=24> */
.L_x_6927:
        /* <DEDUP_REMOVED lines=13> */
.L_x_6929:
[----:B------:R-:W-:Y:S05]  /*f4f0*/  BSYNC.RECONVERGENT B2 ;  /* 0x0000000000027941 */ /* 0x000fea0003800200 */
.L_x_6928:
        /* <DEDUP_REMOVED lines=59> */
.L_x_6926:
[----:B------:R-:W-:Y:S05]  /*f8b0*/  BSYNC.RECONVERGENT B1 ;  /* 0x0000000000017941 */ /* 0x000fea0003800200 */
.L_x_6925:
[----:B------:R-:W-:Y:S01]  /*f8c0*/  ISETP.NE.AND P4, PT, R164, 0x1, PT ;  /* 0x00000001a400780c */ /* 0x000fe20003f85270 */
[----:B------:R-:W-:Y:S01]  /*f8d0*/  IMAD.U32 R134, R134, 0x10000, RZ ;  /* 0x0001000086867824 */ /* 0x000fe200078e00ff */
[----:B------:R-:W-:Y:S01]  /*f8e0*/  I2FP.F32.U32 R2, R3 ;  /* 0x0000000300027245 */ /* 0x000fe20000201000 */
[----:B------:R-:W-:Y:S01]  /*f8f0*/  BSSY.RECONVERGENT B1, `(.L_x_6930) ;  /* 0x0000058000017945 */ /* 0x000fe20003800200 */
[----:B------:R-:W-:Y:S02]  /*f900*/  HFMA2 R165, -RZ, RZ, 0, 1.1920928955078125e-07 ;  /* 0x00000002ffa57431 */ /* 0x000fe400000001ff */
[----:B------:R-:W-:Y:S02]  /*f910*/  IMAD.MOV.U32 R163, RZ, RZ, R10 ;  /* 0x000000ffffa37224 */ /* 0x000fe400078e000a */
[----:B------:R-:W-:Y:S01]  /*f920*/  FMUL.FTZ R133, R134, R9 ;  /* 0x0000000986857220 */ /* 0x000fe20000410000 */
[----:B------:R-:W-:-:S05]  /*f930*/  FFMA.FTZ R3, R2, R161, 1.1641532182693481445e-10 ;  /* 0x2f00000002037423 */ /* 0x000fca00000100a1 */
        /* <DEDUP_REMOVED lines=10> */
.L_x_6932:
        /* <DEDUP_REMOVED lines=13> */
.L_x_6934:
[----:B------:R-:W-:Y:S05]  /*fab0*/  BSYNC.RECONVERGENT B2 ;  /* 0x0000000000027941 */ /* 0x000fea0003800200 */
.L_x_6933:
        /* <DEDUP_REMOVED lines=58> */
[----:B------:R-:W-:-:S07]  /*fe60*/  IMAD.MOV.U32 R162, RZ, RZ, R2 ;  /* 0x000000ffffa27224 */ /* 0x000fce00078e0002 */
.L_x_6931:
[----:B------:R-:W-:Y:S05]  /*fe70*/  BSYNC.RECONVERGENT B1 ;  /* 0x0000000000017941 */ /* 0x000fea0003800200 */
.L_x_6930:
[----:B------:R-:W-:Y:S01]  /*fe80*/  PRMT R3, R110, 0x7632, R3 ;  /* 0x000076326e037816 */ /* 0x000fe20000000003 */
[----:B------:R-:W-:Y:S01]  /*fe90*/  BSSY.RECONVERGENT B1, `(.L_x_6935) ;  /* 0x0000060000017945 */ /* 0x000fe20003800200 */
[----:B------:R-:W-:Y:S01]  /*fea0*/  I2FP.F32.U32 R2, R163 ;  /* 0x000000a300027245 */ /* 0x000fe20000201000 */
[----:B------:R-:W-:Y:S01]  /*feb0*/  IMAD.MOV.U32 R164, RZ, RZ, 0x2 ;  /* 0x00000002ffa47424 */ /* 0x000fe200078e00ff */
[----:B------:R-:W-:Y:S01]  /*fec0*/  FSEL R133, R133, RZ, P3 ;  /* 0x000000ff85857208 */ /* 0x000fe20001800000 */
[----:B------:R-:W-:Y:S02]  /*fed0*/  IMAD.U32 R134, R3, 0x10000, RZ ;  /* 0x0001000003867824 */ /* 0x000fe400078e00ff */
[----:B------:R-:W-:Y:S01]  /*fee0*/  FFMA.FTZ R3, R2, R161, 1.1641532182693481445e-10 ;  /* 0x2f00000002037423 */ /* 0x000fe200000100a1 */
[----:B------:R-:W-:Y:S02]  /*fef0*/  IMAD.MOV.U32 R2, RZ, RZ, R10 ;  /* 0x000000ffff027224 */ /* 0x000fe400078e000a */
[----:B------:R-:W-:-:S02]  /*ff00*/  FMUL.FTZ R134, R134, R9 ;  /* 0x0000000986867220 */ /* 0x000fc40000410000 */
[----:B------:R-:W-:-:S04]  /*ff10*/  FSETP.GTU.FTZ.AND P4, PT, R3, R0, PT ;  /* 0x000000000300720b */ /* 0x000fc80003f9c000 */
        /* <DEDUP_REMOVED lines=14> */
.L_x_6937:
        /* <DEDUP_REMOVED lines=13> */
.L_x_6939:
[----:B------:R-:W-:Y:S05]  /*100d0*/  BSYNC.RECONVERGENT B2 ;  /* 0x0000000000027941 */ /* 0x000fea0003800200 */
.L_x_6938:
        /* <DEDUP_REMOVED lines=59> */
.L_x_6936:
[----:B------:R-:W-:Y:S05]  /*10490*/  BSYNC.RECONVERGENT B1 ;  /* 0x0000000000017941 */ /* 0x000fea0003800200 */
.L_x_6935:
        /* <DEDUP_REMOVED lines=19> */
.L_x_6942:
        /* <DEDUP_REMOVED lines=13> */
.L_x_6944:
[----:B------:R-:W-:Y:S05]  /*106a0*/  BSYNC.RECONVERGENT B2 ;  /* 0x0000000000027941 */ /* 0x000fea0003800200 */
.L_x_6943:
        /* <DEDUP_REMOVED lines=59> */
.L_x_6941:
[----:B------:R-:W-:Y:S05]  /*10a60*/  BSYNC.RECONVERGENT B1 ;  /* 0x0000000000017941 */ /* 0x000fea0003800200 */
.L_x_6940:
[----:B------:R-:W-:Y:S01]  /*10a70*/  I2FP.F32.U32 R134, R165 ;  /* 0x000000a500867245 */ /* 0x000fe20000201000 */
[----:B------:R-:W-:Y:S01]  /*10a80*/  IMAD.U32 R164, R111, 0x10000, RZ ;  /* 0x000100006fa47824 */ /* 0x000fe200078e00ff */
[----:B------:R-:W-:Y:S01]  /*10a90*/  FSEL R165, R2, RZ, P4 ;  /* 0x000000ff02a57208 */ /* 0x000fe20002000000 */
        /* <DEDUP_REMOVED lines=9> */
[----:B------:R-:W-:Y:S01]  /*10b30*/  IMAD.MOV.U32 R165, RZ, RZ, R10 ;  /* 0x000000ffffa57224 */ /* 0x000fe200078e000a */
[----:B------:R-:W-:Y:S02]  /*10b40*/  PRMT R2, R163, 0x7610, R2 ;  /* 0x00007610a3027816 */ /* 0x000fe40000000002 */
        /* <DEDUP_REMOVED lines=10> */
.L_x_6947:
        /* <DEDUP_REMOVED lines=13> */
.L_x_6949:
[----:B------:R-:W-:Y:S05]  /*10cc0*/  BSYNC.RECONVERGENT B2 ;  /* 0x0000000000027941 */ /* 0x000fea0003800200 */
.L_x_6948:
        /* <DEDUP_REMOVED lines=59> */
.L_x_6946:
[----:B------:R-:W-:Y:S05]  /*11080*/  BSYNC.RECONVERGENT B1 ;  /* 0x0000000000017941 */ /* 0x000fea0003800200 */
.L_x_6945:
        /* <DEDUP_REMOVED lines=18> */
.L_x_6952:
        /* <DEDUP_REMOVED lines=15> */
.L_x_6954:
[----:B------:R-:W-:Y:S05]  /*112a0*/  BSYNC.RECONVERGENT B2 ;  /* 0x0000000000027941 */ /* 0x000fea0003800200 */
.L_x_6953:
        /* <DEDUP_REMOVED lines=59> */
.L_x_6951:
[----:B------:R-:W-:Y:S05]  /*11660*/  BSYNC.RECONVERGENT B1 ;  /* 0x0000000000017941 */ /* 0x000fea0003800200 */
.L_x_6950:
        /* <DEDUP_REMOVED lines=10> */
[----:B------:R-:W-:Y:S01]  /*11710*/  @P1 FADD.FTZ R135, R119, R135 ;  /* 0x0000008777871221 */ /* 0x000fe20000010000 */
[----:B------:R-:W-:Y:S06]  /*11720*/  BRA `(.L_x_6955) ;  /* 0x0000003000247947 */ /* 0x000fec0003800000 */
.L_x_6874:
[----:B------:R-:W-:Y:S01]  /*11730*/  ISETP.NE.AND P2, PT, R194, 0x1, PT ;  /* 0x00000001c200780c */ /* 0x000fe20003f45270 */
[----:B------:R-:W-:Y:S01]  /*11740*/  BSSY.RECONVERGENT B1, `(.L_x_6956) ;  /* 0x0000057000017945 */ /* 0x000fe20003800200 */
[----:B--2---:R-:W-:Y:S02]  /*11750*/  HFMA2 R130, -RZ, RZ, 0, 1.1920928955078125e-07 ;  /* 0x00000002ff827431 */ /* 0x004fe400000001ff */
[----:B------:R-:W-:Y:S02]  /*11760*/  IMAD.MOV.U32 R128, RZ, RZ, R10 ;  /* 0x000000ffff807224 */ /* 0x000fe400078e000a */
[----:B01----:R-:W-:-:S07]  /*11770*/  IMAD.MOV.U32 R162, RZ, RZ, R9 ;  /* 0x000000ffffa27224 */ /* 0x003fce00078e0009 */
        /* <DEDUP_REMOVED lines=11> */
.L_x_6958:
        /* <DEDUP_REMOVED lines=13> */
.L_x_6960:
[----:B------:R-:W-:Y:S05]  /*11900*/  BSYNC.RECONVERGENT B2 ;  /* 0x0000000000027941 */ /* 0x000fea0003800200 */
.L_x_6959:
        /* <DEDUP_REMOVED lines=58> */
.L_x_6957:
[----:B------:R-:W-:Y:S05]  /*11cb0*/  BSYNC.RECONVERGENT B1 ;  /* 0x0000000000017941 */ /* 0x000fea0003800200 */
.L_x_6956:
        /* <DEDUP_REMOVED lines=9> */
[----:B------:R-:W-:Y:S01]  /*11d50*/  IMAD.MOV.U32 R129, RZ, RZ, R10 ;  /* 0x000000ffff817224 */ /* 0x000fe200078e000a */
[----:B------:R-:W-:-:S02]  /*11d60*/  MOV R131, 0x2 ;  /* 0x0000000200837802 */ /* 0x000fc40000000f00 */
[----:B0-----:R-:W-:-:S13]  /*11d70*/  FSETP.LE.FTZ.AND P3, PT, R128, R9, PT ;  /* 0x000000098000720b */ /* 0x001fda0003f73000 */
        /* <DEDUP_REMOVED lines=10> */
.L_x_6963:
        /* <DEDUP_REMOVED lines=13> */
.L_x_6965:
[----:B------:R-:W-:Y:S05]  /*11ef0*/  BSYNC.RECONVERGENT B2 ;  /* 0x0000000000027941 */ /* 0x000fea0003800200 */
.L_x_6964:
        /* <DEDUP_REMOVED lines=58> */
[----:B------:R-:W-:-:S07]  /*122a0*/  MOV R162, R128 ;  /* 0x0000008000a27202 */ /* 0x000fce0000000f00 */
.L_x_6962:
[----:B------:R-:W-:Y:S05]  /*122b0*/  BSYNC.RECONVERGENT B1 ;  /* 0x0000000000017941 */ /* 0x000fea0003800200 */
.L_x_6961:
[----:B------:R-:W-:Y:S01]  /*122c0*/  I2FP.F32.U32 R128, R129 ;  /* 0x0000008100807245 */ /* 0x000fe20000201000 */
[----:B------:R-:W-:Y:S01]  /*122d0*/  BSSY.RECONVERGENT B1, `(.L_x_6966) ;  /* 0x000005b000017945 */ /* 0x000fe20003800200 */
[----:B------:R-:W-:Y:S01]  /*122e0*/  ISETP.NE.AND P2, PT, R131, 0x1, PT ;  /* 0x000000018300780c */ /* 0x000fe20003f45270 */
[----:B------:R-:W-:Y:S01]  /*122f0*/  HFMA2 R130, -RZ, RZ, 0, 1.1920928955078125e-07 ;  /* 0x00000002ff827431 */ /* 0x000fe200000001ff */
[----:B------:R-:W-:Y:S01]  /*12300*/  LOP3.LUT R228, R228, 0xfffffff7, RZ, 0xc0, !PT ;  /* 0xfffffff7e4e47812 */ /* 0x000fe200078ec0ff */
[----:B------:R-:W-:Y:S01]  /*12310*/  FFMA.FTZ R128, R128, R163, 1.1641532182693481445e-10 ;  /* 0x2f00000080807423 */ /* 0x000fe200000100a3 */
[----:B------:R-:W-:Y:S02]  /*12320*/  IMAD.U32 R165, R132, 0x10000, RZ ;  /* 0x0001000084a57824 */ /* 0x000fe400078e00ff */
[----:B------:R-:W-:Y:S02]  /*12330*/  IMAD.MOV.U32 R129, RZ, RZ, R10 ;  /* 0x000000ffff817224 */ /* 0x000fe400078e000a */
        /* <DEDUP_REMOVED lines=11> */
.L_x_6968:
        /* <DEDUP_REMOVED lines=13> */
.L_x_6970:
[----:B------:R-:W-:Y:S05]  /*124c0*/  BSYNC.RECONVERGENT B2 ;  /* 0x0000000000027941 */ /* 0x000fea0003800200 */
.L_x_6969:
        /* <DEDUP_REMOVED lines=59> */
.L_x_6967:
[----:B------:R-:W-:Y:S05]  /*12880*/  BSYNC.RECONVERGENT B1 ;  /* 0x0000000000017941 */ /* 0x000fea0003800200 */
.L_x_6966:
[----:B------:R-:W-:Y:S01]  /*12890*/  I2FP.F32.U32 R128, R129 ;  /* 0x0000008100807245 */ /* 0x000fe20000201000 */
[----:B------:R-:W-:Y:S01]  /*128a0*/  BSSY.RECONVERGENT B1, `(.L_x_6971) ;  /* 0x000005c000017945 */ /* 0x000fe20003800200 */
[----:B------:R-:W-:Y:S01]  /*128b0*/  LOP3.LUT R228, R228, 0xfffffffb, RZ, 0xc0, !PT ;  /* 0xfffffffbe4e47812 */ /* 0x000fe200078ec0ff */
[----:B------:R-:W-:Y:S02]  /*128c0*/  HFMA2 R131, -RZ, RZ, 0, 1.1920928955078125e-07 ;  /* 0x00000002ff837431 */ /* 0x000fe400000001ff */
[C---:B------:R-:W-:Y:S02]  /*128d0*/  IMAD.U32 R164, R133.reuse, 0x10000, RZ ;  /* 0x0001000085a47824 */ /* 0x040fe400078e00ff */
[----:B------:R-:W-:Y:S01]  /*128e0*/  FFMA.FTZ R128, R128, R163, 1.1641532182693481445e-10 ;  /* 0x2f00000080807423 */ /* 0x000fe200000100a3 */
[----:B------:R-:W-:Y:S01]  /*128f0*/  PRMT R194, R133, 0x7632, R194 ;  /* 0x0000763285c27816 */ /* 0x000fe200000000c2 */
[----:B------:R-:W-:-:S03]  /*12900*/  IMAD.MOV.U32 R129, RZ, RZ, R10 ;  /* 0x000000ffff817224 */ /* 0x000fc600078e000a */
[----:B------:R-:W-:-:S13]  /*12910*/  FSETP.LE.FTZ.AND P2, PT, R128, R9, PT ;  /* 0x000000098000720b */ /* 0x000fda0003f53000 */
        /* <DEDUP_REMOVED lines=11> */
.L_x_6973:
        /* <DEDUP_REMOVED lines=13> */
.L_x_6975:
[----:B------:R-:W-:Y:S05]  /*12aa0*/  BSYNC.RECONVERGENT B2 ;  /* 0x0000000000027941 */ /* 0x000fea0003800200 */
.L_x_6974:
        /* <DEDUP_REMOVED lines=59> */
.L_x_6972:
[----:B------:R-:W-:Y:S05]  /*12e60*/  BSYNC.RECONVERGENT B1 ;  /* 0x0000000000017941 */ /* 0x000fea0003800200 */
.L_x_6971:
        /* <DEDUP_REMOVED lines=19> */
.L_x_6978:
        /* <DEDUP_REMOVED lines=13> */
.L_x_6980:
[----:B------:R-:W-:Y:S05]  /*13070*/  BSYNC.RECONVERGENT B2 ;  /* 0x0000000000027941 */ /* 0x000fea0003800200 */
.L_x_6979:
        /* <DEDUP_REMOVED lines=59> */
.L_x_6977:
[----:B------:R-:W-:Y:S05]  /*13430*/  BSYNC.RECONVERGENT B1 ;  /* 0x0000000000017941 */ /* 0x000fea0003800200 */
.L_x_6976:
[----:B------:R-:W-:Y:S01]  /*13440*/  ISETP.NE.AND P3, PT, R130, 0x1, PT ;  /* 0x000000018200780c */ /* 0x000fe20003f65270 */
[----:B------:R-:W-:Y:S01]  /*13450*/  BSSY.RECONVERGENT B1, `(.L_x_6981) ;  /* 0x000005a000017945 */ /* 0x000fe20003800200 */
[----:B------:R-:W-:Y:S01]  /*13460*/  I2FP.F32.U32 R128, R129 ;  /* 0x0000008100807245 */ /* 0x000fe20000201000 */
[----:B------:R-:W-:Y:S02]  /*13470*/  HFMA2 R131, -RZ, RZ, 0, 1.1920928955078125e-07 ;  /* 0x00000002ff837431 */ /* 0x000fe400000001ff */
[C---:B------:R-:W-:Y:S01]  /*13480*/  IMAD.U32 R166, R134.reuse, 0x10000, RZ ;  /* 0x0001000086a67824 */ /* 0x040fe200078e00ff */
[----:B------:R-:W-:Y:S01]  /*13490*/  PRMT R230, R134, 0x7632, R230 ;  /* 0x0000763286e67816 */ /* 0x000fe200000000e6 */
        /* <DEDUP_REMOVED lines=12> */
.L_x_6983:
        /* <DEDUP_REMOVED lines=13> */
.L_x_6985:
[----:B------:R-:W-:Y:S05]  /*13630*/  BSYNC.RECONVERGENT B2 ;  /* 0x0000000000027941 */ /* 0x000fea0003800200 */
.L_x_6984:
        /* <DEDUP_REMOVED lines=59> */
.L_x_6982:
[----:B------:R-:W-:Y:S05]  /*139f0*/  BSYNC.RECONVERGENT B1 ;  /* 0x0000000000017941 */ /* 0x000fea0003800200 */
.L_x_6981:
[----:B------:R-:W-:Y:S01]  /*13a00*/  ISETP.NE.AND P4, PT, R131, 0x1, PT ;  /* 0x000000018300780c */ /* 0x000fe20003f85270 */
[----:B------:R-:W-:Y:S01]  /*13a10*/  BSSY.RECONVERGENT B1, `(.L_x_6986) ;  /* 0x0000059000017945 */ /* 0x000fe20003800200 */
[----:B------:R-:W-:Y:S01]  /*13a20*/  I2FP.F32.U32 R128, R129 ;  /* 0x0000008100807245 */ /* 0x000fe20000201000 */
[----:B------:R-:W-:Y:S02]  /*13a30*/  HFMA2 R130, -RZ, RZ, 0, 1.1920928955078125e-07 ;  /* 0x00000002ff827431 */ /* 0x000fe400000001ff */
[----:B------:R-:W-:Y:S02]  /*13a40*/  IMAD.U32 R230, R230, 0x10000, RZ ;  /* 0x00010000e6e67824 */ /* 0x000fe400078e00ff */
        /* <DEDUP_REMOVED lines=12> */
.L_x_6988:
        /* <DEDUP_REMOVED lines=13> */
.L_x_6990:
[----:B------:R-:W-:Y:S05]  /*13be0*/  BSYNC.RECONVERGENT B2 ;  /* 0x0000000000027941 */ /* 0x000fea0003800200 */
.L_x_6989:
        /* <DEDUP_REMOVED lines=59> */
.L_x_6987:
[----:B------:R-:W-:Y:S05]  /*13fa0*/  BSYNC.RECONVERGENT B1 ;  /* 0x0000000000017941 */ /* 0x000fea0003800200 */
.L_x_6986:
        /* <DEDUP_REMOVED lines=18> */
.L_x_6993:
        /* <DEDUP_REMOVED lines=13> */
.L_x_6995:
[----:B------:R-:W-:Y:S05]  /*141a0*/  BSYNC.RECONVERGENT B2 ;  /* 0x0000000000027941 */ /* 0x000fea0003800200 */
.L_x_6994:
        /* <DEDUP_REMOVED lines=59> */
.L_x_6992:
[----:B------:R-:W-:Y:S05]  /*14560*/  BSYNC.RECONVERGENT B1 ;  /* 0x0000000000017941 */ /* 0x000fea0003800200 */
.L_x_6991:
        /* <DEDUP_REMOVED lines=9> */
[----:B------:R-:W-:Y:S01]  /*14600*/  IMAD.U32 R232, R232, 0x10000, RZ ;  /* 0x00010000e8e87824 */ /* 0x000fe200078e00ff */
[----:B------:R-:W-:Y:S01]  /*14610*/  LOP3.LUT P5, RZ, R228, 0x2, RZ, 0xc0, !PT ;  /* 0x00000002e4ff7812 */ /* 0x000fe200078ac0ff */
[----:B------:R-:W-:Y:S01]  /*14620*/  FMUL.FTZ R231, R231, UR19 ;  /* 0x00000013e7e77c20 */ /* 0x000fe20008410000 */
[----:B------:R-:W-:Y:S01]  /*14630*/  FSEL R128, R161, RZ, P1 ;  /* 0x000000ffa1807208 */ /* 0x000fe20000800000 */
        /* <DEDUP_REMOVED lines=23> */
[----:B------:R-:W-:-:S12]  /*147b0*/  @P1 FADD.FTZ R135, R119, R135 ;  /* 0x0000008777871221 */ /* 0x000fd80000010000 */
.L_x_6955:
        /* <DEDUP_REMOVED lines=44> */
.L_x_6996:
[----:B------:R-:W-:Y:S02]  /*14a80*/  IMAD.MOV.U32 R9, RZ, RZ, R162 ;  /* 0x000000ffff097224 */ /* 0x000fe400078e00a2 */
[----:B------:R-:W-:-:S07]  /*14a90*/  VIADD R160, R160, 0x80 ;  /* 0x00000080a0a07836 */ /* 0x000fce0000000000 */
.L_x_6873:
[----:B------:R-:W-:Y:S05]  /*14aa0*/  BSYNC.RECONVERGENT B0 ;  /* 0x0000000000007941 */ /* 0x000fea0003800200 */
.L_x_6872:
        /* <DEDUP_REMOVED lines=22> */
[----:B------:R-:W-:Y:S02]  /*14c10*/  HFMA2 R4, -RZ, RZ, 0, 1.1920928955078125e-07 ;  /* 0x00000002ff047431 */ /* 0x000fe400000001ff */
        /* <DEDUP_REMOVED lines=13> */
.L_x_7002:
        /* <DEDUP_REMOVED lines=13> */
.L_x_7004:
[----:B------:R-:W-:Y:S05]  /*14dc0*/  BSYNC.RECONVERGENT B2 ;  /* 0x0000000000027941 */ /* 0x000fea0003800200 */
.L_x_7003:
        /* <DEDUP_REMOVED lines=58> */
.L_x_7001:
[----:B------:R-:W-:Y:S05]  /*15170*/  BSYNC.RECONVERGENT B1 ;  /* 0x0000000000017941 */ /* 0x000fea0003800200 */
.L_x_7000:
        /* <DEDUP_REMOVED lines=9> */
[----:B------:R-:W-:Y:S02]  /*15210*/  PRMT R140, R140, 0x7632, R140 ;  /* 0x000076328c8c7816 */ /* 0x000fe4000000008c */
[----:B------:R-:W-:-:S02]  /*15220*/  MOV R5, 0x2 ;  /* 0x0000000200057802 */ /* 0x000fc40000000f00 */
        /* <DEDUP_REMOVED lines=13> */
.L_x_7007:
[----:B------:R-:W-:Y:S01]  /*15300*/  IADD3 R226, PT, PT, R226, 0x1, RZ ;  /* 0x00000001e2e27810 */ /* 0x000fe20007ffe0ff */
[----:B------:R-:W-:Y:S03]  /*15310*/  BSSY.RECONVERGENT B2, `(.L_x_7008) ;  /* 0x000000c000027945 */ /* 0x000fe60003800200 */
[C---:B------:R-:W-:Y:S01]  /*15320*/  ISETP.NE.AND P2, PT, R226.reuse, RZ, PT ;  /* 0x000000ffe200720c */ /* 0x040fe20003f45270 */
[----:B--2---:R-:W-:-:S12]  /*15330*/  IMAD.WIDE.U32 R136, R226, -0x2daee0ad, RZ ;  /* 0xd2511f53e2887825 */ /* 0x004fd800078e00ff */
        /* <DEDUP_REMOVED lines=9> */
.L_x_7009:
[----:B------:R-:W-:Y:S05]  /*153d0*/  BSYNC.RECONVERGENT B2 ;  /* 0x0000000000027941 */ /* 0x000fea0003800200 */
.L_x_7008:
        /* <DEDUP_REMOVED lines=59> */
.L_x_7006:
[----:B------:R-:W-:Y:S05]  /*15790*/  BSYNC.RECONVERGENT B1 ;  /* 0x0000000000017941 */ /* 0x000fea0003800200 */
.L_x_7005:
[----:B------:R-:W-:Y:S01]  /*157a0*/  I2FP.F32.U32 R2, R3 ;  /* 0x0000000300027245 */ /* 0x000fe20000201000 */
[----:B------:R-:W-:Y:S01]  /*157b0*/  IMAD.U32 R4, R108, 0x10000, RZ ;  /* 0x000100006c047824 */ /* 0x000fe200078e00ff */
[----:B------:R-:W-:Y:S03]  /*157c0*/  BSSY.RECONVERGENT B1, `(.L_x_7010) ;  /* 0x000005e000017945 */ /* 0x000fe60003800200 */
[----:B------:R-:W-:Y:S01]  /*157d0*/  FFMA.FTZ R3, R2, R161, 1.1641532182693481445e-10 ;  /* 0x2f00000002037423 */ /* 0x000fe200000100a1 */
[----:B------:R-:W-:-:S04]  /*157e0*/  FMUL.FTZ R4, R4, R9 ;  /* 0x0000000904047220 */ /* 0x000fc80000410000 */
[----:B------:R-:W-:Y:S02]  /*157f0*/  FSETP.GTU.FTZ.AND P2, PT, R3, R0, PT ;  /* 0x000000000300720b */ /* 0x000fe40003f5c000 */
[----:B------:R-:W-:Y:S02]  /*15800*/  FSEL R3, R8, RZ, P4 ;  /* 0x000000ff08037208 */ /* 0x000fe40002000000 */
[----:B--2---:R-:W-:Y:S01]  /*15810*/  FSEL R136, R4, RZ, !P2 ;  /* 0x000000ff04887208 */ /* 0x004fe20005000000 */
[----:B------:R-:W-:Y:S01]  /*15820*/  HFMA2 R4, -RZ, RZ, 0, 1.1920928955078125e-07 ;  /* 0x00000002ff047431 */ /* 0x000fe200000001ff */
        /* <DEDUP_REMOVED lines=14> */
.L_x_7012:
        /* <DEDUP_REMOVED lines=13> */
.L_x_7014:
[----:B------:R-:W-:Y:S05]  /*159e0*/  BSYNC.RECONVERGENT B2 ;  /* 0x0000000000027941 */ /* 0x000fea0003800200 */
.L_x_7013:
        /* <DEDUP_REMOVED lines=59> */
.L_x_7011:
[----:B------:R-:W-:Y:S05]  /*15da0*/  BSYNC.RECONVERGENT B1 ;  /* 0x0000000000017941 */ /* 0x000fea0003800200 */
.L_x_7010:
        /* <DEDUP_REMOVED lines=20> */
.L_x_7017:
        /* <DEDUP_REMOVED lines=13> */
.L_x_7019:
[----:B------:R-:W-:Y:S05]  /*15fc0*/  BSYNC.RECONVERGENT B2 ;  /* 0x0000000000027941 */ /* 0x000fea0003800200 */
.L_x_7018:
        /* <DEDUP_REMOVED lines=59> */
.L_x_7016:
[----:B------:R-:W-:Y:S05]  /*16380*/  BSYNC.RECONVERGENT B1 ;  /* 0x0000000000017941 */ /* 0x000fea0003800200 */
.L_x_7015:
[----:B------:R-:W-:Y:S01]  /*16390*/  I2FP.F32.U32 R2, R3 ;  /* 0x0000000300027245 */ /* 0x000fe20000201000 */
[----:B------:R-:W-:Y:S01]  /*163a0*/  BSSY.RECONVERGENT B1, `(.L_x_7020) ;  /* 0x0000060000017945 */ /* 0x000fe20003800200 */
[----:B------:R-:W-:Y:S01]  /*163b0*/  PRMT R3, R108, 0x7632, R3 ;  /* 0x000076326c037816 */ /* 0x000fe20000000003 */
[----:B------:R-:W-:Y:S01]  /*163c0*/  HFMA2 R138, -RZ, RZ, 0, 1.1920928955078125e-07 ;  /* 0x00000002ff8a7431 */ /* 0x000fe200000001ff */
        /* <DEDUP_REMOVED lines=20> */
.L_x_7022:
        /* <DEDUP_REMOVED lines=13> */
.L_x_7024:
[----:B------:R-:W-:Y:S05]  /*165e0*/  BSYNC.RECONVERGENT B2 ;  /* 0x0000000000027941 */ /* 0x000fea0003800200 */
.L_x_7023:
        /* <DEDUP_REMOVED lines=59> */
.L_x_7021:
[----:B------:R-:W-:Y:S05]  /*169a0*/  BSYNC.RECONVERGENT B1 ;  /* 0x0000000000017941 */ /* 0x000fea0003800200 */
.L_x_7020:
        /* <DEDUP_REMOVED lines=21> */
.L_x_7027:
        /* <DEDUP_REMOVED lines=13> */
.L_x_7029:
[----:B------:R-:W-:Y:S05]  /*16bd0*/  BSYNC.RECONVERGENT B2 ;  /* 0x0000000000027941 */ /* 0x000fea0003800200 */
.L_x_7028:
        /* <DEDUP_REMOVED lines=59> */
.L_x_7026:
[----:B------:R-:W-:Y:S05]  /*16f90*/  BSYNC.RECONVERGENT B1 ;  /* 0x0000000000017941 */ /* 0x000fea0003800200 */
.L_x_7025:
        /* <DEDUP_REMOVED lines=24> */
.L_x_7032:
        /* <DEDUP_REMOVED lines=13> */
.L_x_7034:
[----:B------:R-:W-:Y:S05]  /*171f0*/  BSYNC.RECONVERGENT B2 ;  /* 0x0000000000027941 */ /* 0x000fea0003800200 */
.L_x_7033:
        /* <DEDUP_REMOVED lines=59> */
.L_x_7031:
[----:B------:R-:W-:Y:S05]  /*175b0*/  BSYNC.RECONVERGENT B1 ;  /* 0x0000000000017941 */ /* 0x000fea0003800200 */
.L_x_7030:
        /* <DEDUP_REMOVED lines=20> */
.L_x_7037:
        /* <DEDUP_REMOVED lines=13> */
.L_x_7039:
[----:B------:R-:W-:Y:S05]  /*177d0*/  BSYNC.RECONVERGENT B2 ;  /* 0x0000000000027941 */ /* 0x000fea0003800200 */
.L_x_7038:
        /* <DEDUP_REMOVED lines=59> */
.L_x_7036:
[----:B------:R-:W-:Y:S05]  /*17b90*/  BSYNC.RECONVERGENT B1 ;  /* 0x0000000000017941 */ /* 0x000fea0003800200 */
.L_x_7035:
[----:B------:R-:W-:Y:S01]  /*17ba0*/  PRMT R3, R109, 0x7632, R3 ;  /* 0x000076326d037816 */ /* 0x000fe20000000003 */
[----:B------:R-:W-:Y:S01]  /*17bb0*/  BSSY.RECONVERGENT B1, `(.L_x_7040) ;  /* 0x0000060000017945 */ /* 0x000fe20003800200 */
[----:B------:R-:W-:Y:S01]  /*17bc0*/  I2FP.F32.U32 R2, R5 ;  /* 0x0000000500027245 */ /* 0x000fe20000201000 */
[----:B------:R-:W-:Y:S01]  /*17bd0*/  HFMA2 R163, -RZ, RZ, 0, 1.1920928955078125e-07 ;  /* 0x00000002ffa37431 */ /* 0x000fe200000001ff */
        /* <DEDUP_REMOVED lines=20> */
.L_x_7042:
        /* <DEDUP_REMOVED lines=13> */
.L_x_7044:
[----:B------:R-:W-:Y:S05]  /*17df0*/  BSYNC.RECONVERGENT B2 ;  /* 0x0000000000027941 */ /* 0x000fea0003800200 */
.L_x_7043:
        /* <DEDUP_REMOVED lines=59> */
.L_x_7041:
[----:B------:R-:W-:Y:S05]  /*181b0*/  BSYNC.RECONVERGENT B1 ;  /* 0x0000000000017941 */ /* 0x000fea0003800200 */
.L_x_7040:
        /* <DEDUP_REMOVED lines=19> */
.L_x_7047:
        /* <DEDUP_REMOVED lines=13> */
.L_x_7049:
[----:B------:R-:W-:Y:S05]  /*183c0*/  BSYNC.RECONVERGENT B2 ;  /* 0x0000000000027941 */ /* 0x000fea0003800200 */
.L_x_7048:
        /* <DEDUP_REMOVED lines=59> */
.L_x_7046:
[----:B------:R-:W-:Y:S05]  /*18780*/  BSYNC.RECONVERGENT B1 ;  /* 0x0000000000017941 */ /* 0x000fea0003800200 */
.L_x_7045:
        /* <DEDUP_REMOVED lines=24> */
.L_x_7052:
        /* <DEDUP_REMOVED lines=13> */
.L_x_7054:
[----:B------:R-:W-:Y:S05]  /*189e0*/  BSYNC.RECONVERGENT B2 ;  /* 0x0000000000027941 */ /* 0x000fea0003800200 */
.L_x_7053:
        /* <DEDUP_REMOVED lines=59> */
.L_x_7051:
[----:B------:R-:W-:Y:S05]  /*18da0*/  BSYNC.RECONVERGENT B1 ;  /* 0x0000000000017941 */ /* 0x000fea0003800200 */
.L_x_7050:
        /* <DEDUP_REMOVED lines=18> */
.L_x_7057:
        /* <DEDUP_REMOVED lines=13> */
.L_x_7059:
[----:B------:R-:W-:Y:S05]  /*18fa0*/  BSYNC.RECONVERGENT B2 ;  /* 0x0000000000027941 */ /* 0x000fea0003800200 */
.L_x_7058:
        /* <DEDUP_REMOVED lines=58> */
[----:B------:R-:W-:-:S07]  /*19350*/  MOV R162, R2 ;  /* 0x0000000200a27202 */ /* 0x000fce0000000f00 */
.L_x_7056:
[----:B------:R-:W-:Y:S05]  /*19360*/  BSYNC.RECONVERGENT B1 ;  /* 0x0000000000017941 */ /* 0x000fea0003800200 */
.L_x_7055:
[----:B------:R-:W-:Y:S01]  /*19370*/  PRMT R3, R110, 0x7632, R3 ;  /* 0x000076326e037816 */ /* 0x000fe20000000003 */
[----:B------:R-:W-:Y:S01]  /*19380*/  BSSY.RECONVERGENT B1, `(.L_x_7060) ;  /* 0x0000060000017945 */ /* 0x000fe20003800200 */
[----:B------:R-:W-:Y:S01]  /*19390*/  I2FP.F32.U32 R2, R163 ;  /* 0x000000a300027245 */ /* 0x000fe20000201000 */
[----:B------:R-:W-:Y:S01]  /*193a0*/  HFMA2 R164, -RZ, RZ, 0, 1.1920928955078125e-07 ;  /* 0x00000002ffa47431 */ /* 0x000fe200000001ff */
        /* <DEDUP_REMOVED lines=20> */
.L_x_7062:
        /* <DEDUP_REMOVED lines=13> */
.L_x_7064:
[----:B------:R-:W-:Y:S05]  /*195c0*/  BSYNC.RECONVERGENT B2 ;  /* 0x0000000000027941 */ /* 0x000fea0003800200 */
.L_x_7063:
        /* <DEDUP_REMOVED lines=56> */
[----:B------:R-:W-:Y:S01]  /*19950*/  MOV R162, R164 ;  /* 0x000000a400a27202 */ /* 0x000fe20000000f00 */
[----:B------:R-:W-:Y:S01]  /*19960*/  IMAD.MOV.U32 R164, RZ, RZ, RZ ;  /* 0x000000ffffa47224 */ /* 0x000fe200078e00ff */
[----:B------:R-:W-:-:S07]  /*19970*/  LOP3.LUT R196, R166, UR5, R165, 0x96, !PT ;  /* 0x00000005a6c47c12 */ /* 0x000fce000f8e96a5 */
.L_x_7061:
[----:B------:R-:W-:Y:S05]  /*19980*/  BSYNC.RECONVERGENT B1 ;  /* 0x0000000000017941 */ /* 0x000fea0003800200 */
.L_x_7060:
        /* <DEDUP_REMOVED lines=19> */
.L_x_7067:
        /* <DEDUP_REMOVED lines=13> */
.L_x_7069:
[----:B------:R-:W-:Y:S05]  /*19b90*/  BSYNC.RECONVERGENT B2 ;  /* 0x0000000000027941 */ /* 0x000fea0003800200 */
.L_x_7068:
        /* <DEDUP_REMOVED lines=59> */
.L_x_7066:
[----:B------:R-:W-:Y:S05]  /*19f50*/  BSYNC.RECONVERGENT B1 ;  /* 0x0000000000017941 */ /* 0x000fea0003800200 */
.L_x_7065:
[----:B------:R-:W-:Y:S01]  /*19f60*/  I2FP.F32.U32 R142, R165 ;  /* 0x000000a5008e7245 */ /* 0x000fe20000201000 */
[----:B------:R-:W-:Y:S01]  /*19f70*/  IMAD.U32 R164, R111, 0x10000, RZ ;  /* 0x000100006fa47824 */ /* 0x000fe200078e00ff */
[----:B------:R-:W-:Y:S01]  /*19f80*/  FSEL R165, R2, RZ, P4 ;  /* 0x000000ff02a57208 */ /* 0x000fe20002000000 */
        /* <DEDUP_REMOVED lines=21> */
.L_x_7072:
        /* <DEDUP_REMOVED lines=13> */
.L_x_7074:
[----:B------:R-:W-:Y:S05]  /*1a1b0*/  BSYNC.RECONVERGENT B2 ;  /* 0x0000000000027941 */ /* 0x000fea0003800200 */
.L_x_7073:
        /* <DEDUP_REMOVED lines=59> */
.L_x_7071:
[----:B------:R-:W-:Y:S05]  /*1a570*/  BSYNC.RECONVERGENT B1 ;  /* 0x0000000000017941 */ /* 0x000fea0003800200 */
.L_x_7070:
        /* <DEDUP_REMOVED lines=18> */
.L_x_7077:
        /* <DEDUP_REMOVED lines=15> */
.L_x_7079:
[----:B------:R-:W-:Y:S05]  /*1a790*/  BSYNC.RECONVERGENT B2 ;  /* 0x0000000000027941 */ /* 0x000fea0003800200 */
.L_x_7078:
        /* <DEDUP_REMOVED lines=59> */
.L_x_7076:
[----:B------:R-:W-:Y:S05]  /*1ab50*/  BSYNC.RECONVERGENT B1 ;  /* 0x0000000000017941 */ /* 0x000fea0003800200 */
.L_x_7075:
        /* <DEDUP_REMOVED lines=12> */
.L_x_6999:
        /* <DEDUP_REMOVED lines=16> */
.L_x_7083:
        /* <DEDUP_REMOVED lines=13> */
.L_x_7085:
[----:B------:R-:W-:Y:S05]  /*1adf0*/  BSYNC.RECONVERGENT B2 ;  /* 0x0000000000027941 */ /* 0x000fea0003800200 */
.L_x_7084:
        /* <DEDUP_REMOVED lines=58> */
.L_x_7082:
[----:B------:R-:W-:Y:S05]  /*1b1a0*/  BSYNC.RECONVERGENT B1 ;  /* 0x0000000000017941 */ /* 0x000fea0003800200 */
.L_x_7081:
        /* <DEDUP_REMOVED lines=22> */
.L_x_7088:
        /* <DEDUP_REMOVED lines=13> */
.L_x_7090:
[----:B------:R-:W-:Y:S05]  /*1b3e0*/  BSYNC.RECONVERGENT B2 ;  /* 0x0000000000027941 */ /* 0x000fea0003800200 */
.L_x_7089:
        /* <DEDUP_REMOVED lines=59> */
.L_x_7087:
[----:B------:R-:W-:Y:S05]  /*1b7a0*/  BSYNC.RECONVERGENT B1 ;  /* 0x0000000000017941 */ /* 0x000fea0003800200 */
.L_x_7086:
        /* <DEDUP_REMOVED lines=19> */
.L_x_7093:
        /* <DEDUP_REMOVED lines=13> */
.L_x_7095:
[----:B------:R-:W-:Y:S05]  /*1b9b0*/  BSYNC.RECONVERGENT B2 ;  /* 0x0000000000027941 */ /* 0x000fea0003800200 */
.L_x_7094:
        /* <DEDUP_REMOVED lines=59> */
.L_x_7092:
[----:B------:R-:W-:Y:S05]  /*1bd70*/  BSYNC.RECONVERGENT B1 ;  /* 0x0000000000017941 */ /* 0x000fea0003800200 */
.L_x_7091:
[----:B------:R-:W-:Y:S01]  /*1bd80*/  I2FP.F32.U32 R136, R137 ;  /* 0x0000008900887245 */ /* 0x000fe20000201000 */
[----:B------:R-:W-:Y:S01]  /*1bd90*/  BSSY.RECONVERGENT B1, `(.L_x_7096) ;  /* 0x000005c000017945 */ /* 0x000fe20003800200 */
[----:B------:R-:W-:Y:S01]  /*1bda0*/  ISETP.NE.AND P2, PT, R138, 0x1, PT ;  /* 0x000000018a00780c */ /* 0x000fe20003f45270 */
[----:B------:R-:W-:Y:S01]  /*1bdb0*/  HFMA2 R139, -RZ, RZ, 0, 1.1920928955078125e-07 ;  /* 0x00000002ff8b7431 */ /* 0x000fe200000001ff */
[----:B------:R-:W-:Y:S01]  /*1bdc0*/  LOP3.LUT R228, R228, 0xfffffffb, RZ, 0xc0, !PT ;  /* 0xfffffffbe4e47812 */ /* 0x000fe200078ec0ff */
[----:B------:R-:W-:Y:S01]  /*1bdd0*/  FFMA.FTZ R136, R136, R163, 1.1641532182693481445e-10 ;  /* 0x2f00000088887423 */ /* 0x000fe200000100a3 */
[C---:B------:R-:W-:Y:S01]  /*1bde0*/  IMAD.U32 R164, R141.reuse, 0x10000, RZ ;  /* 0x000100008da47824 */ /* 0x040fe200078e00ff */
[----:B------:R-:W-:Y:S01]  /*1bdf0*/  PRMT R194, R141, 0x7632, R194 ;  /* 0x000076328dc27816 */ /* 0x000fe200000000c2 */
        /* <DEDUP_REMOVED lines=12> */
.L_x_7098:
        /* <DEDUP_REMOVED lines=13> */
.L_x_7100:
[----:B------:R-:W-:Y:S05]  /*1bf90*/  BSYNC.RECONVERGENT B2 ;  /* 0x0000000000027941 */ /* 0x000fea0003800200 */
.L_x_7099:
        /* <DEDUP_REMOVED lines=59> */
.L_x_7097:
[----:B------:R-:W-:Y:S05]  /*1c350*/  BSYNC.RECONVERGENT B1 ;  /* 0x0000000000017941 */ /* 0x000fea0003800200 */
.L_x_7096:
        /* <DEDUP_REMOVED lines=19> */
.L_x_7103:
        /* <DEDUP_REMOVED lines=13> */
.L_x_7105:
[----:B------:R-:W-:Y:S05]  /*1c560*/  BSYNC.RECONVERGENT B2 ;  /* 0x0000000000027941 */ /* 0x000fea0003800200 */
.L_x_7104:
        /* <DEDUP_REMOVED lines=59> */
.L_x_7102:
[----:B------:R-:W-:Y:S05]  /*1c920*/  BSYNC.RECONVERGENT B1 ;  /* 0x0000000000017941 */ /* 0x000fea0003800200 */
.L_x_7101:
        /* <DEDUP_REMOVED lines=18> */
.L_x_7108:
        /* <DEDUP_REMOVED lines=13> */
.L_x_7110:
[----:B------:R-:W-:Y:S05]  /*1cb20*/  BSYNC.RECONVERGENT B2 ;  /* 0x0000000000027941 */ /* 0x000fea0003800200 */
.L_x_7109:
        /* <DEDUP_REMOVED lines=59> */
.L_x_7107:
[----:B------:R-:W-:Y:S05]  /*1cee0*/  BSYNC.RECONVERGENT B1 ;  /* 0x0000000000017941 */ /* 0x000fea0003800200 */
.L_x_7106:
        /* <DEDUP_REMOVED lines=17> */
.L_x_7113:
        /* <DEDUP_REMOVED lines=13> */
.L_x_7115:
[----:B------:R-:W-:Y:S05]  /*1d0d0*/  BSYNC.RECONVERGENT B2 ;  /* 0x0000000000027941 */ /* 0x000fea0003800200 */
.L_x_7114:
        /* <DEDUP_REMOVED lines=59> */
.L_x_7112:
[----:B------:R-:W-:Y:S05]  /*1d490*/  BSYNC.RECONVERGENT B1 ;  /* 0x0000000000017941 */ /* 0x000fea0003800200 */
.L_x_7111:
        /* <DEDUP_REMOVED lines=18> */
.L_x_7118:
        /* <DEDUP_REMOVED lines=13> */
.L_x_7120:
[----:B------:R-:W-:Y:S05]  /*1d690*/  BSYNC.RECONVERGENT B2 ;  /* 0x0000000000027941 */ /* 0x000fea0003800200 */
.L_x_7119:
        /* <DEDUP_REMOVED lines=59> */
.L_x_7117:
[----:B------:R-:W-:Y:S05]  /*1da50*/  BSYNC.RECONVERGENT B1 ;  /* 0x0000000000017941 */ /* 0x000fea0003800200 */
.L_x_7116:
        /* <DEDUP_REMOVED lines=37> */
.L_x_7080:
        /* <DEDUP_REMOVED lines=44> */
.L_x_7121:
[----:B------:R-:W-:Y:S02]  /*1df70*/  IMAD.MOV.U32 R9, RZ, RZ, R162 ;  /* 0x000000ffff097224 */ /* 0x000fe400078e00a2 */
[----:B------:R-:W-:-:S07]  /*1df80*/  VIADD R160, R160, 0x80 ;  /* 0x00000080a0a07836 */ /* 0x000fce0000000000 */
.L_x_6998:
[----:B------:R-:W-:Y:S05]  /*1df90*/  BSYNC.RECONVERGENT B0 ;  /* 0x0000000000007941 */ /* 0x000fea0003800200 */
.L_x_6997:
        /* <DEDUP_REMOVED lines=36> */
.L_x_7127:
        /* <DEDUP_REMOVED lines=13> */
.L_x_7129:
[----:B------:R-:W-:Y:S05]  /*1e2b0*/  BSYNC.RECONVERGENT B2 ;  /* 0x0000000000027941 */ /* 0x000fea0003800200 */
.L_x_7128:
        /* <DEDUP_REMOVED lines=58> */
.L_x_7126:
[----:B------:R-:W-:Y:S05]  /*1e660*/  BSYNC.RECONVERGENT B1 ;  /* 0x0000000000017941 */ /* 0x000fea0003800200 */
.L_x_7125:
        /* <DEDUP_REMOVED lines=24> */
.L_x_7132:
        /* <DEDUP_REMOVED lines=13> */
.L_x_7134:
[----:B------:R-:W-:Y:S05]  /*1e8c0*/  BSYNC.RECONVERGENT B2 ;  /* 0x0000000000027941 */ /* 0x000fea0003800200 */
.L_x_7133:
        /* <DEDUP_REMOVED lines=59> */
.L_x_7131:
[----:B------:R-:W-:Y:S05]  /*1ec80*/  BSYNC.RECONVERGENT B1 ;  /* 0x0000000000017941 */ /* 0x000fea0003800200 */
.L_x_7130:
        /* <DEDUP_REMOVED lines=8> */
[----:B--2---:R-:W-:Y:S02]  /*1ed10*/  FSEL R144, R4, RZ, !P2 ;  /* 0x000000ff04907208 */ /* 0x004fe40005000000 */
        /* <DEDUP_REMOVED lines=15> */
.L_x_7137:
        /* <DEDUP_REMOVED lines=13> */
.L_x_7139:
[----:B------:R-:W-:Y:S05]  /*1eee0*/  BSYNC.RECONVERGENT B2 ;  /* 0x0000000000027941 */ /* 0x000fea0003800200 */
.L_x_7138:
        /* <DEDUP_REMOVED lines=59> */
.L_x_7136:
[----:B------:R-:W-:Y:S05]  /*1f2a0*/  BSYNC.RECONVERGENT B1 ;  /* 0x0000000000017941 */ /* 0x000fea0003800200 */
.L_x_7135:
        /* <DEDUP_REMOVED lines=20> */
.L_x_7142:
        /* <DEDUP_REMOVED lines=13> */
.L_x_7144:
[----:B------:R-:W-:Y:S05]  /*1f4c0*/  BSYNC.RECONVERGENT B2 ;  /* 0x0000000000027941 */ /* 0x000fea0003800200 */
.L_x_7143:
        /* <DEDUP_REMOVED lines=59> */
.L_x_7141:
[----:B------:R-:W-:Y:S05]  /*1f880*/  BSYNC.RECONVERGENT B1 ;  /* 0x0000000000017941 */ /* 0x000fea0003800200 */
.L_x_7140:
        /* <DEDUP_REMOVED lines=24> */
.L_x_7147:
        /* <DEDUP_REMOVED lines=13> */
.L_x_7149:
[----:B------:R-:W-:Y:S05]  /*1fae0*/  BSYNC.RECONVERGENT B2 ;  /* 0x0000000000027941 */ /* 0x000fea0003800200 */
.L_x_7148:
        /* <DEDUP_REMOVED lines=59> */
.L_x_7146:
[----:B------:R-:W-:Y:S05]  /*1fea0*/  BSYNC.RECONVERGENT B1 ;  /* 0x0000000000017941 */ /* 0x000fea0003800200 */
.L_x_7145:
        /* <DEDUP_REMOVED lines=21> */
.L_x_7152:
        /* <DEDUP_REMOVED lines=13> */
.L_x_7154:
[----:B------:R-:W-:Y:S05]  /*200d0*/  BSYNC.RECONVERGENT B2 ;  /* 0x0000000000027941 */ /* 0x000fea0003800200 */
.L_x_7153:
        /* <DEDUP_REMOVED lines=59> */
.L_x_7151:
[----:B------:R-:W-:Y:S05]  /*20490*/  BSYNC.RECONVERGENT B1 ;  /* 0x0000000000017941 */ /* 0x000fea0003800200 */
.L_x_7150:
        /* <DEDUP_REMOVED lines=24> */
.L_x_7157:
        /* <DEDUP_REMOVED lines=13> */
.L_x_7159:
[----:B------:R-:W-:Y:S05]  /*206f0*/  BSYNC.RECONVERGENT B2 ;  /* 0x0000000000027941 */ /* 0x000fea0003800200 */
.L_x_7158:
        /* <DEDUP_REMOVED lines=59> */
.L_x_7156:
[----:B------:R-:W-:Y:S05]  /*20ab0*/  BSYNC.RECONVERGENT B1 ;  /* 0x0000000000017941 */ /* 0x000fea0003800200 */
.L_x_7155:
        /* <DEDUP_REMOVED lines=20> */
.L_x_7162:
        /* <DEDUP_REMOVED lines=13> */
.L_x_7164:
[----:B------:R-:W-:Y:S05]  /*20cd0*/  BSYNC.RECONVERGENT B2 ;  /* 0x0000000000027941 */ /* 0x000fea0003800200 */
.L_x_7163:
        /* <DEDUP_REMOVED lines=59> */
.L_x_7161:
[----:B------:R-:W-:Y:S05]  /*21090*/  BSYNC.RECONVERGENT B1 ;  /* 0x0000000000017941 */ /* 0x000fea0003800200 */
.L_x_7160:
        /* <DEDUP_REMOVED lines=24> */
.L_x_7167:
        /* <DEDUP_REMOVED lines=13> */
.L_x_7169:
[----:B------:R-:W-:Y:S05]  /*212f0*/  BSYNC.RECONVERGENT B2 ;  /* 0x0000000000027941 */ /* 0x000fea0003800200 */
.L_x_7168:
        /* <DEDUP_REMOVED lines=59> */
.L_x_7166:
[----:B------:R-:W-:Y:S05]  /*216b0*/  BSYNC.RECONVERGENT B1 ;  /* 0x0000000000017941 */ /* 0x000fea0003800200 */
.L_x_7165:
        /* <DEDUP_REMOVED lines=19> */
.L_x_7172:
        /* <DEDUP_REMOVED lines=13> */
.L_x_7174:
[----:B------:R-:W-:Y:S05]  /*218c0*/  BSYNC.RECONVERGENT B2 ;  /* 0x0000000000027941 */ /* 0x000fea0003800200 */
.L_x_7173:
        /* <DEDUP_REMOVED lines=59> */
.L_x_7171:
[----:B------:R-:W-:Y:S05]  /*21c80*/  BSYNC.RECONVERGENT B1 ;  /* 0x0000000000017941 */ /* 0x000fea0003800200 */
.L_x_7170:
        /* <DEDUP_REMOVED lines=24> */
.L_x_7177:
        /* <DEDUP_REMOVED lines=13> */
.L_x_7179:
[----:B------:R-:W-:Y:S05]  /*21ee0*/  BSYNC.RECONVERGENT B2 ;  /* 0x0000000000027941 */ /* 0x000fea0003800200 */
.L_x_7178:
        /* <DEDUP_REMOVED lines=59> */
.L_x_7176:
[----:B------:R-:W-:Y:S05]  /*222a0*/  BSYNC.RECONVERGENT B1 ;  /* 0x0000000000017941 */ /* 0x000fea0003800200 */
.L_x_7175:
        /* <DEDUP_REMOVED lines=18> */
.L_x_7182:
        /* <DEDUP_REMOVED lines=13> */
.L_x_7184:
[----:B------:R-:W-:Y:S05]  /*224a0*/  BSYNC.RECONVERGENT B2 ;  /* 0x0000000000027941 */ /* 0x000fea0003800200 */
.L_x_7183:
        /* <DEDUP_REMOVED lines=59> */
.L_x_7181:
[----:B------:R-:W-:Y:S05]  /*22860*/  BSYNC.RECONVERGENT B1 ;  /* 0x0000000000017941 */ /* 0x000fea0003800200 */
.L_x_7180:
        /* <DEDUP_REMOVED lines=24> */
.L_x_7187:
        /* <DEDUP_REMOVED lines=13> */
.L_x_7189:
[----:B------:R-:W-:Y:S05]  /*22ac0*/  BSYNC.RECONVERGENT B2 ;  /* 0x0000000000027941 */ /* 0x000fea0003800200 */
.L_x_7188:
        /* <DEDUP_REMOVED lines=59> */
.L_x_7186:
[----:B------:R-:W-:Y:S05]  /*22e80*/  BSYNC.RECONVERGENT B1 ;  /* 0x0000000000017941 */ /* 0x000fea0003800200 */
.L_x_7185:
        /* <DEDUP_REMOVED lines=19> */
.L_x_7192:
        /* <DEDUP_REMOVED lines=13> */
.L_x_7194:
[----:B------:R-:W-:Y:S05]  /*23090*/  BSYNC.RECONVERGENT B2 ;  /* 0x0000000000027941 */ /* 0x000fea0003800200 */
.L_x_7193:
        /* <DEDUP_REMOVED lines=59> */
.L_x_7191:
[----:B------:R-:W-:Y:S05]  /*23450*/  BSYNC.RECONVERGENT B1 ;  /* 0x0000000000017941 */ /* 0x000fea0003800200 */
.L_x_7190:
        /* <DEDUP_REMOVED lines=24> */
.L_x_7197:
        /* <DEDUP_REMOVED lines=13> */
.L_x_7199:
[----:B------:R-:W-:Y:S05]  /*236b0*/  BSYNC.RECONVERGENT B2 ;  /* 0x0000000000027941 */ /* 0x000fea0003800200 */
.L_x_7198:
        /* <DEDUP_REMOVED lines=59> */
.L_x_7196:
[----:B------:R-:W-:Y:S05]  /*23a70*/  BSYNC.RECONVERGENT B1 ;  /* 0x0000000000017941 */ /* 0x000fea0003800200 */
.L_x_7195:
        /* <DEDUP_REMOVED lines=18> */
.L_x_7202:
        /* <DEDUP_REMOVED lines=15> */
.L_x_7204:
[----:B------:R-:W-:Y:S05]  /*23c90*/  BSYNC.RECONVERGENT B2 ;  /* 0x0000000000027941 */ /* 0x000fea0003800200 */
.L_x_7203:
        /* <DEDUP_REMOVED lines=59> */
.L_x_7201:
[----:B------:R-:W-:Y:S05]  /*24050*/  BSYNC.RECONVERGENT B1 ;  /* 0x0000000000017941 */ /* 0x000fea0003800200 */
.L_x_7200:
        /* <DEDUP_REMOVED lines=12> */
.L_x_7124:
        /* <DEDUP_REMOVED lines=16> */
.L_x_7208:
        /* <DEDUP_REMOVED lines=13> */
.L_x_7210:
[----:B------:R-:W-:Y:S05]  /*242f0*/  BSYNC.RECONVERGENT B2 ;  /* 0x0000000000027941 */ /* 0x000fea0003800200 */
.L_x_7209:
        /* <DEDUP_REMOVED lines=58> */
.L_x_7207:
[----:B------:R-:W-:Y:S05]  /*246a0*/  BSYNC.RECONVERGENT B1 ;  /* 0x0000000000017941 */ /* 0x000fea0003800200 */
.L_x_7206:
[----:B------:R-:W0:Y:S01]  /*246b0*/  LDC R9, c[0x0][0x404] ;  /* 0x00010100ff097b82 */ /* 0x000e220000000800 */
[----:B------:R-:W-:Y:S01]  /*246c0*/  I2FP.F32.U32 R144, R144 ;  /* 0x0000009000907245 */ /* 0x000fe20000201000 */
[----:B------:R-:W-:Y:S01]  /*246d0*/  IMAD.MOV.U32 R163, RZ, RZ, 0x2f800000 ;  /* 0x2f800000ffa37424 */ /* 0x000fe200078e00ff */
[----:B------:R-:W-:Y:S01]  /*246e0*/  LOP3.LUT R228, R228, 0xffffffef, RZ, 0xc0, !PT ;  /* 0xffffffefe4e47812 */ /* 0x000fe200078ec0ff */
[----:B------:R-:W-:Y:S01]  /*246f0*/  BSSY.RECONVERGENT B1, `(.L_x_7211) ;  /* 0x000005b000017945 */ /* 0x000fe20003800200 */
[----:B-----5:R-:W-:Y:S02]  /*24700*/  IMAD.U32 R161, R148, 0x10000, RZ ;  /* 0x0001000094a17824 */ /* 0x020fe400078e00ff */
[----:B------:R-:W-:Y:S01]  /*24710*/  FFMA.FTZ R144, R144, R163, 1.1641532182693481445e-10 ;  /* 0x2f00000090907423 */ /* 0x000fe200000100a3 */
[----:B------:R-:W-:Y:S01]  /*24720*/  PRMT R148, R148, 0x7632, R148 ;  /* 0x0000763294947816 */ /* 0x000fe20000000094 */
[----:B------:R-:W-:Y:S01]  /*24730*/  IMAD.MOV.U32 R145, RZ, RZ, R10 ;  /* 0x000000ffff917224 */ /* 0x000fe200078e000a */
[----:B------:R-:W-:-:S02]  /*24740*/  MOV R147, 0x2 ;  /* 0x0000000200937802 */ /* 0x000fc40000000f00 */
[----:B0-----:R-:W-:-:S13]  /*24750*/  FSETP.LE.FTZ.AND P2, PT, R144, R9, PT ;  /* 0x000000099000720b */ /* 0x001fda0003f53000 */
        /* <DEDUP_REMOVED lines=11> */
.L_x_7213:
        /* <DEDUP_REMOVED lines=13> */
.L_x_7215:
[----:B------:R-:W-:Y:S05]  /*248e0*/  BSYNC.RECONVERGENT B2 ;  /* 0x0000000000027941 */ /* 0x000fea0003800200 */
.L_x_7214:
        /* <DEDUP_REMOVED lines=59> */
.L_x_7212:
[----:B------:R-:W-:Y:S05]  /*24ca0*/  BSYNC.RECONVERGENT B1 ;  /* 0x0000000000017941 */ /* 0x000fea0003800200 */
.L_x_7211:
        /* <DEDUP_REMOVED lines=19> */
.L_x_7218:
        /* <DEDUP_REMOVED lines=13> */
.L_x_7220:
[----:B------:R-:W-:Y:S05]  /*24eb0*/  BSYNC.RECONVERGENT B2 ;  /* 0x0000000000027941 */ /* 0x000fea0003800200 */
.L_x_7219:
        /* <DEDUP_REMOVED lines=59> */
.L_x_7217:
[----:B------:R-:W-:Y:S05]  /*25270*/  BSYNC.RECONVERGENT B1 ;  /* 0x0000000000017941 */ /* 0x000fea0003800200 */
.L_x_7216:
        /* <DEDUP_REMOVED lines=20> */
.L_x_7223:
        /* <DEDUP_REMOVED lines=13> */
.L_x_7225:
[----:B------:R-:W-:Y:S05]  /*25490*/  BSYNC.RECONVERGENT B2 ;  /* 0x0000000000027941 */ /* 0x000fea0003800200 */
.L_x_7224:
        /* <DEDUP_REMOVED lines=59> */
.L_x_7222:
[----:B------:R-:W-:Y:S05]  /*25850*/  BSYNC.RECONVERGENT B1 ;  /* 0x0000000000017941 */ /* 0x000fea0003800200 */
.L_x_7221:
        /* <DEDUP_REMOVED lines=19> */
.L_x_7228:
        /* <DEDUP_REMOVED lines=13> */
.L_x_7230:
[----:B------:R-:W-:Y:S05]  /*25a60*/  BSYNC.RECONVERGENT B2 ;  /* 0x0000000000027941 */ /* 0x000fea0003800200 */
.L_x_7229:
        /* <DEDUP_REMOVED lines=59> */
.L_x_7227:
[----:B------:R-:W-:Y:S05]  /*25e20*/  BSYNC.RECONVERGENT B1 ;  /* 0x0000000000017941 */ /* 0x000fea0003800200 */
.L_x_7226:
        /* <DEDUP_REMOVED lines=18> */
.L_x_7233:
        /* <DEDUP_REMOVED lines=13> */
.L_x_7235:
[----:B------:R-:W-:Y:S05]  /*26020*/  BSYNC.RECONVERGENT B2 ;  /* 0x0000000000027941 */ /* 0x000fea0003800200 */
.L_x_7234:
        /* <DEDUP_REMOVED lines=59> */
.L_x_7232:
[----:B------:R-:W-:Y:S05]  /*263e0*/  BSYNC.RECONVERGENT B1 ;  /* 0x0000000000017941 */ /* 0x000fea0003800200 */
.L_x_7231:
        /* <DEDUP_REMOVED lines=17> */
.L_x_7238:
        /* <DEDUP_REMOVED lines=13> */
.L_x_7240:
[----:B------:R-:W-:Y:S05]  /*265d0*/  BSYNC.RECONVERGENT B2 ;  /* 0x0000000000027941 */ /* 0x000fea0003800200 */
.L_x_7239:
        /* <DEDUP_REMOVED lines=59> */
.L_x_7237:
[----:B------:R-:W-:Y:S05]  /*26990*/  BSYNC.RECONVERGENT B1 ;  /* 0x0000000000017941 */ /* 0x000fea0003800200 */
.L_x_7236:
        /* <DEDUP_REMOVED lines=18> */
.L_x_7243:
        /* <DEDUP_REMOVED lines=13> */
.L_x_7245:
[----:B------:R-:W-:Y:S05]  /*26b90*/  BSYNC.RECONVERGENT B2 ;  /* 0x0000000000027941 */ /* 0x000fea0003800200 */
.L_x_7244:
        /* <DEDUP_REMOVED lines=59> */
.L_x_7242:
[----:B------:R-:W-:Y:S05]  /*26f50*/  BSYNC.RECONVERGENT B1 ;  /* 0x0000000000017941 */ /* 0x000fea0003800200 */
.L_x_7241:
        /* <DEDUP_REMOVED lines=37> */
.L_x_7205:
        /* <DEDUP_REMOVED lines=44> */
.L_x_7246:
[----:B------:R-:W-:Y:S02]  /*27470*/  IMAD.MOV.U32 R9, RZ, RZ, R162 ;  /* 0x000000ffff097224 */ /* 0x000fe400078e00a2 */
[----:B------:R-:W-:-:S07]  /*27480*/  VIADD R160, R160, 0x80 ;  /* 0x00000080a0a07836 */ /* 0x000fce0000000000 */
.L_x_7123:
[----:B------:R-:W-:Y:S05]  /*27490*/  BSYNC.RECONVERGENT B0 ;  /* 0x0000000000007941 */ /* 0x000fea0003800200 */
.L_x_7122:
        /* <DEDUP_REMOVED lines=36> */
.L_x_7252:
        /* <DEDUP_REMOVED lines=13> */
.L_x_7254:
[----:B------:R-:W-:Y:S05]  /*277b0*/  BSYNC.RECONVERGENT B2 ;  /* 0x0000000000027941 */ /* 0x000fea0003800200 */
.L_x_7253:
        /* <DEDUP_REMOVED lines=58> */
.L_x_7251:
[----:B------:R-:W-:Y:S05]  /*27b60*/  BSYNC.RECONVERGENT B1 ;  /* 0x0000000000017941 */ /* 0x000fea0003800200 */
.L_x_7250:
        /* <DEDUP_REMOVED lines=10> */
[----:B------:R-:W-:Y:S01]  /*27c10*/  IMAD.MOV.U32 R4, RZ, RZ, R10 ;  /* 0x000000ffff047224 */ /* 0x000fe200078e000a */
[----:B------:R-:W-:-:S02]  /*27c20*/  MOV R6, 0x2 ;  /* 0x0000000200067802 */ /* 0x000fc40000000f00 */
[----:B0-----:R-:W-:Y:S01]  /*27c30*/  FSETP.LE.FTZ.AND P4, PT, R2, R9, PT ;  /* 0x000000090200720b */ /* 0x001fe20003f93000 */
[----:B-1----:R-:W-:-:S12]  /*27c40*/  FMUL.FTZ R8, R3, R0 ;  /* 0x0000000003087220 */ /* 0x002fd80000410000 */
        /* <DEDUP_REMOVED lines=10> */
.L_x_7257:
        /* <DEDUP_REMOVED lines=13> */
.L_x_7259:
[----:B------:R-:W-:Y:S05]  /*27dc0*/  BSYNC.RECONVERGENT B2 ;  /* 0x0000000000027941 */ /* 0x000fea0003800200 */
.L_x_7258:
        /* <DEDUP_REMOVED lines=59> */
.L_x_7256:
[----:B------:R-:W-:Y:S05]  /*28180*/  BSYNC.RECONVERGENT B1 ;  /* 0x0000000000017941 */ /* 0x000fea0003800200 */
.L_x_7255:
[----:B------:R-:W-:Y:S01]  /*28190*/  I2FP.F32.U32 R2, R4 ;  /* 0x0000000400027245 */ /* 0x000fe20000201000 */
[----:B------:R-:W-:Y:S01]  /*281a0*/  IMAD.U32 R3, R108, 0x10000, RZ ;  /* 0x000100006c037824 */ /* 0x000fe200078e00ff */
[----:B------:R-:W-:Y:S01]  /*281b0*/  BSSY.RECONVERGENT B1, `(.L_x_7260) ;  /* 0x000005f000017945 */ /* 0x000fe20003800200 */
[----:B------:R-:W-:Y:S02]  /*281c0*/  HFMA2 R4, -RZ, RZ, 0, 1.1920928955078125e-07 ;  /* 0x00000002ff047431 */ /* 0x000fe400000001ff */
[----:B------:R-:W-:Y:S01]  /*281d0*/  FFMA.FTZ R2, R2, R161, 1.1641532182693481445e-10 ;  /* 0x2f00000002027423 */ /* 0x000fe200000100a1 */
[----:B------:R-:W-:-:S04]  /*281e0*/  FMUL.FTZ R3, R3, R0 ;  /* 0x0000000003037220 */ /* 0x000fc80000410000 */
[----:B------:R-:W-:-:S04]  /*281f0*/  FSETP.GTU.FTZ.AND P2, PT, R2, R9, PT ;  /* 0x000000090200720b */ /* 0x000fc80003f5c000 */
[----:B--2---:R-:W-:Y:S02]  /*28200*/  FSEL R152, R3, RZ, !P2 ;  /* 0x000000ff03987208 */ /* 0x004fe40005000000 */
[----:B------:R-:W-:Y:S02]  /*28210*/  SEL R2, RZ, 0x1, P2 ;  /* 0x00000001ff027807 */ /* 0x000fe40001000000 */
[----:B------:R-:W-:Y:S02]  /*28220*/  ISETP.NE.AND P2, PT, R6, 0x1, PT ;  /* 0x000000010600780c */ /* 0x000fe40003f45270 */
[----:B------:R-:W-:Y:S02]  /*28230*/  FSEL R3, R8, RZ, P4 ;  /* 0x000000ff08037208 */ /* 0x000fe40002000000 */
[----:B------:R-:W-:-:S03]  /*28240*/  PRMT R8, R2, 0x7610, R8 ;  /* 0x0000761002087816 */ /* 0x000fc60000000008 */
[----:B------:R-:W-:Y:S01]  /*28250*/  FADD.FTZ R152, R152, R3 ;  /* 0x0000000398987221 */ /* 0x000fe20000010000 */
[----:B------:R-:W-:-:S03]  /*28260*/  IMAD.MOV.U32 R3, RZ, RZ, R10 ;  /* 0x000000ffff037224 */ /* 0x000fc600078e000a */
[----:B------:R-:W-:Y:S02]  /*28270*/  @P1 FADD.FTZ R152, R112, R152 ;  /* 0x0000009870981221 */ /* 0x000fe40000010000 */
        /* <DEDUP_REMOVED lines=9> */
.L_x_7262:
        /* <DEDUP_REMOVED lines=13> */
.L_x_7264:
[----:B------:R-:W-:Y:S05]  /*283e0*/  BSYNC.RECONVERGENT B2 ;  /* 0x0000000000027941 */ /* 0x000fea0003800200 */
.L_x_7263:
        /* <DEDUP_REMOVED lines=59> */
.L_x_7261:
[----:B------:R-:W-:Y:S05]  /*287a0*/  BSYNC.RECONVERGENT B1 ;  /* 0x0000000000017941 */ /* 0x000fea0003800200 */
.L_x_7260:
        /* <DEDUP_REMOVED lines=20> */
.L_x_7267:
        /* <DEDUP_REMOVED lines=13> */
.L_x_7269:
[----:B------:R-:W-:Y:S05]  /*289c0*/  BSYNC.RECONVERGENT B2 ;  /* 0x0000000000027941 */ /* 0x000fea0003800200 */
.L_x_7268:
        /* <DEDUP_REMOVED lines=59> */
.L_x_7266:
[----:B------:R-:W-:Y:S05]  /*28d80*/  BSYNC.RECONVERGENT B1 ;  /* 0x0000000000017941 */ /* 0x000fea0003800200 */
.L_x_7265:
[----:B------:R-:W-:Y:S01]  /*28d90*/  I2FP.F32.U32 R2, R3 ;  /* 0x0000000300027245 */ /* 0x000fe20000201000 */
[----:B------:R-:W-:Y:S01]  /*28da0*/  BSSY.RECONVERGENT B1, `(.L_x_7270) ;  /* 0x0000060000017945 */ /* 0x000fe20003800200 */
[----:B------:R-:W-:Y:S01]  /*28db0*/  PRMT R3, R108, 0x7632, R3 ;  /* 0x000076326c037816 */ /* 0x000fe20000000003 */
[----:B------:R-:W-:Y:S02]  /*28dc0*/  HFMA2 R154, -RZ, RZ, 0, 1.1920928955078125e-07 ;  /* 0x00000002ff9a7431 */ /* 0x000fe400000001ff */
[----:B------:R-:W-:Y:S02]  /*28dd0*/  FFMA.FTZ R2, R2, R161, 1.1641532182693481445e-10 ;  /* 0x2f00000002027423 */ /* 0x000fe400000100a1 */
[----:B------:R-:W-:-:S03]  /*28de0*/  IMAD.U32 R3, R3, 0x10000, RZ ;  /* 0x0001000003037824 */ /* 0x000fc600078e00ff */
[----:B------:R-:W-:Y:S01]  /*28df0*/  FSETP.GTU.FTZ.AND P2, PT, R2, R9, PT ;  /* 0x000000090200720b */ /* 0x000fe20003f5c000 */
[----:B------:R-:W-:Y:S01]  /*28e00*/  FMUL.FTZ R3, R3, R0 ;  /* 0x0000000003037220 */ /* 0x000fe20000410000 */
[----:B------:R-:W-:Y:S02]  /*28e10*/  FSEL R2, R153, RZ, P4 ;  /* 0x000000ff99027208 */ /* 0x000fe40002000000 */
        /* <DEDUP_REMOVED lines=15> */
.L_x_7272:
        /* <DEDUP_REMOVED lines=13> */
.L_x_7274:
[----:B------:R-:W-:Y:S05]  /*28fe0*/  BSYNC.RECONVERGENT B2 ;  /* 0x0000000000027941 */ /* 0x000fea0003800200 */
.L_x_7273:
        /* <DEDUP_REMOVED lines=59> */
.L_x_7271:
[----:B------:R-:W-:Y:S05]  /*293a0*/  BSYNC.RECONVERGENT B1 ;  /* 0x0000000000017941 */ /* 0x000fea0003800200 */
.L_x_7270:
        /* <DEDUP_REMOVED lines=21> */
.L_x_7277:
        /* <DEDUP_REMOVED lines=13> */
.L_x_7279:
[----:B------:R-:W-:Y:S05]  /*295d0*/  BSYNC.RECONVERGENT B2 ;  /* 0x0000000000027941 */ /* 0x000fea0003800200 */
.L_x_7278:
        /* <DEDUP_REMOVED lines=59> */
.L_x_7276:
[----:B------:R-:W-:Y:S05]  /*29990*/  BSYNC.RECONVERGENT B1 ;  /* 0x0000000000017941 */ /* 0x000fea0003800200 */
.L_x_7275:
[----:B------:R-:W-:Y:S01]  /*299a0*/  I2FP.F32.U32 R2, R4 ;  /* 0x0000000400027245 */ /* 0x000fe20000201000 */
[----:B------:R-:W-:Y:S01]  /*299b0*/  IMAD.U32 R3, R109, 0x10000, RZ ;  /* 0x000100006d037824 */ /* 0x000fe200078e00ff */
[----:B------:R-:W-:Y:S01]  /*299c0*/  BSSY.RECONVERGENT B1, `(.L_x_7280) ;  /* 0x000005f000017945 */ /* 0x000fe20003800200 */
[----:B------:R-:W-:Y:S02]  /*299d0*/  HFMA2 R4, -RZ, RZ, 0, 1.1920928955078125e-07 ;  /* 0x00000002ff047431 */ /* 0x000fe400000001ff */
[----:B------:R-:W-:Y:S01]  /*299e0*/  FFMA.FTZ R2, R2, R161, 1.1641532182693481445e-10 ;  /* 0x2f00000002027423 */ /* 0x000fe200000100a1 */
[----:B------:R-:W-:-:S04]  /*299f0*/  FMUL.FTZ R3, R3, R0 ;  /* 0x0000000003037220 */ /* 0x000fc80000410000 */
[----:B------:R-:W-:-:S04]  /*29a00*/  FSETP.GTU.FTZ.AND P2, PT, R2, R9, PT ;  /* 0x000000090200720b */ /* 0x000fc80003f5c000 */
[----:B------:R-:W-:Y:S02]  /*29a10*/  FSEL R154, R3, RZ, !P2 ;  /* 0x000000ff039a7208 */ /* 0x000fe40005000000 */
        /* <DEDUP_REMOVED lines=16> */
.L_x_7282:
        /* <DEDUP_REMOVED lines=13> */
.L_x_7284:
[----:B------:R-:W-:Y:S05]  /*29bf0*/  BSYNC.RECONVERGENT B2 ;  /* 0x0000000000027941 */ /* 0x000fea0003800200 */
.L_x_7283:
        /* <DEDUP_REMOVED lines=59> */
.L_x_7281:
[----:B------:R-:W-:Y:S05]  /*29fb0*/  BSYNC.RECONVERGENT B1 ;  /* 0x0000000000017941 */ /* 0x000fea0003800200 */
.L_x_7280:
        /* <DEDUP_REMOVED lines=20> */
.L_x_7287:
        /* <DEDUP_REMOVED lines=13> */
.L_x_7289:
[----:B------:R-:W-:Y:S05]  /*2a1d0*/  BSYNC.RECONVERGENT B2 ;  /* 0x0000000000027941 */ /* 0x000fea0003800200 */
.L_x_7288:
        /* <DEDUP_REMOVED lines=59> */
.L_x_7286:
[----:B------:R-:W-:Y:S05]  /*2a590*/  BSYNC.RECONVERGENT B1 ;  /* 0x0000000000017941 */ /* 0x000fea0003800200 */
.L_x_7285:
        /* <DEDUP_REMOVED lines=24> */
.L_x_7292:
        /* <DEDUP_REMOVED lines=13> */
.L_x_7294:
[----:B------:R-:W-:Y:S05]  /*2a7f0*/  BSYNC.RECONVERGENT B2 ;  /* 0x0000000000027941 */ /* 0x000fea0003800200 */
.L_x_7293:
        /* <DEDUP_REMOVED lines=59> */
.L_x_7291:
[----:B------:R-:W-:Y:S05]  /*2abb0*/  BSYNC.RECONVERGENT B1 ;  /* 0x0000000000017941 */ /* 0x000fea0003800200 */
.L_x_7290:
[----:B------:R-:W-:Y:S01]  /*2abc0*/  ISETP.NE.AND P3, PT, R157, 0x1, PT ;  /* 0x000000019d00780c */ /* 0x000fe20003f65270 */
[----:B------:R-:W-:Y:S01]  /*2abd0*/  BSSY.RECONVERGENT B1, `(.L_x_7295) ;  /* 0x000005b000017945 */ /* 0x000fe20003800200 */
[----:B------:R-:W-:Y:S01]  /*2abe0*/  I2FP.F32.U32 R2, R3 ;  /* 0x0000000300027245 */ /* 0x000fe20000201000 */
[C---:B------:R-:W-:Y:S02]  /*2abf0*/  IMAD.U32 R3, R158.reuse, 0x10000, RZ ;  /* 0x000100009e037824 */ /* 0x040fe400078e00ff */
        /* <DEDUP_REMOVED lines=15> */
.L_x_7297:
        /* <DEDUP_REMOVED lines=13> */
.L_x_7299:
[----:B------:R-:W-:Y:S05]  /*2adc0*/  BSYNC.RECONVERGENT B2 ;  /* 0x0000000000027941 */ /* 0x000fea0003800200 */
.L_x_7298:
        /* <DEDUP_REMOVED lines=59> */
.L_x_7296:
[----:B------:R-:W-:Y:S05]  /*2b180*/  BSYNC.RECONVERGENT B1 ;  /* 0x0000000000017941 */ /* 0x000fea0003800200 */
.L_x_7295:
        /* <DEDUP_REMOVED lines=24> */
.L_x_7302:
        /* <DEDUP_REMOVED lines=13> */
.L_x_7304:
[----:B------:R-:W-:Y:S05]  /*2b3e0*/  BSYNC.RECONVERGENT B2 ;  /* 0x0000000000027941 */ /* 0x000fea0003800200 */
.L_x_7303:
        /* <DEDUP_REMOVED lines=59> */
.L_x_7301:
[----:B------:R-:W-:Y:S05]  /*2b7a0*/  BSYNC.RECONVERGENT B1 ;  /* 0x0000000000017941 */ /* 0x000fea0003800200 */
.L_x_7300:
        /* <DEDUP_REMOVED lines=18> */
.L_x_7307:
        /* <DEDUP_REMOVED lines=13> */
.L_x_7309:
[----:B------:R-:W-:Y:S05]  /*2b9a0*/  BSYNC.RECONVERGENT B2 ;  /* 0x0000000000027941 */ /* 0x000fea0003800200 */
.L_x_7308:
        /* <DEDUP_REMOVED lines=59> */
.L_x_7306:
[----:B------:R-:W-:Y:S05]  /*2bd60*/  BSYNC.RECONVERGENT B1 ;  /* 0x0000000000017941 */ /* 0x000fea0003800200 */
.L_x_7305:
        /* <DEDUP_REMOVED lines=8> */
[----:B------:R-:W-:-:S05]  /*2bdf0*/  FMUL.FTZ R3, R3, R0 ;  /* 0x0000000003037220 */ /* 0x000fca0000410000 */
        /* <DEDUP_REMOVED lines=15> */
.L_x_7312:
        /* <DEDUP_REMOVED lines=13> */
.L_x_7314:
[----:B------:R-:W-:Y:S05]  /*2bfc0*/  BSYNC.RECONVERGENT B2 ;  /* 0x0000000000027941 */ /* 0x000fea0003800200 */
.L_x_7313:
        /* <DEDUP_REMOVED lines=59> */
.L_x_7311:
[----:B------:R-:W-:Y:S05]  /*2c380*/  BSYNC.RECONVERGENT B1 ;  /* 0x0000000000017941 */ /* 0x000fea0003800200 */
.L_x_7310:
        /* <DEDUP_REMOVED lines=19> */
.L_x_7317:
        /* <DEDUP_REMOVED lines=13> */
.L_x_7319:
[----:B------:R-:W-:Y:S05]  /*2c590*/  BSYNC.RECONVERGENT B2 ;  /* 0x0000000000027941 */ /* 0x000fea0003800200 */
.L_x_7318:
        /* <DEDUP_REMOVED lines=59> */
.L_x_7316:
[----:B------:R-:W-:Y:S05]  /*2c950*/  BSYNC.RECONVERGENT B1 ;  /* 0x0000000000017941 */ /* 0x000fea0003800200 */
.L_x_7315:
        /* <DEDUP_REMOVED lines=24> */
.L_x_7322:
        /* <DEDUP_REMOVED lines=13> */
.L_x_7324:
[----:B------:R-:W-:Y:S05]  /*2cbb0*/  BSYNC.RECONVERGENT B2 ;  /* 0x0000000000027941 */ /* 0x000fea0003800200 */
.L_x_7323:
        /* <DEDUP_REMOVED lines=59> */
.L_x_7321:
[----:B------:R-:W-:Y:S05]  /*2cf70*/  BSYNC.RECONVERGENT B1 ;  /* 0x0000000000017941 */ /* 0x000fea0003800200 */
.L_x_7320:
        /* <DEDUP_REMOVED lines=18> */
.L_x_7327:
        /* <DEDUP_REMOVED lines=15> */
.L_x_7329:
[----:B------:R-:W-:Y:S05]  /*2d190*/  BSYNC.RECONVERGENT B2 ;  /* 0x0000000000027941 */ /* 0x000fea0003800200 */
.L_x_7328:
        /* <DEDUP_REMOVED lines=59> */
.L_x_7326:
[----:B------:R-:W-:Y:S05]  /*2d550*/  BSYNC.RECONVERGENT B1 ;  /* 0x0000000000017941 */ /* 0x000fea0003800200 */
.L_x_7325:
[----:B------:R-:W-:Y:S02]  /*2d560*/  I2FP.F32.U32 R164, R163 ;  /* 0x000000a300a47245 */ /* 0x000fe40000201000 */
[----:B------:R-:W-:-:S03]  /*2d570*/  PRMT R163, R111, 0x7632, R163 ;  /* 0x000076326fa37816 */ /* 0x000fc600000000a3 */
[----:B------:R-:W-:Y:S02]  /*2d580*/  FFMA.FTZ R164, R164, R161, 1.1641532182693481445e-10 ;  /* 0x2f000000a4a47423 */ /* 0x000fe400000100a1 */
[----:B------:R-:W-:-:S03]  /*2d590*/  IMAD.U32 R163, R163, 0x10000, RZ ;  /* 0x00010000a3a37824 */ /* 0x000fc600078e00ff */
[----:B------:R-:W-:Y:S01]  /*2d5a0*/  FSETP.GTU.FTZ.AND P6, PT, R164, R9, PT ;  /* 0x00000009a400720b */ /* 0x000fe20003fdc000 */
[----:B------:R-:W-:Y:S01]  /*2d5b0*/  FMUL.FTZ R163, R163, R0 ;  /* 0x00000000a3a37220 */ /* 0x000fe20000410000 */
[----:B------:R-:W-:Y:S02]  /*2d5c0*/  FSEL R164, R159, RZ, P5 ;  /* 0x000000ff9fa47208 */ /* 0x000fe40002800000 */
[----:B------:R-:W-:Y:S02]  /*2d5d0*/  SEL R0, RZ, 0x1, P6 ;  /* 0x00000001ff007807 */ /* 0x000fe40003000000 */
[----:B------:R-:W-:-:S05]  /*2d5e0*/  FSEL R163, R163, RZ, !P6 ;  /* 0x000000ffa3a37208 */ /* 0x000fca0007000000 */
[----:B------:R-:W-:-:S04]  /*2d5f0*/  FADD.FTZ R159, R163, R164 ;  /* 0x000000a4a39f7221 */ /* 0x000fc80000010000 */
[----:B------:R-:W-:Y:S01]  /*2d600*/  @P1 FADD.FTZ R159, R119, R159 ;  /* 0x0000009f779f1221 */ /* 0x000fe20000010000 */
[----:B------:R-:W-:Y:S06]  /*2d610*/  BRA `(.L_x_7330) ;  /* 0x0000003000247947 */ /* 0x000fec0003800000 */
.L_x_7249:
        /* <DEDUP_REMOVED lines=16> */
.L_x_7333:
        /* <DEDUP_REMOVED lines=13> */
.L_x_7335:
[----:B------:R-:W-:Y:S05]  /*2d7f0*/  BSYNC.RECONVERGENT B2 ;  /* 0x0000000000027941 */ /* 0x000fea0003800200 */
.L_x_7334:
        /* <DEDUP_REMOVED lines=58> */
.L_x_7332:
[----:B------:R-:W-:Y:S05]  /*2dba0*/  BSYNC.RECONVERGENT B1 ;  /* 0x0000000000017941 */ /* 0x000fea0003800200 */
.L_x_7331:
        /* <DEDUP_REMOVED lines=22> */
.L_x_7338:
        /* <DEDUP_REMOVED lines=13> */
.L_x_7340:
[----:B------:R-:W-:Y:S05]  /*2dde0*/  BSYNC.RECONVERGENT B2 ;  /* 0x0000000000027941 */ /* 0x000fea0003800200 */
.L_x_7339:
        /* <DEDUP_REMOVED lines=59> */
.L_x_7337:
[----:B------:R-:W-:Y:S05]  /*2e1a0*/  BSYNC.RECONVERGENT B1 ;  /* 0x0000000000017941 */ /* 0x000fea0003800200 */
.L_x_7336:
        /* <DEDUP_REMOVED lines=19> */
.L_x_7343:
        /* <DEDUP_REMOVED lines=13> */
.L_x_7345:
[----:B------:R-:W-:Y:S05]  /*2e3b0*/  BSYNC.RECONVERGENT B2 ;  /* 0x0000000000027941 */ /* 0x000fea0003800200 */
.L_x_7344:
        /* <DEDUP_REMOVED lines=59> */
.L_x_7342:
[----:B------:R-:W-:Y:S05]  /*2e770*/  BSYNC.RECONVERGENT B1 ;  /* 0x0000000000017941 */ /* 0x000fea0003800200 */
.L_x_7341:
        /* <DEDUP_REMOVED lines=20> */
.L_x_7348:
        /* <DEDUP_REMOVED lines=13> */
.L_x_7350:
[----:B------:R-:W-:Y:S05]  /*2e990*/  BSYNC.RECONVERGENT B2 ;  /* 0x0000000000027941 */ /* 0x000fea0003800200 */
.L_x_7349:
        /* <DEDUP_REMOVED lines=59> */
.L_x_7347:
[----:B------:R-:W-:Y:S05]  /*2ed50*/  BSYNC.RECONVERGENT B1 ;  /* 0x0000000000017941 */ /* 0x000fea0003800200 */
.L_x_7346:
        /* <DEDUP_REMOVED lines=19> */
.L_x_7353:
        /* <DEDUP_REMOVED lines=13> */
.L_x_7355:
[----:B------:R-:W-:Y:S05]  /*2ef60*/  BSYNC.RECONVERGENT B2 ;  /* 0x0000000000027941 */ /* 0x000fea0003800200 */
.L_x_7354:
        /* <DEDUP_REMOVED lines=59> */
.L_x_7352:
[----:B------:R-:W-:Y:S05]  /*2f320*/  BSYNC.RECONVERGENT B1 ;  /* 0x0000000000017941 */ /* 0x000fea0003800200 */
.L_x_7351:
        /* <DEDUP_REMOVED lines=18> */
.L_x_7358:
        /* <DEDUP_REMOVED lines=13> */
.L_x_7360:
[----:B------:R-:W-:Y:S05]  /*2f520*/  BSYNC.RECONVERGENT B2 ;  /* 0x0000000000027941 */ /* 0x000fea0003800200 */
.L_x_7359:
        /* <DEDUP_REMOVED lines=59> */
.L_x_7357:
[----:B------:R-:W-:Y:S05]  /*2f8e0*/  BSYNC.RECONVERGENT B1 ;  /* 0x0000000000017941 */ /* 0x000fea0003800200 */
.L_x_7356:
        /* <DEDUP_REMOVED lines=17> */
.L_x_7363:
        /* <DEDUP_REMOVED lines=13> */
.L_x_7365:
[----:B------:R-:W-:Y:S05]  /*2fad0*/  BSYNC.RECONVERGENT B2 ;  /* 0x0000000000027941 */ /* 0x000fea0003800200 */
.L_x_7364:
        /* <DEDUP_REMOVED lines=59> */
.L_x_7362:
[----:B------:R-:W-:Y:S05]  /*2fe90*/  BSYNC.RECONVERGENT B1 ;  /* 0x0000000000017941 */ /* 0x000fea0003800200 */
.L_x_7361:
        /* <DEDUP_REMOVED lines=18> */
.L_x_7368:
        /* <DEDUP_REMOVED lines=13> */
.L_x_7370:
[----:B------:R-:W-:Y:S05]  /*30090*/  BSYNC.RECONVERGENT B2 ;  /* 0x0000000000027941 */ /* 0x000fea0003800200 */
.L_x_7369:
        /* <DEDUP_REMOVED lines=59> */
.L_x_7367:
[----:B------:R-:W-:Y:S05]  /*30450*/  BSYNC.RECONVERGENT B1 ;  /* 0x0000000000017941 */ /* 0x000fea0003800200 */
.L_x_7366:
        /* <DEDUP_REMOVED lines=37> */
.L_x_7330:
        /* <DEDUP_REMOVED lines=20> */
[----:B-1----:R-:W-:Y:S01]  /*307f0*/  IMAD.WIDE.U32 R164, R160, 0x8, R164 ;  /* 0x00000008a0a47825 */ /* 0x002fe200078e00a4 */
[----:B------:R-:W-:Y:S01]  /*30800*/  MOV R9, R162 ;  /* 0x000000a200097202 */ /* 0x000fe20000000f00 */
[----:B------:R2:W-:Y:S04]  /*30810*/  STG.E.128 desc[UR6][R230.64+0x10], R156 ;  /* 0x0000109ce6007986 */ /* 0x0005e8000c101d06 */
        /* <DEDUP_REMOVED lines=22> */
.L_x_7248:
[----:B------:R-:W-:Y:S05]  /*30980*/  BSYNC.RECONVERGENT B0 ;  /* 0x0000000000007941 */ /* 0x000fea0003800200 */
.L_x_7247:
[----:B------:R-:W-:Y:S01]  /*30990*/  FADD.FTZ R160, RZ, R120 ;  /* 0x00000078ffa07221 */ /* 0x000fe20000010000 */
[C---:B------:R-:W-:Y:S01]  /*309a0*/  ISETP.GE.U32.AND P0, PT, R198.reuse, 0x80, PT ;  /* 0x00000080c600780c */ /* 0x040fe20003f06070 */
[----:B0-2---:R-:W0:Y:S01]  /*309b0*/  S2R R230, SR_TID.X ;  /* 0x0000000000e67919 */ /* 0x005e220000002100 */
[C---:B------:R-:W-:Y:S01]  /*309c0*/  ISETP.GT.U32.AND P1, PT, R198.reuse, 0xff, PT ;  /* 0x000000ffc600780c */ /* 0x040fe20003f24070 */
[----:B------:R-:W-:Y:S01]  /*309d0*/  FADD.FTZ R161, R121, R160 ;  /* 0x000000a079a17221 */ /* 0x000fe20000010000 */
[C---:B------:R-:W-:Y:S01]  /*309e0*/  ISETP.GT.U32.AND P2, PT, R198.reuse, 0x17f, PT ;  /* 0x0000017fc600780c */ /* 0x040fe20003f44070 */
[----:B------:R-:W-:Y:S01]  /*309f0*/  BSSY.RECONVERGENT B0, `(.L_x_7371) ;  /* 0x000009c000007945 */ /* 0x000fe20003800200 */
        /* <DEDUP_REMOVED lines=11> */
[----:B-1-3--:R-:W-:-:S04]  /*30ab0*/  FADD.FTZ R163, R129, R160 ;  /* 0x000000a081a37221 */ /* 0x00afc80000010000 */
        /* <DEDUP_REMOVED lines=40> */
[----:B------:R-:W-:Y:S01]  /*30d40*/  FMUL.FTZ R160, R20, R167 ;  /* 0x000000a714a07220 */ /* 0x000fe20000410000 */
[----:B------:R-:W-:-:S03]  /*30d50*/  IMAD.MOV.U32 R167, RZ, RZ, RZ ;  /* 0x000000ffffa77224 */ /* 0x000fc600078e00ff */
        /* <DEDUP_REMOVED lines=101> */
.L_x_7372:
[----:B------:R-:W-:Y:S05]  /*313b0*/  BSYNC.RECONVERGENT B0 ;  /* 0x0000000000007941 */ /* 0x000fea0003800200 */
.L_x_7371:
        /* <DEDUP_REMOVED lines=12> */
.L_x_7374:
[----:B------:R-:W-:Y:S05]  /*31480*/  BSYNC.RECONVERGENT B0 ;  /* 0x0000000000007941 */ /* 0x000fea0003800200 */
.L_x_7373:
        /* <DEDUP_REMOVED lines=57> */
[----:B------:R-:W-:Y:S01]  /*31820*/  SHF.L.U32 R163, R91, 0x10, RZ ;  /* 0x000000105ba37819 */ /* 0x000fe200000006ff */
[----:B------:R-:W-:Y:S02]  /*31830*/  IMAD.U32 R160, R75, 0x10000, RZ ;  /* 0x000100004ba07824 */ /* 0x000fe400078e00ff */
[C---:B------:R-:W-:Y:S01]  /*31840*/  FMUL.FTZ R161, R232.reuse, R161 ;  /* 0x000000a1e8a17220 */ /* 0x040fe20000410000 */
[----:B------:R-:W-:Y:S02]  /*31850*/  IMAD.U32 R238, R35, 0x10000, RZ ;  /* 0x0001000023ee7824 */ /* 0x000fe400078e00ff */
[----:B------:R-:W-:Y:S01]  /*31860*/  FMUL.FTZ R165, R232, R165 ;  /* 0x000000a5e8a57220 */ /* 0x000fe20000410000 */
[----:B------:R-:W-:-:S02]  /*31870*/  IMAD.U32 R162, R25, 0x10000, RZ ;  /* 0x0001000019a27824 */ /* 0x000fc400078e00ff */
[C---:B------:R-:W-:Y:S01]  /*31880*/  FFMA.FTZ R242, R161.reuse, R242, R160 ;  /* 0x000000f2a1f27223 */ /* 0x040fe200000100a0 */
[----:B------:R-:W-:Y:S02]  /*31890*/  IMAD.U32 R164, R26, 0x10000, RZ ;  /* 0x000100001aa47824 */ /* 0x000fe400078e00ff */
[----:B------:R-:W-:Y:S01]  /*318a0*/  FFMA.FTZ R238, R161, R238, R163 ;  /* 0x000000eea1ee7223 */ /* 0x000fe200000100a3 */
[----:B------:R-:W-:Y:S01]  /*318b0*/  SHF.L.U32 R166, R27, 0x10, RZ ;  /* 0x000000101ba67819 */ /* 0x000fe200000006ff */
[----:B------:R-:W-:Y:S01]  /*318c0*/  FADD.FTZ R161, R124, -R231 ;  /* 0x800000e77ca17221 */ /* 0x000fe20000010000 */
[----:B------:R-:W-:Y:S02]  /*318d0*/  IMAD.U32 R234, R168, 0x10000, RZ ;  /* 0x00010000a8ea7824 */ /* 0x000fe400078e00ff */
[----:B------:R-:W-:Y:S01]  /*318e0*/  FFMA.FTZ R163, R165, R162, R164 ;  /* 0x000000a2a5a37223 */ /* 0x000fe200000100a4 */
[----:B------:R-:W-:Y:S01]  /*318f0*/  SHF.L.U32 R162, R74, 0x10, RZ ;  /* 0x000000104aa27819 */ /* 0x000fe200000006ff */
[----:B------:R-:W-:-:S02]  /*31900*/  IMAD.U32 R160, R30, 0x10000, RZ ;  /* 0x000100001ea07824 */ /* 0x000fc400078e00ff */
[----:B------:R-:W-:Y:S01]  /*31910*/  FMUL.FTZ R161, R232, R161 ;  /* 0x000000a1e8a17220 */ /* 0x000fe20000410000 */
[----:B------:R-:W-:Y:S01]  /*31920*/  FFMA.FTZ R167, R165, R166, R234 ;  /* 0x000000a6a5a77223 */ /* 0x000fe200000100ea */
[----:B------:R-:W-:Y:S02]  /*31930*/  IMAD.U32 R164, R34, 0x10000, RZ ;  /* 0x0001000022a47824 */ /* 0x000fe400078e00ff */
[----:B------:R-:W-:Y:S01]  /*31940*/  FADD.FTZ R165, R125, -R231 ;  /* 0x800000e77da57221 */ /* 0x000fe20000010000 */
[----:B------:R-:W-:Y:S02]  /*31950*/  IMAD.U32 R233, R90, 0x10000, RZ ;  /* 0x000100005ae97824 */ /* 0x000fe400078e00ff */
[----:B------:R-:W-:Y:S01]  /*31960*/  FFMA.FTZ R241, R161, R160, R162 ;  /* 0x000000a0a1f17223 */ /* 0x000fe200000100a2 */
[----:B------:R-:W-:Y:S01]  /*31970*/  SHF.L.U32 R162, R21, 0x10, RZ ;  /* 0x0000001015a27819 */ /* 0x000fe200000006ff */
[----:B------:R-:W-:Y:S02]  /*31980*/  IMAD.U32 R160, R22, 0x10000, RZ ;  /* 0x0001000016a07824 */ /* 0x000fe400078e00ff */
[----:B------:R-:W-:Y:S01]  /*31990*/  FFMA.FTZ R233, R161, R164, R233 ;  /* 0x000000a4a1e97223 */ /* 0x000fe200000100e9 */
[----:B------:R-:W-:Y:S01]  /*319a0*/  FMUL.FTZ R165, R232, R165 ;  /* 0x000000a5e8a57220 */ /* 0x000fe20000410000 */
[----:B------:R-:W-:Y:S01]  /*319b0*/  SHF.L.U32 R235, R24, 0x10, RZ ;  /* 0x0000001018eb7819 */ /* 0x000fe200000006ff */
[----:B------:R-:W-:-:S02]  /*319c0*/  IMAD.U32 R166, R23, 0x10000, RZ ;  /* 0x0001000017a67824 */ /* 0x000fc400078e00ff */
[----:B------:R-:W-:Y:S01]  /*319d0*/  FADD.FTZ R161, R122, -R231 ;  /* 0x800000e77aa17221 */ /* 0x000fe20000010000 */
[----:B------:R-:W-:Y:S01]  /*319e0*/  FFMA.FTZ R162, R165, R162, R160 ;  /* 0x000000a2a5a27223 */ /* 0x000fe200000100a0 */
[----:B------:R-:W-:Y:S02]  /*319f0*/  IMAD.U32 R160, R29, 0x10000, RZ ;  /* 0x000100001da07824 */ /* 0x000fe400078e00ff */
[----:B------:R-:W-:Y:S01]  /*31a00*/  FFMA.FTZ R166, R165, R166, R235 ;  /* 0x000000a6a5a67223 */ /* 0x000fe200000100eb */
[----:B------:R-:W-:Y:S01]  /*31a10*/  FMUL.FTZ R161, R232, R161 ;  /* 0x000000a1e8a17220 */ /* 0x000fe20000410000 */
[----:B------:R-:W-:Y:S01]  /*31a20*/  IMAD.U32 R164, R73, 0x10000, RZ ;  /* 0x0001000049a47824 */ /* 0x000fe200078e00ff */
[----:B------:R-:W-:Y:S01]  /*31a30*/  SHF.L.U32 R234, R33, 0x10, RZ ;  /* 0x0000001021ea7819 */ /* 0x000fe200000006ff */
[----:B------:R-:W-:Y:S01]  /*31a40*/  IMAD.U32 R165, R89, 0x10000, RZ ;  /* 0x0001000059a57824 */ /* 0x000fe200078e00ff */
[----:B------:R-:W-:Y:S01]  /*31a50*/  SHF.L.U32 R236, R17, 0x10, RZ ;  /* 0x0000001011ec7819 */ /* 0x000fe200000006ff */
[----:B------:R-:W-:Y:S01]  /*31a60*/  FFMA.FTZ R160, R161, R160, R164 ;  /* 0x000000a0a1a07223 */ /* 0x000fe200000100a4 */
[----:B------:R-:W-:-:S02]  /*31a70*/  IMAD.U32 R240, R18, 0x10000, RZ ;  /* 0x0001000012f07824 */ /* 0x000fc400078e00ff */
[----:B------:R-:W-:Y:S01]  /*31a80*/  FFMA.FTZ R164, R161, R234, R165 ;  /* 0x000000eaa1a47223 */ /* 0x000fe200000100a5 */
[--C-:B------:R-:W-:Y:S01]  /*31a90*/  FADD.FTZ R161, R123, -R231.reuse ;  /* 0x800000e77ba17221 */ /* 0x100fe20000010000 */
[----:B------:R-:W-:Y:S01]  /*31aa0*/  IMAD.U32 R234, R16, 0x10000, RZ ;  /* 0x0001000010ea7824 */ /* 0x000fe200078e00ff */
[----:B------:R-:W-:Y:S01]  /*31ab0*/  SHF.L.U32 R239, R88, 0x10, RZ ;  /* 0x0000001058ef7819 */ /* 0x000fe200000006ff */
[----:B------:R-:W-:Y:S02]  /*31ac0*/  IMAD.U32 R235, R19, 0x10000, RZ ;  /* 0x0001000013eb7824 */ /* 0x000fe400078e00ff */
[----:B------:R-:W-:Y:S01]  /*31ad0*/  FMUL.FTZ R165, R232, R161 ;  /* 0x000000a1e8a57220 */ /* 0x000fe20000410000 */
[----:B------:R-:W-:Y:S01]  /*31ae0*/  FADD.FTZ R243, R121, -R231 ;  /* 0x800000e779f37221 */ /* 0x000fe20000010000 */
[----:B------:R-:W-:Y:S01]  /*31af0*/  IMAD.U32 R244, R12, 0x10000, RZ ;  /* 0x000100000cf47824 */ /* 0x000fe200078e00ff */
[----:B------:R-:W-:Y:S01]  /*31b00*/  SHF.L.U32 R248, R14, 0x10, RZ ;  /* 0x000000100ef87819 */ /* 0x000fe200000006ff */
[C---:B------:R-:W-:Y:S01]  /*31b10*/  FFMA.FTZ R161, R165.reuse, R234, R236 ;  /* 0x000000eaa5a17223 */ /* 0x040fe200000100ec */
[----:B------:R-:W-:Y:S01]  /*31b20*/  FFMA.FTZ R165, R165, R240, R235 ;  /* 0x000000f0a5a57223 */ /* 0x000fe200000100eb */
[----:B------:R-:W-:Y:S01]  /*31b30*/  FADD.FTZ R235, R120, -R231 ;  /* 0x800000e778eb7221 */ /* 0x000fe20000010000 */
[----:B------:R-:W-:Y:S01]  /*31b40*/  IMAD.U32 R236, R32, 0x10000, RZ ;  /* 0x0001000020ec7824 */ /* 0x000fe200078e00ff */
[----:B------:R-:W-:Y:S01]  /*31b50*/  SHF.L.U32 R240, R28, 0x10, RZ ;  /* 0x000000101cf07819 */ /* 0x000fe200000006ff */
[----:B------:R-:W-:-:S02]  /*31b60*/  IMAD.U32 R234, R72, 0x10000, RZ ;  /* 0x0001000048ea7824 */ /* 0x000fc400078e00ff */
[C---:B------:R-:W-:Y:S01]  /*31b70*/  FMUL.FTZ R235, R232.reuse, R235 ;  /* 0x000000ebe8eb7220 */ /* 0x040fe20000410000 */
[----:B------:R-:W-:Y:S01]  /*31b80*/  FMUL.FTZ R243, R232, R243 ;  /* 0x000000f3e8f37220 */ /* 0x000fe20000410000 */
[----:B------:R-:W-:Y:S01]  /*31b90*/  IMAD.U32 R246, R13, 0x10000, RZ ;  /* 0x000100000df67824 */ /* 0x000fe200078e00ff */
[----:B------:R-:W-:Y:S01]  /*31ba0*/  F2FP.BF16.F32.PACK_AB R161, R161, R160 ;  /* 0x000000a0a1a1723e */ /* 0x000fe200000010ff */
[C---:B------:R-:W-:Y:S01]  /*31bb0*/  FFMA.FTZ R239, R235.reuse, R236, R239 ;  /* 0x000000ecebef7223 */ /* 0x040fe200000100ef */
[----:B------:R-:W-:Y:S01]  /*31bc0*/  FFMA.FTZ R240, R235, R240, R234 ;  /* 0x000000f0ebf07223 */ /* 0x000fe200000100ea */
[----:B------:R-:W0:Y:S01]  /*31bd0*/  LDC.64 R236, c[0x0][0x428] ;  /* 0x00010a00ffec7b82 */ /* 0x000e220000000a00 */
[----:B------:R-:W-:Y:S02]  /*31be0*/  IMAD.U32 R247, R15, 0x10000, RZ ;  /* 0x000100000ff77824 */ /* 0x000fe400078e00ff */
[----:B------:R-:W-:Y:S01]  /*31bf0*/  FFMA.FTZ R245, R243, R244, R246 ;  /* 0x000000f4f3f57223 */ /* 0x000fe200000100f6 */
[----:B------:R-:W-:Y:S01]  /*31c00*/  F2FP.BF16.F32.PACK_AB R163, R163, R242 ;  /* 0x000000f2a3a3723e */ /* 0x000fe200000010ff */
[----:B------:R-:W-:Y:S01]  /*31c10*/  FFMA.FTZ R248, R243, R248, R247 ;  /* 0x000000f8f3f87223 */ /* 0x000fe200000100f7 */
[----:B------:R-:W-:-:S02]  /*31c20*/  F2FP.BF16.F32.PACK_AB R162, R162, R241 ;  /* 0x000000f1a2a2723e */ /* 0x000fc400000010ff */
[----:B------:R-:W1:Y:S01]  /*31c30*/  LDC.64 R234, c[0x0][0x430] ;  /* 0x00010c00ffea7b82 */ /* 0x000e620000000a00 */
        /* <DEDUP_REMOVED lines=10> */
.L_x_7376:
[----:B------:R-:W-:Y:S05]  /*31ce0*/  BSYNC.RECONVERGENT B0 ;  /* 0x0000000000007941 */ /* 0x000fea0003800200 */
.L_x_7375:
[----:B------:R-:W-:Y:S01]  /*31cf0*/  LOP3.LUT P0, RZ, R228, 0x200, RZ, 0xc0, !PT ;  /* 0x00000200e4ff7812 */ /* 0x000fe2000780c0ff */
[----:B------:R-:W-:-:S12]  /*31d00*/  BSSY.RECONVERGENT B0, `(.L_x_7377) ;  /* 0x0000051000007945 */ /* 0x000fd80003800200 */
[----:B------:R-:W-:Y:S05]  /*31d10*/  @!P0 BRA `(.L_x_7378) ;  /* 0x00000004003c8947 */ /* 0x000fea0003800000 */
[--C-:B0-2---:R-:W-:Y:S01]  /*31d20*/  FADD.FTZ R161, R134, -R231.reuse ;  /* 0x800000e786a17221 */ /* 0x105fe20000010000 */
        /* <DEDUP_REMOVED lines=78> */
.L_x_7378:
[----:B------:R-:W-:Y:S05]  /*32210*/  BSYNC.RECONVERGENT B0 ;  /* 0x0000000000007941 */ /* 0x000fea0003800200 */
.L_x_7377:
[----:B------:R-:W-:Y:S01]  /*32220*/  LOP3.LUT P0, RZ, R228, 0x80, RZ, 0xc0, !PT ;  /* 0x00000080e4ff7812 */ /* 0x000fe2000780c0ff */
[----:B------:R-:W-:-:S12]  /*32230*/  BSSY.RECONVERGENT B0, `(.L_x_7379) ;  /* 0x0000051000007945 */ /* 0x000fd80003800200 */
[----:B------:R-:W-:Y:S05]  /*32240*/  @!P0 BRA `(.L_x_7380) ;  /* 0x00000004003c8947 */ /* 0x000fea0003800000 */
[--C-:B0-23--:R-:W-:Y:S01]  /*32250*/  FADD.FTZ R161, R142, -R231.reuse ;  /* 0x800000e78ea17221 */ /* 0x10dfe20000010000 */
        /* <DEDUP_REMOVED lines=8> */
[----:B------:R-:W-:Y:S01]  /*322e0*/  FFMA.FTZ R242, R161, R242, R160 ;  /* 0x000000f2a1f27223 */ /* 0x000fe200000100a0 */
        /* <DEDUP_REMOVED lines=69> */
.L_x_7380:
[----:B------:R-:W-:Y:S05]  /*32740*/  BSYNC.RECONVERGENT B0 ;  /* 0x0000000000007941 */ /* 0x000fea0003800200 */
.L_x_7379:
[----:B------:R-:W-:Y:S01]  /*32750*/  LOP3.LUT P0, RZ, R228, 0x40, RZ, 0xc0, !PT ;  /* 0x00000040e4ff7812 */ /* 0x000fe2000780c0ff */
[----:B------:R-:W-:-:S12]  /*32760*/  BSSY.RECONVERGENT B0, `(.L_x_7381) ;  /* 0x0000051000007945 */ /* 0x000fd80003800200 */
[----:B------:R-:W-:Y:S05]  /*32770*/  @!P0 BRA `(.L_x_7382) ;  /* 0x00000004003c8947 */ /* 0x000fea0003800000 */
[--C-:B0-234-:R-:W-:Y:S01]  /*32780*/  FADD.FTZ R161, R150, -R231.reuse ;  /* 0x800000e796a17221 */ /* 0x11dfe20000010000 */
        /* <DEDUP_REMOVED lines=78> */
.L_x_7382:
[----:B------:R-:W-:Y:S05]  /*32c70*/  BSYNC.RECONVERGENT B0 ;  /* 0x0000000000007941 */ /* 0x000fea0003800200 */
.L_x_7381:
[----:B------:R-:W-:Y:S01]  /*32c80*/  LOP3.LUT P0, RZ, R228, 0x20, RZ, 0xc0, !PT ;  /* 0x00000020e4ff7812 */ /* 0x000fe2000780c0ff */
[----:B------:R-:W-:-:S12]  /*32c90*/  BSSY.RECONVERGENT B0, `(.L_x_7383) ;  /* 0x000005d000007945 */ /* 0x000fd80003800200 */
[----:B------:R-:W-:Y:S05]  /*32ca0*/  @!P0 BRA `(.L_x_7384) ;  /* 0x00000004006c8947 */ /* 0x000fea0003800000 */
[----:B0-234-:R-:W-:Y:S01]  /*32cb0*/  PRMT R160, R97, 0x7632, R160 ;  /* 0x0000763261a07816 */ /* 0x01dfe200000000a0 */
[--C-:B------:R-:W-:Y:S01]  /*32cc0*/  FADD.FTZ R161, R155, -R231.reuse ;  /* 0x800000e79ba17221 */ /* 0x100fe20000010000 */
[----:B------:R-:W-:Y:S01]  /*32cd0*/  PRMT R162, R101, 0x7632, R162 ;  /* 0x0000763265a27816 */ /* 0x000fe200000000a2 */
[----:B------:R-:W-:Y:S01]  /*32ce0*/  FADD.FTZ R163, R152, -R231 ;  /* 0x800000e798a37221 */ /* 0x000fe20000010000 */
[----:B------:R-:W-:Y:S01]  /*32cf0*/  PRMT R164, R93, 0x7632, R164 ;  /* 0x000076325da47816 */ /* 0x000fe200000000a4 */
[----:B------:R-:W-:Y:S01]  /*32d00*/  FMUL.FTZ R165, R232, R161 ;  /* 0x000000a1e8a57220 */ /* 0x000fe20000410000 */
[----:B------:R-:W-:Y:S01]  /*32d10*/  PRMT R167, R105, 0x7632, R167 ;  /* 0x0000763269a77816 */ /* 0x000fe200000000a7 */
[----:B------:R-:W-:Y:S01]  /*32d20*/  IMAD.U32 R162, R162, 0x10000, RZ ;  /* 0x00010000a2a27824 */ /* 0x000fe200078e00ff */
[----:B------:R-:W-:Y:S01]  /*32d30*/  SHF.L.U32 R160, R160, 0x10, RZ ;  /* 0x00000010a0a07819 */ /* 0x000fe200000006ff */
[----:B------:R-:W-:Y:S01]  /*32d40*/  IMAD.U32 R164, R164, 0x10000, RZ ;  /* 0x00010000a4a47824 */ /* 0x000fe200078e00ff */
[----:B------:R-:W-:Y:S01]  /*32d50*/  SHF.L.U32 R167, R167, 0x10, RZ ;  /* 0x00000010a7a77819 */ /* 0x000fe200000006ff */
[----:B------:R-:W-:Y:S01]  /*32d60*/  FMUL.FTZ R163, R232, R163 ;  /* 0x000000a3e8a37220 */ /* 0x000fe20000410000 */
[----:B------:R-:W-:Y:S01]  /*32d70*/  PRMT R166, R98, 0x7632, R166 ;  /* 0x0000763262a67816 */ /* 0x000fe200000000a6 */
[C---:B------:R-:W-:Y:S01]  /*32d80*/  FFMA.FTZ R161, R165.reuse, R160, R162 ;  /* 0x000000a0a5a17223 */ /* 0x040fe200000100a2 */
[----:B------:R-:W-:Y:S01]  /*32d90*/  PRMT R234, R102, 0x7632, R234 ;  /* 0x0000763266ea7816 */ /* 0x000fe200000000ea */
[----:B------:R-:W-:Y:S01]  /*32da0*/  FFMA.FTZ R165, R165, R164, R167 ;  /* 0x000000a4a5a57223 */ /* 0x000fe200000100a7 */
[----:B------:R-:W-:Y:S01]  /*32db0*/  FADD.FTZ R167, R157, -R231 ;  /* 0x800000e79da77221 */ /* 0x000fe20000010000 */
[----:B------:R-:W-:Y:S01]  /*32dc0*/  PRMT R236, R94, 0x7632, R236 ;  /* 0x000076325eec7816 */ /* 0x000fe200000000ec */
[----:B------:R-:W-:Y:S01]  /*32dd0*/  IMAD.U32 R160, R96, 0x10000, RZ ;  /* 0x0001000060a07824 */ /* 0x000fe200078e00ff */
[----:B------:R-:W-:Y:S01]  /*32de0*/  PRMT R233, R106, 0x7632, R233 ;  /* 0x000076326ae97816 */ /* 0x000fe200000000e9 */
[----:B------:R-:W-:Y:S01]  /*32df0*/  IMAD.U32 R162, R100, 0x10000, RZ ;  /* 0x0001000064a27824 */ /* 0x000fe200078e00ff */
[----:B------:R-:W-:Y:S01]  /*32e00*/  SHF.L.U32 R166, R166, 0x10, RZ ;  /* 0x00000010a6a67819 */ /* 0x000fe200000006ff */
[----:B------:R-:W-:Y:S01]  /*32e10*/  FMUL.FTZ R167, R232, R167 ;  /* 0x000000a7e8a77220 */ /* 0x000fe20000410000 */
[----:B------:R-:W-:Y:S01]  /*32e20*/  SHF.L.U32 R164, R92, 0x10, RZ ;  /* 0x000000105ca47819 */ /* 0x000fe200000006ff */
[----:B------:R-:W-:-:S02]  /*32e30*/  IMAD.U32 R234, R234, 0x10000, RZ ;  /* 0x00010000eaea7824 */ /* 0x000fc400078e00ff */
[----:B------:R-:W-:Y:S01]  /*32e40*/  FFMA.FTZ R160, R163, R160, R162 ;  /* 0x000000a0a3a07223 */ /* 0x000fe200000100a2 */
[----:B------:R-:W-:Y:S01]  /*32e50*/  IMAD.U32 R237, R104, 0x10000, RZ ;  /* 0x0001000068ed7824 */ /* 0x000fe200078e00ff */
[----:B------:R-:W-:Y:S01]  /*32e60*/  SHF.L.U32 R241, R106, 0x10, RZ ;  /* 0x000000106af17819 */ /* 0x000fe200000006ff */
[----:B------:R-:W-:Y:S02]  /*32e70*/  IMAD.U32 R236, R236, 0x10000, RZ ;  /* 0x00010000ecec7824 */ /* 0x000fe400078e00ff */
[----:B------:R-:W-:Y:S01]  /*32e80*/  FFMA.FTZ R162, R167, R166, R234 ;  /* 0x000000a6a7a27223 */ /* 0x000fe200000100ea */
[----:B------:R-:W-:Y:S02]  /*32e90*/  IMAD.U32 R233, R233, 0x10000, RZ ;  /* 0x00010000e9e97824 */ /* 0x000fe400078e00ff */
[----:B------:R-:W-:Y:S01]  /*32ea0*/  FFMA.FTZ R237, R163, R164, R237 ;  /* 0x000000a4a3ed7223 */ /* 0x000fe200000100ed */
[----:B------:R-:W-:Y:S01]  /*32eb0*/  PRMT R164, R99, 0x7632, R164 ;  /* 0x0000763263a47816 */ /* 0x000fe200000000a4 */
[----:B------:R-:W-:Y:S01]  /*32ec0*/  FADD.FTZ R163, R159, -R231 ;  /* 0x800000e79fa37221 */ /* 0x000fe20000010000 */
[--C-:B------:R-:W-:Y:S01]  /*32ed0*/  FFMA.FTZ R166, R167, R236, R233.reuse ;  /* 0x000000eca7a67223 */ /* 0x100fe200000100e9 */
[----:B------:R-:W-:Y:S01]  /*32ee0*/  PRMT R234, R103, 0x7632, R234 ;  /* 0x0000763267ea7816 */ /* 0x000fe200000000ea */
[----:B------:R-:W-:Y:S01]  /*32ef0*/  IMAD.U32 R239, R223, 0x10000, RZ ;  /* 0x00010000dfef7824 */ /* 0x000fe200078e00ff */
[----:B------:R-:W-:Y:S01]  /*32f00*/  PRMT R236, R95, 0x7632, R236 ;  /* 0x000076325fec7816 */ /* 0x000fe200000000ec */
[----:B------:R-:W-:Y:S01]  /*32f10*/  FMUL.FTZ R167, R232, R163 ;  /* 0x000000a3e8a77220 */ /* 0x000fe20000410000 */
[----:B------:R-:W-:Y:S01]  /*32f20*/  PRMT R233, R107, 0x7632, R233 ;  /* 0x000076326be97816 */ /* 0x000fe200000000e9 */
[----:B------:R-:W-:Y:S01]  /*32f30*/  IMAD.U32 R234, R234, 0x10000, RZ ;  /* 0x00010000eaea7824 */ /* 0x000fe200078e00ff */
[----:B------:R-:W-:Y:S01]  /*32f40*/  SHF.L.U32 R164, R164, 0x10, RZ ;  /* 0x00000010a4a47819 */ /* 0x000fe200000006ff */
[----:B------:R-:W-:Y:S01]  /*32f50*/  IMAD.U32 R236, R236, 0x10000, RZ ;  /* 0x00010000ecec7824 */ /* 0x000fe200078e00ff */
[----:B------:R-:W-:Y:S01]  /*32f60*/  SHF.L.U32 R233, R233, 0x10, RZ ;  /* 0x00000010e9e97819 */ /* 0x000fe200000006ff */
[----:B------:R-:W-:Y:S01]  /*32f70*/  IMAD.U32 R238, R97, 0x10000, RZ ;  /* 0x0001000061ee7824 */ /* 0x000fe200078e00ff */
[----:B------:R-:W-:Y:S01]  /*32f80*/  SHF.L.U32 R244, R95, 0x10, RZ ;  /* 0x000000105ff47819 */ /* 0x000fe200000006ff */
[C---:B------:R-:W-:Y:S01]  /*32f90*/  FFMA.FTZ R163, R167.reuse, R164, R234 ;  /* 0x000000a4a7a37223 */ /* 0x040fe200000100ea */
[----:B------:R-:W-:Y:S01]  /*32fa0*/  SHF.L.U32 R164, R224, 0x10, RZ ;  /* 0x00000010e0a47819 */ /* 0x000fe200000006ff */
[----:B------:R-:W-:Y:S01]  /*32fb0*/  FFMA.FTZ R167, R167, R236, R233 ;  /* 0x000000eca7a77223 */ /* 0x000fe200000100e9 */
[----:B------:R-:W-:Y:S01]  /*32fc0*/  PRMT R236, R104, 0x7632, R236 ;  /* 0x0000763268ec7816 */ /* 0x000fe200000000ec */
[----:B------:R-:W-:Y:S01]  /*32fd0*/  FADD.FTZ R233, R153, -R231 ;  /* 0x800000e799e97221 */ /* 0x000fe20000010000 */
[----:B------:R-:W-:-:S02]  /*32fe0*/  IMAD.U32 R234, R222, 0x10000, RZ ;  /* 0x00010000deea7824 */ /* 0x000fc400078e00ff */
[----:B------:R-:W-:Y:S02]  /*32ff0*/  IMAD.U32 R235, R105, 0x10000, RZ ;  /* 0x0001000069eb7824 */ /* 0x000fe400078e00ff */
[----:B------:R-:W-:Y:S01]  /*33000*/  FMUL.FTZ R233, R232, R233 ;  /* 0x000000e9e8e97220 */ /* 0x000fe20000410000 */
[----:B------:R-:W-:Y:S02]  /*33010*/  IMAD.U32 R236, R236, 0x10000, RZ ;  /* 0x00010000ecec7824 */ /* 0x000fe400078e00ff */
[----:B------:R-:W-:Y:S02]  /*33020*/  IMAD.U32 R240, R102, 0x10000, RZ ;  /* 0x0001000066f07824 */ /* 0x000fe400078e00ff */
[C---:B------:R-:W-:Y:S01]  /*33030*/  FFMA.FTZ R239, R233.reuse, R234, R239 ;  /* 0x000000eae9ef7223 */ /* 0x040fe200000100ef */
[----:B------:R-:W-:Y:S01]  /*33040*/  FFMA.FTZ R164, R233, R164, R236 ;  /* 0x000000a4e9a47223 */ /* 0x000fe200000100ec */
[----:B------:R-:W-:Y:S01]  /*33050*/  FADD.FTZ R233, R154, -R231 ;  /* 0x800000e79ae97221 */ /* 0x000fe20000010000 */
[----:B------:R-:W-:Y:S01]  /*33060*/  SHF.L.U32 R234, R101, 0x10, RZ ;  /* 0x0000001065ea7819 */ /* 0x000fe200000006ff */
[----:B------:R-:W-:Y:S01]  /*33070*/  IMAD.U32 R236, R93, 0x10000, RZ ;  /* 0x000100005dec7824 */ /* 0x000fe200078e00ff */
[----:B------:R-:W-:Y:S01]  /*33080*/  F2FP.BF16.F32.PACK_AB R160, R239, R160 ;  /* 0x000000a0efa0723e */ /* 0x000fe200000010ff */
[----:B------:R-:W-:Y:S01]  /*33090*/  FMUL.FTZ R233, R232, R233 ;  /* 0x000000e9e8e97220 */ /* 0x000fe20000410000 */
[----:B------:R-:W-:Y:S01]  /*330a0*/  IMAD.U32 R242, R94, 0x10000, RZ ;  /* 0x000100005ef27824 */ /* 0x000fe200078e00ff */
[----:B------:R-:W-:Y:S01]  /*330b0*/  F2FP.BF16.F32.PACK_AB R164, R164, R237 ;  /* 0x000000eda4a4723e */ /* 0x000fe200000010ff */
[----:B------:R-:W-:-:S02]  /*330c0*/  IMAD.U32 R245, R107, 0x10000, RZ ;  /* 0x000100006bf57824 */ /* 0x000fc400078e00ff */
[C---:B------:R-:W-:Y:S01]  /*330d0*/  FFMA.FTZ R238, R233.reuse, R238, R234 ;  /* 0x000000eee9ee7223 */ /* 0x040fe200000100ea */
[----:B------:R-:W-:Y:S01]  /*330e0*/  FFMA.FTZ R236, R233, R236, R235 ;  /* 0x000000ece9ec7223 */ /* 0x000fe200000100eb */
[--C-:B------:R-:W-:Y:S01]  /*330f0*/  FADD.FTZ R233, R156, -R231.reuse ;  /* 0x800000e79ce97221 */ /* 0x100fe20000010000 */
[----:B------:R-:W-:Y:S01]  /*33100*/  SHF.L.U32 R234, R98, 0x10, RZ ;  /* 0x0000001062ea7819 */ /* 0x000fe200000006ff */
[----:B------:R-:W-:Y:S01]  /*33110*/  FADD.FTZ R231, R158, -R231 ;  /* 0x800000e79ee77221 */ /* 0x000fe20000010000 */
[----:B------:R-:W-:Y:S01]  /*33120*/  F2FP.BF16.F32.PACK_AB R161, R161, R238 ;  /* 0x000000eea1a1723e */ /* 0x000fe200000010ff */
[C---:B------:R-:W-:Y:S01]  /*33130*/  FMUL.FTZ R233, R232.reuse, R233 ;  /* 0x000000e9e8e97220 */ /* 0x040fe20000410000 */
[----:B------:R-:W-:Y:S01]  /*33140*/  F2FP.BF16.F32.PACK_AB R165, R165, R236 ;  /* 0x000000eca5a5723e */ /* 0x000fe200000010ff */
[----:B------:R-:W-:Y:S02]  /*33150*/  FMUL.FTZ R231, R232, R231 ;  /* 0x000000e7e8e77220 */ /* 0x000fe40000410000 */
[C---:B------:R-:W-:Y:S01]  /*33160*/  FFMA.FTZ R243, R233.reuse, R234, R240 ;  /* 0x000000eae9f37223 */ /* 0x040fe200000100f0 */
[----:B------:R-:W-:Y:S01]  /*33170*/  FFMA.FTZ R241, R233, R242, R241 ;  /* 0x000000f2e9f17223 */ /* 0x000fe200000100f1 */
[----:B------:R-:W0:Y:S01]  /*33180*/  LDC.64 R234, c[0x0][0x428] ;  /* 0x00010a00ffea7b82 */ /* 0x000e220000000a00 */
[----:B------:R-:W-:-:S02]  /*33190*/  IMAD.U32 R240, R99, 0x10000, RZ ;  /* 0x0001000063f07824 */ /* 0x000fc400078e00ff */
[----:B------:R-:W-:Y:S01]  /*331a0*/  FFMA.FTZ R244, R231, R244, R245 ;  /* 0x000000f4e7f47223 */ /* 0x000fe200000100f5 */
[----:B------:R-:W-:Y:S01]  /*331b0*/  IMAD.U32 R242, R103, 0x10000, RZ ;  /* 0x0001000067f27824 */ /* 0x000fe200078e00ff */
[----:B------:R-:W-:Y:S02]  /*331c0*/  F2FP.BF16.F32.PACK_AB R162, R162, R243 ;  /* 0x000000f3a2a2723e */ /* 0x000fe400000010ff */
[----:B------:R-:W-:Y:S01]  /*331d0*/  F2FP.BF16.F32.PACK_AB R166, R166, R241 ;  /* 0x000000f1a6a6723e */ /* 0x000fe200000010ff */
[----:B------:R-:W-:Y:S01]  /*331e0*/  FFMA.FTZ R240, R231, R240, R242 ;  /* 0x000000f0e7f07223 */ /* 0x000fe200000100f2 */
[----:B------:R-:W1:Y:S01]  /*331f0*/  LDC.64 R232, c[0x0][0x430] ;  /* 0x00010c00ffe87b82 */ /* 0x000e620000000a00 */
[----:B------:R-:W-:-:S03]  /*33200*/  F2FP.BF16.F32.PACK_AB R167, R167, R244 ;  /* 0x000000f4a7a7723e */ /* 0x000fc600000010ff */
[----:B------:R-:W-:Y:S01]  /*33210*/  F2FP.BF16.F32.PACK_AB R163, R163, R240 ;  /* 0x000000f0a3a3723e */ /* 0x000fe200000010ff */
[----:B0-----:R-:W-:-:S05]  /*33220*/  IMAD.WIDE.U32 R234, R229, 0x10, R234 ;  /* 0x00000010e5ea7825 */ /* 0x001fca00078e00ea */
[----:B------:R0:W-:Y:S01]  /*33230*/  STG.E.128 desc[UR6][R234.64], R160 ;  /* 0x000000a0ea007986 */ /* 0x0001e2000c101d06 */
[----:B-1----:R-:W-:-:S05]  /*33240*/  IMAD.WIDE.U32 R232, R229, 0x10, R232 ;  /* 0x00000010e5e87825 */ /* 0x002fca00078e00e8 */
[----:B------:R0:W-:Y:S02]  /*33250*/  STG.E.128 desc[UR6][R232.64], R164 ;  /* 0x000000a4e8007986 */ /* 0x0001e4000c101d06 */
.L_x_7384:
[----:B------:R-:W-:Y:S05]  /*33260*/  BSYNC.RECONVERGENT B0 ;  /* 0x0000000000007941 */ /* 0x000fea0003800200 */
.L_x_7383:
[----:B------:R-:W-:Y:S02]  /*33270*/  UIADD3 UR17, UPT, UPT, UR17, UR14, URZ ;  /* 0x0000000e11117290 */ /* 0x000fe4000fffe0ff */
[----:B------:R-:W-:Y:S02]  /*33280*/  UPLOP3.LUT UP1, UPT, UPT, UPT, UP1, 0x40, 0x4 ;  /* 0x000000000004789c */ /* 0x000fe40003f2e810 */
[----:B------:R-:W-:-:S09]  /*33290*/  UISETP.GE.AND UP0, UPT, UR17, UR15, UPT ;  /* 0x0000000f1100728c */ /* 0x000fd2000bf06270 */
[----:B------:R-:W-:Y:S05]  /*332a0*/  BRA.U !UP0, `(.L_x_7385) ;  /* 0xfffffced087c7547 */ /* 0x000fea000b83ffff */
[----:B------:R-:W-:Y:S05]  /*332b0*/  EXIT ;  /* 0x000000000000794d */ /* 0x000fea0003800000 */
.L_x_7386:
        /* <DEDUP_REMOVED lines=12> */
.L_x_22328:


//--------------------- .text._ZN10layer_norm31ln_parallel_residual_fwd_kernelINS_13Kernel_traitsI13__nv_bfloat16S2_fS2_fjLj5120ELj1ELj1ELj4ELj16ENS_18Kernel_traits_baseILj5120ES2_S2_fS2_fjLj128EEEEELb1ELb0ELb1EEEvNS_9FwdParamsE --------------------------
	.section	.text._ZN10layer_norm31ln_parallel_residual_fwd_kernelINS_13Kernel_traitsI13__nv_bfloat16S2_fS2_fjLj5120ELj1ELj1ELj4ELj16ENS_18Kernel_traits_baseILj5120ES2_S2_fS2_fjLj128EEEEELb1ELb0ELb1EEEvNS_9FwdParamsE,"ax",@progbits
	.align	128
        .global         _ZN10layer_norm31ln_parallel_residual_fwd_kernelINS_13Kernel_traitsI13__nv_bfloat16S2_fS2_fjLj5120ELj1ELj1ELj4ELj16ENS_18Kernel_traits_baseILj5120ES2_S2_fS2_fjLj128EEEEELb1ELb0ELb1EEEvNS_9FwdParamsE
        .type           _ZN10layer_norm31ln_parallel_residual_fwd_kernelINS_13Kernel_traitsI13__nv_bfloat16S2_fS2_fjLj5120ELj1ELj1ELj4ELj16ENS_18Kernel_traits_baseILj5120ES2_S2_fS2_fjLj128EEEEELb1ELb0ELb1EEEvNS_9FwdParamsE,@function
        .size           _ZN10layer_norm31ln_parallel_residual_fwd_kernelINS_13Kernel_traitsI13__nv_bfloat16S2_fS2_fjLj5120ELj1ELj1ELj4ELj16ENS_18Kernel_traits_baseILj5120ES2_S2_fS2_fjLj128EEEEELb1ELb0ELb1EEEvNS_9FwdParamsE,(.L_x_22329 - _ZN10layer_norm31ln_parallel_residual_fwd_kernelINS_13Kernel_traitsI13__nv_bfloat16S2_fS2_fjLj5120ELj1ELj1ELj4ELj16ENS_18Kernel_traits_baseILj5120ES2_S2_fS2_fjLj128EEEEELb1ELb0ELb1EEEvNS_9FwdParamsE)
        .other          _ZN10layer_norm31ln_parallel_residual_fwd_kernelINS_13Kernel_traitsI13__nv_bfloat16S2_fS2_fjLj5120ELj1ELj1ELj4ELj16ENS_18Kernel_traits_baseILj5120ES2_S2_fS2_fjLj128EEEEELb1ELb0ELb1EEEvNS_9FwdParamsE,@"STO_CUDA_ENTRY STV_DEFAULT"
_ZN10layer_norm31ln_parallel_residual_fwd_kernelINS_13Kernel_traitsI13__nv_bfloat16S2_fS2_fjLj5120ELj1ELj1ELj4ELj16ENS_18Kernel_traits_baseILj5120ES2_S2_fS2_fjLj128EEEEELb1ELb0ELb1EEEvNS_9FwdParamsE:
.text._ZN10layer_norm31ln_parallel_residual_fwd_kernelINS_13Kernel_traitsI13__nv_bfloat16S2_fS2_fjLj5120ELj1ELj1ELj4ELj16ENS_18Kernel_traits_baseILj5120ES2_S2_fS2_fjLj128EEEEELb1ELb0ELb1EEEvNS_9FwdParamsE:
        /* <DEDUP_REMOVED lines=85> */
.L_x_7388:
        /* <DEDUP_REMOVED lines=32> */
.L_x_7387:
        /* <DEDUP_REMOVED lines=33> */
.L_x_7390:
        /* <DEDUP_REMOVED lines=31> */
.L_x_7389:
[----:B------:R-:W1:Y:S02]  /*0b50*/  LDCU UR4, c[0x0][0x384] ;  /* 0x00007080ff0477ac */ /* 0x000e640008000800 */
[----:B-1----:R-:W-:-:S06]  /*0b60*/  UISETP.GE.AND UP0, UPT, UR18, UR4, UPT ;  /* 0x000000041200728c */ /* 0x002fcc000bf06270 */
[----:B------:R-:W-:-:S13]  /*0b70*/  PLOP3.LUT P0, PT, PT, PT, UP0, 0x80, 0x8 ;  /* 0x000000000008781c */ /* 0x000fda0003f0f008 */
[----:B------:R-:W-:Y:S05]  /*0b80*/  @P0 EXIT ;  /* 0x000000000000094d */ /* 0x000fea0003800000 */
[----:B0-----:R-:W-:Y:S01]  /*0b90*/  IMAD.HI.U32 R2, R206, -0x2daee0ad, RZ ;  /* 0xd2511f53ce027827 */ /* 0x001fe200078e00ff */
[----:B------:R-:W0:Y:S01]  /*0ba0*/  LDCU.64 UR4, c[0x0][0x398] ;  /* 0x00007300ff0477ac */ /* 0x000e220008000a00 */
[----:B------:R-:W-:Y:S02]  /*0bb0*/  LOP3.LUT R209, R209, 0x3, RZ, 0xc0, !PT ;  /* 0x00000003d1d17812 */ /* 0x000fe400078ec0ff */
[C---:B------:R-:W-:Y:S01]  /*0bc0*/  IMAD.HI.U32 R0, R207.reuse, -0x326172a9, RZ ;  /* 0xcd9e8d57cf007827 */ /* 0x040fe200078e00ff */
[----:B------:R-:W-:Y:S01]  /*0bd0*/  LOP3.LUT R2, R2, UR11, RZ, 0x3c, !PT ;  /* 0x0000000b02027c12 */ /* 0x000fe2000f8e3cff */
[----:B------:R-:W-:Y:S01]  /*0be0*/  UPLOP3.LUT UP1, UPT, UPT, UPT, UPT, 0x40, 0x4 ;  /* 0x000000000004789c */ /* 0x000fe20003f2e870 */
[----:B-----5:R-:W-:Y:S01]  /*0bf0*/  PRMT R204, R114, 0x7632, R204 ;  /* 0x0000763272cc7816 */ /* 0x020fe200000000cc */
[----:B------:R-:W-:Y:S01]  /*0c00*/  IMAD R4, R207, -0x326172a9, RZ ;  /* 0xcd9e8d57cf047824 */ /* 0x000fe200078e02ff */
[----:B------:R-:W-:Y:S01]  /*0c10*/  LOP3.LUT R0, R205, UR10, R0, 0x96, !PT ;  /* 0x0000000acd007c12 */ /* 0x000fe2000f8e9600 */
[----:B------:R-:W-:Y:S01]  /*0c20*/  IMAD.HI.U32 R3, R2, -0x326172a9, RZ ;  /* 0xcd9e8d5702037827 */ /* 0x000fe200078e00ff */
[----:B------:R-:W-:Y:S01]  /*0c30*/  PRMT R203, R146, 0x7632, R203 ;  /* 0x0000763292cb7816 */ /* 0x000fe200000000cb */
[----:B------:R-:W1:Y:S01]  /*0c40*/  LDCU.U8 UR22, c[0x0][0x410] ;  /* 0x00008200ff1677ac */ /* 0x000e620008000000 */
[----:B------:R-:W-:Y:S01]  /*0c50*/  PRMT R202, R93, 0x7632, R202 ;  /* 0x000076325dca7816 */ /* 0x000fe200000000ca */
[----:B------:R-:W-:Y:S01]  /*0c60*/  IMAD R6, R206, -0x2daee0ad, RZ ;  /* 0xd2511f53ce067824 */ /* 0x000fe200078e02ff */
[----:B------:R-:W-:Y:S01]  /*0c70*/  LOP3.LUT R3, R4, UR24, R3, 0x96, !PT ;  /* 0x0000001804037c12 */ /* 0x000fe2000f8e9603 */
[C---:B------:R-:W-:Y:S01]  /*0c80*/  IMAD.HI.U32 R5, R0.reuse, -0x2daee0ad, RZ ;  /* 0xd2511f5300057827 */ /* 0x040fe200078e00ff */
[----:B------:R-:W-:Y:S01]  /*0c90*/  PRMT R201, R125, 0x7632, R201 ;  /* 0x000076327dc97816 */ /* 0x000fe200000000c9 */
[----:B------:R-:W2:Y:S01]  /*0ca0*/  LDCU UR23, c[0x0][0x400] ;  /* 0x00008000ff1777ac */ /* 0x000ea20008000800 */
[----:B------:R-:W-:Y:S01]  /*0cb0*/  PRMT R200, R113, 0x7632, R200 ;  /* 0x0000763271c87816 */ /* 0x000fe200000000c8 */
[----:B------:R-:W-:Y:S01]  /*0cc0*/  IMAD R9, R0, -0x2daee0ad, RZ ;  /* 0xd2511f5300097824 */ /* 0x000fe200078e02ff */
[----:B------:R-:W-:Y:S01]  /*0cd0*/  LOP3.LUT R5, R6, UR25, R5, 0x96, !PT ;  /* 0x0000001906057c12 */ /* 0x000fe2000f8e9605 */
[----:B------:R-:W-:Y:S01]  /*0ce0*/  IMAD.HI.U32 R0, R3, -0x2daee0ad, RZ ;  /* 0xd2511f5303007827 */ /* 0x000fe200078e00ff */
[----:B0-----:R-:W-:Y:S01]  /*0cf0*/  UISETP.NE.U32.AND UP0, UPT, UR4, URZ, UPT ;  /* 0x000000ff0400728c */ /* 0x001fe2000bf05070 */
[----:B------:R-:W-:-:S02]  /*0d00*/  PRMT R199, R145, 0x7632, R199 ;  /* 0x0000763291c77816 */ /* 0x000fc400000000c7 */
[----:B------:R-:W-:Y:S01]  /*0d10*/  IMAD R7, R2, -0x326172a9, RZ ;  /* 0xcd9e8d5702077824 */ /* 0x000fe200078e02ff */
[----:B------:R-:W-:Y:S01]  /*0d20*/  LOP3.LUT R0, R9, UR6, R0, 0x96, !PT ;  /* 0x0000000609007c12 */ /* 0x000fe2000f8e9600 */
[C---:B------:R-:W-:Y:S01]  /*0d30*/  IMAD.HI.U32 R2, R5.reuse, -0x326172a9, RZ ;  /* 0xcd9e8d5705027827 */ /* 0x040fe200078e00ff */
[----:B------:R-:W-:Y:S01]  /*0d40*/  PRMT R198, R92, 0x7632, R198 ;  /* 0x000076325cc67816 */ /* 0x000fe200000000c6 */
[----:B------:R-:W-:Y:S01]  /*0d50*/  UISETP.NE.AND.EX UP0, UPT, UR5, URZ, UPT, UP0 ;  /* 0x000000ff0500728c */ /* 0x000fe2000bf05300 */
        /* <DEDUP_REMOVED lines=10> */
[----:B------:R-:W-:Y:S01]  /*0e00*/  LOP3.LUT R3, R4, UR7, R3, 0x96, !PT ;  /* 0x0000000704037c12 */ /* 0x000fe2000f8e9603 */
[----:B------:R-:W3:Y:S01]  /*0e10*/  LDCU UR7, c[0x0][0x408] ;  /* 0x00008100ff0777ac */ /* 0x000ee20008000800 */
        /* <DEDUP_REMOVED lines=17> */
[----:B------:R-:W4:Y:S01]  /*0f30*/  LDCU.64 UR12, c[0x0][0x380] ;  /* 0x00007000ff0c77ac */ /* 0x000f220008000a00 */
[----:B------:R-:W-:Y:S01]  /*0f40*/  PRMT R182, R89, 0x7632, R182 ;  /* 0x0000763259b67816 */ /* 0x000fe200000000b6 */
[----:B------:R-:W-:Y:S01]  /*0f50*/  IMAD.HI.U32 R4, R0, -0x2daee0ad, RZ ;  /* 0xd2511f5300047827 */ /* 0x000fe200078e00ff */
[----:B------:R-:W-:-:S02]  /*0f60*/  LOP3.LUT R3, R6, UR28, R3, 0x96, !PT ;  /* 0x0000001c06037c12 */ /* 0x000fc4000f8e9603 */
        /* <DEDUP_REMOVED lines=43> */
[----:B------:R-:W-:Y:S01]  /*1220*/  IMAD.MOV.U32 R9, RZ, RZ, RZ ;  /* 0x000000ffff097224 */ /* 0x000fe200078e00ff */
[----:B------:R-:W-:Y:S01]  /*1230*/  PRMT R164, R105, 0x7632, R164 ;  /* 0x0000763269a47816 */ /* 0x000fe200000000a4 */
        /* <DEDUP_REMOVED lines=23> */
[----:B------:R-:W-:Y:S01]  /*13b0*/  LOP3.LUT R190, R3, UR19, R190, 0x96, !PT ;  /* 0x0000001303be7c12 */ /* 0x000fe2000f8e96be */
[----:B-1234-:R-:W0:Y:S06]  /*13c0*/  LDCU UR19, c[0x0][0x388] ;  /* 0x00007100ff1377ac */ /* 0x01ee2c0008000800 */
.L_x_7770:
[----:B0-----:R-:W-:Y:S01]  /*13d0*/  ISETP.NE.U32.AND P0, PT, RZ, UR14, PT ;  /* 0x0000000eff007c0c */ /* 0x001fe2000bf05070 */
[----:B------:R-:W-:Y:S01]  /*13e0*/  UIMAD UR4, UR18, UR19, URZ ;  /* 0x00000013120472a4 */ /* 0x000fe2000f8e02ff */
[----:B------:R-:W0:Y:S01]  /*13f0*/  LDC.64 R160, c[0x0][0x390] ;  /* 0x0000e400ffa07b82 */ /* 0x000e220000000a00 */
[----:B------:R-:W1:Y:S01]  /*1400*/  @UP0 LDCU.64 UR20, c[0x0][0x398] ;  /* 0x00007300ff1407ac */ /* 0x000e620008000a00 */
[----:B------:R-:W-:Y:S01]  /*1410*/  ISETP.NE.AND.EX P0, PT, RZ, UR15, PT, P0 ;  /* 0x0000000fff007c0c */ /* 0x000fe2000bf05300 */
[----:B--2---:R-:W-:Y:S01]  /*1420*/  HFMA2 R36, -RZ, RZ, 0, 9.5367431640625e-07 ;  /* 0x00000010ff247431 */ /* 0x004fe200000001ff */
[----:B------:R-:W-:Y:S01]  /*1430*/  PLOP3.LUT P1, PT, PT, PT, UP0, 0x80, 0x8 ;  /* 0x000000000008781c */ /* 0x000fe20003f2f008 */
[----:B------:R-:W-:Y:S01]  /*1440*/  USHF.R.S32.HI UR5, URZ, 0x1f, UR4 ;  /* 0x0000001fff057899 */ /* 0x000fe20008011404 */
[----:B------:R-:W-:-:S03]  /*1450*/  PLOP3.LUT P2, PT, PT, PT, UP0, 0x80, 0x8 ;  /* 0x000000000008781c */ /* 0x000fc60003f4f008 */
[----:B------:R-:W-:-:S06]  /*1460*/  ULEA.HI UR5, UR5, UR4, URZ, 0x3 ;  /* 0x0000000405057291 */ /* 0x000fcc000f8f18ff */
[----:B------:R-:W2:Y:S01]  /*1470*/  @P0 LDC.64 R32, c[0x0][0x3a0] ;  /* 0x0000e800ff200b82 */ /* 0x000ea20000000a00 */
[----:B------:R-:W-:-:S05]  /*1480*/  IMAD.U32 R34, RZ, RZ, UR5 ;  /* 0x00000005ff227e24 */ /* 0x000fca000f8e00ff */
[----:B------:R-:W-:-:S05]  /*1490*/  LEA.HI.SX32 R215, R34, R211, 0x1d ;  /* 0x000000d322d77211 */ /* 0x000fca00078feaff */
[----:B-1----:R-:W-:-:S05]  /*14a0*/  @P1 IMAD.WIDE.U32 R36, R215, R36, UR20 ;  /* 0x00000014d7241e25 */ /* 0x002fca000f8e0024 */
[----:B------:R1:W5:Y:S01]  /*14b0*/  @P2 LDG.E.128 R76, desc[UR8][R36.64] ;  /* 0x00000008244c2981 */ /* 0x000362000c1e1d00 */
[----:B--2---:R-:W-:-:S04]  /*14c0*/  @P0 IMAD.WIDE.U32 R38, R215, 0x20, R32 ;  /* 0x00000020d7260825 */ /* 0x004fc800078e0020 */
[----:B0-----:R-:W-:Y:S01]  /*14d0*/  IMAD.WIDE.U32 R32, R215, 0x10, R160 ;  /* 0x00000010d7207825 */ /* 0x001fe200078e00a0 */
[----:B------:R1:W5:Y:S04]  /*14e0*/  @P0 LDG.E.128 R72, desc[UR8][R38.64] ;  /* 0x0000000826480981 */ /* 0x000368000c1e1d00 */
[----:B------:R1:W5:Y:S04]  /*14f0*/  @P0 LDG.E.128 R68, desc[UR8][R38.64+0x10] ;  /* 0x0000100826440981 */ /* 0x000368000c1e1d00 */
[----:B------:R-:W5:Y:S01]  /*1500*/  LDG.E.128 R32, desc[UR8][R32.64] ;  /* 0x0000000820207981 */ /* 0x000f62000c1e1d00 */
[----:B------:R-:W-:-:S04]  /*1510*/  UISETP.NE.U32.AND UP0, UPT, UR16, URZ, UPT ;  /* 0x000000ff1000728c */ /* 0x000fc8000bf05070 */
[----:B------:R-:W-:Y:S01]  /*1520*/  UISETP.NE.AND.EX UP0, UPT, UR17, URZ, UPT, UP0 ;  /* 0x000000ff1100728c */ /* 0x000fe2000bf05300 */
[----:B------:R-:W-:Y:S01]  /*1530*/  IMAD.MOV.U32 R211, RZ, RZ, 0x2f800000 ;  /* 0x2f800000ffd37424 */ /* 0x000fe200078e00ff */
[----:B------:R-:W-:Y:S02]  /*1540*/  UIADD3 UR20, UPT, UPT, UR10, -0x700cb87f, URZ ;  /* 0x8ff347810a147890 */ /* 0x000fe4000fffe0ff */
[----:B------:R-:W-:Y:S02]  /*1550*/  UIADD3 UR21, UPT, UPT, UR11, 0x1fd5c5a3, URZ ;  /* 0x1fd5c5a30b157890 */ /* 0x000fe4000fffe0ff */
[----:B------:R-:W-:Y:S02]  /*1560*/  UIADD3 UR32, UPT, UPT, UR11, -0x56f99767, URZ ;  /* 0xa90668990b207890 */ /* 0x000fe4000fffe0ff */
[----:B------:R-:W-:Y:S02]  /*1570*/  UIADD3 UR33, UPT, UPT, UR11, -0x126145ec, URZ ;  /* 0xed9eba140b217890 */ /* 0x000fe4000fffe0ff */
[----:B------:R-:W-:-:S02]  /*1580*/  UIADD3 UR34, UPT, UPT, UR11, 0x76cf5d0a, URZ ;  /* 0x76cf5d0a0b227890 */ /* 0x000fc4000fffe0ff */
[----:B------:R-:W-:Y:S02]  /*1590*/  UIADD3 UR35, UPT, UPT, UR11, -0x695add53, URZ ;  /* 0x96a522ad0b237890 */ /* 0x000fe4000fffe0ff */
[----:B------:R-:W-:Y:S02]  /*15a0*/  UIADD3 UR36, UPT, UPT, UR10, 0x78dde6e4, URZ ;  /* 0x78dde6e40a247890 */ /* 0x000fe4000fffe0ff */
[----:B------:R-:W-:Y:S02]  /*15b0*/  UIADD3 UR37, UPT, UPT, UR10, -0x255992d5, URZ ;  /* 0xdaa66d2b0a257890 */ /* 0x000fe4000fffe0ff */
[----:B------:R-:W-:Y:S02]  /*15c0*/  UIADD3 UR38, UPT, UPT, UR10, -0x4ab325aa, URZ ;  /* 0xb54cda560a267890 */ /* 0x000fe4000fffe0ff */
[----:B------:R-:W-:Y:S01]  /*15d0*/  UIADD3 UR39, UPT, UPT, UR11, 0x646e171e, URZ ;  /* 0x646e171e0b277890 */ /* 0x000fe2000fffe0ff */
[----:B-1----:R-:W-:Y:S11]  /*15e0*/  BRA.U UP0, `(.L_x_7391) ;  /* 0x0000002500887547 */ /* 0x002ff6000b800000 */
        /* <DEDUP_REMOVED lines=15> */
.L_x_7393:
        /* <DEDUP_REMOVED lines=12> */
.L_x_7394:
        /* <DEDUP_REMOVED lines=42> */
.L_x_7392:
[----:B------:R-:W-:Y:S01]  /*1a40*/  ISETP.NE.AND P1, PT, R38, 0x1, PT ;  /* 0x000000012600780c */ /* 0x000fe20003f25270 */
[----:B------:R-:W-:Y:S01]  /*1a50*/  UMOV UR4, UR6 ;  /* 0x0000000600047c82 */ /* 0x000fe20008000000 */
[----:B------:R-:W-:Y:S01]  /*1a60*/  I2FP.F32.U32 R36, R36 ;  /* 0x0000002400247245 */ /* 0x000fe20000201000 */
[C---:B-----5:R-:W-:Y:S01]  /*1a70*/  IMAD.U32 R45, R32.reuse, 0x10000, RZ ;  /* 0x00010000202d7824 */ /* 0x060fe200078e00ff */
[----:B------:R-:W-:Y:S01]  /*1a80*/  PRMT R32, R32, 0x7632, R32 ;  /* 0x0000763220207816 */ /* 0x000fe20000000020 */
[----:B------:R-:W-:Y:S02]  /*1a90*/  IMAD.MOV.U32 R39, RZ, RZ, 0x2 ;  /* 0x00000002ff277424 */ /* 0x000fe400078e00ff */
[----:B------:R-:W-:Y:S01]  /*1aa0*/  FFMA.FTZ R36, R36, R211, 1.1641532182693481445e-10 ;  /* 0x2f00000024247423 */ /* 0x000fe200000100d3 */
[----:B------:R-:W-:-:S04]  /*1ab0*/  IMAD.MOV.U32 R37, RZ, RZ, R10 ;  /* 0x000000ffff257224 */ /* 0x000fc800078e000a */
[----:B------:R-:W-:-:S04]  /*1ac0*/  FSETP.LE.FTZ.AND P2, PT, R36, UR4, PT ;  /* 0x0000000424007c0b */ /* 0x000fc8000bf53000 */
        /* <DEDUP_REMOVED lines=10> */
.L_x_7396:
        /* <DEDUP_REMOVED lines=12> */
.L_x_7397:
        /* <DEDUP_REMOVED lines=43> */
.L_x_7395:
[----:B------:R-:W-:Y:S01]  /*1ee0*/  ISETP.NE.AND P1, PT, R39, 0x1, PT ;  /* 0x000000012700780c */ /* 0x000fe20003f25270 */
[----:B------:R-:W-:Y:S01]  /*1ef0*/  IMAD.U32 R47, R32, 0x10000, RZ ;  /* 0x00010000202f7824 */ /* 0x000fe200078e00ff */
[----:B------:R-:W-:Y:S01]  /*1f00*/  I2FP.F32.U32 R36, R37 ;  /* 0x0000002500247245 */ /* 0x000fe20000201000 */
[----:B------:R-:W-:-:S04]  /*1f10*/  IMAD.MOV.U32 R32, RZ, RZ, R10 ;  /* 0x000000ffff207224 */ /* 0x000fc800078e000a */
[----:B------:R-:W-:-:S05]  /*1f20*/  FFMA.FTZ R36, R36, R211, 1.1641532182693481445e-10 ;  /* 0x2f00000024247423 */ /* 0x000fca00000100d3 */
[----:B------:R-:W-:Y:S01]  /*1f30*/  FSETP.LE.FTZ.AND P2, PT, R36, UR4, PT ;  /* 0x0000000424007c0b */ /* 0x000fe2000bf53000 */
[----:B------:R-:W-:-:S03]  /*1f40*/  HFMA2 R36, -RZ, RZ, 0, 1.1920928955078125e-07 ;  /* 0x00000002ff247431 */ /* 0x000fc600000001ff */
        /* <DEDUP_REMOVED lines=10> */
.L_x_7399:
        /* <DEDUP_REMOVED lines=12> */
.L_x_7400:
        /* <DEDUP_REMOVED lines=43> */
.L_x_7398:
[----:B------:R-:W-:Y:S01]  /*2360*/  ISETP.NE.AND P1, PT, R36, 0x1, PT ;  /* 0x000000012400780c */ /* 0x000fe20003f25270 */
[C---:B------:R-:W-:Y:S01]  /*2370*/  IMAD.U32 R46, R33.reuse, 0x10000, RZ ;  /* 0x00010000212e7824 */ /* 0x040fe200078e00ff */
[----:B------:R-:W-:Y:S01]  /*2380*/  I2FP.F32.U32 R32, R32 ;  /* 0x0000002000207245 */ /* 0x000fe20000201000 */
[----:B------:R-:W-:Y:S01]  /*2390*/  IMAD.MOV.U32 R37, RZ, RZ, 0x2 ;  /* 0x00000002ff257424 */ /* 0x000fe200078e00ff */
[----:B------:R-:W-:Y:S01]  /*23a0*/  PRMT R49, R33, 0x7632, R49 ;  /* 0x0000763221317816 */ /* 0x000fe20000000031 */
[----:B------:R-:W-:Y:S02]  /*23b0*/  IMAD.MOV.U32 R33, RZ, RZ, R10 ;  /* 0x000000ffff217224 */ /* 0x000fe400078e000a */
[----:B------:R-:W-:-:S05]  /*23c0*/  FFMA.FTZ R32, R32, R211, 1.1641532182693481445e-10 ;  /* 0x2f00000020207423 */ /* 0x000fca00000100d3 */
        /* <DEDUP_REMOVED lines=11> */
.L_x_7402:
        /* <DEDUP_REMOVED lines=12> */
.L_x_7403:
        /* <DEDUP_REMOVED lines=43> */
.L_x_7401:
[----:B------:R-:W-:Y:S01]  /*27f0*/  ISETP.NE.AND P2, PT, R37, 0x1, PT ;  /* 0x000000012500780c */ /* 0x000fe20003f45270 */
[----:B------:R-:W-:Y:S01]  /*2800*/  HFMA2 R36, -RZ, RZ, 0, 1.1920928955078125e-07 ;  /* 0x00000002ff247431 */ /* 0x000fe200000001ff */
[----:B------:R-:W-:Y:S01]  /*2810*/  I2FP.F32.U32 R32, R33 ;  /* 0x0000002100207245 */ /* 0x000fe20000201000 */
[----:B------:R-:W-:Y:S02]  /*2820*/  IMAD.U32 R49, R49, 0x10000, RZ ;  /* 0x0001000031317824 */ /* 0x000fe400078e00ff */
[----:B------:R-:W-:Y:S02]  /*2830*/  IMAD.MOV.U32 R33, RZ, RZ, R10 ;  /* 0x000000ffff217224 */ /* 0x000fe400078e000a */
[----:B------:R-:W-:-:S05]  /*2840*/  FFMA.FTZ R32, R32, R211, 1.1641532182693481445e-10 ;  /* 0x2f00000020207423 */ /* 0x000fca00000100d3 */
[----:B------:R-:W-:Y:S01]  /*2850*/  FSETP.LE.FTZ.AND P1, PT, R32, UR4, PT ;  /* 0x0000000420007c0b */ /* 0x000fe2000bf33000 */
        /* <DEDUP_REMOVED lines=9> */
.L_x_7405:
        /* <DEDUP_REMOVED lines=12> */
.L_x_7406:
        /* <DEDUP_REMOVED lines=43> */
.L_x_7404:
[----:B------:R-:W-:Y:S01]  /*2c60*/  ISETP.NE.AND P3, PT, R36, 0x1, PT ;  /* 0x000000012400780c */ /* 0x000fe20003f65270 */
[C---:B------:R-:W-:Y:S01]  /*2c70*/  IMAD.U32 R50, R34.reuse, 0x10000, RZ ;  /* 0x0001000022327824 */ /* 0x040fe200078e00ff */
[----:B------:R-:W-:Y:S01]  /*2c80*/  I2FP.F32.U32 R32, R33 ;  /* 0x0000002100207245 */ /* 0x000fe20000201000 */
[----:B------:R-:W-:Y:S01]  /*2c90*/  IMAD.MOV.U32 R33, RZ, RZ, R10 ;  /* 0x000000ffff217224 */ /* 0x000fe200078e000a */
[----:B------:R-:W-:Y:S01]  /*2ca0*/  PRMT R51, R34, 0x7632, R51 ;  /* 0x0000763222337816 */ /* 0x000fe20000000033 */
[----:B------:R-:W-:Y:S02]  /*2cb0*/  IMAD.MOV.U32 R34, RZ, RZ, 0x2 ;  /* 0x00000002ff227424 */ /* 0x000fe400078e00ff */
[----:B------:R-:W-:-:S05]  /*2cc0*/  FFMA.FTZ R32, R32, R211, 1.1641532182693481445e-10 ;  /* 0x2f00000020207423 */ /* 0x000fca00000100d3 */
[----:B------:R-:W-:Y:S01]  /*2cd0*/  FSETP.LE.FTZ.AND P2, PT, R32, UR4, PT ;  /* 0x0000000420007c0b */ /* 0x000fe2000bf53000 */
        /* <DEDUP_REMOVED lines=9> */
.L_x_7408:
        /* <DEDUP_REMOVED lines=12> */
.L_x_7409:
        /* <DEDUP_REMOVED lines=43> */
.L_x_7407:
        /* <DEDUP_REMOVED lines=16> */
.L_x_7411:
        /* <DEDUP_REMOVED lines=12> */
.L_x_7412:
        /* <DEDUP_REMOVED lines=43> */
.L_x_7410:
[----:B------:R-:W-:Y:S01]  /*3550*/  ISETP.NE.AND P5, PT, R36, 0x1, PT ;  /* 0x000000012400780c */ /* 0x000fe20003fa5270 */
[C---:B------:R-:W-:Y:S01]  /*3560*/  IMAD.U32 R66, R35.reuse, 0x10000, RZ ;  /* 0x0001000023427824 */ /* 0x040fe200078e00ff */
[----:B------:R-:W-:Y:S01]  /*3570*/  I2FP.F32.U32 R32, R33 ;  /* 0x0000002100207245 */ /* 0x000fe20000201000 */
[----:B------:R-:W-:Y:S01]  /*3580*/  IMAD.MOV.U32 R52, RZ, RZ, 0x2 ;  /* 0x00000002ff347424 */ /* 0x000fe200078e00ff */
[----:B------:R-:W-:Y:S01]  /*3590*/  PRMT R40, R35, 0x7632, R40 ;  /* 0x0000763223287816 */ /* 0x000fe20000000028 */
[----:B------:R-:W-:Y:S02]  /*35a0*/  IMAD.MOV.U32 R33, RZ, RZ, R10 ;  /* 0x000000ffff217224 */ /* 0x000fe400078e000a */
        /* <DEDUP_REMOVED lines=11> */
.L_x_7414:
        /* <DEDUP_REMOVED lines=12> */
.L_x_7415:
        /* <DEDUP_REMOVED lines=43> */
.L_x_7413:
[----:B------:R-:W-:Y:S01]  /*39d0*/  UMOV UR5, UR7 ;  /* 0x0000000700057c82 */ /* 0x000fe20008000000 */
[----:B------:R-:W-:Y:S01]  /*39e0*/  P2R R34, PR, RZ, 0x1 ;  /* 0x00000001ff227803 */ /* 0x000fe20000000000 */
[----:B------:R-:W-:Y:S01]  /*39f0*/  FMUL.FTZ R46, R46, UR5 ;  /* 0x000000052e2e7c20 */ /* 0x000fe20008410000 */
[----:B------:R-:W-:Y:S01]  /*3a00*/  I2FP.F32.U32 R32, R33 ;  /* 0x0000002100207245 */ /* 0x000fe20000201000 */
[----:B------:R-:W-:Y:S01]  /*3a10*/  FMUL.FTZ R45, R45, UR5 ;  /* 0x000000052d2d7c20 */ /* 0x000fe20008410000 */
[----:B------:R-:W-:Y:S01]  /*3a20*/  ISETP.NE.AND P0, PT, R44, RZ, PT ;  /* 0x000000ff2c00720c */ /* 0x000fe20003f05270 */
[----:B------:R-:W-:Y:S01]  /*3a30*/  IMAD.U32 R40, R40, 0x10000, RZ ;  /* 0x0001000028287824 */ /* 0x000fe200078e00ff */
[----:B------:R-:W-:Y:S01]  /*3a40*/  ISETP.NE.AND P5, PT, R43, RZ, PT ;  /* 0x000000ff2b00720c */ /* 0x000fe20003fa5270 */
[----:B------:R-:W-:Y:S01]  /*3a50*/  FFMA.FTZ R32, R32, R211, 1.1641532182693481445e-10 ;  /* 0x2f00000020207423 */ /* 0x000fe200000100d3 */
[----:B------:R-:W-:Y:S01]  /*3a60*/  FSEL R62, R46, RZ, P0 ;  /* 0x000000ff2e3e7208 */ /* 0x000fe20000000000 */
[----:B------:R-:W-:Y:S01]  /*3a70*/  FMUL.FTZ R66, R66, UR5 ;  /* 0x0000000542427c20 */ /* 0x000fe20008410000 */
[----:B------:R-:W-:Y:S01]  /*3a80*/  ISETP.NE.AND P0, PT, R34, RZ, PT ;  /* 0x000000ff2200720c */ /* 0x000fe20003f05270 */
[----:B------:R-:W-:Y:S01]  /*3a90*/  FMUL.FTZ R51, R51, UR5 ;  /* 0x0000000533337c20 */ /* 0x000fe20008410000 */
[----:B------:R-:W-:Y:S01]  /*3aa0*/  FMUL.FTZ R50, R50, UR5 ;  /* 0x0000000532327c20 */ /* 0x000fe20008410000 */
[----:B------:R-:W-:Y:S01]  /*3ab0*/  FMUL.FTZ R49, R49, UR5 ;  /* 0x0000000531317c20 */ /* 0x000fe20008410000 */
[----:B------:R-:W-:Y:S01]  /*3ac0*/  FMUL.FTZ R47, R47, UR5 ;  /* 0x000000052f2f7c20 */ /* 0x000fe20008410000 */
[----:B------:R-:W-:Y:S01]  /*3ad0*/  FMUL.FTZ R40, R40, UR5 ;  /* 0x0000000528287c20 */ /* 0x000fe20008410000 */
[----:B------:R-:W-:-:S02]  /*3ae0*/  FSEL R60, R45, RZ, P5 ;  /* 0x000000ff2d3c7208 */ /* 0x000fc40002800000 */
[----:B------:R-:W-:Y:S02]  /*3af0*/  ISETP.NE.AND P6, PT, R42, RZ, PT ;  /* 0x000000ff2a00720c */ /* 0x000fe40003fc5270 */
[----:B------:R-:W-:Y:S02]  /*3b00*/  FSETP.GTU.FTZ.AND P5, PT, R32, UR4, PT ;  /* 0x0000000420007c0b */ /* 0x000fe4000bfbc000 */
        /* <DEDUP_REMOVED lines=12> */
[----:B------:R-:W-:Y:S01]  /*3bd0*/  PLOP3.LUT P5, PT, P5, PT, PT, 0x8, 0x80 ;  /* 0x000000000080781c */ /* 0x000fe20002fae170 */
[----:B------:R-:W-:-:S02]  /*3be0*/  @P0 FADD.FTZ R61, R73, R61 ;  /* 0x0000003d493d0221 */ /* 0x000fc40000010000 */
[----:B------:R-:W-:Y:S01]  /*3bf0*/  @P0 FADD.FTZ R67, R71, R67 ;  /* 0x0000004347430221 */ /* 0x000fe20000010000 */
[----:B------:R-:W-:Y:S09]  /*3c00*/  BRA `(.L_x_7416) ;  /* 0x0000004800e47947 */ /* 0x000ff20003800000 */
.L_x_7391:
        /* <DEDUP_REMOVED lines=15> */
.L_x_7418:
        /* <DEDUP_REMOVED lines=12> */
.L_x_7419:
        /* <DEDUP_REMOVED lines=41> */
[----:B------:R-:W-:-:S07]  /*4050*/  IMAD.MOV.U32 R2, RZ, RZ, RZ ;  /* 0x000000ffff027224 */ /* 0x000fce00078e00ff */
.L_x_7417:
[----:B------:R-:W-:Y:S01]  /*4060*/  ISETP.NE.AND P1, PT, R2, 0x1, PT ;  /* 0x000000010200780c */ /* 0x000fe20003f25270 */
[----:B-----5:R-:W-:Y:S01]  /*4070*/  IMAD.U32 R8, R32, 0x10000, RZ ;  /* 0x0001000020087824 */ /* 0x020fe200078e00ff */
[----:B------:R-:W-:Y:S01]  /*4080*/  I2FP.F32.U32 R0, R0 ;  /* 0x0000000000007245 */ /* 0x000fe20000201000 */
[----:B------:R-:W-:Y:S01]  /*4090*/  UMOV UR4, UR6 ;  /* 0x0000000600047c82 */ /* 0x000fe20008000000 */
[----:B------:R-:W-:Y:S01]  /*40a0*/  UMOV UR5, UR7 ;  /* 0x0000000700057c82 */ /* 0x000fe20008000000 */
[----:B------:R-:W-:Y:S02]  /*40b0*/  HFMA2 R4, -RZ, RZ, 0, 1.1920928955078125e-07 ;  /* 0x00000002ff047431 */ /* 0x000fe400000001ff */
[----:B------:R-:W-:Y:S01]  /*40c0*/  FMUL.FTZ R8, R8, UR5 ;  /* 0x0000000508087c20 */ /* 0x000fe20008410000 */
[----:B------:R-:W-:Y:S01]  /*40d0*/  FFMA.FTZ R0, R0, R211, 1.1641532182693481445e-10 ;  /* 0x2f00000000007423 */ /* 0x000fe200000100d3 */
[----:B------:R-:W-:-:S04]  /*40e0*/  PRMT R32, R32, 0x7632, R32 ;  /* 0x0000763220207816 */ /* 0x000fc80000000020 */
[----:B------:R-:W-:Y:S01]  /*40f0*/  FSETP.LE.FTZ.AND P3, PT, R0, UR4, PT ;  /* 0x0000000400007c0b */ /* 0x000fe2000bf73000 */
[----:B------:R-:W-:-:S03]  /*4100*/  IMAD.MOV.U32 R0, RZ, RZ, R10 ;  /* 0x000000ffff007224 */ /* 0x000fc600078e000a */
        /* <DEDUP_REMOVED lines=10> */
.L_x_7421:
        /* <DEDUP_REMOVED lines=12> */
.L_x_7422:
        /* <DEDUP_REMOVED lines=43> */
.L_x_7420:
[----:B------:R-:W-:Y:S01]  /*4520*/  I2FP.F32.U32 R0, R0 ;  /* 0x0000000000007245 */ /* 0x000fe20000201000 */
[----:B------:R-:W-:Y:S01]  /*4530*/  IMAD.U32 R2, R76, 0x10000, RZ ;  /* 0x000100004c027824 */ /* 0x000fe200078e00ff */
[----:B------:R-:W-:Y:S02]  /*4540*/  ISETP.NE.AND P2, PT, R4, 0x1, PT ;  /* 0x000000010400780c */ /* 0x000fe40003f45270 */
[----:B------:R-:W-:Y:S01]  /*4550*/  FSEL R3, R8, RZ, P3 ;  /* 0x000000ff08037208 */ /* 0x000fe20001800000 */
[----:B------:R-:W-:Y:S01]  /*4560*/  FFMA.FTZ R0, R0, R211, 1.1641532182693481445e-10 ;  /* 0x2f00000000007423 */ /* 0x000fe200000100d3 */
[----:B------:R-:W-:-:S04]  /*4570*/  FMUL.FTZ R2, R2, UR5 ;  /* 0x0000000502027c20 */ /* 0x000fc80008410000 */
[----:B------:R-:W-:Y:S01]  /*4580*/  FSETP.GTU.FTZ.AND P1, PT, R0, UR4, PT ;  /* 0x0000000400007c0b */ /* 0x000fe2000bf3c000 */
[----:B------:R-:W-:-:S03]  /*4590*/  IMAD.MOV.U32 R0, RZ, RZ, R10 ;  /* 0x000000ffff007224 */ /* 0x000fc600078e000a */
[----:B------:R-:W-:Y:S02]  /*45a0*/  FSEL R2, R2, RZ, !P1 ;  /* 0x000000ff02027208 */ /* 0x000fe40004800000 */
[----:B------:R-:W-:-:S03]  /*45b0*/  SEL R8, RZ, 0x1, P1 ;  /* 0x00000001ff087807 */ /* 0x000fc60000800000 */
[----:B------:R-:W-:Y:S01]  /*45c0*/  FADD.FTZ R60, R2, R3 ;  /* 0x00000003023c7221 */ /* 0x000fe20000010000 */
[----:B------:R-:W-:-:S03]  /*45d0*/  IMAD.MOV.U32 R2, RZ, RZ, 0x2 ;  /* 0x00000002ff027424 */ /* 0x000fc600078e00ff */
        /* <DEDUP_REMOVED lines=10> */
.L_x_7424:
        /* <DEDUP_REMOVED lines=12> */
.L_x_7425:
        /* <DEDUP_REMOVED lines=43> */
.L_x_7423:
[----:B------:R-:W-:Y:S01]  /*49f0*/  ISETP.NE.AND P1, PT, R2, 0x1, PT ;  /* 0x000000010200780c */ /* 0x000fe20003f25270 */
[----:B------:R-:W-:Y:S01]  /*4a00*/  IMAD.U32 R32, R32, 0x10000, RZ ;  /* 0x0001000020207824 */ /* 0x000fe200078e00ff */
[----:B------:R-:W-:Y:S01]  /*4a10*/  I2FP.F32.U32 R0, R0 ;  /* 0x0000000000007245 */ /* 0x000fe20000201000 */
[----:B------:R-:W-:Y:S02]  /*4a20*/  HFMA2 R3, -RZ, RZ, 0, 1.1920928955078125e-07 ;  /* 0x00000002ff037431 */ /* 0x000fe400000001ff */
[----:B------:R-:W-:Y:S02]  /*4a30*/  FMUL.FTZ R32, R32, UR5 ;  /* 0x0000000520207c20 */ /* 0x000fe40008410000 */
[----:B------:R-:W-:-:S05]  /*4a40*/  FFMA.FTZ R0, R0, R211, 1.1641532182693481445e-10 ;  /* 0x2f00000000007423 */ /* 0x000fca00000100d3 */
        /* <DEDUP_REMOVED lines=12> */
.L_x_7427:
        /* <DEDUP_REMOVED lines=12> */
.L_x_7428:
        /* <DEDUP_REMOVED lines=43> */
.L_x_7426:
[----:B------:R-:W-:Y:S01]  /*4e80*/  I2FP.F32.U32 R0, R0 ;  /* 0x0000000000007245 */ /* 0x000fe20000201000 */
[----:B------:R-:W-:Y:S01]  /*4e90*/  IMAD.MOV.U32 R4, RZ, RZ, 0x2 ;  /* 0x00000002ff047424 */ /* 0x000fe200078e00ff */
[----:B------:R-:W-:Y:S02]  /*4ea0*/  PRMT R2, R76, 0x7632, R2 ;  /* 0x000076324c027816 */ /* 0x000fe40000000002 */
[----:B------:R-:W-:Y:S01]  /*4eb0*/  ISETP.NE.AND P2, PT, R3, 0x1, PT ;  /* 0x000000010300780c */ /* 0x000fe20003f45270 */
[----:B------:R-:W-:Y:S01]  /*4ec0*/  FFMA.FTZ R0, R0, R211, 1.1641532182693481445e-10 ;  /* 0x2f00000000007423 */ /* 0x000fe200000100d3 */
[----:B------:R-:W-:Y:S01]  /*4ed0*/  FSEL R61, R32, RZ, P3 ;  /* 0x000000ff203d7208 */ /* 0x000fe20001800000 */
[----:B------:R-:W-:-:S03]  /*4ee0*/  IMAD.U32 R2, R2, 0x10000, RZ ;  /* 0x0001000002027824 */ /* 0x000fc600078e00ff */
[----:B------:R-:W-:Y:S01]  /*4ef0*/  FSETP.GTU.FTZ.AND P1, PT, R0, UR4, PT ;  /* 0x0000000400007c0b */ /* 0x000fe2000bf3c000 */
[----:B------:R-:W-:Y:S01]  /*4f00*/  FMUL.FTZ R2, R2, UR5 ;  /* 0x0000000502027c20 */ /* 0x000fe20008410000 */
[----:B------:R-:W-:Y:S02]  /*4f10*/  IMAD.MOV.U32 R0, RZ, RZ, R10 ;  /* 0x000000ffff007224 */ /* 0x000fe400078e000a */
[----:B------:R-:W-:Y:S02]  /*4f20*/  SEL R7, RZ, 0x1, P1 ;  /* 0x00000001ff077807 */ /* 0x000fe40000800000 */
[----:B------:R-:W-:-:S05]  /*4f30*/  FSEL R2, R2, RZ, !P1 ;  /* 0x000000ff02027208 */ /* 0x000fca0004800000 */
[----:B------:R-:W-:-:S04]  /*4f40*/  FADD.FTZ R61, R2, R61 ;  /* 0x0000003d023d7221 */ /* 0x000fc80000010000 */
        /* <DEDUP_REMOVED lines=10> */
.L_x_7430:
        /* <DEDUP_REMOVED lines=12> */
.L_x_7431:
        /* <DEDUP_REMOVED lines=43> */
.L_x_7429:
[----:B------:R-:W-:Y:S01]  /*5360*/  ISETP.NE.AND P1, PT, R4, 0x1, PT ;  /* 0x000000010400780c */ /* 0x000fe20003f25270 */
[----:B------:R-:W-:Y:S01]  /*5370*/  IMAD.U32 R62, R33, 0x10000, RZ ;  /* 0x00010000213e7824 */ /* 0x000fe200078e00ff */
[----:B------:R-:W-:Y:S01]  /*5380*/  I2FP.F32.U32 R0, R0 ;  /* 0x0000000000007245 */ /* 0x000fe20000201000 */
[----:B------:R-:W-:Y:S02]  /*5390*/  HFMA2 R5, -RZ, RZ, 0, 1.1920928955078125e-07 ;  /* 0x00000002ff057431 */ /* 0x000fe400000001ff */
[----:B------:R-:W-:Y:S02]  /*53a0*/  IMAD.MOV.U32 R2, RZ, RZ, R10 ;  /* 0x000000ffff027224 */ /* 0x000fe400078e000a */
[----:B------:R-:W-:Y:S01]  /*53b0*/  FMUL.FTZ R62, R62, UR5 ;  /* 0x000000053e3e7c20 */ /* 0x000fe20008410000 */
[----:B------:R-:W-:-:S05]  /*53c0*/  FFMA.FTZ R0, R0, R211, 1.1641532182693481445e-10 ;  /* 0x2f00000000007423 */ /* 0x000fca00000100d3 */
[----:B------:R-:W-:Y:S02]  /*53d0*/  FSETP.LE.FTZ.AND P3, PT, R0, UR4, PT ;  /* 0x0000000400007c0b */ /* 0x000fe4000bf73000 */
[----:B------:R-:W-:Y:S02]  /*53e0*/  PRMT R0, R33, 0x7632, R0 ;  /* 0x0000763221007816 */ /* 0x000fe40000000000 */
        /* <DEDUP_REMOVED lines=10> */
.L_x_7433:
        /* <DEDUP_REMOVED lines=12> */
.L_x_7434:
        /* <DEDUP_REMOVED lines=43> */
.L_x_7432:
[----:B------:R-:W-:Y:S01]  /*5800*/  I2FP.F32.U32 R2, R2 ;  /* 0x0000000200027245 */ /* 0x000fe20000201000 */
[----:B------:R-:W-:Y:S01]  /*5810*/  IMAD.U32 R3, R77, 0x10000, RZ ;  /* 0x000100004d037824 */ /* 0x000fe200078e00ff */
[----:B------:R-:W-:Y:S01]  /*5820*/  ISETP.NE.AND P2, PT, R5, 0x1, PT ;  /* 0x000000010500780c */ /* 0x000fe20003f45270 */
[----:B------:R-:W-:Y:S01]  /*5830*/  IMAD.MOV.U32 R4, RZ, RZ, 0x2 ;  /* 0x00000002ff047424 */ /* 0x000fe200078e00ff */
[----:B------:R-:W-:Y:S01]  /*5840*/  FSEL R62, R62, RZ, P3 ;  /* 0x000000ff3e3e7208 */ /* 0x000fe20001800000 */
        /* <DEDUP_REMOVED lines=17> */
.L_x_7436:
        /* <DEDUP_REMOVED lines=12> */
.L_x_7437:
        /* <DEDUP_REMOVED lines=43> */
.L_x_7435:
[----:B------:R-:W-:Y:S01]  /*5cd0*/  ISETP.NE.AND P2, PT, R4, 0x1, PT ;  /* 0x000000010400780c */ /* 0x000fe20003f45270 */
[----:B------:R-:W-:Y:S01]  /*5ce0*/  IMAD.U32 R0, R0, 0x10000, RZ ;  /* 0x0001000000007824 */ /* 0x000fe200078e00ff */
[----:B------:R-:W-:Y:S01]  /*5cf0*/  I2FP.F32.U32 R2, R3 ;  /* 0x0000000300027245 */ /* 0x000fe20000201000 */
[----:B------:R-:W-:Y:S02]  /*5d00*/  HFMA2 R32, -RZ, RZ, 0, 1.1920928955078125e-07 ;  /* 0x00000002ff207431 */ /* 0x000fe400000001ff */
[----:B------:R-:W-:Y:S02]  /*5d10*/  IMAD.MOV.U32 R3, RZ, RZ, R10 ;  /* 0x000000ffff037224 */ /* 0x000fe400078e000a */
[----:B------:R-:W-:Y:S01]  /*5d20*/  FMUL.FTZ R63, R0, UR5 ;  /* 0x00000005003f7c20 */ /* 0x000fe20008410000 */
        /* <DEDUP_REMOVED lines=11> */
.L_x_7439:
        /* <DEDUP_REMOVED lines=12> */
.L_x_7440:
        /* <DEDUP_REMOVED lines=43> */
.L_x_7438:
[----:B------:R-:W-:Y:S02]  /*6150*/  I2FP.F32.U32 R0, R3 ;  /* 0x0000000300007245 */ /* 0x000fe40000201000 */
        /* <DEDUP_REMOVED lines=10> */
[----:B------:R-:W-:Y:S01]  /*6200*/  FADD.FTZ R63, R2, R63 ;  /* 0x0000003f023f7221 */ /* 0x000fe20000010000 */
[----:B------:R-:W-:-:S03]  /*6210*/  MOV R2, 0x2 ;  /* 0x0000000200027802 */ /* 0x000fc60000000f00 */
[----:B------:R-:W-:Y:S01]  /*6220*/  @P0 FADD.FTZ R63, R75, R63 ;  /* 0x0000003f4b3f0221 */ /* 0x000fe20000010000 */
        /* <DEDUP_REMOVED lines=9> */
.L_x_7442:
        /* <DEDUP_REMOVED lines=12> */
.L_x_7443:
        /* <DEDUP_REMOVED lines=43> */
.L_x_7441:
[----:B------:R-:W-:Y:S01]  /*6630*/  ISETP.NE.AND P3, PT, R2, 0x1, PT ;  /* 0x000000010200780c */ /* 0x000fe20003f65270 */
[C---:B------:R-:W-:Y:S01]  /*6640*/  IMAD.U32 R4, R34.reuse, 0x10000, RZ ;  /* 0x0001000022047824 */ /* 0x040fe200078e00ff */
[----:B------:R-:W-:Y:S01]  /*6650*/  I2FP.F32.U32 R0, R0 ;  /* 0x0000000000007245 */ /* 0x000fe20000201000 */
[----:B------:R-:W-:Y:S01]  /*6660*/  HFMA2 R32, -RZ, RZ, 0, 1.1920928955078125e-07 ;  /* 0x00000002ff207431 */ /* 0x000fe200000001ff */
[----:B------:R-:W-:Y:S01]  /*6670*/  PRMT R34, R34, 0x7632, R34 ;  /* 0x0000763222227816 */ /* 0x000fe20000000022 */
[----:B------:R-:W-:Y:S02]  /*6680*/  FMUL.FTZ R4, R4, UR5 ;  /* 0x0000000504047c20 */ /* 0x000fe40008410000 */
[----:B------:R-:W-:-:S05]  /*6690*/  FFMA.FTZ R0, R0, R211, 1.1641532182693481445e-10 ;  /* 0x2f00000000007423 */ /* 0x000fca00000100d3 */
[----:B------:R-:W-:Y:S01]  /*66a0*/  FSETP.LE.FTZ.AND P2, PT, R0, UR4, PT ;  /* 0x0000000400007c0b */ /* 0x000fe2000bf53000 */
[----:B------:R-:W-:Y:S01]  /*66b0*/  IMAD.MOV.U32 R0, RZ, RZ, R10 ;  /* 0x000000ffff007224 */ /* 0x000fe200078e000a */
[----:B------:R-:W-:Y:S11]  /*66c0*/  @!P3 BRA `(.L_x_7444) ;  /* 0x0000000000fcb947 */ /* 0x000ff60003800000 */
        /* <DEDUP_REMOVED lines=8> */
.L_x_7445:
        /* <DEDUP_REMOVED lines=12> */
.L_x_7446:
        /* <DEDUP_REMOVED lines=43> */
.L_x_7444:
[----:B------:R-:W-:Y:S01]  /*6ac0*/  I2FP.F32.U32 R0, R0 ;  /* 0x0000000000007245 */ /* 0x000fe20000201000 */
[----:B------:R-:W-:Y:S01]  /*6ad0*/  IMAD.U32 R2, R78, 0x10000, RZ ;  /* 0x000100004e027824 */ /* 0x000fe200078e00ff */
[----:B------:R-:W-:-:S03]  /*6ae0*/  FSEL R3, R4, RZ, P2 ;  /* 0x000000ff04037208 */ /* 0x000fc60001000000 */
        /* <DEDUP_REMOVED lines=19> */
.L_x_7448:
        /* <DEDUP_REMOVED lines=12> */
.L_x_7449:
        /* <DEDUP_REMOVED lines=43> */
.L_x_7447:
[----:B------:R-:W-:Y:S01]  /*6f90*/  ISETP.NE.AND P4, PT, R2, 0x1, PT ;  /* 0x000000010200780c */ /* 0x000fe20003f85270 */
[----:B------:R-:W-:Y:S01]  /*6fa0*/  IMAD.U32 R34, R34, 0x10000, RZ ;  /* 0x0001000022227824 */ /* 0x000fe200078e00ff */
[----:B------:R-:W-:Y:S01]  /*6fb0*/  I2FP.F32.U32 R0, R0 ;  /* 0x0000000000007245 */ /* 0x000fe20000201000 */
[----:B------:R-:W-:Y:S02]  /*6fc0*/  HFMA2 R32, -RZ, RZ, 0, 1.1920928955078125e-07 ;  /* 0x00000002ff207431 */ /* 0x000fe400000001ff */
        /* <DEDUP_REMOVED lines=13> */
.L_x_7451:
        /* <DEDUP_REMOVED lines=12> */
.L_x_7452:
        /* <DEDUP_REMOVED lines=43> */
.L_x_7450:
[----:B------:R-:W-:Y:S02]  /*7410*/  I2FP.F32.U32 R0, R0 ;  /* 0x0000000000007245 */ /* 0x000fe40000201000 */
[----:B------:R-:W-:Y:S02]  /*7420*/  PRMT R2, R78, 0x7632, R2 ;  /* 0x000076324e027816 */ /* 0x000fe40000000002 */
[----:B------:R-:W-:Y:S01]  /*7430*/  FSEL R65, R34, RZ, P3 ;  /* 0x000000ff22417208 */ /* 0x000fe20001800000 */
[----:B------:R-:W-:Y:S01]  /*7440*/  FFMA.FTZ R0, R0, R211, 1.1641532182693481445e-10 ;  /* 0x2f00000000007423 */ /* 0x000fe200000100d3 */
[----:B------:R-:W-:Y:S01]  /*7450*/  MOV R34, 0x2 ;  /* 0x0000000200227802 */ /* 0x000fe20000000f00 */
[----:B------:R-:W-:-:S03]  /*7460*/  IMAD.U32 R2, R2, 0x10000, RZ ;  /* 0x0001000002027824 */ /* 0x000fc600078e00ff */
[----:B------:R-:W-:Y:S01]  /*7470*/  FSETP.GTU.FTZ.AND P4, PT, R0, UR4, PT ;  /* 0x0000000400007c0b */ /* 0x000fe2000bf9c000 */
[----:B------:R-:W-:Y:S01]  /*7480*/  FMUL.FTZ R2, R2, UR5 ;  /* 0x0000000502027c20 */ /* 0x000fe20008410000 */
[----:B------:R-:W-:Y:S02]  /*7490*/  IMAD.MOV.U32 R0, RZ, RZ, R10 ;  /* 0x000000ffff007224 */ /* 0x000fe400078e000a */
[----:B------:R-:W-:Y:S02]  /*74a0*/  SEL R3, RZ, 0x1, P4 ;  /* 0x00000001ff037807 */ /* 0x000fe40002000000 */
[----:B------:R-:W-:Y:S02]  /*74b0*/  FSEL R2, R2, RZ, !P4 ;  /* 0x000000ff02027208 */ /* 0x000fe40006000000 */
[----:B------:R-:W-:-:S03]  /*74c0*/  ISETP.NE.AND P4, PT, R32, 0x1, PT ;  /* 0x000000012000780c */ /* 0x000fc60003f85270 */
[----:B------:R-:W-:-:S04]  /*74d0*/  FADD.FTZ R65, R2, R65 ;  /* 0x0000004102417221 */ /* 0x000fc80000010000 */
        /* <DEDUP_REMOVED lines=10> */
.L_x_7454:
        /* <DEDUP_REMOVED lines=12> */
.L_x_7455:
        /* <DEDUP_REMOVED lines=43> */
.L_x_7453:
[----:B------:R-:W-:Y:S01]  /*78f0*/  ISETP.NE.AND P5, PT, R34, 0x1, PT ;  /* 0x000000012200780c */ /* 0x000fe20003fa5270 */
[C---:B------:R-:W-:Y:S01]  /*7900*/  IMAD.U32 R40, R35.reuse, 0x10000, RZ ;  /* 0x0001000023287824 */ /* 0x040fe200078e00ff */
[----:B------:R-:W-:Y:S01]  /*7910*/  I2FP.F32.U32 R0, R0 ;  /* 0x0000000000007245 */ /* 0x000fe20000201000 */
[----:B------:R-:W-:Y:S02]  /*7920*/  IMAD.MOV.U32 R33, RZ, RZ, R10 ;  /* 0x000000ffff217224 */ /* 0x000fe400078e000a */
[----:B------:R-:W-:Y:S02]  /*7930*/  FMUL.FTZ R40, R40, UR5 ;  /* 0x0000000528287c20 */ /* 0x000fe40008410000 */
[----:B------:R-:W-:Y:S01]  /*7940*/  FFMA.FTZ R2, R0, R211, 1.1641532182693481445e-10 ;  /* 0x2f00000000027423 */ /* 0x000fe200000100d3 */
[----:B------:R-:W-:Y:S01]  /*7950*/  PRMT R0, R35, 0x7632, R0 ;  /* 0x0000763223007816 */ /* 0x000fe20000000000 */
[----:B------:R-:W-:-:S03]  /*7960*/  HFMA2 R35, -RZ, RZ, 0, 1.1920928955078125e-07 ;  /* 0x00000002ff237431 */ /* 0x000fc600000001ff */
[----:B------:R-:W-:Y:S01]  /*7970*/  FSETP.LE.FTZ.AND P4, PT, R2, UR4, PT ;  /* 0x0000000402007c0b */ /* 0x000fe2000bf93000 */
        /* <DEDUP_REMOVED lines=9> */
.L_x_7457:
        /* <DEDUP_REMOVED lines=12> */
.L_x_7458:
        /* <DEDUP_REMOVED lines=43> */
.L_x_7456:
[----:B------:R-:W-:Y:S01]  /*7d80*/  I2FP.F32.U32 R2, R33 ;  /* 0x0000002100027245 */ /* 0x000fe20000201000 */
[----:B------:R-:W-:Y:S01]  /*7d90*/  IMAD.U32 R32, R79, 0x10000, RZ ;  /* 0x000100004f207824 */ /* 0x000fe200078e00ff */
[----:B------:R-:W-:Y:S02]  /*7da0*/  FSEL R33, R40, RZ, P4 ;  /* 0x000000ff28217208 */ /* 0x000fe40002000000 */
[----:B------:R-:W-:Y:S01]  /*7db0*/  MOV R34, 0x2 ;  /* 0x0000000200227802 */ /* 0x000fe20000000f00 */
        /* <DEDUP_REMOVED lines=18> */
.L_x_7460:
        /* <DEDUP_REMOVED lines=12> */
.L_x_7461:
        /* <DEDUP_REMOVED lines=43> */
.L_x_7459:
        /* <DEDUP_REMOVED lines=17> */
.L_x_7463:
        /* <DEDUP_REMOVED lines=14> */
.L_x_7464:
        /* <DEDUP_REMOVED lines=43> */
.L_x_7462:
[----:B------:R-:W-:Y:S02]  /*86f0*/  I2FP.F32.U32 R0, R33 ;  /* 0x0000002100007245 */ /* 0x000fe40000201000 */
[----:B------:R-:W-:Y:S02]  /*8700*/  PRMT R32, R79, 0x7632, R32 ;  /* 0x000076324f207816 */ /* 0x000fe40000000020 */
[----:B------:R-:W-:Y:S01]  /*8710*/  FSEL R67, R67, RZ, P5 ;  /* 0x000000ff43437208 */ /* 0x000fe20002800000 */
[----:B------:R-:W-:Y:S02]  /*8720*/  FFMA.FTZ R0, R0, R211, 1.1641532182693481445e-10 ;  /* 0x2f00000000007423 */ /* 0x000fe400000100d3 */
[----:B------:R-:W-:-:S03]  /*8730*/  IMAD.U32 R32, R32, 0x10000, RZ ;  /* 0x0001000020207824 */ /* 0x000fc600078e00ff */
[----:B------:R-:W-:Y:S01]  /*8740*/  FSETP.GTU.FTZ.AND P6, PT, R0, UR4, PT ;  /* 0x0000000400007c0b */ /* 0x000fe2000bfdc000 */
[----:B------:R-:W-:-:S03]  /*8750*/  FMUL.FTZ R32, R32, UR5 ;  /* 0x0000000520207c20 */ /* 0x000fc60008410000 */
[----:B------:R-:W-:Y:S02]  /*8760*/  SEL R0, RZ, 0x1, P6 ;  /* 0x00000001ff007807 */ /* 0x000fe40003000000 */
[----:B------:R-:W-:-:S05]  /*8770*/  FSEL R32, R32, RZ, !P6 ;  /* 0x000000ff20207208 */ /* 0x000fca0007000000 */
[----:B------:R-:W-:-:S04]  /*8780*/  FADD.FTZ R67, R32, R67 ;  /* 0x0000004320437221 */ /* 0x000fc80000010000 */
[----:B------:R-:W-:-:S07]  /*8790*/  @P0 FADD.FTZ R67, R71, R67 ;  /* 0x0000004347430221 */ /* 0x000fce0000010000 */
.L_x_7416:
        /* <DEDUP_REMOVED lines=8> */
[----:B------:R-:W-:Y:S02]  /*8820*/  SEL R38, RZ, 0x100, !P3 ;  /* 0x00000100ff267807 */ /* 0x000fe40005800000 */
[----:B------:R-:W-:-:S02]  /*8830*/  SEL R34, RZ, 0x1000000, !P1 ;  /* 0x01000000ff227807 */ /* 0x000fc40004800000 */
[----:B------:R-:W-:Y:S02]  /*8840*/  SEL R33, RZ, 0x10000, !P4 ;  /* 0x00010000ff217807 */ /* 0x000fe40006000000 */
[----:B------:R-:W-:Y:S01]  /*8850*/  SEL R32, RZ, 0x100, !P5 ;  /* 0x00000100ff207807 */ /* 0x000fe20006800000 */
[----:B------:R-:W2:Y:S01]  /*8860*/  @P0 LDC.64 R36, c[0x0][0x3a0] ;  /* 0x0000e800ff240b82 */ /* 0x000ea20000000a00 */
[----:B------:R-:W-:Y:S01]  /*8870*/  ISETP.NE.AND P6, PT, R43, RZ, PT ;  /* 0x000000ff2b00720c */ /* 0x000fe20003fc5270 */
[----:B------:R-:W3:Y:S01]  /*8880*/  @UP0 LDCU.64 UR40, c[0x0][0x398] ;  /* 0x00007300ff2807ac */ /* 0x000ee20008000a00 */
[----:B------:R-:W-:Y:S01]  /*8890*/  LOP3.LUT R38, R38, R39, R35, 0xfe, !PT ;  /* 0x0000002726267212 */ /* 0x000fe200078efe23 */
[----:B------:R-:W-:Y:S01]  /*88a0*/  IMAD.MOV.U32 R39, RZ, RZ, 0x10 ;  /* 0x00000010ff277424 */ /* 0x000fe200078e00ff */
        /* <DEDUP_REMOVED lines=8> */
[C---:B-1----:R-:W-:Y:S01]  /*8930*/  IMAD.WIDE.U32 R40, R215.reuse, 0x8, R192 ;  /* 0x00000008d7287825 */ /* 0x042fe200078e00c0 */
[----:B------:R-:W-:Y:S01]  /*8940*/  IADD3 R212, PT, PT, R215, 0x80, RZ ;  /* 0x00000080d7d47810 */ /* 0x000fe20007ffe0ff */
[----:B------:R0:W-:Y:S01]  /*8950*/  STG.E.128 desc[UR8][R42.64+0x10], R64 ;  /* 0x000010402a007986 */ /* 0x0001e2000c101d08 */
[----:B------:R-:W-:-:S03]  /*8960*/  PLOP3.LUT P2, PT, PT, PT, UP0, 0x80, 0x8 ;  /* 0x000000000008781c */ /* 0x000fc60003f4f008 */
[----:B------:R0:W-:Y:S01]  /*8970*/  STG.E.64 desc[UR8][R40.64], R32 ;  /* 0x0000002028007986 */ /* 0x0001e2000c101b08 */
        /* <DEDUP_REMOVED lines=24> */
.L_x_7465:
[----:B------:R2:W5:Y:S04]  /*8b00*/  @P2 LDG.E.128 R76, desc[UR8][R38.64] ;  /* 0x00000008264c2981 */ /* 0x000568000c1e1d00 */
[----:B------:R2:W5:Y:S04]  /*8b10*/  @P0 LDG.E.128 R72, desc[UR8][R36.64] ;  /* 0x0000000824480981 */ /* 0x000568000c1e1d00 */
[----:B------:R2:W5:Y:S04]  /*8b20*/  @P0 LDG.E.128 R68, desc[UR8][R36.64+0x10] ;  /* 0x0000100824440981 */ /* 0x000568000c1e1d00 */
[----:B01----:R-:W5:Y:S01]  /*8b30*/  LDG.E.128 R32, desc[UR8][R34.64] ;  /* 0x0000000822207981 */ /* 0x003f62000c1e1d00 */
        /* <DEDUP_REMOVED lines=16> */
.L_x_7468:
        /* <DEDUP_REMOVED lines=12> */
.L_x_7469:
        /* <DEDUP_REMOVED lines=42> */
.L_x_7467:
[----:B------:R-:W-:Y:S01]  /*8fa0*/  I2FP.F32.U32 R0, R0 ;  /* 0x0000000000007245 */ /* 0x000fe20000201000 */
[----:B------:R-:W-:Y:S01]  /*8fb0*/  IMAD.MOV.U32 R4, RZ, RZ, 0x2 ;  /* 0x00000002ff047424 */ /* 0x000fe200078e00ff */
[----:B------:R-:W-:Y:S02]  /*8fc0*/  ISETP.NE.AND P1, PT, R2, 0x1, PT ;  /* 0x000000010200780c */ /* 0x000fe40003f25270 */
[----:B------:R-:W-:Y:S01]  /*8fd0*/  MOV R3, R10 ;  /* 0x0000000a00037202 */ /* 0x000fe20000000f00 */
[----:B------:R-:W-:-:S05]  /*8fe0*/  FFMA.FTZ R0, R0, R211, 1.1641532182693481445e-10 ;  /* 0x2f00000000007423 */ /* 0x000fca00000100d3 */
[----:B------:R-:W-:Y:S01]  /*8ff0*/  FSETP.LE.FTZ.AND P3, PT, R0, UR4, PT ;  /* 0x0000000400007c0b */ /* 0x000fe2000bf73000 */
[C---:B-----5:R-:W-:Y:S01]  /*9000*/  IMAD.U32 R0, R32.reuse, 0x10000, RZ ;  /* 0x0001000020007824 */ /* 0x060fe200078e00ff */
[----:B------:R-:W-:Y:S02]  /*9010*/  PRMT R32, R32, 0x7632, R32 ;  /* 0x0000763220207816 */ /* 0x000fe40000000020 */
[----:B------:R-:W-:Y:S01]  /*9020*/  P2R R42, PR, RZ, 0x8 ;  /* 0x00000008ff2a7803 */ /* 0x000fe20000000000 */
[----:B------:R-:W-:Y:S01]  /*9030*/  FMUL.FTZ R8, R0, UR5 ;  /* 0x0000000500087c20 */ /* 0x000fe20008410000 */
[----:B------:R-:W-:Y:S07]  /*9040*/  @!P1 BRA `(.L_x_7470) ;  /* 0x0000000000fc9947 */ /* 0x000fee0003800000 */
        /* <DEDUP_REMOVED lines=8> */
.L_x_7471:
        /* <DEDUP_REMOVED lines=12> */
.L_x_7472:
        /* <DEDUP_REMOVED lines=43> */
.L_x_7470:
[----:B------:R-:W-:Y:S01]  /*9440*/  I2FP.F32.U32 R0, R3 ;  /* 0x0000000300007245 */ /* 0x000fe20000201000 */
[----:B------:R-:W-:Y:S01]  /*9450*/  IMAD.U32 R2, R76, 0x10000, RZ ;  /* 0x000100004c027824 */ /* 0x000fe200078e00ff */
[----:B------:R-:W-:Y:S02]  /*9460*/  ISETP.NE.AND P2, PT, R4, 0x1, PT ;  /* 0x000000010400780c */ /* 0x000fe40003f45270 */
[----:B------:R-:W-:Y:S01]  /*9470*/  FSEL R3, R8, RZ, P3 ;  /* 0x000000ff08037208 */ /* 0x000fe20001800000 */
[----:B------:R-:W-:Y:S01]  /*9480*/  FFMA.FTZ R0, R0, R211, 1.1641532182693481445e-10 ;  /* 0x2f00000000007423 */ /* 0x000fe200000100d3 */
[----:B------:R-:W-:-:S04]  /*9490*/  FMUL.FTZ R2, R2, UR5 ;  /* 0x0000000502027c20 */ /* 0x000fc80008410000 */
[----:B------:R-:W-:Y:S02]  /*94a0*/  FSETP.GTU.FTZ.AND P1, PT, R0, UR4, PT ;  /* 0x0000000400007c0b */ /* 0x000fe4000bf3c000 */
[----:B------:R-:W-:Y:S02]  /*94b0*/  MOV R0, R10 ;  /* 0x0000000a00007202 */ /* 0x000fe40000000f00 */
[----:B------:R-:W-:Y:S01]  /*94c0*/  FSEL R56, R2, RZ, !P1 ;  /* 0x000000ff02387208 */ /* 0x000fe20004800000 */
[----:B------:R-:W-:Y:S01]  /*94d0*/  IMAD.MOV.U32 R2, RZ, RZ, 0x2 ;  /* 0x00000002ff027424 */ /* 0x000fe200078e00ff */
[----:B------:R-:W-:-:S03]  /*94e0*/  SEL R8, RZ, 0x1, P1 ;  /* 0x00000001ff087807 */ /* 0x000fc60000800000 */
[----:B------:R-:W-:-:S04]  /*94f0*/  FADD.FTZ R56, R56, R3 ;  /* 0x0000000338387221 */ /* 0x000fc80000010000 */
        /* <DEDUP_REMOVED lines=10> */
.L_x_7474:
        /* <DEDUP_REMOVED lines=12> */
.L_x_7475:
        /* <DEDUP_REMOVED lines=43> */
.L_x_7473:
[----:B------:R-:W-:Y:S01]  /*9910*/  ISETP.NE.AND P1, PT, R2, 0x1, PT ;  /* 0x000000010200780c */ /* 0x000fe20003f25270 */
[----:B------:R-:W-:Y:S01]  /*9920*/  IMAD.U32 R32, R32, 0x10000, RZ ;  /* 0x0001000020207824 */ /* 0x000fe200078e00ff */
[----:B------:R-:W-:Y:S01]  /*9930*/  I2FP.F32.U32 R0, R0 ;  /* 0x0000000000007245 */ /* 0x000fe20000201000 */
[----:B------:R-:W-:Y:S02]  /*9940*/  IMAD.MOV.U32 R3, RZ, RZ, 0x2 ;  /* 0x00000002ff037424 */ /* 0x000fe400078e00ff */
[----:B------:R-:W-:Y:S02]  /*9950*/  FMUL.FTZ R32, R32, UR5 ;  /* 0x0000000520207c20 */ /* 0x000fe40008410000 */
[----:B------:R-:W-:-:S05]  /*9960*/  FFMA.FTZ R0, R0, R211, 1.1641532182693481445e-10 ;  /* 0x2f00000000007423 */ /* 0x000fca00000100d3 */
[----:B------:R-:W-:Y:S02]  /*9970*/  FSETP.LE.FTZ.AND P3, PT, R0, UR4, PT ;  /* 0x0000000400007c0b */ /* 0x000fe4000bf73000 */
[----:B------:R-:W-:Y:S02]  /*9980*/  MOV R0, R10 ;  /* 0x0000000a00007202 */ /* 0x000fe40000000f00 */
        /* <DEDUP_REMOVED lines=10> */
.L_x_7477:
        /* <DEDUP_REMOVED lines=12> */
.L_x_7478:
        /* <DEDUP_REMOVED lines=43> */
.L_x_7476:
        /* <DEDUP_REMOVED lines=8> */
[----:B------:R-:W-:Y:S02]  /*9e20*/  MOV R0, R10 ;  /* 0x0000000a00007202 */ /* 0x000fe40000000f00 */
[----:B------:R-:W-:Y:S02]  /*9e30*/  SEL R7, RZ, 0x1, P1 ;  /* 0x00000001ff077807 */ /* 0x000fe40000800000 */
[----:B------:R-:W-:-:S05]  /*9e40*/  FSEL R2, R2, RZ, !P1 ;  /* 0x000000ff02027208 */ /* 0x000fca0004800000 */
[----:B------:R-:W-:Y:S01]  /*9e50*/  FADD.FTZ R57, R2, R57 ;  /* 0x0000003902397221 */ /* 0x000fe20000010000 */
[----:B------:R-:W-:-:S03]  /*9e60*/  IMAD.MOV.U32 R2, RZ, RZ, 0x2 ;  /* 0x00000002ff027424 */ /* 0x000fc600078e00ff */
        /* <DEDUP_REMOVED lines=10> */
.L_x_7480:
        /* <DEDUP_REMOVED lines=12> */
.L_x_7481:
        /* <DEDUP_REMOVED lines=43> */
.L_x_7479:
[----:B------:R-:W-:Y:S01]  /*a280*/  ISETP.NE.AND P1, PT, R2, 0x1, PT ;  /* 0x000000010200780c */ /* 0x000fe20003f25270 */
[----:B------:R-:W-:Y:S01]  /*a290*/  IMAD.U32 R6, R33, 0x10000, RZ ;  /* 0x0001000021067824 */ /* 0x000fe200078e00ff */
[----:B------:R-:W-:Y:S01]  /*a2a0*/  I2FP.F32.U32 R0, R0 ;  /* 0x0000000000007245 */ /* 0x000fe20000201000 */
[----:B------:R-:W-:Y:S01]  /*a2b0*/  IMAD.MOV.U32 R4, RZ, RZ, 0x2 ;  /* 0x00000002ff047424 */ /* 0x000fe200078e00ff */
[----:B------:R-:W-:Y:S01]  /*a2c0*/  MOV R3, R10 ;  /* 0x0000000a00037202 */ /* 0x000fe20000000f00 */
[----:B------:R-:W-:Y:S02]  /*a2d0*/  FMUL.FTZ R6, R6, UR5 ;  /* 0x0000000506067c20 */ /* 0x000fe40008410000 */
        /* <DEDUP_REMOVED lines=13> */
.L_x_7483:
        /* <DEDUP_REMOVED lines=12> */
.L_x_7484:
        /* <DEDUP_REMOVED lines=43> */
.L_x_7482:
[----:B------:R-:W-:Y:S01]  /*a720*/  I2FP.F32.U32 R2, R3 ;  /* 0x0000000300027245 */ /* 0x000fe20000201000 */
[----:B------:R-:W-:Y:S01]  /*a730*/  IMAD.U32 R3, R77, 0x10000, RZ ;  /* 0x000100004d037824 */ /* 0x000fe200078e00ff */
[----:B------:R-:W-:Y:S01]  /*a740*/  ISETP.NE.AND P2, PT, R4, 0x1, PT ;  /* 0x000000010400780c */ /* 0x000fe20003f45270 */
[----:B------:R-:W-:Y:S02]  /*a750*/  IMAD.MOV.U32 R5, RZ, RZ, 0x2 ;  /* 0x00000002ff057424 */ /* 0x000fe400078e00ff */
[----:B------:R-:W-:Y:S01]  /*a760*/  FFMA.FTZ R2, R2, R211, 1.1641532182693481445e-10 ;  /* 0x2f00000002027423 */ /* 0x000fe200000100d3 */
[----:B------:R-:W-:Y:S01]  /*a770*/  FMUL.FTZ R58, R3, UR5 ;  /* 0x00000005033a7c20 */ /* 0x000fe20008410000 */
[----:B------:R-:W-:-:S03]  /*a780*/  FSEL R3, R6, RZ, P3 ;  /* 0x000000ff06037208 */ /* 0x000fc60001800000 */
[----:B------:R-:W-:-:S04]  /*a790*/  FSETP.GTU.FTZ.AND P1, PT, R2, UR4, PT ;  /* 0x0000000402007c0b */ /* 0x000fc8000bf3c000 */
[----:B------:R-:W-:Y:S02]  /*a7a0*/  FSEL R58, R58, RZ, !P1 ;  /* 0x000000ff3a3a7208 */ /* 0x000fe40004800000 */
[----:B------:R-:W-:-:S03]  /*a7b0*/  SEL R6, RZ, 0x1, P1 ;  /* 0x00000001ff067807 */ /* 0x000fc60000800000 */
[----:B------:R-:W-:Y:S01]  /*a7c0*/  FADD.FTZ R58, R58, R3 ;  /* 0x000000033a3a7221 */ /* 0x000fe20000010000 */
[----:B------:R-:W-:-:S03]  /*a7d0*/  MOV R3, R10 ;  /* 0x0000000a00037202 */ /* 0x000fc60000000f00 */
        /* <DEDUP_REMOVED lines=10> */
.L_x_7486:
        /* <DEDUP_REMOVED lines=12> */
.L_x_7487:
        /* <DEDUP_REMOVED lines=43> */
.L_x_7485:
[----:B------:R-:W-:Y:S01]  /*abf0*/  ISETP.NE.AND P2, PT, R5, 0x1, PT ;  /* 0x000000010500780c */ /* 0x000fe20003f45270 */
[----:B------:R-:W-:Y:S01]  /*ac00*/  IMAD.U32 R0, R0, 0x10000, RZ ;  /* 0x0001000000007824 */ /* 0x000fe200078e00ff */
[----:B------:R-:W-:Y:S01]  /*ac10*/  I2FP.F32.U32 R2, R3 ;  /* 0x0000000300027245 */ /* 0x000fe20000201000 */
[----:B------:R-:W-:Y:S01]  /*ac20*/  IMAD.MOV.U32 R4, RZ, RZ, 0x2 ;  /* 0x00000002ff047424 */ /* 0x000fe200078e00ff */
[----:B------:R-:W-:Y:S01]  /*ac30*/  MOV R3, R10 ;  /* 0x0000000a00037202 */ /* 0x000fe20000000f00 */
[----:B------:R-:W-:Y:S02]  /*ac40*/  FMUL.FTZ R0, R0, UR5 ;  /* 0x0000000500007c20 */ /* 0x000fe40008410000 */
        /* <DEDUP_REMOVED lines=11> */
.L_x_7489:
        /* <DEDUP_REMOVED lines=12> */
.L_x_7490:
        /* <DEDUP_REMOVED lines=43> */
.L_x_7488:
        /* <DEDUP_REMOVED lines=8> */
[----:B------:R-:W-:Y:S02]  /*b0f0*/  IMAD.MOV.U32 R2, RZ, RZ, 0x2 ;  /* 0x00000002ff027424 */ /* 0x000fe400078e00ff */
[----:B------:R-:W-:Y:S02]  /*b100*/  SEL R5, RZ, 0x1, P2 ;  /* 0x00000001ff057807 */ /* 0x000fe40001000000 */
[----:B------:R-:W-:-:S05]  /*b110*/  FSEL R3, R3, RZ, !P2 ;  /* 0x000000ff03037208 */ /* 0x000fca0005000000 */
        /* <DEDUP_REMOVED lines=12> */
.L_x_7492:
        /* <DEDUP_REMOVED lines=12> */
.L_x_7493:
        /* <DEDUP_REMOVED lines=43> */
.L_x_7491:
[----:B------:R-:W-:Y:S01]  /*b550*/  I2FP.F32.U32 R0, R0 ;  /* 0x0000000000007245 */ /* 0x000fe20000201000 */
[----:B------:R-:W-:Y:S01]  /*b560*/  IMAD.MOV.U32 R32, RZ, RZ, 0x2 ;  /* 0x00000002ff207424 */ /* 0x000fe200078e00ff */
[----:B------:R-:W-:Y:S02]  /*b570*/  ISETP.NE.AND P3, PT, R2, 0x1, PT ;  /* 0x000000010200780c */ /* 0x000fe40003f65270 */
[----:B------:R-:W-:Y:S01]  /*b580*/  MOV R3, R10 ;  /* 0x0000000a00037202 */ /* 0x000fe20000000f00 */
[----:B------:R-:W-:-:S05]  /*b590*/  FFMA.FTZ R0, R0, R211, 1.1641532182693481445e-10 ;  /* 0x2f00000000007423 */ /* 0x000fca00000100d3 */
[----:B------:R-:W-:Y:S01]  /*b5a0*/  FSETP.LE.FTZ.AND P2, PT, R0, UR4, PT ;  /* 0x0000000400007c0b */ /* 0x000fe2000bf53000 */
[C---:B------:R-:W-:Y:S01]  /*b5b0*/  IMAD.U32 R0, R34.reuse, 0x10000, RZ ;  /* 0x0001000022007824 */ /* 0x040fe200078e00ff */
[----:B------:R-:W-:-:S03]  /*b5c0*/  PRMT R34, R34, 0x7632, R34 ;  /* 0x0000763222227816 */ /* 0x000fc60000000022 */
        /* <DEDUP_REMOVED lines=10> */
.L_x_7495:
        /* <DEDUP_REMOVED lines=12> */
.L_x_7496:
        /* <DEDUP_REMOVED lines=43> */
.L_x_7494:
[----:B------:R-:W-:Y:S01]  /*b9e0*/  I2FP.F32.U32 R2, R3 ;  /* 0x0000000300027245 */ /* 0x000fe20000201000 */
[----:B------:R-:W-:-:S04]  /*b9f0*/  IMAD.U32 R3, R78, 0x10000, RZ ;  /* 0x000100004e037824 */ /* 0x000fc800078e00ff */
[----:B------:R-:W-:Y:S01]  /*ba00*/  FFMA.FTZ R2, R2, R211, 1.1641532182693481445e-10 ;  /* 0x2f00000002027423 */ /* 0x000fe200000100d3 */
[----:B------:R-:W-:Y:S01]  /*ba10*/  FMUL.FTZ R52, R3, UR5 ;  /* 0x0000000503347c20 */ /* 0x000fe20008410000 */
[----:B------:R-:W-:Y:S02]  /*ba20*/  FSEL R3, R0, RZ, P2 ;  /* 0x000000ff00037208 */ /* 0x000fe40001000000 */
[----:B------:R-:W-:Y:S02]  /*ba30*/  MOV R0, R10 ;  /* 0x0000000a00007202 */ /* 0x000fe40000000f00 */
[----:B------:R-:W-:Y:S01]  /*ba40*/  FSETP.GTU.FTZ.AND P3, PT, R2, UR4, PT ;  /* 0x0000000402007c0b */ /* 0x000fe2000bf7c000 */
[----:B------:R-:W-:-:S03]  /*ba50*/  IMAD.MOV.U32 R2, RZ, RZ, 0x2 ;  /* 0x00000002ff027424 */ /* 0x000fc600078e00ff */
        /* <DEDUP_REMOVED lines=14> */
.L_x_7498:
        /* <DEDUP_REMOVED lines=12> */
.L_x_7499:
        /* <DEDUP_REMOVED lines=43> */
.L_x_7497:
[----:B------:R-:W-:Y:S01]  /*beb0*/  ISETP.NE.AND P4, PT, R2, 0x1, PT ;  /* 0x000000010200780c */ /* 0x000fe20003f85270 */
[----:B------:R-:W-:Y:S01]  /*bec0*/  IMAD.U32 R34, R34, 0x10000, RZ ;  /* 0x0001000022227824 */ /* 0x000fe200078e00ff */
[----:B------:R-:W-:Y:S01]  /*bed0*/  I2FP.F32.U32 R0, R0 ;  /* 0x0000000000007245 */ /* 0x000fe20000201000 */
[----:B------:R-:W-:Y:S01]  /*bee0*/  IMAD.MOV.U32 R32, RZ, RZ, 0x2 ;  /* 0x00000002ff207424 */ /* 0x000fe200078e00ff */
[----:B------:R-:W-:-:S03]  /*bef0*/  MOV R3, R10 ;  /* 0x0000000a00037202 */ /* 0x000fc60000000f00 */
[----:B------:R-:W-:-:S05]  /*bf00*/  FFMA.FTZ R0, R0, R211, 1.1641532182693481445e-10 ;  /* 0x2f00000000007423 */ /* 0x000fca00000100d3 */
[----:B------:R-:W-:Y:S01]  /*bf10*/  FSETP.LE.FTZ.AND P3, PT, R0, UR4, PT ;  /* 0x0000000400007c0b */ /* 0x000fe2000bf73000 */
[----:B------:R-:W-:Y:S01]  /*bf20*/  FMUL.FTZ R0, R34, UR5 ;  /* 0x0000000522007c20 */ /* 0x000fe20008410000 */
[----:B------:R-:W-:Y:S11]  /*bf30*/  @!P4 BRA `(.L_x_7500) ;  /* 0x0000000000fcc947 */ /* 0x000ff60003800000 */
        /* <DEDUP_REMOVED lines=8> */
.L_x_7501:
        /* <DEDUP_REMOVED lines=12> */
.L_x_7502:
        /* <DEDUP_REMOVED lines=43> */
.L_x_7500:
[----:B------:R-:W-:Y:S01]  /*c330*/  I2FP.F32.U32 R2, R3 ;  /* 0x0000000300027245 */ /* 0x000fe20000201000 */
[----:B------:R-:W-:Y:S01]  /*c340*/  IMAD.MOV.U32 R34, RZ, RZ, 0x2 ;  /* 0x00000002ff227424 */ /* 0x000fe200078e00ff */
[----:B------:R-:W-:Y:S02]  /*c350*/  PRMT R3, R78, 0x7632, R3 ;  /* 0x000076324e037816 */ /* 0x000fe40000000003 */
[----:B------:R-:W-:Y:S01]  /*c360*/  FSEL R0, R0, RZ, P3 ;  /* 0x000000ff00007208 */ /* 0x000fe20001800000 */
[----:B------:R-:W-:Y:S02]  /*c370*/  FFMA.FTZ R2, R2, R211, 1.1641532182693481445e-10 ;  /* 0x2f00000002027423 */ /* 0x000fe400000100d3 */
[----:B------:R-:W-:-:S03]  /*c380*/  IMAD.U32 R3, R3, 0x10000, RZ ;  /* 0x0001000003037824 */ /* 0x000fc600078e00ff */
[----:B------:R-:W-:Y:S01]  /*c390*/  FSETP.GTU.FTZ.AND P4, PT, R2, UR4, PT ;  /* 0x0000000402007c0b */ /* 0x000fe2000bf9c000 */
[----:B------:R-:W-:-:S05]  /*c3a0*/  FMUL.FTZ R3, R3, UR5 ;  /* 0x0000000503037c20 */ /* 0x000fca0008410000 */
[----:B------:R-:W-:Y:S02]  /*c3b0*/  FSEL R53, R3, RZ, !P4 ;  /* 0x000000ff03357208 */ /* 0x000fe40006000000 */
[----:B------:R-:W-:Y:S02]  /*c3c0*/  SEL R3, RZ, 0x1, P4 ;  /* 0x00000001ff037807 */ /* 0x000fe40002000000 */
[----:B------:R-:W-:Y:S01]  /*c3d0*/  ISETP.NE.AND P4, PT, R32, 0x1, PT ;  /* 0x000000012000780c */ /* 0x000fe20003f85270 */
[----:B------:R-:W-:Y:S01]  /*c3e0*/  FADD.FTZ R53, R53, R0 ;  /* 0x0000000035357221 */ /* 0x000fe20000010000 */
[----:B------:R-:W-:-:S03]  /*c3f0*/  MOV R0, R10 ;  /* 0x0000000a00007202 */ /* 0x000fc60000000f00 */
        /* <DEDUP_REMOVED lines=10> */
.L_x_7504:
        /* <DEDUP_REMOVED lines=12> */
.L_x_7505:
[----:B--2---:R-:W-:Y:S01]  /*c560*/  IMAD.WIDE.U32 R36, R207, -0x326172a9, RZ ;  /* 0xcd9e8d57cf247825 */ /* 0x004fe200078e00ff */
        /* <DEDUP_REMOVED lines=42> */
.L_x_7503:
[----:B------:R-:W-:Y:S01]  /*c810*/  ISETP.NE.AND P5, PT, R34, 0x1, PT ;  /* 0x000000012200780c */ /* 0x000fe20003fa5270 */
[C---:B------:R-:W-:Y:S01]  /*c820*/  IMAD.U32 R2, R35.reuse, 0x10000, RZ ;  /* 0x0001000023027824 */ /* 0x040fe200078e00ff */
[----:B------:R-:W-:Y:S02]  /*c830*/  I2FP.F32.U32 R0, R0 ;  /* 0x0000000000007245 */ /* 0x000fe40000201000 */
[----:B------:R-:W-:Y:S01]  /*c840*/  MOV R33, R10 ;  /* 0x0000000a00217202 */ /* 0x000fe20000000f00 */
[----:B------:R-:W-:Y:S02]  /*c850*/  FMUL.FTZ R2, R2, UR5 ;  /* 0x0000000502027c20 */ /* 0x000fe40008410000 */
[----:B------:R-:W-:Y:S01]  /*c860*/  FFMA.FTZ R32, R0, R211, 1.1641532182693481445e-10 ;  /* 0x2f00000000207423 */ /* 0x000fe200000100d3 */
[----:B------:R-:W-:Y:S01]  /*c870*/  PRMT R0, R35, 0x7632, R0 ;  /* 0x0000763223007816 */ /* 0x000fe20000000000 */
[----:B------:R-:W-:-:S03]  /*c880*/  IMAD.MOV.U32 R35, RZ, RZ, 0x2 ;  /* 0x00000002ff237424 */ /* 0x000fc600078e00ff */
        /* <DEDUP_REMOVED lines=10> */
.L_x_7507:
        /* <DEDUP_REMOVED lines=12> */
.L_x_7508:
        /* <DEDUP_REMOVED lines=43> */
.L_x_7506:
[----:B------:R-:W-:Y:S01]  /*cca0*/  I2FP.F32.U32 R32, R33 ;  /* 0x0000002100207245 */ /* 0x000fe20000201000 */
[----:B------:R-:W-:Y:S02]  /*ccb0*/  IMAD.U32 R33, R79, 0x10000, RZ ;  /* 0x000100004f217824 */ /* 0x000fe400078e00ff */
[----:B------:R-:W-:Y:S02]  /*ccc0*/  IMAD.MOV.U32 R34, RZ, RZ, 0x2 ;  /* 0x00000002ff227424 */ /* 0x000fe400078e00ff */
[----:B------:R-:W-:Y:S01]  /*ccd0*/  FFMA.FTZ R32, R32, R211, 1.1641532182693481445e-10 ;  /* 0x2f00000020207423 */ /* 0x000fe200000100d3 */
[----:B------:R-:W-:-:S04]  /*cce0*/  FMUL.FTZ R33, R33, UR5 ;  /* 0x0000000521217c20 */ /* 0x000fc80008410000 */
[----:B------:R-:W-:-:S04]  /*ccf0*/  FSETP.GTU.FTZ.AND P5, PT, R32, UR4, PT ;  /* 0x0000000420007c0b */ /* 0x000fc8000bfbc000 */
[----:B------:R-:W-:Y:S02]  /*cd00*/  FSEL R54, R33, RZ, !P5 ;  /* 0x000000ff21367208 */ /* 0x000fe40006800000 */
[----:B------:R-:W-:Y:S02]  /*cd10*/  SEL R32, RZ, 0x1, P5 ;  /* 0x00000001ff207807 */ /* 0x000fe40002800000 */
[----:B------:R-:W-:Y:S02]  /*cd20*/  ISETP.NE.AND P5, PT, R35, 0x1, PT ;  /* 0x000000012300780c */ /* 0x000fe40003fa5270 */
[----:B------:R-:W-:Y:S02]  /*cd30*/  FSEL R33, R2, RZ, P4 ;  /* 0x000000ff02217208 */ /* 0x000fe40002000000 */
[----:B------:R-:W-:-:S03]  /*cd40*/  PRMT R2, R32, 0x7610, R2 ;  /* 0x0000761020027816 */ /* 0x000fc60000000002 */
[----:B------:R-:W-:Y:S01]  /*cd50*/  FADD.FTZ R54, R54, R33 ;  /* 0x0000002136367221 */ /* 0x000fe20000010000 */
[----:B------:R-:W-:-:S03]  /*cd60*/  MOV R33, R10 ;  /* 0x0000000a00217202 */ /* 0x000fc60000000f00 */
[----:B------:R-:W-:Y:S02]  /*cd70*/  @P0 FADD.FTZ R54, R70, R54 ;  /* 0x0000003646360221 */ /* 0x000fe40000010000 */
        /* <DEDUP_REMOVED lines=9> */
.L_x_7510:
        /* <DEDUP_REMOVED lines=12> */
.L_x_7511:
        /* <DEDUP_REMOVED lines=43> */
.L_x_7509:
        /* <DEDUP_REMOVED lines=17> */
.L_x_7513:
[----:B------:R-:W-:-:S04]  /*d290*/  VIADD R206, R206, 0x1 ;  /* 0x00000001cece7836 */ /* 0x000fc80000000000 */
[C---:B--2---:R-:W-:Y:S01]  /*d2a0*/  IMAD.WIDE.U32 R38, R206.reuse, -0x2daee0ad, RZ ;  /* 0xd2511f53ce267825 */ /* 0x044fe200078e00ff */
        /* <DEDUP_REMOVED lines=12> */
.L_x_7514:
        /* <DEDUP_REMOVED lines=43> */
.L_x_7512:
        /* <DEDUP_REMOVED lines=9> */
[--C-:B------:R-:W-:Y:S01]  /*d6b0*/  FADD.FTZ R55, R33, R0.reuse ;  /* 0x0000000021377221 */ /* 0x100fe20000010000 */
[----:B------:R-:W-:-:S03]  /*d6c0*/  PRMT R0, R32, 0x7610, R0 ;  /* 0x0000761020007816 */ /* 0x000fc60000000000 */
[----:B------:R-:W-:Y:S01]  /*d6d0*/  @P0 FADD.FTZ R55, R71, R55 ;  /* 0x0000003747370221 */ /* 0x000fe20000010000 */
[----:B------:R-:W-:Y:S06]  /*d6e0*/  BRA `(.L_x_7515) ;  /* 0x00000024007c7947 */ /* 0x000fec0003800000 */
.L_x_7466:
        /* <DEDUP_REMOVED lines=15> */
.L_x_7517:
        /* <DEDUP_REMOVED lines=12> */
.L_x_7518:
        /* <DEDUP_REMOVED lines=41> */
[----:B------:R-:W-:-:S07]  /*db30*/  IMAD.MOV.U32 R36, RZ, RZ, R48 ;  /* 0x000000ffff247224 */ /* 0x000fce00078e0030 */
.L_x_7516:
[----:B------:R-:W-:Y:S01]  /*db40*/  ISETP.NE.AND P1, PT, R38, 0x1, PT ;  /* 0x000000012600780c */ /* 0x000fe20003f25270 */
[----:B------:R-:W-:Y:S01]  /*db50*/  IMAD.MOV.U32 R39, RZ, RZ, 0x2 ;  /* 0x00000002ff277424 */ /* 0x000fe200078e00ff */
[----:B------:R-:W-:Y:S01]  /*db60*/  I2FP.F32.U32 R36, R36 ;  /* 0x0000002400247245 */ /* 0x000fe20000201000 */
[----:B------:R-:W-:Y:S01]  /*db70*/  IMAD.MOV.U32 R37, RZ, RZ, R10 ;  /* 0x000000ffff257224 */ /* 0x000fe200078e000a */
[C---:B-----5:R-:W-:Y:S02]  /*db80*/  SHF.L.U32 R45, R32.reuse, 0x10, RZ ;  /* 0x00000010202d7819 */ /* 0x060fe400000006ff */
[----:B------:R-:W-:Y:S01]  /*db90*/  PRMT R32, R32, 0x7632, R32 ;  /* 0x0000763220207816 */ /* 0x000fe20000000020 */
        /* <DEDUP_REMOVED lines=12> */
.L_x_7520:
        /* <DEDUP_REMOVED lines=12> */
.L_x_7521:
        /* <DEDUP_REMOVED lines=43> */
.L_x_7519:
[----:B------:R-:W-:Y:S02]  /*dfd0*/  ISETP.NE.AND P1, PT, R39, 0x1, PT ;  /* 0x000000012700780c */ /* 0x000fe40003f25270 */
[----:B------:R-:W-:Y:S02]  /*dfe0*/  I2FP.F32.U32 R36, R37 ;  /* 0x0000002500247245 */ /* 0x000fe40000201000 */
[----:B------:R-:W-:Y:S01]  /*dff0*/  SHF.L.U32 R48, R32, 0x10, RZ ;  /* 0x0000001020307819 */ /* 0x000fe200000006ff */
[----:B------:R-:W-:Y:S02]  /*e000*/  IMAD.MOV.U32 R32, RZ, RZ, R10 ;  /* 0x000000ffff207224 */ /* 0x000fe400078e000a */
[----:B------:R-:W-:-:S05]  /*e010*/  FFMA.FTZ R36, R36, R211, 1.1641532182693481445e-10 ;  /* 0x2f00000024247423 */ /* 0x000fca00000100d3 */
[----:B------:R-:W-:Y:S01]  /*e020*/  FSETP.LE.FTZ.AND P2, PT, R36, UR4, PT ;  /* 0x0000000424007c0b */ /* 0x000fe2000bf53000 */
[----:B------:R-:W-:-:S03]  /*e030*/  IMAD.MOV.U32 R36, RZ, RZ, 0x2 ;  /* 0x00000002ff247424 */ /* 0x000fc600078e00ff */
        /* <DEDUP_REMOVED lines=10> */
.L_x_7523:
        /* <DEDUP_REMOVED lines=12> */
.L_x_7524:
        /* <DEDUP_REMOVED lines=43> */
.L_x_7522:
[----:B------:R-:W-:Y:S01]  /*e450*/  ISETP.NE.AND P1, PT, R36, 0x1, PT ;  /* 0x000000012400780c */ /* 0x000fe20003f25270 */
[----:B------:R-:W-:Y:S01]  /*e460*/  IMAD.MOV.U32 R37, RZ, RZ, 0x2 ;  /* 0x00000002ff257424 */ /* 0x000fe200078e00ff */
[----:B------:R-:W-:Y:S02]  /*e470*/  I2FP.F32.U32 R32, R32 ;  /* 0x0000002000207245 */ /* 0x000fe40000201000 */
[C---:B------:R-:W-:Y:S02]  /*e480*/  SHF.L.U32 R47, R33.reuse, 0x10, RZ ;  /* 0x00000010212f7819 */ /* 0x040fe400000006ff */
[----:B------:R-:W-:Y:S01]  /*e490*/  PRMT R50, R33, 0x7632, R50 ;  /* 0x0000763221327816 */ /* 0x000fe20000000032 */
        /* <DEDUP_REMOVED lines=13> */
.L_x_7526:
        /* <DEDUP_REMOVED lines=12> */
.L_x_7527:
        /* <DEDUP_REMOVED lines=43> */
.L_x_7525:
[----:B------:R-:W-:Y:S01]  /*e8e0*/  ISETP.NE.AND P2, PT, R37, 0x1, PT ;  /* 0x000000012500780c */ /* 0x000fe20003f45270 */
[----:B------:R-:W-:Y:S01]  /*e8f0*/  IMAD.MOV.U32 R36, RZ, RZ, 0x2 ;  /* 0x00000002ff247424 */ /* 0x000fe200078e00ff */
[----:B------:R-:W-:Y:S01]  /*e900*/  I2FP.F32.U32 R32, R33 ;  /* 0x0000002100207245 */ /* 0x000fe20000201000 */
[----:B------:R-:W-:Y:S01]  /*e910*/  IMAD.MOV.U32 R33, RZ, RZ, R10 ;  /* 0x000000ffff217224 */ /* 0x000fe200078e000a */
[----:B------:R-:W-:-:S03]  /*e920*/  SHF.L.U32 R50, R50, 0x10, RZ ;  /* 0x0000001032327819 */ /* 0x000fc600000006ff */
[----:B------:R-:W-:-:S05]  /*e930*/  FFMA.FTZ R32, R32, R211, 1.1641532182693481445e-10 ;  /* 0x2f00000020207423 */ /* 0x000fca00000100d3 */
[----:B------:R-:W-:Y:S01]  /*e940*/  FSETP.LE.FTZ.AND P1, PT, R32, UR4, PT ;  /* 0x0000000420007c0b */ /* 0x000fe2000bf33000 */
        /* <DEDUP_REMOVED lines=9> */
.L_x_7529:
        /* <DEDUP_REMOVED lines=12> */
.L_x_7530:
        /* <DEDUP_REMOVED lines=43> */
.L_x_7528:
[----:B------:R-:W-:Y:S02]  /*ed50*/  ISETP.NE.AND P3, PT, R36, 0x1, PT ;  /* 0x000000012400780c */ /* 0x000fe40003f65270 */
[----:B------:R-:W-:Y:S01]  /*ed60*/  I2FP.F32.U32 R32, R33 ;  /* 0x0000002100207245 */ /* 0x000fe20000201000 */
[----:B------:R-:W-:Y:S01]  /*ed70*/  IMAD.MOV.U32 R33, RZ, RZ, R10 ;  /* 0x000000ffff217224 */ /* 0x000fe200078e000a */
[C---:B------:R-:W-:Y:S02]  /*ed80*/  SHF.L.U32 R49, R34.reuse, 0x10, RZ ;  /* 0x0000001022317819 */ /* 0x040fe400000006ff */
[----:B------:R-:W-:Y:S01]  /*ed90*/  PRMT R51, R34, 0x7632, R51 ;  /* 0x0000763222337816 */ /* 0x000fe20000000033 */
[----:B------:R-:W-:Y:S01]  /*eda0*/  FFMA.FTZ R32, R32, R211, 1.1641532182693481445e-10 ;  /* 0x2f00000020207423 */ /* 0x000fe200000100d3 */
[----:B------:R-:W-:-:S04]  /*edb0*/  IMAD.MOV.U32 R34, RZ, RZ, 0x2 ;  /* 0x00000002ff227424 */ /* 0x000fc800078e00ff */
        /* <DEDUP_REMOVED lines=10> */
.L_x_7532:
        /* <DEDUP_REMOVED lines=12> */
.L_x_7533:
        /* <DEDUP_REMOVED lines=43> */
.L_x_7531:
        /* <DEDUP_REMOVED lines=16> */
.L_x_7535:
        /* <DEDUP_REMOVED lines=12> */
.L_x_7536:
        /* <DEDUP_REMOVED lines=43> */
.L_x_7534:
[----:B------:R-:W-:Y:S01]  /*f640*/  ISETP.NE.AND P5, PT, R36, 0x1, PT ;  /* 0x000000012400780c */ /* 0x000fe20003fa5270 */
[----:B------:R-:W-:Y:S01]  /*f650*/  IMAD.MOV.U32 R162, RZ, RZ, 0x2 ;  /* 0x00000002ffa27424 */ /* 0x000fe200078e00ff */
[----:B------:R-:W-:Y:S01]  /*f660*/  I2FP.F32.U32 R32, R33 ;  /* 0x0000002100207245 */ /* 0x000fe20000201000 */
[----:B------:R-:W-:Y:S01]  /*f670*/  IMAD.MOV.U32 R33, RZ, RZ, R10 ;  /* 0x000000ffff217224 */ /* 0x000fe200078e000a */
[C---:B------:R-:W-:Y:S02]  /*f680*/  SHF.L.U32 R41, R35.reuse, 0x10, RZ ;  /* 0x0000001023297819 */ /* 0x040fe400000006ff */
[----:B------:R-:W-:Y:S01]  /*f690*/  PRMT R40, R35, 0x7632, R40 ;  /* 0x0000763223287816 */ /* 0x000fe20000000028 */
        /* <DEDUP_REMOVED lines=11> */
.L_x_7538:
        /* <DEDUP_REMOVED lines=12> */
.L_x_7539:
        /* <DEDUP_REMOVED lines=43> */
.L_x_7537:
[----:B------:R-:W-:Y:S01]  /*fac0*/  P2R R34, PR, RZ, 0x1 ;  /* 0x00000001ff227803 */ /* 0x000fe20000000000 */
[----:B------:R-:W-:Y:S01]  /*fad0*/  FMUL.FTZ R45, R45, UR5 ;  /* 0x000000052d2d7c20 */ /* 0x000fe20008410000 */
[----:B------:R-:W-:Y:S01]  /*fae0*/  I2FP.F32.U32 R32, R33 ;  /* 0x0000002100207245 */ /* 0x000fe20000201000 */
[----:B------:R-:W-:Y:S01]  /*faf0*/  FMUL.FTZ R47, R47, UR5 ;  /* 0x000000052f2f7c20 */ /* 0x000fe20008410000 */
[----:B------:R-:W-:Y:S01]  /*fb00*/  ISETP.NE.AND P0, PT, R42, RZ, PT ;  /* 0x000000ff2a00720c */ /* 0x000fe20003f05270 */
[----:B------:R-:W-:Y:S01]  /*fb10*/  FMUL.FTZ R41, R41, UR5 ;  /* 0x0000000529297c20 */ /* 0x000fe20008410000 */
[----:B------:R-:W-:Y:S01]  /*fb20*/  SHF.L.U32 R40, R40, 0x10, RZ ;  /* 0x0000001028287819 */ /* 0x000fe200000006ff */
[----:B------:R-:W-:Y:S01]  /*fb30*/  FFMA.FTZ R32, R32, R211, 1.1641532182693481445e-10 ;  /* 0x2f00000020207423 */ /* 0x000fe200000100d3 */
[----:B------:R-:W-:Y:S01]  /*fb40*/  ISETP.NE.AND P5, PT, R44, RZ, PT ;  /* 0x000000ff2c00720c */ /* 0x000fe20003fa5270 */
[----:B------:R-:W-:Y:S01]  /*fb50*/  FMUL.FTZ R51, R51, UR5 ;  /* 0x0000000533337c20 */ /* 0x000fe20008410000 */
[----:B------:R-:W-:Y:S01]  /*fb60*/  FSEL R56, R45, RZ, P0 ;  /* 0x000000ff2d387208 */ /* 0x000fe20000000000 */
[----:B------:R-:W-:Y:S01]  /*fb70*/  FMUL.FTZ R49, R49, UR5 ;  /* 0x0000000531317c20 */ /* 0x000fe20008410000 */
[----:B------:R-:W-:Y:S01]  /*fb80*/  ISETP.NE.AND P0, PT, R34, RZ, PT ;  /* 0x000000ff2200720c */ /* 0x000fe20003f05270 */
[----:B------:R-:W-:Y:S01]  /*fb90*/  FMUL.FTZ R50, R50, UR5 ;  /* 0x0000000532327c20 */ /* 0x000fe20008410000 */
[----:B------:R-:W-:Y:S01]  /*fba0*/  FMUL.FTZ R48, R48, UR5 ;  /* 0x0000000530307c20 */ /* 0x000fe20008410000 */
[----:B------:R-:W-:Y:S01]  /*fbb0*/  FMUL.FTZ R40, R40, UR5 ;  /* 0x0000000528287c20 */ /* 0x000fe20008410000 */
[----:B------:R-:W-:-:S02]  /*fbc0*/  FSEL R58, R47, RZ, P5 ;  /* 0x000000ff2f3a7208 */ /* 0x000fc40002800000 */
[----:B------:R-:W-:Y:S02]  /*fbd0*/  ISETP.NE.AND P6, PT, R43, RZ, PT ;  /* 0x000000ff2b00720c */ /* 0x000fe40003fc5270 */
[----:B------:R-:W-:Y:S02]  /*fbe0*/  FSETP.GTU.FTZ.AND P5, PT, R32, UR4, PT ;  /* 0x0000000420007c0b */ /* 0x000fe4000bfbc000 */
[----:B------:R-:W-:Y:S02]  /*fbf0*/  FSEL R54, R41, RZ, P4 ;  /* 0x000000ff29367208 */ /* 0x000fe40002000000 */
        /* <DEDUP_REMOVED lines=11> */
[----:B------:R-:W-:Y:S01]  /*fcb0*/  @P0 FADD.FTZ R59, R75, R59 ;  /* 0x0000003b4b3b0221 */ /* 0x000fe20000010000 */
[----:B------:R-:W-:Y:S01]  /*fcc0*/  @P0 FADD.FTZ R54, R70, R54 ;  /* 0x0000003646360221 */ /* 0x000fe20000010000 */
[----:B------:R-:W-:-:S10]  /*fcd0*/  @P0 FADD.FTZ R55, R71, R55 ;  /* 0x0000003747370221 */ /* 0x000fd40000010000 */
.L_x_7515:
[----:B--2---:R-:W-:Y:S01]  /*fce0*/  SEL R39, RZ, 0x1000000, !P5 ;  /* 0x01000000ff277807 */ /* 0x004fe20006800000 */
[----:B------:R-:W-:Y:S01]  /*fcf0*/  IMAD.WIDE.U32 R36, R212, 0x20, R218 ;  /* 0x00000020d4247825 */ /* 0x000fe200078e00da */
[----:B------:R-:W-:Y:S01]  /*fd00*/  SEL R35, RZ, 0x10000, !P4 ;  /* 0x00010000ff237807 */ /* 0x000fe20006000000 */
[----:B------:R-:W0:Y:S01]  /*fd10*/  @P0 LDC.64 R40, c[0x0][0x3a0] ;  /* 0x0000e800ff280b82 */ /* 0x000e220000000a00 */
[----:B------:R-:W-:Y:S01]  /*fd20*/  ISETP.NE.AND P5, PT, R43, RZ, PT ;  /* 0x000000ff2b00720c */ /* 0x000fe20003fa5270 */
[----:B------:R-:W1:Y:S01]  /*fd30*/  @UP0 LDCU.64 UR40, c[0x0][0x398] ;  /* 0x00007300ff2807ac */ /* 0x000e620008000a00 */
[----:B------:R-:W-:Y:S01]  /*fd40*/  ISETP.NE.AND P4, PT, R44, RZ, PT ;  /* 0x000000ff2c00720c */ /* 0x000fe20003f85270 */
[----:B------:R2:W-:Y:S01]  /*fd50*/  STG.E.128 desc[UR8][R36.64], R56 ;  /* 0x0000003824007986 */ /* 0x0005e2000c101d08 */
[----:B------:R-:W-:Y:S01]  /*fd60*/  SEL R38, RZ, 0x100, !P3 ;  /* 0x00000100ff267807 */ /* 0x000fe20005800000 */
[----:B------:R-:W-:Y:S01]  /*fd70*/  VIADD R213, R215, 0x100 ;  /* 0x00000100d7d57836 */ /* 0x000fe20000000000 */
[----:B------:R-:W-:Y:S01]  /*fd80*/  ISETP.NE.AND P6, PT, R42, RZ, PT ;  /* 0x000000ff2a00720c */ /* 0x000fe20003fc5270 */
[----:B------:R2:W-:Y:S01]  /*fd90*/  STG.E.128 desc[UR8][R36.64+0x10], R52 ;  /* 0x0000103424007986 */ /* 0x0005e2000c101d08 */
[----:B------:R-:W-:Y:S01]  /*fda0*/  SEL R34, RZ, 0x1000000, !P1 ;  /* 0x01000000ff227807 */ /* 0x000fe20004800000 */
[----:B------:R-:W-:Y:S01]  /*fdb0*/  IMAD.MOV.U32 R42, RZ, RZ, 0x10 ;  /* 0x00000010ff2a7424 */ /* 0x000fe200078e00ff */
[----:B------:R-:W-:Y:S01]  /*fdc0*/  SEL R33, RZ, 0x10000, !P4 ;  /* 0x00010000ff217807 */ /* 0x000fe20006000000 */
[----:B------:R-:W-:Y:S01]  /*fdd0*/  IMAD.WIDE.U32 R44, R213, 0x10, R160 ;  /* 0x00000010d52c7825 */ /* 0x000fe200078e00a0 */
[----:B------:R-:W-:-:S02]  /*fde0*/  SEL R32, RZ, 0x100, !P5 ;  /* 0x00000100ff207807 */ /* 0x000fc40006800000 */
[----:B------:R-:W-:Y:S02]  /*fdf0*/  LOP3.LUT R38, R38, R39, R35, 0xfe, !PT ;  /* 0x0000002726267212 */ /* 0x000fe400078efe23 */
[----:B------:R-:W-:Y:S02]  /*fe00*/  LOP3.LUT R32, R32, R34, R33, 0xfe, !PT ;  /* 0x0000002220207212 */ /* 0x000fe400078efe21 */
[----:B------:R-:W-:Y:S02]  /*fe10*/  SEL R35, RZ, 0x1, !P6 ;  /* 0x00000001ff237807 */ /* 0x000fe40007000000 */
[----:B------:R-:W-:Y:S02]  /*fe20*/  SEL R33, RZ, 0x1, !P2 ;  /* 0x00000001ff217807 */ /* 0x000fe40005000000 */
[----:B------:R-:W-:Y:S01]  /*fe30*/  LOP3.LUT R32, R32, R35, RZ, 0xfc, !PT ;  /* 0x0000002320207212 */ /* 0x000fe200078efcff */
[----:B------:R-:W-:Y:S01]  /*fe40*/  IMAD.WIDE.U32 R34, R212, 0x8, R192 ;  /* 0x00000008d4227825 */ /* 0x000fe200078e00c0 */
[----:B------:R-:W-:-:S02]  /*fe50*/  LOP3.LUT R33, R38, R33, RZ, 0xfc, !PT ;  /* 0x0000002126217212 */ /* 0x000fc400078efcff */
[----:B------:R-:W-:Y:S01]  /*fe60*/  PLOP3.LUT P3, PT, PT, PT, UP0, 0x80, 0x8 ;  /* 0x000000000008781c */ /* 0x000fe20003f6f008 */
[C---:B0-----:R-:W-:Y:S01]  /*fe70*/  @P0 IMAD.WIDE.U32 R40, R213.reuse, 0x20, R40 ;  /* 0x00000020d5280825 */ /* 0x041fe200078e0028 */
[----:B------:R-:W-:Y:S01]  /*fe80*/  PLOP3.LUT P1, PT, PT, PT, UP0, 0x80, 0x8 ;  /* 0x000000000008781c */ /* 0x000fe20003f2f008 */
[----:B------:R2:W-:Y:S10]  /*fe90*/  STG.E.64 desc[UR8][R34.64], R32 ;  /* 0x0000002022007986 */ /* 0x0005f4000c101b08 */
[----:B-1----:R-:W-:Y:S01]  /*fea0*/  @P3 IMAD.WIDE.U32 R42, R213, R42, UR40 ;  /* 0x00000028d52a3e25 */ /* 0x002fe2000f8e002a */
[----:B------:R-:W-:Y:S06]  /*feb0*/  BRA.U !UP0, `(.L_x_7540) ;  /* 0x0000000108507547 */ /* 0x000fec000b800000 */
        /* <DEDUP_REMOVED lines=20> */
.L_x_7540:
[----:B------:R1:W5:Y:S04]  /*10000*/  @P1 LDG.E.128 R76, desc[UR8][R42.64] ;  /* 0x000000082a4c1981 */ /* 0x000368000c1e1d00 */
[----:B------:R1:W5:Y:S04]  /*10010*/  @P0 LDG.E.128 R72, desc[UR8][R40.64] ;  /* 0x0000000828480981 */ /* 0x000368000c1e1d00 */
[----:B------:R1:W5:Y:S04]  /*10020*/  @P0 LDG.E.128 R68, desc[UR8][R40.64+0x10] ;  /* 0x0000100828440981 */ /* 0x000368000c1e1d00 */
[----:B0-2---:R1:W5:Y:S01]  /*10030*/  LDG.E.128 R32, desc[UR8][R44.64] ;  /* 0x000000082c207981 */ /* 0x005362000c1e1d00 */
        /* <DEDUP_REMOVED lines=16> */
.L_x_7543:
        /* <DEDUP_REMOVED lines=12> */
.L_x_7544:
        /* <DEDUP_REMOVED lines=43> */
.L_x_7542:
[----:B------:R-:W-:Y:S01]  /*104b0*/  I2FP.F32.U32 R0, R0 ;  /* 0x0000000000007245 */ /* 0x000fe20000201000 */
[----:B------:R-:W-:Y:S01]  /*104c0*/  IMAD.MOV.U32 R4, RZ, RZ, 0x2 ;  /* 0x00000002ff047424 */ /* 0x000fe200078e00ff */
[----:B------:R-:W-:Y:S01]  /*104d0*/  ISETP.NE.AND P1, PT, R2, 0x1, PT ;  /* 0x000000010200780c */ /* 0x000fe20003f25270 */
[----:B------:R-:W-:Y:S02]  /*104e0*/  IMAD.MOV.U32 R3, RZ, RZ, R10 ;  /* 0x000000ffff037224 */ /* 0x000fe400078e000a */
[----:B------:R-:W-:-:S05]  /*104f0*/  FFMA.FTZ R0, R0, R211, 1.1641532182693481445e-10 ;  /* 0x2f00000000007423 */ /* 0x000fca00000100d3 */
[----:B------:R-:W-:Y:S02]  /*10500*/  FSETP.LE.FTZ.AND P3, PT, R0, UR4, PT ;  /* 0x0000000400007c0b */ /* 0x000fe4000bf73000 */
[C---:B-----5:R-:W-:Y:S02]  /*10510*/  SHF.L.U32 R0, R32.reuse, 0x10, RZ ;  /* 0x0000001020007819 */ /* 0x060fe400000006ff */
[----:B------:R-:W-:Y:S02]  /*10520*/  PRMT R32, R32, 0x7632, R32 ;  /* 0x0000763220207816 */ /* 0x000fe40000000020 */
[----:B-1----:R-:W-:Y:S01]  /*10530*/  P2R R43, PR, RZ, 0x8 ;  /* 0x00000008ff2b7803 */ /* 0x002fe20000000000 */
[----:B------:R-:W-:Y:S01]  /*10540*/  FMUL.FTZ R0, R0, UR5 ;  /* 0x0000000500007c20 */ /* 0x000fe20008410000 */
        /* <DEDUP_REMOVED lines=9> */
.L_x_7546:
        /* <DEDUP_REMOVED lines=12> */
.L_x_7547:
        /* <DEDUP_REMOVED lines=43> */
.L_x_7545:
[----:B------:R-:W-:Y:S02]  /*10950*/  I2FP.F32.U32 R2, R3 ;  /* 0x0000000300027245 */ /* 0x000fe40000201000 */
[----:B------:R-:W-:Y:S02]  /*10960*/  SHF.L.U32 R3, R76, 0x10, RZ ;  /* 0x000000104c037819 */ /* 0x000fe400000006ff */
[----:B------:R-:W-:Y:S01]  /*10970*/  ISETP.NE.AND P2, PT, R4, 0x1, PT ;  /* 0x000000010400780c */ /* 0x000fe20003f45270 */
[----:B------:R-:W-:Y:S02]  /*10980*/  FFMA.FTZ R2, R2, R211, 1.1641532182693481445e-10 ;  /* 0x2f00000002027423 */ /* 0x000fe400000100d3 */
[----:B------:R-:W-:Y:S01]  /*10990*/  FMUL.FTZ R48, R3, UR5 ;  /* 0x0000000503307c20 */ /* 0x000fe20008410000 */
[----:B------:R-:W-:Y:S01]  /*109a0*/  FSEL R3, R0, RZ, P3 ;  /* 0x000000ff00037208 */ /* 0x000fe20001800000 */
[----:B------:R-:W-:Y:S01]  /*109b0*/  IMAD.MOV.U32 R0, RZ, RZ, R10 ;  /* 0x000000ffff007224 */ /* 0x000fe200078e000a */
[----:B------:R-:W-:Y:S01]  /*109c0*/  FSETP.GTU.FTZ.AND P1, PT, R2, UR4, PT ;  /* 0x0000000402007c0b */ /* 0x000fe2000bf3c000 */
[----:B------:R-:W-:-:S03]  /*109d0*/  IMAD.MOV.U32 R2, RZ, RZ, 0x2 ;  /* 0x00000002ff027424 */ /* 0x000fc600078e00ff */
[----:B------:R-:W-:Y:S02]  /*109e0*/  FSEL R48, R48, RZ, !P1 ;  /* 0x000000ff30307208 */ /* 0x000fe40004800000 */
[----:B------:R-:W-:-:S03]  /*109f0*/  SEL R8, RZ, 0x1, P1 ;  /* 0x00000001ff087807 */ /* 0x000fc60000800000 */
[----:B------:R-:W-:-:S04]  /*10a00*/  FADD.FTZ R48, R48, R3 ;  /* 0x0000000330307221 */ /* 0x000fc80000010000 */
[----:B------:R-:W-:Y:S01]  /*10a10*/  @P0 FADD.FTZ R48, R72, R48 ;  /* 0x0000003048300221 */ /* 0x000fe20000010000 */
        /* <DEDUP_REMOVED lines=9> */
.L_x_7549:
        /* <DEDUP_REMOVED lines=12> */
.L_x_7550:
        /* <DEDUP_REMOVED lines=43> */
.L_x_7548:
[----:B------:R-:W-:Y:S01]  /*10e20*/  I2FP.F32.U32 R0, R0 ;  /* 0x0000000000007245 */ /* 0x000fe20000201000 */
[----:B------:R-:W-:Y:S01]  /*10e30*/  IMAD.MOV.U32 R4, RZ, RZ, 0x2 ;  /* 0x00000002ff047424 */ /* 0x000fe200078e00ff */
[----:B------:R-:W-:Y:S01]  /*10e40*/  ISETP.NE.AND P1, PT, R2, 0x1, PT ;  /* 0x000000010200780c */ /* 0x000fe20003f25270 */
[----:B------:R-:W-:Y:S02]  /*10e50*/  IMAD.MOV.U32 R3, RZ, RZ, R10 ;  /* 0x000000ffff037224 */ /* 0x000fe400078e000a */
[----:B------:R-:W-:-:S05]  /*10e60*/  FFMA.FTZ R0, R0, R211, 1.1641532182693481445e-10 ;  /* 0x2f00000000007423 */ /* 0x000fca00000100d3 */
[----:B------:R-:W-:Y:S02]  /*10e70*/  FSETP.LE.FTZ.AND P3, PT, R0, UR4, PT ;  /* 0x0000000400007c0b */ /* 0x000fe4000bf73000 */
[----:B------:R-:W-:Y:S02]  /*10e80*/  SHF.L.U32 R0, R32, 0x10, RZ ;  /* 0x0000001020007819 */ /* 0x000fe400000006ff */
[----:B------:R-:W-:-:S03]  /*10e90*/  P2R R42, PR, RZ, 0x8 ;  /* 0x00000008ff2a7803 */ /* 0x000fc60000000000 */
        /* <DEDUP_REMOVED lines=10> */
.L_x_7552:
        /* <DEDUP_REMOVED lines=12> */
.L_x_7553:
        /* <DEDUP_REMOVED lines=43> */
.L_x_7551:
[----:B------:R-:W-:Y:S02]  /*112b0*/  I2FP.F32.U32 R2, R3 ;  /* 0x0000000300027245 */ /* 0x000fe40000201000 */
[----:B------:R-:W-:Y:S02]  /*112c0*/  PRMT R3, R76, 0x7632, R3 ;  /* 0x000076324c037816 */ /* 0x000fe40000000003 */
[----:B------:R-:W-:Y:S01]  /*112d0*/  ISETP.NE.AND P2, PT, R4, 0x1, PT ;  /* 0x000000010400780c */ /* 0x000fe20003f45270 */
[----:B------:R-:W-:Y:S01]  /*112e0*/  FFMA.FTZ R2, R2, R211, 1.1641532182693481445e-10 ;  /* 0x2f00000002027423 */ /* 0x000fe200000100d3 */
[----:B------:R-:W-:Y:S02]  /*112f0*/  SHF.L.U32 R3, R3, 0x10, RZ ;  /* 0x0000001003037819 */ /* 0x000fe400000006ff */
[----:B------:R-:W-:Y:S02]  /*11300*/  FSEL R0, R0, RZ, P3 ;  /* 0x000000ff00007208 */ /* 0x000fe40001800000 */
[----:B------:R-:W-:Y:S01]  /*11310*/  FSETP.GTU.FTZ.AND P1, PT, R2, UR4, PT ;  /* 0x0000000402007c0b */ /* 0x000fe2000bf3c000 */
[----:B------:R-:W-:Y:S01]  /*11320*/  FMUL.FTZ R3, R3, UR5 ;  /* 0x0000000503037c20 */ /* 0x000fe20008410000 */
[----:B------:R-:W-:-:S02]  /*11330*/  IMAD.MOV.U32 R2, RZ, RZ, 0x2 ;  /* 0x00000002ff027424 */ /* 0x000fc400078e00ff */
[----:B------:R-:W-:Y:S02]  /*11340*/  SEL R7, RZ, 0x1, P1 ;  /* 0x00000001ff077807 */ /* 0x000fe40000800000 */
[----:B------:R-:W-:-:S05]  /*11350*/  FSEL R3, R3, RZ, !P1 ;  /* 0x000000ff03037208 */ /* 0x000fca0004800000 */
        /* <DEDUP_REMOVED lines=12> */
.L_x_7555:
        /* <DEDUP_REMOVED lines=12> */
.L_x_7556:
        /* <DEDUP_REMOVED lines=43> */
.L_x_7554:
[----:B------:R-:W-:Y:S01]  /*11790*/  ISETP.NE.AND P1, PT, R2, 0x1, PT ;  /* 0x000000010200780c */ /* 0x000fe20003f25270 */
[----:B------:R-:W-:Y:S01]  /*117a0*/  IMAD.MOV.U32 R4, RZ, RZ, 0x2 ;  /* 0x00000002ff047424 */ /* 0x000fe200078e00ff */
[----:B------:R-:W-:Y:S01]  /*117b0*/  I2FP.F32.U32 R0, R0 ;  /* 0x0000000000007245 */ /* 0x000fe20000201000 */
[----:B------:R-:W-:Y:S01]  /*117c0*/  IMAD.MOV.U32 R3, RZ, RZ, R10 ;  /* 0x000000ffff037224 */ /* 0x000fe200078e000a */
[----:B------:R-:W-:-:S03]  /*117d0*/  SHF.L.U32 R6, R33, 0x10, RZ ;  /* 0x0000001021067819 */ /* 0x000fc600000006ff */
[----:B------:R-:W-:Y:S02]  /*117e0*/  FFMA.FTZ R0, R0, R211, 1.1641532182693481445e-10 ;  /* 0x2f00000000007423 */ /* 0x000fe400000100d3 */
[----:B------:R-:W-:-:S03]  /*117f0*/  FMUL.FTZ R6, R6, UR5 ;  /* 0x0000000506067c20 */ /* 0x000fc60008410000 */
[----:B------:R-:W-:Y:S02]  /*11800*/  FSETP.LE.FTZ.AND P3, PT, R0, UR4, PT ;  /* 0x0000000400007c0b */ /* 0x000fe4000bf73000 */
[----:B------:R-:W-:Y:S02]  /*11810*/  PRMT R0, R33, 0x7632, R0 ;  /* 0x0000763221007816 */ /* 0x000fe40000000000 */
        /* <DEDUP_REMOVED lines=10> */
.L_x_7558:
        /* <DEDUP_REMOVED lines=12> */
.L_x_7559:
        /* <DEDUP_REMOVED lines=43> */
.L_x_7557:
[----:B------:R-:W-:Y:S01]  /*11c30*/  I2FP.F32.U32 R2, R3 ;  /* 0x0000000300027245 */ /* 0x000fe20000201000 */
[----:B------:R-:W-:Y:S01]  /*11c40*/  IMAD.MOV.U32 R5, RZ, RZ, 0x2 ;  /* 0x00000002ff057424 */ /* 0x000fe200078e00ff */
[----:B------:R-:W-:Y:S02]  /*11c50*/  SHF.L.U32 R3, R77, 0x10, RZ ;  /* 0x000000104d037819 */ /* 0x000fe400000006ff */
[----:B------:R-:W-:Y:S01]  /*11c60*/  ISETP.NE.AND P2, PT, R4, 0x1, PT ;  /* 0x000000010400780c */ /* 0x000fe20003f45270 */
[----:B------:R-:W-:Y:S02]  /*11c70*/  FFMA.FTZ R2, R2, R211, 1.1641532182693481445e-10 ;  /* 0x2f00000002027423 */ /* 0x000fe400000100d3 */
[----:B------:R-:W-:Y:S01]  /*11c80*/  FMUL.FTZ R50, R3, UR5 ;  /* 0x0000000503327c20 */ /* 0x000fe20008410000 */
[----:B------:R-:W-:Y:S02]  /*11c90*/  FSEL R3, R6, RZ, P3 ;  /* 0x000000ff06037208 */ /* 0x000fe40001800000 */
        /* <DEDUP_REMOVED lines=15> */
.L_x_7561:
        /* <DEDUP_REMOVED lines=12> */
.L_x_7562:
        /* <DEDUP_REMOVED lines=43> */
.L_x_7560:
[----:B------:R-:W-:Y:S01]  /*12100*/  ISETP.NE.AND P2, PT, R5, 0x1, PT ;  /* 0x000000010500780c */ /* 0x000fe20003f45270 */
[----:B------:R-:W-:Y:S01]  /*12110*/  IMAD.MOV.U32 R4, RZ, RZ, 0x2 ;  /* 0x00000002ff047424 */ /* 0x000fe200078e00ff */
[----:B------:R-:W-:Y:S01]  /*12120*/  I2FP.F32.U32 R2, R3 ;  /* 0x0000000300027245 */ /* 0x000fe20000201000 */
[----:B------:R-:W-:Y:S01]  /*12130*/  IMAD.MOV.U32 R3, RZ, RZ, R10 ;  /* 0x000000ffff037224 */ /* 0x000fe200078e000a */
[----:B------:R-:W-:-:S03]  /*12140*/  SHF.L.U32 R0, R0, 0x10, RZ ;  /* 0x0000001000007819 */ /* 0x000fc600000006ff */
[----:B------:R-:W-:Y:S02]  /*12150*/  FFMA.FTZ R2, R2, R211, 1.1641532182693481445e-10 ;  /* 0x2f00000002027423 */ /* 0x000fe400000100d3 */
[----:B------:R-:W-:-:S03]  /*12160*/  FMUL.FTZ R0, R0, UR5 ;  /* 0x0000000500007c20 */ /* 0x000fc60008410000 */
        /* <DEDUP_REMOVED lines=10> */
.L_x_7564:
        /* <DEDUP_REMOVED lines=12> */
.L_x_7565:
        /* <DEDUP_REMOVED lines=43> */
.L_x_7563:
        /* <DEDUP_REMOVED lines=23> */
.L_x_7567:
        /* <DEDUP_REMOVED lines=12> */
.L_x_7568:
        /* <DEDUP_REMOVED lines=43> */
.L_x_7566:
[----:B------:R-:W-:Y:S01]  /*12a60*/  I2FP.F32.U32 R0, R0 ;  /* 0x0000000000007245 */ /* 0x000fe20000201000 */
[----:B------:R-:W-:Y:S01]  /*12a70*/  IMAD.MOV.U32 R32, RZ, RZ, 0x2 ;  /* 0x00000002ff207424 */ /* 0x000fe200078e00ff */
[----:B------:R-:W-:Y:S01]  /*12a80*/  ISETP.NE.AND P3, PT, R2, 0x1, PT ;  /* 0x000000010200780c */ /* 0x000fe20003f65270 */
[----:B------:R-:W-:Y:S02]  /*12a90*/  IMAD.MOV.U32 R3, RZ, RZ, R10 ;  /* 0x000000ffff037224 */ /* 0x000fe400078e000a */
[----:B------:R-:W-:-:S05]  /*12aa0*/  FFMA.FTZ R0, R0, R211, 1.1641532182693481445e-10 ;  /* 0x2f00000000007423 */ /* 0x000fca00000100d3 */
[----:B------:R-:W-:Y:S02]  /*12ab0*/  FSETP.LE.FTZ.AND P2, PT, R0, UR4, PT ;  /* 0x0000000400007c0b */ /* 0x000fe4000bf53000 */
[C---:B------:R-:W-:Y:S02]  /*12ac0*/  SHF.L.U32 R0, R34.reuse, 0x10, RZ ;  /* 0x0000001022007819 */ /* 0x040fe400000006ff */
[----:B------:R-:W-:-:S03]  /*12ad0*/  PRMT R34, R34, 0x7632, R34 ;  /* 0x0000763222227816 */ /* 0x000fc60000000022 */
        /* <DEDUP_REMOVED lines=10> */
.L_x_7570:
        /* <DEDUP_REMOVED lines=12> */
.L_x_7571:
        /* <DEDUP_REMOVED lines=43> */
.L_x_7569:
[----:B------:R-:W-:Y:S02]  /*12ef0*/  I2FP.F32.U32 R2, R3 ;  /* 0x0000000300027245 */ /* 0x000fe40000201000 */
[----:B------:R-:W-:-:S03]  /*12f00*/  SHF.L.U32 R3, R78, 0x10, RZ ;  /* 0x000000104e037819 */ /* 0x000fc600000006ff */
[----:B------:R-:W-:Y:S02]  /*12f10*/  FFMA.FTZ R2, R2, R211, 1.1641532182693481445e-10 ;  /* 0x2f00000002027423 */ /* 0x000fe400000100d3 */
[----:B------:R-:W-:Y:S01]  /*12f20*/  FMUL.FTZ R44, R3, UR5 ;  /* 0x00000005032c7c20 */ /* 0x000fe20008410000 */
[----:B------:R-:W-:Y:S01]  /*12f30*/  FSEL R3, R0, RZ, P2 ;  /* 0x000000ff00037208 */ /* 0x000fe20001000000 */
[----:B------:R-:W-:Y:S01]  /*12f40*/  IMAD.MOV.U32 R0, RZ, RZ, R10 ;  /* 0x000000ffff007224 */ /* 0x000fe200078e000a */
        /* <DEDUP_REMOVED lines=16> */
.L_x_7573:
        /* <DEDUP_REMOVED lines=12> */
.L_x_7574:
        /* <DEDUP_REMOVED lines=43> */
.L_x_7572:
[----:B------:R-:W-:Y:S01]  /*133c0*/  ISETP.NE.AND P4, PT, R2, 0x1, PT ;  /* 0x000000010200780c */ /* 0x000fe20003f85270 */
[----:B------:R-:W-:Y:S01]  /*133d0*/  IMAD.MOV.U32 R32, RZ, RZ, 0x2 ;  /* 0x00000002ff207424 */ /* 0x000fe200078e00ff */
[----:B------:R-:W-:Y:S01]  /*133e0*/  I2FP.F32.U32 R0, R0 ;  /* 0x0000000000007245 */ /* 0x000fe20000201000 */
[----:B------:R-:W-:Y:S01]  /*133f0*/  IMAD.MOV.U32 R3, RZ, RZ, R10 ;  /* 0x000000ffff037224 */ /* 0x000fe200078e000a */
[----:B------:R-:W-:-:S03]  /*13400*/  SHF.L.U32 R34, R34, 0x10, RZ ;  /* 0x0000001022227819 */ /* 0x000fc600000006ff */
[----:B------:R-:W-:-:S05]  /*13410*/  FFMA.FTZ R0, R0, R211, 1.1641532182693481445e-10 ;  /* 0x2f00000000007423 */ /* 0x000fca00000100d3 */
[----:B------:R-:W-:Y:S01]  /*13420*/  FSETP.LE.FTZ.AND P3, PT, R0, UR4, PT ;  /* 0x0000000400007c0b */ /* 0x000fe2000bf73000 */
[----:B------:R-:W-:Y:S01]  /*13430*/  FMUL.FTZ R0, R34, UR5 ;  /* 0x0000000522007c20 */ /* 0x000fe20008410000 */
[----:B------:R-:W-:Y:S11]  /*13440*/  @!P4 BRA `(.L_x_7575) ;  /* 0x0000000000fcc947 */ /* 0x000ff60003800000 */
        /* <DEDUP_REMOVED lines=8> */
.L_x_7576:
        /* <DEDUP_REMOVED lines=12> */
.L_x_7577:
        /* <DEDUP_REMOVED lines=43> */
.L_x_7575:
[----:B------:R-:W-:Y:S01]  /*13840*/  I2FP.F32.U32 R2, R3 ;  /* 0x0000000300027245 */ /* 0x000fe20000201000 */
[----:B------:R-:W-:Y:S01]  /*13850*/  IMAD.MOV.U32 R34, RZ, RZ, 0x2 ;  /* 0x00000002ff227424 */ /* 0x000fe200078e00ff */
[----:B------:R-:W-:Y:S02]  /*13860*/  PRMT R3, R78, 0x7632, R3 ;  /* 0x000076324e037816 */ /* 0x000fe40000000003 */
[----:B------:R-:W-:Y:S01]  /*13870*/  FSEL R0, R0, RZ, P3 ;  /* 0x000000ff00007208 */ /* 0x000fe20001800000 */
[----:B------:R-:W-:Y:S01]  /*13880*/  FFMA.FTZ R2, R2, R211, 1.1641532182693481445e-10 ;  /* 0x2f00000002027423 */ /* 0x000fe200000100d3 */
[----:B------:R-:W-:-:S04]  /*13890*/  SHF.L.U32 R3, R3, 0x10, RZ ;  /* 0x0000001003037819 */ /* 0x000fc800000006ff */
[----:B------:R-:W-:Y:S01]  /*138a0*/  FSETP.GTU.FTZ.AND P4, PT, R2, UR4, PT ;  /* 0x0000000402007c0b */ /* 0x000fe2000bf9c000 */
[----:B------:R-:W-:-:S05]  /*138b0*/  FMUL.FTZ R3, R3, UR5 ;  /* 0x0000000503037c20 */ /* 0x000fca0008410000 */
        /* <DEDUP_REMOVED lines=15> */
.L_x_7579:
        /* <DEDUP_REMOVED lines=12> */
.L_x_7580:
        /* <DEDUP_REMOVED lines=43> */
.L_x_7578:
[----:B------:R-:W-:Y:S01]  /*13d20*/  ISETP.NE.AND P5, PT, R34, 0x1, PT ;  /* 0x000000012200780c */ /* 0x000fe20003fa5270 */
[----:B------:R-:W-:Y:S01]  /*13d30*/  IMAD.MOV.U32 R33, RZ, RZ, R10 ;  /* 0x000000ffff217224 */ /* 0x000fe200078e000a */
[----:B------:R-:W-:Y:S02]  /*13d40*/  I2FP.F32.U32 R0, R0 ;  /* 0x0000000000007245 */ /* 0x000fe40000201000 */
[----:B------:R-:W-:-:S03]  /*13d50*/  SHF.L.U32 R2, R35, 0x10, RZ ;  /* 0x0000001023027819 */ /* 0x000fc600000006ff */
[----:B------:R-:W-:Y:S01]  /*13d60*/  FFMA.FTZ R32, R0, R211, 1.1641532182693481445e-10 ;  /* 0x2f00000000207423 */ /* 0x000fe200000100d3 */
[----:B------:R-:W-:Y:S01]  /*13d70*/  PRMT R0, R35, 0x7632, R0 ;  /* 0x0000763223007816 */ /* 0x000fe20000000000 */
[----:B------:R-:W-:Y:S01]  /*13d80*/  FMUL.FTZ R2, R2, UR5 ;  /* 0x0000000502027c20 */ /* 0x000fe20008410000 */
[----:B------:R-:W-:Y:S02]  /*13d90*/  IMAD.MOV.U32 R35, RZ, RZ, 0x2 ;  /* 0x00000002ff237424 */ /* 0x000fe400078e00ff */
        /* <DEDUP_REMOVED lines=10> */
.L_x_7582:
        /* <DEDUP_REMOVED lines=12> */
.L_x_7583:
        /* <DEDUP_REMOVED lines=43> */
.L_x_7581:
[----:B------:R-:W-:Y:S01]  /*141b0*/  I2FP.F32.U32 R32, R33 ;  /* 0x0000002100207245 */ /* 0x000fe20000201000 */
[----:B------:R-:W-:Y:S01]  /*141c0*/  IMAD.MOV.U32 R34, RZ, RZ, 0x2 ;  /* 0x00000002ff227424 */ /* 0x000fe200078e00ff */
[----:B------:R-:W-:-:S03]  /*141d0*/  SHF.L.U32 R33, R79, 0x10, RZ ;  /* 0x000000104f217819 */ /* 0x000fc600000006ff */
[----:B------:R-:W-:Y:S02]  /*141e0*/  FFMA.FTZ R32, R32, R211, 1.1641532182693481445e-10 ;  /* 0x2f00000020207423 */ /* 0x000fe400000100d3 */
[----:B------:R-:W-:-:S03]  /*141f0*/  FMUL.FTZ R33, R33, UR5 ;  /* 0x0000000521217c20 */ /* 0x000fc60008410000 */
[----:B------:R-:W-:-:S04]  /*14200*/  FSETP.GTU.FTZ.AND P5, PT, R32, UR4, PT ;  /* 0x0000000420007c0b */ /* 0x000fc8000bfbc000 */
        /* <DEDUP_REMOVED lines=17> */
.L_x_7585:
        /* <DEDUP_REMOVED lines=12> */
.L_x_7586:
        /* <DEDUP_REMOVED lines=43> */
.L_x_7584:
        /* <DEDUP_REMOVED lines=17> */
.L_x_7588:
        /* <DEDUP_REMOVED lines=14> */
.L_x_7589:
        /* <DEDUP_REMOVED lines=43> */
.L_x_7587:
[----:B------:R-:W-:Y:S02]  /*14b30*/  I2FP.F32.U32 R32, R33 ;  /* 0x0000002100207245 */ /* 0x000fe40000201000 */
[----:B------:R-:W-:Y:S02]  /*14b40*/  PRMT R33, R79, 0x7632, R33 ;  /* 0x000076324f217816 */ /* 0x000fe40000000021 */
[----:B------:R-:W-:Y:S01]  /*14b50*/  FSEL R0, R0, RZ, P5 ;  /* 0x000000ff00007208 */ /* 0x000fe20002800000 */
[----:B------:R-:W-:Y:S01]  /*14b60*/  FFMA.FTZ R32, R32, R211, 1.1641532182693481445e-10 ;  /* 0x2f00000020207423 */ /* 0x000fe200000100d3 */
[----:B------:R-:W-:-:S04]  /*14b70*/  SHF.L.U32 R33, R33, 0x10, RZ ;  /* 0x0000001021217819 */ /* 0x000fc800000006ff */
        /* <DEDUP_REMOVED lines=8> */
.L_x_7541:
        /* <DEDUP_REMOVED lines=15> */
.L_x_7592:
        /* <DEDUP_REMOVED lines=12> */
.L_x_7593:
        /* <DEDUP_REMOVED lines=43> */
.L_x_7591:
[----:B------:R-:W-:Y:S01]  /*15060*/  ISETP.NE.AND P1, PT, R38, 0x1, PT ;  /* 0x000000012600780c */ /* 0x000fe20003f25270 */
[----:B------:R-:W-:Y:S01]  /*15070*/  IMAD.MOV.U32 R39, RZ, RZ, 0x2 ;  /* 0x00000002ff277424 */ /* 0x000fe200078e00ff */
[----:B------:R-:W-:Y:S01]  /*15080*/  I2FP.F32.U32 R36, R36 ;  /* 0x0000002400247245 */ /* 0x000fe20000201000 */
[----:B------:R-:W-:Y:S01]  /*15090*/  IMAD.MOV.U32 R37, RZ, RZ, R10 ;  /* 0x000000ffff257224 */ /* 0x000fe200078e000a */
[C---:B-1---5:R-:W-:Y:S02]  /*150a0*/  SHF.L.U32 R44, R32.reuse, 0x10, RZ ;  /* 0x00000010202c7819 */ /* 0x062fe400000006ff */
        /* <DEDUP_REMOVED lines=13> */
.L_x_7595:
        /* <DEDUP_REMOVED lines=12> */
.L_x_7596:
        /* <DEDUP_REMOVED lines=43> */
.L_x_7594:
        /* <DEDUP_REMOVED lines=17> */
.L_x_7598:
        /* <DEDUP_REMOVED lines=12> */
.L_x_7599:
        /* <DEDUP_REMOVED lines=43> */
.L_x_7597:
        /* <DEDUP_REMOVED lines=18> */
.L_x_7601:
        /* <DEDUP_REMOVED lines=12> */
.L_x_7602:
        /* <DEDUP_REMOVED lines=43> */
.L_x_7600:
        /* <DEDUP_REMOVED lines=16> */
.L_x_7604:
        /* <DEDUP_REMOVED lines=12> */
.L_x_7605:
        /* <DEDUP_REMOVED lines=43> */
.L_x_7603:
        /* <DEDUP_REMOVED lines=17> */
.L_x_7607:
        /* <DEDUP_REMOVED lines=12> */
.L_x_7608:
        /* <DEDUP_REMOVED lines=43> */
.L_x_7606:
        /* <DEDUP_REMOVED lines=16> */
.L_x_7610:
        /* <DEDUP_REMOVED lines=12> */
.L_x_7611:
        /* <DEDUP_REMOVED lines=43> */
.L_x_7609:
        /* <DEDUP_REMOVED lines=17> */
.L_x_7613:
        /* <DEDUP_REMOVED lines=12> */
.L_x_7614:
        /* <DEDUP_REMOVED lines=43> */
.L_x_7612:
        /* <DEDUP_REMOVED lines=34> */
.L_x_7590:
        /* <DEDUP_REMOVED lines=50> */
.L_x_7615:
        /* <DEDUP_REMOVED lines=20> */
.L_x_7618:
        /* <DEDUP_REMOVED lines=12> */
.L_x_7619:
        /* <DEDUP_REMOVED lines=42> */
.L_x_7617:
[----:B------:R-:W-:Y:S01]  /*179c0*/  I2FP.F32.U32 R0, R0 ;  /* 0x0000000000007245 */ /* 0x000fe20000201000 */
[----:B------:R-:W-:Y:S01]  /*179d0*/  HFMA2 R4, -RZ, RZ, 0, 1.1920928955078125e-07 ;  /* 0x00000002ff047431 */ /* 0x000fe200000001ff */
[----:B------:R-:W-:Y:S01]  /*179e0*/  ISETP.NE.AND P1, PT, R2, 0x1, PT ;  /* 0x000000010200780c */ /* 0x000fe20003f25270 */
[----:B------:R-:W-:Y:S01]  /*179f0*/  IMAD.MOV.U32 R3, RZ, RZ, R10 ;  /* 0x000000ffff037224 */ /* 0x000fe200078e000a */
[----:B------:R-:W-:Y:S01]  /*17a00*/  LOP3.LUT R208, R208, 0xfffffff7, RZ, 0xc0, !PT ;  /* 0xfffffff7d0d07812 */ /* 0x000fe200078ec0ff */
[----:B------:R-:W-:-:S05]  /*17a10*/  FFMA.FTZ R0, R0, R211, 1.1641532182693481445e-10 ;  /* 0x2f00000000007423 */ /* 0x000fca00000100d3 */
[----:B------:R-:W-:Y:S01]  /*17a20*/  FSETP.LE.FTZ.AND P3, PT, R0, UR4, PT ;  /* 0x0000000400007c0b */ /* 0x000fe2000bf73000 */
[C---:B-----5:R-:W-:Y:S01]  /*17a30*/  IMAD.U32 R0, R32.reuse, 0x10000, RZ ;  /* 0x0001000020007824 */ /* 0x060fe200078e00ff */
[----:B------:R-:W-:-:S03]  /*17a40*/  PRMT R32, R32, 0x7632, R32 ;  /* 0x0000763220207816 */ /* 0x000fc60000000020 */
[----:B------:R-:W-:-:S08]  /*17a50*/  FMUL.FTZ R0, R0, UR5 ;  /* 0x0000000500007c20 */ /* 0x000fd00008410000 */
        /* <DEDUP_REMOVED lines=10> */
.L_x_7621:
        /* <DEDUP_REMOVED lines=12> */
.L_x_7622:
        /* <DEDUP_REMOVED lines=43> */
.L_x_7620:
[----:B------:R-:W-:Y:S01]  /*17e70*/  I2FP.F32.U32 R2, R3 ;  /* 0x0000000300027245 */ /* 0x000fe20000201000 */
[----:B------:R-:W-:Y:S01]  /*17e80*/  IMAD.U32 R3, R76, 0x10000, RZ ;  /* 0x000100004c037824 */ /* 0x000fe200078e00ff */
[----:B------:R-:W-:-:S03]  /*17e90*/  ISETP.NE.AND P2, PT, R4, 0x1, PT ;  /* 0x000000010400780c */ /* 0x000fc60003f45270 */
[----:B------:R-:W-:Y:S01]  /*17ea0*/  FFMA.FTZ R2, R2, R211, 1.1641532182693481445e-10 ;  /* 0x2f00000002027423 */ /* 0x000fe200000100d3 */
[----:B-1----:R-:W-:Y:S01]  /*17eb0*/  FMUL.FTZ R40, R3, UR5 ;  /* 0x0000000503287c20 */ /* 0x002fe20008410000 */
[----:B------:R-:W-:Y:S01]  /*17ec0*/  FSEL R3, R0, RZ, P3 ;  /* 0x000000ff00037208 */ /* 0x000fe20001800000 */
[----:B------:R-:W-:Y:S02]  /*17ed0*/  IMAD.MOV.U32 R0, RZ, RZ, R10 ;  /* 0x000000ffff007224 */ /* 0x000fe400078e000a */
[----:B------:R-:W-:Y:S02]  /*17ee0*/  FSETP.GTU.FTZ.AND P1, PT, R2, UR4, PT ;  /* 0x0000000402007c0b */ /* 0x000fe4000bf3c000 */
[----:B------:R-:W-:Y:S02]  /*17ef0*/  MOV R2, 0x2 ;  /* 0x0000000200027802 */ /* 0x000fe40000000f00 */
        /* <DEDUP_REMOVED lines=13> */
.L_x_7624:
        /* <DEDUP_REMOVED lines=12> */
.L_x_7625:
        /* <DEDUP_REMOVED lines=43> */
.L_x_7623:
[----:B------:R-:W-:Y:S01]  /*18340*/  I2FP.F32.U32 R0, R0 ;  /* 0x0000000000007245 */ /* 0x000fe20000201000 */
[----:B------:R-:W-:Y:S01]  /*18350*/  HFMA2 R4, -RZ, RZ, 0, 1.1920928955078125e-07 ;  /* 0x00000002ff047431 */ /* 0x000fe200000001ff */
[----:B------:R-:W-:Y:S01]  /*18360*/  ISETP.NE.AND P1, PT, R2, 0x1, PT ;  /* 0x000000010200780c */ /* 0x000fe20003f25270 */
[----:B------:R-:W-:Y:S01]  /*18370*/  IMAD.MOV.U32 R3, RZ, RZ, R10 ;  /* 0x000000ffff037224 */ /* 0x000fe200078e000a */
[----:B------:R-:W-:Y:S01]  /*18380*/  LOP3.LUT R208, R208, 0xfffffffb, RZ, 0xc0, !PT ;  /* 0xfffffffbd0d07812 */ /* 0x000fe200078ec0ff */
[----:B------:R-:W-:-:S05]  /*18390*/  FFMA.FTZ R0, R0, R211, 1.1641532182693481445e-10 ;  /* 0x2f00000000007423 */ /* 0x000fca00000100d3 */
[----:B------:R-:W-:Y:S01]  /*183a0*/  FSETP.LE.FTZ.AND P3, PT, R0, UR4, PT ;  /* 0x0000000400007c0b */ /* 0x000fe2000bf73000 */
[----:B------:R-:W-:-:S04]  /*183b0*/  IMAD.U32 R0, R32, 0x10000, RZ ;  /* 0x0001000020007824 */ /* 0x000fc800078e00ff */
        /* <DEDUP_REMOVED lines=11> */
.L_x_7627:
        /* <DEDUP_REMOVED lines=12> */
.L_x_7628:
        /* <DEDUP_REMOVED lines=43> */
.L_x_7626:
        /* <DEDUP_REMOVED lines=8> */
[----:B------:R-:W-:Y:S02]  /*18860*/  MOV R2, 0x2 ;  /* 0x0000000200027802 */ /* 0x000fe40000000f00 */
        /* <DEDUP_REMOVED lines=14> */
.L_x_7630:
        /* <DEDUP_REMOVED lines=12> */
.L_x_7631:
        /* <DEDUP_REMOVED lines=43> */
.L_x_7629:
        /* <DEDUP_REMOVED lines=8> */
[----:B------:R-:W-:Y:S02]  /*18d40*/  FSETP.LE.FTZ.AND P3, PT, R0, UR4, PT ;  /* 0x0000000400007c0b */ /* 0x000fe4000bf73000 */
[----:B------:R-:W-:-:S11]  /*18d50*/  PRMT R0, R33, 0x7632, R0 ;  /* 0x0000763221007816 */ /* 0x000fd60000000000 */
        /* <DEDUP_REMOVED lines=10> */
.L_x_7633:
        /* <DEDUP_REMOVED lines=12> */
.L_x_7634:
        /* <DEDUP_REMOVED lines=43> */
.L_x_7632:
[----:B------:R-:W-:Y:S01]  /*19170*/  I2FP.F32.U32 R2, R3 ;  /* 0x0000000300027245 */ /* 0x000fe20000201000 */
[----:B------:R-:W-:Y:S01]  /*19180*/  IMAD.U32 R3, R77, 0x10000, RZ ;  /* 0x000100004d037824 */ /* 0x000fe200078e00ff */
[----:B------:R-:W-:Y:S02]  /*19190*/  ISETP.NE.AND P2, PT, R4, 0x1, PT ;  /* 0x000000010400780c */ /* 0x000fe40003f45270 */
[----:B------:R-:W-:Y:S01]  /*191a0*/  MOV R5, 0x2 ;  /* 0x0000000200057802 */ /* 0x000fe20000000f00 */
[----:B------:R-:W-:Y:S01]  /*191b0*/  FFMA.FTZ R2, R2, R211, 1.1641532182693481445e-10 ;  /* 0x2f00000002027423 */ /* 0x000fe200000100d3 */
[----:B------:R-:W-:Y:S01]  /*191c0*/  FMUL.FTZ R42, R3, UR5 ;  /* 0x00000005032a7c20 */ /* 0x000fe20008410000 */
[----:B------:R-:W-:-:S03]  /*191d0*/  FSEL R3, R6, RZ, P3 ;  /* 0x000000ff06037208 */ /* 0x000fc60001800000 */
        /* <DEDUP_REMOVED lines=15> */
.L_x_7636:
        /* <DEDUP_REMOVED lines=12> */
.L_x_7637:
        /* <DEDUP_REMOVED lines=43> */
.L_x_7635:
        /* <DEDUP_REMOVED lines=17> */
.L_x_7639:
        /* <DEDUP_REMOVED lines=12> */
.L_x_7640:
        /* <DEDUP_REMOVED lines=43> */
.L_x_7638:
        /* <DEDUP_REMOVED lines=23> */
.L_x_7642:
        /* <DEDUP_REMOVED lines=12> */
.L_x_7643:
        /* <DEDUP_REMOVED lines=43> */
.L_x_7641:
[----:B------:R-:W-:Y:S01]  /*19fa0*/  I2FP.F32.U32 R0, R0 ;  /* 0x0000000000007245 */ /* 0x000fe20000201000 */
[----:B------:R-:W-:Y:S01]  /*19fb0*/  HFMA2 R32, -RZ, RZ, 0, 1.1920928955078125e-07 ;  /* 0x00000002ff207431 */ /* 0x000fe200000001ff */
[----:B------:R-:W-:Y:S01]  /*19fc0*/  ISETP.NE.AND P3, PT, R2, 0x1, PT ;  /* 0x000000010200780c */ /* 0x000fe20003f65270 */
[----:B------:R-:W-:Y:S02]  /*19fd0*/  IMAD.MOV.U32 R3, RZ, RZ, R10 ;  /* 0x000000ffff037224 */ /* 0x000fe400078e000a */
        /* <DEDUP_REMOVED lines=14> */
.L_x_7645:
        /* <DEDUP_REMOVED lines=12> */
.L_x_7646:
        /* <DEDUP_REMOVED lines=43> */
.L_x_7644:
[----:B------:R-:W-:Y:S01]  /*1a430*/  I2FP.F32.U32 R2, R3 ;  /* 0x0000000300027245 */ /* 0x000fe20000201000 */
[----:B------:R-:W-:-:S04]  /*1a440*/  IMAD.U32 R3, R78, 0x10000, RZ ;  /* 0x000100004e037824 */ /* 0x000fc800078e00ff */
[----:B------:R-:W-:Y:S01]  /*1a450*/  FFMA.FTZ R2, R2, R211, 1.1641532182693481445e-10 ;  /* 0x2f00000002027423 */ /* 0x000fe200000100d3 */
[----:B------:R-:W-:Y:S01]  /*1a460*/  FMUL.FTZ R36, R3, UR5 ;  /* 0x0000000503247c20 */ /* 0x000fe20008410000 */
[----:B------:R-:W-:Y:S01]  /*1a470*/  FSEL R3, R0, RZ, P2 ;  /* 0x000000ff00037208 */ /* 0x000fe20001000000 */
[----:B------:R-:W-:Y:S02]  /*1a480*/  IMAD.MOV.U32 R0, RZ, RZ, R10 ;  /* 0x000000ffff007224 */ /* 0x000fe400078e000a */
[----:B------:R-:W-:Y:S02]  /*1a490*/  FSETP.GTU.FTZ.AND P3, PT, R2, UR4, PT ;  /* 0x0000000402007c0b */ /* 0x000fe4000bf7c000 */
[----:B------:R-:W-:Y:S02]  /*1a4a0*/  MOV R2, 0x2 ;  /* 0x0000000200027802 */ /* 0x000fe40000000f00 */
[----:B------:R-:W-:Y:S02]  /*1a4b0*/  FSEL R36, R36, RZ, !P3 ;  /* 0x000000ff24247208 */ /* 0x000fe40005800000 */
[----:B------:R-:W-:-:S02]  /*1a4c0*/  SEL R4, RZ, 0x1, P3 ;  /* 0x00000001ff047807 */ /* 0x000fc40001800000 */
        /* <DEDUP_REMOVED lines=12> */
.L_x_7648:
        /* <DEDUP_REMOVED lines=12> */
.L_x_7649:
        /* <DEDUP_REMOVED lines=43> */
.L_x_7647:
[----:B------:R-:W-:Y:S01]  /*1a900*/  ISETP.NE.AND P4, PT, R2, 0x1, PT ;  /* 0x000000010200780c */ /* 0x000fe20003f85270 */
[----:B------:R-:W-:Y:S01]  /*1a910*/  IMAD.U32 R34, R34, 0x10000, RZ ;  /* 0x0001000022227824 */ /* 0x000fe200078e00ff */
[----:B------:R-:W-:Y:S01]  /*1a920*/  I2FP.F32.U32 R0, R0 ;  /* 0x0000000000007245 */ /* 0x000fe20000201000 */
[----:B------:R-:W-:Y:S02]  /*1a930*/  HFMA2 R32, -RZ, RZ, 0, 1.1920928955078125e-07 ;  /* 0x00000002ff207431 */ /* 0x000fe400000001ff */
[----:B------:R-:W-:Y:S02]  /*1a940*/  IMAD.MOV.U32 R3, RZ, RZ, R10 ;  /* 0x000000ffff037224 */ /* 0x000fe400078e000a */
        /* <DEDUP_REMOVED lines=12> */
.L_x_7651:
        /* <DEDUP_REMOVED lines=12> */
.L_x_7652:
        /* <DEDUP_REMOVED lines=43> */
.L_x_7650:
[----:B------:R-:W-:Y:S02]  /*1ad80*/  I2FP.F32.U32 R2, R3 ;  /* 0x0000000300027245 */ /* 0x000fe40000201000 */
[----:B------:R-:W-:Y:S02]  /*1ad90*/  PRMT R3, R78, 0x7632, R3 ;  /* 0x000076324e037816 */ /* 0x000fe40000000003 */
[----:B------:R-:W-:Y:S01]  /*1ada0*/  FSEL R0, R0, RZ, P3 ;  /* 0x000000ff00007208 */ /* 0x000fe20001800000 */
[----:B------:R-:W-:Y:S01]  /*1adb0*/  FFMA.FTZ R2, R2, R211, 1.1641532182693481445e-10 ;  /* 0x2f00000002027423 */ /* 0x000fe200000100d3 */
[----:B------:R-:W-:Y:S01]  /*1adc0*/  MOV R34, 0x2 ;  /* 0x0000000200227802 */ /* 0x000fe20000000f00 */
[----:B------:R-:W-:-:S03]  /*1add0*/  IMAD.U32 R3, R3, 0x10000, RZ ;  /* 0x0001000003037824 */ /* 0x000fc600078e00ff */
        /* <DEDUP_REMOVED lines=17> */
.L_x_7654:
        /* <DEDUP_REMOVED lines=12> */
.L_x_7655:
        /* <DEDUP_REMOVED lines=43> */
.L_x_7653:
        /* <DEDUP_REMOVED lines=18> */
.L_x_7657:
        /* <DEDUP_REMOVED lines=12> */
.L_x_7658:
        /* <DEDUP_REMOVED lines=43> */
.L_x_7656:
[----:B------:R-:W-:Y:S01]  /*1b6f0*/  I2FP.F32.U32 R32, R33 ;  /* 0x0000002100207245 */ /* 0x000fe20000201000 */
[----:B------:R-:W-:Y:S01]  /*1b700*/  IMAD.U32 R33, R79, 0x10000, RZ ;  /* 0x000100004f217824 */ /* 0x000fe200078e00ff */
[----:B------:R-:W-:-:S03]  /*1b710*/  MOV R34, 0x2 ;  /* 0x0000000200227802 */ /* 0x000fc60000000f00 */
        /* <DEDUP_REMOVED lines=20> */
.L_x_7660:
        /* <DEDUP_REMOVED lines=12> */
.L_x_7661:
        /* <DEDUP_REMOVED lines=43> */
.L_x_7659:
        /* <DEDUP_REMOVED lines=17> */
.L_x_7663:
        /* <DEDUP_REMOVED lines=14> */
.L_x_7664:
        /* <DEDUP_REMOVED lines=43> */
.L_x_7662:
        /* <DEDUP_REMOVED lines=13> */
.L_x_7616:
        /* <DEDUP_REMOVED lines=15> */
.L_x_7667:
        /* <DEDUP_REMOVED lines=12> */
.L_x_7668:
        /* <DEDUP_REMOVED lines=42> */
.L_x_7666:
[----:B------:R-:W-:Y:S01]  /*1c590*/  I2FP.F32.U32 R36, R36 ;  /* 0x0000002400247245 */ /* 0x000fe20000201000 */
[----:B-1---5:R-:W-:Y:S01]  /*1c5a0*/  IMAD.U32 R42, R32, 0x10000, RZ ;  /* 0x00010000202a7824 */ /* 0x022fe200078e00ff */
[----:B------:R-:W-:Y:S01]  /*1c5b0*/  ISETP.NE.AND P1, PT, R38, 0x1, PT ;  /* 0x000000012600780c */ /* 0x000fe20003f25270 */
[----:B------:R-:W-:Y:S01]  /*1c5c0*/  IMAD.MOV.U32 R39, RZ, RZ, 0x2 ;  /* 0x00000002ff277424 */ /* 0x000fe200078e00ff */
[----:B------:R-:W-:Y:S01]  /*1c5d0*/  LOP3.LUT R208, R208, 0xfffffff7, RZ, 0xc0, !PT ;  /* 0xfffffff7d0d07812 */ /* 0x000fe200078ec0ff */
[----:B------:R-:W-:Y:S01]  /*1c5e0*/  FFMA.FTZ R36, R36, R211, 1.1641532182693481445e-10 ;  /* 0x2f00000024247423 */ /* 0x000fe200000100d3 */
[----:B------:R-:W-:Y:S02]  /*1c5f0*/  PRMT R32, R32, 0x7632, R32 ;  /* 0x0000763220207816 */ /* 0x000fe40000000020 */
[----:B------:R-:W-:Y:S02]  /*1c600*/  MOV R37, R10 ;  /* 0x0000000a00257202 */ /* 0x000fe40000000f00 */
[----:B------:R-:W-:-:S13]  /*1c610*/  FSETP.LE.FTZ.AND P2, PT, R36, UR4, PT ;  /* 0x0000000424007c0b */ /* 0x000fda000bf53000 */
        /* <DEDUP_REMOVED lines=10> */
.L_x_7670:
        /* <DEDUP_REMOVED lines=12> */
.L_x_7671:
        /* <DEDUP_REMOVED lines=43> */
.L_x_7669:
[----:B------:R-:W-:Y:S01]  /*1ca30*/  I2FP.F32.U32 R36, R37 ;  /* 0x0000002500247245 */ /* 0x000fe20000201000 */
[----:B------:R-:W-:Y:S01]  /*1ca40*/  IMAD.U32 R162, R32, 0x10000, RZ ;  /* 0x0001000020a27824 */ /* 0x000fe200078e00ff */
[----:B------:R-:W-:Y:S02]  /*1ca50*/  ISETP.NE.AND P1, PT, R39, 0x1, PT ;  /* 0x000000012700780c */ /* 0x000fe40003f25270 */
[----:B------:R-:W-:Y:S01]  /*1ca60*/  LOP3.LUT R208, R208, 0xfffffffb, RZ, 0xc0, !PT ;  /* 0xfffffffbd0d07812 */ /* 0x000fe200078ec0ff */
[----:B------:R-:W-:Y:S01]  /*1ca70*/  FFMA.FTZ R36, R36, R211, 1.1641532182693481445e-10 ;  /* 0x2f00000024247423 */ /* 0x000fe200000100d3 */
[----:B------:R-:W-:-:S04]  /*1ca80*/  MOV R32, R10 ;  /* 0x0000000a00207202 */ /* 0x000fc80000000f00 */
[----:B------:R-:W-:Y:S01]  /*1ca90*/  FSETP.LE.FTZ.AND P2, PT, R36, UR4, PT ;  /* 0x0000000424007c0b */ /* 0x000fe2000bf53000 */
[----:B------:R-:W-:-:S12]  /*1caa0*/  IMAD.MOV.U32 R36, RZ, RZ, 0x2 ;  /* 0x00000002ff247424 */ /* 0x000fd800078e00ff */
        /* <DEDUP_REMOVED lines=10> */
.L_x_7673:
        /* <DEDUP_REMOVED lines=12> */
.L_x_7674:
        /* <DEDUP_REMOVED lines=43> */
.L_x_7672:
[----:B------:R-:W-:Y:S01]  /*1cec0*/  I2FP.F32.U32 R32, R32 ;  /* 0x0000002000207245 */ /* 0x000fe20000201000 */
[C---:B------:R-:W-:Y:S01]  /*1ced0*/  IMAD.U32 R43, R33.reuse, 0x10000, RZ ;  /* 0x00010000212b7824 */ /* 0x040fe200078e00ff */
        /* <DEDUP_REMOVED lines=17> */
.L_x_7676:
        /* <DEDUP_REMOVED lines=12> */
.L_x_7677:
        /* <DEDUP_REMOVED lines=43> */
.L_x_7675:
[----:B------:R-:W-:Y:S01]  /*1d360*/  ISETP.NE.AND P2, PT, R37, 0x1, PT ;  /* 0x000000012500780c */ /* 0x000fe20003f45270 */
[----:B------:R-:W-:Y:S01]  /*1d370*/  IMAD.U32 R163, R163, 0x10000, RZ ;  /* 0x00010000a3a37824 */ /* 0x000fe200078e00ff */
[----:B------:R-:W-:Y:S01]  /*1d380*/  I2FP.F32.U32 R32, R33 ;  /* 0x0000002100207245 */ /* 0x000fe20000201000 */
[----:B------:R-:W-:Y:S01]  /*1d390*/  IMAD.MOV.U32 R36, RZ, RZ, 0x2 ;  /* 0x00000002ff247424 */ /* 0x000fe200078e00ff */
[----:B------:R-:W-:-:S03]  /*1d3a0*/  MOV R33, R10 ;  /* 0x0000000a00217202 */ /* 0x000fc60000000f00 */
        /* <DEDUP_REMOVED lines=11> */
.L_x_7679:
        /* <DEDUP_REMOVED lines=12> */
.L_x_7680:
        /* <DEDUP_REMOVED lines=43> */
.L_x_7678:
[----:B------:R-:W-:Y:S01]  /*1d7d0*/  ISETP.NE.AND P3, PT, R36, 0x1, PT ;  /* 0x000000012400780c */ /* 0x000fe20003f65270 */
[C---:B------:R-:W-:Y:S01]  /*1d7e0*/  IMAD.U32 R209, R34.reuse, 0x10000, RZ ;  /* 0x0001000022d17824 */ /* 0x040fe200078e00ff */
[----:B------:R-:W-:Y:S01]  /*1d7f0*/  I2FP.F32.U32 R32, R33 ;  /* 0x0000002100207245 */ /* 0x000fe20000201000 */
[----:B------:R-:W-:Y:S01]  /*1d800*/  IMAD.MOV.U32 R37, RZ, RZ, 0x2 ;  /* 0x00000002ff257424 */ /* 0x000fe200078e00ff */
[----:B------:R-:W-:Y:S02]  /*1d810*/  PRMT R34, R34, 0x7632, R34 ;  /* 0x0000763222227816 */ /* 0x000fe40000000022 */
[----:B------:R-:W-:Y:S01]  /*1d820*/  MOV R33, R10 ;  /* 0x0000000a00217202 */ /* 0x000fe20000000f00 */
        /* <DEDUP_REMOVED lines=11> */
.L_x_7682:
        /* <DEDUP_REMOVED lines=12> */
.L_x_7683:
        /* <DEDUP_REMOVED lines=43> */
.L_x_7681:
        /* <DEDUP_REMOVED lines=16> */
.L_x_7685:
        /* <DEDUP_REMOVED lines=12> */
.L_x_7686:
        /* <DEDUP_REMOVED lines=43> */
.L_x_7684:
        /* <DEDUP_REMOVED lines=17> */
.L_x_7688:
        /* <DEDUP_REMOVED lines=12> */
.L_x_7689:
        /* <DEDUP_REMOVED lines=43> */
.L_x_7687:
[----:B------:R-:W-:Y:S01]  /*1e540*/  P2R R39, PR, RZ, 0x1 ;  /* 0x00000001ff277803 */ /* 0x000fe20000000000 */
[----:B------:R-:W-:Y:S01]  /*1e550*/  FMUL.FTZ R42, R42, UR5 ;  /* 0x000000052a2a7c20 */ /* 0x000fe20008410000 */
[----:B------:R-:W-:Y:S01]  /*1e560*/  I2FP.F32.U32 R36, R33 ;  /* 0x0000002100247245 */ /* 0x000fe20000201000 */
[----:B------:R-:W-:Y:S01]  /*1e570*/  FMUL.FTZ R32, R43, UR5 ;  /* 0x000000052b207c20 */ /* 0x000fe20008410000 */
[C---:B------:R-:W-:Y:S01]  /*1e580*/  LOP3.LUT P0, RZ, R208.reuse, 0x8, RZ, 0xc0, !PT ;  /* 0x00000008d0ff7812 */ /* 0x040fe2000780c0ff */
[----:B------:R-:W-:Y:S01]  /*1e590*/  IMAD.U32 R35, R35, 0x10000, RZ ;  /* 0x0001000023237824 */ /* 0x000fe200078e00ff */
[----:B------:R-:W-:Y:S01]  /*1e5a0*/  LOP3.LUT P5, RZ, R208, 0x2, RZ, 0xc0, !PT ;  /* 0x00000002d0ff7812 */ /* 0x000fe200078ac0ff */
        /* <DEDUP_REMOVED lines=10> */
[----:B------:R-:W-:Y:S02]  /*1e650*/  LOP3.LUT P6, RZ, R208, 0x4, RZ, 0xc0, !PT ;  /* 0x00000004d0ff7812 */ /* 0x000fe400078cc0ff */
        /* <DEDUP_REMOVED lines=15> */
[----:B------:R-:W-:-:S10]  /*1e750*/  @P0 FADD.FTZ R39, R71, R39 ;  /* 0x0000002747270221 */ /* 0x000fd40000010000 */
.L_x_7665:
        /* <DEDUP_REMOVED lines=9> */
[----:B------:R-:W-:Y:S01]  /*1e7f0*/  VIADD R216, R215, 0x200 ;  /* 0x00000200d7d87836 */ /* 0x000fe20000000000 */
[----:B------:R-:W-:Y:S01]  /*1e800*/  LOP3.LUT R210, R210, R32, R33, 0xfe, !PT ;  /* 0x00000020d2d27212 */ /* 0x000fe200078efe21 */
[----:B------:R2:W-:Y:S01]  /*1e810*/  STG.E.128 desc[UR8][R162.64+0x10], R36 ;  /* 0x00001024a2007986 */ /* 0x0005e2000c101d08 */
[----:B------:R-:W-:Y:S01]  /*1e820*/  SEL R34, RZ, 0x1000000, !P1 ;  /* 0x01000000ff227807 */ /* 0x000fe20004800000 */
[----:B------:R-:W-:Y:S01]  /*1e830*/  IMAD.WIDE.U32 R224, R216, 0x10, R160 ;  /* 0x00000010d8e07825 */ /* 0x000fe200078e00a0 */
[----:B------:R-:W-:-:S02]  /*1e840*/  SEL R33, RZ, 0x10000, !P4 ;  /* 0x00010000ff217807 */ /* 0x000fc40006000000 */
[----:B------:R-:W-:Y:S02]  /*1e850*/  SEL R32, RZ, 0x100, !P5 ;  /* 0x00000100ff207807 */ /* 0x000fe40006800000 */
[----:B------:R-:W-:Y:S02]  /*1e860*/  SEL R35, RZ, 0x1, !P2 ;  /* 0x00000001ff237807 */ /* 0x000fe40005000000 */
[----:B------:R-:W-:Y:S02]  /*1e870*/  LOP3.LUT P6, RZ, R208, 0x8, RZ, 0xc0, !PT ;  /* 0x00000008d0ff7812 */ /* 0x000fe400078cc0ff */
[----:B------:R-:W-:Y:S02]  /*1e880*/  LOP3.LUT R32, R32, R34, R33, 0xfe, !PT ;  /* 0x0000002220207212 */ /* 0x000fe400078efe21 */
[----:B------:R-:W-:Y:S02]  /*1e890*/  LOP3.LUT R33, R210, R35, RZ, 0xfc, !PT ;  /* 0x00000023d2217212 */ /* 0x000fe400078efcff */
[----:B------:R-:W-:Y:S01]  /*1e8a0*/  SEL R35, RZ, 0x1, !P6 ;  /* 0x00000001ff237807 */ /* 0x000fe20007000000 */
[----:B0-----:R-:W-:Y:S01]  /*1e8b0*/  @P0 IMAD.WIDE.U32 R220, R216, 0x20, R220 ;  /* 0x00000020d8dc0825 */ /* 0x001fe200078e00dc */
[----:B------:R-:W-:-:S02]  /*1e8c0*/  PLOP3.LUT P3, PT, PT, PT, UP0, 0x80, 0x8 ;  /* 0x000000000008781c */ /* 0x000fc40003f6f008 */
[----:B------:R-:W-:Y:S01]  /*1e8d0*/  LOP3.LUT R32, R32, R35, RZ, 0xfc, !PT ;  /* 0x0000002320207212 */ /* 0x000fe200078efcff */
[----:B------:R-:W-:Y:S01]  /*1e8e0*/  IMAD.WIDE.U32 R34, R214, 0x8, R192 ;  /* 0x00000008d6227825 */ /* 0x000fe200078e00c0 */
[----:B------:R-:W-:Y:S02]  /*1e8f0*/  MOV R223, 0x10 ;  /* 0x0000001000df7802 */ /* 0x000fe40000000f00 */
[----:B------:R-:W-:Y:S02]  /*1e900*/  PLOP3.LUT P1, PT, PT, PT, UP0, 0x80, 0x8 ;  /* 0x000000000008781c */ /* 0x000fe40003f2f008 */
[----:B------:R2:W-:Y:S05]  /*1e910*/  STG.E.64 desc[UR8][R34.64], R32 ;  /* 0x0000002022007986 */ /* 0x0005ea000c101b08 */
[----:B-1----:R-:W-:Y:S01]  /*1e920*/  @P3 IMAD.WIDE.U32 R222, R216, R223, UR40 ;  /* 0x00000028d8de3e25 */ /* 0x002fe2000f8e00df */
[----:B------:R-:W-:Y:S06]  /*1e930*/  BRA.U !UP0, `(.L_x_7690) ;  /* 0x0000000108507547 */ /* 0x000fec000b800000 */
        /* <DEDUP_REMOVED lines=20> */
.L_x_7690:
[----:B------:R1:W5:Y:S04]  /*1ea80*/  @P1 LDG.E.128 R76, desc[UR8][R222.64] ;  /* 0x00000008de4c1981 */ /* 0x000368000c1e1d00 */
[----:B------:R1:W5:Y:S04]  /*1ea90*/  @P0 LDG.E.128 R72, desc[UR8][R220.64] ;  /* 0x00000008dc480981 */ /* 0x000368000c1e1d00 */
[----:B------:R1:W5:Y:S04]  /*1eaa0*/  @P0 LDG.E.128 R68, desc[UR8][R220.64+0x10] ;  /* 0x00001008dc440981 */ /* 0x000368000c1e1d00 */
[----:B--2---:R1:W5:Y:S01]  /*1eab0*/  LDG.E.128 R160, desc[UR8][R224.64] ;  /* 0x00000008e0a07981 */ /* 0x004362000c1e1d00 */
        /* <DEDUP_REMOVED lines=16> */
.L_x_7693:
[----:B------:R-:W-:-:S04]  /*1ebc0*/  VIADD R206, R206, 0x1 ;  /* 0x00000001cece7836 */ /* 0x000fc80000000000 */
[C---:B0-----:R-:W-:Y:S01]  /*1ebd0*/  IMAD.WIDE.U32 R32, R206.reuse, -0x2daee0ad, RZ ;  /* 0xd2511f53ce207825 */ /* 0x041fe200078e00ff */
        /* <DEDUP_REMOVED lines=10> */
.L_x_7694:
        /* <DEDUP_REMOVED lines=43> */
.L_x_7692:
[----:B------:R-:W-:Y:S01]  /*1ef30*/  I2FP.F32.U32 R0, R0 ;  /* 0x0000000000007245 */ /* 0x000fe20000201000 */
[----:B------:R-:W-:Y:S01]  /*1ef40*/  IMAD.MOV.U32 R4, RZ, RZ, 0x2 ;  /* 0x00000002ff047424 */ /* 0x000fe200078e00ff */
[----:B------:R-:W-:Y:S02]  /*1ef50*/  ISETP.NE.AND P1, PT, R2, 0x1, PT ;  /* 0x000000010200780c */ /* 0x000fe40003f25270 */
[----:B------:R-:W-:Y:S01]  /*1ef60*/  LOP3.LUT R208, R208, 0xfffffff7, RZ, 0xc0, !PT ;  /* 0xfffffff7d0d07812 */ /* 0x000fe200078ec0ff */
[----:B------:R-:W-:Y:S01]  /*1ef70*/  FFMA.FTZ R0, R0, R211, 1.1641532182693481445e-10 ;  /* 0x2f00000000007423 */ /* 0x000fe200000100d3 */
[----:B------:R-:W-:-:S04]  /*1ef80*/  MOV R3, R10 ;  /* 0x0000000a00037202 */ /* 0x000fc80000000f00 */
        /* <DEDUP_REMOVED lines=14> */
.L_x_7696:
        /* <DEDUP_REMOVED lines=12> */
.L_x_7697:
        /* <DEDUP_REMOVED lines=43> */
.L_x_7695:
[----:B------:R-:W-:Y:S01]  /*1f3e0*/  I2FP.F32.U32 R2, R3 ;  /* 0x0000000300027245 */ /* 0x000fe20000201000 */
[----:B------:R-:W-:Y:S01]  /*1f3f0*/  IMAD.U32 R3, R76, 0x10000, RZ ;  /* 0x000100004c037824 */ /* 0x000fe200078e00ff */
[----:B------:R-:W-:-:S03]  /*1f400*/  ISETP.NE.AND P2, PT, R4, 0x1, PT ;  /* 0x000000010400780c */ /* 0x000fc60003f45270 */
[----:B------:R-:W-:Y:S01]  /*1f410*/  FFMA.FTZ R2, R2, R211, 1.1641532182693481445e-10 ;  /* 0x2f00000002027423 */ /* 0x000fe200000100d3 */
[----:B0-----:R-:W-:Y:S01]  /*1f420*/  FMUL.FTZ R32, R3, UR5 ;  /* 0x0000000503207c20 */ /* 0x001fe20008410000 */
[----:B------:R-:W-:Y:S02]  /*1f430*/  FSEL R3, R0, RZ, P3 ;  /* 0x000000ff00037208 */ /* 0x000fe40001800000 */
[----:B------:R-:W-:Y:S02]  /*1f440*/  MOV R0, R10 ;  /* 0x0000000a00007202 */ /* 0x000fe40000000f00 */
        /* <DEDUP_REMOVED lines=15> */
.L_x_7699:
        /* <DEDUP_REMOVED lines=12> */
.L_x_7700:
        /* <DEDUP_REMOVED lines=43> */
.L_x_7698:
[----:B------:R-:W-:Y:S01]  /*1f8b0*/  I2FP.F32.U32 R0, R0 ;  /* 0x0000000000007245 */ /* 0x000fe20000201000 */
[----:B------:R-:W-:Y:S01]  /*1f8c0*/  IMAD.MOV.U32 R4, RZ, RZ, 0x2 ;  /* 0x00000002ff047424 */ /* 0x000fe200078e00ff */
[----:B------:R-:W-:Y:S02]  /*1f8d0*/  ISETP.NE.AND P1, PT, R2, 0x1, PT ;  /* 0x000000010200780c */ /* 0x000fe40003f25270 */
[----:B------:R-:W-:Y:S01]  /*1f8e0*/  LOP3.LUT R208, R208, 0xfffffffb, RZ, 0xc0, !PT ;  /* 0xfffffffbd0d07812 */ /* 0x000fe200078ec0ff */
[----:B------:R-:W-:Y:S01]  /*1f8f0*/  FFMA.FTZ R0, R0, R211, 1.1641532182693481445e-10 ;  /* 0x2f00000000007423 */ /* 0x000fe200000100d3 */
[----:B------:R-:W-:-:S04]  /*1f900*/  MOV R3, R10 ;  /* 0x0000000a00037202 */ /* 0x000fc80000000f00 */
        /* <DEDUP_REMOVED lines=13> */
.L_x_7702:
        /* <DEDUP_REMOVED lines=12> */
.L_x_7703:
        /* <DEDUP_REMOVED lines=43> */
.L_x_7701:
        /* <DEDUP_REMOVED lines=23> */
.L_x_7705:
        /* <DEDUP_REMOVED lines=12> */
.L_x_7706:
        /* <DEDUP_REMOVED lines=43> */
.L_x_7704:
        /* <DEDUP_REMOVED lines=20> */
.L_x_7708:
        /* <DEDUP_REMOVED lines=12> */
.L_x_7709:
        /* <DEDUP_REMOVED lines=43> */
.L_x_7707:
        /* <DEDUP_REMOVED lines=22> */
.L_x_7711:
        /* <DEDUP_REMOVED lines=12> */
.L_x_7712:
        /* <DEDUP_REMOVED lines=43> */
.L_x_7710:
        /* <DEDUP_REMOVED lines=17> */
.L_x_7714:
        /* <DEDUP_REMOVED lines=12> */
.L_x_7715:
        /* <DEDUP_REMOVED lines=43> */
.L_x_7713:
        /* <DEDUP_REMOVED lines=23> */
.L_x_7717:
        /* <DEDUP_REMOVED lines=12> */
.L_x_7718:
        /* <DEDUP_REMOVED lines=43> */
.L_x_7716:
        /* <DEDUP_REMOVED lines=18> */
.L_x_7720:
        /* <DEDUP_REMOVED lines=12> */
.L_x_7721:
        /* <DEDUP_REMOVED lines=43> */
.L_x_7719:
        /* <DEDUP_REMOVED lines=22> */
.L_x_7723:
        /* <DEDUP_REMOVED lines=12> */
.L_x_7724:
        /* <DEDUP_REMOVED lines=43> */
.L_x_7722:
        /* <DEDUP_REMOVED lines=17> */
.L_x_7726:
        /* <DEDUP_REMOVED lines=12> */
.L_x_7727:
        /* <DEDUP_REMOVED lines=43> */
.L_x_7725:
        /* <DEDUP_REMOVED lines=23> */
.L_x_7729:
        /* <DEDUP_REMOVED lines=12> */
.L_x_7730:
[----:B-1----:R-:W-:Y:S01]  /*22520*/  IMAD.WIDE.U32 R222, R207, -0x326172a9, RZ ;  /* 0xcd9e8d57cfde7825 */ /* 0x002fe200078e00ff */
        /* <DEDUP_REMOVED lines=42> */
.L_x_7728:
[----:B------:R-:W-:Y:S01]  /*227d0*/  ISETP.NE.AND P5, PT, R217, 0x1, PT ;  /* 0x00000001d900780c */ /* 0x000fe20003fa5270 */
[C---:B------:R-:W-:Y:S01]  /*227e0*/  IMAD.U32 R162, R163.reuse, 0x10000, RZ ;  /* 0x00010000a3a27824 */ /* 0x040fe200078e00ff */
[----:B------:R-:W-:Y:S01]  /*227f0*/  I2FP.F32.U32 R0, R0 ;  /* 0x0000000000007245 */ /* 0x000fe20000201000 */
[----:B-1----:R-:W-:Y:S01]  /*22800*/  IMAD.MOV.U32 R220, RZ, RZ, 0x2 ;  /* 0x00000002ffdc7424 */ /* 0x002fe200078e00ff */
[----:B------:R-:W-:Y:S02]  /*22810*/  PRMT R163, R163, 0x7632, R163 ;  /* 0x00007632a3a37816 */ /* 0x000fe400000000a3 */
[----:B------:R-:W-:Y:S01]  /*22820*/  MOV R209, R10 ;  /* 0x0000000a00d17202 */ /* 0x000fe20000000f00 */
[----:B------:R-:W-:Y:S01]  /*22830*/  FFMA.FTZ R2, R0, R211, 1.1641532182693481445e-10 ;  /* 0x2f00000000027423 */ /* 0x000fe200000100d3 */
[----:B------:R-:W-:-:S04]  /*22840*/  FMUL.FTZ R0, R162, UR5 ;  /* 0x00000005a2007c20 */ /* 0x000fc80008410000 */
        /* <DEDUP_REMOVED lines=10> */
.L_x_7732:
        /* <DEDUP_REMOVED lines=12> */
.L_x_7733:
        /* <DEDUP_REMOVED lines=43> */
.L_x_7731:
[----:B------:R-:W-:Y:S01]  /*22c60*/  I2FP.F32.U32 R2, R209 ;  /* 0x000000d100027245 */ /* 0x000fe20000201000 */
[----:B------:R-:W-:Y:S01]  /*22c70*/  IMAD.U32 R162, R79, 0x10000, RZ ;  /* 0x000100004fa27824 */ /* 0x000fe200078e00ff */
[----:B------:R-:W-:Y:S01]  /*22c80*/  FSEL R209, R0, RZ, P4 ;  /* 0x000000ff00d17208 */ /* 0x000fe20002000000 */
[----:B------:R-:W-:Y:S01]  /*22c90*/  IMAD.MOV.U32 R222, RZ, RZ, 0x2 ;  /* 0x00000002ffde7424 */ /* 0x000fe200078e00ff */
        /* <DEDUP_REMOVED lines=18> */
.L_x_7735:
        /* <DEDUP_REMOVED lines=12> */
.L_x_7736:
        /* <DEDUP_REMOVED lines=43> */
.L_x_7734:
[----:B------:R-:W-:Y:S01]  /*23130*/  ISETP.NE.AND P6, PT, R222, 0x1, PT ;  /* 0x00000001de00780c */ /* 0x000fe20003fc5270 */
[----:B------:R-:W-:Y:S01]  /*23140*/  IMAD.U32 R217, R163, 0x10000, RZ ;  /* 0x00010000a3d97824 */ /* 0x000fe200078e00ff */
[----:B------:R-:W-:Y:S01]  /*23150*/  I2FP.F32.U32 R0, R0 ;  /* 0x0000000000007245 */ /* 0x000fe20000201000 */
[----:B------:R-:W-:Y:S01]  /*23160*/  IMAD.MOV.U32 R209, RZ, RZ, 0x2 ;  /* 0x00000002ffd17424 */ /* 0x000fe200078e00ff */
[----:B------:R-:W-:-:S03]  /*23170*/  MOV R221, R10 ;  /* 0x0000000a00dd7202 */ /* 0x000fc60000000f00 */
        /* <DEDUP_REMOVED lines=12> */
.L_x_7738:
        /* <DEDUP_REMOVED lines=14> */
.L_x_7739:
        /* <DEDUP_REMOVED lines=43> */
.L_x_7737:
        /* <DEDUP_REMOVED lines=13> */
.L_x_7691:
        /* <DEDUP_REMOVED lines=15> */
.L_x_7742:
        /* <DEDUP_REMOVED lines=12> */
.L_x_7743:
        /* <DEDUP_REMOVED lines=43> */
.L_x_7741:
[----:B------:R-:W-:Y:S01]  /*23b00*/  I2FP.F32.U32 R32, R32 ;  /* 0x0000002000207245 */ /* 0x000fe20000201000 */
[----:B-----5:R-:W-:Y:S01]  /*23b10*/  IMAD.U32 R217, R160, 0x10000, RZ ;  /* 0x00010000a0d97824 */ /* 0x020fe200078e00ff */
        /* <DEDUP_REMOVED lines=17> */
.L_x_7745:
        /* <DEDUP_REMOVED lines=12> */
.L_x_7746:
        /* <DEDUP_REMOVED lines=43> */
.L_x_7744:
[----:B------:R-:W-:Y:S01]  /*23fa0*/  I2FP.F32.U32 R32, R33 ;  /* 0x0000002100207245 */ /* 0x000fe20000201000 */
[----:B-1----:R-:W-:Y:S01]  /*23fb0*/  IMAD.U32 R221, R160, 0x10000, RZ ;  /* 0x00010000a0dd7824 */ /* 0x002fe200078e00ff */
[----:B------:R-:W-:Y:S01]  /*23fc0*/  ISETP.NE.AND P1, PT, R35, 0x1, PT ;  /* 0x000000012300780c */ /* 0x000fe20003f25270 */
[----:B------:R-:W-:Y:S01]  /*23fd0*/  IMAD.MOV.U32 R34, RZ, RZ, 0x2 ;  /* 0x00000002ff227424 */ /* 0x000fe200078e00ff */
[----:B------:R-:W-:Y:S01]  /*23fe0*/  LOP3.LUT R208, R208, 0xfffffffb, RZ, 0xc0, !PT ;  /* 0xfffffffbd0d07812 */ /* 0x000fe200078ec0ff */
[----:B------:R-:W-:Y:S01]  /*23ff0*/  FFMA.FTZ R32, R32, R211, 1.1641532182693481445e-10 ;  /* 0x2f00000020207423 */ /* 0x000fe200000100d3 */
[----:B------:R-:W-:-:S04]  /*24000*/  MOV R33, R10 ;  /* 0x0000000a00217202 */ /* 0x000fc80000000f00 */
        /* <DEDUP_REMOVED lines=11> */
.L_x_7748:
        /* <DEDUP_REMOVED lines=12> */
.L_x_7749:
        /* <DEDUP_REMOVED lines=43> */
.L_x_7747:
        /* <DEDUP_REMOVED lines=19> */
.L_x_7751:
        /* <DEDUP_REMOVED lines=12> */
.L_x_7752:
        /* <DEDUP_REMOVED lines=43> */
.L_x_7750:
        /* <DEDUP_REMOVED lines=16> */
.L_x_7754:
        /* <DEDUP_REMOVED lines=12> */
.L_x_7755:
        /* <DEDUP_REMOVED lines=43> */
.L_x_7753:
        /* <DEDUP_REMOVED lines=17> */
.L_x_7757:
        /* <DEDUP_REMOVED lines=12> */
.L_x_7758:
        /* <DEDUP_REMOVED lines=43> */
.L_x_7756:
        /* <DEDUP_REMOVED lines=16> */
.L_x_7760:
        /* <DEDUP_REMOVED lines=12> */
.L_x_7761:
        /* <DEDUP_REMOVED lines=43> */
.L_x_7759:
        /* <DEDUP_REMOVED lines=17> */
.L_x_7763:
        /* <DEDUP_REMOVED lines=12> */
.L_x_7764:
        /* <DEDUP_REMOVED lines=43> */
.L_x_7762:
[----:B------:R-:W-:Y:S01]  /*25ab0*/  I2FP.F32.U32 R32, R33 ;  /* 0x0000002100207245 */ /* 0x000fe20000201000 */
[----:B------:R-:W-:Y:S01]  /*25ac0*/  FMUL.FTZ R217, R217, UR5 ;  /* 0x00000005d9d97c20 */ /* 0x000fe20008410000 */
[----:B------:R-:W-:Y:S01]  /*25ad0*/  P2R R34, PR, RZ, 0x1 ;  /* 0x00000001ff227803 */ /* 0x000fe20000000000 */
[----:B------:R-:W-:Y:S01]  /*25ae0*/  FMUL.FTZ R220, R220, UR5 ;  /* 0x00000005dcdc7c20 */ /* 0x000fe20008410000 */
[----:B------:R-:W-:Y:S01]  /*25af0*/  LOP3.LUT P0, RZ, R208, 0x8, RZ, 0xc0, !PT ;  /* 0x00000008d0ff7812 */ /* 0x000fe2000780c0ff */
[----:B------:R-:W-:Y:S01]  /*25b00*/  FFMA.FTZ R211, R32, R211, 1.1641532182693481445e-10 ;  /* 0x2f00000020d37423 */ /* 0x000fe200000100d3 */
[----:B------:R-:W-:Y:S01]  /*25b10*/  LOP3.LUT P5, RZ, R208, 0x2, RZ, 0xc0, !PT ;  /* 0x00000002d0ff7812 */ /* 0x000fe200078ac0ff */
[----:B------:R-:W-:Y:S01]  /*25b20*/  IMAD.U32 R226, R226, 0x10000, RZ ;  /* 0x00010000e2e27824 */ /* 0x000fe200078e00ff */
        /* <DEDUP_REMOVED lines=26> */
.L_x_7740:
[----:B------:R-:W-:Y:S01]  /*25cd0*/  FADD.FTZ R220, RZ, R60 ;  /* 0x0000003cffdc7221 */ /* 0x000fe20000010000 */
[----:B------:R-:W-:Y:S01]  /*25ce0*/  SEL R211, RZ, 0x1000000, !P5 ;  /* 0x01000000ffd37807 */ /* 0x000fe20006800000 */
[----:B------:R-:W-:Y:S01]  /*25cf0*/  IMAD.WIDE.U32 R192, R216, 0x8, R192 ;  /* 0x00000008d8c07825 */ /* 0x000fe200078e00c0 */
[----:B------:R-:W-:-:S03]  /*25d00*/  LOP3.LUT P6, RZ, R208, 0x4, RZ, 0xc0, !PT ;  /* 0x00000004d0ff7812 */ /* 0x000fc600078cc0ff */
[----:B------:R-:W-:Y:S01]  /*25d10*/  FADD.FTZ R217, R220, R61 ;  /* 0x0000003ddcd97221 */ /* 0x000fe20000010000 */
[----:B------:R-:W-:Y:S02]  /*25d20*/  LOP3.LUT P5, RZ, R208, 0x2, RZ, 0xc0, !PT ;  /* 0x00000002d0ff7812 */ /* 0x000fe400078ac0ff */
[----:B------:R-:W-:Y:S01]  /*25d30*/  SEL R221, RZ, 0x1000000, !P1 ;  /* 0x01000000ffdd7807 */ /* 0x000fe20004800000 */
[----:B------:R-:W-:Y:S01]  /*25d40*/  FADD.FTZ R220, R217, R62 ;  /* 0x0000003ed9dc7221 */ /* 0x000fe20000010000 */
[----:B------:R-:W-:Y:S02]  /*25d50*/  SEL R222, RZ, 0x10000, !P5 ;  /* 0x00010000ffde7807 */ /* 0x000fe40006800000 */
[----:B------:R-:W-:Y:S01]  /*25d60*/  SEL R223, RZ, 0x100, !P6 ;  /* 0x00000100ffdf7807 */ /* 0x000fe20007000000 */
[----:B------:R-:W-:Y:S01]  /*25d70*/  FADD.FTZ R217, R220, R63 ;  /* 0x0000003fdcd97221 */ /* 0x000fe20000010000 */
[----:B------:R-:W-:Y:S02]  /*25d80*/  SEL R224, RZ, 0x10000, !P4 ;  /* 0x00010000ffe07807 */ /* 0x000fe40006000000 */
[----:B------:R-:W-:Y:S01]  /*25d90*/  SEL R226, RZ, 0x100, !P3 ;  /* 0x00000100ffe27807 */ /* 0x000fe20005800000 */
[----:B------:R-:W-:Y:S01]  /*25da0*/  FADD.FTZ R220, R217, R64 ;  /* 0x00000040d9dc7221 */ /* 0x000fe20000010000 */
[----:B------:R-:W-:-:S02]  /*25db0*/  LOP3.LUT P0, RZ, R208, 0x8, RZ, 0xc0, !PT ;  /* 0x00000008d0ff7812 */ /* 0x000fc4000780c0ff */
[----:B------:R-:W-:Y:S01]  /*25dc0*/  LOP3.LUT R223, R223, R221, R222, 0xfe, !PT ;  /* 0x000000dddfdf7212 */ /* 0x000fe200078efede */
[----:B------:R-:W-:Y:S01]  /*25dd0*/  FADD.FTZ R217, R220, R65 ;  /* 0x00000041dcd97221 */ /* 0x000fe20000010000 */
[----:B------:R-:W-:Y:S02]  /*25de0*/  LOP3.LUT R226, R226, R211, R224, 0xfe, !PT ;  /* 0x000000d3e2e27212 */ /* 0x000fe400078efee0 */
[----:B------:R-:W-:Y:S01]  /*25df0*/  SEL R224, RZ, 0x1, !P0 ;  /* 0x00000001ffe07807 */ /* 0x000fe20004000000 */
        /* <DEDUP_REMOVED lines=30> */
[----:B------:R-:W-:Y:S01]  /*25fe0*/  IMAD.WIDE.U32 R220, R216, 0x20, R218 ;  /* 0x00000020d8dc7825 */ /* 0x000fe200078e00da */
[----:B------:R-:W-:-:S03]  /*25ff0*/  LOP3.LUT R218, R223, R224, RZ, 0xfc, !PT ;  /* 0x000000e0dfda7212 */ /* 0x000fc600078efcff */
[----:B------:R-:W-:Y:S01]  /*26000*/  FADD.FTZ R222, R217, R160 ;  /* 0x000000a0d9de7221 */ /* 0x000fe20000010000 */
[----:B------:R-:W-:Y:S01]  /*26010*/  SEL R217, RZ, 0x1, !P2 ;  /* 0x00000001ffd97807 */ /* 0x000fe20005000000 */
[----:B------:R0:W-:Y:S02]  /*26020*/  STG.E.128 desc[UR8][R220.64], R32 ;  /* 0x00000020dc007986 */ /* 0x0001e4000c101d08 */
[----:B------:R-:W-:Y:S01]  /*26030*/  FADD.FTZ R211, R222, R161 ;  /* 0x000000a1ded37221 */ /* 0x000fe20000010000 */
[----:B------:R-:W-:Y:S01]  /*26040*/  LOP3.LUT R219, R226, R217, RZ, 0xfc, !PT ;  /* 0x000000d9e2db7212 */ /* 0x000fe200078efcff */
[----:B------:R0:W-:Y:S02]  /*26050*/  STG.E.128 desc[UR8][R220.64+0x10], R160 ;  /* 0x000010a0dc007986 */ /* 0x0001e4000c101d08 */
[----:B------:R-:W-:Y:S02]  /*26060*/  FADD.FTZ R222, R211, R162 ;  /* 0x000000a2d3de7221 */ /* 0x000fe40000010000 */
[----:B------:R0:W-:Y:S02]  /*26070*/  STG.E.64 desc[UR8][R192.64], R218 ;  /* 0x000000dac0007986 */ /* 0x0001e4000c101b08 */
        /* <DEDUP_REMOVED lines=22> */
.L_x_7765:
        /* <DEDUP_REMOVED lines=15> */
[C---:B------:R-:W-:Y:S01]  /*262d0*/  FADD.FTZ R218, -R192.reuse, R63 ;  /* 0x0000003fc0da7221 */ /* 0x040fe20000010100 */
[----:B------:R-:W-:Y:S01]  /*262e0*/  FFMA.FTZ R193, R193, R193, RZ ;  /* 0x000000c1c1c17223 */ /* 0x000fe200000100ff */
[----:B------:R-:W-:-:S03]  /*262f0*/  FADD.FTZ R220, -R192, R66 ;  /* 0x00000042c0dc7221 */ /* 0x000fc60000010100 */
[----:B------:R-:W-:Y:S01]  /*26300*/  FFMA.FTZ R193, R222, R222, R193 ;  /* 0x000000dedec17223 */ /* 0x000fe200000100c1 */
[----:B------:R-:W-:-:S03]  /*26310*/  FADD.FTZ R222, -R192, R64 ;  /* 0x00000040c0de7221 */ /* 0x000fc60000010100 */
[----:B------:R-:W-:-:S04]  /*26320*/  FFMA.FTZ R193, R224, R224, R193 ;  /* 0x000000e0e0c17223 */ /* 0x000fc800000100c1 */
        /* <DEDUP_REMOVED lines=74> */
[----:B0-----:R-:W-:Y:S02]  /*267d0*/  FADD.FTZ R219, R218, R211 ;  /* 0x000000d3dadb7221 */ /* 0x001fe40000010000 */
[----:B------:R-:W0:Y:S03]  /*267e0*/  S2R R211, SR_TID.X ;  /* 0x0000000000d37919 */ /* 0x000e260000002100 */
        /* <DEDUP_REMOVED lines=15> */
.L_x_7767:
[----:B------:R-:W-:Y:S05]  /*268e0*/  BSYNC.RECONVERGENT B0 ;  /* 0x0000000000007941 */ /* 0x000fea0003800200 */
.L_x_7766:
        /* <DEDUP_REMOVED lines=14> */
.L_x_7769:
[----:B------:R-:W-:Y:S05]  /*269d0*/  BSYNC.RECONVERGENT B0 ;  /* 0x0000000000007941 */ /* 0x000fea0003800200 */
.L_x_7768:
[----:B------:R-:W1:Y:S01]  /*269e0*/  SHFL.DOWN PT, R218, R217, 0x2, 0x1f ;  /* 0x08401f00d9da7f89 */ /* 0x000e6200000e0000 */
[----:B------:R-:W-:Y:S01]  /*269f0*/  ISETP.NE.AND P0, PT, R211, RZ, PT ;  /* 0x000000ffd300720c */ /* 0x000fe20003f05270 */
[----:B------:R-:W-:Y:S01]  /*26a00*/  IMAD.U32 R231, R136, 0x10000, RZ ;  /* 0x0001000088e77824 */ /* 0x000fe200078e00ff */
[----:B------:R-:W-:Y:S01]  /*26a10*/  ISETP.NE.AND P1, PT, RZ, UR22, PT ;  /* 0x00000016ff007c0c */ /* 0x000fe2000bf25270 */
[----:B0-----:R-:W0:Y:S01]  /*26a20*/  SHFL.DOWN PT, R219, R192, 0x2, 0x1f ;  /* 0x08401f00c0db7f89 */ /* 0x001e2200000e0000 */
[----:B------:R-:W-:Y:S01]  /*26a30*/  IMAD.U32 R230, R14, 0x10000, RZ ;  /* 0x000100000ee67824 */ /* 0x000fe200078e00ff */
[----:B------:R-:W-:Y:S01]  /*26a40*/  SHF.L.U32 R239, R159, 0x10, RZ ;  /* 0x000000109fef7819 */ /* 0x000fe200000006ff */
[----:B------:R-:W-:Y:S01]  /*26a50*/  IMAD.U32 R233, R17, 0x10000, RZ ;  /* 0x0001000011e97824 */ /* 0x000fe200078e00ff */
[----:B------:R-:W2:Y:S01]  /*26a60*/  SHFL.DOWN PT, R220, R193, 0x2, 0x1f ;  /* 0x08401f00c1dc7f89 */ /* 0x000ea200000e0000 */
[----:B------:R-:W-:Y:S01]  /*26a70*/  IMAD.U32 R229, R158, 0x10000, RZ ;  /* 0x000100009ee57824 */ /* 0x000fe200078e00ff */
[----:B------:R-:W-:Y:S01]  /*26a80*/  SHF.L.U32 R237, R25, 0x10, RZ ;  /* 0x0000001019ed7819 */ /* 0x000fe200000006ff */
[----:B------:R-:W-:Y:S01]  /*26a90*/  IMAD.U32 R235, R21, 0x10000, RZ ;  /* 0x0001000015eb7824 */ /* 0x000fe200078e00ff */
[----:B------:R-:W3:Y:S01]  /*26aa0*/  LDC.64 R248, c[0x0][0x428] ;  /* 0x00010a00fff87b82 */ /* 0x000ee20000000a00 */
[----:B------:R-:W-:Y:S01]  /*26ab0*/  IMAD.U32 R227, R155, 0x10000, RZ ;  /* 0x000100009be37824 */ /* 0x000fe200078e00ff */
[----:B------:R-:W-:Y:S01]  /*26ac0*/  SHF.L.U32 R241, R108, 0x10, RZ ;  /* 0x000000106cf17819 */ /* 0x000fe200000006ff */
[----:B------:R-:W-:Y:S01]  /*26ad0*/  IMAD.U32 R243, R147, 0x10000, RZ ;  /* 0x0001000093f37824 */ /* 0x000fe200078e00ff */
[----:B------:R-:W-:-:S04]  /*26ae0*/  UPLOP3.LUT UP1, UPT, UPT, UPT, UP1, 0x40, 0x4 ;  /* 0x000000000004789c */ /* 0x000fc80003f2e810 */
[----:B------:R-:W4:Y:S01]  /*26af0*/  LDC.64 R250, c[0x0][0x430] ;  /* 0x00010c00fffa7b82 */ /* 0x000f220000000a00 */
[----:B-1----:R-:W-:Y:S02]  /*26b00*/  IADD3 R221, PT, PT, R218, R217, RZ ;  /* 0x000000d9dadd7210 */ /* 0x002fe40007ffe0ff */
        /* <DEDUP_REMOVED lines=8> */
[----:B------:R-:W-:Y:S01]  /*26b90*/  FFMA.FTZ R226, R218, R192, R225 ;  /* 0x000000c0dae27223 */ /* 0x000fe200000100e1 */
[----:B------:R-:W-:-:S02]  /*26ba0*/  IMAD.U32 R225, R157, 0x10000, RZ ;  /* 0x000100009de17824 */ /* 0x000fc400078e00ff */
[----:B------:R-:W-:-:S04]  /*26bb0*/  FMUL.FTZ R219, R219, R219 ;  /* 0x000000dbdbdb7220 */ /* 0x000fc80000410000 */
        /* <DEDUP_REMOVED lines=13> */
[C---:B------:R-:W-:Y:S01]  /*26c90*/  FFMA.FTZ R192, R222.reuse, R217, R223 ;  /* 0x000000d9dec07223 */ /* 0x040fe200000100df */
[----:B-1----:R-:W-:Y:S01]  /*26ca0*/  FADD.FTZ R218, R219, R218 ;  /* 0x000000dadbda7221 */ /* 0x002fe20000010000 */
[----:B------:R-:W0:Y:S01]  /*26cb0*/  LDC R217, c[0x0][0x448] ;  /* 0x00011200ffd97b82 */ /* 0x000e220000000800 */
[----:B------:R-:W-:Y:S01]  /*26cc0*/  FMUL.FTZ R193, R222, R193 ;  /* 0x000000c1dec17220 */ /* 0x000fe20000410000 */
[----:B--2---:R-:W-:-:S03]  /*26cd0*/  FMUL.FTZ R192, R221, R192 ;  /* 0x000000c0ddc07220 */ /* 0x004fc60000410000 */
[----:B------:R-:W-:Y:S02]  /*26ce0*/  FMUL.FTZ R193, R193, R228 ;  /* 0x000000e4c1c17220 */ /* 0x000fe40000410000 */
[----:B------:R-:W1:Y:S02]  /*26cf0*/  SHFL.IDX PT, R223, R192, RZ, 0x1f ;  /* 0x00001fffc0df7589 */ /* 0x000e6400000e0000 */
[----:B------:R-:W-:Y:S02]  /*26d00*/  FFMA.FTZ R221, R221, R193, R218 ;  /* 0x000000c1dddd7223 */ /* 0x000fe400000100da */
[----:B------:R-:W2:Y:S03]  /*26d10*/  @!P0 LDC.64 R218, c[0x0][0x3c0] ;  /* 0x0000f000ffda8b82 */ /* 0x000ea60000000a00 */
[----:B------:R5:W0:Y:S02]  /*26d20*/  SHFL.IDX PT, R222, R221, RZ, 0x1f ;  /* 0x00001fffddde7589 */ /* 0x000a2400000e0000 */
[----:B-----5:R-:W-:-:S02]  /*26d30*/  IMAD.U32 R221, R31, 0x10000, RZ ;  /* 0x000100001fdd7824 */ /* 0x020fc400078e00ff */
[C---:B-1----:R-:W-:Y:S01]  /*26d40*/  FMUL.FTZ R193, R223.reuse, R223 ;  /* 0x000000dfdfc17220 */ /* 0x042fe20000410000 */
[----:B------:R-:W-:-:S04]  /*26d50*/  FSEL R192, R223, RZ, !P1 ;  /* 0x000000ffdfc07208 */ /* 0x000fc80004800000 */
[----:B------:R-:W-:Y:S01]  /*26d60*/  FSEL R220, R193, RZ, P1 ;  /* 0x000000ffc1dc7208 */ /* 0x000fe20000800000 */
[----:B------:R-:W-:Y:S01]  /*26d70*/  FADD.FTZ R226, -R192, R61 ;  /* 0x0000003dc0e27221 */ /* 0x000fe20000010100 */
[----:B0-----:R-:W-:Y:S01]  /*26d80*/  FFMA.FTZ R193, R222, UR23, R217 ;  /* 0x00000017dec17c23 */ /* 0x001fe200080100d9 */
[----:B------:R-:W-:Y:S02]  /*26d90*/  IMAD.U32 R61, RZ, RZ, UR18 ;  /* 0x00000012ff3d7e24 */ /* 0x000fe4000f8e00ff */
[C---:B------:R-:W-:Y:S01]  /*26da0*/  FADD.FTZ R224, -R192.reuse, R60 ;  /* 0x0000003cc0e07221 */ /* 0x040fe20000010100 */
[----:B------:R-:W-:Y:S01]  /*26db0*/  FADD.FTZ R60, -R192, R67 ;  /* 0x00000043c03c7221 */ /* 0x000fe20000010100 */
[----:B------:R-:W-:Y:S01]  /*26dc0*/  FADD.FTZ R193, R193, R220 ;  /* 0x000000dcc1c17221 */ /* 0x000fe20000010000 */
[----:B--2---:R-:W-:Y:S01]  /*26dd0*/  @!P0 IMAD.WIDE R218, R61, 0x4, R218 ;  /* 0x000000043dda8825 */ /* 0x004fe200078e02da */
[----:B------:R-:W-:-:S03]  /*26de0*/  SHF.L.U32 R67, R156, 0x10, RZ ;  /* 0x000000109c437819 */ /* 0x000fc600000006ff */
[C---:B------:R-:W-:Y:S01]  /*26df0*/  FADD.FTZ R232, -R192.reuse, R62 ;  /* 0x0000003ec0e87221 */ /* 0x040fe20000010100 */
[----:B------:R-:W-:Y:S01]  /*26e00*/  FADD.FTZ R220, -R192, R66 ;  /* 0x00000042c0dc7221 */ /* 0x000fe20000010100 */
[----:B------:R-:W-:Y:S01]  /*26e10*/  IMAD.U32 R61, R100, 0x10000, RZ ;  /* 0x00010000643d7824 */ /* 0x000fe200078e00ff */
[----:B------:R-:W0:Y:S01]  /*26e20*/  MUFU.RSQ R193, R193 ;  /* 0x000000c100c17308 */ /* 0x000e220000001400 */
[C---:B------:R-:W-:Y:S01]  /*26e30*/  FADD.FTZ R62, -R192.reuse, R57 ;  /* 0x00000039c03e7221 */ /* 0x040fe20000010100 */
[----:B------:R-:W-:Y:S01]  /*26e40*/  FADD.FTZ R66, -R192, R56 ;  /* 0x00000038c0427221 */ /* 0x000fe20000010100 */
[----:B------:R-:W-:Y:S01]  /*26e50*/  SHF.L.U32 R57, R80, 0x10, RZ ;  /* 0x0000001050397819 */ /* 0x000fe200000006ff */
[C---:B------:R-:W-:Y:S01]  /*26e60*/  FADD.FTZ R228, -R192.reuse, R63 ;  /* 0x0000003fc0e47221 */ /* 0x040fe20000010100 */
[C---:B------:R-:W-:Y:S01]  /*26e70*/  FADD.FTZ R56, -R192.reuse, R59 ;  /* 0x0000003bc0387221 */ /* 0x040fe20000010100 */
[C---:B------:R-:W-:Y:S01]  /*26e80*/  FADD.FTZ R222, -R192.reuse, R64 ;  /* 0x00000040c0de7221 */ /* 0x040fe20000010100 */
[----:B------:R-:W-:Y:S01]  /*26e90*/  IMAD.U32 R59, R11, 0x10000, RZ ;  /* 0x000100000b3b7824 */ /* 0x000fe200078e00ff */
[----:B------:R-:W-:Y:S01]  /*26ea0*/  SHF.L.U32 R63, R13, 0x10, RZ ;  /* 0x000000100d3f7819 */ /* 0x000fe200000006ff */
[C---:B------:R-:W-:Y:S01]  /*26eb0*/  FADD.FTZ R64, -R192.reuse, R65 ;  /* 0x00000041c0407221 */ /* 0x040fe20000010100 */
[----:B------:R-:W-:Y:S01]  /*26ec0*/  SHF.L.U32 R65, R101, 0x10, RZ ;  /* 0x0000001065417819 */ /* 0x000fe200000006ff */
[----:B------:R1:W-:Y:S01]  /*26ed0*/  @!P0 STG.E desc[UR8][R218.64], R223 ;  /* 0x000000dfda008986 */ /* 0x0003e2000c101908 */
[----:B------:R-:W-:Y:S01]  /*26ee0*/  FADD.FTZ R58, -R192, R58 ;  /* 0x0000003ac03a7221 */ /* 0x000fe20000010100 */
[----:B------:R-:W-:-:S02]  /*26ef0*/  IMAD.U32 R217, R165, 0x10000, RZ ;  /* 0x00010000a5d97824 */ /* 0x000fc400078e00ff */
        /* <DEDUP_REMOVED lines=9> */
[----:B------:R-:W-:Y:S02]  /*26f90*/  IMAD.U32 R61, R12, 0x10000, RZ ;  /* 0x000100000c3d7824 */ /* 0x000fe400078e00ff */
[----:B------:R-:W-:Y:S01]  /*26fa0*/  FFMA.FTZ R231, R224, R231, R57 ;  /* 0x000000e7e0e77223 */ /* 0x000fe20000010039 */
[----:B------:R-:W-:Y:S01]  /*26fb0*/  IMAD.U32 R57, R137, 0x10000, RZ ;  /* 0x0001000089397824 */ /* 0x000fe200078e00ff */
[----:B-1----:R-:W-:Y:S01]  /*26fc0*/  SHF.L.U32 R218, R18, 0x10, RZ ;  /* 0x0000001012da7819 */ /* 0x002fe200000006ff */
[C---:B------:R-:W-:Y:S01]  /*26fd0*/  FFMA.FTZ R224, R226.reuse, R59, R61 ;  /* 0x0000003be2e07223 */ /* 0x040fe2000001003d */
[----:B------:R-:W-:Y:S01]  /*26fe0*/  FFMA.FTZ R226, R226, R63, R230 ;  /* 0x0000003fe2e27223 */ /* 0x000fe200000100e6 */
[----:B------:R-:W-:Y:S01]  /*26ff0*/  IMAD.U32 R59, R81, 0x10000, RZ ;  /* 0x00010000513b7824 */ /* 0x000fe200078e00ff */
[----:B------:R-:W-:Y:S01]  /*27000*/  SHF.L.U32 R61, R15, 0x10, RZ ;  /* 0x000000100f3d7819 */ /* 0x000fe200000006ff */
[----:B------:R-:W-:-:S02]  /*27010*/  IMAD.U32 R63, R16, 0x10000, RZ ;  /* 0x00010000103f7824 */ /* 0x000fc400078e00ff */
[----:B------:R-:W-:Y:S01]  /*27020*/  FFMA.FTZ R225, R232, R225, R65 ;  /* 0x000000e1e8e17223 */ /* 0x000fe20000010041 */
[----:B------:R-:W-:Y:S02]  /*27030*/  IMAD.U32 R65, R102, 0x10000, RZ ;  /* 0x0001000066417824 */ /* 0x000fe400078e00ff */
[----:B------:R-:W-:Y:S01]  /*27040*/  FMUL.FTZ R222, R193, R222 ;  /* 0x000000dec1de7220 */ /* 0x000fe20000410000 */
[----:B------:R-:W-:Y:S01]  /*27050*/  FFMA.FTZ R230, R232, R57, R59 ;  /* 0x00000039e8e67223 */ /* 0x000fe2000001003b */
[----:B------:R-:W-:Y:S01]  /*27060*/  FFMA.FTZ R232, R228, R61, R63 ;  /* 0x0000003de4e87223 */ /* 0x000fe2000001003f */
[----:B------:R-:W-:Y:S01]  /*27070*/  SHF.L.U32 R57, R138, 0x10, RZ ;  /* 0x000000108a397819 */ /* 0x000fe200000006ff */
[----:B------:R-:W-:Y:S01]  /*27080*/  FFMA.FTZ R233, R228, R233, R218 ;  /* 0x000000e9e4e97223 */ /* 0x000fe200000100da */
[----:B------:R-:W-:Y:S01]  /*27090*/  IMAD.U32 R59, R82, 0x10000, RZ ;  /* 0x00010000523b7824 */ /* 0x000fe200078e00ff */
[----:B------:R-:W-:Y:S01]  /*270a0*/  SHF.L.U32 R63, R20, 0x10, RZ ;  /* 0x00000010143f7819 */ /* 0x000fe200000006ff */
[----:B------:R-:W-:Y:S01]  /*270b0*/  FFMA.FTZ R229, R222, R229, R65 ;  /* 0x000000e5dee57223 */ /* 0x000fe20000010041 */
[----:B------:R-:W-:-:S02]  /*270c0*/  IMAD.U32 R61, R19, 0x10000, RZ ;  /* 0x00010000133d7824 */ /* 0x000fc400078e00ff */
[C---:B------:R-:W-:Y:S01]  /*270d0*/  FMUL.FTZ R64, R193.reuse, R64 ;  /* 0x00000040c1407220 */ /* 0x040fe20000410000 */
[----:B------:R-:W-:Y:S02]  /*270e0*/  IMAD.U32 R218, R22, 0x10000, RZ ;  /* 0x0001000016da7824 */ /* 0x000fe400078e00ff */
[----:B------:R-:W-:Y:S01]  /*270f0*/  FMUL.FTZ R220, R193, R220 ;  /* 0x000000dcc1dc7220 */ /* 0x000fe20000410000 */
[----:B------:R-:W-:Y:S02]  /*27100*/  IMAD.U32 R65, R103, 0x10000, RZ ;  /* 0x0001000067417824 */ /* 0x000fe400078e00ff */
[----:B------:R-:W-:Y:S01]  /*27110*/  FFMA.FTZ R234, R222, R57, R59 ;  /* 0x00000039deea7223 */ /* 0x000fe2000001003b */
[C---:B------:R-:W-:Y:S01]  /*27120*/  FFMA.FTZ R238, R64.reuse, R61, R63 ;  /* 0x0000003d40ee7223 */ /* 0x040fe2000001003f */
[----:B------:R-:W-:Y:S01]  /*27130*/  FFMA.FTZ R235, R64, R235, R218 ;  /* 0x000000eb40eb7223 */ /* 0x000fe200000100da */
[----:B------:R-:W-:Y:S01]  /*27140*/  SHF.L.U32 R59, R83, 0x10, RZ ;  /* 0x00000010533b7819 */ /* 0x000fe200000006ff */
[----:B------:R-:W-:Y:S01]  /*27150*/  FFMA.FTZ R239, R220, R239, R65 ;  /* 0x000000efdcef7223 */ /* 0x000fe20000010041 */
[----:B------:R-:W-:-:S02]  /*27160*/  IMAD.U32 R57, R139, 0x10000, RZ ;  /* 0x000100008b397824 */ /* 0x000fc400078e00ff */
[----:B------:R-:W-:Y:S01]  /*27170*/  FMUL.FTZ R60, R193, R60 ;  /* 0x0000003cc13c7220 */ /* 0x000fe20000410000 */
[----:B------:R-:W-:Y:S01]  /*27180*/  IMAD.U32 R61, R23, 0x10000, RZ ;  /* 0x00010000173d7824 */ /* 0x000fe200078e00ff */
[----:B------:R-:W-:Y:S01]  /*27190*/  SHF.L.U32 R222, R104, 0x10, RZ ;  /* 0x0000001068de7819 */ /* 0x000fe200000006ff */
[----:B------:R-:W-:Y:S02]  /*271a0*/  IMAD.U32 R63, R24, 0x10000, RZ ;  /* 0x00010000183f7824 */ /* 0x000fe400078e00ff */
[----:B------:R-:W-:Y:S01]  /*271b0*/  FMUL.FTZ R65, R193, R66 ;  /* 0x00000042c1417220 */ /* 0x000fe20000410000 */
[----:B------:R-:W-:Y:S02]  /*271c0*/  IMAD.U32 R64, R26, 0x10000, RZ ;  /* 0x000100001a407824 */ /* 0x000fe400078e00ff */
[----:B------:R-:W-:Y:S01]  /*271d0*/  FFMA.FTZ R236, R220, R57, R59 ;  /* 0x00000039dcec7223 */ /* 0x000fe2000001003b */
[----:B------:R-:W-:Y:S02]  /*271e0*/  IMAD.U32 R218, R152, 0x10000, RZ ;  /* 0x0001000098da7824 */ /* 0x000fe400078e00ff */
[C---:B------:R-:W-:Y:S01]  /*271f0*/  FFMA.FTZ R240, R60.reuse, R61, R63 ;  /* 0x0000003d3cf07223 */ /* 0x040fe2000001003f */
[----:B------:R-:W-:Y:S01]  /*27200*/  FFMA.FTZ R237, R60, R237, R64 ;  /* 0x000000ed3ced7223 */ /* 0x000fe20000010040 */
[----:B------:R-:W-:-:S02]  /*27210*/  IMAD.U32 R60, R132, 0x10000, RZ ;  /* 0x00010000843c7824 */ /* 0x000fc400078e00ff */
[----:B------:R-:W-:Y:S01]  /*27220*/  FFMA.FTZ R66, R65, R218, R222 ;  /* 0x000000da41427223 */ /* 0x000fe200000100de */
[----:B------:R-:W-:Y:S01]  /*27230*/  IMAD.U32 R64, R84, 0x10000, RZ ;  /* 0x0001000054407824 */ /* 0x000fe200078e00ff */
[----:B------:R-:W-:Y:S01]  /*27240*/  SHF.L.U32 R57, R27, 0x10, RZ ;  /* 0x000000101b397819 */ /* 0x000fe200000006ff */
[----:B------:R-:W-:Y:S01]  /*27250*/  IMAD.U32 R59, R28, 0x10000, RZ ;  /* 0x000100001c3b7824 */ /* 0x000fe200078e00ff */
[----:B------:R-:W-:Y:S01]  /*27260*/  SHF.L.U32 R218, R30, 0x10, RZ ;  /* 0x000000101eda7819 */ /* 0x000fe200000006ff */
[----:B------:R-:W-:Y:S01]  /*27270*/  FMUL.FTZ R62, R193, R62 ;  /* 0x0000003ec13e7220 */ /* 0x000fe20000410000 */
[----:B------:R-:W-:Y:S02]  /*27280*/  IMAD.U32 R61, R29, 0x10000, RZ ;  /* 0x000100001d3d7824 */ /* 0x000fe400078e00ff */
[----:B------:R-:W-:Y:S01]  /*27290*/  FMUL.FTZ R63, R193, R58 ;  /* 0x0000003ac13f7220 */ /* 0x000fe20000410000 */
[----:B------:R-:W-:Y:S01]  /*272a0*/  FFMA.FTZ R58, R65, R60, R64 ;  /* 0x0000003c413a7223 */ /* 0x000fe20000010040 */
[C---:B------:R-:W-:Y:S01]  /*272b0*/  FFMA.FTZ R65, R62.reuse, R57, R59 ;  /* 0x000000393e417223 */ /* 0x040fe2000001003b */
[----:B------:R-:W-:Y:S01]  /*272c0*/  FFMA.FTZ R59, R62, R61, R218 ;  /* 0x0000003d3e3b7223 */ /* 0x000fe200000100da */
[----:B------:R-:W-:Y:S01]  /*272d0*/  SHF.L.U32 R60, R133, 0x10, RZ ;  /* 0x00000010853c7819 */ /* 0x000fe200000006ff */
[----:B------:R-:W-:Y:S01]  /*272e0*/  IMAD.U32 R62, R85, 0x10000, RZ ;  /* 0x00010000553e7824 */ /* 0x000fe200078e00ff */
[----:B------:R-:W-:Y:S01]  /*272f0*/  SHF.L.U32 R57, R164, 0x10, RZ ;  /* 0x00000010a4397819 */ /* 0x000fe200000006ff */
[----:B------:R-:W-:Y:S01]  /*27300*/  FMUL.FTZ R56, R193, R56 ;  /* 0x00000038c1387220 */ /* 0x000fe20000410000 */
[----:B------:R-:W-:-:S02]  /*27310*/  IMAD.U32 R220, R153, 0x10000, RZ ;  /* 0x0001000099dc7824 */ /* 0x000fc400078e00ff */
[----:B------:R-:W-:Y:S01]  /*27320*/  FFMA.FTZ R61, R63, R60, R62 ;  /* 0x0000003c3f3d7223 */ /* 0x000fe2000001003e */
[----:B------:R-:W-:Y:S01]  /*27330*/  FADD.FTZ R60, -R192, R53 ;  /* 0x00000035c03c7221 */ /* 0x000fe20000010100 */
[----:B------:R-:W-:Y:S02]  /*27340*/  IMAD.U32 R222, R105, 0x10000, RZ ;  /* 0x0001000069de7824 */ /* 0x000fe400078e00ff */
[----:B------:R-:W-:Y:S01]  /*27350*/  FFMA.FTZ R221, R56, R221, R57 ;  /* 0x000000dd38dd7223 */ /* 0x000fe20000010039 */
[----:B------:R-:W-:Y:S02]  /*27360*/  IMAD.U32 R64, R166, 0x10000, RZ ;  /* 0x00010000a6407824 */ /* 0x000fe400078e00ff */
[----:B------:R-:W-:Y:S01]  /*27370*/  FMUL.FTZ R60, R193, R60 ;  /* 0x0000003cc13c7220 */ /* 0x000fe20000410000 */
[----:B------:R-:W-:Y:S02]  /*27380*/  IMAD.U32 R223, R167, 0x10000, RZ ;  /* 0x00010000a7df7824 */ /* 0x000fe400078e00ff */
[----:B------:R-:W-:Y:S01]  /*27390*/  FFMA.FTZ R218, R63, R220, R222 ;  /* 0x000000dc3fda7223 */ /* 0x000fe200000100de */
[----:B------:R-:W-:-:S02]  /*273a0*/  IMAD.U32 R57, R168, 0x10000, RZ ;  /* 0x00010000a8397824 */ /* 0x000fc400078e00ff */
[----:B------:R-:W-:Y:S01]  /*273b0*/  FFMA.FTZ R62, R56, R217, R64 ;  /* 0x000000d9383e7223 */ /* 0x000fe20000010040 */
[----:B------:R-:W-:Y:S01]  /*273c0*/  SHF.L.U32 R220, R154, 0x10, RZ ;  /* 0x000000109adc7819 */ /* 0x000fe200000006ff */
[----:B------:R-:W-:Y:S01]  /*273d0*/  FMUL.FTZ R219, R193, R52 ;  /* 0x00000034c1db7220 */ /* 0x000fe20000410000 */
[----:B------:R-:W-:Y:S01]  /*273e0*/  SHF.L.U32 R56, R86, 0x10, RZ ;  /* 0x0000001056387819 */ /* 0x000fe200000006ff */
[----:B------:R-:W-:Y:S01]  /*273f0*/  FFMA.FTZ R223, R60, R223, R57 ;  /* 0x000000df3cdf7223 */ /* 0x000fe20000010039 */
[----:B------:R-:W-:Y:S01]  /*27400*/  SHF.L.U32 R217, R169, 0x10, RZ ;  /* 0x00000010a9d97819 */ /* 0x000fe200000006ff */
[----:B------:R-:W-:Y:S01]  /*27410*/  IMAD.U32 R222, R106, 0x10000, RZ ;  /* 0x000100006ade7824 */ /* 0x000fe200078e00ff */
[----:B------:R-:W0:Y:S01]  /*27420*/  @!P0 LDC.64 R52, c[0x0][0x3c8] ;  /* 0x0000f200ff348b82 */ /* 0x000e220000000a00 */
[----:B------:R-:W-:Y:S01]  /*27430*/  IMAD.U32 R64, R134, 0x10000, RZ ;  /* 0x0001000086407824 */ /* 0x000fe200078e00ff */
[----:B------:R-:W-:Y:S01]  /*27440*/  SHF.L.U32 R63, R107, 0x10, RZ ;  /* 0x000000106b3f7819 */ /* 0x000fe200000006ff */
[----:B------:R-:W-:-:S02]  /*27450*/  IMAD.U32 R57, R170, 0x10000, RZ ;  /* 0x00010000aa397824 */ /* 0x000fc400078e00ff */
[C---:B------:R-:W-:Y:S01]  /*27460*/  FFMA.FTZ R220, R219.reuse, R220, R222 ;  /* 0x000000dcdbdc7223 */ /* 0x040fe200000100de */
[----:B------:R-:W-:Y:S01]  /*27470*/  FFMA.FTZ R64, R219, R64, R56 ;  /* 0x00000040db407223 */ /* 0x000fe20000010038 */
[----:B------:R-:W-:Y:S01]  /*27480*/  FMUL.FTZ R54, R193, R54 ;  /* 0x00000036c1367220 */ /* 0x000fe20000410000 */
[----:B------:R-:W-:Y:S01]  /*27490*/  FFMA.FTZ R217, R60, R217, R57 ;  /* 0x000000d93cd97223 */ /* 0x000fe20000010039 */
[----:B------:R-:W-:Y:S02]  /*274a0*/  IMAD.U32 R219, R135, 0x10000, RZ ;  /* 0x0001000087db7824 */ /* 0x000fe400078e00ff */
[----:B------:R-:W-:Y:S01]  /*274b0*/  FMUL.FTZ R48, R193, R48 ;  /* 0x00000030c1307220 */ /* 0x000fe20000410000 */
[----:B------:R-:W-:Y:S02]  /*274c0*/  IMAD.U32 R57, R87, 0x10000, RZ ;  /* 0x0001000057397824 */ /* 0x000fe400078e00ff */
[C---:B------:R-:W-:Y:S01]  /*274d0*/  FFMA.FTZ R227, R54.reuse, R227, R63 ;  /* 0x000000e336e37223 */ /* 0x040fe2000001003f */
[----:B------:R-:W-:Y:S01]  /*274e0*/  MOV R63, UR18 ;  /* 0x00000012003f7c02 */ /* 0x000fe20008000f00 */
[----:B------:R-:W-:Y:S01]  /*274f0*/  FMUL.FTZ R50, R193, R50 ;  /* 0x00000032c1327220 */ /* 0x000fe20000410000 */
[----:B------:R-:W-:Y:S01]  /*27500*/  FFMA.FTZ R219, R54, R219, R57 ;  /* 0x000000db36db7223 */ /* 0x000fe20000010039 */
[----:B------:R-:W-:Y:S01]  /*27510*/  FADD.FTZ R54, -R192, R55 ;  /* 0x00000037c0367221 */ /* 0x000fe20000010100 */
[----:B------:R-:W-:-:S02]  /*27520*/  IMAD.U32 R55, R171, 0x10000, RZ ;  /* 0x00010000ab377824 */ /* 0x000fc400078e00ff */
[----:B------:R-:W-:Y:S01]  /*27530*/  FADD.FTZ R44, -R192, R44 ;  /* 0x0000002cc02c7221 */ /* 0x000fe20000010100 */
[----:B------:R-:W-:Y:S02]  /*27540*/  IMAD.U32 R57, R172, 0x10000, RZ ;  /* 0x00010000ac397824 */ /* 0x000fe400078e00ff */
[C---:B------:R-:W-:Y:S01]  /*27550*/  FMUL.FTZ R54, R193.reuse, R54 ;  /* 0x00000036c1367220 */ /* 0x040fe20000410000 */
[C---:B------:R-:W-:Y:S01]  /*27560*/  FADD.FTZ R46, -R192.reuse, R46 ;  /* 0x0000002ec02e7221 */ /* 0x040fe20000010100 */
[----:B------:R-:W-:Y:S01]  /*27570*/  FMUL.FTZ R44, R193, R44 ;  /* 0x0000002cc12c7220 */ /* 0x000fe20000410000 */
[----:B------:R-:W-:Y:S01]  /*27580*/  FADD.FTZ R40, -R192, R40 ;  /* 0x00000028c0287221 */ /* 0x000fe20000010100 */
[----:B------:R-:W-:Y:S01]  /*27590*/  FFMA.FTZ R228, R54, R55, R57 ;  /* 0x0000003736e47223 */ /* 0x000fe20000010039 */
[----:B------:R-:W-:Y:S01]  /*275a0*/  SHF.L.U32 R55, R173, 0x10, RZ ;  /* 0x00000010ad377819 */ /* 0x000fe200000006ff */
[----:B------:R-:W-:Y:S02]  /*275b0*/  IMAD.U32 R57, R174, 0x10000, RZ ;  /* 0x00010000ae397824 */ /* 0x000fe400078e00ff */
[----:B------:R-:W-:Y:S01]  /*275c0*/  FMUL.FTZ R46, R193, R46 ;  /* 0x0000002ec12e7220 */ /* 0x000fe20000410000 */
[----:B0-----:R-:W-:-:S04]  /*275d0*/  @!P0 IMAD.WIDE R52, R63, 0x4, R52 ;  /* 0x000000043f348825 */ /* 0x001fc800078e0234 */
[----:B------:R-:W-:Y:S01]  /*275e0*/  FMUL.FTZ R40, R193, R40 ;  /* 0x00000028c1287220 */ /* 0x000fe20000410000 */
[----:B------:R-:W-:Y:S01]  /*275f0*/  FFMA.FTZ R222, R54, R55, R57 ;  /* 0x0000003736de7223 */ /* 0x000fe20000010039 */
[----:B------:R-:W-:Y:S01]  /*27600*/  F2FP.BF16.F32.PACK_AB R54, R238, R229 ;  /* 0x000000e5ee36723e */ /* 0x000fe200000010ff */
[----:B------:R-:W-:Y:S01]  /*27610*/  IMAD.U32 R63, R148, 0x10000, RZ ;  /* 0x00010000943f7824 */ /* 0x000fe200078e00ff */
[----:B------:R0:W-:Y:S01]  /*27620*/  @!P0 STG.E desc[UR8][R52.64], R193 ;  /* 0x000000c134008986 */ /* 0x0001e2000c101908 */
[----:B------:R-:W-:Y:S02]  /*27630*/  IMAD.U32 R55, R128, 0x10000, RZ ;  /* 0x0001000080377824 */ /* 0x000fe400078e00ff */
[----:B------:R-:W-:Y:S01]  /*27640*/  FADD.FTZ R42, -R192, R42 ;  /* 0x0000002ac02a7221 */ /* 0x000fe20000010100 */
[----:B------:R-:W-:Y:S02]  /*27650*/  IMAD.U32 R57, R88, 0x10000, RZ ;  /* 0x0001000058397824 */ /* 0x000fe400078e00ff */
[----:B------:R-:W-:Y:S01]  /*27660*/  FFMA.FTZ R60, R48, R63, R241 ;  /* 0x0000003f303c7223 */ /* 0x000fe200000100f1 */
[----:B------:R-:W-:Y:S01]  /*27670*/  SHF.L.U32 R63, R175, 0x10, RZ ;  /* 0x00000010af3f7819 */ /* 0x000fe200000006ff */
[----:B------:R-:W-:-:S02]  /*27680*/  IMAD.U32 R229, R179, 0x10000, RZ ;  /* 0x00010000b3e57824 */ /* 0x000fc400078e00ff */
[----:B------:R-:W-:Y:S01]  /*27690*/  FFMA.FTZ R56, R48, R55, R57 ;  /* 0x0000003730387223 */ /* 0x000fe20000010039 */
[----:B------:R-:W-:Y:S01]  /*276a0*/  FADD.FTZ R48, -R192, R49 ;  /* 0x00000031c0307221 */ /* 0x000fe20000010100 */
[----:B------:R-:W-:Y:S01]  /*276b0*/  IMAD.U32 R57, R177, 0x10000, RZ ;  /* 0x00010000b1397824 */ /* 0x000fe200078e00ff */
[----:B------:R-:W-:Y:S01]  /*276c0*/  F2FP.BF16.F32.PACK_AB R55, R240, R239 ;  /* 0x000000eff037723e */ /* 0x000fe200000010ff */
[----:B------:R-:W-:Y:S01]  /*276d0*/  IMAD.U32 R49, R176, 0x10000, RZ ;  /* 0x00010000b0317824 */ /* 0x000fe200078e00ff */
[----:B0-----:R-:W-:Y:S01]  /*276e0*/  SHF.L.U32 R52, R178, 0x10, RZ ;  /* 0x00000010b2347819 */ /* 0x001fe200000006ff */
[----:B------:R-:W-:Y:S01]  /*276f0*/  FMUL.FTZ R48, R193, R48 ;  /* 0x00000030c1307220 */ /* 0x000fe20000410000 */
[----:B------:R-:W-:Y:S01]  /*27700*/  F2FP.BF16.F32.PACK_AB R53, R232, R225 ;  /* 0x000000e1e835723e */ /* 0x000fe200000010ff */
[----:B------:R-:W-:Y:S01]  /*27710*/  FADD.FTZ R232, -R192, R51 ;  /* 0x00000033c0e87221 */ /* 0x000fe20000010100 */
[----:B------:R-:W-:Y:S01]  /*27720*/  SHF.L.U32 R239, R180, 0x10, RZ ;  /* 0x00000010b4ef7819 */ /* 0x000fe200000006ff */
[----:B------:R-:W-:Y:S01]  /*27730*/  FFMA.FTZ R57, R48, R57, R52 ;  /* 0x0000003930397223 */ /* 0x000fe20000010034 */
[----:B------:R-:W-:Y:S01]  /*27740*/  F2FP.BF16.F32.PACK_AB R52, R224, R67 ;  /* 0x00000043e034723e */ /* 0x000fe200000010ff */
[----:B------:R-:W-:Y:S01]  /*27750*/  FFMA.FTZ R63, R48, R63, R49 ;  /* 0x0000003f303f7223 */ /* 0x000fe20000010031 */
[----:B------:R-:W-:Y:S01]  /*27760*/  SHF.L.U32 R67, R129, 0x10, RZ ;  /* 0x0000001081437819 */ /* 0x000fe200000006ff */
[----:B------:R-:W-:-:S02]  /*27770*/  IMAD.U32 R224, R89, 0x10000, RZ ;  /* 0x0001000059e07824 */ /* 0x000fc400078e00ff */
[----:B------:R-:W-:Y:S01]  /*27780*/  FMUL.FTZ R232, R193, R232 ;  /* 0x000000e8c1e87220 */ /* 0x000fe20000410000 */
[----:B---3--:R-:W-:-:S04]  /*27790*/  IMAD.WIDE.U32 R48, R215, 0x10, R248 ;  /* 0x00000010d7307825 */ /* 0x008fc800078e00f8 */
[----:B------:R-:W-:Y:S01]  /*277a0*/  FMUL.FTZ R42, R193, R42 ;  /* 0x0000002ac12a7220 */ /* 0x000fe20000410000 */
[----:B------:R-:W-:Y:S01]  /*277b0*/  FFMA.FTZ R67, R50, R67, R224 ;  /* 0x0000004332437223 */ /* 0x000fe200000100e0 */
[----:B------:R-:W-:Y:S01]  /*277c0*/  FFMA.FTZ R224, R232, R229, R239 ;  /* 0x000000e5e8e07223 */ /* 0x000fe200000100ef */
[----:B------:R-:W-:Y:S01]  /*277d0*/  SHF.L.U32 R229, R150, 0x10, RZ ;  /* 0x0000001096e57819 */ /* 0x000fe200000006ff */
[----:B------:R0:W-:Y:S01]  /*277e0*/  STG.E.128 desc[UR8][R48.64], R52 ;  /* 0x0000003430007986 */ /* 0x0001e2000c101d08 */
[----:B------:R-:W-:Y:S02]  /*277f0*/  IMAD.U32 R225, R149, 0x10000, RZ ;  /* 0x0001000095e17824 */ /* 0x000fe400078e00ff */
[----:B------:R-:W-:Y:S01]  /*27800*/  FADD.FTZ R36, -R192, R36 ;  /* 0x00000024c0247221 */ /* 0x000fe20000010100 */
[----:B------:R-:W-:Y:S01]  /*27810*/  IMAD.U32 R51, R109, 0x10000, RZ ;  /* 0x000100006d337824 */ /* 0x000fe200078e00ff */
[----:B------:R-:W-:Y:S01]  /*27820*/  SHF.L.U32 R239, R146, 0x10, RZ ;  /* 0x0000001092ef7819 */ /* 0x000fe200000006ff */
[----:B------:R-:W-:Y:S01]  /*27830*/  FADD.FTZ R246, -R192, R38 ;  /* 0x00000026c0f67221 */ /* 0x000fe20000010100 */
[----:B------:R-:W-:Y:S01]  /*27840*/  FMUL.FTZ R36, R193, R36 ;  /* 0x00000024c1247220 */ /* 0x000fe20000410000 */
[----:B------:R-:W-:Y:S01]  /*27850*/  FFMA.FTZ R225, R50, R225, R51 ;  /* 0x000000e132e17223 */ /* 0x000fe20000010033 */
[----:B------:R-:W-:Y:S01]  /*27860*/  IMAD.U32 R51, R182, 0x10000, RZ ;  /* 0x00010000b6337824 */ /* 0x000fe200078e00ff */
[----:B------:R-:W-:Y:S01]  /*27870*/  F2FP.BF16.F32.PACK_AB R50, R235, R234 ;  /* 0x000000eaeb32723e */ /* 0x000fe200000010ff */
[----:B------:R-:W-:Y:S01]  /*27880*/  FMUL.FTZ R246, R193, R246 ;  /* 0x000000f6c1f67220 */ /* 0x000fe20000410000 */
[----:B------:R-:W-:Y:S01]  /*27890*/  SHF.L.U32 R235, R124, 0x10, RZ ;  /* 0x000000107ceb7819 */ /* 0x000fe200000006ff */
[C---:B------:R-:W-:Y:S01]  /*278a0*/  FADD.FTZ R32, -R192.reuse, R32 ;  /* 0x00000020c0207221 */ /* 0x040fe20000010100 */
[----:B------:R-:W-:Y:S01]  /*278b0*/  F2FP.BF16.F32.PACK_AB R38, R223, R220 ;  /* 0x000000dcdf26723e */ /* 0x000fe200000010ff */
[----:B------:R-:W-:Y:S01]  /*278c0*/  FADD.FTZ R34, -R192, R34 ;  /* 0x00000022c0227221 */ /* 0x000fe20000010100 */
[----:B------:R-:W-:Y:S01]  /*278d0*/  SHF.L.U32 R223, R140, 0x10, RZ ;  /* 0x000000108cdf7819 */ /* 0x000fe200000006ff */
[----:B------:R-:W-:Y:S01]  /*278e0*/  FMUL.FTZ R32, R193, R32 ;  /* 0x00000020c1207220 */ /* 0x000fe20000410000 */
[----:B------:R-:W-:Y:S01]  /*278f0*/  FADD.FTZ R162, -R192, R162 ;  /* 0x000000a2c0a27221 */ /* 0x000fe20000010100 */
[----:B0-----:R-:W-:Y:S01]  /*27900*/  IMAD.U32 R53, R110, 0x10000, RZ ;  /* 0x000100006e357824 */ /* 0x001fe200078e00ff */
[----:B------:R-:W-:Y:S01]  /*27910*/  SHF.L.U32 R48, R90, 0x10, RZ ;  /* 0x000000105a307819 */ /* 0x000fe200000006ff */
[----:B------:R-:W-:-:S02]  /*27920*/  IMAD.U32 R55, R130, 0x10000, RZ ;  /* 0x0001000082377824 */ /* 0x000fc400078e00ff */
[----:B------:R-:W-:Y:S01]  /*27930*/  FMUL.FTZ R34, R193, R34 ;  /* 0x00000022c1227220 */ /* 0x000fe20000410000 */
[C---:B------:R-:W-:Y:S01]  /*27940*/  FFMA.FTZ R229, R44.reuse, R229, R53 ;  /* 0x000000e52ce57223 */ /* 0x040fe20000010035 */
[----:B------:R-:W-:Y:S02]  /*27950*/  IMAD.U32 R49, R181, 0x10000, RZ ;  /* 0x00010000b5317824 */ /* 0x000fe400078e00ff */
[----:B------:R-:W-:Y:S01]  /*27960*/  FFMA.FTZ R53, R44, R55, R48 ;  /* 0x000000372c357223 */ /* 0x000fe20000010030 */
[----:B------:R-:W-:Y:S01]  /*27970*/  FADD.FTZ R44, -R192, R45 ;  /* 0x0000002dc02c7221 */ /* 0x000fe20000010100 */
[----:B------:R-:W-:Y:S02]  /*27980*/  IMAD.U32 R45, R184, 0x10000, RZ ;  /* 0x00010000b82d7824 */ /* 0x000fe400078e00ff */
[----:B------:R-:W-:Y:S01]  /*27990*/  FFMA.FTZ R52, R232, R49, R51 ;  /* 0x00000031e8347223 */ /* 0x000fe20000010033 */
[----:B------:R-:W-:Y:S01]  /*279a0*/  IMAD.U32 R49, R183, 0x10000, RZ ;  /* 0x00010000b7317824 */ /* 0x000fe200078e00ff */
[----:B------:R-:W-:Y:S01]  /*279b0*/  SHF.L.U32 R51, R185, 0x10, RZ ;  /* 0x00000010b9337819 */ /* 0x000fe200000006ff */
[----:B------:R-:W-:Y:S01]  /*279c0*/  FMUL.FTZ R44, R193, R44 ;  /* 0x0000002cc12c7220 */ /* 0x000fe20000410000 */
[----:B------:R-:W-:Y:S01]  /*279d0*/  IMAD.U32 R54, R186, 0x10000, RZ ;  /* 0x00010000ba367824 */ /* 0x000fe200078e00ff */
[----:B------:R-:W-:Y:S01]  /*279e0*/  F2FP.BF16.F32.PACK_AB R48, R226, R231 ;  /* 0x000000e7e230723e */ /* 0x000fe200000010ff */
[----:B------:R-:W-:-:S02]  /*279f0*/  IMAD.U32 R231, R131, 0x10000, RZ ;  /* 0x0001000083e77824 */ /* 0x000fc400078e00ff */
[C---:B------:R-:W-:Y:S01]  /*27a00*/  FFMA.FTZ R232, R44.reuse, R49, R45 ;  /* 0x000000312ce87223 */ /* 0x040fe2000001002d */
[----:B------:R-:W-:Y:S01]  /*27a10*/  FFMA.FTZ R54, R44, R51, R54 ;  /* 0x000000332c367223 */ /* 0x000fe20000010036 */
[----:B------:R-:W-:Y:S01]  /*27a20*/  SHF.L.U32 R49, R111, 0x10, RZ ;  /* 0x000000106f317819 */ /* 0x000fe200000006ff */
[----:B------:R-:W-:Y:S02]  /*27a30*/  IMAD.U32 R45, R151, 0x10000, RZ ;  /* 0x00010000972d7824 */ /* 0x000fe400078e00ff */
[----:B------:R-:W-:Y:S01]  /*27a40*/  FADD.FTZ R44, -R192, R47 ;  /* 0x0000002fc02c7221 */ /* 0x000fe20000010100 */
[----:B------:R-:W-:Y:S01]  /*27a50*/  F2FP.BF16.F32.PACK_AB R51, R237, R236 ;  /* 0x000000eced33723e */ /* 0x000fe200000010ff */
[----:B------:R-:W-:Y:S02]  /*27a60*/  IMAD.U32 R47, R91, 0x10000, RZ ;  /* 0x000100005b2f7824 */ /* 0x000fe400078e00ff */
[----:B------:R-:W-:Y:S01]  /*27a70*/  FFMA.FTZ R236, R46, R45, R49 ;  /* 0x0000002d2eec7223 */ /* 0x000fe20000010031 */
[----:B------:R-:W-:Y:S01]  /*27a80*/  FMUL.FTZ R240, R193, R44 ;  /* 0x0000002cc1f07220 */ /* 0x000fe20000410000 */
[----:B------:R-:W-:Y:S01]  /*27a90*/  F2FP.BF16.F32.PACK_AB R49, R233, R230 ;  /* 0x000000e6e931723e */ /* 0x000fe200000010ff */
[----:B----4-:R-:W-:Y:S01]  /*27aa0*/  IMAD.WIDE.U32 R44, R215, 0x10, R250 ;  /* 0x00000010d72c7825 */ /* 0x010fe200078e00fa */
[----:B------:R-:W-:-:S03]  /*27ab0*/  SHF.L.U32 R237, R187, 0x10, RZ ;  /* 0x00000010bbed7819 */ /* 0x000fc600000006ff */
[----:B------:R-:W-:Y:S01]  /*27ac0*/  FADD.FTZ R226, -R192, R41 ;  /* 0x00000029c0e27221 */ /* 0x000fe20000010100 */
[----:B------:R-:W-:Y:S01]  /*27ad0*/  FFMA.FTZ R231, R46, R231, R47 ;  /* 0x000000e72ee77223 */ /* 0x000fe2000001002f */
[----:B------:R-:W-:Y:S01]  /*27ae0*/  IMAD.U32 R55, R188, 0x10000, RZ ;  /* 0x00010000bc377824 */ /* 0x000fe200078e00ff */
[----:B------:R0:W-:Y:S01]  /*27af0*/  STG.E.128 desc[UR8][R44.64], R48 ;  /* 0x000000302c007986 */ /* 0x0001e2000c101d08 */
[----:B------:R-:W-:Y:S02]  /*27b00*/  IMAD.U32 R215, R144, 0x10000, RZ ;  /* 0x0001000090d77824 */ /* 0x000fe400078e00ff */
[----:B------:R-:W-:Y:S01]  /*27b10*/  FMUL.FTZ R226, R193, R226 ;  /* 0x000000e2c1e27220 */ /* 0x000fe20000410000 */
[----:B------:R-:W-:Y:S01]  /*27b20*/  FFMA.FTZ R237, R240, R237, R55 ;  /* 0x000000edf0ed7223 */ /* 0x000fe20000010037 */
[----:B------:R-:W-:Y:S01]  /*27b30*/  IMAD.U32 R233, R112, 0x10000, RZ ;  /* 0x0001000070e97824 */ /* 0x000fe200078e00ff */
[----:B------:R-:W-:Y:S01]  /*27b40*/  SHF.L.U32 R55, R194, 0x10, RZ ;  /* 0x00000010c2377819 */ /* 0x000fe200000006ff */
[----:B------:R-:W-:Y:S01]  /*27b50*/  IMAD.U32 R46, R92, 0x10000, RZ ;  /* 0x000100005c2e7824 */ /* 0x000fe200078e00ff */
[----:B------:R-:W-:Y:S01]  /*27b60*/  UIADD3 UR18, UPT, UPT, UR18, UR12, URZ ;  /* 0x0000000c12127290 */ /* 0x000fe2000fffe0ff */
[----:B------:R-:W-:-:S02]  /*27b70*/  IMAD.U32 R47, R191, 0x10000, RZ ;  /* 0x00010000bf2f7824 */ /* 0x000fc400078e00ff */
[C---:B------:R-:W-:Y:S01]  /*27b80*/  FFMA.FTZ R215, R40.reuse, R215, R233 ;  /* 0x000000d728d77223 */ /* 0x040fe200000100e9 */
[----:B------:R-:W-:Y:S02]  /*27b90*/  IMAD.U32 R41, R195, 0x10000, RZ ;  /* 0x00010000c3297824 */ /* 0x000fe400078e00ff */
[----:B------:R-:W-:Y:S01]  /*27ba0*/  FFMA.FTZ R40, R40, R235, R46 ;  /* 0x000000eb28287223 */ /* 0x000fe2000001002e */
[----:B------:R-:W-:Y:S01]  /*27bb0*/  FFMA.FTZ R240, R240, R47, R55 ;  /* 0x0000002ff0f07223 */ /* 0x000fe20000010037 */
[----:B------:R-:W-:Y:S01]  /*27bc0*/  SHF.L.U32 R235, R145, 0x10, RZ ;  /* 0x0000001091eb7819 */ /* 0x000fe200000006ff */
[----:B------:R-:W-:Y:S02]  /*27bd0*/  IMAD.U32 R55, R197, 0x10000, RZ ;  /* 0x00010000c5377824 */ /* 0x000fe400078e00ff */
[----:B------:R-:W-:Y:S01]  /*27be0*/  FADD.FTZ R46, -R192, R43 ;  /* 0x0000002bc02e7221 */ /* 0x000fe20000010100 */
[----:B------:R-:W-:Y:S01]  /*27bf0*/  IMAD.U32 R47, R125, 0x10000, RZ ;  /* 0x000100007d2f7824 */ /* 0x000fe200078e00ff */
[----:B------:R-:W-:Y:S01]  /*27c00*/  PRMT R233, R126, 0x7632, R233 ;  /* 0x000076327ee97816 */ /* 0x000fe200000000e9 */
[----:B------:R-:W-:Y:S01]  /*27c10*/  IMAD.U32 R43, R200, 0x10000, RZ ;  /* 0x00010000c82b7824 */ /* 0x000fe200078e00ff */
[----:B0-----:R-:W-:Y:S01]  /*27c20*/  SHF.L.U32 R45, R196, 0x10, RZ ;  /* 0x00000010c42d7819 */ /* 0x001fe200000006ff */
[----:B------:R-:W-:Y:S01]  /*27c30*/  FMUL.FTZ R46, R193, R46 ;  /* 0x0000002ec12e7220 */ /* 0x000fe20000410000 */
[----:B------:R-:W-:Y:S01]  /*27c40*/  SHF.L.U32 R44, R93, 0x10, RZ ;  /* 0x000000105d2c7819 */ /* 0x000fe200000006ff */
[----:B------:R-:W-:Y:S01]  /*27c50*/  IMAD.U32 R233, R233, 0x10000, RZ ;  /* 0x00010000e9e97824 */ /* 0x000fe200078e00ff */
[----:B------:R-:W-:Y:S01]  /*27c60*/  SHF.L.U32 R51, R115, 0x10, RZ ;  /* 0x0000001073337819 */ /* 0x000fe200000006ff */
[----:B------:R-:W-:Y:S01]  /*27c70*/  FFMA.FTZ R230, R226, R41, R45 ;  /* 0x00000029e2e67223 */ /* 0x000fe2000001002d */
[----:B------:R-:W-:Y:S01]  /*27c80*/  IMAD.U32 R41, R198, 0x10000, RZ ;  /* 0x00010000c6297824 */ /* 0x000fe200078e00ff */
[----:B------:R-:W-:Y:S01]  /*27c90*/  PRMT R50, R120, 0x7632, R50 ;  /* 0x0000763278327816 */ /* 0x000fe20000000032 */
[----:B------:R-:W-:-:S02]  /*27ca0*/  IMAD.U32 R45, R113, 0x10000, RZ ;  /* 0x00010000712d7824 */ /* 0x000fc400078e00ff */
[----:B------:R-:W-:Y:S01]  /*27cb0*/  FFMA.FTZ R243, R246, R243, R51 ;  /* 0x000000f3f6f37223 */ /* 0x000fe20000010033 */
[----:B------:R-:W-:Y:S01]  /*27cc0*/  FFMA.FTZ R55, R226, R55, R41 ;  /* 0x00000037e2377223 */ /* 0x000fe20000010029 */
[C-C-:B------:R-:W-:Y:S01]  /*27cd0*/  FFMA.FTZ R226, R42.reuse, R47, R44.reuse ;  /* 0x0000002f2ae27223 */ /* 0x140fe2000001002c */
[----:B------:R-:W-:Y:S01]  /*27ce0*/  FFMA.FTZ R235, R42, R235, R45 ;  /* 0x000000eb2aeb7223 */ /* 0x000fe2000001002d */
[----:B------:R-:W-:Y:S01]  /*27cf0*/  IMAD.U32 R41, R199, 0x10000, RZ ;  /* 0x00010000c7297824 */ /* 0x000fe200078e00ff */
[----:B------:R-:W-:Y:S01]  /*27d00*/  SHF.L.U32 R45, R201, 0x10, RZ ;  /* 0x00000010c92d7819 */ /* 0x000fe200000006ff */
[----:B------:R-:W-:Y:S01]  /*27d10*/  IMAD.U32 R42, R202, 0x10000, RZ ;  /* 0x00010000ca2a7824 */ /* 0x000fe200078e00ff */
[----:B------:R-:W-:Y:S01]  /*27d20*/  PRMT R44, R95, 0x7632, R44 ;  /* 0x000076325f2c7816 */ /* 0x000fe2000000002c */
[C-C-:B------:R-:W-:Y:S01]  /*27d30*/  FFMA.FTZ R234, R46.reuse, R41, R43.reuse ;  /* 0x000000292eea7223 */ /* 0x140fe2000001002b */
[----:B------:R-:W-:Y:S01]  /*27d40*/  PRMT R43, R147, 0x7632, R43 ;  /* 0x00007632932b7816 */ /* 0x000fe2000000002b */
[----:B------:R-:W-:Y:S01]  /*27d50*/  FFMA.FTZ R41, R46, R45, R42 ;  /* 0x0000002d2e297223 */ /* 0x000fe2000001002a */
[----:B------:R-:W-:Y:S01]  /*27d60*/  PRMT R46, R115, 0x7632, R46 ;  /* 0x00007632732e7816 */ /* 0x000fe2000000002e */
[----:B------:R-:W-:Y:S01]  /*27d70*/  FADD.FTZ R42, -R192, R39 ;  /* 0x00000027c02a7221 */ /* 0x000fe20000010100 */
[----:B------:R-:W-:Y:S01]  /*27d80*/  PRMT R45, R127, 0x7632, R45 ;  /* 0x000076327f2d7816 */ /* 0x000fe2000000002d */
[----:B------:R-:W-:Y:S01]  /*27d90*/  IMAD.U32 R43, R43, 0x10000, RZ ;  /* 0x000100002b2b7824 */ /* 0x000fe200078e00ff */
[----:B------:R-:W-:Y:S01]  /*27da0*/  SHF.L.U32 R39, R46, 0x10, RZ ;  /* 0x000000102e277819 */ /* 0x000fe200000006ff */
[----:B------:R-:W-:Y:S01]  /*27db0*/  FMUL.FTZ R42, R193, R42 ;  /* 0x0000002ac12a7220 */ /* 0x000fe20000410000 */
[----:B------:R-:W-:Y:S01]  /*27dc0*/  IMAD.U32 R44, R44, 0x10000, RZ ;  /* 0x000100002c2c7824 */ /* 0x000fe200078e00ff */
[----:B------:R-:W-:Y:S01]  /*27dd0*/  PRMT R51, R140, 0x7632, R51 ;  /* 0x000076328c337816 */ /* 0x000fe20000000033 */
[----:B------:R-:W-:-:S02]  /*27de0*/  IMAD.U32 R45, R45, 0x10000, RZ ;  /* 0x000100002d2d7824 */ /* 0x000fc400078e00ff */
[----:B------:R-:W-:Y:S01]  /*27df0*/  FFMA.FTZ R238, R42, R43, R39 ;  /* 0x0000002b2aee7223 */ /* 0x000fe20000010027 */
[----:B------:R-:W-:Y:S01]  /*27e00*/  IMAD.U32 R39, R114, 0x10000, RZ ;  /* 0x0001000072277824 */ /* 0x000fe200078e00ff */
[----:B------:R-:W-:Y:S01]  /*27e10*/  PRMT R48, R96, 0x7632, R48 ;  /* 0x0000763260307816 */ /* 0x000fe20000000030 */
[----:B------:R-:W-:Y:S01]  /*27e20*/  FFMA.FTZ R43, R42, R45, R44 ;  /* 0x0000002d2a2b7223 */ /* 0x000fe2000001002c */
[----:B------:R-:W-:Y:S01]  /*27e30*/  SHF.L.U32 R42, R94, 0x10, RZ ;  /* 0x000000105e2a7819 */ /* 0x000fe200000006ff */
[----:B------:R-:W-:Y:S02]  /*27e40*/  IMAD.U32 R45, R126, 0x10000, RZ ;  /* 0x000100007e2d7824 */ /* 0x000fe400078e00ff */
[--C-:B------:R-:W-:Y:S01]  /*27e50*/  FFMA.FTZ R239, R36, R239, R39.reuse ;  /* 0x000000ef24ef7223 */ /* 0x100fe20000010027 */
[----:B------:R-:W-:Y:S01]  /*27e60*/  PRMT R39, R94, 0x7632, R39 ;  /* 0x000076325e277816 */ /* 0x000fe20000000027 */
[----:B------:R-:W-:Y:S01]  /*27e70*/  FADD.FTZ R46, -R192, R33 ;  /* 0x00000021c02e7221 */ /* 0x000fe20000010100 */
[----:B------:R-:W-:Y:S01]  /*27e80*/  FFMA.FTZ R42, R36, R45, R42 ;  /* 0x0000002d242a7223 */ /* 0x000fe2000001002a */
[----:B------:R-:W-:Y:S01]  /*27e90*/  FADD.FTZ R36, -R192, R37 ;  /* 0x00000025c0247221 */ /* 0x000fe20000010100 */
[----:B------:R-:W-:-:S04]  /*27ea0*/  IMAD.WIDE.U32 R44, R212, 0x10, R248 ;  /* 0x00000010d42c7825 */ /* 0x000fc800078e00f8 */
[----:B------:R-:W-:Y:S01]  /*27eb0*/  FMUL.FTZ R46, R193, R46 ;  /* 0x0000002ec12e7220 */ /* 0x000fe20000410000 */
[----:B------:R-:W-:Y:S01]  /*27ec0*/  SHF.L.U32 R47, R203, 0x10, RZ ;  /* 0x00000010cb2f7819 */ /* 0x000fe200000006ff */
[----:B------:R-:W-:Y:S01]  /*27ed0*/  FMUL.FTZ R242, R193, R36 ;  /* 0x00000024c1f27220 */ /* 0x000fe20000410000 */
[----:B------:R-:W-:Y:S01]  /*27ee0*/  IMAD.U32 R37, R39, 0x10000, RZ ;  /* 0x0001000027257824 */ /* 0x000fe200078e00ff */
[----:B------:R-:W-:Y:S01]  /*27ef0*/  F2FP.BF16.F32.PACK_AB R39, R228, R227 ;  /* 0x000000e3e427723e */ /* 0x000fe200000010ff */
[----:B------:R-:W-:Y:S01]  /*27f00*/  IMAD.U32 R51, R51, 0x10000, RZ ;  /* 0x0001000033337824 */ /* 0x000fe200078e00ff */
[----:B------:R-:W-:Y:S01]  /*27f10*/  F2FP.BF16.F32.PACK_AB R36, R65, R66 ;  /* 0x000000424124723e */ /* 0x000fe200000010ff */
[----:B------:R-:W-:Y:S01]  /*27f20*/  FFMA.FTZ R233, R242, R233, R37 ;  /* 0x000000e9f2e97223 */ /* 0x000fe20000010025 */
[----:B------:R-:W-:Y:S01]  /*27f30*/  F2FP.BF16.F32.PACK_AB R37, R221, R218 ;  /* 0x000000dadd25723e */ /* 0x000fe200000010ff */
[C---:B------:R-:W-:Y:S01]  /*27f40*/  IMAD.U32 R33, R116.reuse, 0x10000, RZ ;  /* 0x0001000074217824 */ /* 0x040fe200078e00ff */
[----:B------:R-:W-:Y:S01]  /*27f50*/  PRMT R65, R116, 0x7632, R65 ;  /* 0x0000763274417816 */ /* 0x000fe20000000041 */
[----:B------:R-:W-:Y:S01]  /*27f60*/  IMAD.U32 R227, R141, 0x10000, RZ ;  /* 0x000100008de37824 */ /* 0x000fe200078e00ff */
[----:B------:R-:W-:Y:S01]  /*27f70*/  PRMT R221, R121, 0x7632, R221 ;  /* 0x0000763279dd7816 */ /* 0x000fe200000000dd */
[----:B------:R0:W-:Y:S01]  /*27f80*/  STG.E.128 desc[UR8][R44.64], R36 ;  /* 0x000000242c007986 */ /* 0x0001e2000c101d08 */
[----:B------:R-:W-:Y:S01]  /*27f90*/  FFMA.FTZ R223, R32, R223, R33 ;  /* 0x000000df20df7223 */ /* 0x000fe20000010021 */
[----:B------:R-:W-:Y:S01]  /*27fa0*/  IMAD.U32 R65, R65, 0x10000, RZ ;  /* 0x0001000041417824 */ /* 0x000fe200078e00ff */
[----:B------:R-:W-:Y:S01]  /*27fb0*/  SHF.L.U32 R33, R120, 0x10, RZ ;  /* 0x0000001078217819 */ /* 0x000fe200000006ff */
[----:B------:R-:W-:Y:S01]  /*27fc0*/  IMAD.U32 R218, R97, 0x10000, RZ ;  /* 0x0001000061da7824 */ /* 0x000fe200078e00ff */
[----:B------:R-:W-:Y:S01]  /*27fd0*/  F2FP.BF16.F32.PACK_AB R42, R233, R42 ;  /* 0x0000002ae92a723e */ /* 0x000fe200000010ff */
[----:B------:R-:W-:Y:S01]  /*27fe0*/  FFMA.FTZ R220, R46, R51, R65 ;  /* 0x000000332edc7223 */ /* 0x000fe20000010041 */
[----:B------:R-:W-:Y:S01]  /*27ff0*/  IMAD.U32 R221, R221, 0x10000, RZ ;  /* 0x00010000dddd7824 */ /* 0x000fe200078e00ff */
[----:B------:R-:W-:Y:S01]  /*28000*/  F2FP.BF16.F32.PACK_AB R51, R237, R236 ;  /* 0x000000eced33723e */ /* 0x000fe200000010ff */
[----:B------:R-:W-:Y:S01]  /*28010*/  IMAD.U32 R49, R204, 0x10000, RZ ;  /* 0x00010000cc317824 */ /* 0x000fe200078e00ff */
[----:B------:R-:W-:Y:S01]  /*28020*/  F2FP.BF16.F32.PACK_AB R41, R41, R226 ;  /* 0x000000e22929723e */ /* 0x000fe200000010ff */
[----:B------:R-:W-:Y:S01]  /*28030*/  IMAD.WIDE.U32 R236, R212, 0x10, R250 ;  /* 0x00000010d4ec7825 */ /* 0x000fe200078e00fa */
[----:B------:R-:W-:-:S03]  /*28040*/  F2FP.BF16.F32.PACK_AB R40, R55, R40 ;  /* 0x000000283728723e */ /* 0x000fc600000010ff */
[----:B------:R-:W-:Y:S01]  /*28050*/  FFMA.FTZ R242, R242, R47, R49 ;  /* 0x0000002ff2f27223 */ /* 0x000fe20000010031 */
[----:B------:R-:W-:Y:S01]  /*28060*/  UISETP.GE.AND UP2, UPT, UR18, UR13, UPT ;  /* 0x0000000d1200728c */ /* 0x000fe2000bf46270 */
[----:B------:R-:W-:Y:S02]  /*28070*/  IMAD.U32 R47, R127, 0x10000, RZ ;  /* 0x000100007f2f7824 */ /* 0x000fe400078e00ff */
[----:B------:R-:W-:Y:S01]  /*28080*/  IMAD.U32 R49, R95, 0x10000, RZ ;  /* 0x000100005f317824 */ /* 0x000fe200078e00ff */
[----:B0-----:R-:W-:Y:S01]  /*28090*/  SHF.L.U32 R37, R50, 0x10, RZ ;  /* 0x0000001032257819 */ /* 0x001fe200000006ff */
[----:B------:R-:W-:Y:S01]  /*280a0*/  IMAD.U32 R36, R48, 0x10000, RZ ;  /* 0x0001000030247824 */ /* 0x000fe200078e00ff */
[----:B------:R-:W-:Y:S01]  /*280b0*/  SHF.L.U32 R39, R117, 0x10, RZ ;  /* 0x0000001075277819 */ /* 0x000fe200000006ff */
[----:B------:R-:W-:Y:S01]  /*280c0*/  IMAD.U32 R45, R121, 0x10000, RZ ;  /* 0x00010000792d7824 */ /* 0x000fe200078e00ff */
[----:B------:R-:W-:Y:S01]  /*280d0*/  PRMT R38, R122, 0x7632, R38 ;  /* 0x000076327a267816 */ /* 0x000fe20000000026 */
[----:B------:R-:W-:Y:S01]  /*280e0*/  FFMA.FTZ R65, R46, R37, R36 ;  /* 0x000000252e417223 */ /* 0x000fe20000010024 */
[----:B------:R-:W-:-:S02]  /*280f0*/  IMAD.U32 R37, R96, 0x10000, RZ ;  /* 0x0001000060257824 */ /* 0x000fc400078e00ff */
[C---:B------:R-:W-:Y:S01]  /*28100*/  FFMA.FTZ R227, R34.reuse, R227, R39 ;  /* 0x000000e322e37223 */ /* 0x040fe20000010027 */
[----:B------:R-:W-:Y:S01]  /*28110*/  FFMA.FTZ R218, R34, R45, R218 ;  /* 0x0000002d22da7223 */ /* 0x000fe200000100da */
[----:B------:R-:W-:Y:S01]  /*28120*/  PRMT R34, R97, 0x7632, R34 ;  /* 0x0000763261227816 */ /* 0x000fe20000000022 */
[----:B------:R-:W-:Y:S01]  /*28130*/  FFMA.FTZ R66, R32, R33, R37 ;  /* 0x0000002120427223 */ /* 0x000fe20000010025 */
[----:B------:R-:W-:Y:S01]  /*28140*/  FADD.FTZ R32, -R192, R35 ;  /* 0x00000023c0207221 */ /* 0x000fe20000010100 */
[----:B------:R-:W-:Y:S01]  /*28150*/  PRMT R33, R141, 0x7632, R33 ;  /* 0x000076328d217816 */ /* 0x000fe20000000021 */
[----:B------:R-:W-:Y:S01]  /*28160*/  FFMA.FTZ R246, R246, R47, R49 ;  /* 0x0000002ff6f67223 */ /* 0x000fe20000010031 */
[----:B------:R-:W-:Y:S01]  /*28170*/  PRMT R35, R117, 0x7632, R35 ;  /* 0x0000763275237816 */ /* 0x000fe20000000023 */
[----:B------:R-:W-:Y:S01]  /*28180*/  FMUL.FTZ R32, R193, R32 ;  /* 0x00000020c1207220 */ /* 0x000fe20000410000 */
[----:B------:R-:W-:Y:S02]  /*28190*/  SHF.L.U32 R33, R33, 0x10, RZ ;  /* 0x0000001021217819 */ /* 0x000fe400000006ff */
[----:B------:R-:W-:Y:S01]  /*281a0*/  SHF.L.U32 R34, R34, 0x10, RZ ;  /* 0x0000001022227819 */ /* 0x000fe200000006ff */
[----:B------:R-:W-:Y:S01]  /*281b0*/  IMAD.U32 R35, R35, 0x10000, RZ ;  /* 0x0001000023237824 */ /* 0x000fe200078e00ff */
[----:B------:R-:W-:-:S02]  /*281c0*/  PRMT R36, R118, 0x7632, R36 ;  /* 0x0000763276247816 */ /* 0x000fc40000000024 */
[----:B------:R-:W-:Y:S01]  /*281d0*/  SHF.L.U32 R38, R38, 0x10, RZ ;  /* 0x0000001026267819 */ /* 0x000fe200000006ff */
[----:B------:R-:W-:Y:S01]  /*281e0*/  FFMA.FTZ R228, R32, R33, R35 ;  /* 0x0000002120e47223 */ /* 0x000fe20000010023 */
[----:B------:R-:W-:Y:S01]  /*281f0*/  PRMT R33, R142, 0x7632, R33 ;  /* 0x000076328e217816 */ /* 0x000fe20000000021 */
[----:B------:R-:W-:Y:S01]  /*28200*/  FFMA.FTZ R221, R32, R221, R34 ;  /* 0x000000dd20dd7223 */ /* 0x000fe20000010022 */
[----:B------:R-:W-:Y:S01]  /*28210*/  PRMT R35, R98, 0x7632, R35 ;  /* 0x0000763262237816 */ /* 0x000fe20000000023 */
[----:B------:R-:W-:Y:S01]  /*28220*/  FADD.FTZ R32, -R192, R161 ;  /* 0x000000a1c0207221 */ /* 0x000fe20000010100 */
[----:B------:R-:W-:Y:S01]  /*28230*/  IMAD.U32 R36, R36, 0x10000, RZ ;  /* 0x0001000024247824 */ /* 0x000fe200078e00ff */
[----:B------:R-:W-:Y:S01]  /*28240*/  PRMT R37, R123, 0x7632, R37 ;  /* 0x000076327b257816 */ /* 0x000fe20000000025 */
[----:B------:R-:W-:Y:S02]  /*28250*/  IMAD.U32 R34, R33, 0x10000, RZ ;  /* 0x0001000021227824 */ /* 0x000fe400078e00ff */
[----:B------:R-:W-:Y:S01]  /*28260*/  FMUL.FTZ R33, R193, R32 ;  /* 0x00000020c1217220 */ /* 0x000fe20000410000 */
[----:B------:R-:W-:-:S02]  /*28270*/  IMAD.U32 R35, R35, 0x10000, RZ ;  /* 0x0001000023237824 */ /* 0x000fc400078e00ff */
[----:B------:R-:W-:Y:S01]  /*28280*/  FADD.FTZ R32, -R192, R160 ;  /* 0x000000a0c0207221 */ /* 0x000fe20000010100 */
[----:B------:R-:W-:Y:S02]  /*28290*/  IMAD.U32 R161, R122, 0x10000, RZ ;  /* 0x000100007aa17824 */ /* 0x000fe400078e00ff */
[C---:B------:R-:W-:Y:S01]  /*282a0*/  FFMA.FTZ R241, R33.reuse, R34, R36 ;  /* 0x0000002221f17223 */ /* 0x040fe20000010024 */
[----:B------:R-:W-:Y:S01]  /*282b0*/  FFMA.FTZ R160, R33, R38, R35 ;  /* 0x0000002621a07223 */ /* 0x000fe20000010023 */
[----:B------:R-:W-:Y:S01]  /*282c0*/  SHF.L.U32 R35, R118, 0x10, RZ ;  /* 0x0000001076237819 */ /* 0x000fe200000006ff */
[----:B------:R-:W-:Y:S02]  /*282d0*/  IMAD.U32 R33, R142, 0x10000, RZ ;  /* 0x000100008e217824 */ /* 0x000fe400078e00ff */
[----:B------:R-:W-:Y:S01]  /*282e0*/  FMUL.FTZ R32, R193, R32 ;  /* 0x00000020c1207220 */ /* 0x000fe20000410000 */
[----:B------:R-:W-:Y:S02]  /*282f0*/  IMAD.U32 R34, R98, 0x10000, RZ ;  /* 0x0001000062227824 */ /* 0x000fe400078e00ff */
[----:B------:R-:W-:Y:S01]  /*28300*/  FADD.FTZ R192, -R192, R163 ;  /* 0x000000a3c0c07221 */ /* 0x000fe20000010100 */
[----:B------:R-:W-:-:S02]  /*28310*/  IMAD.U32 R37, R37, 0x10000, RZ ;  /* 0x0001000025257824 */ /* 0x000fc400078e00ff */
[C---:B------:R-:W-:Y:S01]  /*28320*/  FFMA.FTZ R244, R32.reuse, R33, R35 ;  /* 0x0000002120f47223 */ /* 0x040fe20000010023 */
[--C-:B------:R-:W-:Y:S01]  /*28330*/  FFMA.FTZ R161, R32, R161, R34.reuse ;  /* 0x000000a120a17223 */ /* 0x100fe20000010022 */
[----:B------:R-:W-:Y:S01]  /*28340*/  PRMT R33, R143, 0x7632, R33 ;  /* 0x000076328f217816 */ /* 0x000fe20000000021 */
[----:B------:R-:W-:Y:S01]  /*28350*/  FMUL.FTZ R32, R193, R192 ;  /* 0x000000c0c1207220 */ /* 0x000fe20000410000 */
[----:B------:R-:W-:Y:S01]  /*28360*/  PRMT R35, R119, 0x7632, R35 ;  /* 0x0000763277237816 */ /* 0x000fe20000000023 */
[----:B------:R-:W-:Y:S01]  /*28370*/  FMUL.FTZ R163, R193, R162 ;  /* 0x000000a2c1a37220 */ /* 0x000fe20000410000 */
[----:B------:R-:W-:Y:S02]  /*28380*/  PRMT R34, R99, 0x7632, R34 ;  /* 0x0000763263227816 */ /* 0x000fe40000000022 */
[----:B------:R-:W-:Y:S01]  /*28390*/  SHF.L.U32 R33, R33, 0x10, RZ ;  /* 0x0000001021217819 */ /* 0x000fe200000006ff */
[----:B------:R-:W-:Y:S01]  /*283a0*/  IMAD.U32 R35, R35, 0x10000, RZ ;  /* 0x0001000023237824 */ /* 0x000fe200078e00ff */
[----:B------:R-:W-:-:S02]  /*283b0*/  SHF.L.U32 R34, R34, 0x10, RZ ;  /* 0x0000001022227819 */ /* 0x000fc400000006ff */
[----:B------:R-:W-:Y:S01]  /*283c0*/  SHF.L.U32 R36, R123, 0x10, RZ ;  /* 0x000000107b247819 */ /* 0x000fe200000006ff */
[C---:B------:R-:W-:Y:S01]  /*283d0*/  FFMA.FTZ R192, R32.reuse, R33, R35 ;  /* 0x0000002120c07223 */ /* 0x040fe20000010023 */
[----:B------:R-:W-:Y:S02]  /*283e0*/  IMAD.U32 R33, R99, 0x10000, RZ ;  /* 0x0001000063217824 */ /* 0x000fe400078e00ff */
[----:B------:R-:W-:Y:S01]  /*283f0*/  FFMA.FTZ R162, R32, R37, R34 ;  /* 0x0000002520a27223 */ /* 0x000fe20000010022 */
[----:B------:R-:W-:Y:S01]  /*28400*/  IMAD.U32 R32, R143, 0x10000, RZ ;  /* 0x000100008f207824 */ /* 0x000fe200078e00ff */
[----:B------:R-:W-:Y:S01]  /*28410*/  F2FP.BF16.F32.PACK_AB R47, R222, R219 ;  /* 0x000000dbde2f723e */ /* 0x000fe200000010ff */
[----:B------:R-:W-:Y:S01]  /*28420*/  IMAD.U32 R34, R119, 0x10000, RZ ;  /* 0x0001000077227824 */ /* 0x000fe200078e00ff */
[----:B------:R-:W-:Y:S02]  /*28430*/  F2FP.BF16.F32.PACK_AB R46, R217, R64 ;  /* 0x00000040d92e723e */ /* 0x000fe400000010ff */
[----:B------:R-:W-:Y:S01]  /*28440*/  F2FP.BF16.F32.PACK_AB R45, R62, R61 ;  /* 0x0000003d3e2d723e */ /* 0x000fe200000010ff */
[----:B------:R-:W-:Y:S01]  /*28450*/  FFMA.FTZ R193, R163, R32, R34 ;  /* 0x00000020a3c17223 */ /* 0x000fe20000010022 */
[----:B------:R-:W-:Y:S01]  /*28460*/  F2FP.BF16.F32.PACK_AB R44, R59, R58 ;  /* 0x0000003a3b2c723e */ /* 0x000fe200000010ff */
[----:B------:R-:W-:Y:S01]  /*28470*/  FFMA.FTZ R163, R163, R36, R33 ;  /* 0x00000024a3a37223 */ /* 0x000fe20000010021 */
[----:B------:R-:W-:Y:S01]  /*28480*/  F2FP.BF16.F32.PACK_AB R49, R224, R225 ;  /* 0x000000e1e031723e */ /* 0x000fe200000010ff */
[----:B------:R-:W-:Y:S01]  /*28490*/  IMAD.WIDE.U32 R224, R213, 0x10, R248 ;  /* 0x00000010d5e07825 */ /* 0x000fe200078e00f8 */
[----:B------:R-:W-:Y:S01]  /*284a0*/  F2FP.BF16.F32.PACK_AB R50, R232, R229 ;  /* 0x000000e5e832723e */ /* 0x000fe200000010ff */
[----:B------:R0:W-:Y:S01]  /*284b0*/  STG.E.128 desc[UR8][R236.64], R44 ;  /* 0x0000002cec007986 */ /* 0x0001e2000c101d08 */
[----:B------:R-:W-:Y:S01]  /*284c0*/  F2FP.BF16.F32.PACK_AB R48, R63, R60 ;  /* 0x0000003c3f30723e */ /* 0x000fe200000010ff */
[----:B------:R-:W-:Y:S01]  /*284d0*/  IMAD.WIDE.U32 R60, R213, 0x10, R250 ;  /* 0x00000010d53c7825 */ /* 0x000fe200078e00fa */
[----:B------:R-:W-:-:S02]  /*284e0*/  F2FP.BF16.F32.PACK_AB R35, R240, R231 ;  /* 0x000000e7f023723e */ /* 0x000fc400000010ff */
[----:B------:R-:W-:Y:S01]  /*284f0*/  F2FP.BF16.F32.PACK_AB R34, R54, R53 ;  /* 0x000000353622723e */ /* 0x000fe200000010ff */
[----:B------:R-:W-:Y:S01]  /*28500*/  IMAD.WIDE.U32 R58, R214, 0x10, R248 ;  /* 0x00000010d63a7825 */ /* 0x000fe200078e00f8 */
[----:B------:R-:W-:Y:S01]  /*28510*/  F2FP.BF16.F32.PACK_AB R33, R52, R67 ;  /* 0x000000433421723e */ /* 0x000fe200000010ff */
[----:B------:R1:W-:Y:S01]  /*28520*/  STG.E.128 desc[UR8][R224.64], R48 ;  /* 0x00000030e0007986 */ /* 0x0003e2000c101d08 */
[----:B------:R-:W-:Y:S01]  /*28530*/  F2FP.BF16.F32.PACK_AB R32, R57, R56 ;  /* 0x000000383920723e */ /* 0x000fe200000010ff */
[----:B------:R-:W-:Y:S01]  /*28540*/  IMAD.WIDE.U32 R62, R214, 0x10, R250 ;  /* 0x00000010d63e7825 */ /* 0x000fe200078e00fa */
[----:B------:R-:W-:Y:S02]  /*28550*/  F2FP.BF16.F32.PACK_AB R39, R238, R243 ;  /* 0x000000f3ee27723e */ /* 0x000fe400000010ff */
[----:B------:R-:W-:Y:S01]  /*28560*/  F2FP.BF16.F32.PACK_AB R38, R242, R239 ;  /* 0x000000eff226723e */ /* 0x000fe200000010ff */
[----:B------:R-:W-:Y:S01]  /*28570*/  IMAD.WIDE.U32 R248, R216, 0x10, R248 ;  /* 0x00000010d8f87825 */ /* 0x000fe200078e00f8 */
[----:B------:R-:W-:Y:S01]  /*28580*/  F2FP.BF16.F32.PACK_AB R37, R234, R235 ;  /* 0x000000ebea25723e */ /* 0x000fe200000010ff */
[----:B------:R2:W-:Y:S01]  /*28590*/  STG.E.128 desc[UR8][R60.64], R32 ;  /* 0x000000203c007986 */ /* 0x0005e2000c101d08 */
[----:B------:R-:W-:Y:S01]  /*285a0*/  F2FP.BF16.F32.PACK_AB R36, R230, R215 ;  /* 0x000000d7e624723e */ /* 0x000fe200000010ff */
[----:B------:R-:W-:Y:S01]  /*285b0*/  IMAD.WIDE.U32 R216, R216, 0x10, R250 ;  /* 0x00000010d8d87825 */ /* 0x000fe200078e00fa */
[----:B------:R-:W-:-:S02]  /*285c0*/  F2FP.BF16.F32.PACK_AB R43, R43, R246 ;  /* 0x000000f62b2b723e */ /* 0x000fc400000010ff */
[----:B0-----:R-:W-:Y:S01]  /*285d0*/  F2FP.BF16.F32.PACK_AB R47, R192, R193 ;  /* 0x000000c1c02f723e */ /* 0x001fe200000010ff */
[----:B------:R2:W-:Y:S01]  /*285e0*/  STG.E.128 desc[UR8][R58.64], R36 ;  /* 0x000000243a007986 */ /* 0x0005e2000c101d08 */
[----:B------:R-:W-:Y:S02]  /*285f0*/  F2FP.BF16.F32.PACK_AB R46, R241, R244 ;  /* 0x000000f4f12e723e */ /* 0x000fe400000010ff */
[----:B------:R-:W-:Y:S01]  /*28600*/  F2FP.BF16.F32.PACK_AB R45, R228, R227 ;  /* 0x000000e3e42d723e */ /* 0x000fe200000010ff */
[----:B------:R2:W-:Y:S01]  /*28610*/  STG.E.128 desc[UR8][R62.64], R40 ;  /* 0x000000283e007986 */ /* 0x0005e2000c101d08 */
[----:B------:R-:W-:Y:S02]  /*28620*/  F2FP.BF16.F32.PACK_AB R44, R220, R223 ;  /* 0x000000dfdc2c723e */ /* 0x000fe400000010ff */
[----:B-1----:R-:W-:Y:S02]  /*28630*/  F2FP.BF16.F32.PACK_AB R51, R162, R163 ;  /* 0x000000a3a233723e */ /* 0x002fe400000010ff */
[----:B------:R-:W-:Y:S01]  /*28640*/  F2FP.BF16.F32.PACK_AB R50, R160, R161 ;  /* 0x000000a1a032723e */ /* 0x000fe200000010ff */
[----:B------:R2:W-:Y:S01]  /*28650*/  STG.E.128 desc[UR8][R248.64], R44 ;  /* 0x0000002cf8007986 */ /* 0x0005e2000c101d08 */
[----:B------:R-:W-:-:S02]  /*28660*/  F2FP.BF16.F32.PACK_AB R49, R221, R218 ;  /* 0x000000dadd31723e */ /* 0x000fc400000010ff */
[----:B------:R-:W-:-:S05]  /*28670*/  F2FP.BF16.F32.PACK_AB R48, R65, R66 ;  /* 0x000000424130723e */ /* 0x000fca00000010ff */
[----:B------:R2:W-:Y:S01]  /*28680*/  STG.E.128 desc[UR8][R216.64], R48 ;  /* 0x00000030d8007986 */ /* 0x0005e2000c101d08 */
[----:B------:R-:W-:Y:S05]  /*28690*/  BRA.U !UP2, `(.L_x_7770) ;  /* 0xfffffd8d0a4c7547 */ /* 0x000fea000b83ffff */
[----:B------:R-:W-:Y:S05]  /*286a0*/  EXIT ;  /* 0x000000000000794d */ /* 0x000fea0003800000 */
.L_x_7771:
        /* <DEDUP_REMOVED lines=13> */
.L_x_22329:


//--------------------- .text._ZN10layer_norm31ln_parallel_residual_fwd_kernelINS_13Kernel_traitsI13__nv_bfloat16S2_fS2_fjLj5120ELj1ELj1ELj4ELj16ENS_18Kernel_traits_baseILj5120ES2_S2_fS2_fjLj128EEEEELb1ELb1ELb0EEEvNS_9FwdParamsE --------------------------
	.section	.text._ZN10layer_norm31ln_parallel_residual_fwd_kernelINS_13Kernel_traitsI13__nv_bfloat16S2_fS2_fjLj5120ELj1ELj1ELj4ELj16ENS_18Kernel_traits_baseILj5120ES2_S2_fS2_fjLj128EEEEELb1ELb1ELb0EEEvNS_9FwdParamsE,"ax",@progbits
	.align	128
        .global         _ZN10layer_norm31ln_parallel_residual_fwd_kernelINS_13Kernel_traitsI13__nv_bfloat16S2_fS2_fjLj5120ELj1ELj1ELj4ELj16ENS_18Kernel_traits_baseILj5120ES2_S2_fS2_fjLj128EEEEELb1ELb1ELb0EEEvNS_9FwdParamsE
        .type           _ZN10layer_norm31ln_parallel_residual_fwd_kernelINS_13Kernel_traitsI13__nv_bfloat16S2_fS2_fjLj5120ELj1ELj1ELj4ELj16ENS_18Kernel_traits_baseILj5120ES2_S2_fS2_fjLj128EEEEELb1ELb1ELb0EEEvNS_9FwdParamsE,@function
        .size           _ZN10layer_norm31ln_parallel_residual_fwd_kernelINS_13Kernel_traitsI13__nv_bfloat16S2_fS2_fjLj5120ELj1ELj1ELj4ELj16ENS_18Kernel_traits_baseILj5120ES2_S2_fS2_fjLj128EEEEELb1ELb1ELb0EEEvNS_9FwdParamsE,(.L_x_22330 - _ZN10layer_norm31ln_parallel_residual_fwd_kernelINS_13Kernel_traitsI13__nv_bfloat16S2_fS2_fjLj5120ELj1ELj1ELj4ELj16ENS_18Kernel_traits_baseILj5120ES2_S2_fS2_fjLj128EEEEELb1ELb1ELb0EEEvNS_9FwdParamsE)
        .other          _ZN10layer_norm31ln_parallel_residual_fwd_kernelINS_13Kernel_traitsI13__nv_bfloat16S2_fS2_fjLj5120ELj1ELj1ELj4ELj16ENS_18Kernel_traits_baseILj5120ES2_S2_fS2_fjLj128EEEEELb1ELb1ELb0EEEvNS_9FwdParamsE,@"STO_CUDA_ENTRY STV_DEFAULT"
_ZN10layer_norm31ln_parallel_residual_fwd_kernelINS_13Kernel_traitsI13__nv_bfloat16S2_fS2_fjLj5120ELj1ELj1ELj4ELj16ENS_18Kernel_traits_baseILj5120ES2_S2_fS2_fjLj128EEEEELb1ELb1ELb0EEEvNS_9FwdParamsE:
.text._ZN10layer_norm31ln_parallel_residual_fwd_kernelINS_13Kernel_traitsI13__nv_bfloat16S2_fS2_fjLj5120ELj1ELj1ELj4ELj16ENS_18Kernel_traits_baseILj5120ES2_S2_fS2_fjLj128EEEEELb1ELb1ELb0EEEvNS_9FwdParamsE:
        /* <DEDUP_REMOVED lines=12> */
[----:B---3--:R-:W2:Y:S01]  /*00c0*/  @P0 LDG.E.64 R2, desc[UR6][R2.64] ;  /* 0x0000000602020981 */ /* 0x008ea2000c1e1b00 */
[----:B-1----:R-:W-:Y:S01]  /*00d0*/  @P0 IMAD.MOV.U32 R4, RZ, RZ, R108 ;  /* 0x000000ffff040224 */ /* 0x002fe200078e006c */
[----:B----4-:R-:W-:Y:S01]  /*00e0*/  @P0 MOV R5, R109 ;  /* 0x0000006d00050202 */ /* 0x010fe20000000f00 */
[----:B------:R-:W1:Y:S05]  /*00f0*/  @P0 LDC R7, c[0x0][0x460] ;  /* 0x00011800ff070b82 */ /* 0x000e6a0000000800 */
[----:B------:R-:W1:Y:S01]  /*0100*/  @P0 LDG.E.64 R4, desc[UR6][R4.64] ;  /* 0x0000000604040981 */ /* 0x000e62000c1e1b00 */
[----:B0-----:R-:W-:Y:S01]  /*0110*/  UISETP.NE.U32.AND UP0, UPT, UR4, URZ, UPT ;  /* 0x000000ff0400728c */ /* 0x001fe2000bf05070 */
[----:B------:R-:W-:Y:S01]  /*0120*/  BSSY.RECONVERGENT B0, `(.L_x_7772) ;  /* 0x0000079000007945 */ /* 0x000fe20003800200 */
[----:B------:R-:W0:Y:S01]  /*0130*/  S2UR UR16, SR_CTAID.X ;  /* 0x00000000001079c3 */ /* 0x000e220000002500 */
[C---:B-----5:R-:W-:Y:S01]  /*0140*/  LOP3.LUT R46, R0.reuse, 0x1f, RZ, 0xc0, !PT ;  /* 0x0000001f002e7812 */ /* 0x060fe200078ec0ff */
[----:B------:R-:W-:Y:S01]  /*0150*/  UISETP.NE.AND.EX UP0, UPT, UR5, URZ, UPT, UP0 ;  /* 0x000000ff0500728c */ /* 0x000fe2000bf05300 */
[----:B------:R-:W-:-:S04]  /*0160*/  LOP3.LUT R47, R0, 0x60, RZ, 0xc0, !PT ;  /* 0x00000060002f7812 */ /* 0x000fc800078ec0ff */
[----:B------:R-:W-:-:S04]  /*0170*/  LOP3.LUT R49, R47, R46, RZ, 0xfc, !PT ;  /* 0x0000002e2f317212 */ /* 0x000fc800078efcff */
[----:B------:R-:W-:Y:S02]  /*0180*/  LOP3.LUT R113, R49, 0x7f, RZ, 0x3c, !PT ;  /* 0x0000007f31717812 */ /* 0x000fe400078e3cff */
[----:B--2---:R-:W-:Y:S02]  /*0190*/  @P0 R2UR UR9, R3 ;  /* 0x00000000030902ca */ /* 0x004fe400000e0000 */
[----:B------:R-:W0:Y:S01]  /*01a0*/  LDC R3, c[0x0][0x360] ;  /* 0x0000d800ff037b82 */ /* 0x000e220000000800 */
[----:B------:R-:W-:Y:S02]  /*01b0*/  @P0 R2UR UR8, R2 ;  /* 0x00000000020802ca */ /* 0x000fe400000e0000 */
[----:B------:R-:W-:Y:S02]  /*01c0*/  SHF.R.S32.HI R2, RZ, 0x1f, R9 ;  /* 0x0000001fff027819 */ /* 0x000fe40000011409 */
[----:B-1----:R-:W-:Y:S02]  /*01d0*/  @P0 IADD3 R108, P1, PT, R4, R7, RZ ;  /* 0x00000007046c0210 */ /* 0x002fe40007f3e0ff */
[----:B------:R-:W-:-:S03]  /*01e0*/  LEA.HI R2, R2, R9, RZ, 0x3 ;  /* 0x0000000902027211 */ /* 0x000fc600078f18ff */
[----:B------:R-:W-:Y:S01]  /*01f0*/  @P0 IMAD.X R109, RZ, RZ, R5, P1 ;  /* 0x000000ffff6d0224 */ /* 0x000fe200008e0605 */
[----:B------:R-:W-:Y:S01]  /*0200*/  SHF.R.S32.HI R48, RZ, 0x3, R2 ;  /* 0x00000003ff307819 */ /* 0x000fe20000011402 */
[----:B------:R-:W-:Y:S02]  /*0210*/  UIADD3 UR22, UPT, UPT, UR9, -0x4498517b, URZ ;  /* 0xbb67ae8509167890 */ /* 0x000fe4000fffe0ff */
[----:B------:R-:W-:Y:S01]  /*0220*/  UIADD3 UR21, UPT, UPT, UR8, -0x61c88647, URZ ;  /* 0x9e3779b908157890 */ /* 0x000fe2000fffe0ff */
[----:B------:R-:W-:Y:S01]  /*0230*/  SHF.R.U64 R159, R108, 0x2, R109 ;  /* 0x000000026c9f7819 */ /* 0x000fe2000000126d */
[----:B------:R-:W-:Y:S01]  /*0240*/  IMAD.IADD R113, R48, 0x1, R113 ;  /* 0x0000000130717824 */ /* 0x000fe200078e0271 */
[----:B------:R-:W-:Y:S01]  /*0250*/  SHF.R.U32.HI R112, RZ, 0x2, R109 ;  /* 0x00000002ff707819 */ /* 0x000fe2000001166d */
[----:B------:R-:W-:Y:S02]  /*0260*/  UIADD3 UR23, UPT, UPT, UR8, 0x3c6ef372, URZ ;  /* 0x3c6ef37208177890 */ /* 0x000fe4000fffe0ff */
[----:B------:R-:W-:-:S02]  /*0270*/  UIADD3 UR24, UPT, UPT, UR9, 0x76cf5d0a, URZ ;  /* 0x76cf5d0a09187890 */ /* 0x000fc4000fffe0ff */
[----:B------:R-:W-:Y:S01]  /*0280*/  UIADD3 UR10, UPT, UPT, UR8, -0x255992d5, URZ ;  /* 0xdaa66d2b080a7890 */ /* 0x000fe2000fffe0ff */
[----:B0-----:R-:W-:Y:S01]  /*0290*/  IMAD R114, R3, UR16, R0 ;  /* 0x0000001003727c24 */ /* 0x001fe2000f8e0200 */
[----:B------:R-:W-:Y:S02]  /*02a0*/  UIADD3 UR11, UPT, UPT, UR9, 0x32370b8f, URZ ;  /* 0x32370b8f090b7890 */ /* 0x000fe4000fffe0ff */
[----:B------:R-:W-:Y:S02]  /*02b0*/  UIADD3 UR12, UPT, UPT, UR8, 0x78dde6e4, URZ ;  /* 0x78dde6e4080c7890 */ /* 0x000fe4000fffe0ff */
[----:B------:R-:W-:Y:S02]  /*02c0*/  UIADD3 UR13, UPT, UPT, UR9, -0x126145ec, URZ ;  /* 0xed9eba14090d7890 */ /* 0x000fe4000fffe0ff */
[----:B------:R-:W-:Y:S02]  /*02d0*/  UIADD3 UR14, UPT, UPT, UR8, 0x1715609d, URZ ;  /* 0x1715609d080e7890 */ /* 0x000fe4000fffe0ff */
[----:B------:R-:W-:-:S02]  /*02e0*/  UIADD3 UR15, UPT, UPT, UR9, -0x56f99767, URZ ;  /* 0xa9066899090f7890 */ /* 0x000fc4000fffe0ff */
[----:B------:R-:W-:Y:S02]  /*02f0*/  UIADD3 UR18, UPT, UPT, UR8, -0x4ab325aa, URZ ;  /* 0xb54cda5608127890 */ /* 0x000fe4000fffe0ff */
[----:B------:R-:W-:Y:S02]  /*0300*/  UIADD3 UR19, UPT, UPT, UR9, 0x646e171e, URZ ;  /* 0x646e171e09137890 */ /* 0x000fe4000fffe0ff */
[----:B------:R-:W-:Y:S02]  /*0310*/  UIADD3 UR17, UPT, UPT, UR8, 0x5384540f, URZ ;  /* 0x5384540f08117890 */ /* 0x000fe4000fffe0ff */
[----:B------:R-:W-:Y:S02]  /*0320*/  UIADD3 UR20, UPT, UPT, UR9, 0x1fd5c5a3, URZ ;  /* 0x1fd5c5a309147890 */ /* 0x000fe4000fffe0ff */
[----:B------:R-:W-:Y:S02]  /*0330*/  UIADD3 UR25, UPT, UPT, UR8, -0xe443238, URZ ;  /* 0xf1bbcdc808197890 */ /* 0x000fe4000fffe0ff */
[----:B------:R-:W-:-:S02]  /*0340*/  UIADD3 UR26, UPT, UPT, UR9, -0x24c28bd8, URZ ;  /* 0xdb3d7428091a7890 */ /* 0x000fc4000fffe0ff */
[----:B------:R-:W-:Y:S02]  /*0350*/  UIADD3 UR27, UPT, UPT, UR8, -0x700cb87f, URZ ;  /* 0x8ff34781081b7890 */ /* 0x000fe4000fffe0ff */
[----:B------:R-:W-:Y:S01]  /*0360*/  UIADD3 UR28, UPT, UPT, UR9, -0x695add53, URZ ;  /* 0x96a522ad091c7890 */ /* 0x000fe2000fffe0ff */
[----:B------:R-:W-:Y:S11]  /*0370*/  BRA.U !UP0, `(.L_x_7773) ;  /* 0x0000000108ac7547 */ /* 0x000ff6000b800000 */
        /* <DEDUP_REMOVED lines=26> */
[C---:B-1----:R-:W-:Y:S01]  /*0520*/  @P1 IMAD.WIDE.U32 R40, R49.reuse, 0x10, R40 ;  /* 0x0000001031281825 */ /* 0x042fe200078e0028 */
[----:B------:R-:W-:-:S04]  /*0530*/  @P1 IADD3 R49, PT, PT, R49, 0x80, RZ ;  /* 0x0000008031311810 */ /* 0x000fc80007ffe0ff */
        /* <DEDUP_REMOVED lines=15> */
.L_x_7773:
        /* <DEDUP_REMOVED lines=13> */
[----:B------:R-:W-:-:S02]  /*0700*/  @P4 LOP3.LUT R49, R49, 0x80, RZ, 0xfc, !PT ;  /* 0x0000008031314812 */ /* 0x000fc400078efcff */
[----:B------:R-:W-:Y:S02]  /*0710*/  @P3 CS2R R6, SRZ ;  /* 0x0000000000063805 */ /* 0x000fe4000001ff00 */
[----:B------:R-:W-:Y:S01]  /*0720*/  @P3 CS2R R4, SRZ ;  /* 0x0000000000043805 */ /* 0x000fe2000001ff00 */
[----:B------:R-:W-:Y:S01]  /*0730*/  IMAD.MOV.U32 R14, RZ, RZ, RZ ;  /* 0x000000ffff0e7224 */ /* 0x000fe200078e00ff */
[----:B------:R0:W5:Y:S01]  /*0740*/  @P4 LDG.E.128 R120, desc[UR6][R28.64] ;  /* 0x000000061c784981 */ /* 0x000162000c1e1d00 */
        /* <DEDUP_REMOVED lines=12> */
[----:B------:R-:W-:Y:S01]  /*0810*/  CS2R R12, SRZ ;  /* 0x00000000000c7805 */ /* 0x000fe2000001ff00 */
[----:B------:R-:W-:Y:S01]  /*0820*/  IMAD.MOV.U32 R22, RZ, RZ, RZ ;  /* 0x000000ffff167224 */ /* 0x000fe200078e00ff */
[----:B------:R-:W-:Y:S01]  /*0830*/  CS2R R20, SRZ ;  /* 0x0000000000147805 */ /* 0x000fe2000001ff00 */
[----:B------:R-:W-:Y:S01]  /*0840*/  IMAD.MOV.U32 R30, RZ, RZ, RZ ;  /* 0x000000ffff1e7224 */ /* 0x000fe200078e00ff */
[----:B0-----:R-:W-:Y:S02]  /*0850*/  CS2R R28, SRZ ;  /* 0x00000000001c7805 */ /* 0x001fe4000001ff00 */
[----:B-1----:R-:W-:Y:S01]  /*0860*/  CS2R R36, SRZ ;  /* 0x0000000000247805 */ /* 0x002fe2000001ff00 */
[----:B------:R-:W-:Y:S01]  /*0870*/  @P4 IMAD.MOV.U32 R39, RZ, RZ, RZ ;  /* 0x000000ffff274224 */ /* 0x000fe200078e00ff */
[----:B------:R-:W-:Y:S01]  /*0880*/  @P2 MOV R15, RZ ;  /* 0x000000ff000f2202 */ /* 0x000fe20000000f00 */
[----:B------:R-:W-:-:S02]  /*0890*/  @P0 IMAD.MOV.U32 R31, RZ, RZ, RZ ;  /* 0x000000ffff1f0224 */ /* 0x000fc400078e00ff */
[----:B--2---:R-:W-:-:S07]  /*08a0*/  @P1 IMAD.MOV.U32 R23, RZ, RZ, RZ ;  /* 0x000000ffff171224 */ /* 0x004fce00078e00ff */
.L_x_7774:
[----:B------:R-:W-:Y:S05]  /*08b0*/  BSYNC.RECONVERGENT B0 ;  /* 0x0000000000007941 */ /* 0x000fea0003800200 */
.L_x_7772:
[----:B------:R-:W0:Y:S02]  /*08c0*/  LDCU UR4, c[0x0][0x384] ;  /* 0x00007080ff0477ac */ /* 0x000e240008000800 */
[----:B0-----:R-:W-:-:S06]  /*08d0*/  UISETP.GE.AND UP0, UPT, UR16, UR4, UPT ;  /* 0x000000041000728c */ /* 0x001fcc000bf06270 */
[----:B------:R-:W-:-:S13]  /*08e0*/  PLOP3.LUT P0, PT, PT, PT, UP0, 0x80, 0x8 ;  /* 0x000000000008781c */ /* 0x000fda0003f0f008 */
[----:B------:R-:W-:Y:S05]  /*08f0*/  @P0 EXIT ;  /* 0x000000000000094d */ /* 0x000fea0003800000 */
[----:B------:R-:W-:Y:S01]  /*0900*/  IMAD.HI.U32 R3, R114, -0x326172a9, RZ ;  /* 0xcd9e8d5772037827 */ /* 0x000fe200078e00ff */
[----:B------:R-:W-:-:S03]  /*0910*/  LOP3.LUT R45, R48, 0x7f, RZ, 0xc0, !PT ;  /* 0x0000007f302d7812 */ /* 0x000fc600078ec0ff */
[----:B------:R-:W-:Y:S01]  /*0920*/  HFMA2 R97, -RZ, RZ, 0, 0 ;  /* 0x00000000ff617431 */ /* 0x000fe200000001ff */
[----:B------:R-:W-:Y:S01]  /*0930*/  LOP3.LUT R108, R108, 0x3, RZ, 0xc0, !PT ;  /* 0x000000036c6c7812 */ /* 0x000fe200078ec0ff */
[----:B------:R-:W-:Y:S01]  /*0940*/  IMAD.HI.U32 R2, R159, -0x2daee0ad, RZ ;  /* 0xd2511f539f027827 */ /* 0x000fe200078e00ff */
[----:B------:R-:W-:Y:S01]  /*0950*/  LOP3.LUT R3, R112, UR8, R3, 0x96, !PT ;  /* 0x0000000870037c12 */ /* 0x000fe2000f8e9603 */
[----:B------:R-:W-:Y:S01]  /*0960*/  UPLOP3.LUT UP1, UPT, UPT, UPT, UPT, 0x40, 0x4 ;  /* 0x000000000004789c */ /* 0x000fe20003f2e870 */
[----:B-----5:R-:W-:Y:S01]  /*0970*/  PRMT R157, R7, 0x7632, R157 ;  /* 0x00007632079d7816 */ /* 0x020fe2000000009d */
[----:B------:R-:W-:Y:S01]  /*0980*/  IMAD R43, R159, -0x2daee0ad, RZ ;  /* 0xd2511f539f2b7824 */ /* 0x000fe200078e02ff */
[----:B------:R-:W-:Y:S01]  /*0990*/  LOP3.LUT R2, R2, UR9, RZ, 0x3c, !PT ;  /* 0x0000000902027c12 */ /* 0x000fe2000f8e3cff */
        /* <DEDUP_REMOVED lines=56> */
[----:B------:R-:W2:Y:S01]  /*0d20*/  LDCU.64 UR14, c[0x0][0x380] ;  /* 0x00007000ff0e77ac */ /* 0x000ea20008000a00 */
[----:B------:R-:W-:Y:S01]  /*0d30*/  PRMT R134, R24, 0x7632, R134 ;  /* 0x0000763218867816 */ /* 0x000fe20000000086 */
[----:B------:R-:W-:Y:S01]  /*0d40*/  IMAD.HI.U32 R3, R40, -0x2daee0ad, RZ ;  /* 0xd2511f5328037827 */ /* 0x000fe200078e00ff */
[----:B------:R-:W-:Y:S01]  /*0d50*/  LOP3.LUT R2, R43, UR18, R2, 0x96, !PT ;  /* 0x000000122b027c12 */ /* 0x000fe2000f8e9602 */
[----:B------:R-:W3:Y:S01]  /*0d60*/  LDCU UR18, c[0x0][0x388] ;  /* 0x00007100ff1277ac */ /* 0x000ee20008000800 */
[----:B------:R-:W-:Y:S01]  /*0d70*/  PRMT R133, R31, 0x7632, R133 ;  /* 0x000076321f857816 */ /* 0x000fe20000000085 */
[----:B------:R-:W-:Y:S01]  /*0d80*/  IMAD R46, R46, -0x20, R45 ;  /* 0xffffffe02e2e7824 */ /* 0x000fe200078e022d */
[----:B------:R-:W-:Y:S01]  /*0d90*/  LOP3.LUT R3, R42, UR19, R3, 0x96, !PT ;  /* 0x000000132a037c12 */ /* 0x000fe2000f8e9603 */
[----:B------:R-:W-:Y:S01]  /*0da0*/  IMAD.SHL.U32 R48, R48, 0x2, RZ ;  /* 0x0000000230307824 */ /* 0x000fe200078e00ff */
[----:B------:R-:W-:Y:S01]  /*0db0*/  VIADDMNMX R45, R45, -R47, RZ, !PT ;  /* 0x8000002f2d2d7246 */ /* 0x000fe200078001ff */
[----:B------:R-:W-:Y:S01]  /*0dc0*/  IMAD R43, R40, -0x2daee0ad, RZ ;  /* 0xd2511f53282b7824 */ /* 0x000fe200078e02ff */
[----:B------:R-:W-:Y:S01]  /*0dd0*/  VIMNMX R46, PT, PT, RZ, R46, !PT ;  /* 0x0000002eff2e7248 */ /* 0x000fe20007fe0100 */
[----:B------:R-:W-:Y:S01]  /*0de0*/  IMAD.HI.U32 R42, R2, -0x2daee0ad, RZ ;  /* 0xd2511f53022a7827 */ /* 0x000fe200078e00ff */
[----:B------:R-:W-:Y:S01]  /*0df0*/  LOP3.LUT R48, R48, 0xffffff00, RZ, 0xc0, !PT ;  /* 0xffffff0030307812 */ /* 0x000fe200078ec0ff */
[----:B------:R-:W4:Y:S01]  /*0e00*/  LDCU.U8 UR19, c[0x0][0x410] ;  /* 0x00008200ff1377ac */ /* 0x000f220008000000 */
[----:B------:R-:W-:Y:S01]  /*0e10*/  VIMNMX R45, PT, PT, R45, 0x20, PT ;  /* 0x000000202d2d7848 */ /* 0x000fe20003fe0100 */
[----:B------:R-:W-:Y:S01]  /*0e20*/  IMAD R41, R41, -0x326172a9, RZ ;  /* 0xcd9e8d5729297824 */ /* 0x000fe200078e02ff */
[----:B------:R-:W-:Y:S01]  /*0e30*/  LOP3.LUT R42, R43, UR20, R42, 0x96, !PT ;  /* 0x000000142b2a7c12 */ /* 0x000fe2000f8e962a */
[----:B------:R-:W-:Y:S01]  /*0e40*/  IMAD.HI.U32 R40, R3, -0x326172a9, RZ ;  /* 0xcd9e8d5703287827 */ /* 0x000fe200078e00ff */
[----:B------:R-:W-:Y:S01]  /*0e50*/  VIMNMX R111, PT, PT, R46, 0x20, PT ;  /* 0x000000202e6f7848 */ /* 0x000fe20003fe0100 */
[----:B------:R-:W0:Y:S01]  /*0e60*/  LDCU UR20, c[0x0][0x400] ;  /* 0x00008000ff1477ac */ /* 0x000e220008000800 */
[----:B------:R-:W-:Y:S01]  /*0e70*/  PRMT R132, R35, 0x7632, R132 ;  /* 0x0000763223847816 */ /* 0x000fe20000000084 */
[----:B------:R-:W-:Y:S01]  /*0e80*/  IMAD R45, R45, 0x8, R48 ;  /* 0x000000082d2d7824 */ /* 0x000fe200078e0230 */
[----:B------:R-:W-:Y:S01]  /*0e90*/  LOP3.LUT R40, R41, UR17, R40, 0x96, !PT ;  /* 0x0000001129287c12 */ /* 0x000fe2000f8e9628 */
[----:B------:R-:W-:Y:S01]  /*0ea0*/  IMAD R44, R3, -0x326172a9, RZ ;  /* 0xcd9e8d57032c7824 */ /* 0x000fe200078e02ff */
[----:B------:R-:W-:Y:S01]  /*0eb0*/  PRMT R131, R30, 0x7632, R131 ;  /* 0x000076321e837816 */ /* 0x000fe20000000083 */
[----:B------:R-:W-:Y:S01]  /*0ec0*/  IMAD R41, R2, -0x2daee0ad, RZ ;  /* 0xd2511f5302297824 */ /* 0x000fe200078e02ff */
[----:B------:R-:W-:Y:S01]  /*0ed0*/  I2FP.F32.U32 R45, R45 ;  /* 0x0000002d002d7245 */ /* 0x000fe20000201000 */
[----:B------:R-:W-:Y:S01]  /*0ee0*/  IMAD.HI.U32 R3, R42, -0x326172a9, RZ ;  /* 0xcd9e8d572a037827 */ /* 0x000fe200078e00ff */
[----:B------:R-:W-:Y:S01]  /*0ef0*/  PRMT R130, R34, 0x7632, R130 ;  /* 0x0000763222827816 */ /* 0x000fe20000000082 */
[----:B------:R-:W0:Y:S01]  /*0f00*/  LDCU UR17, c[0x0][0x408] ;  /* 0x00008100ff1177ac */ /* 0x000e220008000800 */
[----:B------:R0:W0:Y:S01]  /*0f10*/  MUFU.RCP R107, R45 ;  /* 0x0000002d006b7308 */ /* 0x0000220000001000 */
        /* <DEDUP_REMOVED lines=23> */
[----:B01234-:R-:W-:-:S07]  /*1090*/  PRMT R99, R120, 0x7632, R99 ;  /* 0x0000763278637816 */ /* 0x01ffce0000000063 */
.L_x_8413:
        /* <DEDUP_REMOVED lines=42> */
.L_x_7780:
        /* <DEDUP_REMOVED lines=13> */
.L_x_7782:
[----:B------:R-:W-:Y:S05]  /*1410*/  BSYNC.RECONVERGENT B2 ;  /* 0x0000000000027941 */ /* 0x000fea0003800200 */
.L_x_7781:
        /* <DEDUP_REMOVED lines=61> */
.L_x_7779:
[----:B------:R-:W-:Y:S05]  /*17f0*/  BSYNC.RECONVERGENT B1 ;  /* 0x0000000000017941 */ /* 0x000fea0003800200 */
.L_x_7778:
[----:B------:R-:W0:Y:S01]  /*1800*/  LDC R88, c[0x0][0x404] ;  /* 0x00010100ff587b82 */ /* 0x000e220000000800 */
[----:B------:R-:W-:Y:S01]  /*1810*/  I2FP.F32.U32 R49, R48 ;  /* 0x0000003000317245 */ /* 0x000fe20000201000 */
[----:B------:R-:W-:Y:S01]  /*1820*/  IMAD.MOV.U32 R48, RZ, RZ, 0x2f800000 ;  /* 0x2f800000ff307424 */ /* 0x000fe200078e00ff */
[----:B------:R-:W-:Y:S01]  /*1830*/  ISETP.NE.AND P2, PT, R51, 0x1, PT ;  /* 0x000000013300780c */ /* 0x000fe20003f45270 */
[----:B------:R-:W-:Y:S01]  /*1840*/  BSSY.RECONVERGENT B1, `(.L_x_7783) ;  /* 0x000005d000017945 */ /* 0x000fe20003800200 */
[----:B------:R-:W-:Y:S01]  /*1850*/  LOP3.LUT R158, R158, 0xffffffef, RZ, 0xc0, !PT ;  /* 0xffffffef9e9e7812 */ /* 0x000fe200078ec0ff */
[----:B------:R-:W-:Y:S01]  /*1860*/  FFMA.FTZ R49, R49, R48, 1.1641532182693481445e-10 ;  /* 0x2f00000031317423 */ /* 0x000fe20000010030 */
[----:B------:R-:W-:Y:S02]  /*1870*/  IMAD.MOV.U32 R89, RZ, RZ, 0x2 ;  /* 0x00000002ff597424 */ /* 0x000fe400078e00ff */
[----:B------:R-:W-:Y:S02]  /*1880*/  IMAD.MOV.U32 R50, RZ, RZ, R98 ;  /* 0x000000ffff327224 */ /* 0x000fe400078e0062 */
[----:B0-----:R-:W-:-:S02]  /*1890*/  FSETP.LE.FTZ.AND P3, PT, R49, R88, PT ;  /* 0x000000583100720b */ /* 0x001fc40003f73000 */
[C---:B-----5:R-:W-:Y:S02]  /*18a0*/  SHF.L.U32 R49, R68.reuse, 0x10, RZ ;  /* 0x0000001044317819 */ /* 0x060fe400000006ff */
[----:B------:R-:W-:-:S09]  /*18b0*/  PRMT R68, R68, 0x7632, R68 ;  /* 0x0000763244447816 */ /* 0x000fd20000000044 */
        /* <DEDUP_REMOVED lines=10> */
.L_x_7785:
        /* <DEDUP_REMOVED lines=13> */
.L_x_7787:
[----:B------:R-:W-:Y:S05]  /*1a30*/  BSYNC.RECONVERGENT B2 ;  /* 0x0000000000027941 */ /* 0x000fea0003800200 */
.L_x_7786:
        /* <DEDUP_REMOVED lines=61> */
.L_x_7784:
[----:B------:R-:W-:Y:S05]  /*1e10*/  BSYNC.RECONVERGENT B1 ;  /* 0x0000000000017941 */ /* 0x000fea0003800200 */
.L_x_7783:
[----:B------:R-:W-:Y:S01]  /*1e20*/  I2FP.F32.U32 R51, R50 ;  /* 0x0000003200337245 */ /* 0x000fe20000201000 */
[----:B------:R-:W-:Y:S01]  /*1e30*/  BSSY.RECONVERGENT B1, `(.L_x_7788) ;  /* 0x000005d000017945 */ /* 0x000fe20003800200 */
[----:B------:R-:W-:Y:S01]  /*1e40*/  ISETP.NE.AND P2, PT, R89, 0x1, PT ;  /* 0x000000015900780c */ /* 0x000fe20003f45270 */
[----:B------:R-:W-:Y:S01]  /*1e50*/  IMAD.U32 R50, R68, 0x10000, RZ ;  /* 0x0001000044327824 */ /* 0x000fe200078e00ff */
[----:B------:R-:W-:Y:S01]  /*1e60*/  LOP3.LUT R158, R158, 0xfffffff7, RZ, 0xc0, !PT ;  /* 0xfffffff79e9e7812 */ /* 0x000fe200078ec0ff */
[----:B------:R-:W-:Y:S01]  /*1e70*/  FFMA.FTZ R51, R51, R48, 1.1641532182693481445e-10 ;  /* 0x2f00000033337423 */ /* 0x000fe20000010030 */
[----:B------:R-:W-:-:S04]  /*1e80*/  IMAD.MOV.U32 R90, RZ, RZ, 0x2 ;  /* 0x00000002ff5a7424 */ /* 0x000fc800078e00ff */
[----:B------:R-:W-:Y:S02]  /*1e90*/  FSETP.LE.FTZ.AND P3, PT, R51, R88, PT ;  /* 0x000000583300720b */ /* 0x000fe40003f73000 */
        /* <DEDUP_REMOVED lines=11> */
.L_x_7790:
        /* <DEDUP_REMOVED lines=13> */
.L_x_7792:
[----:B------:R-:W-:Y:S05]  /*2020*/  BSYNC.RECONVERGENT B2 ;  /* 0x0000000000027941 */ /* 0x000fea0003800200 */
.L_x_7791:
        /* <DEDUP_REMOVED lines=57> */
[----:B------:R-:W-:Y:S01]  /*23c0*/  MOV R98, R162 ;  /* 0x000000a200627202 */ /* 0x000fe20000000f00 */
[----:B------:R-:W-:Y:S01]  /*23d0*/  IMAD.MOV.U32 R0, RZ, RZ, R160 ;  /* 0x000000ffff007224 */ /* 0x000fe200078e00a0 */
[----:B------:R-:W-:Y:S01]  /*23e0*/  LOP3.LUT R110, R90, UR5, R161, 0x96, !PT ;  /* 0x000000055a6e7c12 */ /* 0x000fe2000f8e96a1 */
[----:B------:R-:W-:-:S07]  /*23f0*/  IMAD.MOV.U32 R90, RZ, RZ, RZ ;  /* 0x000000ffff5a7224 */ /* 0x000fce00078e00ff */
.L_x_7789:
[----:B------:R-:W-:Y:S05]  /*2400*/  BSYNC.RECONVERGENT B1 ;  /* 0x0000000000017941 */ /* 0x000fea0003800200 */
.L_x_7788:
[----:B------:R-:W-:Y:S01]  /*2410*/  I2FP.F32.U32 R51, R51 ;  /* 0x0000003300337245 */ /* 0x000fe20000201000 */
[----:B------:R-:W-:Y:S01]  /*2420*/  BSSY.RECONVERGENT B1, `(.L_x_7793) ;  /* 0x000005e000017945 */ /* 0x000fe20003800200 */
[----:B------:R-:W-:Y:S01]  /*2430*/  ISETP.NE.AND P2, PT, R90, 0x1, PT ;  /* 0x000000015a00780c */ /* 0x000fe20003f45270 */
[----:B------:R-:W-:Y:S01]  /*2440*/  IMAD.MOV.U32 R91, RZ, RZ, 0x2 ;  /* 0x00000002ff5b7424 */ /* 0x000fe200078e00ff */
[----:B------:R-:W-:Y:S01]  /*2450*/  LOP3.LUT R158, R158, 0xfffffffb, RZ, 0xc0, !PT ;  /* 0xfffffffb9e9e7812 */ /* 0x000fe200078ec0ff */
[----:B------:R-:W-:Y:S01]  /*2460*/  FFMA.FTZ R51, R51, R48, 1.1641532182693481445e-10 ;  /* 0x2f00000033337423 */ /* 0x000fe20000010030 */
[----:B------:R-:W-:Y:S01]  /*2470*/  PRMT R89, R69, 0x7632, R89 ;  /* 0x0000763245597816 */ /* 0x000fe20000000059 */
[----:B------:R-:W-:-:S03]  /*2480*/  IMAD.MOV.U32 R68, RZ, RZ, R98 ;  /* 0x000000ffff447224 */ /* 0x000fc600078e0062 */
[----:B------:R-:W-:Y:S02]  /*2490*/  FSETP.LE.FTZ.AND P3, PT, R51, R88, PT ;  /* 0x000000583300720b */ /* 0x000fe40003f73000 */
[----:B------:R-:W-:-:S11]  /*24a0*/  SHF.L.U32 R51, R69, 0x10, RZ ;  /* 0x0000001045337819 */ /* 0x000fd600000006ff */
        /* <DEDUP_REMOVED lines=10> */
.L_x_7795:
        /* <DEDUP_REMOVED lines=13> */
.L_x_7797:
[----:B------:R-:W-:Y:S05]  /*2620*/  BSYNC.RECONVERGENT B2 ;  /* 0x0000000000027941 */ /* 0x000fea0003800200 */
.L_x_7796:
        /* <DEDUP_REMOVED lines=61> */
.L_x_7794:
[----:B------:R-:W-:Y:S05]  /*2a00*/  BSYNC.RECONVERGENT B1 ;  /* 0x0000000000017941 */ /* 0x000fea0003800200 */
.L_x_7793:
        /* <DEDUP_REMOVED lines=19> */
.L_x_7800:
        /* <DEDUP_REMOVED lines=13> */
.L_x_7802:
[----:B------:R-:W-:Y:S05]  /*2c10*/  BSYNC.RECONVERGENT B2 ;  /* 0x0000000000027941 */ /* 0x000fea0003800200 */
.L_x_7801:
        /* <DEDUP_REMOVED lines=61> */
.L_x_7799:
[----:B------:R-:W-:Y:S05]  /*2ff0*/  BSYNC.RECONVERGENT B1 ;  /* 0x0000000000017941 */ /* 0x000fea0003800200 */
.L_x_7798:
[----:B------:R-:W-:Y:S01]  /*3000*/  ISETP.NE.AND P3, PT, R108, 0x1, PT ;  /* 0x000000016c00780c */ /* 0x000fe20003f65270 */
[----:B------:R-:W-:Y:S01]  /*3010*/  BSSY.RECONVERGENT B1, `(.L_x_7803) ;  /* 0x000005c000017945 */ /* 0x000fe20003800200 */
[----:B------:R-:W-:Y:S01]  /*3020*/  I2FP.F32.U32 R69, R69 ;  /* 0x0000004500457245 */ /* 0x000fe20000201000 */
[----:B------:R-:W-:Y:S02]  /*3030*/  IMAD.MOV.U32 R91, RZ, RZ, 0x2 ;  /* 0x00000002ff5b7424 */ /* 0x000fe400078e00ff */
[----:B------:R-:W-:Y:S02]  /*3040*/  IMAD.MOV.U32 R90, RZ, RZ, R98 ;  /* 0x000000ffff5a7224 */ /* 0x000fe400078e0062 */
[----:B------:R-:W-:Y:S01]  /*3050*/  FFMA.FTZ R89, R69, R48, 1.1641532182693481445e-10 ;  /* 0x2f00000045597423 */ /* 0x000fe20000010030 */
[C---:B------:R-:W-:Y:S02]  /*3060*/  SHF.L.U32 R69, R70.reuse, 0x10, RZ ;  /* 0x0000001046457819 */ /* 0x040fe400000006ff */
[----:B------:R-:W-:-:S02]  /*3070*/  PRMT R70, R70, 0x7632, R70 ;  /* 0x0000763246467816 */ /* 0x000fc40000000046 */
        /* <DEDUP_REMOVED lines=10> */
.L_x_7805:
        /* <DEDUP_REMOVED lines=13> */
.L_x_7807:
[----:B------:R-:W-:Y:S05]  /*31f0*/  BSYNC.RECONVERGENT B2 ;  /* 0x0000000000027941 */ /* 0x000fea0003800200 */
.L_x_7806:
        /* <DEDUP_REMOVED lines=61> */
.L_x_7804:
[----:B------:R-:W-:Y:S05]  /*35d0*/  BSYNC.RECONVERGENT B1 ;  /* 0x0000000000017941 */ /* 0x000fea0003800200 */
.L_x_7803:
[----:B------:R-:W-:Y:S01]  /*35e0*/  ISETP.NE.AND P4, PT, R91, 0x1, PT ;  /* 0x000000015b00780c */ /* 0x000fe20003f85270 */
[----:B------:R-:W-:Y:S01]  /*35f0*/  BSSY.RECONVERGENT B1, `(.L_x_7808) ;  /* 0x000005b000017945 */ /* 0x000fe20003800200 */
[----:B------:R-:W-:Y:S01]  /*3600*/  I2FP.F32.U32 R89, R90 ;  /* 0x0000005a00597245 */ /* 0x000fe20000201000 */
[----:B------:R-:W-:Y:S01]  /*3610*/  IMAD.U32 R70, R70, 0x10000, RZ ;  /* 0x0001000046467824 */ /* 0x000fe200078e00ff */
[----:B------:R-:W-:Y:S01]  /*3620*/  MOV R90, R98 ;  /* 0x00000062005a7202 */ /* 0x000fe20000000f00 */
[----:B------:R-:W-:Y:S02]  /*3630*/  IMAD.MOV.U32 R160, RZ, RZ, 0x2 ;  /* 0x00000002ffa07424 */ /* 0x000fe400078e00ff */
        /* <DEDUP_REMOVED lines=11> */
.L_x_7810:
        /* <DEDUP_REMOVED lines=13> */
.L_x_7812:
[----:B------:R-:W-:Y:S05]  /*37c0*/  BSYNC.RECONVERGENT B2 ;  /* 0x0000000000027941 */ /* 0x000fea0003800200 */
.L_x_7811:
        /* <DEDUP_REMOVED lines=61> */
.L_x_7809:
[----:B------:R-:W-:Y:S05]  /*3ba0*/  BSYNC.RECONVERGENT B1 ;  /* 0x0000000000017941 */ /* 0x000fea0003800200 */
.L_x_7808:
[----:B------:R-:W-:Y:S01]  /*3bb0*/  ISETP.NE.AND P5, PT, R160, 0x1, PT ;  /* 0x00000001a000780c */ /* 0x000fe20003fa5270 */
[----:B------:R-:W-:Y:S01]  /*3bc0*/  BSSY.RECONVERGENT B1, `(.L_x_7813) ;  /* 0x000005c000017945 */ /* 0x000fe20003800200 */
[----:B------:R-:W-:Y:S01]  /*3bd0*/  I2FP.F32.U32 R89, R90 ;  /* 0x0000005a00597245 */ /* 0x000fe20000201000 */
[----:B------:R-:W-:Y:S01]  /*3be0*/  IMAD.MOV.U32 R108, RZ, RZ, 0x2 ;  /* 0x00000002ff6c7424 */ /* 0x000fe200078e00ff */
[C---:B------:R-:W-:Y:S01]  /*3bf0*/  SHF.L.U32 R117, R71.reuse, 0x10, RZ ;  /* 0x0000001047757819 */ /* 0x040fe200000006ff */
[----:B------:R-:W-:Y:S01]  /*3c00*/  IMAD.MOV.U32 R90, RZ, RZ, R98 ;  /* 0x000000ffff5a7224 */ /* 0x000fe200078e0062 */
[----:B------:R-:W-:Y:S01]  /*3c10*/  PRMT R71, R71, 0x7632, R71 ;  /* 0x0000763247477816 */ /* 0x000fe20000000047 */
        /* <DEDUP_REMOVED lines=11> */
.L_x_7815:
        /* <DEDUP_REMOVED lines=13> */
.L_x_7817:
[----:B------:R-:W-:Y:S05]  /*3da0*/  BSYNC.RECONVERGENT B2 ;  /* 0x0000000000027941 */ /* 0x000fea0003800200 */
.L_x_7816:
        /* <DEDUP_REMOVED lines=61> */
.L_x_7814:
[----:B------:R-:W-:Y:S05]  /*4180*/  BSYNC.RECONVERGENT B1 ;  /* 0x0000000000017941 */ /* 0x000fea0003800200 */
.L_x_7813:
[----:B------:R-:W-:Y:S01]  /*4190*/  I2FP.F32.U32 R91, R90 ;  /* 0x0000005a005b7245 */ /* 0x000fe20000201000 */
[----:B------:R-:W-:Y:S01]  /*41a0*/  FMUL.FTZ R89, R117, UR17 ;  /* 0x0000001175597c20 */ /* 0x000fe20008410000 */
[----:B------:R-:W-:Y:S01]  /*41b0*/  P2R R161, PR, RZ, 0x2 ;  /* 0x00000002ffa17803 */ /* 0x000fe20000000000 */
[----:B------:R-:W-:Y:S01]  /*41c0*/  FMUL.FTZ R49, R49, UR17 ;  /* 0x0000001131317c20 */ /* 0x000fe20008410000 */
[----:B------:R-:W-:Y:S01]  /*41d0*/  LOP3.LUT P1, RZ, R158, 0x10, RZ, 0xc0, !PT ;  /* 0x000000109eff7812 */ /* 0x000fe2000782c0ff */
[----:B------:R-:W-:Y:S01]  /*41e0*/  FFMA.FTZ R117, R91, R48, 1.1641532182693481445e-10 ;  /* 0x2f0000005b757423 */ /* 0x000fe20000010030 */
[----:B------:R-:W-:Y:S01]  /*41f0*/  IMAD.U32 R48, R71, 0x10000, RZ ;  /* 0x0001000047307824 */ /* 0x000fe200078e00ff */
[----:B------:R-:W-:Y:S01]  /*4200*/  P2R R162, PR, RZ, 0x1 ;  /* 0x00000001ffa27803 */ /* 0x000fe20000000000 */
[----:B------:R-:W-:Y:S01]  /*4210*/  FMUL.FTZ R50, R50, UR17 ;  /* 0x0000001132327c20 */ /* 0x000fe20008410000 */
[C---:B------:R-:W-:Y:S01]  /*4220*/  LOP3.LUT P0, RZ, R158.reuse, 0x8, RZ, 0xc0, !PT ;  /* 0x000000089eff7812 */ /* 0x040fe2000780c0ff */
[----:B------:R-:W-:Y:S01]  /*4230*/  FMUL.FTZ R51, R51, UR17 ;  /* 0x0000001133337c20 */ /* 0x000fe20008410000 */
[----:B------:R-:W-:Y:S01]  /*4240*/  LOP3.LUT P6, RZ, R158, 0x4, RZ, 0xc0, !PT ;  /* 0x000000049eff7812 */ /* 0x000fe200078cc0ff */
[----:B------:R-:W-:Y:S01]  /*4250*/  FMUL.FTZ R71, R68, UR17 ;  /* 0x0000001144477c20 */ /* 0x000fe20008410000 */
[----:B------:R-:W-:Y:S01]  /*4260*/  FMUL.FTZ R160, R48, UR17 ;  /* 0x0000001130a07c20 */ /* 0x000fe20008410000 */
[----:B------:R-:W-:Y:S01]  /*4270*/  LOP3.LUT P5, RZ, R158, 0x2, RZ, 0xc0, !PT ;  /* 0x000000029eff7812 */ /* 0x000fe200078ac0ff */
[----:B------:R-:W-:Y:S01]  /*4280*/  FMUL.FTZ R90, R70, UR17 ;  /* 0x00000011465a7c20 */ /* 0x000fe20008410000 */
[----:B------:R-:W-:Y:S01]  /*4290*/  FSEL R48, R49, RZ, P1 ;  /* 0x000000ff31307208 */ /* 0x000fe20000800000 */
[----:B------:R-:W-:Y:S01]  /*42a0*/  FMUL.FTZ R91, R69, UR17 ;  /* 0x00000011455b7c20 */ /* 0x000fe20008410000 */
[----:B------:R-:W-:-:S02]  /*42b0*/  ISETP.NE.AND P1, PT, R161, RZ, PT ;  /* 0x000000ffa100720c */ /* 0x000fc40003f25270 */
[----:B------:R-:W-:Y:S02]  /*42c0*/  FSEL R49, R50, RZ, P0 ;  /* 0x000000ff32317208 */ /* 0x000fe40000000000 */
[----:B------:R-:W-:Y:S02]  /*42d0*/  FSEL R50, R51, RZ, P6 ;  /* 0x000000ff33327208 */ /* 0x000fe40003000000 */
[----:B------:R-:W-:Y:S02]  /*42e0*/  FSEL R51, R71, RZ, P5 ;  /* 0x000000ff47337208 */ /* 0x000fe40002800000 */
[----:B------:R-:W-:Y:S02]  /*42f0*/  FSETP.GTU.FTZ.AND P5, PT, R117, R88, PT ;  /* 0x000000587500720b */ /* 0x000fe40003fbc000 */
[----:B------:R-:W-:Y:S02]  /*4300*/  FSEL R70, R89, RZ, P4 ;  /* 0x000000ff59467208 */ /* 0x000fe40002000000 */
[----:B------:R-:W-:Y:S01]  /*4310*/  FSEL R69, R90, RZ, P3 ;  /* 0x000000ff5a457208 */ /* 0x000fe20001800000 */
[----:B------:R-:W-:Y:S01]  /*4320*/  @P1 FADD.FTZ R48, R40, R48 ;  /* 0x0000003028301221 */ /* 0x000fe20000010000 */
[----:B------:R-:W-:Y:S01]  /*4330*/  FSEL R68, R91, RZ, P2 ;  /* 0x000000ff5b447208 */ /* 0x000fe20001000000 */
[----:B------:R-:W-:Y:S01]  /*4340*/  @P1 FADD.FTZ R49, R41, R49 ;  /* 0x0000003129311221 */ /* 0x000fe20000010000 */
[----:B------:R-:W-:Y:S01]  /*4350*/  FSEL R71, R160, RZ, !P5 ;  /* 0x000000ffa0477208 */ /* 0x000fe20006800000 */
[----:B------:R-:W-:Y:S01]  /*4360*/  @P1 FADD.FTZ R50, R42, R50 ;  /* 0x000000322a321221 */ /* 0x000fe20000010000 */
[----:B------:R-:W-:Y:S01]  /*4370*/  ISETP.NE.AND P0, PT, R162, RZ, PT ;  /* 0x000000ffa200720c */ /* 0x000fe20003f05270 */
[----:B------:R-:W-:Y:S01]  /*4380*/  @P1 FADD.FTZ R51, R43, R51 ;  /* 0x000000332b331221 */ /* 0x000fe20000010000 */
[----:B------:R-:W-:Y:S01]  /*4390*/  @P1 FADD.FTZ R68, R44, R68 ;  /* 0x000000442c441221 */ /* 0x000fe20000010000 */
[----:B------:R-:W-:Y:S01]  /*43a0*/  @P1 FADD.FTZ R69, R45, R69 ;  /* 0x000000452d451221 */ /* 0x000fe20000010000 */
[----:B------:R-:W-:Y:S01]  /*43b0*/  @P1 FADD.FTZ R70, R46, R70 ;  /* 0x000000462e461221 */ /* 0x000fe20000010000 */
[----:B------:R-:W-:Y:S01]  /*43c0*/  @P1 FADD.FTZ R71, R47, R71 ;  /* 0x000000472f471221 */ /* 0x000fe20000010000 */
[----:B------:R-:W-:Y:S01]  /*43d0*/  PLOP3.LUT P5, PT, P5, PT, PT, 0x8, 0x80 ;  /* 0x000000000080781c */ /* 0x000fe20002fae170 */
[----:B------:R-:W-:-:S12]  /*43e0*/  BRA `(.L_x_7818) ;  /* 0x0000006000807947 */ /* 0x000fd80003800000 */
.L_x_7777:
        /* <DEDUP_REMOVED lines=16> */
.L_x_7821:
        /* <DEDUP_REMOVED lines=13> */
.L_x_7823:
[----:B------:R-:W-:Y:S05]  /*45c0*/  BSYNC.RECONVERGENT B2 ;  /* 0x0000000000027941 */ /* 0x000fea0003800200 */
.L_x_7822:
        /* <DEDUP_REMOVED lines=61> */
.L_x_7820:
[----:B------:R-:W-:Y:S05]  /*49a0*/  BSYNC.RECONVERGENT B1 ;  /* 0x0000000000017941 */ /* 0x000fea0003800200 */
.L_x_7819:
        /* <DEDUP_REMOVED lines=9> */
[----:B------:R-:W-:Y:S01]  /*4a40*/  PRMT R68, R68, 0x7632, R68 ;  /* 0x0000763244447816 */ /* 0x000fe20000000044 */
[----:B------:R-:W-:-:S02]  /*4a50*/  IMAD.MOV.U32 R50, RZ, RZ, 0x2 ;  /* 0x00000002ff327424 */ /* 0x000fc400078e00ff */
[----:B------:R-:W-:Y:S01]  /*4a60*/  IMAD.MOV.U32 R2, RZ, RZ, R98 ;  /* 0x000000ffff027224 */ /* 0x000fe200078e0062 */
        /* <DEDUP_REMOVED lines=12> */
.L_x_7826:
        /* <DEDUP_REMOVED lines=13> */
.L_x_7828:
[----:B------:R-:W-:Y:S05]  /*4c00*/  BSYNC.RECONVERGENT B2 ;  /* 0x0000000000027941 */ /* 0x000fea0003800200 */
.L_x_7827:
        /* <DEDUP_REMOVED lines=61> */
.L_x_7825:
[----:B------:R-:W-:Y:S05]  /*4fe0*/  BSYNC.RECONVERGENT B1 ;  /* 0x0000000000017941 */ /* 0x000fea0003800200 */
.L_x_7824:
        /* <DEDUP_REMOVED lines=8> */
[----:B------:R-:W-:Y:S02]  /*5070*/  FSEL R3, R91, RZ, P4 ;  /* 0x000000ff5b037208 */ /* 0x000fe40002000000 */
        /* <DEDUP_REMOVED lines=14> */
.L_x_7831:
        /* <DEDUP_REMOVED lines=13> */
.L_x_7833:
[----:B------:R-:W-:Y:S05]  /*5230*/  BSYNC.RECONVERGENT B2 ;  /* 0x0000000000027941 */ /* 0x000fea0003800200 */
.L_x_7832:
        /* <DEDUP_REMOVED lines=61> */
.L_x_7830:
[----:B------:R-:W-:Y:S05]  /*5610*/  BSYNC.RECONVERGENT B1 ;  /* 0x0000000000017941 */ /* 0x000fea0003800200 */
.L_x_7829:
        /* <DEDUP_REMOVED lines=20> */
.L_x_7836:
        /* <DEDUP_REMOVED lines=13> */
.L_x_7838:
[----:B------:R-:W-:Y:S05]  /*5830*/  BSYNC.RECONVERGENT B2 ;  /* 0x0000000000027941 */ /* 0x000fea0003800200 */
.L_x_7837:
        /* <DEDUP_REMOVED lines=61> */
.L_x_7835:
[----:B------:R-:W-:Y:S05]  /*5c10*/  BSYNC.RECONVERGENT B1 ;  /* 0x0000000000017941 */ /* 0x000fea0003800200 */
.L_x_7834:
[----:B------:R-:W-:Y:S01]  /*5c20*/  I2FP.F32.U32 R3, R2 ;  /* 0x0000000200037245 */ /* 0x000fe20000201000 */
[----:B------:R-:W-:Y:S01]  /*5c30*/  BSSY.RECONVERGENT B1, `(.L_x_7839) ;  /* 0x0000062000017945 */ /* 0x000fe20003800200 */
[----:B------:R-:W-:Y:S01]  /*5c40*/  PRMT R2, R124, 0x7632, R2 ;  /* 0x000076327c027816 */ /* 0x000fe20000000002 */
[----:B------:R-:W-:Y:S01]  /*5c50*/  IMAD.MOV.U32 R51, RZ, RZ, 0x2 ;  /* 0x00000002ff337424 */ /* 0x000fe200078e00ff */
[----:B------:R-:W-:Y:S01]  /*5c60*/  ISETP.NE.AND P3, PT, R50, 0x1, PT ;  /* 0x000000013200780c */ /* 0x000fe20003f65270 */
[----:B------:R-:W-:Y:S01]  /*5c70*/  FFMA.FTZ R3, R3, R90, 1.1641532182693481445e-10 ;  /* 0x2f00000003037423 */ /* 0x000fe2000001005a */
[----:B------:R-:W-:Y:S01]  /*5c80*/  FSEL R49, R49, RZ, P4 ;  /* 0x000000ff31317208 */ /* 0x000fe20002000000 */
[----:B------:R-:W-:-:S03]  /*5c90*/  IMAD.U32 R2, R2, 0x10000, RZ ;  /* 0x0001000002027824 */ /* 0x000fc600078e00ff */
[----:B------:R-:W-:Y:S01]  /*5ca0*/  FSETP.GTU.FTZ.AND P2, PT, R3, R88, PT ;  /* 0x000000580300720b */ /* 0x000fe20003f5c000 */
[----:B------:R-:W-:-:S03]  /*5cb0*/  FMUL.FTZ R2, R2, R89 ;  /* 0x0000005902027220 */ /* 0x000fc60000410000 */
        /* <DEDUP_REMOVED lines=14> */
.L_x_7841:
        /* <DEDUP_REMOVED lines=13> */
.L_x_7843:
[----:B------:R-:W-:Y:S05]  /*5e70*/  BSYNC.RECONVERGENT B2 ;  /* 0x0000000000027941 */ /* 0x000fea0003800200 */
.L_x_7842:
        /* <DEDUP_REMOVED lines=61> */
.L_x_7840:
[----:B------:R-:W-:Y:S05]  /*6250*/  BSYNC.RECONVERGENT B1 ;  /* 0x0000000000017941 */ /* 0x000fea0003800200 */
.L_x_7839:
[----:B------:R-:W-:Y:S01]  /*6260*/  I2FP.F32.U32 R3, R2 ;  /* 0x0000000200037245 */ /* 0x000fe20000201000 */
[----:B------:R-:W-:Y:S01]  /*6270*/  BSSY.RECONVERGENT B1, `(.L_x_7844) ;  /* 0x000005f000017945 */ /* 0x000fe20003800200 */
[----:B------:R-:W-:Y:S01]  /*6280*/  ISETP.NE.AND P2, PT, R51, 0x1, PT ;  /* 0x000000013300780c */ /* 0x000fe20003f45270 */
[----:B------:R-:W-:Y:S01]  /*6290*/  IMAD.MOV.U32 R91, RZ, RZ, 0x2 ;  /* 0x00000002ff5b7424 */ /* 0x000fe200078e00ff */
[----:B------:R-:W-:Y:S01]  /*62a0*/  SHF.L.U32 R68, R69, 0x10, RZ ;  /* 0x0000001045447819 */ /* 0x000fe200000006ff */
[----:B------:R-:W-:Y:S01]  /*62b0*/  FFMA.FTZ R3, R3, R90, 1.1641532182693481445e-10 ;  /* 0x2f00000003037423 */ /* 0x000fe2000001005a */
[----:B------:R-:W-:Y:S01]  /*62c0*/  LOP3.LUT R158, R158, 0xfffffffb, RZ, 0xc0, !PT ;  /* 0xfffffffb9e9e7812 */ /* 0x000fe200078ec0ff */
[----:B------:R-:W-:Y:S01]  /*62d0*/  IMAD.MOV.U32 R2, RZ, RZ, R98 ;  /* 0x000000ffff027224 */ /* 0x000fe200078e0062 */
[----:B------:R-:W-:Y:S01]  /*62e0*/  PRMT R69, R69, 0x7632, R69 ;  /* 0x0000763245457816 */ /* 0x000fe20000000045 */
        /* <DEDUP_REMOVED lines=12> */
.L_x_7846:
        /* <DEDUP_REMOVED lines=13> */
.L_x_7848:
[----:B------:R-:W-:Y:S05]  /*6480*/  BSYNC.RECONVERGENT B2 ;  /* 0x0000000000027941 */ /* 0x000fea0003800200 */
.L_x_7847:
        /* <DEDUP_REMOVED lines=61> */
.L_x_7845:
[----:B------:R-:W-:Y:S05]  /*6860*/  BSYNC.RECONVERGENT B1 ;  /* 0x0000000000017941 */ /* 0x000fea0003800200 */
.L_x_7844:
[----:B------:R-:W-:Y:S01]  /*6870*/  I2FP.F32.U32 R3, R2 ;  /* 0x0000000200037245 */ /* 0x000fe20000201000 */
[----:B------:R-:W-:Y:S01]  /*6880*/  IMAD.U32 R2, R125, 0x10000, RZ ;  /* 0x000100007d027824 */ /* 0x000fe200078e00ff */
[----:B------:R-:W-:Y:S03]  /*6890*/  BSSY.RECONVERGENT B1, `(.L_x_7849) ;  /* 0x0000060000017945 */ /* 0x000fe60003800200 */
[----:B------:R-:W-:Y:S01]  /*68a0*/  FFMA.FTZ R3, R3, R90, 1.1641532182693481445e-10 ;  /* 0x2f00000003037423 */ /* 0x000fe2000001005a */
[----:B------:R-:W-:-:S04]  /*68b0*/  FMUL.FTZ R2, R2, R89 ;  /* 0x0000005902027220 */ /* 0x000fc80000410000 */
[----:B------:R-:W-:Y:S02]  /*68c0*/  FSETP.GTU.FTZ.AND P2, PT, R3, R88, PT ;  /* 0x000000580300720b */ /* 0x000fe40003f5c000 */
[----:B------:R-:W-:Y:S01]  /*68d0*/  FSEL R3, R68, RZ, P4 ;  /* 0x000000ff44037208 */ /* 0x000fe20002000000 */
[----:B------:R-:W-:Y:S01]  /*68e0*/  IMAD.MOV.U32 R68, RZ, RZ, 0x2 ;  /* 0x00000002ff447424 */ /* 0x000fe200078e00ff */
        /* <DEDUP_REMOVED lines=15> */
.L_x_7851:
        /* <DEDUP_REMOVED lines=13> */
.L_x_7853:
[----:B------:R-:W-:Y:S05]  /*6ab0*/  BSYNC.RECONVERGENT B2 ;  /* 0x0000000000027941 */ /* 0x000fea0003800200 */
.L_x_7852:
        /* <DEDUP_REMOVED lines=61> */
.L_x_7850:
[----:B------:R-:W-:Y:S05]  /*6e90*/  BSYNC.RECONVERGENT B1 ;  /* 0x0000000000017941 */ /* 0x000fea0003800200 */
.L_x_7849:
[----:B------:R-:W-:Y:S01]  /*6ea0*/  I2FP.F32.U32 R3, R2 ;  /* 0x0000000200037245 */ /* 0x000fe20000201000 */
[----:B------:R-:W-:Y:S01]  /*6eb0*/  BSSY.RECONVERGENT B1, `(.L_x_7854) ;  /* 0x000005e000017945 */ /* 0x000fe20003800200 */
[----:B------:R-:W-:Y:S02]  /*6ec0*/  ISETP.NE.AND P2, PT, R68, 0x1, PT ;  /* 0x000000014400780c */ /* 0x000fe40003f45270 */
[----:B------:R-:W-:Y:S01]  /*6ed0*/  SHF.L.U32 R2, R69, 0x10, RZ ;  /* 0x0000001045027819 */ /* 0x000fe200000006ff */
[----:B------:R-:W-:Y:S01]  /*6ee0*/  FFMA.FTZ R3, R3, R90, 1.1641532182693481445e-10 ;  /* 0x2f00000003037423 */ /* 0x000fe2000001005a */
[----:B------:R-:W-:Y:S01]  /*6ef0*/  LOP3.LUT R158, R158, 0xfffffffd, RZ, 0xc0, !PT ;  /* 0xfffffffd9e9e7812 */ /* 0x000fe200078ec0ff */
        /* <DEDUP_REMOVED lines=14> */
.L_x_7856:
        /* <DEDUP_REMOVED lines=13> */
.L_x_7858:
[----:B------:R-:W-:Y:S05]  /*70b0*/  BSYNC.RECONVERGENT B2 ;  /* 0x0000000000027941 */ /* 0x000fea0003800200 */
.L_x_7857:
        /* <DEDUP_REMOVED lines=61> */
.L_x_7855:
[----:B------:R-:W-:Y:S05]  /*7490*/  BSYNC.RECONVERGENT B1 ;  /* 0x0000000000017941 */ /* 0x000fea0003800200 */
.L_x_7854:
[----:B------:R-:W-:Y:S01]  /*74a0*/  I2FP.F32.U32 R3, R3 ;  /* 0x0000000300037245 */ /* 0x000fe20000201000 */
[----:B------:R-:W-:Y:S01]  /*74b0*/  BSSY.RECONVERGENT B1, `(.L_x_7859) ;  /* 0x0000062000017945 */ /* 0x000fe20003800200 */
[----:B------:R-:W-:Y:S01]  /*74c0*/  PRMT R2, R125, 0x7632, R2 ;  /* 0x000076327d027816 */ /* 0x000fe20000000002 */
[----:B------:R-:W-:Y:S01]  /*74d0*/  IMAD.MOV.U32 R92, RZ, RZ, 0x2 ;  /* 0x00000002ff5c7424 */ /* 0x000fe200078e00ff */
        /* <DEDUP_REMOVED lines=9> */
[----:B------:R-:W-:-:S03]  /*7570*/  MOV R2, R98 ;  /* 0x0000006200027202 */ /* 0x000fc60000000f00 */
[----:B------:R-:W-:-:S06]  /*7580*/  @P1 FADD.FTZ R51, R43, R51 ;  /* 0x000000332b331221 */ /* 0x000fcc0000010000 */
        /* <DEDUP_REMOVED lines=9> */
.L_x_7861:
        /* <DEDUP_REMOVED lines=13> */
.L_x_7863:
[----:B------:R-:W-:Y:S05]  /*76f0*/  BSYNC.RECONVERGENT B2 ;  /* 0x0000000000027941 */ /* 0x000fea0003800200 */
.L_x_7862:
        /* <DEDUP_REMOVED lines=61> */
.L_x_7860:
[----:B------:R-:W-:Y:S05]  /*7ad0*/  BSYNC.RECONVERGENT B1 ;  /* 0x0000000000017941 */ /* 0x000fea0003800200 */
.L_x_7859:
[----:B------:R-:W-:Y:S01]  /*7ae0*/  ISETP.NE.AND P3, PT, R92, 0x1, PT ;  /* 0x000000015c00780c */ /* 0x000fe20003f65270 */
[----:B------:R-:W-:Y:S01]  /*7af0*/  BSSY.RECONVERGENT B1, `(.L_x_7864) ;  /* 0x000005d000017945 */ /* 0x000fe20003800200 */
[----:B------:R-:W-:Y:S01]  /*7b00*/  I2FP.F32.U32 R3, R2 ;  /* 0x0000000200037245 */ /* 0x000fe20000201000 */
[----:B------:R-:W-:Y:S01]  /*7b10*/  IMAD.MOV.U32 R69, RZ, RZ, 0x2 ;  /* 0x00000002ff457424 */ /* 0x000fe200078e00ff */
[C---:B------:R-:W-:Y:S01]  /*7b20*/  SHF.L.U32 R68, R70.reuse, 0x10, RZ ;  /* 0x0000001046447819 */ /* 0x040fe200000006ff */
[----:B------:R-:W-:Y:S01]  /*7b30*/  IMAD.MOV.U32 R2, RZ, RZ, R98 ;  /* 0x000000ffff027224 */ /* 0x000fe200078e0062 */
[----:B------:R-:W-:Y:S01]  /*7b40*/  PRMT R70, R70, 0x7632, R70 ;  /* 0x0000763246467816 */ /* 0x000fe20000000046 */
[----:B------:R-:W-:Y:S02]  /*7b50*/  FFMA.FTZ R3, R3, R90, 1.1641532182693481445e-10 ;  /* 0x2f00000003037423 */ /* 0x000fe4000001005a */
[----:B------:R-:W-:-:S03]  /*7b60*/  FMUL.FTZ R91, R89, R68 ;  /* 0x00000044595b7220 */ /* 0x000fc60000410000 */
        /* <DEDUP_REMOVED lines=10> */
.L_x_7866:
        /* <DEDUP_REMOVED lines=13> */
.L_x_7868:
[----:B------:R-:W-:Y:S05]  /*7ce0*/  BSYNC.RECONVERGENT B2 ;  /* 0x0000000000027941 */ /* 0x000fea0003800200 */
.L_x_7867:
        /* <DEDUP_REMOVED lines=61> */
.L_x_7865:
[----:B------:R-:W-:Y:S05]  /*80c0*/  BSYNC.RECONVERGENT B1 ;  /* 0x0000000000017941 */ /* 0x000fea0003800200 */
.L_x_7864:
        /* <DEDUP_REMOVED lines=23> */
.L_x_7871:
        /* <DEDUP_REMOVED lines=13> */
.L_x_7873:
[----:B------:R-:W-:Y:S05]  /*8310*/  BSYNC.RECONVERGENT B2 ;  /* 0x0000000000027941 */ /* 0x000fea0003800200 */
.L_x_7872:
        /* <DEDUP_REMOVED lines=61> */
.L_x_7870:
[----:B------:R-:W-:Y:S05]  /*86f0*/  BSYNC.RECONVERGENT B1 ;  /* 0x0000000000017941 */ /* 0x000fea0003800200 */
.L_x_7869:
[----:B------:R-:W-:Y:S01]  /*8700*/  ISETP.NE.AND P4, PT, R91, 0x1, PT ;  /* 0x000000015b00780c */ /* 0x000fe20003f85270 */
[----:B------:R-:W-:Y:S01]  /*8710*/  BSSY.RECONVERGENT B1, `(.L_x_7874) ;  /* 0x000005c000017945 */ /* 0x000fe20003800200 */
[----:B------:R-:W-:Y:S01]  /*8720*/  I2FP.F32.U32 R3, R2 ;  /* 0x0000000200037245 */ /* 0x000fe20000201000 */
[----:B------:R-:W-:Y:S01]  /*8730*/  IMAD.MOV.U32 R108, RZ, RZ, 0x2 ;  /* 0x00000002ff6c7424 */ /* 0x000fe200078e00ff */
[----:B------:R-:W-:Y:S01]  /*8740*/  SHF.L.U32 R70, R70, 0x10, RZ ;  /* 0x0000001046467819 */ /* 0x000fe200000006ff */
[----:B------:R-:W-:Y:S02]  /*8750*/  IMAD.MOV.U32 R2, RZ, RZ, R98 ;  /* 0x000000ffff027224 */ /* 0x000fe400078e0062 */
        /* <DEDUP_REMOVED lines=12> */
.L_x_7876:
        /* <DEDUP_REMOVED lines=13> */
.L_x_7878:
[----:B------:R-:W-:Y:S05]  /*88f0*/  BSYNC.RECONVERGENT B2 ;  /* 0x0000000000027941 */ /* 0x000fea0003800200 */
.L_x_7877:
        /* <DEDUP_REMOVED lines=61> */
.L_x_7875:
[----:B------:R-:W-:Y:S05]  /*8cd0*/  BSYNC.RECONVERGENT B1 ;  /* 0x0000000000017941 */ /* 0x000fea0003800200 */
.L_x_7874:
        /* <DEDUP_REMOVED lines=24> */
.L_x_7881:
        /* <DEDUP_REMOVED lines=13> */
.L_x_7883:
[----:B------:R-:W-:Y:S05]  /*8f30*/  BSYNC.RECONVERGENT B2 ;  /* 0x0000000000027941 */ /* 0x000fea0003800200 */
.L_x_7882:
        /* <DEDUP_REMOVED lines=60> */
[----:B------:R-:W-:-:S07]  /*9300*/  LOP3.LUT R110, R108, UR5, R161, 0x96, !PT ;  /* 0x000000056c6e7c12 */ /* 0x000fce000f8e96a1 */
.L_x_7880:
[----:B------:R-:W-:Y:S05]  /*9310*/  BSYNC.RECONVERGENT B1 ;  /* 0x0000000000017941 */ /* 0x000fea0003800200 */
.L_x_7879:
        /* <DEDUP_REMOVED lines=19> */
.L_x_7886:
        /* <DEDUP_REMOVED lines=13> */
.L_x_7888:
[----:B------:R-:W-:Y:S05]  /*9520*/  BSYNC.RECONVERGENT B2 ;  /* 0x0000000000027941 */ /* 0x000fea0003800200 */
.L_x_7887:
        /* <DEDUP_REMOVED lines=61> */
.L_x_7885:
[----:B------:R-:W-:Y:S05]  /*9900*/  BSYNC.RECONVERGENT B1 ;  /* 0x0000000000017941 */ /* 0x000fea0003800200 */
.L_x_7884:
        /* <DEDUP_REMOVED lines=23> */
.L_x_7891:
        /* <DEDUP_REMOVED lines=13> */
.L_x_7893:
[----:B------:R-:W-:Y:S05]  /*9b50*/  BSYNC.RECONVERGENT B2 ;  /* 0x0000000000027941 */ /* 0x000fea0003800200 */
.L_x_7892:
        /* <DEDUP_REMOVED lines=61> */
.L_x_7890:
[----:B------:R-:W-:Y:S05]  /*9f30*/  BSYNC.RECONVERGENT B1 ;  /* 0x0000000000017941 */ /* 0x000fea0003800200 */
.L_x_7889:
        /* <DEDUP_REMOVED lines=18> */
.L_x_7896:
        /* <DEDUP_REMOVED lines=15> */
.L_x_7898:
[----:B------:R-:W-:Y:S05]  /*a150*/  BSYNC.RECONVERGENT B2 ;  /* 0x0000000000027941 */ /* 0x000fea0003800200 */
.L_x_7897:
        /* <DEDUP_REMOVED lines=61> */
.L_x_7895:
[----:B------:R-:W-:Y:S05]  /*a530*/  BSYNC.RECONVERGENT B1 ;  /* 0x0000000000017941 */ /* 0x000fea0003800200 */
.L_x_7894:
[----:B------:R-:W-:Y:S02]  /*a540*/  I2FP.F32.U32 R71, R71 ;  /* 0x0000004700477245 */ /* 0x000fe40000201000 */
[----:B------:R-:W-:-:S03]  /*a550*/  PRMT R91, R127, 0x7632, R91 ;  /* 0x000076327f5b7816 */ /* 0x000fc6000000005b */
[----:B------:R-:W-:Y:S02]  /*a560*/  FFMA.FTZ R71, R71, R90, 1.1641532182693481445e-10 ;  /* 0x2f00000047477423 */ /* 0x000fe4000001005a */
[----:B------:R-:W-:-:S03]  /*a570*/  IMAD.U32 R116, R91, 0x10000, RZ ;  /* 0x000100005b747824 */ /* 0x000fc600078e00ff */
[----:B------:R-:W-:Y:S01]  /*a580*/  FSETP.GTU.FTZ.AND P6, PT, R71, R88, PT ;  /* 0x000000584700720b */ /* 0x000fe20003fdc000 */
[----:B------:R-:W-:Y:S01]  /*a590*/  FMUL.FTZ R116, R116, R89 ;  /* 0x0000005974747220 */ /* 0x000fe20000410000 */
[----:B------:R-:W-:-:S04]  /*a5a0*/  FSEL R88, R164, RZ, P5 ;  /* 0x000000ffa4587208 */ /* 0x000fc80002800000 */
[----:B------:R-:W-:Y:S02]  /*a5b0*/  FSEL R71, R116, RZ, !P6 ;  /* 0x000000ff74477208 */ /* 0x000fe40007000000 */
[----:B------:R-:W-:-:S03]  /*a5c0*/  SEL R116, RZ, 0x1, P6 ;  /* 0x00000001ff747807 */ /* 0x000fc60003000000 */
[----:B------:R-:W-:-:S04]  /*a5d0*/  FADD.FTZ R71, R71, R88 ;  /* 0x0000005847477221 */ /* 0x000fc80000010000 */
[----:B------:R-:W-:-:S07]  /*a5e0*/  @P1 FADD.FTZ R71, R47, R71 ;  /* 0x000000472f471221 */ /* 0x000fce0000010000 */
.L_x_7818:
        /* <DEDUP_REMOVED lines=24> */
[----:B0-----:R-:W-:Y:S01]  /*a770*/  IMAD.U32 R89, R2, 0x10000, RZ ;  /* 0x0001000002597824 */ /* 0x001fe200078e00ff */
        /* <DEDUP_REMOVED lines=13> */
[----:B------:R-:W-:Y:S02]  /*a850*/  LOP3.LUT R89, R91, R165, R89, 0xfe, !PT ;  /* 0x000000a55b597212 */ /* 0x000fe400078efe59 */
[----:B------:R-:W-:Y:S02]  /*a860*/  LOP3.LUT R117, R160, R88, R90, 0xfe, !PT ;  /* 0x00000058a0757212 */ /* 0x000fe400078efe5a */
[----:B------:R-:W-:Y:S01]  /*a870*/  LOP3.LUT R91, R89, R161, RZ, 0xfc, !PT ;  /* 0x000000a1595b7212 */ /* 0x000fe200078efcff */
[----:B0-----:R-:W-:Y:S01]  /*a880*/  IMAD.WIDE.U32 R88, R115, 0x8, R162 ;  /* 0x0000000873587825 */ /* 0x001fe200078e00a2 */
[----:B------:R-:W-:-:S05]  /*a890*/  LOP3.LUT R90, R117, 0xff, R96, 0xf8, !PT ;  /* 0x000000ff755a7812 */ /* 0x000fca00078ef860 */
[----:B------:R1:W-:Y:S02]  /*a8a0*/  STG.E.64 desc[UR6][R88.64], R90 ;  /* 0x0000005a58007986 */ /* 0x0003e4000c101b06 */
.L_x_7899:
[----:B------:R-:W-:Y:S01]  /*a8b0*/  MOV R117, R0 ;  /* 0x0000000000757202 */ /* 0x000fe20000000f00 */
[----:B------:R-:W-:-:S07]  /*a8c0*/  VIADD R0, R115, 0x80 ;  /* 0x0000008073007836 */ /* 0x000fce0000000000 */
.L_x_7776:
[----:B------:R-:W-:Y:S05]  /*a8d0*/  BSYNC.RECONVERGENT B0 ;  /* 0x0000000000007941 */ /* 0x000fea0003800200 */
.L_x_7775:
        /* <DEDUP_REMOVED lines=22> */
[----:B--2---:R-:W-:Y:S01]  /*aa40*/  IMAD.MOV.U32 R52, RZ, RZ, 0x2 ;  /* 0x00000002ff347424 */ /* 0x004fe200078e00ff */
[----:B01----:R-:W-:Y:S01]  /*aa50*/  MOV R88, R117 ;  /* 0x0000007500587202 */ /* 0x003fe20000000f00 */
        /* <DEDUP_REMOVED lines=12> */
.L_x_7905:
        /* <DEDUP_REMOVED lines=13> */
.L_x_7907:
[----:B------:R-:W-:Y:S05]  /*abf0*/  BSYNC.RECONVERGENT B2 ;  /* 0x0000000000027941 */ /* 0x000fea0003800200 */
.L_x_7906:
        /* <DEDUP_REMOVED lines=60> */
.L_x_7904:
[----:B------:R-:W-:Y:S05]  /*afc0*/  BSYNC.RECONVERGENT B1 ;  /* 0x0000000000017941 */ /* 0x000fea0003800200 */
.L_x_7903:
        /* <DEDUP_REMOVED lines=10> */
[----:B------:R-:W-:Y:S01]  /*b070*/  IMAD.MOV.U32 R53, RZ, RZ, 0x2 ;  /* 0x00000002ff357424 */ /* 0x000fe200078e00ff */
[----:B0-----:R-:W-:-:S02]  /*b080*/  FSETP.LE.FTZ.AND P4, PT, R2, R89, PT ;  /* 0x000000590200720b */ /* 0x001fc40003f93000 */
[----:B------:R-:W-:Y:S01]  /*b090*/  MOV R2, R98 ;  /* 0x0000006200027202 */ /* 0x000fe20000000f00 */
[----:B-1----:R-:W-:-:S10]  /*b0a0*/  FMUL.FTZ R94, R3, R90 ;  /* 0x0000005a035e7220 */ /* 0x002fd40000410000 */
        /* <DEDUP_REMOVED lines=10> */
.L_x_7910:
        /* <DEDUP_REMOVED lines=13> */
.L_x_7912:
[----:B------:R-:W-:Y:S05]  /*b220*/  BSYNC.RECONVERGENT B2 ;  /* 0x0000000000027941 */ /* 0x000fea0003800200 */
.L_x_7911:
        /* <DEDUP_REMOVED lines=61> */
.L_x_7909:
[----:B------:R-:W-:Y:S05]  /*b600*/  BSYNC.RECONVERGENT B1 ;  /* 0x0000000000017941 */ /* 0x000fea0003800200 */
.L_x_7908:
[----:B------:R-:W-:Y:S01]  /*b610*/  I2FP.F32.U32 R2, R2 ;  /* 0x0000000200027245 */ /* 0x000fe20000201000 */
[----:B------:R-:W-:Y:S01]  /*b620*/  BSSY.RECONVERGENT B1, `(.L_x_7913) ;  /* 0x0000061000017945 */ /* 0x000fe20003800200 */
[----:B------:R-:W-:Y:S01]  /*b630*/  SHF.L.U32 R3, R124, 0x10, RZ ;  /* 0x000000107c037819 */ /* 0x000fe200000006ff */
[----:B------:R-:W-:Y:S01]  /*b640*/  IMAD.MOV.U32 R54, RZ, RZ, 0x2 ;  /* 0x00000002ff367424 */ /* 0x000fe200078e00ff */
[----:B------:R-:W-:Y:S01]  /*b650*/  ISETP.NE.AND P3, PT, R53, 0x1, PT ;  /* 0x000000013500780c */ /* 0x000fe20003f65270 */
[----:B------:R-:W-:Y:S02]  /*b660*/  FFMA.FTZ R2, R2, R91, 1.1641532182693481445e-10 ;  /* 0x2f00000002027423 */ /* 0x000fe4000001005b */
[----:B------:R-:W-:Y:S01]  /*b670*/  FMUL.FTZ R52, R3, R90 ;  /* 0x0000005a03347220 */ /* 0x000fe20000410000 */
[----:B------:R-:W-:Y:S02]  /*b680*/  FSEL R3, R94, RZ, P4 ;  /* 0x000000ff5e037208 */ /* 0x000fe40002000000 */
[----:B------:R-:W-:Y:S01]  /*b690*/  FSETP.GTU.FTZ.AND P2, PT, R2, R89, PT ;  /* 0x000000590200720b */ /* 0x000fe20003f5c000 */
[----:B------:R-:W-:-:S03]  /*b6a0*/  IMAD.MOV.U32 R2, RZ, RZ, R98 ;  /* 0x000000ffff027224 */ /* 0x000fc600078e0062 */
        /* <DEDUP_REMOVED lines=13> */
.L_x_7915:
        /* <DEDUP_REMOVED lines=13> */
.L_x_7917:
[----:B------:R-:W-:Y:S05]  /*b850*/  BSYNC.RECONVERGENT B2 ;  /* 0x0000000000027941 */ /* 0x000fea0003800200 */
.L_x_7916:
        /* <DEDUP_REMOVED lines=61> */
.L_x_7914:
[----:B------:R-:W-:Y:S05]  /*bc30*/  BSYNC.RECONVERGENT B1 ;  /* 0x0000000000017941 */ /* 0x000fea0003800200 */
.L_x_7913:
        /* <DEDUP_REMOVED lines=8> */
[----:B------:R-:W-:-:S02]  /*bcc0*/  FSETP.LE.FTZ.AND P4, PT, R2, R89, PT ;  /* 0x000000590200720b */ /* 0x000fc40003f93000 */
        /* <DEDUP_REMOVED lines=11> */
.L_x_7920:
        /* <DEDUP_REMOVED lines=13> */
.L_x_7922:
[----:B------:R-:W-:Y:S05]  /*be50*/  BSYNC.RECONVERGENT B2 ;  /* 0x0000000000027941 */ /* 0x000fea0003800200 */
.L_x_7921:
        /* <DEDUP_REMOVED lines=61> */
.L_x_7919:
[----:B------:R-:W-:Y:S05]  /*c230*/  BSYNC.RECONVERGENT B1 ;  /* 0x0000000000017941 */ /* 0x000fea0003800200 */
.L_x_7918:
        /* <DEDUP_REMOVED lines=24> */
.L_x_7925:
        /* <DEDUP_REMOVED lines=13> */
.L_x_7927:
[----:B------:R-:W-:Y:S05]  /*c490*/  BSYNC.RECONVERGENT B2 ;  /* 0x0000000000027941 */ /* 0x000fea0003800200 */
.L_x_7926:
        /* <DEDUP_REMOVED lines=61> */
.L_x_7924:
[----:B------:R-:W-:Y:S05]  /*c870*/  BSYNC.RECONVERGENT B1 ;  /* 0x0000000000017941 */ /* 0x000fea0003800200 */
.L_x_7923:
[----:B------:R-:W-:Y:S01]  /*c880*/  I2FP.F32.U32 R2, R2 ;  /* 0x0000000200027245 */ /* 0x000fe20000201000 */
[C---:B------:R-:W-:Y:S01]  /*c890*/  IMAD.U32 R3, R73.reuse, 0x10000, RZ ;  /* 0x0001000049037824 */ /* 0x040fe200078e00ff */
[----:B------:R-:W-:Y:S01]  /*c8a0*/  ISETP.NE.AND P2, PT, R54, 0x1, PT ;  /* 0x000000013600780c */ /* 0x000fe20003f45270 */
[----:B------:R-:W-:Y:S01]  /*c8b0*/  BSSY.RECONVERGENT B1, `(.L_x_7928) ;  /* 0x000005d000017945 */ /* 0x000fe20003800200 */
[----:B------:R-:W-:Y:S01]  /*c8c0*/  LOP3.LUT R158, R158, 0xfffffffb, RZ, 0xc0, !PT ;  /* 0xfffffffb9e9e7812 */ /* 0x000fe200078ec0ff */
[----:B------:R-:W-:Y:S01]  /*c8d0*/  FFMA.FTZ R2, R2, R91, 1.1641532182693481445e-10 ;  /* 0x2f00000002027423 */ /* 0x000fe2000001005b */
[----:B------:R-:W-:Y:S01]  /*c8e0*/  PRMT R73, R73, 0x7632, R73 ;  /* 0x0000763249497816 */ /* 0x000fe20000000049 */
[----:B------:R-:W-:Y:S02]  /*c8f0*/  IMAD.MOV.U32 R55, RZ, RZ, 0x2 ;  /* 0x00000002ff377424 */ /* 0x000fe400078e00ff */
[----:B------:R-:W-:Y:S01]  /*c900*/  FMUL.FTZ R72, R3, R90 ;  /* 0x0000005a03487220 */ /* 0x000fe20000410000 */
        /* <DEDUP_REMOVED lines=12> */
.L_x_7930:
        /* <DEDUP_REMOVED lines=13> */
.L_x_7932:
[----:B------:R-:W-:Y:S05]  /*caa0*/  BSYNC.RECONVERGENT B2 ;  /* 0x0000000000027941 */ /* 0x000fea0003800200 */
.L_x_7931:
        /* <DEDUP_REMOVED lines=61> */
.L_x_7929:
[----:B------:R-:W-:Y:S05]  /*ce80*/  BSYNC.RECONVERGENT B1 ;  /* 0x0000000000017941 */ /* 0x000fea0003800200 */
.L_x_7928:
[----:B------:R-:W-:Y:S01]  /*ce90*/  I2FP.F32.U32 R2, R2 ;  /* 0x0000000200027245 */ /* 0x000fe20000201000 */
[----:B------:R-:W-:Y:S01]  /*cea0*/  BSSY.RECONVERGENT B1, `(.L_x_7933) ;  /* 0x0000061000017945 */ /* 0x000fe20003800200 */
[----:B------:R-:W-:-:S03]  /*ceb0*/  SHF.L.U32 R3, R125, 0x10, RZ ;  /* 0x000000107d037819 */ /* 0x000fc600000006ff */
[----:B------:R-:W-:Y:S02]  /*cec0*/  FFMA.FTZ R2, R2, R91, 1.1641532182693481445e-10 ;  /* 0x2f00000002027423 */ /* 0x000fe4000001005b */
[----:B------:R-:W-:-:S03]  /*ced0*/  FMUL.FTZ R3, R3, R90 ;  /* 0x0000005a03037220 */ /* 0x000fc60000410000 */
[----:B------:R-:W-:Y:S01]  /*cee0*/  FSETP.GTU.FTZ.AND P2, PT, R2, R89, PT ;  /* 0x000000590200720b */ /* 0x000fe20003f5c000 */
[----:B------:R-:W-:-:S03]  /*cef0*/  IMAD.MOV.U32 R2, RZ, RZ, R98 ;  /* 0x000000ffff027224 */ /* 0x000fc600078e0062 */
[----:B------:R-:W-:Y:S02]  /*cf00*/  FSEL R54, R3, RZ, !P2 ;  /* 0x000000ff03367208 */ /* 0x000fe40005000000 */
[----:B------:R-:W-:Y:S02]  /*cf10*/  SEL R94, RZ, 0x1, P2 ;  /* 0x00000001ff5e7807 */ /* 0x000fe40001000000 */
[----:B------:R-:W-:Y:S02]  /*cf20*/  ISETP.NE.AND P2, PT, R55, 0x1, PT ;  /* 0x000000013700780c */ /* 0x000fe40003f45270 */
[----:B------:R-:W-:Y:S01]  /*cf30*/  FSEL R3, R72, RZ, P4 ;  /* 0x000000ff48037208 */ /* 0x000fe20002000000 */
[----:B------:R-:W-:-:S04]  /*cf40*/  IMAD.MOV.U32 R72, RZ, RZ, 0x2 ;  /* 0x00000002ff487424 */ /* 0x000fc800078e00ff */
[----:B------:R-:W-:-:S04]  /*cf50*/  FADD.FTZ R54, R54, R3 ;  /* 0x0000000336367221 */ /* 0x000fc80000010000 */
        /* <DEDUP_REMOVED lines=10> */
.L_x_7935:
        /* <DEDUP_REMOVED lines=13> */
.L_x_7937:
[----:B------:R-:W-:Y:S05]  /*d0d0*/  BSYNC.RECONVERGENT B2 ;  /* 0x0000000000027941 */ /* 0x000fea0003800200 */
.L_x_7936:
        /* <DEDUP_REMOVED lines=61> */
.L_x_7934:
[----:B------:R-:W-:Y:S05]  /*d4b0*/  BSYNC.RECONVERGENT B1 ;  /* 0x0000000000017941 */ /* 0x000fea0003800200 */
.L_x_7933:
[----:B------:R-:W-:Y:S01]  /*d4c0*/  I2FP.F32.U32 R2, R2 ;  /* 0x0000000200027245 */ /* 0x000fe20000201000 */
[----:B------:R-:W-:Y:S01]  /*d4d0*/  IMAD.U32 R73, R73, 0x10000, RZ ;  /* 0x0001000049497824 */ /* 0x000fe200078e00ff */
[----:B------:R-:W-:Y:S01]  /*d4e0*/  ISETP.NE.AND P2, PT, R72, 0x1, PT ;  /* 0x000000014800780c */ /* 0x000fe20003f45270 */
[----:B------:R-:W-:Y:S01]  /*d4f0*/  BSSY.RECONVERGENT B1, `(.L_x_7938) ;  /* 0x000005c000017945 */ /* 0x000fe20003800200 */
[----:B------:R-:W-:Y:S01]  /*d500*/  LOP3.LUT R158, R158, 0xfffffffd, RZ, 0xc0, !PT ;  /* 0xfffffffd9e9e7812 */ /* 0x000fe200078ec0ff */
[----:B------:R-:W-:Y:S01]  /*d510*/  FFMA.FTZ R2, R2, R91, 1.1641532182693481445e-10 ;  /* 0x2f00000002027423 */ /* 0x000fe2000001005b */
[----:B------:R-:W-:Y:S01]  /*d520*/  IMAD.MOV.U32 R92, RZ, RZ, 0x2 ;  /* 0x00000002ff5c7424 */ /* 0x000fe200078e00ff */
[----:B------:R-:W-:Y:S01]  /*d530*/  MOV R3, R98 ;  /* 0x0000006200037202 */ /* 0x000fe20000000f00 */
[----:B------:R-:W-:Y:S02]  /*d540*/  FMUL.FTZ R55, R73, R90 ;  /* 0x0000005a49377220 */ /* 0x000fe40000410000 */
        /* <DEDUP_REMOVED lines=11> */
.L_x_7940:
        /* <DEDUP_REMOVED lines=13> */
.L_x_7942:
[----:B------:R-:W-:Y:S05]  /*d6d0*/  BSYNC.RECONVERGENT B2 ;  /* 0x0000000000027941 */ /* 0x000fea0003800200 */
.L_x_7941:
        /* <DEDUP_REMOVED lines=61> */
.L_x_7939:
[----:B------:R-:W-:Y:S05]  /*dab0*/  BSYNC.RECONVERGENT B1 ;  /* 0x0000000000017941 */ /* 0x000fea0003800200 */
.L_x_7938:
        /* <DEDUP_REMOVED lines=24> */
.L_x_7945:
        /* <DEDUP_REMOVED lines=13> */
.L_x_7947:
[----:B------:R-:W-:Y:S05]  /*dd10*/  BSYNC.RECONVERGENT B2 ;  /* 0x0000000000027941 */ /* 0x000fea0003800200 */
.L_x_7946:
        /* <DEDUP_REMOVED lines=61> */
.L_x_7944:
[----:B------:R-:W-:Y:S05]  /*e0f0*/  BSYNC.RECONVERGENT B1 ;  /* 0x0000000000017941 */ /* 0x000fea0003800200 */
.L_x_7943:
[----:B------:R-:W-:Y:S01]  /*e100*/  ISETP.NE.AND P3, PT, R73, 0x1, PT ;  /* 0x000000014900780c */ /* 0x000fe20003f65270 */
[C---:B------:R-:W-:Y:S01]  /*e110*/  IMAD.U32 R3, R74.reuse, 0x10000, RZ ;  /* 0x000100004a037824 */ /* 0x040fe200078e00ff */
[----:B------:R-:W-:Y:S01]  /*e120*/  I2FP.F32.U32 R2, R2 ;  /* 0x0000000200027245 */ /* 0x000fe20000201000 */
[----:B------:R-:W-:Y:S01]  /*e130*/  BSSY.RECONVERGENT B1, `(.L_x_7948) ;  /* 0x000005b000017945 */ /* 0x000fe20003800200 */
[----:B------:R-:W-:Y:S01]  /*e140*/  PRMT R74, R74, 0x7632, R74 ;  /* 0x000076324a4a7816 */ /* 0x000fe2000000004a */
[----:B------:R-:W-:Y:S01]  /*e150*/  IMAD.MOV.U32 R108, RZ, RZ, 0x2 ;  /* 0x00000002ff6c7424 */ /* 0x000fe200078e00ff */
[----:B------:R-:W-:Y:S01]  /*e160*/  MOV R72, R98 ;  /* 0x0000006200487202 */ /* 0x000fe20000000f00 */
[----:B------:R-:W-:Y:S01]  /*e170*/  FFMA.FTZ R2, R2, R91, 1.1641532182693481445e-10 ;  /* 0x2f00000002027423 */ /* 0x000fe2000001005b */
[----:B------:R-:W-:-:S04]  /*e180*/  FMUL.FTZ R160, R3, R90 ;  /* 0x0000005a03a07220 */ /* 0x000fc80000410000 */
        /* <DEDUP_REMOVED lines=10> */
.L_x_7950:
        /* <DEDUP_REMOVED lines=13> */
.L_x_7952:
[----:B------:R-:W-:Y:S05]  /*e300*/  BSYNC.RECONVERGENT B2 ;  /* 0x0000000000027941 */ /* 0x000fea0003800200 */
.L_x_7951:
        /* <DEDUP_REMOVED lines=61> */
.L_x_7949:
[----:B------:R-:W-:Y:S05]  /*e6e0*/  BSYNC.RECONVERGENT B1 ;  /* 0x0000000000017941 */ /* 0x000fea0003800200 */
.L_x_7948:
[----:B------:R-:W-:Y:S01]  /*e6f0*/  I2FP.F32.U32 R2, R72 ;  /* 0x0000004800027245 */ /* 0x000fe20000201000 */
[----:B------:R-:W-:Y:S01]  /*e700*/  BSSY.RECONVERGENT B1, `(.L_x_7953) ;  /* 0x0000061000017945 */ /* 0x000fe20003800200 */
[----:B------:R-:W-:Y:S01]  /*e710*/  SHF.L.U32 R3, R126, 0x10, RZ ;  /* 0x000000107e037819 */ /* 0x000fe200000006ff */
[----:B------:R-:W-:Y:S02]  /*e720*/  IMAD.MOV.U32 R116, RZ, RZ, 0x2 ;  /* 0x00000002ff747424 */ /* 0x000fe400078e00ff */
[----:B------:R-:W-:Y:S02]  /*e730*/  FFMA.FTZ R2, R2, R91, 1.1641532182693481445e-10 ;  /* 0x2f00000002027423 */ /* 0x000fe4000001005b */
[----:B------:R-:W-:-:S03]  /*e740*/  FMUL.FTZ R3, R3, R90 ;  /* 0x0000005a03037220 */ /* 0x000fc60000410000 */
[----:B------:R-:W-:Y:S01]  /*e750*/  FSETP.GTU.FTZ.AND P3, PT, R2, R89, PT ;  /* 0x000000590200720b */ /* 0x000fe20003f7c000 */
[----:B------:R-:W-:-:S03]  /*e760*/  IMAD.MOV.U32 R2, RZ, RZ, R98 ;  /* 0x000000ffff027224 */ /* 0x000fc600078e0062 */
[----:B------:R-:W-:Y:S02]  /*e770*/  FSEL R72, R3, RZ, !P3 ;  /* 0x000000ff03487208 */ /* 0x000fe40005800000 */
[----:B------:R-:W-:Y:S02]  /*e780*/  SEL R92, RZ, 0x1, P3 ;  /* 0x00000001ff5c7807 */ /* 0x000fe40001800000 */
[----:B------:R-:W-:Y:S02]  /*e790*/  ISETP.NE.AND P3, PT, R108, 0x1, PT ;  /* 0x000000016c00780c */ /* 0x000fe40003f65270 */
[----:B------:R-:W-:-:S05]  /*e7a0*/  FSEL R3, R160, RZ, P2 ;  /* 0x000000ffa0037208 */ /* 0x000fca0001000000 */
        /* <DEDUP_REMOVED lines=11> */
.L_x_7955:
        /* <DEDUP_REMOVED lines=13> */
.L_x_7957:
[----:B------:R-:W-:Y:S05]  /*e930*/  BSYNC.RECONVERGENT B2 ;  /* 0x0000000000027941 */ /* 0x000fea0003800200 */
.L_x_7956:
        /* <DEDUP_REMOVED lines=61> */
.L_x_7954:
[----:B------:R-:W-:Y:S05]  /*ed10*/  BSYNC.RECONVERGENT B1 ;  /* 0x0000000000017941 */ /* 0x000fea0003800200 */
.L_x_7953:
[----:B------:R-:W-:Y:S01]  /*ed20*/  ISETP.NE.AND P4, PT, R116, 0x1, PT ;  /* 0x000000017400780c */ /* 0x000fe20003f85270 */
[----:B------:R-:W-:Y:S01]  /*ed30*/  IMAD.U32 R3, R74, 0x10000, RZ ;  /* 0x000100004a037824 */ /* 0x000fe200078e00ff */
[----:B------:R-:W-:Y:S01]  /*ed40*/  I2FP.F32.U32 R2, R2 ;  /* 0x0000000200027245 */ /* 0x000fe20000201000 */
[----:B------:R-:W-:Y:S01]  /*ed50*/  BSSY.RECONVERGENT B1, `(.L_x_7958) ;  /* 0x000005a000017945 */ /* 0x000fe20003800200 */
[----:B------:R-:W-:Y:S01]  /*ed60*/  IMAD.MOV.U32 R108, RZ, RZ, 0x2 ;  /* 0x00000002ff6c7424 */ /* 0x000fe200078e00ff */
[----:B------:R-:W-:Y:S01]  /*ed70*/  MOV R73, R98 ;  /* 0x0000006200497202 */ /* 0x000fe20000000f00 */
[----:B------:R-:W-:Y:S01]  /*ed80*/  FMUL.FTZ R74, R3, R90 ;  /* 0x0000005a034a7220 */ /* 0x000fe20000410000 */
        /* <DEDUP_REMOVED lines=11> */
.L_x_7960:
        /* <DEDUP_REMOVED lines=13> */
.L_x_7962:
[----:B------:R-:W-:Y:S05]  /*ef10*/  BSYNC.RECONVERGENT B2 ;  /* 0x0000000000027941 */ /* 0x000fea0003800200 */
.L_x_7961:
        /* <DEDUP_REMOVED lines=61> */
.L_x_7959:
[----:B------:R-:W-:Y:S05]  /*f2f0*/  BSYNC.RECONVERGENT B1 ;  /* 0x0000000000017941 */ /* 0x000fea0003800200 */
.L_x_7958:
        /* <DEDUP_REMOVED lines=8> */
[----:B------:R-:W-:-:S04]  /*f380*/  FSEL R2, R74, RZ, P3 ;  /* 0x000000ff4a027208 */ /* 0x000fc80001800000 */
        /* <DEDUP_REMOVED lines=15> */
.L_x_7965:
        /* <DEDUP_REMOVED lines=13> */
.L_x_7967:
[----:B------:R-:W-:Y:S05]  /*f550*/  BSYNC.RECONVERGENT B2 ;  /* 0x0000000000027941 */ /* 0x000fea0003800200 */
.L_x_7966:
        /* <DEDUP_REMOVED lines=61> */
.L_x_7964:
[----:B------:R-:W-:Y:S05]  /*f930*/  BSYNC.RECONVERGENT B1 ;  /* 0x0000000000017941 */ /* 0x000fea0003800200 */
.L_x_7963:
        /* <DEDUP_REMOVED lines=19> */
.L_x_7970:
        /* <DEDUP_REMOVED lines=13> */
.L_x_7972:
[----:B------:R-:W-:Y:S05]  /*fb40*/  BSYNC.RECONVERGENT B2 ;  /* 0x0000000000027941 */ /* 0x000fea0003800200 */
.L_x_7971:
        /* <DEDUP_REMOVED lines=61> */
.L_x_7969:
[----:B------:R-:W-:Y:S05]  /*ff20*/  BSYNC.RECONVERGENT B1 ;  /* 0x0000000000017941 */ /* 0x000fea0003800200 */
.L_x_7968:
[----:B------:R-:W-:Y:S01]  /*ff30*/  I2FP.F32.U32 R2, R74 ;  /* 0x0000004a00027245 */ /* 0x000fe20000201000 */
[----:B------:R-:W-:Y:S01]  /*ff40*/  BSSY.RECONVERGENT B1, `(.L_x_7973) ;  /* 0x0000061000017945 */ /* 0x000fe20003800200 */
[----:B------:R-:W-:Y:S01]  /*ff50*/  SHF.L.U32 R117, R127, 0x10, RZ ;  /* 0x000000107f757819 */ /* 0x000fe200000006ff */
[----:B------:R-:W-:Y:S02]  /*ff60*/  IMAD.MOV.U32 R161, RZ, RZ, 0x2 ;  /* 0x00000002ffa17424 */ /* 0x000fe400078e00ff */
[----:B------:R-:W-:Y:S01]  /*ff70*/  FFMA.FTZ R2, R2, R91, 1.1641532182693481445e-10 ;  /* 0x2f00000002027423 */ /* 0x000fe2000001005b */
[----:B------:R-:W-:Y:S02]  /*ff80*/  IMAD.MOV.U32 R108, RZ, RZ, R98 ;  /* 0x000000ffff6c7224 */ /* 0x000fe400078e0062 */
[----:B------:R-:W-:Y:S01]  /*ff90*/  FMUL.FTZ R74, R117, R90 ;  /* 0x0000005a754a7220 */ /* 0x000fe20000410000 */
[----:B------:R-:W-:Y:S02]  /*ffa0*/  FSEL R117, R164, RZ, P4 ;  /* 0x000000ffa4757208 */ /* 0x000fe40002000000 */
        /* <DEDUP_REMOVED lines=15> */
.L_x_7975:
        /* <DEDUP_REMOVED lines=13> */
.L_x_7977:
[----:B------:R-:W-:Y:S05]  /*10170*/  BSYNC.RECONVERGENT B2 ;  /* 0x0000000000027941 */ /* 0x000fea0003800200 */
.L_x_7976:
        /* <DEDUP_REMOVED lines=61> */
.L_x_7974:
[----:B------:R-:W-:Y:S05]  /*10550*/  BSYNC.RECONVERGENT B1 ;  /* 0x0000000000017941 */ /* 0x000fea0003800200 */
.L_x_7973:
[----:B------:R-:W-:Y:S01]  /*10560*/  ISETP.NE.AND P6, PT, R161, 0x1, PT ;  /* 0x00000001a100780c */ /* 0x000fe20003fc5270 */
[----:B------:R-:W-:Y:S01]  /*10570*/  IMAD.U32 R75, R75, 0x10000, RZ ;  /* 0x000100004b4b7824 */ /* 0x000fe200078e00ff */
[----:B------:R-:W-:Y:S01]  /*10580*/  I2FP.F32.U32 R108, R108 ;  /* 0x0000006c006c7245 */ /* 0x000fe20000201000 */
[----:B------:R-:W-:Y:S01]  /*10590*/  BSSY.RECONVERGENT B1, `(.L_x_7978) ;  /* 0x000005c000017945 */ /* 0x000fe20003800200 */
[----:B------:R-:W-:Y:S01]  /*105a0*/  MOV R117, R98 ;  /* 0x0000006200757202 */ /* 0x000fe20000000f00 */
[----:B------:R-:W-:Y:S02]  /*105b0*/  FMUL.FTZ R164, R75, R90 ;  /* 0x0000005a4ba47220 */ /* 0x000fe40000410000 */
[----:B------:R-:W-:Y:S01]  /*105c0*/  FFMA.FTZ R116, R108, R91, 1.1641532182693481445e-10 ;  /* 0x2f0000006c747423 */ /* 0x000fe2000001005b */
[----:B------:R-:W-:-:S04]  /*105d0*/  IMAD.MOV.U32 R108, RZ, RZ, 0x2 ;  /* 0x00000002ff6c7424 */ /* 0x000fc800078e00ff */
        /* <DEDUP_REMOVED lines=10> */
.L_x_7980:
        /* <DEDUP_REMOVED lines=15> */
.L_x_7982:
[----:B------:R-:W-:Y:S05]  /*10770*/  BSYNC.RECONVERGENT B2 ;  /* 0x0000000000027941 */ /* 0x000fea0003800200 */
.L_x_7981:
        /* <DEDUP_REMOVED lines=61> */
.L_x_7979:
[----:B------:R-:W-:Y:S05]  /*10b50*/  BSYNC.RECONVERGENT B1 ;  /* 0x0000000000017941 */ /* 0x000fea0003800200 */
.L_x_7978:
        /* <DEDUP_REMOVED lines=12> */
.L_x_7902:
[----:B------:R-:W-:Y:S01]  /*10c20*/  ISETP.NE.AND P2, PT, R108, 0x1, PT ;  /* 0x000000016c00780c */ /* 0x000fe20003f45270 */
[----:B------:R-:W-:Y:S01]  /*10c30*/  BSSY.RECONVERGENT B1, `(.L_x_7984) ;  /* 0x0000059000017945 */ /* 0x000fe20003800200 */
[----:B--2---:R-:W-:Y:S01]  /*10c40*/  IMAD.MOV.U32 R55, RZ, RZ, 0x2 ;  /* 0x00000002ff377424 */ /* 0x004fe200078e00ff */
[----:B------:R-:W-:Y:S01]  /*10c50*/  MOV R52, R98 ;  /* 0x0000006200347202 */ /* 0x000fe20000000f00 */
[----:B01----:R-:W-:-:S09]  /*10c60*/  IMAD.MOV.U32 R88, RZ, RZ, R117 ;  /* 0x000000ffff587224 */ /* 0x003fd200078e0075 */
        /* <DEDUP_REMOVED lines=11> */
.L_x_7986:
        /* <DEDUP_REMOVED lines=13> */
.L_x_7988:
[----:B------:R-:W-:Y:S05]  /*10df0*/  BSYNC.RECONVERGENT B2 ;  /* 0x0000000000027941 */ /* 0x000fea0003800200 */
.L_x_7987:
        /* <DEDUP_REMOVED lines=59> */
[----:B------:R-:W-:-:S07]  /*111b0*/  IMAD.MOV.U32 R52, RZ, RZ, R117 ;  /* 0x000000ffff347224 */ /* 0x000fce00078e0075 */
.L_x_7985:
[----:B------:R-:W-:Y:S05]  /*111c0*/  BSYNC.RECONVERGENT B1 ;  /* 0x0000000000017941 */ /* 0x000fea0003800200 */
.L_x_7984:
        /* <DEDUP_REMOVED lines=8> */
[C---:B-----5:R-:W-:Y:S01]  /*11250*/  IMAD.U32 R53, R72.reuse, 0x10000, RZ ;  /* 0x0001000048357824 */ /* 0x060fe200078e00ff */
[----:B------:R-:W-:-:S03]  /*11260*/  PRMT R72, R72, 0x7632, R72 ;  /* 0x0000763248487816 */ /* 0x000fc60000000048 */
[----:B0-----:R-:W-:Y:S02]  /*11270*/  FSETP.LE.FTZ.AND P3, PT, R54, R89, PT ;  /* 0x000000593600720b */ /* 0x001fe40003f73000 */
[----:B------:R-:W-:-:S11]  /*11280*/  MOV R54, R98 ;  /* 0x0000006200367202 */ /* 0x000fd60000000f00 */
        /* <DEDUP_REMOVED lines=10> */
.L_x_7991:
        /* <DEDUP_REMOVED lines=13> */
.L_x_7993:
[----:B------:R-:W-:Y:S05]  /*11400*/  BSYNC.RECONVERGENT B2 ;  /* 0x0000000000027941 */ /* 0x000fea0003800200 */
.L_x_7992:
        /* <DEDUP_REMOVED lines=61> */
.L_x_7990:
[----:B------:R-:W-:Y:S05]  /*117e0*/  BSYNC.RECONVERGENT B1 ;  /* 0x0000000000017941 */ /* 0x000fea0003800200 */
.L_x_7989:
[----:B------:R-:W-:Y:S01]  /*117f0*/  I2FP.F32.U32 R55, R54 ;  /* 0x0000003600377245 */ /* 0x000fe20000201000 */
[----:B------:R-:W-:Y:S01]  /*11800*/  BSSY.RECONVERGENT B1, `(.L_x_7994) ;  /* 0x000005d000017945 */ /* 0x000fe20003800200 */
[----:B------:R-:W-:Y:S01]  /*11810*/  ISETP.NE.AND P2, PT, R90, 0x1, PT ;  /* 0x000000015a00780c */ /* 0x000fe20003f45270 */
[----:B------:R-:W-:Y:S01]  /*11820*/  IMAD.MOV.U32 R91, RZ, RZ, 0x2 ;  /* 0x00000002ff5b7424 */ /* 0x000fe200078e00ff */
[----:B------:R-:W-:Y:S01]  /*11830*/  LOP3.LUT R158, R158, 0xfffffff7, RZ, 0xc0, !PT ;  /* 0xfffffff79e9e7812 */ /* 0x000fe200078ec0ff */
[----:B------:R-:W-:Y:S01]  /*11840*/  FFMA.FTZ R54, R55, R52, 1.1641532182693481445e-10 ;  /* 0x2f00000037367423 */ /* 0x000fe20000010034 */
[----:B------:R-:W-:-:S04]  /*11850*/  MOV R55, R98 ;  /* 0x0000006200377202 */ /* 0x000fc80000000f00 */
[----:B------:R-:W-:Y:S01]  /*11860*/  FSETP.LE.FTZ.AND P3, PT, R54, R89, PT ;  /* 0x000000593600720b */ /* 0x000fe20003f73000 */
[----:B------:R-:W-:-:S12]  /*11870*/  IMAD.U32 R54, R72, 0x10000, RZ ;  /* 0x0001000048367824 */ /* 0x000fd800078e00ff */
        /* <DEDUP_REMOVED lines=10> */
.L_x_7996:
        /* <DEDUP_REMOVED lines=13> */
.L_x_7998:
[----:B------:R-:W-:Y:S05]  /*119f0*/  BSYNC.RECONVERGENT B2 ;  /* 0x0000000000027941 */ /* 0x000fea0003800200 */
.L_x_7997:
        /* <DEDUP_REMOVED lines=61> */
.L_x_7995:
[----:B------:R-:W-:Y:S05]  /*11dd0*/  BSYNC.RECONVERGENT B1 ;  /* 0x0000000000017941 */ /* 0x000fea0003800200 */
.L_x_7994:
[----:B------:R-:W-:Y:S01]  /*11de0*/  I2FP.F32.U32 R55, R55 ;  /* 0x0000003700377245 */ /* 0x000fe20000201000 */
[----:B------:R-:W-:Y:S01]  /*11df0*/  BSSY.RECONVERGENT B1, `(.L_x_7999) ;  /* 0x000005e000017945 */ /* 0x000fe20003800200 */
[----:B------:R-:W-:Y:S01]  /*11e00*/  LOP3.LUT R158, R158, 0xfffffffb, RZ, 0xc0, !PT ;  /* 0xfffffffb9e9e7812 */ /* 0x000fe200078ec0ff */
[----:B------:R-:W-:Y:S01]  /*11e10*/  IMAD.MOV.U32 R108, RZ, RZ, 0x2 ;  /* 0x00000002ff6c7424 */ /* 0x000fe200078e00ff */
[----:B------:R-:W-:Y:S01]  /*11e20*/  PRMT R117, R73, 0x7632, R117 ;  /* 0x0000763249757816 */ /* 0x000fe20000000075 */
[----:B------:R-:W-:Y:S01]  /*11e30*/  FFMA.FTZ R72, R55, R52, 1.1641532182693481445e-10 ;  /* 0x2f00000037487423 */ /* 0x000fe20000010034 */
[----:B------:R-:W-:-:S04]  /*11e40*/  IMAD.U32 R55, R73, 0x10000, RZ ;  /* 0x0001000049377824 */ /* 0x000fc800078e00ff */
[----:B------:R-:W-:Y:S02]  /*11e50*/  FSETP.LE.FTZ.AND P2, PT, R72, R89, PT ;  /* 0x000000594800720b */ /* 0x000fe40003f53000 */
[----:B------:R-:W-:-:S11]  /*11e60*/  MOV R72, R98 ;  /* 0x0000006200487202 */ /* 0x000fd60000000f00 */
        /* <DEDUP_REMOVED lines=11> */
.L_x_8001:
        /* <DEDUP_REMOVED lines=13> */
.L_x_8003:
[----:B------:R-:W-:Y:S05]  /*11ff0*/  BSYNC.RECONVERGENT B2 ;  /* 0x0000000000027941 */ /* 0x000fea0003800200 */
.L_x_8002:
        /* <DEDUP_REMOVED lines=55> */
[----:B------:R-:W-:-:S03]  /*12370*/  MOV R98, R108 ;  /* 0x0000006c00627202 */ /* 0x000fc60000000f00 */
[----:B------:R-:W-:Y:S01]  /*12380*/  HFMA2 R108, -RZ, RZ, 0, 0 ;  /* 0x00000000ff6c7431 */ /* 0x000fe200000001ff */
[----:B------:R-:W-:Y:S02]  /*12390*/  LOP3.LUT R109, R90, UR4, R109, 0x96, !PT ;  /* 0x000000045a6d7c12 */ /* 0x000fe4000f8e966d */
[----:B------:R-:W-:Y:S01]  /*123a0*/  LOP3.LUT R110, R72, UR5, R161, 0x96, !PT ;  /* 0x00000005486e7c12 */ /* 0x000fe2000f8e96a1 */
[----:B------:R-:W-:Y:S02]  /*123b0*/  IMAD.MOV.U32 R72, RZ, RZ, R88 ;  /* 0x000000ffff487224 */ /* 0x000fe400078e0058 */
[----:B------:R-:W-:-:S07]  /*123c0*/  IMAD.MOV.U32 R88, RZ, RZ, R160 ;  /* 0x000000ffff587224 */ /* 0x000fce00078e00a0 */
.L_x_8000:
[----:B------:R-:W-:Y:S05]  /*123d0*/  BSYNC.RECONVERGENT B1 ;  /* 0x0000000000017941 */ /* 0x000fea0003800200 */
.L_x_7999:
[----:B------:R-:W-:Y:S01]  /*123e0*/  I2FP.F32.U32 R73, R72 ;  /* 0x0000004800497245 */ /* 0x000fe20000201000 */
[----:B------:R-:W-:Y:S01]  /*123f0*/  BSSY.RECONVERGENT B1, `(.L_x_8004) ;  /* 0x000005d000017945 */ /* 0x000fe20003800200 */
[----:B------:R-:W-:Y:S01]  /*12400*/  ISETP.NE.AND P2, PT, R108, 0x1, PT ;  /* 0x000000016c00780c */ /* 0x000fe20003f45270 */
[----:B------:R-:W-:Y:S01]  /*12410*/  IMAD.U32 R72, R117, 0x10000, RZ ;  /* 0x0001000075487824 */ /* 0x000fe200078e00ff */
[----:B------:R-:W-:Y:S01]  /*12420*/  LOP3.LUT R158, R158, 0xfffffffd, RZ, 0xc0, !PT ;  /* 0xfffffffd9e9e7812 */ /* 0x000fe200078ec0ff */
[----:B------:R-:W-:Y:S01]  /*12430*/  FFMA.FTZ R90, R73, R52, 1.1641532182693481445e-10 ;  /* 0x2f000000495a7423 */ /* 0x000fe20000010034 */
[----:B------:R-:W-:Y:S01]  /*12440*/  IMAD.MOV.U32 R117, RZ, RZ, 0x2 ;  /* 0x00000002ff757424 */ /* 0x000fe200078e00ff */
[----:B------:R-:W-:-:S03]  /*12450*/  MOV R73, R98 ;  /* 0x0000006200497202 */ /* 0x000fc60000000f00 */
        /* <DEDUP_REMOVED lines=11> */
.L_x_8006:
        /* <DEDUP_REMOVED lines=13> */
.L_x_8008:
[----:B------:R-:W-:Y:S05]  /*125e0*/  BSYNC.RECONVERGENT B2 ;  /* 0x0000000000027941 */ /* 0x000fea0003800200 */
.L_x_8007:
[----:B------:R-:W-:Y:S01]  /*125f0*/  IMAD.WIDE.U32 R108, R114, -0x326172a9, RZ ;  /* 0xcd9e8d57726c7825 */ /* 0x000fe200078e00ff */
[----:B------:R-:W-:Y:S01]  /*12600*/  LOP3.LUT R162, R97, UR9, R91, 0x96, !PT ;  /* 0x0000000961a27c12 */ /* 0x000fe2000f8e965b */
[----:B------:R-:W-:Y:S02]  /*12610*/  UIADD3 UR4, UPT, UPT, UR8, -0x61c88647, URZ ;  /* 0x9e3779b908047890 */ /* 0x000fe4000fffe0ff */
[----:B------:R-:W-:Y:S01]  /*12620*/  HFMA2 R117, -RZ, RZ, 0, 0 ;  /* 0x00000000ff757431 */ /* 0x000fe200000001ff */
        /* <DEDUP_REMOVED lines=57> */
.L_x_8005:
[----:B------:R-:W-:Y:S05]  /*129c0*/  BSYNC.RECONVERGENT B1 ;  /* 0x0000000000017941 */ /* 0x000fea0003800200 */
.L_x_8004:
[----:B------:R-:W-:Y:S01]  /*129d0*/  ISETP.NE.AND P3, PT, R117, 0x1, PT ;  /* 0x000000017500780c */ /* 0x000fe20003f65270 */
[----:B------:R-:W-:Y:S01]  /*129e0*/  BSSY.RECONVERGENT B1, `(.L_x_8009) ;  /* 0x000005c000017945 */ /* 0x000fe20003800200 */
[----:B------:R-:W-:Y:S01]  /*129f0*/  I2FP.F32.U32 R73, R73 ;  /* 0x0000004900497245 */ /* 0x000fe20000201000 */
[----:B------:R-:W-:Y:S01]  /*12a00*/  IMAD.MOV.U32 R108, RZ, RZ, 0x2 ;  /* 0x00000002ff6c7424 */ /* 0x000fe200078e00ff */
[----:B------:R-:W-:-:S03]  /*12a10*/  MOV R91, R98 ;  /* 0x00000062005b7202 */ /* 0x000fc60000000f00 */
[----:B------:R-:W-:Y:S01]  /*12a20*/  FFMA.FTZ R90, R73, R52, 1.1641532182693481445e-10 ;  /* 0x2f000000495a7423 */ /* 0x000fe20000010034 */
[C---:B------:R-:W-:Y:S01]  /*12a30*/  IMAD.U32 R73, R74.reuse, 0x10000, RZ ;  /* 0x000100004a497824 */ /* 0x040fe200078e00ff */
[----:B------:R-:W-:-:S03]  /*12a40*/  PRMT R74, R74, 0x7632, R74 ;  /* 0x000076324a4a7816 */ /* 0x000fc6000000004a */
        /* <DEDUP_REMOVED lines=10> */
.L_x_8011:
        /* <DEDUP_REMOVED lines=13> */
.L_x_8013:
[----:B------:R-:W-:Y:S05]  /*12bc0*/  BSYNC.RECONVERGENT B2 ;  /* 0x0000000000027941 */ /* 0x000fea0003800200 */
.L_x_8012:
        /* <DEDUP_REMOVED lines=57> */
[----:B------:R-:W-:Y:S01]  /*12f60*/  HFMA2 R108, -RZ, RZ, 0, 0 ;  /* 0x00000000ff6c7431 */ /* 0x000fe200000001ff */
[----:B------:R-:W-:Y:S01]  /*12f70*/  MOV R98, R162 ;  /* 0x000000a200627202 */ /* 0x000fe20000000f00 */
[----:B------:R-:W-:Y:S01]  /*12f80*/  IMAD.MOV.U32 R88, RZ, RZ, R160 ;  /* 0x000000ffff587224 */ /* 0x000fe200078e00a0 */
[----:B------:R-:W-:-:S07]  /*12f90*/  LOP3.LUT R110, R90, UR5, R161, 0x96, !PT ;  /* 0x000000055a6e7c12 */ /* 0x000fce000f8e96a1 */
.L_x_8010:
[----:B------:R-:W-:Y:S05]  /*12fa0*/  BSYNC.RECONVERGENT B1 ;  /* 0x0000000000017941 */ /* 0x000fea0003800200 */
.L_x_8009:
[----:B------:R-:W-:Y:S01]  /*12fb0*/  ISETP.NE.AND P4, PT, R108, 0x1, PT ;  /* 0x000000016c00780c */ /* 0x000fe20003f85270 */
[----:B------:R-:W-:Y:S01]  /*12fc0*/  BSSY.RECONVERGENT B1, `(.L_x_8014) ;  /* 0x000005b000017945 */ /* 0x000fe20003800200 */
[----:B------:R-:W-:Y:S01]  /*12fd0*/  I2FP.F32.U32 R91, R91 ;  /* 0x0000005b005b7245 */ /* 0x000fe20000201000 */
[----:B------:R-:W-:Y:S02]  /*12fe0*/  IMAD.U32 R74, R74, 0x10000, RZ ;  /* 0x000100004a4a7824 */ /* 0x000fe400078e00ff */
[----:B------:R-:W-:Y:S02]  /*12ff0*/  IMAD.MOV.U32 R117, RZ, RZ, 0x2 ;  /* 0x00000002ff757424 */ /* 0x000fe400078e00ff */
[----:B------:R-:W-:Y:S01]  /*13000*/  FFMA.FTZ R90, R91, R52, 1.1641532182693481445e-10 ;  /* 0x2f0000005b5a7423 */ /* 0x000fe20000010034 */
[----:B------:R-:W-:-:S04]  /*13010*/  MOV R91, R98 ;  /* 0x00000062005b7202 */ /* 0x000fc80000000f00 */
        /* <DEDUP_REMOVED lines=10> */
.L_x_8016:
        /* <DEDUP_REMOVED lines=13> */
.L_x_8018:
[----:B------:R-:W-:Y:S05]  /*13190*/  BSYNC.RECONVERGENT B2 ;  /* 0x0000000000027941 */ /* 0x000fea0003800200 */
.L_x_8017:
        /* <DEDUP_REMOVED lines=61> */
.L_x_8015:
[----:B------:R-:W-:Y:S05]  /*13570*/  BSYNC.RECONVERGENT B1 ;  /* 0x0000000000017941 */ /* 0x000fea0003800200 */
.L_x_8014:
[----:B------:R-:W-:Y:S01]  /*13580*/  ISETP.NE.AND P5, PT, R117, 0x1, PT ;  /* 0x000000017500780c */ /* 0x000fe20003fa5270 */
[----:B------:R-:W-:Y:S01]  /*13590*/  BSSY.RECONVERGENT B1, `(.L_x_8019) ;  /* 0x000005c000017945 */ /* 0x000fe20003800200 */
[----:B------:R-:W-:Y:S01]  /*135a0*/  I2FP.F32.U32 R91, R91 ;  /* 0x0000005b005b7245 */ /* 0x000fe20000201000 */
[C---:B------:R-:W-:Y:S01]  /*135b0*/  IMAD.U32 R164, R75.reuse, 0x10000, RZ ;  /* 0x000100004ba47824 */ /* 0x040fe200078e00ff */
[----:B------:R-:W-:Y:S01]  /*135c0*/  PRMT R75, R75, 0x7632, R75 ;  /* 0x000076324b4b7816 */ /* 0x000fe2000000004b */
        /* <DEDUP_REMOVED lines=13> */
.L_x_8021:
        /* <DEDUP_REMOVED lines=13> */
.L_x_8023:
[----:B------:R-:W-:Y:S05]  /*13770*/  BSYNC.RECONVERGENT B2 ;  /* 0x0000000000027941 */ /* 0x000fea0003800200 */
.L_x_8022:
        /* <DEDUP_REMOVED lines=61> */
.L_x_8020:
[----:B------:R-:W-:Y:S05]  /*13b50*/  BSYNC.RECONVERGENT B1 ;  /* 0x0000000000017941 */ /* 0x000fea0003800200 */
.L_x_8019:
[----:B------:R-:W-:Y:S01]  /*13b60*/  I2FP.F32.U32 R117, R91 ;  /* 0x0000005b00757245 */ /* 0x000fe20000201000 */
[----:B------:R-:W-:Y:S01]  /*13b70*/  FMUL.FTZ R53, R53, UR17 ;  /* 0x0000001135357c20 */ /* 0x000fe20008410000 */
[----:B------:R-:W-:Y:S01]  /*13b80*/  P2R R162, PR, RZ, 0x2 ;  /* 0x00000002ffa27803 */ /* 0x000fe20000000000 */
[----:B------:R-:W-:Y:S01]  /*13b90*/  FMUL.FTZ R54, R54, UR17 ;  /* 0x0000001136367c20 */ /* 0x000fe20008410000 */
[C---:B------:R-:W-:Y:S01]  /*13ba0*/  LOP3.LUT P1, RZ, R158.reuse, 0x10, RZ, 0xc0, !PT ;  /* 0x000000109eff7812 */ /* 0x040fe2000782c0ff */
[----:B------:R-:W-:Y:S01]  /*13bb0*/  FFMA.FTZ R160, R117, R52, 1.1641532182693481445e-10 ;  /* 0x2f00000075a07423 */ /* 0x000fe20000010034 */
[----:B------:R-:W-:Y:S01]  /*13bc0*/  IMAD.U32 R52, R75, 0x10000, RZ ;  /* 0x000100004b347824 */ /* 0x000fe200078e00ff */
[----:B------:R-:W-:Y:S01]  /*13bd0*/  P2R R163, PR, RZ, 0x1 ;  /* 0x00000001ffa37803 */ /* 0x000fe20000000000 */
[----:B------:R-:W-:Y:S01]  /*13be0*/  FMUL.FTZ R55, R55, UR17 ;  /* 0x0000001137377c20 */ /* 0x000fe20008410000 */
[----:B------:R-:W-:Y:S01]  /*13bf0*/  LOP3.LUT P0, RZ, R158, 0x8, RZ, 0xc0, !PT ;  /* 0x000000089eff7812 */ /* 0x000fe2000780c0ff */
[----:B------:R-:W-:Y:S01]  /*13c00*/  FMUL.FTZ R75, R72, UR17 ;  /* 0x00000011484b7c20 */ /* 0x000fe20008410000 */
[----:B------:R-:W-:Y:S01]  /*13c10*/  LOP3.LUT P6, RZ, R158, 0x4, RZ, 0xc0, !PT ;  /* 0x000000049eff7812 */ /* 0x000fe200078cc0ff */
[----:B------:R-:W-:Y:S01]  /*13c20*/  FMUL.FTZ R161, R52, UR17 ;  /* 0x0000001134a17c20 */ /* 0x000fe20008410000 */
[----:B------:R-:W-:Y:S01]  /*13c30*/  LOP3.LUT P5, RZ, R158, 0x2, RZ, 0xc0, !PT ;  /* 0x000000029eff7812 */ /* 0x000fe200078ac0ff */
[----:B------:R-:W-:Y:S01]  /*13c40*/  FMUL.FTZ R90, R164, UR17 ;  /* 0x00000011a45a7c20 */ /* 0x000fe20008410000 */
[----:B------:R-:W-:Y:S01]  /*13c50*/  FSEL R52, R53, RZ, P1 ;  /* 0x000000ff35347208 */ /* 0x000fe20000800000 */
[----:B------:R-:W-:Y:S01]  /*13c60*/  FMUL.FTZ R91, R74, UR17 ;  /* 0x000000114a5b7c20 */ /* 0x000fe20008410000 */
[----:B------:R-:W-:Y:S01]  /*13c70*/  ISETP.NE.AND P1, PT, R162, RZ, PT ;  /* 0x000000ffa200720c */ /* 0x000fe20003f25270 */
[----:B------:R-:W-:Y:S01]  /*13c80*/  FMUL.FTZ R117, R73, UR17 ;  /* 0x0000001149757c20 */ /* 0x000fe20008410000 */
[----:B------:R-:W-:-:S02]  /*13c90*/  FSEL R53, R54, RZ, P0 ;  /* 0x000000ff36357208 */ /* 0x000fc40000000000 */
        /* <DEDUP_REMOVED lines=16> */
[----:B------:R-:W-:-:S13]  /*13da0*/  PLOP3.LUT P5, PT, P5, PT, PT, 0x8, 0x80 ;  /* 0x000000000080781c */ /* 0x000fda0002fae170 */
.L_x_7983:
        /* <DEDUP_REMOVED lines=24> */
[----:B------:R-:W-:Y:S01]  /*13f30*/  IMAD.U32 R117, R2, 0x10000, RZ ;  /* 0x0001000002757824 */ /* 0x000fe200078e00ff */
[----:B0-----:R-:W0:Y:S01]  /*13f40*/  LDC.64 R90, c[0x0][0x3b8] ;  /* 0x0000ee00ff5a7b82 */ /* 0x001e220000000a00 */
        /* <DEDUP_REMOVED lines=18> */
.L_x_8024:
[----:B------:R-:W-:Y:S01]  /*14070*/  MOV R117, R88 ;  /* 0x0000005800757202 */ /* 0x000fe20000000f00 */
[----:B------:R-:W-:-:S07]  /*14080*/  VIADD R0, R0, 0x80 ;  /* 0x0000008000007836 */ /* 0x000fce0000000000 */
.L_x_7901:
[----:B------:R-:W-:Y:S05]  /*14090*/  BSYNC.RECONVERGENT B0 ;  /* 0x0000000000007941 */ /* 0x000fea0003800200 */
.L_x_7900:
        /* <DEDUP_REMOVED lines=11> */
[----:B------:R-:W0:Y:S01]  /*14150*/  @P1 LDC.64 R76, c[0x0][0x3a0] ;  /* 0x0000e800ff4c1b82 */ /* 0x000e220000000a00 */
[----:B--2---:R-:W-:-:S04]  /*14160*/  IMAD.WIDE.U32 R58, R0, 0x10, R58 ;  /* 0x00000010003a7825 */ /* 0x004fc800078e003a */
[----:B---3--:R-:W-:-:S05]  /*14170*/  @P0 IMAD.WIDE.U32 R56, R0, 0x10, R56 ;  /* 0x0000001000380825 */ /* 0x008fca00078e0038 */
[----:B------:R2:W5:Y:S01]  /*14180*/  @P0 LDG.E.128 R124, desc[UR6][R56.64] ;  /* 0x00000006387c0981 */ /* 0x000562000c1e1d00 */
[----:B01----:R-:W-:-:S03]  /*14190*/  @P1 IMAD.WIDE.U32 R88, R0, 0x20, R76 ;  /* 0x0000002000581825 */ /* 0x003fc600078e004c */
[----:B------:R2:W5:Y:S04]  /*141a0*/  LDG.E.128 R76, desc[UR6][R58.64] ;  /* 0x000000063a4c7981 */ /* 0x000568000c1e1d00 */
[----:B------:R2:W5:Y:S04]  /*141b0*/  @P1 LDG.E.128 R40, desc[UR6][R88.64] ;  /* 0x0000000658281981 */ /* 0x000568000c1e1d00 */
[----:B------:R2:W5:Y:S01]  /*141c0*/  @P1 LDG.E.128 R44, desc[UR6][R88.64+0x10] ;  /* 0x00001006582c1981 */ /* 0x000562000c1e1d00 */
[----:B------:R-:W-:Y:S05]  /*141d0*/  @!P0 BRA `(.L_x_8027) ;  /* 0x0000006000808947 */ /* 0x000fea0003800000 */
[----:B------:R-:W-:Y:S01]  /*141e0*/  ISETP.NE.AND P2, PT, R108, 0x1, PT ;  /* 0x000000016c00780c */ /* 0x000fe20003f45270 */
[----:B------:R-:W-:Y:S01]  /*141f0*/  BSSY.RECONVERGENT B1, `(.L_x_8028) ;  /* 0x0000059000017945 */ /* 0x000fe20003800200 */
[----:B--2---:R-:W-:Y:S01]  /*14200*/  IMAD.MOV.U32 R56, RZ, RZ, 0x2 ;  /* 0x00000002ff387424 */ /* 0x004fe200078e00ff */
        /* <DEDUP_REMOVED lines=13> */
.L_x_8030:
        /* <DEDUP_REMOVED lines=13> */
.L_x_8032:
[----:B------:R-:W-:Y:S05]  /*143b0*/  BSYNC.RECONVERGENT B2 ;  /* 0x0000000000027941 */ /* 0x000fea0003800200 */
.L_x_8031:
        /* <DEDUP_REMOVED lines=60> */
.L_x_8029:
[----:B------:R-:W-:Y:S05]  /*14780*/  BSYNC.RECONVERGENT B1 ;  /* 0x0000000000017941 */ /* 0x000fea0003800200 */
.L_x_8028:
        /* <DEDUP_REMOVED lines=11> */
[----:B0-----:R-:W-:Y:S02]  /*14840*/  FSETP.LE.FTZ.AND P4, PT, R2, R89, PT ;  /* 0x000000590200720b */ /* 0x001fe40003f93000 */
[----:B------:R-:W-:Y:S01]  /*14850*/  MOV R2, R98 ;  /* 0x0000006200027202 */ /* 0x000fe20000000f00 */
        /* <DEDUP_REMOVED lines=11> */
.L_x_8035:
        /* <DEDUP_REMOVED lines=13> */
.L_x_8037:
[----:B------:R-:W-:Y:S05]  /*149e0*/  BSYNC.RECONVERGENT B2 ;  /* 0x0000000000027941 */ /* 0x000fea0003800200 */
.L_x_8036:
        /* <DEDUP_REMOVED lines=61> */
.L_x_8034:
[----:B------:R-:W-:Y:S05]  /*14dc0*/  BSYNC.RECONVERGENT B1 ;  /* 0x0000000000017941 */ /* 0x000fea0003800200 */
.L_x_8033:
[----:B------:R-:W-:Y:S01]  /*14dd0*/  I2FP.F32.U32 R2, R2 ;  /* 0x0000000200027245 */ /* 0x000fe20000201000 */
[----:B------:R-:W-:Y:S01]  /*14de0*/  IMAD.U32 R3, R124, 0x10000, RZ ;  /* 0x000100007c037824 */ /* 0x000fe200078e00ff */
[----:B------:R-:W-:Y:S01]  /*14df0*/  BSSY.RECONVERGENT B1, `(.L_x_8038) ;  /* 0x0000060000017945 */ /* 0x000fe20003800200 */
[----:B------:R-:W-:Y:S02]  /*14e00*/  IMAD.MOV.U32 R58, RZ, RZ, 0x2 ;  /* 0x00000002ff3a7424 */ /* 0x000fe400078e00ff */
[----:B------:R-:W-:Y:S01]  /*14e10*/  FFMA.FTZ R2, R2, R91, 1.1641532182693481445e-10 ;  /* 0x2f00000002027423 */ /* 0x000fe2000001005b */
[----:B------:R-:W-:Y:S01]  /*14e20*/  FMUL.FTZ R56, R3, R90 ;  /* 0x0000005a03387220 */ /* 0x000fe20000410000 */
[----:B------:R-:W-:-:S03]  /*14e30*/  FSEL R3, R94, RZ, P4 ;  /* 0x000000ff5e037208 */ /* 0x000fc60002000000 */
[----:B------:R-:W-:Y:S02]  /*14e40*/  FSETP.GTU.FTZ.AND P2, PT, R2, R89, PT ;  /* 0x000000590200720b */ /* 0x000fe40003f5c000 */
[----:B------:R-:W-:Y:S02]  /*14e50*/  MOV R2, R98 ;  /* 0x0000006200027202 */ /* 0x000fe40000000f00 */
        /* <DEDUP_REMOVED lines=14> */
.L_x_8040:
        /* <DEDUP_REMOVED lines=13> */
.L_x_8042:
[----:B------:R-:W-:Y:S05]  /*15010*/  BSYNC.RECONVERGENT B2 ;  /* 0x0000000000027941 */ /* 0x000fea0003800200 */
.L_x_8041:
        /* <DEDUP_REMOVED lines=61> */
.L_x_8039:
[----:B------:R-:W-:Y:S05]  /*153f0*/  BSYNC.RECONVERGENT B1 ;  /* 0x0000000000017941 */ /* 0x000fea0003800200 */
.L_x_8038:
        /* <DEDUP_REMOVED lines=20> */
.L_x_8045:
        /* <DEDUP_REMOVED lines=13> */
.L_x_8047:
[----:B------:R-:W-:Y:S05]  /*15610*/  BSYNC.RECONVERGENT B2 ;  /* 0x0000000000027941 */ /* 0x000fea0003800200 */
.L_x_8046:
        /* <DEDUP_REMOVED lines=61> */
.L_x_8044:
[----:B------:R-:W-:Y:S05]  /*159f0*/  BSYNC.RECONVERGENT B1 ;  /* 0x0000000000017941 */ /* 0x000fea0003800200 */
.L_x_8043:
        /* <DEDUP_REMOVED lines=24> */
.L_x_8050:
        /* <DEDUP_REMOVED lines=13> */
.L_x_8052:
[----:B------:R-:W-:Y:S05]  /*15c50*/  BSYNC.RECONVERGENT B2 ;  /* 0x0000000000027941 */ /* 0x000fea0003800200 */
.L_x_8051:
        /* <DEDUP_REMOVED lines=61> */
.L_x_8049:
[----:B------:R-:W-:Y:S05]  /*16030*/  BSYNC.RECONVERGENT B1 ;  /* 0x0000000000017941 */ /* 0x000fea0003800200 */
.L_x_8048:
[----:B------:R-:W-:Y:S01]  /*16040*/  I2FP.F32.U32 R2, R2 ;  /* 0x0000000200027245 */ /* 0x000fe20000201000 */
[C---:B------:R-:W-:Y:S01]  /*16050*/  IMAD.U32 R3, R77.reuse, 0x10000, RZ ;  /* 0x000100004d037824 */ /* 0x040fe200078e00ff */
[----:B------:R-:W-:Y:S01]  /*16060*/  ISETP.NE.AND P2, PT, R92, 0x1, PT ;  /* 0x000000015c00780c */ /* 0x000fe20003f45270 */
[----:B------:R-:W-:Y:S01]  /*16070*/  BSSY.RECONVERGENT B1, `(.L_x_8053) ;  /* 0x000005d000017945 */ /* 0x000fe20003800200 */
[----:B------:R-:W-:Y:S01]  /*16080*/  LOP3.LUT R158, R158, 0xfffffffb, RZ, 0xc0, !PT ;  /* 0xfffffffb9e9e7812 */ /* 0x000fe200078ec0ff */
[----:B------:R-:W-:Y:S01]  /*16090*/  FFMA.FTZ R2, R2, R91, 1.1641532182693481445e-10 ;  /* 0x2f00000002027423 */ /* 0x000fe2000001005b */
[----:B------:R-:W-:Y:S01]  /*160a0*/  PRMT R77, R77, 0x7632, R77 ;  /* 0x000076324d4d7816 */ /* 0x000fe2000000004d */
[----:B------:R-:W-:Y:S01]  /*160b0*/  IMAD.MOV.U32 R59, RZ, RZ, 0x2 ;  /* 0x00000002ff3b7424 */ /* 0x000fe200078e00ff */
[----:B------:R-:W-:Y:S01]  /*160c0*/  MOV R58, R98 ;  /* 0x00000062003a7202 */ /* 0x000fe20000000f00 */
        /* <DEDUP_REMOVED lines=12> */
.L_x_8055:
        /* <DEDUP_REMOVED lines=13> */
.L_x_8057:
[----:B------:R-:W-:Y:S05]  /*16260*/  BSYNC.RECONVERGENT B2 ;  /* 0x0000000000027941 */ /* 0x000fea0003800200 */
.L_x_8056:
        /* <DEDUP_REMOVED lines=57> */
[----:B------:R-:W-:Y:S01]  /*16600*/  MOV R98, R108 ;  /* 0x0000006c00627202 */ /* 0x000fe20000000f00 */
[----:B------:R-:W-:Y:S01]  /*16610*/  IMAD.MOV.U32 R58, RZ, RZ, R88 ;  /* 0x000000ffff3a7224 */ /* 0x000fe200078e0058 */
[----:B------:R-:W-:Y:S01]  /*16620*/  LOP3.LUT R110, R2, UR5, R93, 0x96, !PT ;  /* 0x00000005026e7c12 */ /* 0x000fe2000f8e965d */
[----:B------:R-:W-:-:S07]  /*16630*/  IMAD.MOV.U32 R88, RZ, RZ, R92 ;  /* 0x000000ffff587224 */ /* 0x000fce00078e005c */
.L_x_8054:
[----:B------:R-:W-:Y:S05]  /*16640*/  BSYNC.RECONVERGENT B1 ;  /* 0x0000000000017941 */ /* 0x000fea0003800200 */
.L_x_8053:
[----:B------:R-:W-:Y:S01]  /*16650*/  I2FP.F32.U32 R2, R58 ;  /* 0x0000003a00027245 */ /* 0x000fe20000201000 */
[----:B------:R-:W-:Y:S01]  /*16660*/  IMAD.U32 R3, R125, 0x10000, RZ ;  /* 0x000100007d037824 */ /* 0x000fe200078e00ff */
[----:B------:R-:W-:Y:S03]  /*16670*/  BSSY.RECONVERGENT B1, `(.L_x_8058) ;  /* 0x0000060000017945 */ /* 0x000fe60003800200 */
[----:B------:R-:W-:Y:S01]  /*16680*/  FFMA.FTZ R2, R2, R91, 1.1641532182693481445e-10 ;  /* 0x2f00000002027423 */ /* 0x000fe2000001005b */
[----:B------:R-:W-:-:S04]  /*16690*/  FMUL.FTZ R3, R3, R90 ;  /* 0x0000005a03037220 */ /* 0x000fc80000410000 */
[----:B------:R-:W-:Y:S02]  /*166a0*/  FSETP.GTU.FTZ.AND P2, PT, R2, R89, PT ;  /* 0x000000590200720b */ /* 0x000fe40003f5c000 */
[----:B------:R-:W-:Y:S02]  /*166b0*/  MOV R2, R98 ;  /* 0x0000006200027202 */ /* 0x000fe40000000f00 */
        /* <DEDUP_REMOVED lines=16> */
.L_x_8060:
        /* <DEDUP_REMOVED lines=13> */
.L_x_8062:
[----:B------:R-:W-:Y:S05]  /*16890*/  BSYNC.RECONVERGENT B2 ;  /* 0x0000000000027941 */ /* 0x000fea0003800200 */
.L_x_8061:
        /* <DEDUP_REMOVED lines=61> */
.L_x_8059:
[----:B------:R-:W-:Y:S05]  /*16c70*/  BSYNC.RECONVERGENT B1 ;  /* 0x0000000000017941 */ /* 0x000fea0003800200 */
.L_x_8058:
        /* <DEDUP_REMOVED lines=20> */
.L_x_8065:
        /* <DEDUP_REMOVED lines=13> */
.L_x_8067:
[----:B------:R-:W-:Y:S05]  /*16e90*/  BSYNC.RECONVERGENT B2 ;  /* 0x0000000000027941 */ /* 0x000fea0003800200 */
.L_x_8066:
        /* <DEDUP_REMOVED lines=58> */
[----:B------:R-:W-:Y:S02]  /*17240*/  IMAD.MOV.U32 R88, RZ, RZ, R92 ;  /* 0x000000ffff587224 */ /* 0x000fe400078e005c */
[----:B------:R-:W-:Y:S01]  /*17250*/  HFMA2 R92, -RZ, RZ, 0, 0 ;  /* 0x00000000ff5c7431 */ /* 0x000fe200000001ff */
[----:B------:R-:W-:-:S07]  /*17260*/  LOP3.LUT R110, R2, UR5, R93, 0x96, !PT ;  /* 0x00000005026e7c12 */ /* 0x000fce000f8e965d */
.L_x_8064:
[----:B------:R-:W-:Y:S05]  /*17270*/  BSYNC.RECONVERGENT B1 ;  /* 0x0000000000017941 */ /* 0x000fea0003800200 */
.L_x_8063:
        /* <DEDUP_REMOVED lines=24> */
.L_x_8070:
        /* <DEDUP_REMOVED lines=13> */
.L_x_8072:
[----:B------:R-:W-:Y:S05]  /*174d0*/  BSYNC.RECONVERGENT B2 ;  /* 0x0000000000027941 */ /* 0x000fea0003800200 */
.L_x_8071:
        /* <DEDUP_REMOVED lines=61> */
.L_x_8069:
[----:B------:R-:W-:Y:S05]  /*178b0*/  BSYNC.RECONVERGENT B1 ;  /* 0x0000000000017941 */ /* 0x000fea0003800200 */
.L_x_8068:
        /* <DEDUP_REMOVED lines=19> */
.L_x_8075:
        /* <DEDUP_REMOVED lines=13> */
.L_x_8077:
[----:B------:R-:W-:Y:S05]  /*17ac0*/  BSYNC.RECONVERGENT B2 ;  /* 0x0000000000027941 */ /* 0x000fea0003800200 */
.L_x_8076:
        /* <DEDUP_REMOVED lines=61> */
.L_x_8074:
[----:B------:R-:W-:Y:S05]  /*17ea0*/  BSYNC.RECONVERGENT B1 ;  /* 0x0000000000017941 */ /* 0x000fea0003800200 */
.L_x_8073:
[----:B------:R-:W-:Y:S01]  /*17eb0*/  I2FP.F32.U32 R2, R76 ;  /* 0x0000004c00027245 */ /* 0x000fe20000201000 */
[----:B------:R-:W-:Y:S01]  /*17ec0*/  IMAD.U32 R3, R126, 0x10000, RZ ;  /* 0x000100007e037824 */ /* 0x000fe200078e00ff */
[----:B------:R-:W-:Y:S01]  /*17ed0*/  BSSY.RECONVERGENT B1, `(.L_x_8078) ;  /* 0x0000060000017945 */ /* 0x000fe20003800200 */
[----:B------:R-:W-:Y:S02]  /*17ee0*/  IMAD.MOV.U32 R116, RZ, RZ, 0x2 ;  /* 0x00000002ff747424 */ /* 0x000fe400078e00ff */
[----:B------:R-:W-:Y:S01]  /*17ef0*/  FFMA.FTZ R2, R2, R91, 1.1641532182693481445e-10 ;  /* 0x2f00000002027423 */ /* 0x000fe2000001005b */
[----:B------:R-:W-:-:S04]  /*17f00*/  FMUL.FTZ R3, R3, R90 ;  /* 0x0000005a03037220 */ /* 0x000fc80000410000 */
[----:B------:R-:W-:Y:S02]  /*17f10*/  FSETP.GTU.FTZ.AND P3, PT, R2, R89, PT ;  /* 0x000000590200720b */ /* 0x000fe40003f7c000 */
[----:B------:R-:W-:Y:S02]  /*17f20*/  MOV R2, R98 ;  /* 0x0000006200027202 */ /* 0x000fe40000000f00 */
        /* <DEDUP_REMOVED lines=15> */
.L_x_8080:
        /* <DEDUP_REMOVED lines=13> */
.L_x_8082:
[----:B------:R-:W-:Y:S05]  /*180f0*/  BSYNC.RECONVERGENT B2 ;  /* 0x0000000000027941 */ /* 0x000fea0003800200 */
.L_x_8081:
        /* <DEDUP_REMOVED lines=61> */
.L_x_8079:
[----:B------:R-:W-:Y:S05]  /*184d0*/  BSYNC.RECONVERGENT B1 ;  /* 0x0000000000017941 */ /* 0x000fea0003800200 */
.L_x_8078:
        /* <DEDUP_REMOVED lines=18> */
.L_x_8085:
        /* <DEDUP_REMOVED lines=13> */
.L_x_8087:
[----:B------:R-:W-:Y:S05]  /*186d0*/  BSYNC.RECONVERGENT B2 ;  /* 0x0000000000027941 */ /* 0x000fea0003800200 */
.L_x_8086:
        /* <DEDUP_REMOVED lines=61> */
.L_x_8084:
[----:B------:R-:W-:Y:S05]  /*18ab0*/  BSYNC.RECONVERGENT B1 ;  /* 0x0000000000017941 */ /* 0x000fea0003800200 */
.L_x_8083:
        /* <DEDUP_REMOVED lines=8> */
[----:B------:R-:W-:-:S04]  /*18b40*/  FSEL R2, R78, RZ, P3 ;  /* 0x000000ff4e027208 */ /* 0x000fc80001800000 */
        /* <DEDUP_REMOVED lines=15> */
.L_x_8090:
        /* <DEDUP_REMOVED lines=13> */
.L_x_8092:
[----:B------:R-:W-:Y:S05]  /*18d10*/  BSYNC.RECONVERGENT B2 ;  /* 0x0000000000027941 */ /* 0x000fea0003800200 */
.L_x_8091:
        /* <DEDUP_REMOVED lines=61> */
.L_x_8089:
[----:B------:R-:W-:Y:S05]  /*190f0*/  BSYNC.RECONVERGENT B1 ;  /* 0x0000000000017941 */ /* 0x000fea0003800200 */
.L_x_8088:
        /* <DEDUP_REMOVED lines=19> */
.L_x_8095:
        /* <DEDUP_REMOVED lines=13> */
.L_x_8097:
[----:B------:R-:W-:Y:S05]  /*19300*/  BSYNC.RECONVERGENT B2 ;  /* 0x0000000000027941 */ /* 0x000fea0003800200 */
.L_x_8096:
        /* <DEDUP_REMOVED lines=61> */
.L_x_8094:
[----:B------:R-:W-:Y:S05]  /*196e0*/  BSYNC.RECONVERGENT B1 ;  /* 0x0000000000017941 */ /* 0x000fea0003800200 */
.L_x_8093:
[----:B------:R-:W-:Y:S01]  /*196f0*/  I2FP.F32.U32 R2, R78 ;  /* 0x0000004e00027245 */ /* 0x000fe20000201000 */
[----:B------:R-:W-:Y:S01]  /*19700*/  IMAD.U32 R117, R127, 0x10000, RZ ;  /* 0x000100007f757824 */ /* 0x000fe200078e00ff */
[----:B------:R-:W-:Y:S01]  /*19710*/  BSSY.RECONVERGENT B1, `(.L_x_8098) ;  /* 0x0000060000017945 */ /* 0x000fe20003800200 */
[----:B------:R-:W-:Y:S01]  /*19720*/  IMAD.MOV.U32 R161, RZ, RZ, 0x2 ;  /* 0x00000002ffa17424 */ /* 0x000fe200078e00ff */
[----:B------:R-:W-:Y:S01]  /*19730*/  MOV R108, R98 ;  /* 0x00000062006c7202 */ /* 0x000fe20000000f00 */
[----:B------:R-:W-:Y:S01]  /*19740*/  FFMA.FTZ R2, R2, R91, 1.1641532182693481445e-10 ;  /* 0x2f00000002027423 */ /* 0x000fe2000001005b */
[----:B------:R-:W-:Y:S01]  /*19750*/  FMUL.FTZ R78, R117, R90 ;  /* 0x0000005a754e7220 */ /* 0x000fe20000410000 */
[----:B------:R-:W-:-:S03]  /*19760*/  FSEL R117, R164, RZ, P4 ;  /* 0x000000ffa4757208 */ /* 0x000fc60002000000 */
        /* <DEDUP_REMOVED lines=15> */
.L_x_8100:
        /* <DEDUP_REMOVED lines=13> */
.L_x_8102:
[----:B------:R-:W-:Y:S05]  /*19930*/  BSYNC.RECONVERGENT B2 ;  /* 0x0000000000027941 */ /* 0x000fea0003800200 */
.L_x_8101:
        /* <DEDUP_REMOVED lines=61> */
.L_x_8099:
[----:B------:R-:W-:Y:S05]  /*19d10*/  BSYNC.RECONVERGENT B1 ;  /* 0x0000000000017941 */ /* 0x000fea0003800200 */
.L_x_8098:
        /* <DEDUP_REMOVED lines=18> */
.L_x_8105:
        /* <DEDUP_REMOVED lines=15> */
.L_x_8107:
[----:B------:R-:W-:Y:S05]  /*19f30*/  BSYNC.RECONVERGENT B2 ;  /* 0x0000000000027941 */ /* 0x000fea0003800200 */
.L_x_8106:
        /* <DEDUP_REMOVED lines=61> */
.L_x_8104:
[----:B------:R-:W-:Y:S05]  /*1a310*/  BSYNC.RECONVERGENT B1 ;  /* 0x0000000000017941 */ /* 0x000fea0003800200 */
.L_x_8103:
        /* <DEDUP_REMOVED lines=12> */
.L_x_8027:
        /* <DEDUP_REMOVED lines=16> */
.L_x_8111:
        /* <DEDUP_REMOVED lines=13> */
.L_x_8113:
[----:B------:R-:W-:Y:S05]  /*1a5b0*/  BSYNC.RECONVERGENT B2 ;  /* 0x0000000000027941 */ /* 0x000fea0003800200 */
.L_x_8112:
        /* <DEDUP_REMOVED lines=60> */
.L_x_8110:
[----:B------:R-:W-:Y:S05]  /*1a980*/  BSYNC.RECONVERGENT B1 ;  /* 0x0000000000017941 */ /* 0x000fea0003800200 */
.L_x_8109:
        /* <DEDUP_REMOVED lines=22> */
.L_x_8116:
        /* <DEDUP_REMOVED lines=13> */
.L_x_8118:
[----:B------:R-:W-:Y:S05]  /*1abc0*/  BSYNC.RECONVERGENT B2 ;  /* 0x0000000000027941 */ /* 0x000fea0003800200 */
.L_x_8117:
        /* <DEDUP_REMOVED lines=61> */
.L_x_8115:
[----:B------:R-:W-:Y:S05]  /*1afa0*/  BSYNC.RECONVERGENT B1 ;  /* 0x0000000000017941 */ /* 0x000fea0003800200 */
.L_x_8114:
        /* <DEDUP_REMOVED lines=19> */
.L_x_8121:
        /* <DEDUP_REMOVED lines=13> */
.L_x_8123:
[----:B------:R-:W-:Y:S05]  /*1b1b0*/  BSYNC.RECONVERGENT B2 ;  /* 0x0000000000027941 */ /* 0x000fea0003800200 */
.L_x_8122:
        /* <DEDUP_REMOVED lines=61> */
.L_x_8120:
[----:B------:R-:W-:Y:S05]  /*1b590*/  BSYNC.RECONVERGENT B1 ;  /* 0x0000000000017941 */ /* 0x000fea0003800200 */
.L_x_8119:
[----:B------:R-:W-:Y:S01]  /*1b5a0*/  I2FP.F32.U32 R59, R59 ;  /* 0x0000003b003b7245 */ /* 0x000fe20000201000 */
[----:B------:R-:W-:Y:S01]  /*1b5b0*/  BSSY.RECONVERGENT B1, `(.L_x_8124) ;  /* 0x000005e000017945 */ /* 0x000fe20003800200 */
[----:B------:R-:W-:Y:S01]  /*1b5c0*/  ISETP.NE.AND P2, PT, R108, 0x1, PT ;  /* 0x000000016c00780c */ /* 0x000fe20003f45270 */
[----:B------:R-:W-:Y:S01]  /*1b5d0*/  IMAD.MOV.U32 R91, RZ, RZ, 0x2 ;  /* 0x00000002ff5b7424 */ /* 0x000fe200078e00ff */
[----:B------:R-:W-:Y:S01]  /*1b5e0*/  LOP3.LUT R158, R158, 0xfffffffb, RZ, 0xc0, !PT ;  /* 0xfffffffb9e9e7812 */ /* 0x000fe200078ec0ff */
[----:B------:R-:W-:Y:S01]  /*1b5f0*/  FFMA.FTZ R76, R59, R56, 1.1641532182693481445e-10 ;  /* 0x2f0000003b4c7423 */ /* 0x000fe20000010038 */
[C---:B------:R-:W-:Y:S01]  /*1b600*/  IMAD.U32 R59, R77.reuse, 0x10000, RZ ;  /* 0x000100004d3b7824 */ /* 0x040fe200078e00ff */
[----:B------:R-:W-:Y:S02]  /*1b610*/  PRMT R117, R77, 0x7632, R117 ;  /* 0x000076324d757816 */ /* 0x000fe40000000075 */
[----:B------:R-:W-:Y:S02]  /*1b620*/  MOV R77, R98 ;  /* 0x00000062004d7202 */ /* 0x000fe40000000f00 */
        /* <DEDUP_REMOVED lines=11> */
.L_x_8126:
        /* <DEDUP_REMOVED lines=13> */
.L_x_8128:
[----:B------:R-:W-:Y:S05]  /*1b7b0*/  BSYNC.RECONVERGENT B2 ;  /* 0x0000000000027941 */ /* 0x000fea0003800200 */
.L_x_8127:
        /* <DEDUP_REMOVED lines=60> */
[----:B------:R-:W-:-:S07]  /*1bb80*/  LOP3.LUT R110, R76, UR5, R161, 0x96, !PT ;  /* 0x000000054c6e7c12 */ /* 0x000fce000f8e96a1 */
.L_x_8125:
[----:B------:R-:W-:Y:S05]  /*1bb90*/  BSYNC.RECONVERGENT B1 ;  /* 0x0000000000017941 */ /* 0x000fea0003800200 */
.L_x_8124:
        /* <DEDUP_REMOVED lines=19> */
.L_x_8131:
        /* <DEDUP_REMOVED lines=13> */
.L_x_8133:
[----:B------:R-:W-:Y:S05]  /*1bda0*/  BSYNC.RECONVERGENT B2 ;  /* 0x0000000000027941 */ /* 0x000fea0003800200 */
.L_x_8132:
        /* <DEDUP_REMOVED lines=61> */
.L_x_8130:
[----:B------:R-:W-:Y:S05]  /*1c180*/  BSYNC.RECONVERGENT B1 ;  /* 0x0000000000017941 */ /* 0x000fea0003800200 */
.L_x_8129:
        /* <DEDUP_REMOVED lines=18> */
.L_x_8136:
        /* <DEDUP_REMOVED lines=13> */
.L_x_8138:
[----:B------:R-:W-:Y:S05]  /*1c380*/  BSYNC.RECONVERGENT B2 ;  /* 0x0000000000027941 */ /* 0x000fea0003800200 */
.L_x_8137:
        /* <DEDUP_REMOVED lines=61> */
.L_x_8135:
[----:B------:R-:W-:Y:S05]  /*1c760*/  BSYNC.RECONVERGENT B1 ;  /* 0x0000000000017941 */ /* 0x000fea0003800200 */
.L_x_8134:
        /* <DEDUP_REMOVED lines=17> */
.L_x_8141:
        /* <DEDUP_REMOVED lines=13> */
.L_x_8143:
[----:B------:R-:W-:Y:S05]  /*1c950*/  BSYNC.RECONVERGENT B2 ;  /* 0x0000000000027941 */ /* 0x000fea0003800200 */
.L_x_8142:
        /* <DEDUP_REMOVED lines=61> */
.L_x_8140:
[----:B------:R-:W-:Y:S05]  /*1cd30*/  BSYNC.RECONVERGENT B1 ;  /* 0x0000000000017941 */ /* 0x000fea0003800200 */
.L_x_8139:
        /* <DEDUP_REMOVED lines=18> */
.L_x_8146:
        /* <DEDUP_REMOVED lines=13> */
.L_x_8148:
[----:B------:R-:W-:Y:S05]  /*1cf30*/  BSYNC.RECONVERGENT B2 ;  /* 0x0000000000027941 */ /* 0x000fea0003800200 */
.L_x_8147:
        /* <DEDUP_REMOVED lines=61> */
.L_x_8145:
[----:B------:R-:W-:Y:S05]  /*1d310*/  BSYNC.RECONVERGENT B1 ;  /* 0x0000000000017941 */ /* 0x000fea0003800200 */
.L_x_8144:
        /* <DEDUP_REMOVED lines=37> */
.L_x_8108:
        /* <DEDUP_REMOVED lines=44> */
.L_x_8149:
[----:B------:R-:W-:Y:S01]  /*1d830*/  MOV R117, R88 ;  /* 0x0000005800757202 */ /* 0x000fe20000000f00 */
[----:B------:R-:W-:-:S07]  /*1d840*/  VIADD R0, R0, 0x80 ;  /* 0x0000008000007836 */ /* 0x000fce0000000000 */
.L_x_8026:
[----:B------:R-:W-:Y:S05]  /*1d850*/  BSYNC.RECONVERGENT B0 ;  /* 0x0000000000007941 */ /* 0x000fea0003800200 */
.L_x_8025:
        /* <DEDUP_REMOVED lines=36> */
.L_x_8155:
        /* <DEDUP_REMOVED lines=13> */
.L_x_8157:
[----:B------:R-:W-:Y:S05]  /*1db70*/  BSYNC.RECONVERGENT B2 ;  /* 0x0000000000027941 */ /* 0x000fea0003800200 */
.L_x_8156:
        /* <DEDUP_REMOVED lines=60> */
.L_x_8154:
[----:B------:R-:W-:Y:S05]  /*1df40*/  BSYNC.RECONVERGENT B1 ;  /* 0x0000000000017941 */ /* 0x000fea0003800200 */
.L_x_8153:
        /* <DEDUP_REMOVED lines=24> */
.L_x_8160:
        /* <DEDUP_REMOVED lines=13> */
.L_x_8162:
[----:B------:R-:W-:Y:S05]  /*1e1a0*/  BSYNC.RECONVERGENT B2 ;  /* 0x0000000000027941 */ /* 0x000fea0003800200 */
.L_x_8161:
        /* <DEDUP_REMOVED lines=61> */
.L_x_8159:
[----:B------:R-:W-:Y:S05]  /*1e580*/  BSYNC.RECONVERGENT B1 ;  /* 0x0000000000017941 */ /* 0x000fea0003800200 */
.L_x_8158:
        /* <DEDUP_REMOVED lines=23> */
.L_x_8165:
        /* <DEDUP_REMOVED lines=13> */
.L_x_8167:
[----:B------:R-:W-:Y:S05]  /*1e7d0*/  BSYNC.RECONVERGENT B2 ;  /* 0x0000000000027941 */ /* 0x000fea0003800200 */
.L_x_8166:
        /* <DEDUP_REMOVED lines=61> */
.L_x_8164:
[----:B------:R-:W-:Y:S05]  /*1ebb0*/  BSYNC.RECONVERGENT B1 ;  /* 0x0000000000017941 */ /* 0x000fea0003800200 */
.L_x_8163:
        /* <DEDUP_REMOVED lines=20> */
.L_x_8170:
        /* <DEDUP_REMOVED lines=13> */
.L_x_8172:
[----:B------:R-:W-:Y:S05]  /*1edd0*/  BSYNC.RECONVERGENT B2 ;  /* 0x0000000000027941 */ /* 0x000fea0003800200 */
.L_x_8171:
        /* <DEDUP_REMOVED lines=61> */
.L_x_8169:
[----:B------:R-:W-:Y:S05]  /*1f1b0*/  BSYNC.RECONVERGENT B1 ;  /* 0x0000000000017941 */ /* 0x000fea0003800200 */
.L_x_8168:
        /* <DEDUP_REMOVED lines=24> */
.L_x_8175:
        /* <DEDUP_REMOVED lines=13> */
.L_x_8177:
[----:B------:R-:W-:Y:S05]  /*1f410*/  BSYNC.RECONVERGENT B2 ;  /* 0x0000000000027941 */ /* 0x000fea0003800200 */
.L_x_8176:
        /* <DEDUP_REMOVED lines=61> */
.L_x_8174:
[----:B------:R-:W-:Y:S05]  /*1f7f0*/  BSYNC.RECONVERGENT B1 ;  /* 0x0000000000017941 */ /* 0x000fea0003800200 */
.L_x_8173:
        /* <DEDUP_REMOVED lines=21> */
.L_x_8180:
        /* <DEDUP_REMOVED lines=13> */
.L_x_8182:
[----:B------:R-:W-:Y:S05]  /*1fa20*/  BSYNC.RECONVERGENT B2 ;  /* 0x0000000000027941 */ /* 0x000fea0003800200 */
.L_x_8181:
        /* <DEDUP_REMOVED lines=61> */
.L_x_8179:
[----:B------:R-:W-:Y:S05]  /*1fe00*/  BSYNC.RECONVERGENT B1 ;  /* 0x0000000000017941 */ /* 0x000fea0003800200 */
.L_x_8178:
        /* <DEDUP_REMOVED lines=23> */
.L_x_8185:
        /* <DEDUP_REMOVED lines=13> */
.L_x_8187:
[----:B------:R-:W-:Y:S05]  /*20050*/  BSYNC.RECONVERGENT B2 ;  /* 0x0000000000027941 */ /* 0x000fea0003800200 */
.L_x_8186:
        /* <DEDUP_REMOVED lines=61> */
.L_x_8184:
[----:B------:R-:W-:Y:S05]  /*20430*/  BSYNC.RECONVERGENT B1 ;  /* 0x0000000000017941 */ /* 0x000fea0003800200 */
.L_x_8183:
        /* <DEDUP_REMOVED lines=20> */
.L_x_8190:
        /* <DEDUP_REMOVED lines=13> */
.L_x_8192:
[----:B------:R-:W-:Y:S05]  /*20650*/  BSYNC.RECONVERGENT B2 ;  /* 0x0000000000027941 */ /* 0x000fea0003800200 */
.L_x_8191:
        /* <DEDUP_REMOVED lines=61> */
.L_x_8189:
[----:B------:R-:W-:Y:S05]  /*20a30*/  BSYNC.RECONVERGENT B1 ;  /* 0x0000000000017941 */ /* 0x000fea0003800200 */
.L_x_8188:
        /* <DEDUP_REMOVED lines=24> */
.L_x_8195:
        /* <DEDUP_REMOVED lines=13> */
.L_x_8197:
[----:B------:R-:W-:Y:S05]  /*20c90*/  BSYNC.RECONVERGENT B2 ;  /* 0x0000000000027941 */ /* 0x000fea0003800200 */
.L_x_8196:
        /* <DEDUP_REMOVED lines=61> */
.L_x_8194:
[----:B------:R-:W-:Y:S05]  /*21070*/  BSYNC.RECONVERGENT B1 ;  /* 0x0000000000017941 */ /* 0x000fea0003800200 */
.L_x_8193:
        /* <DEDUP_REMOVED lines=19> */
.L_x_8200:
        /* <DEDUP_REMOVED lines=13> */
.L_x_8202:
[----:B------:R-:W-:Y:S05]  /*21280*/  BSYNC.RECONVERGENT B2 ;  /* 0x0000000000027941 */ /* 0x000fea0003800200 */
.L_x_8201:
        /* <DEDUP_REMOVED lines=61> */
.L_x_8199:
[----:B------:R-:W-:Y:S05]  /*21660*/  BSYNC.RECONVERGENT B1 ;  /* 0x0000000000017941 */ /* 0x000fea0003800200 */
.L_x_8198:
        /* <DEDUP_REMOVED lines=23> */
.L_x_8205:
        /* <DEDUP_REMOVED lines=13> */
.L_x_8207:
[----:B------:R-:W-:Y:S05]  /*218b0*/  BSYNC.RECONVERGENT B2 ;  /* 0x0000000000027941 */ /* 0x000fea0003800200 */
.L_x_8206:
        /* <DEDUP_REMOVED lines=61> */
.L_x_8204:
[----:B------:R-:W-:Y:S05]  /*21c90*/  BSYNC.RECONVERGENT B1 ;  /* 0x0000000000017941 */ /* 0x000fea0003800200 */
.L_x_8203:
        /* <DEDUP_REMOVED lines=18> */
.L_x_8210:
        /* <DEDUP_REMOVED lines=13> */
.L_x_8212:
[----:B------:R-:W-:Y:S05]  /*21e90*/  BSYNC.RECONVERGENT B2 ;  /* 0x0000000000027941 */ /* 0x000fea0003800200 */
.L_x_8211:
        /* <DEDUP_REMOVED lines=61> */
.L_x_8209:
[----:B------:R-:W-:Y:S05]  /*22270*/  BSYNC.RECONVERGENT B1 ;  /* 0x0000000000017941 */ /* 0x000fea0003800200 */
.L_x_8208:
        /* <DEDUP_REMOVED lines=24> */
.L_x_8215:
        /* <DEDUP_REMOVED lines=13> */
.L_x_8217:
[----:B------:R-:W-:Y:S05]  /*224d0*/  BSYNC.RECONVERGENT B2 ;  /* 0x0000000000027941 */ /* 0x000fea0003800200 */
.L_x_8216:
        /* <DEDUP_REMOVED lines=61> */
.L_x_8214:
[----:B------:R-:W-:Y:S05]  /*228b0*/  BSYNC.RECONVERGENT B1 ;  /* 0x0000000000017941 */ /* 0x000fea0003800200 */
.L_x_8213:
        /* <DEDUP_REMOVED lines=19> */
.L_x_8220:
        /* <DEDUP_REMOVED lines=13> */
.L_x_8222:
[----:B------:R-:W-:Y:S05]  /*22ac0*/  BSYNC.RECONVERGENT B2 ;  /* 0x0000000000027941 */ /* 0x000fea0003800200 */
.L_x_8221:
        /* <DEDUP_REMOVED lines=61> */
.L_x_8219:
[----:B------:R-:W-:Y:S05]  /*22ea0*/  BSYNC.RECONVERGENT B1 ;  /* 0x0000000000017941 */ /* 0x000fea0003800200 */
.L_x_8218:
        /* <DEDUP_REMOVED lines=23> */
.L_x_8225:
        /* <DEDUP_REMOVED lines=13> */
.L_x_8227:
[----:B------:R-:W-:Y:S05]  /*230f0*/  BSYNC.RECONVERGENT B2 ;  /* 0x0000000000027941 */ /* 0x000fea0003800200 */
.L_x_8226:
        /* <DEDUP_REMOVED lines=61> */
.L_x_8224:
[----:B------:R-:W-:Y:S05]  /*234d0*/  BSYNC.RECONVERGENT B1 ;  /* 0x0000000000017941 */ /* 0x000fea0003800200 */
.L_x_8223:
        /* <DEDUP_REMOVED lines=18> */
.L_x_8230:
        /* <DEDUP_REMOVED lines=15> */
.L_x_8232:
[----:B------:R-:W-:Y:S05]  /*236f0*/  BSYNC.RECONVERGENT B2 ;  /* 0x0000000000027941 */ /* 0x000fea0003800200 */
.L_x_8231:
        /* <DEDUP_REMOVED lines=61> */
.L_x_8229:
[----:B------:R-:W-:Y:S05]  /*23ad0*/  BSYNC.RECONVERGENT B1 ;  /* 0x0000000000017941 */ /* 0x000fea0003800200 */
.L_x_8228:
        /* <DEDUP_REMOVED lines=12> */
.L_x_8152:
        /* <DEDUP_REMOVED lines=16> */
.L_x_8236:
        /* <DEDUP_REMOVED lines=13> */
.L_x_8238:
[----:B------:R-:W-:Y:S05]  /*23d70*/  BSYNC.RECONVERGENT B2 ;  /* 0x0000000000027941 */ /* 0x000fea0003800200 */
.L_x_8237:
        /* <DEDUP_REMOVED lines=60> */
.L_x_8235:
[----:B------:R-:W-:Y:S05]  /*24140*/  BSYNC.RECONVERGENT B1 ;  /* 0x0000000000017941 */ /* 0x000fea0003800200 */
.L_x_8234:
[----:B------:R-:W0:Y:S01]  /*24150*/  LDC R89, c[0x0][0x404] ;  /* 0x00010100ff597b82 */ /* 0x000e220000000800 */
[----:B------:R-:W-:Y:S01]  /*24160*/  I2FP.F32.U32 R61, R60 ;  /* 0x0000003c003d7245 */ /* 0x000fe20000201000 */
[----:B------:R-:W-:Y:S01]  /*24170*/  HFMA2 R60, -RZ, RZ, 0.1171875, 0 ;  /* 0x2f800000ff3c7431 */ /* 0x000fe200000001ff */
[----:B------:R-:W-:Y:S01]  /*24180*/  LOP3.LUT R158, R158, 0xffffffef, RZ, 0xc0, !PT ;  /* 0xffffffef9e9e7812 */ /* 0x000fe200078ec0ff */
[----:B------:R-:W-:Y:S01]  /*24190*/  BSSY.RECONVERGENT B1, `(.L_x_8239) ;  /* 0x000005d000017945 */ /* 0x000fe20003800200 */
[----:B------:R-:W-:Y:S02]  /*241a0*/  IMAD.MOV.U32 R91, RZ, RZ, 0x2 ;  /* 0x00000002ff5b7424 */ /* 0x000fe400078e00ff */
[----:B------:R-:W-:Y:S01]  /*241b0*/  FFMA.FTZ R62, R61, R60, 1.1641532182693481445e-10 ;  /* 0x2f0000003d3e7423 */ /* 0x000fe2000001003c */
[C---:B-----5:R-:W-:Y:S01]  /*241c0*/  IMAD.U32 R61, R80.reuse, 0x10000, RZ ;  /* 0x00010000503d7824 */ /* 0x060fe200078e00ff */
[----:B------:R-:W-:-:S03]  /*241d0*/  PRMT R80, R80, 0x7632, R80 ;  /* 0x0000763250507816 */ /* 0x000fc60000000050 */
[----:B0-----:R-:W-:Y:S02]  /*241e0*/  FSETP.LE.FTZ.AND P2, PT, R62, R89, PT ;  /* 0x000000593e00720b */ /* 0x001fe40003f53000 */
        /* <DEDUP_REMOVED lines=12> */
.L_x_8241:
        /* <DEDUP_REMOVED lines=13> */
.L_x_8243:
[----:B------:R-:W-:Y:S05]  /*24380*/  BSYNC.RECONVERGENT B2 ;  /* 0x0000000000027941 */ /* 0x000fea0003800200 */
.L_x_8242:
        /* <DEDUP_REMOVED lines=61> */
.L_x_8240:
[----:B------:R-:W-:Y:S05]  /*24760*/  BSYNC.RECONVERGENT B1 ;  /* 0x0000000000017941 */ /* 0x000fea0003800200 */
.L_x_8239:
        /* <DEDUP_REMOVED lines=19> */
.L_x_8246:
        /* <DEDUP_REMOVED lines=13> */
.L_x_8248:
[----:B------:R-:W-:Y:S05]  /*24970*/  BSYNC.RECONVERGENT B2 ;  /* 0x0000000000027941 */ /* 0x000fea0003800200 */
.L_x_8247:
        /* <DEDUP_REMOVED lines=61> */
.L_x_8245:
[----:B------:R-:W-:Y:S05]  /*24d50*/  BSYNC.RECONVERGENT B1 ;  /* 0x0000000000017941 */ /* 0x000fea0003800200 */
.L_x_8244:
        /* <DEDUP_REMOVED lines=20> */
.L_x_8251:
        /* <DEDUP_REMOVED lines=13> */
.L_x_8253:
[----:B------:R-:W-:Y:S05]  /*24f70*/  BSYNC.RECONVERGENT B2 ;  /* 0x0000000000027941 */ /* 0x000fea0003800200 */
.L_x_8252:
        /* <DEDUP_REMOVED lines=61> */
.L_x_8250:
[----:B------:R-:W-:Y:S05]  /*25350*/  BSYNC.RECONVERGENT B1 ;  /* 0x0000000000017941 */ /* 0x000fea0003800200 */
.L_x_8249:
        /* <DEDUP_REMOVED lines=19> */
.L_x_8256:
        /* <DEDUP_REMOVED lines=13> */
.L_x_8258:
[----:B------:R-:W-:Y:S05]  /*25560*/  BSYNC.RECONVERGENT B2 ;  /* 0x0000000000027941 */ /* 0x000fea0003800200 */
.L_x_8257:
        /* <DEDUP_REMOVED lines=61> */
.L_x_8255:
[----:B------:R-:W-:Y:S05]  /*25940*/  BSYNC.RECONVERGENT B1 ;  /* 0x0000000000017941 */ /* 0x000fea0003800200 */
.L_x_8254:
        /* <DEDUP_REMOVED lines=18> */
.L_x_8261:
        /* <DEDUP_REMOVED lines=13> */
.L_x_8263:
[----:B------:R-:W-:Y:S05]  /*25b40*/  BSYNC.RECONVERGENT B2 ;  /* 0x0000000000027941 */ /* 0x000fea0003800200 */
.L_x_8262:
        /* <DEDUP_REMOVED lines=61> */
.L_x_8260:
[----:B------:R-:W-:Y:S05]  /*25f20*/  BSYNC.RECONVERGENT B1 ;  /* 0x0000000000017941 */ /* 0x000fea0003800200 */
.L_x_8259:
        /* <DEDUP_REMOVED lines=17> */
.L_x_8266:
        /* <DEDUP_REMOVED lines=13> */
.L_x_8268:
[----:B------:R-:W-:Y:S05]  /*26110*/  BSYNC.RECONVERGENT B2 ;  /* 0x0000000000027941 */ /* 0x000fea0003800200 */
.L_x_8267:
        /* <DEDUP_REMOVED lines=61> */
.L_x_8265:
[----:B------:R-:W-:Y:S05]  /*264f0*/  BSYNC.RECONVERGENT B1 ;  /* 0x0000000000017941 */ /* 0x000fea0003800200 */
.L_x_8264:
        /* <DEDUP_REMOVED lines=18> */
.L_x_8271:
        /* <DEDUP_REMOVED lines=13> */
.L_x_8273:
[----:B------:R-:W-:Y:S05]  /*266f0*/  BSYNC.RECONVERGENT B2 ;  /* 0x0000000000027941 */ /* 0x000fea0003800200 */
.L_x_8272:
        /* <DEDUP_REMOVED lines=61> */
.L_x_8270:
[----:B------:R-:W-:Y:S05]  /*26ad0*/  BSYNC.RECONVERGENT B1 ;  /* 0x0000000000017941 */ /* 0x000fea0003800200 */
.L_x_8269:
        /* <DEDUP_REMOVED lines=37> */
.L_x_8233:
        /* <DEDUP_REMOVED lines=44> */
.L_x_8274:
[----:B------:R-:W-:Y:S01]  /*26ff0*/  MOV R117, R88 ;  /* 0x0000005800757202 */ /* 0x000fe20000000f00 */
[----:B------:R-:W-:-:S07]  /*27000*/  VIADD R0, R0, 0x80 ;  /* 0x0000008000007836 */ /* 0x000fce0000000000 */
.L_x_8151:
[----:B------:R-:W-:Y:S05]  /*27010*/  BSYNC.RECONVERGENT B0 ;  /* 0x0000000000007941 */ /* 0x000fea0003800200 */
.L_x_8150:
        /* <DEDUP_REMOVED lines=36> */
.L_x_8280:
        /* <DEDUP_REMOVED lines=13> */
.L_x_8282:
[----:B------:R-:W-:Y:S05]  /*27330*/  BSYNC.RECONVERGENT B2 ;  /* 0x0000000000027941 */ /* 0x000fea0003800200 */
.L_x_8281:
        /* <DEDUP_REMOVED lines=60> */
.L_x_8279:
[----:B------:R-:W-:Y:S05]  /*27700*/  BSYNC.RECONVERGENT B1 ;  /* 0x0000000000017941 */ /* 0x000fea0003800200 */
.L_x_8278:
        /* <DEDUP_REMOVED lines=10> */
[----:B------:R-:W-:Y:S01]  /*277b0*/  IMAD.MOV.U32 R66, RZ, RZ, 0x2 ;  /* 0x00000002ff427424 */ /* 0x000fe200078e00ff */
[----:B------:R-:W-:-:S02]  /*277c0*/  MOV R2, R98 ;  /* 0x0000006200027202 */ /* 0x000fc40000000f00 */
        /* <DEDUP_REMOVED lines=12> */
.L_x_8285:
        /* <DEDUP_REMOVED lines=13> */
.L_x_8287:
[----:B------:R-:W-:Y:S05]  /*27960*/  BSYNC.RECONVERGENT B2 ;  /* 0x0000000000027941 */ /* 0x000fea0003800200 */
.L_x_8286:
        /* <DEDUP_REMOVED lines=61> */
.L_x_8284:
[----:B------:R-:W-:Y:S05]  /*27d40*/  BSYNC.RECONVERGENT B1 ;  /* 0x0000000000017941 */ /* 0x000fea0003800200 */
.L_x_8283:
[----:B------:R-:W-:Y:S01]  /*27d50*/  I2FP.F32.U32 R2, R2 ;  /* 0x0000000200027245 */ /* 0x000fe20000201000 */
[----:B------:R-:W-:Y:S01]  /*27d60*/  IMAD.U32 R64, R124, 0x10000, RZ ;  /* 0x000100007c407824 */ /* 0x000fe200078e00ff */
[----:B------:R-:W-:Y:S01]  /*27d70*/  BSSY.RECONVERGENT B1, `(.L_x_8288) ;  /* 0x0000060000017945 */ /* 0x000fe20003800200 */
[----:B------:R-:W-:Y:S02]  /*27d80*/  IMAD.MOV.U32 R67, RZ, RZ, 0x2 ;  /* 0x00000002ff437424 */ /* 0x000fe400078e00ff */
[----:B------:R-:W-:Y:S01]  /*27d90*/  FFMA.FTZ R3, R2, R91, 1.1641532182693481445e-10 ;  /* 0x2f00000002037423 */ /* 0x000fe2000001005b */
[----:B------:R-:W-:Y:S01]  /*27da0*/  FMUL.FTZ R64, R64, R89 ;  /* 0x0000005940407220 */ /* 0x000fe20000410000 */
[----:B------:R-:W-:-:S03]  /*27db0*/  MOV R2, R98 ;  /* 0x0000006200027202 */ /* 0x000fc60000000f00 */
[----:B------:R-:W-:Y:S02]  /*27dc0*/  FSETP.GTU.FTZ.AND P2, PT, R3, R90, PT ;  /* 0x0000005a0300720b */ /* 0x000fe40003f5c000 */
[----:B------:R-:W-:Y:S02]  /*27dd0*/  FSEL R3, R94, RZ, P4 ;  /* 0x000000ff5e037208 */ /* 0x000fe40002000000 */
        /* <DEDUP_REMOVED lines=14> */
.L_x_8290:
        /* <DEDUP_REMOVED lines=13> */
.L_x_8292:
[----:B------:R-:W-:Y:S05]  /*27f90*/  BSYNC.RECONVERGENT B2 ;  /* 0x0000000000027941 */ /* 0x000fea0003800200 */
.L_x_8291:
        /* <DEDUP_REMOVED lines=61> */
.L_x_8289:
[----:B------:R-:W-:Y:S05]  /*28370*/  BSYNC.RECONVERGENT B1 ;  /* 0x0000000000017941 */ /* 0x000fea0003800200 */
.L_x_8288:
        /* <DEDUP_REMOVED lines=20> */
.L_x_8295:
        /* <DEDUP_REMOVED lines=13> */
.L_x_8297:
[----:B------:R-:W-:Y:S05]  /*28590*/  BSYNC.RECONVERGENT B2 ;  /* 0x0000000000027941 */ /* 0x000fea0003800200 */
.L_x_8296:
        /* <DEDUP_REMOVED lines=61> */
.L_x_8294:
[----:B------:R-:W-:Y:S05]  /*28970*/  BSYNC.RECONVERGENT B1 ;  /* 0x0000000000017941 */ /* 0x000fea0003800200 */
.L_x_8293:
[----:B------:R-:W-:Y:S01]  /*28980*/  PRMT R3, R124, 0x7632, R3 ;  /* 0x000076327c037816 */ /* 0x000fe20000000003 */
[----:B------:R-:W-:Y:S01]  /*28990*/  BSSY.RECONVERGENT B1, `(.L_x_8298) ;  /* 0x0000062000017945 */ /* 0x000fe20003800200 */
[----:B------:R-:W-:Y:S01]  /*289a0*/  I2FP.F32.U32 R2, R2 ;  /* 0x0000000200027245 */ /* 0x000fe20000201000 */
[----:B------:R-:W-:Y:S01]  /*289b0*/  IMAD.MOV.U32 R67, RZ, RZ, 0x2 ;  /* 0x00000002ff437424 */ /* 0x000fe200078e00ff */
[----:B------:R-:W-:Y:S01]  /*289c0*/  FSEL R65, R65, RZ, P4 ;  /* 0x000000ff41417208 */ /* 0x000fe20002000000 */
[----:B------:R-:W-:Y:S02]  /*289d0*/  IMAD.U32 R66, R3, 0x10000, RZ ;  /* 0x0001000003427824 */ /* 0x000fe400078e00ff */
        /* <DEDUP_REMOVED lines=18> */
.L_x_8300:
        /* <DEDUP_REMOVED lines=13> */
.L_x_8302:
[----:B------:R-:W-:Y:S05]  /*28bd0*/  BSYNC.RECONVERGENT B2 ;  /* 0x0000000000027941 */ /* 0x000fea0003800200 */
.L_x_8301:
        /* <DEDUP_REMOVED lines=61> */
.L_x_8299:
[----:B------:R-:W-:Y:S05]  /*28fb0*/  BSYNC.RECONVERGENT B1 ;  /* 0x0000000000017941 */ /* 0x000fea0003800200 */
.L_x_8298:
[----:B------:R-:W-:Y:S01]  /*28fc0*/  I2FP.F32.U32 R2, R2 ;  /* 0x0000000200027245 */ /* 0x000fe20000201000 */
[----:B------:R-:W-:Y:S01]  /*28fd0*/  IMAD.U32 R66, R85, 0x10000, RZ ;  /* 0x0001000055427824 */ /* 0x000fe200078e00ff */
        /* <DEDUP_REMOVED lines=19> */
.L_x_8305:
        /* <DEDUP_REMOVED lines=13> */
.L_x_8307:
[----:B------:R-:W-:Y:S05]  /*291e0*/  BSYNC.RECONVERGENT B2 ;  /* 0x0000000000027941 */ /* 0x000fea0003800200 */
.L_x_8306:
        /* <DEDUP_REMOVED lines=61> */
.L_x_8304:
[----:B------:R-:W-:Y:S05]  /*295c0*/  BSYNC.RECONVERGENT B1 ;  /* 0x0000000000017941 */ /* 0x000fea0003800200 */
.L_x_8303:
        /* <DEDUP_REMOVED lines=23> */
.L_x_8310:
        /* <DEDUP_REMOVED lines=13> */
.L_x_8312:
[----:B------:R-:W-:Y:S05]  /*29810*/  BSYNC.RECONVERGENT B2 ;  /* 0x0000000000027941 */ /* 0x000fea0003800200 */
.L_x_8311:
        /* <DEDUP_REMOVED lines=61> */
.L_x_8309:
[----:B------:R-:W-:Y:S05]  /*29bf0*/  BSYNC.RECONVERGENT B1 ;  /* 0x0000000000017941 */ /* 0x000fea0003800200 */
.L_x_8308:
        /* <DEDUP_REMOVED lines=20> */
.L_x_8315:
        /* <DEDUP_REMOVED lines=13> */
.L_x_8317:
[----:B------:R-:W-:Y:S05]  /*29e10*/  BSYNC.RECONVERGENT B2 ;  /* 0x0000000000027941 */ /* 0x000fea0003800200 */
.L_x_8316:
        /* <DEDUP_REMOVED lines=61> */
.L_x_8314:
[----:B------:R-:W-:Y:S05]  /*2a1f0*/  BSYNC.RECONVERGENT B1 ;  /* 0x0000000000017941 */ /* 0x000fea0003800200 */
.L_x_8313:
        /* <DEDUP_REMOVED lines=24> */
.L_x_8320:
        /* <DEDUP_REMOVED lines=13> */
.L_x_8322:
[----:B------:R-:W-:Y:S05]  /*2a450*/  BSYNC.RECONVERGENT B2 ;  /* 0x0000000000027941 */ /* 0x000fea0003800200 */
.L_x_8321:
        /* <DEDUP_REMOVED lines=61> */
.L_x_8319:
[----:B------:R-:W-:Y:S05]  /*2a830*/  BSYNC.RECONVERGENT B1 ;  /* 0x0000000000017941 */ /* 0x000fea0003800200 */
.L_x_8318:
        /* <DEDUP_REMOVED lines=19> */
.L_x_8325:
        /* <DEDUP_REMOVED lines=13> */
.L_x_8327:
[----:B------:R-:W-:Y:S05]  /*2aa40*/  BSYNC.RECONVERGENT B2 ;  /* 0x0000000000027941 */ /* 0x000fea0003800200 */
.L_x_8326:
        /* <DEDUP_REMOVED lines=61> */
.L_x_8324:
[----:B------:R-:W-:Y:S05]  /*2ae20*/  BSYNC.RECONVERGENT B1 ;  /* 0x0000000000017941 */ /* 0x000fea0003800200 */
.L_x_8323:
        /* <DEDUP_REMOVED lines=23> */
.L_x_8330:
        /* <DEDUP_REMOVED lines=13> */
.L_x_8332:
[----:B------:R-:W-:Y:S05]  /*2b070*/  BSYNC.RECONVERGENT B2 ;  /* 0x0000000000027941 */ /* 0x000fea0003800200 */
.L_x_8331:
        /* <DEDUP_REMOVED lines=61> */
.L_x_8329:
[----:B------:R-:W-:Y:S05]  /*2b450*/  BSYNC.RECONVERGENT B1 ;  /* 0x0000000000017941 */ /* 0x000fea0003800200 */
.L_x_8328:
[----:B------:R-:W-:Y:S01]  /*2b460*/  ISETP.NE.AND P4, PT, R108, 0x1, PT ;  /* 0x000000016c00780c */ /* 0x000fe20003f85270 */
[----:B------:R-:W-:Y:S01]  /*2b470*/  IMAD.U32 R86, R86, 0x10000, RZ ;  /* 0x0001000056567824 */ /* 0x000fe200078e00ff */
[----:B------:R-:W-:Y:S01]  /*2b480*/  I2FP.F32.U32 R2, R2 ;  /* 0x0000000200027245 */ /* 0x000fe20000201000 */
[----:B------:R-:W-:Y:S01]  /*2b490*/  BSSY.RECONVERGENT B1, `(.L_x_8333) ;  /* 0x000005a000017945 */ /* 0x000fe20003800200 */
        /* <DEDUP_REMOVED lines=14> */
.L_x_8335:
        /* <DEDUP_REMOVED lines=13> */
.L_x_8337:
[----:B------:R-:W-:Y:S05]  /*2b650*/  BSYNC.RECONVERGENT B2 ;  /* 0x0000000000027941 */ /* 0x000fea0003800200 */
.L_x_8336:
        /* <DEDUP_REMOVED lines=61> */
.L_x_8334:
[----:B------:R-:W-:Y:S05]  /*2ba30*/  BSYNC.RECONVERGENT B1 ;  /* 0x0000000000017941 */ /* 0x000fea0003800200 */
.L_x_8333:
        /* <DEDUP_REMOVED lines=24> */
.L_x_8340:
        /* <DEDUP_REMOVED lines=13> */
.L_x_8342:
[----:B------:R-:W-:Y:S05]  /*2bc90*/  BSYNC.RECONVERGENT B2 ;  /* 0x0000000000027941 */ /* 0x000fea0003800200 */
.L_x_8341:
        /* <DEDUP_REMOVED lines=60> */
[----:B------:R-:W-:-:S07]  /*2c060*/  HFMA2 R108, -RZ, RZ, 0, 0 ;  /* 0x00000000ff6c7431 */ /* 0x000fce00000001ff */
.L_x_8339:
[----:B------:R-:W-:Y:S05]  /*2c070*/  BSYNC.RECONVERGENT B1 ;  /* 0x0000000000017941 */ /* 0x000fea0003800200 */
.L_x_8338:
        /* <DEDUP_REMOVED lines=19> */
.L_x_8345:
        /* <DEDUP_REMOVED lines=13> */
.L_x_8347:
[----:B------:R-:W-:Y:S05]  /*2c280*/  BSYNC.RECONVERGENT B2 ;  /* 0x0000000000027941 */ /* 0x000fea0003800200 */
.L_x_8346:
        /* <DEDUP_REMOVED lines=61> */
.L_x_8344:
[----:B------:R-:W-:Y:S05]  /*2c660*/  BSYNC.RECONVERGENT B1 ;  /* 0x0000000000017941 */ /* 0x000fea0003800200 */
.L_x_8343:
[----:B------:R-:W-:Y:S01]  /*2c670*/  I2FP.F32.U32 R2, R2 ;  /* 0x0000000200027245 */ /* 0x000fe20000201000 */
[----:B------:R-:W-:Y:S01]  /*2c680*/  IMAD.U32 R86, R127, 0x10000, RZ ;  /* 0x000100007f567824 */ /* 0x000fe200078e00ff */
[----:B------:R-:W-:Y:S01]  /*2c690*/  BSSY.RECONVERGENT B1, `(.L_x_8348) ;  /* 0x0000060000017945 */ /* 0x000fe20003800200 */
[----:B------:R-:W-:Y:S01]  /*2c6a0*/  IMAD.MOV.U32 R160, RZ, RZ, 0x2 ;  /* 0x00000002ffa07424 */ /* 0x000fe200078e00ff */
[----:B------:R-:W-:Y:S01]  /*2c6b0*/  MOV R108, R98 ;  /* 0x00000062006c7202 */ /* 0x000fe20000000f00 */
[----:B------:R-:W-:Y:S01]  /*2c6c0*/  FFMA.FTZ R117, R2, R91, 1.1641532182693481445e-10 ;  /* 0x2f00000002757423 */ /* 0x000fe2000001005b */
[----:B------:R-:W-:-:S04]  /*2c6d0*/  FMUL.FTZ R86, R86, R89 ;  /* 0x0000005956567220 */ /* 0x000fc80000410000 */
        /* <DEDUP_REMOVED lines=16> */
.L_x_8350:
        /* <DEDUP_REMOVED lines=13> */
.L_x_8352:
[----:B------:R-:W-:Y:S05]  /*2c8b0*/  BSYNC.RECONVERGENT B2 ;  /* 0x0000000000027941 */ /* 0x000fea0003800200 */
.L_x_8351:
        /* <DEDUP_REMOVED lines=61> */
.L_x_8349:
[----:B------:R-:W-:Y:S05]  /*2cc90*/  BSYNC.RECONVERGENT B1 ;  /* 0x0000000000017941 */ /* 0x000fea0003800200 */
.L_x_8348:
        /* <DEDUP_REMOVED lines=18> */
.L_x_8355:
        /* <DEDUP_REMOVED lines=15> */
.L_x_8357:
[----:B------:R-:W-:Y:S05]  /*2ceb0*/  BSYNC.RECONVERGENT B2 ;  /* 0x0000000000027941 */ /* 0x000fea0003800200 */
.L_x_8356:
        /* <DEDUP_REMOVED lines=61> */
.L_x_8354:
[----:B------:R-:W-:Y:S05]  /*2d290*/  BSYNC.RECONVERGENT B1 ;  /* 0x0000000000017941 */ /* 0x000fea0003800200 */
.L_x_8353:
[----:B------:R-:W-:Y:S02]  /*2d2a0*/  I2FP.F32.U32 R116, R117 ;  /* 0x0000007500747245 */ /* 0x000fe40000201000 */
[----:B------:R-:W-:-:S03]  /*2d2b0*/  PRMT R87, R127, 0x7632, R87 ;  /* 0x000076327f577816 */ /* 0x000fc60000000057 */
[----:B------:R-:W-:Y:S02]  /*2d2c0*/  FFMA.FTZ R91, R116, R91, 1.1641532182693481445e-10 ;  /* 0x2f000000745b7423 */ /* 0x000fe4000001005b */
[----:B------:R-:W-:Y:S01]  /*2d2d0*/  IMAD.U32 R160, R87, 0x10000, RZ ;  /* 0x0001000057a07824 */ /* 0x000fe200078e00ff */
[----:B------:R-:W-:Y:S02]  /*2d2e0*/  FSEL R87, R164, RZ, P5 ;  /* 0x000000ffa4577208 */ /* 0x000fe40002800000 */
[----:B------:R-:W-:Y:S01]  /*2d2f0*/  FSETP.GTU.FTZ.AND P6, PT, R91, R90, PT ;  /* 0x0000005a5b00720b */ /* 0x000fe20003fdc000 */
[----:B------:R-:W-:-:S03]  /*2d300*/  FMUL.FTZ R160, R160, R89 ;  /* 0x00000059a0a07220 */ /* 0x000fc60000410000 */
[----:B------:R-:W-:Y:S02]  /*2d310*/  SEL R116, RZ, 0x1, P6 ;  /* 0x00000001ff747807 */ /* 0x000fe40003000000 */
[----:B------:R-:W-:-:S05]  /*2d320*/  FSEL R160, R160, RZ, !P6 ;  /* 0x000000ffa0a07208 */ /* 0x000fca0007000000 */
[----:B------:R-:W-:-:S04]  /*2d330*/  FADD.FTZ R87, R160, R87 ;  /* 0x00000057a0577221 */ /* 0x000fc80000010000 */
[----:B------:R-:W-:Y:S01]  /*2d340*/  @P1 FADD.FTZ R87, R47, R87 ;  /* 0x000000572f571221 */ /* 0x000fe20000010000 */
[----:B------:R-:W-:Y:S06]  /*2d350*/  BRA `(.L_x_8358) ;  /* 0x0000003000647947 */ /* 0x000fec0003800000 */
.L_x_8277:
[----:B------:R-:W-:Y:S01]  /*2d360*/  ISETP.NE.AND P2, PT, R108, 0x1, PT ;  /* 0x000000016c00780c */ /* 0x000fe20003f45270 */
[----:B------:R-:W-:Y:S01]  /*2d370*/  BSSY.RECONVERGENT B1, `(.L_x_8359) ;  /* 0x0000059000017945 */ /* 0x000fe20003800200 */
[----:B01----:R-:W-:Y:S01]  /*2d380*/  IMAD.MOV.U32 R90, RZ, RZ, 0x2 ;  /* 0x00000002ff5a7424 */ /* 0x003fe200078e00ff */
[----:B--2---:R-:W-:Y:S01]  /*2d390*/  MOV R64, R98 ;  /* 0x0000006200407202 */ /* 0x004fe20000000f00 */
        /* <DEDUP_REMOVED lines=12> */
.L_x_8361:
        /* <DEDUP_REMOVED lines=13> */
.L_x_8363:
[----:B------:R-:W-:Y:S05]  /*2d530*/  BSYNC.RECONVERGENT B2 ;  /* 0x0000000000027941 */ /* 0x000fea0003800200 */
.L_x_8362:
        /* <DEDUP_REMOVED lines=55> */
[----:B------:R-:W-:Y:S02]  /*2d8b0*/  MOV R98, R90 ;  /* 0x0000005a00627202 */ /* 0x000fe40000000f00 */
[----:B------:R-:W-:Y:S01]  /*2d8c0*/  LOP3.LUT R109, R66, UR4, R91, 0x96, !PT ;  /* 0x00000004426d7c12 */ /* 0x000fe2000f8e965b */
[----:B------:R-:W-:Y:S01]  /*2d8d0*/  IMAD.MOV.U32 R90, RZ, RZ, RZ ;  /* 0x000000ffff5a7224 */ /* 0x000fe200078e00ff */
[----:B------:R-:W-:Y:S01]  /*2d8e0*/  LOP3.LUT R110, R64, UR5, R89, 0x96, !PT ;  /* 0x00000005406e7c12 */ /* 0x000fe2000f8e9659 */
[----:B------:R-:W-:-:S07]  /*2d8f0*/  IMAD.MOV.U32 R64, RZ, RZ, R117 ;  /* 0x000000ffff407224 */ /* 0x000fce00078e0075 */
.L_x_8360:
[----:B------:R-:W-:Y:S05]  /*2d900*/  BSYNC.RECONVERGENT B1 ;  /* 0x0000000000017941 */ /* 0x000fea0003800200 */
.L_x_8359:
        /* <DEDUP_REMOVED lines=9> */
[----:B------:R-:W-:-:S02]  /*2d9a0*/  PRMT R84, R84, 0x7632, R84 ;  /* 0x0000763254547816 */ /* 0x000fc40000000054 */
[----:B------:R-:W-:Y:S02]  /*2d9b0*/  MOV R67, R98 ;  /* 0x0000006200437202 */ /* 0x000fe40000000f00 */
[----:B0-----:R-:W-:-:S13]  /*2d9c0*/  FSETP.LE.FTZ.AND P3, PT, R66, R89, PT ;  /* 0x000000594200720b */ /* 0x001fda0003f73000 */
        /* <DEDUP_REMOVED lines=10> */
.L_x_8366:
        /* <DEDUP_REMOVED lines=13> */
.L_x_8368:
[----:B------:R-:W-:Y:S05]  /*2db40*/  BSYNC.RECONVERGENT B2 ;  /* 0x0000000000027941 */ /* 0x000fea0003800200 */
.L_x_8367:
        /* <DEDUP_REMOVED lines=61> */
.L_x_8365:
[----:B------:R-:W-:Y:S05]  /*2df20*/  BSYNC.RECONVERGENT B1 ;  /* 0x0000000000017941 */ /* 0x000fea0003800200 */
.L_x_8364:
        /* <DEDUP_REMOVED lines=19> */
.L_x_8371:
        /* <DEDUP_REMOVED lines=13> */
.L_x_8373:
[----:B------:R-:W-:Y:S05]  /*2e130*/  BSYNC.RECONVERGENT B2 ;  /* 0x0000000000027941 */ /* 0x000fea0003800200 */
.L_x_8372:
        /* <DEDUP_REMOVED lines=61> */
.L_x_8370:
[----:B------:R-:W-:Y:S05]  /*2e510*/  BSYNC.RECONVERGENT B1 ;  /* 0x0000000000017941 */ /* 0x000fea0003800200 */
.L_x_8369:
        /* <DEDUP_REMOVED lines=20> */
.L_x_8376:
        /* <DEDUP_REMOVED lines=13> */
.L_x_8378:
[----:B------:R-:W-:Y:S05]  /*2e730*/  BSYNC.RECONVERGENT B2 ;  /* 0x0000000000027941 */ /* 0x000fea0003800200 */
.L_x_8377:
        /* <DEDUP_REMOVED lines=61> */
.L_x_8375:
[----:B------:R-:W-:Y:S05]  /*2eb10*/  BSYNC.RECONVERGENT B1 ;  /* 0x0000000000017941 */ /* 0x000fea0003800200 */
.L_x_8374:
        /* <DEDUP_REMOVED lines=19> */
.L_x_8381:
        /* <DEDUP_REMOVED lines=13> */
.L_x_8383:
[----:B------:R-:W-:Y:S05]  /*2ed20*/  BSYNC.RECONVERGENT B2 ;  /* 0x0000000000027941 */ /* 0x000fea0003800200 */
.L_x_8382:
        /* <DEDUP_REMOVED lines=61> */
.L_x_8380:
[----:B------:R-:W-:Y:S05]  /*2f100*/  BSYNC.RECONVERGENT B1 ;  /* 0x0000000000017941 */ /* 0x000fea0003800200 */
.L_x_8379:
        /* <DEDUP_REMOVED lines=18> */
.L_x_8386:
        /* <DEDUP_REMOVED lines=13> */
.L_x_8388:
[----:B------:R-:W-:Y:S05]  /*2f300*/  BSYNC.RECONVERGENT B2 ;  /* 0x0000000000027941 */ /* 0x000fea0003800200 */
.L_x_8387:
        /* <DEDUP_REMOVED lines=61> */
.L_x_8385:
[----:B------:R-:W-:Y:S05]  /*2f6e0*/  BSYNC.RECONVERGENT B1 ;  /* 0x0000000000017941 */ /* 0x000fea0003800200 */
.L_x_8384:
        /* <DEDUP_REMOVED lines=17> */
.L_x_8391:
        /* <DEDUP_REMOVED lines=13> */
.L_x_8393:
[----:B------:R-:W-:Y:S05]  /*2f8d0*/  BSYNC.RECONVERGENT B2 ;  /* 0x0000000000027941 */ /* 0x000fea0003800200 */
.L_x_8392:
        /* <DEDUP_REMOVED lines=61> */
.L_x_8390:
[----:B------:R-:W-:Y:S05]  /*2fcb0*/  BSYNC.RECONVERGENT B1 ;  /* 0x0000000000017941 */ /* 0x000fea0003800200 */
.L_x_8389:
        /* <DEDUP_REMOVED lines=18> */
.L_x_8396:
        /* <DEDUP_REMOVED lines=13> */
.L_x_8398:
[----:B------:R-:W-:Y:S05]  /*2feb0*/  BSYNC.RECONVERGENT B2 ;  /* 0x0000000000027941 */ /* 0x000fea0003800200 */
.L_x_8397:
        /* <DEDUP_REMOVED lines=61> */
.L_x_8395:
[----:B------:R-:W-:Y:S05]  /*30290*/  BSYNC.RECONVERGENT B1 ;  /* 0x0000000000017941 */ /* 0x000fea0003800200 */
.L_x_8394:
        /* <DEDUP_REMOVED lines=37> */
.L_x_8358:
        /* <DEDUP_REMOVED lines=12> */
[----:B------:R-:W-:Y:S01]  /*305b0*/  LOP3.LUT R89, R89, R117, R162, 0xfe, !PT ;  /* 0x0000007559597212 */ /* 0x000fe200078efea2 */
[----:B------:R-:W-:Y:S01]  /*305c0*/  IMAD.MOV.U32 R117, RZ, RZ, R88 ;  /* 0x000000ffff757224 */ /* 0x000fe200078e0058 */
[----:B------:R-:W-:Y:S01]  /*305d0*/  SEL R163, RZ, 0x1, !P2 ;  /* 0x00000001ffa37807 */ /* 0x000fe20005000000 */
[----:B0-----:R-:W-:Y:S01]  /*305e0*/  IMAD.WIDE.U32 R90, R0, 0x20, R90 ;  /* 0x00000020005a7825 */ /* 0x001fe200078e005a */
[----:B------:R-:W-:-:S02]  /*305f0*/  LOP3.LUT R164, R164, R166, R165, 0xfe, !PT ;  /* 0x000000a6a4a47212 */ /* 0x000fc400078efea5 */
        /* <DEDUP_REMOVED lines=28> */
.L_x_8276:
[----:B------:R-:W-:Y:S05]  /*307c0*/  BSYNC.RECONVERGENT B0 ;  /* 0x0000000000007941 */ /* 0x000fea0003800200 */
.L_x_8275:
[----:B------:R-:W-:Y:S01]  /*307d0*/  FADD.FTZ R0, RZ, R48 ;  /* 0x00000030ff007221 */ /* 0x000fe20000010000 */
[C---:B------:R-:W-:Y:S01]  /*307e0*/  ISETP.GE.U32.AND P0, PT, R113.reuse, 0x80, PT ;  /* 0x000000807100780c */ /* 0x040fe20003f06070 */
[----:B------:R-:W-:Y:S01]  /*307f0*/  BSSY.RECONVERGENT B0, `(.L_x_8399) ;  /* 0x000009f000007945 */ /* 0x000fe20003800200 */
[----:B------:R-:W-:Y:S01]  /*30800*/  ISETP.GT.U32.AND P1, PT, R113, 0xff, PT ;  /* 0x000000ff7100780c */ /* 0x000fe20003f24070 */
[----:B01-3--:R-:W-:Y:S01]  /*30810*/  FADD.FTZ R89, R49, R0 ;  /* 0x0000000031597221 */ /* 0x00bfe20000010000 */
[C---:B------:R-:W-:Y:S01]  /*30820*/  ISETP.GT.U32.AND P2, PT, R113.reuse, 0x17f, PT ;  /* 0x0000017f7100780c */ /* 0x040fe20003f44070 */
[----:B------:R-:W-:Y:S01]  /*30830*/  IMAD.MOV.U32 R164, RZ, RZ, RZ ;  /* 0x000000ffffa47224 */ /* 0x000fe200078e00ff */
        /* <DEDUP_REMOVED lines=10> */
[----:B--2---:R-:W-:-:S04]  /*308e0*/  FADD.FTZ R91, R53, R0 ;  /* 0x00000000355b7221 */ /* 0x004fc80000010000 */
        /* <DEDUP_REMOVED lines=132> */
[----:B------:R-:W0:Y:S01]  /*31130*/  SHFL.BFLY PT, R163, R162, 0x10, 0x1f ;  /* 0x0e001f00a2a37f89 */ /* 0x000e2200000e0000 */
[----:B------:R-:W-:Y:S01]  /*31140*/  ISETP.GT.U32.AND P1, PT, R90, 0x3, PT ;  /* 0x000000035a00780c */ /* 0x000fe20003f24070 */
        /* <DEDUP_REMOVED lines=9> */
.L_x_8400:
[----:B------:R-:W-:Y:S05]  /*311e0*/  BSYNC.RECONVERGENT B0 ;  /* 0x0000000000007941 */ /* 0x000fea0003800200 */
.L_x_8399:
        /* <DEDUP_REMOVED lines=12> */
.L_x_8402:
[----:B------:R-:W-:Y:S05]  /*312b0*/  BSYNC.RECONVERGENT B0 ;  /* 0x0000000000007941 */ /* 0x000fea0003800200 */
.L_x_8401:
[----:B------:R-:W1:Y:S01]  /*312c0*/  SHFL.DOWN PT, R91, R164, 0x2, 0x1f ;  /* 0x08401f00a45b7f89 */ /* 0x000e6200000e0000 */
[----:B------:R-:W-:Y:S01]  /*312d0*/  ISETP.NE.AND P1, PT, RZ, UR19, PT ;  /* 0x00000013ff007c0c */ /* 0x000fe2000bf25270 */
[----:B------:R-:W-:Y:S02]  /*312e0*/  BSSY.RECONVERGENT B0, `(.L_x_8403) ;  /* 0x0000064000007945 */ /* 0x000fe40003800200 */
[----:B0-----:R-:W0:Y:S01]  /*312f0*/  SHFL.DOWN PT, R161, R88, 0x2, 0x1f ;  /* 0x08401f0058a17f89 */ /* 0x001e2200000e0000 */
[----:B-1----:R-:W-:Y:S01]  /*31300*/  IMAD.IADD R160, R91, 0x1, R164 ;  /* 0x000000015ba07824 */ /* 0x002fe200078e02a4 */
[----:B------:R-:W-:Y:S02]  /*31310*/  I2FP.F32.S32 R165, R91 ;  /* 0x0000005b00a57245 */ /* 0x000fe40000201400 */
[----:B------:R-:W-:Y:S02]  /*31320*/  I2FP.F32.S32 R91, R164 ;  /* 0x000000a4005b7245 */ /* 0x000fe40000201400 */
[----:B------:R-:W-:Y:S01]  /*31330*/  I2FP.F32.S32 R162, R160 ;  /* 0x000000a000a27245 */ /* 0x000fe20000201400 */
[----:B------:R-:W1:Y:S01]  /*31340*/  SHFL.DOWN PT, R169, R160, 0x1, 0x1f ;  /* 0x08201f00a0a97f89 */ /* 0x000e6200000e0000 */
[----:B0-----:R-:W-:-:S02]  /*31350*/  FMUL.FTZ R90, R161, R165 ;  /* 0x000000a5a15a7220 */ /* 0x001fc40000410000 */
        /* <DEDUP_REMOVED lines=8> */
[----:B-1----:R-:W-:Y:S01]  /*313e0*/  IMAD.IADD R161, R160, 0x1, R169 ;  /* 0x00000001a0a17824 */ /* 0x002fe200078e02a9 */
[----:B------:R-:W-:-:S03]  /*313f0*/  I2FP.F32.S32 R169, R169 ;  /* 0x000000a900a97245 */ /* 0x000fc60000201400 */
[----:B------:R-:W0:Y:S01]  /*31400*/  SHFL.DOWN PT, R164, R167, 0x1, 0x1f ;  /* 0x08201f00a7a47f89 */ /* 0x000e2200000e0000 */
[----:B------:R-:W-:Y:S01]  /*31410*/  I2FP.F32.S32 R161, R161 ;  /* 0x000000a100a17245 */ /* 0x000fe20000201400 */
[----:B--2---:R-:W-:-:S05]  /*31420*/  FADD.FTZ R90, R90, R89 ;  /* 0x000000595a5a7221 */ /* 0x004fca0000010000 */
[----:B------:R-:W1:Y:S01]  /*31430*/  MUFU.RCP R161, R161 ;  /* 0x000000a100a17308 */ /* 0x000e620000001000 */
[----:B------:R-:W-:-:S05]  /*31440*/  FFMA.FTZ R88, R163, R88, R90 ;  /* 0x00000058a3587223 */ /* 0x000fca000001005a */
[----:B------:R-:W2:Y:S01]  /*31450*/  SHFL.DOWN PT, R89, R88, 0x1, 0x1f ;  /* 0x08201f0058597f89 */ /* 0x000ea200000e0000 */
[----:B0-----:R-:W-:Y:S01]  /*31460*/  FMUL.FTZ R91, R164, R169 ;  /* 0x000000a9a45b7220 */ /* 0x001fe20000410000 */
[----:B------:R-:W-:-:S03]  /*31470*/  FADD.FTZ R164, R167, -R164 ;  /* 0x800000a4a7a47221 */ /* 0x000fc60000010000 */
[----:B------:R-:W-:Y:S01]  /*31480*/  FFMA.FTZ R90, R162, R167, R91 ;  /* 0x000000a7a25a7223 */ /* 0x000fe2000001005b */
[----:B------:R-:W-:Y:S01]  /*31490*/  FMUL.FTZ R91, R164, R164 ;  /* 0x000000a4a45b7220 */ /* 0x000fe20000410000 */
[----:B------:R-:W-:Y:S01]  /*314a0*/  MOV R167, UR16 ;  /* 0x0000001000a77c02 */ /* 0x000fe20008000f00 */
[----:B------:R-:W0:Y:S01]  /*314b0*/  LDC R164, c[0x0][0x448] ;  /* 0x00011200ffa47b82 */ /* 0x000e220000000800 */
[----:B-1----:R-:W-:Y:S01]  /*314c0*/  FMUL.FTZ R160, R161, R90 ;  /* 0x0000005aa1a07220 */ /* 0x002fe20000410000 */
[----:B------:R-:W-:-:S04]  /*314d0*/  FMUL.FTZ R91, R162, R91 ;  /* 0x0000005ba25b7220 */ /* 0x000fc80000410000 */
[----:B------:R-:W1:Y:S01]  /*314e0*/  SHFL.IDX PT, R165, R160, RZ, 0x1f ;  /* 0x00001fffa0a57589 */ /* 0x000e6200000e0000 */
[----:B------:R-:W-:Y:S01]  /*314f0*/  FMUL.FTZ R91, R91, R169 ;  /* 0x000000a95b5b7220 */ /* 0x000fe20000410000 */
[----:B--2---:R-:W-:-:S04]  /*31500*/  FADD.FTZ R90, R88, R89 ;  /* 0x00000059585a7221 */ /* 0x004fc80000010000 */
[----:B------:R-:W-:-:S06]  /*31510*/  FFMA.FTZ R161, R161, R91, R90 ;  /* 0x0000005ba1a17223 */ /* 0x000fcc000001005a */
[----:B------:R-:W0:Y:S01]  /*31520*/  SHFL.IDX PT, R161, R161, RZ, 0x1f ;  /* 0x00001fffa1a17589 */ /* 0x000e2200000e0000 */
[C---:B-1----:R-:W-:Y:S01]  /*31530*/  FMUL.FTZ R88, R165.reuse, R165 ;  /* 0x000000a5a5587220 */ /* 0x042fe20000410000 */
[----:B------:R-:W-:-:S04]  /*31540*/  FSEL R162, R165, RZ, !P1 ;  /* 0x000000ffa5a27208 */ /* 0x000fc80004800000 */
[----:B------:R-:W-:Y:S02]  /*31550*/  FSEL R163, R88, RZ, P1 ;  /* 0x000000ff58a37208 */ /* 0x000fe40000800000 */
[----:B------:R-:W-:Y:S01]  /*31560*/  ISETP.NE.AND P1, PT, R0, RZ, PT ;  /* 0x000000ff0000720c */ /* 0x000fe20003f25270 */
[----:B0-----:R-:W-:Y:S01]  /*31570*/  FFMA.FTZ R160, R161, UR20, R164 ;  /* 0x00000014a1a07c23 */ /* 0x001fe200080100a4 */
[----:B------:R-:W-:-:S03]  /*31580*/  IMAD.U32 R161, RZ, RZ, UR16 ;  /* 0x00000010ffa17e24 */ /* 0x000fc6000f8e00ff */
        /* <DEDUP_REMOVED lines=10> */
[--C-:B0-----:R-:W-:Y:S01]  /*31630*/  FADD.FTZ R90, R50, -R162.reuse ;  /* 0x800000a2325a7221 */ /* 0x101fe20000010000 */
[----:B------:R-:W-:Y:S01]  /*31640*/  IMAD.U32 R161, R121, 0x10000, RZ ;  /* 0x0001000079a17824 */ /* 0x000fe200078e00ff */
[----:B------:R-:W-:Y:S01]  /*31650*/  SHF.L.U32 R167, R122, 0x10, RZ ;  /* 0x000000107aa77819 */ /* 0x000fe200000006ff */
[--C-:B------:R-:W-:Y:S01]  /*31660*/  FADD.FTZ R164, R70, -R162.reuse ;  /* 0x800000a246a47221 */ /* 0x100fe20000010000 */
[----:B------:R-:W-:Y:S01]  /*31670*/  FMUL.FTZ R160, R163, R160 ;  /* 0x000000a0a3a07220 */ /* 0x000fe20000410000 */
[----:B------:R-:W-:Y:S02]  /*31680*/  IMAD.U32 R165, R37, 0x10000, RZ ;  /* 0x0001000025a57824 */ /* 0x000fe400078e00ff */
[C---:B------:R-:W-:Y:S01]  /*31690*/  FMUL.FTZ R90, R163.reuse, R90 ;  /* 0x0000005aa35a7220 */ /* 0x040fe20000410000 */
[----:B------:R-:W-:Y:S02]  /*316a0*/  IMAD.U32 R169, R38, 0x10000, RZ ;  /* 0x0001000026a97824 */ /* 0x000fe400078e00ff */
[----:B------:R-:W-:Y:S01]  /*316b0*/  FMUL.FTZ R166, R163, R164 ;  /* 0x000000a4a3a67220 */ /* 0x000fe20000410000 */
[----:B------:R-:W-:Y:S01]  /*316c0*/  SHF.L.U32 R173, R39, 0x10, RZ ;  /* 0x0000001027ad7819 */ /* 0x000fe200000006ff */
[----:B------:R-:W-:Y:S01]  /*316d0*/  FFMA.FTZ R164, R90, R161, R165 ;  /* 0x000000a15aa47223 */ /* 0x000fe200000100a5 */
[----:B------:R-:W-:Y:S01]  /*316e0*/  FFMA.FTZ R169, R160, R167, R169 ;  /* 0x000000a7a0a97223 */ /* 0x000fe200000100a9 */
[----:B------:R-:W-:Y:S01]  /*316f0*/  IMAD.U32 R171, R123, 0x10000, RZ ;  /* 0x000100007bab7824 */ /* 0x000fe200078e00ff */
[----:B------:R-:W0:Y:S01]  /*31700*/  LDC.64 R160, c[0x0][0x428] ;  /* 0x00010a00ffa07b82 */ /* 0x000e220000000a00 */
[----:B------:R-:W-:Y:S01]  /*31710*/  FADD.FTZ R88, R48, -R162 ;  /* 0x800000a230587221 */ /* 0x000fe20000010000 */
[----:B------:R-:W-:Y:S01]  /*31720*/  SHF.L.U32 R91, R36, 0x10, RZ ;  /* 0x00000010245b7819 */ /* 0x000fe200000006ff */
[----:B------:R-:W-:Y:S01]  /*31730*/  FFMA.FTZ R170, R166, R171, R173 ;  /* 0x000000aba6aa7223 */ /* 0x000fe200000100ad */
[----:B------:R-:W-:-:S02]  /*31740*/  IMAD.U32 R89, R120, 0x10000, RZ ;  /* 0x0001000078597824 */ /* 0x000fc400078e00ff */
[----:B------:R-:W-:Y:S01]  /*31750*/  FMUL.FTZ R88, R163, R88 ;  /* 0x00000058a3587220 */ /* 0x000fe20000410000 */
[--C-:B------:R-:W-:Y:S01]  /*31760*/  FADD.FTZ R166, R51, -R162.reuse ;  /* 0x800000a233a67221 */ /* 0x100fe20000010000 */
[--C-:B------:R-:W-:Y:S01]  /*31770*/  FADD.FTZ R90, R49, -R162.reuse ;  /* 0x800000a2315a7221 */ /* 0x100fe20000010000 */
[--C-:B------:R-:W-:Y:S01]  /*31780*/  FADD.FTZ R168, R69, -R162.reuse ;  /* 0x800000a245a87221 */ /* 0x100fe20000010000 */
[----:B------:R-:W-:Y:S01]  /*31790*/  FADD.FTZ R172, R71, -R162 ;  /* 0x800000a247ac7221 */ /* 0x000fe20000010000 */
[----:B------:R-:W-:Y:S01]  /*317a0*/  SHF.L.U32 R165, R101, 0x10, RZ ;  /* 0x0000001065a57819 */ /* 0x000fe200000006ff */
[----:B------:R-:W-:Y:S01]  /*317b0*/  FFMA.FTZ R88, R88, R89, R91 ;  /* 0x0000005958587223 */ /* 0x000fe2000001005b */
[----:B------:R-:W-:Y:S01]  /*317c0*/  IMAD.U32 R167, R102, 0x10000, RZ ;  /* 0x0001000066a77824 */ /* 0x000fe200078e00ff */
[----:B------:R-:W-:Y:S01]  /*317d0*/  SHF.L.U32 R173, R104, 0x10, RZ ;  /* 0x0000001068ad7819 */ /* 0x000fe200000006ff */
[----:B------:R-:W-:Y:S01]  /*317e0*/  FMUL.FTZ R166, R163, R166 ;  /* 0x000000a6a3a67220 */ /* 0x000fe20000410000 */
[----:B------:R-:W-:-:S02]  /*317f0*/  IMAD.U32 R89, R99, 0x10000, RZ ;  /* 0x0001000063597824 */ /* 0x000fc400078e00ff */
[C---:B------:R-:W-:Y:S01]  /*31800*/  FMUL.FTZ R172, R163.reuse, R172 ;  /* 0x000000aca3ac7220 */ /* 0x040fe20000410000 */
[----:B------:R-:W-:Y:S02]  /*31810*/  IMAD.U32 R91, R100, 0x10000, RZ ;  /* 0x00010000645b7824 */ /* 0x000fe400078e00ff */
[----:B------:R-:W-:Y:S01]  /*31820*/  FMUL.FTZ R168, R163, R168 ;  /* 0x000000a8a3a87220 */ /* 0x000fe20000410000 */
[----:B------:R-:W-:Y:S02]  /*31830*/  IMAD.U32 R171, R103, 0x10000, RZ ;  /* 0x0001000067ab7824 */ /* 0x000fe400078e00ff */
[----:B------:R-:W-:Y:S01]  /*31840*/  FMUL.FTZ R90, R163, R90 ;  /* 0x0000005aa35a7220 */ /* 0x000fe20000410000 */
[----:B------:R-:W-:Y:S02]  /*31850*/  IMAD.U32 R175, R105, 0x10000, RZ ;  /* 0x0001000069af7824 */ /* 0x000fe400078e00ff */
[----:B------:R-:W-:Y:S01]  /*31860*/  FFMA.FTZ R167, R166, R165, R167 ;  /* 0x000000a5a6a77223 */ /* 0x000fe200000100a7 */
[----:B------:R-:W-:-:S02]  /*31870*/  IMAD.U32 R177, R106, 0x10000, RZ ;  /* 0x000100006ab17824 */ /* 0x000fc400078e00ff */
[----:B------:R-:W-:Y:S01]  /*31880*/  FFMA.FTZ R168, R168, R171, R173 ;  /* 0x000000aba8a87223 */ /* 0x000fe200000100ad */
[----:B------:R-:W-:Y:S01]  /*31890*/  FFMA.FTZ R165, R90, R89, R91 ;  /* 0x000000595aa57223 */ /* 0x000fe2000001005b */
[----:B0-----:R-:W-:-:S04]  /*318a0*/  IMAD.WIDE.U32 R160, R115, 0x10, R160 ;  /* 0x0000001073a07825 */ /* 0x001fc800078e00a0 */
[----:B------:R-:W-:Y:S01]  /*318b0*/  FFMA.FTZ R175, R172, R175, R177 ;  /* 0x000000afacaf7223 */ /* 0x000fe200000100b1 */
[----:B------:R-:W-:Y:S02]  /*318c0*/  F2FP.BF16.F32.PACK_AB R89, R167, R164 ;  /* 0x000000a4a759723e */ /* 0x000fe400000010ff */
[----:B------:R-:W-:Y:S02]  /*318d0*/  F2FP.BF16.F32.PACK_AB R90, R168, R169 ;  /* 0x000000a9a85a723e */ /* 0x000fe400000010ff */
[----:B------:R-:W-:Y:S02]  /*318e0*/  F2FP.BF16.F32.PACK_AB R91, R175, R170 ;  /* 0x000000aaaf5b723e */ /* 0x000fe400000010ff */
[----:B------:R-:W-:Y:S02]  /*318f0*/  F2FP.BF16.F32.PACK_AB R88, R165, R88 ;  /* 0x00000058a558723e */ /* 0x000fe400000010ff */
[----:B------:R-:W-:-:S03]  /*31900*/  IADD3 R115, PT, PT, R115, 0x80, RZ ;  /* 0x0000008073737810 */ /* 0x000fc60007ffe0ff */
[----:B------:R1:W-:Y:S04]  /*31910*/  STG.E.128 desc[UR6][R160.64], R88 ;  /* 0x00000058a0007986 */ /* 0x0003e8000c101d06 */
.L_x_8404:
[----:B------:R-:W-:Y:S05]  /*31920*/  BSYNC.RECONVERGENT B0 ;  /* 0x0000000000007941 */ /* 0x000fea0003800200 */
.L_x_8403:
[----:B------:R-:W-:Y:S01]  /*31930*/  LOP3.LUT P0, RZ, R158, 0x100, RZ, 0xc0, !PT ;  /* 0x000001009eff7812 */ /* 0x000fe2000780c0ff */
[----:B------:R-:W-:-:S12]  /*31940*/  BSSY.RECONVERGENT B0, `(.L_x_8405) ;  /* 0x0000032000007945 */ /* 0x000fd80003800200 */
[----:B------:R-:W-:Y:S05]  /*31950*/  @!P0 BRA `(.L_x_8406) ;  /* 0x0000000000c08947 */ /* 0x000fea0003800000 */
[--C-:B-1----:R-:W-:Y:S01]  /*31960*/  FADD.FTZ R160, R72, -R162.reuse ;  /* 0x800000a248a07221 */ /* 0x102fe20000010000 */
[--C-:B0-----:R-:W-:Y:S01]  /*31970*/  FADD.FTZ R90, R54, -R162.reuse ;  /* 0x800000a2365a7221 */ /* 0x101fe20000010000 */
[----:B------:R-:W-:Y:S01]  /*31980*/  SHF.L.U32 R161, R33, 0x10, RZ ;  /* 0x0000001021a17819 */ /* 0x000fe200000006ff */
[--C-:B------:R-:W-:Y:S01]  /*31990*/  FADD.FTZ R164, R74, -R162.reuse ;  /* 0x800000a24aa47221 */ /* 0x100fe20000010000 */
[----:B------:R-:W-:Y:S01]  /*319a0*/  SHF.L.U32 R169, R30, 0x10, RZ ;  /* 0x000000101ea97819 */ /* 0x000fe200000006ff */
[----:B------:R-:W-:Y:S01]  /*319b0*/  FMUL.FTZ R160, R163, R160 ;  /* 0x000000a0a3a07220 */ /* 0x000fe20000410000 */
[----:B------:R-:W-:Y:S02]  /*319c0*/  IMAD.U32 R165, R29, 0x10000, RZ ;  /* 0x000100001da57824 */ /* 0x000fe400078e00ff */
[C---:B------:R-:W-:Y:S01]  /*319d0*/  FMUL.FTZ R90, R163.reuse, R90 ;  /* 0x0000005aa35a7220 */ /* 0x040fe20000410000 */
[----:B------:R-:W-:Y:S02]  /*319e0*/  IMAD.U32 R167, R34, 0x10000, RZ ;  /* 0x0001000022a77824 */ /* 0x000fe400078e00ff */
[----:B------:R-:W-:Y:S01]  /*319f0*/  FMUL.FTZ R166, R163, R164 ;  /* 0x000000a4a3a67220 */ /* 0x000fe20000410000 */
[----:B------:R-:W-:Y:S01]  /*31a00*/  FADD.FTZ R88, R52, -R162 ;  /* 0x800000a234587221 */ /* 0x000fe20000010000 */
[----:B------:R-:W-:Y:S01]  /*31a10*/  FFMA.FTZ R164, R90, R161, R165 ;  /* 0x000000a15aa47223 */ /* 0x000fe200000100a5 */
[----:B------:R-:W-:Y:S01]  /*31a20*/  FFMA.FTZ R169, R160, R167, R169 ;  /* 0x000000a7a0a97223 */ /* 0x000fe200000100a9 */
[----:B------:R-:W-:Y:S01]  /*31a30*/  IMAD.U32 R171, R35, 0x10000, RZ ;  /* 0x0001000023ab7824 */ /* 0x000fe200078e00ff */
[----:B------:R-:W0:Y:S01]  /*31a40*/  LDC.64 R160, c[0x0][0x428] ;  /* 0x00010a00ffa07b82 */ /* 0x000e220000000a00 */
[----:B------:R-:W-:-:S02]  /*31a50*/  IMAD.U32 R173, R31, 0x10000, RZ ;  /* 0x000100001fad7824 */ /* 0x000fc400078e00ff */
[----:B------:R-:W-:Y:S01]  /*31a60*/  FMUL.FTZ R88, R163, R88 ;  /* 0x00000058a3587220 */ /* 0x000fe20000410000 */
[----:B------:R-:W-:Y:S02]  /*31a70*/  IMAD.U32 R89, R32, 0x10000, RZ ;  /* 0x0001000020597824 */ /* 0x000fe400078e00ff */
[--C-:B------:R-:W-:Y:S01]  /*31a80*/  FADD.FTZ R90, R53, -R162.reuse ;  /* 0x800000a2355a7221 */ /* 0x100fe20000010000 */
        /* <DEDUP_REMOVED lines=26> */
[----:B------:R-:W-:Y:S02]  /*31c30*/  F2FP.BF16.F32.PACK_AB R91, R175, R170 ;  /* 0x000000aaaf5b723e */ /* 0x000fe400000010ff */
[----:B------:R-:W-:-:S05]  /*31c40*/  F2FP.BF16.F32.PACK_AB R88, R165, R88 ;  /* 0x00000058a558723e */ /* 0x000fca00000010ff */
[----:B------:R2:W-:Y:S02]  /*31c50*/  STG.E.128 desc[UR6][R160.64], R88 ;  /* 0x00000058a0007986 */ /* 0x0005e4000c101d06 */
.L_x_8406:
[----:B------:R-:W-:Y:S05]  /*31c60*/  BSYNC.RECONVERGENT B0 ;  /* 0x0000000000007941 */ /* 0x000fea0003800200 */
.L_x_8405:
[----:B------:R-:W-:Y:S01]  /*31c70*/  LOP3.LUT P0, RZ, R158, 0x80, RZ, 0xc0, !PT ;  /* 0x000000809eff7812 */ /* 0x000fe2000780c0ff */
[----:B------:R-:W-:-:S12]  /*31c80*/  BSSY.RECONVERGENT B0, `(.L_x_8407) ;  /* 0x0000032000007945 */ /* 0x000fd80003800200 */
[----:B------:R-:W-:Y:S05]  /*31c90*/  @!P0 BRA `(.L_x_8408) ;  /* 0x0000000000c08947 */ /* 0x000fea0003800000 */
[--C-:B-12---:R-:W-:Y:S01]  /*31ca0*/  FADD.FTZ R160, R76, -R162.reuse ;  /* 0x800000a24ca07221 */ /* 0x106fe20000010000 */
[--C-:B0-----:R-:W-:Y:S01]  /*31cb0*/  FADD.FTZ R90, R58, -R162.reuse ;  /* 0x800000a23a5a7221 */ /* 0x101fe20000010000 */
[----:B------:R-:W-:Y:S01]  /*31cc0*/  IMAD.U32 R161, R25, 0x10000, RZ ;  /* 0x0001000019a17824 */ /* 0x000fe200078e00ff */
[----:B------:R-:W-:Y:S01]  /*31cd0*/  SHF.L.U32 R165, R21, 0x10, RZ ;  /* 0x0000001015a57819 */ /* 0x000fe200000006ff */
[--C-:B------:R-:W-:Y:S01]  /*31ce0*/  FADD.FTZ R164, R78, -R162.reuse ;  /* 0x800000a24ea47221 */ /* 0x100fe20000010000 */
[C---:B------:R-:W-:Y:S01]  /*31cf0*/  FMUL.FTZ R160, R163.reuse, R160 ;  /* 0x000000a0a3a07220 */ /* 0x040fe20000410000 */
[----:B------:R-:W-:Y:S02]  /*31d00*/  IMAD.U32 R167, R26, 0x10000, RZ ;  /* 0x000100001aa77824 */ /* 0x000fe400078e00ff */
[C---:B------:R-:W-:Y:S01]  /*31d10*/  FMUL.FTZ R90, R163.reuse, R90 ;  /* 0x0000005aa35a7220 */ /* 0x040fe20000410000 */
[----:B------:R-:W-:Y:S02]  /*31d20*/  IMAD.U32 R169, R22, 0x10000, RZ ;  /* 0x0001000016a97824 */ /* 0x000fe400078e00ff */
[----:B------:R-:W-:Y:S01]  /*31d30*/  FMUL.FTZ R166, R163, R164 ;  /* 0x000000a4a3a67220 */ /* 0x000fe20000410000 */
[----:B------:R-:W-:Y:S01]  /*31d40*/  SHF.L.U32 R171, R27, 0x10, RZ ;  /* 0x000000101bab7819 */ /* 0x000fe200000006ff */
[----:B------:R-:W-:Y:S01]  /*31d50*/  FFMA.FTZ R164, R90, R161, R165 ;  /* 0x000000a15aa47223 */ /* 0x000fe200000100a5 */
[----:B------:R-:W-:Y:S01]  /*31d60*/  FFMA.FTZ R169, R160, R167, R169 ;  /* 0x000000a7a0a97223 */ /* 0x000fe200000100a9 */
[----:B------:R-:W-:Y:S01]  /*31d70*/  FADD.FTZ R88, R56, -R162 ;  /* 0x800000a238587221 */ /* 0x000fe20000010000 */
[----:B------:R-:W0:Y:S01]  /*31d80*/  LDC.64 R160, c[0x0][0x428] ;  /* 0x00010a00ffa07b82 */ /* 0x000e220000000a00 */
[----:B------:R-:W-:Y:S01]  /*31d90*/  IMAD.U32 R173, R23, 0x10000, RZ ;  /* 0x0001000017ad7824 */ /* 0x000fe200078e00ff */
[----:B------:R-:W-:Y:S01]  /*31da0*/  SHF.L.U32 R89, R24, 0x10, RZ ;  /* 0x0000001018597819 */ /* 0x000fe200000006ff */
[----:B------:R-:W-:-:S02]  /*31db0*/  IMAD.U32 R91, R20, 0x10000, RZ ;  /* 0x00010000145b7824 */ /* 0x000fc400078e00ff */
[----:B------:R-:W-:Y:S01]  /*31dc0*/  FMUL.FTZ R88, R163, R88 ;  /* 0x00000058a3587220 */ /* 0x000fe20000410000 */
[----:B------:R-:W-:Y:S01]  /*31dd0*/  FFMA.FTZ R170, R166, R171, R173 ;  /* 0x000000aba6aa7223 */ /* 0x000fe200000100ad */
[--C-:B------:R-:W-:Y:S01]  /*31de0*/  FADD.FTZ R166, R59, -R162.reuse ;  /* 0x800000a23ba67221 */ /* 0x100fe20000010000 */
[--C-:B------:R-:W-:Y:S01]  /*31df0*/  FADD.FTZ R90, R57, -R162.reuse ;  /* 0x800000a2395a7221 */ /* 0x100fe20000010000 */
[--C-:B------:R-:W-:Y:S01]  /*31e00*/  FADD.FTZ R168, R77, -R162.reuse ;  /* 0x800000a24da87221 */ /* 0x100fe20000010000 */
[----:B------:R-:W-:Y:S01]  /*31e10*/  FADD.FTZ R172, R79, -R162 ;  /* 0x800000a24fac7221 */ /* 0x000fe20000010000 */
[----:B------:R-:W-:Y:S01]  /*31e20*/  FFMA.FTZ R88, R88, R89, R91 ;  /* 0x0000005958587223 */ /* 0x000fe2000001005b */
[----:B------:R-:W-:Y:S01]  /*31e30*/  SHF.L.U32 R91, R135, 0x10, RZ ;  /* 0x00000010875b7819 */ /* 0x000fe200000006ff */
[----:B------:R-:W-:Y:S01]  /*31e40*/  IMAD.U32 R165, R136, 0x10000, RZ ;  /* 0x0001000088a57824 */ /* 0x000fe200078e00ff */
[----:B------:R-:W-:Y:S01]  /*31e50*/  SHF.L.U32 R171, R138, 0x10, RZ ;  /* 0x000000108aab7819 */ /* 0x000fe200000006ff */
[----:B------:R-:W-:Y:S01]  /*31e60*/  IMAD.U32 R167, R137, 0x10000, RZ ;  /* 0x0001000089a77824 */ /* 0x000fe200078e00ff */
[----:B------:R-:W-:Y:S01]  /*31e70*/  SHF.L.U32 R177, R141, 0x10, RZ ;  /* 0x000000108db17819 */ /* 0x000fe200000006ff */
[----:B------:R-:W-:Y:S01]  /*31e80*/  FMUL.FTZ R166, R163, R166 ;  /* 0x000000a6a3a67220 */ /* 0x000fe20000410000 */
[----:B------:R-:W-:-:S02]  /*31e90*/  IMAD.U32 R89, R134, 0x10000, RZ ;  /* 0x0001000086597824 */ /* 0x000fc400078e00ff */
[----:B------:R-:W-:Y:S01]  /*31ea0*/  FMUL.FTZ R172, R163, R172 ;  /* 0x000000aca3ac7220 */ /* 0x000fe20000410000 */
[----:B------:R-:W-:Y:S02]  /*31eb0*/  IMAD.U32 R173, R139, 0x10000, RZ ;  /* 0x000100008bad7824 */ /* 0x000fe400078e00ff */
[C---:B------:R-:W-:Y:S01]  /*31ec0*/  FMUL.FTZ R168, R163.reuse, R168 ;  /* 0x000000a8a3a87220 */ /* 0x040fe20000410000 */
[----:B------:R-:W-:Y:S02]  /*31ed0*/  IMAD.U32 R175, R140, 0x10000, RZ ;  /* 0x000100008caf7824 */ /* 0x000fe400078e00ff */
[----:B------:R-:W-:Y:S01]  /*31ee0*/  FMUL.FTZ R90, R163, R90 ;  /* 0x0000005aa35a7220 */ /* 0x000fe20000410000 */
        /* <DEDUP_REMOVED lines=11> */
.L_x_8408:
[----:B------:R-:W-:Y:S05]  /*31fa0*/  BSYNC.RECONVERGENT B0 ;  /* 0x0000000000007941 */ /* 0x000fea0003800200 */
.L_x_8407:
[----:B------:R-:W-:Y:S01]  /*31fb0*/  LOP3.LUT P0, RZ, R158, 0x40, RZ, 0xc0, !PT ;  /* 0x000000409eff7812 */ /* 0x000fe2000780c0ff */
[----:B------:R-:W-:-:S12]  /*31fc0*/  BSSY.RECONVERGENT B0, `(.L_x_8409) ;  /* 0x0000032000007945 */ /* 0x000fd80003800200 */
[----:B------:R-:W-:Y:S05]  /*31fd0*/  @!P0 BRA `(.L_x_8410) ;  /* 0x0000000000c08947 */ /* 0x000fea0003800000 */
[--C-:B-123--:R-:W-:Y:S01]  /*31fe0*/  FADD.FTZ R160, R80, -R162.reuse ;  /* 0x800000a250a07221 */ /* 0x10efe20000010000 */
        /* <DEDUP_REMOVED lines=47> */
.L_x_8410:
[----:B------:R-:W-:Y:S05]  /*322e0*/  BSYNC.RECONVERGENT B0 ;  /* 0x0000000000007941 */ /* 0x000fea0003800200 */
.L_x_8409:
[----:B------:R-:W-:Y:S01]  /*322f0*/  LOP3.LUT P0, RZ, R158, 0x20, RZ, 0xc0, !PT ;  /* 0x000000209eff7812 */ /* 0x000fe2000780c0ff */
[----:B------:R-:W-:-:S12]  /*32300*/  BSSY.RECONVERGENT B0, `(.L_x_8411) ;  /* 0x0000031000007945 */ /* 0x000fd80003800200 */
        /* <DEDUP_REMOVED lines=9> */
[----:B------:R-:W-:Y:S01]  /*323a0*/  SHF.L.U32 R165, R9, 0x10, RZ ;  /* 0x0000001009a57819 */ /* 0x000fe200000006ff */
[----:B------:R-:W-:Y:S01]  /*323b0*/  FADD.FTZ R162, R87, -R162 ;  /* 0x800000a257a27221 */ /* 0x000fe20000010000 */
[----:B------:R-:W-:-:S02]  /*323c0*/  IMAD.U32 R167, R5, 0x10000, RZ ;  /* 0x0001000005a77824 */ /* 0x000fc400078e00ff */
[C---:B------:R-:W-:Y:S01]  /*323d0*/  FMUL.FTZ R164, R163.reuse, R164 ;  /* 0x000000a4a3a47220 */ /* 0x040fe20000410000 */
[----:B------:R-:W-:Y:S01]  /*323e0*/  IMAD.U32 R91, R8, 0x10000, RZ ;  /* 0x00010000085b7824 */ /* 0x000fe200078e00ff */
[----:B------:R-:W-:Y:S01]  /*323f0*/  SHF.L.U32 R171, R6, 0x10, RZ ;  /* 0x0000001006ab7819 */ /* 0x000fe200000006ff */
[----:B------:R-:W-:Y:S02]  /*32400*/  IMAD.U32 R161, R4, 0x10000, RZ ;  /* 0x0001000004a17824 */ /* 0x000fe400078e00ff */
[C---:B------:R-:W-:Y:S01]  /*32410*/  FMUL.FTZ R90, R163.reuse, R90 ;  /* 0x0000005aa35a7220 */ /* 0x040fe20000410000 */
[----:B------:R-:W-:Y:S02]  /*32420*/  IMAD.U32 R169, R10, 0x10000, RZ ;  /* 0x000100000aa97824 */ /* 0x000fe400078e00ff */
[C---:B------:R-:W-:Y:S01]  /*32430*/  FMUL.FTZ R168, R163.reuse, R168 ;  /* 0x000000a8a3a87220 */ /* 0x040fe20000410000 */
[C---:B------:R-:W-:Y:S01]  /*32440*/  FMUL.FTZ R174, R163.reuse, R162 ;  /* 0x000000a2a3ae7220 */ /* 0x040fe20000410000 */
[----:B------:R-:W-:Y:S01]  /*32450*/  FFMA.FTZ R164, R164, R165, R167 ;  /* 0x000000a5a4a47223 */ /* 0x000fe200000100a7 */
[C---:B------:R-:W-:Y:S01]  /*32460*/  FMUL.FTZ R160, R163.reuse, R160 ;  /* 0x000000a0a3a07220 */ /* 0x040fe20000410000 */
[C---:B------:R-:W-:Y:S01]  /*32470*/  FMUL.FTZ R166, R163.reuse, R166 ;  /* 0x000000a6a3a67220 */ /* 0x040fe20000410000 */
[C---:B------:R-:W-:Y:S01]  /*32480*/  FMUL.FTZ R170, R163.reuse, R170 ;  /* 0x000000aaa3aa7220 */ /* 0x040fe20000410000 */
[----:B------:R-:W-:Y:S01]  /*32490*/  FMUL.FTZ R172, R163, R172 ;  /* 0x000000aca3ac7220 */ /* 0x000fe20000410000 */
[----:B------:R-:W-:Y:S01]  /*324a0*/  FFMA.FTZ R162, R90, R91, R161 ;  /* 0x0000005b5aa27223 */ /* 0x000fe200000100a1 */
[----:B------:R-:W-:Y:S01]  /*324b0*/  SHF.L.U32 R165, R153, 0x10, RZ ;  /* 0x0000001099a57819 */ /* 0x000fe200000006ff */
[----:B------:R-:W-:Y:S01]  /*324c0*/  FFMA.FTZ R90, R168, R169, R171 ;  /* 0x000000a9a85a7223 */ /* 0x000fe200000100ab */
[----:B------:R-:W-:Y:S01]  /*324d0*/  IMAD.U32 R163, R152, 0x10000, RZ ;  /* 0x0001000098a37824 */ /* 0x000fe200078e00ff */
[----:B------:R-:W-:Y:S01]  /*324e0*/  SHF.L.U32 R167, R154, 0x10, RZ ;  /* 0x000000109aa77819 */ /* 0x000fe200000006ff */
[----:B------:R-:W-:Y:S01]  /*324f0*/  IMAD.U32 R91, R150, 0x10000, RZ ;  /* 0x00010000965b7824 */ /* 0x000fe200078e00ff */
[----:B------:R-:W-:Y:S01]  /*32500*/  SHF.L.U32 R175, R156, 0x10, RZ ;  /* 0x000000109caf7819 */ /* 0x000fe200000006ff */
[----:B------:R-:W-:-:S02]  /*32510*/  IMAD.U32 R171, R11, 0x10000, RZ ;  /* 0x000100000bab7824 */ /* 0x000fc400078e00ff */
[----:B------:R-:W-:Y:S01]  /*32520*/  FFMA.FTZ R165, R166, R163, R165 ;  /* 0x000000a3a6a57223 */ /* 0x000fe200000100a5 */
[----:B------:R-:W-:Y:S02]  /*32530*/  IMAD.U32 R173, R7, 0x10000, RZ ;  /* 0x0001000007ad7824 */ /* 0x000fe400078e00ff */
[----:B------:R-:W-:Y:S02]  /*32540*/  IMAD.U32 R177, R157, 0x10000, RZ ;  /* 0x000100009db17824 */ /* 0x000fe400078e00ff */
[----:B------:R-:W-:Y:S02]  /*32550*/  IMAD.U32 R169, R155, 0x10000, RZ ;  /* 0x000100009ba97824 */ /* 0x000fe400078e00ff */
[----:B------:R-:W-:Y:S01]  /*32560*/  FFMA.FTZ R171, R172, R171, R173 ;  /* 0x000000abacab7223 */ /* 0x000fe200000100ad */
[----:B------:R-:W-:Y:S02]  /*32570*/  IMAD.U32 R161, R151, 0x10000, RZ ;  /* 0x0001000097a17824 */ /* 0x000fe400078e00ff */
[----:B------:R-:W-:Y:S01]  /*32580*/  FFMA.FTZ R174, R174, R175, R177 ;  /* 0x000000afaeae7223 */ /* 0x000fe200000100b1 */
[----:B------:R-:W-:Y:S01]  /*32590*/  FFMA.FTZ R167, R170, R167, R169 ;  /* 0x000000a7aaa77223 */ /* 0x000fe200000100a9 */
[----:B------:R-:W-:Y:S01]  /*325a0*/  FFMA.FTZ R163, R160, R91, R161 ;  /* 0x0000005ba0a37223 */ /* 0x000fe200000100a1 */
[----:B0-----:R-:W-:-:S02]  /*325b0*/  IMAD.WIDE.U32 R160, R115, 0x10, R88 ;  /* 0x0000001073a07825 */ /* 0x001fc400078e0058 */
[----:B------:R-:W-:Y:S02]  /*325c0*/  F2FP.BF16.F32.PACK_AB R91, R174, R171 ;  /* 0x000000abae5b723e */ /* 0x000fe400000010ff */
[----:B------:R-:W-:Y:S02]  /*325d0*/  F2FP.BF16.F32.PACK_AB R90, R167, R90 ;  /* 0x0000005aa75a723e */ /* 0x000fe400000010ff */
[----:B------:R-:W-:Y:S02]  /*325e0*/  F2FP.BF16.F32.PACK_AB R89, R165, R164 ;  /* 0x000000a4a559723e */ /* 0x000fe400000010ff */
[----:B------:R-:W-:-:S05]  /*325f0*/  F2FP.BF16.F32.PACK_AB R88, R163, R162 ;  /* 0x000000a2a358723e */ /* 0x000fca00000010ff */
[----:B------:R0:W-:Y:S02]  /*32600*/  STG.E.128 desc[UR6][R160.64], R88 ;  /* 0x00000058a0007986 */ /* 0x0001e4000c101d06 */
.L_x_8412:
[----:B------:R-:W-:Y:S05]  /*32610*/  BSYNC.RECONVERGENT B0 ;  /* 0x0000000000007941 */ /* 0x000fea0003800200 */
.L_x_8411:
[----:B------:R-:W-:Y:S02]  /*32620*/  UIADD3 UR16, UPT, UPT, UR16, UR14, URZ ;  /* 0x0000000e10107290 */ /* 0x000fe4000fffe0ff */
[----:B------:R-:W-:Y:S02]  /*32630*/  UPLOP3.LUT UP1, UPT, UPT, UPT, UP1, 0x40, 0x4 ;  /* 0x000000000004789c */ /* 0x000fe40003f2e810 */
[----:B------:R-:W-:-:S09]  /*32640*/  UISETP.GE.AND UP0, UPT, UR16, UR15, UPT ;  /* 0x0000000f1000728c */ /* 0x000fd2000bf06270 */
[----:B------:R-:W-:Y:S05]  /*32650*/  BRA.U !UP0, `(.L_x_8413) ;  /* 0xfffffce908907547 */ /* 0x000fea000b83ffff */
[----:B------:R-:W-:Y:S05]  /*32660*/  EXIT ;  /* 0x000000000000794d */ /* 0x000fea0003800000 */
.L_x_8414:
        /* <DEDUP_REMOVED lines=9> */
.L_x_22330:


//--------------------- .text._ZN10layer_norm31ln_parallel_residual_fwd_kernelINS_13Kernel_traitsI13__nv_bfloat16S2_fS2_fjLj5120ELj1ELj1ELj4ELj16ENS_18Kernel_traits_baseILj5120ES2_S2_fS2_fjLj128EEEEELb1ELb1ELb1EEEvNS_9FwdParamsE --------------------------
	.section	.text._ZN10layer_norm31ln_parallel_residual_fwd_kernelINS_13Kernel_traitsI13__nv_bfloat16S2_fS2_fjLj5120ELj1ELj1ELj4ELj16ENS_18Kernel_traits_baseILj5120ES2_S2_fS2_fjLj128EEEEELb1ELb1ELb1EEEvNS_9FwdParamsE,"ax",@progbits
	.align	128
        .global         _ZN10layer_norm31ln_parallel_residual_fwd_kernelINS_13Kernel_traitsI13__nv_bfloat16S2_fS2_fjLj5120ELj1ELj1ELj4ELj16ENS_18Kernel_traits_baseILj5120ES2_S2_fS2_fjLj128EEEEELb1ELb1ELb1EEEvNS_9FwdParamsE
        .type           _ZN10layer_norm31ln_parallel_residual_fwd_kernelINS_13Kernel_traitsI13__nv_bfloat16S2_fS2_fjLj5120ELj1ELj1ELj4ELj16ENS_18Kernel_traits_baseILj5120ES2_S2_fS2_fjLj128EEEEELb1ELb1ELb1EEEvNS_9FwdParamsE,@function
        .size           _ZN10layer_norm31ln_parallel_residual_fwd_kernelINS_13Kernel_traitsI13__nv_bfloat16S2_fS2_fjLj5120ELj1ELj1ELj4ELj16ENS_18Kernel_traits_baseILj5120ES2_S2_fS2_fjLj128EEEEELb1ELb1ELb1EEEvNS_9FwdParamsE,(.L_x_22331 - _ZN10layer_norm31ln_parallel_residual_fwd_kernelINS_13Kernel_traitsI13__nv_bfloat16S2_fS2_fjLj5120ELj1ELj1ELj4ELj16ENS_18Kernel_traits_baseILj5120ES2_S2_fS2_fjLj128EEEEELb1ELb1ELb1EEEvNS_9FwdParamsE)
        .other          _ZN10layer_norm31ln_parallel_residual_fwd_kernelINS_13Kernel_traitsI13__nv_bfloat16S2_fS2_fjLj5120ELj1ELj1ELj4ELj16ENS_18Kernel_traits_baseILj5120ES2_S2_fS2_fjLj128EEEEELb1ELb1ELb1EEEvNS_9FwdParamsE,@"STO_CUDA_ENTRY STV_DEFAULT"
_ZN10layer_norm31ln_parallel_residual_fwd_kernelINS_13Kernel_traitsI13__nv_bfloat16S2_fS2_fjLj5120ELj1ELj1ELj4ELj16ENS_18Kernel_traits_baseILj5120ES2_S2_fS2_fjLj128EEEEELb1ELb1ELb1EEEvNS_9FwdParamsE:
.text._ZN10layer_norm31ln_parallel_residual_fwd_kernelINS_13Kernel_traitsI13__nv_bfloat16S2_fS2_fjLj5120ELj1ELj1ELj4ELj16ENS_18Kernel_traits_baseILj5120ES2_S2_fS2_fjLj128EEEEELb1ELb1ELb1EEEvNS_9FwdParamsE:
        /* <DEDUP_REMOVED lines=60> */
[C---:B------:R-:W-:Y:S01]  /*03c0*/  IMAD.HI.U32 R2, R113.reuse, -0x2daee0ad, RZ ;  /* 0xd2511f5371027827 */ /* 0x040fe200078e00ff */
[----:B------:R-:W-:Y:S01]  /*03d0*/  UIADD3 UR5, UPT, UPT, UR11, -0x4498517b, URZ ;  /* 0xbb67ae850b057890 */ /* 0x000fe2000fffe0ff */
[----:B------:R-:W-:Y:S01]  /*03e0*/  LOP3.LUT R136, R136, 0x3, RZ, 0xc0, !PT ;  /* 0x0000000388887812 */ /* 0x000fe200078ec0ff */
[----:B------:R-:W-:Y:S01]  /*03f0*/  UIADD3 UR6, UPT, UPT, UR10, 0x3c6ef372, URZ ;  /* 0x3c6ef3720a067890 */ /* 0x000fe2000fffe0ff */
[----:B------:R-:W-:Y:S01]  /*0400*/  IMAD R6, R113, -0x2daee0ad, RZ ;  /* 0xd2511f5371067824 */ /* 0x000fe200078e02ff */
[----:B------:R-:W-:Y:S01]  /*0410*/  LOP3.LUT R2, R2, UR11, RZ, 0x3c, !PT ;  /* 0x0000000b02027c12 */ /* 0x000fe2000f8e3cff */
[----:B------:R-:W-:Y:S01]  /*0420*/  UIADD3 UR7, UPT, UPT, UR11, 0x76cf5d0a, URZ ;  /* 0x76cf5d0a0b077890 */ /* 0x000fe2000fffe0ff */
[----:B0-----:R-:W-:Y:S01]  /*0430*/  IMAD R112, R7, UR18, R122 ;  /* 0x0000001207707c24 */ /* 0x001fe2000f8e027a */
[----:B------:R-:W-:Y:S01]  /*0440*/  UIADD3 UR12, UPT, UPT, UR10, 0x78dde6e4, URZ ;  /* 0x78dde6e40a0c7890 */ /* 0x000fe2000fffe0ff */
[----:B------:R-:W-:Y:S01]  /*0450*/  PRMT R14, R106, 0x7632, R14 ;  /* 0x000076326a0e7816 */ /* 0x000fe2000000000e */
[----:B------:R-:W-:Y:S01]  /*0460*/  IMAD.HI.U32 R3, R2, -0x326172a9, RZ ;  /* 0xcd9e8d5702037827 */ /* 0x000fe200078e00ff */
[----:B------:R-:W-:-:S02]  /*0470*/  PRMT R13, R105, 0x7632, R13 ;  /* 0x00007632690d7816 */ /* 0x000fc4000000000d */
[----:B------:R-:W-:Y:S02]  /*0480*/  @!P0 CS2R R72, SRZ ;  /* 0x0000000000488805 */ /* 0x000fe4000001ff00 */
[----:B------:R-:W-:Y:S01]  /*0490*/  PRMT R12, R104, 0x7632, R12 ;  /* 0x00007632680c7816 */ /* 0x000fe2000000000c */
[----:B------:R-:W-:Y:S01]  /*04a0*/  IMAD.HI.U32 R0, R112, -0x326172a9, RZ ;  /* 0xcd9e8d5770007827 */ /* 0x000fe200078e00ff */
[----:B------:R-:W-:Y:S02]  /*04b0*/  PRMT R11, R102, 0x7632, R11 ;  /* 0x00007632660b7816 */ /* 0x000fe4000000000b */
[----:B------:R-:W-:Y:S02]  /*04c0*/  @!P0 CS2R R70, SRZ ;  /* 0x0000000000468805 */ /* 0x000fe4000001ff00 */
[----:B------:R-:W-:Y:S01]  /*04d0*/  PRMT R10, R101, 0x7632, R10 ;  /* 0x00007632650a7816 */ /* 0x000fe2000000000a */
[----:B------:R-:W-:Y:S01]  /*04e0*/  IMAD R4, R112, -0x326172a9, RZ ;  /* 0xcd9e8d5770047824 */ /* 0x000fe200078e02ff */
[----:B------:R-:W-:Y:S01]  /*04f0*/  LOP3.LUT R0, R19, UR10, R0, 0x96, !PT ;  /* 0x0000000a13007c12 */ /* 0x000fe2000f8e9600 */
[----:B------:R-:W-:Y:S01]  /*0500*/  IMAD R7, R2, -0x326172a9, RZ ;  /* 0xcd9e8d5702077824 */ /* 0x000fe200078e02ff */
[----:B------:R-:W-:-:S02]  /*0510*/  @!P0 CS2R R68, SRZ ;  /* 0x0000000000448805 */ /* 0x000fc4000001ff00 */
[----:B------:R-:W-:Y:S01]  /*0520*/  PRMT R8, R87, 0x7632, R8 ;  /* 0x0000763257087816 */ /* 0x000fe20000000008 */
[----:B------:R-:W-:Y:S01]  /*0530*/  UPLOP3.LUT UP1, UPT, UPT, UPT, UPT, 0x40, 0x4 ;  /* 0x000000000004789c */ /* 0x000fe20003f2e870 */
[----:B------:R-:W-:Y:S01]  /*0540*/  IMAD.HI.U32 R5, R0, -0x2daee0ad, RZ ;  /* 0xd2511f5300057827 */ /* 0x000fe200078e00ff */
[----:B------:R-:W-:Y:S01]  /*0550*/  LOP3.LUT R3, R4, UR4, R3, 0x96, !PT ;  /* 0x0000000404037c12 */ /* 0x000fe2000f8e9603 */
[----:B------:R-:W0:Y:S02]  /*0560*/  LDCU UR19, c[0x0][0x388] ;  /* 0x00007100ff1377ac */ /* 0x000e240008000800 */
[----:B------:R-:W-:Y:S01]  /*0570*/  IMAD R9, R0, -0x2daee0ad, RZ ;  /* 0xd2511f5300097824 */ /* 0x000fe200078e02ff */
[----:B------:R-:W-:Y:S01]  /*0580*/  LOP3.LUT R5, R6, UR5, R5, 0x96, !PT ;  /* 0x0000000506057c12 */ /* 0x000fe2000f8e9605 */
[----:B------:R-:W-:Y:S01]  /*0590*/  IMAD.HI.U32 R4, R3, -0x2daee0ad, RZ ;  /* 0xd2511f5303047827 */ /* 0x000fe200078e00ff */
[----:B------:R-:W1:Y:S03]  /*05a0*/  LDCU.64 UR4, c[0x0][0x398] ;  /* 0x00007300ff0477ac */ /* 0x000e660008000a00 */
        /* <DEDUP_REMOVED lines=8> */
[----:B------:R-:W2:Y:S01]  /*0630*/  LDCU.U8 UR22, c[0x0][0x410] ;  /* 0x00008200ff1677ac */ /* 0x000ea20008000000 */
[----:B------:R-:W-:Y:S01]  /*0640*/  IMAD.HI.U32 R2, R4, -0x326172a9, RZ ;  /* 0xcd9e8d5704027827 */ /* 0x000fe200078e00ff */
[----:B------:R-:W3:Y:S03]  /*0650*/  LDCU UR23, c[0x0][0x400] ;  /* 0x00008000ff1777ac */ /* 0x000ee60008000800 */
[----:B------:R-:W-:Y:S01]  /*0660*/  IMAD.HI.U32 R3, R0, -0x2daee0ad, RZ ;  /* 0xd2511f5300037827 */ /* 0x000fe200078e00ff */
[----:B------:R-:W-:Y:S01]  /*0670*/  LOP3.LUT R2, R5, UR7, R2, 0x96, !PT ;  /* 0x0000000705027c12 */ /* 0x000fe2000f8e9602 */
[----:B------:R-:W-:-:S02]  /*0680*/  UIADD3 UR7, UPT, UPT, UR11, -0x126145ec, URZ ;  /* 0xed9eba140b077890 */ /* 0x000fc4000fffe0ff */
[----:B------:R-:W-:Y:S01]  /*0690*/  IMAD R7, R0, -0x2daee0ad, RZ ;  /* 0xd2511f5300077824 */ /* 0x000fe200078e02ff */
[----:B------:R-:W-:Y:S01]  /*06a0*/  LOP3.LUT R3, R6, UR6, R3, 0x96, !PT ;  /* 0x0000000606037c12 */ /* 0x000fe2000f8e9603 */
[----:B------:R-:W-:Y:S01]  /*06b0*/  IMAD.HI.U32 R6, R2, -0x2daee0ad, RZ ;  /* 0xd2511f5302067827 */ /* 0x000fe200078e00ff */
[----:B-1----:R-:W-:Y:S02]  /*06c0*/  UISETP.NE.U32.AND UP0, UPT, UR4, URZ, UPT ;  /* 0x000000ff0400728c */ /* 0x002fe4000bf05070 */
[----:B------:R-:W-:Y:S01]  /*06d0*/  UIADD3 UR4, UPT, UPT, UR10, 0x1715609d, URZ ;  /* 0x1715609d0a047890 */ /* 0x000fe2000fffe0ff */
[----:B------:R-:W-:Y:S01]  /*06e0*/  IMAD R5, R4, -0x326172a9, RZ ;  /* 0xcd9e8d5704057824 */ /* 0x000fe200078e02ff */
[----:B------:R-:W-:Y:S01]  /*06f0*/  LOP3.LUT R6, R7, UR7, R6, 0x96, !PT ;  /* 0x0000000707067c12 */ /* 0x000fe2000f8e9606 */
[C---:B------:R-:W-:Y:S01]  /*0700*/  IMAD.HI.U32 R0, R3.reuse, -0x326172a9, RZ ;  /* 0xcd9e8d5703007827 */ /* 0x040fe200078e00ff */
[----:B------:R-:W-:Y:S02]  /*0710*/  UISETP.NE.AND.EX UP0, UPT, UR5, URZ, UPT, UP0 ;  /* 0x000000ff0500728c */ /* 0x000fe4000bf05300 */
[----:B------:R-:W-:Y:S01]  /*0720*/  UIADD3 UR5, UPT, UPT, UR11, -0x56f99767, URZ ;  /* 0xa90668990b057890 */ /* 0x000fe2000fffe0ff */
[----:B------:R-:W-:Y:S01]  /*0730*/  IMAD R4, R3, -0x326172a9, RZ ;  /* 0xcd9e8d5703047824 */ /* 0x000fe200078e02ff */
[----:B------:R-:W-:Y:S01]  /*0740*/  LOP3.LUT R0, R5, UR12, R0, 0x96, !PT ;  /* 0x0000000c05007c12 */ /* 0x000fe2000f8e9600 */
[----:B------:R-:W-:Y:S01]  /*0750*/  IMAD R5, R2, -0x2daee0ad, RZ ;  /* 0xd2511f5302057824 */ /* 0x000fe200078e02ff */
[----:B------:R-:W1:Y:S01]  /*0760*/  LDCU UR6, c[0x0][0x404] ;  /* 0x00008080ff0677ac */ /* 0x000e620008000800 */
[----:B------:R-:W-:Y:S01]  /*0770*/  IMAD.HI.U32 R3, R6, -0x326172a9, RZ ;  /* 0xcd9e8d5706037827 */ /* 0x000fe200078e00ff */
[----:B------:R-:W4:Y:S03]  /*0780*/  LDCU UR7, c[0x0][0x408] ;  /* 0x00008100ff0777ac */ /* 0x000f260008000800 */
[----:B------:R-:W-:Y:S01]  /*0790*/  IMAD.HI.U32 R2, R0, -0x2daee0ad, RZ ;  /* 0xd2511f5300027827 */ /* 0x000fe200078e00ff */
[----:B------:R-:W-:Y:S01]  /*07a0*/  LOP3.LUT R3, R4, UR4, R3, 0x96, !PT ;  /* 0x0000000404037c12 */ /* 0x000fe2000f8e9603 */
[----:B------:R-:W-:-:S02]  /*07b0*/  UIADD3 UR4, UPT, UPT, UR10, -0x4ab325aa, URZ ;  /* 0xb54cda560a047890 */ /* 0x000fc4000fffe0ff */
[----:B------:R-:W-:Y:S01]  /*07c0*/  IMAD R7, R0, -0x2daee0ad, RZ ;  /* 0xd2511f5300077824 */ /* 0x000fe200078e02ff */
[----:B------:R-:W-:Y:S01]  /*07d0*/  LOP3.LUT R2, R5, UR5, R2, 0x96, !PT ;  /* 0x0000000505027c12 */ /* 0x000fe2000f8e9602 */
[----:B------:R-:W-:Y:S01]  /*07e0*/  UIADD3 UR5, UPT, UPT, UR11, 0x646e171e, URZ ;  /* 0x646e171e0b057890 */ /* 0x000fe2000fffe0ff */
[----:B------:R-:W-:Y:S01]  /*07f0*/  IMAD.HI.U32 R4, R3, -0x2daee0ad, RZ ;  /* 0xd2511f5303047827 */ /* 0x000fe200078e00ff */
[----:B------:R-:W0:Y:S03]  /*0800*/  LDCU.64 UR16, c[0x0][0x398] ;  /* 0x00007300ff1077ac */ /* 0x000e260008000a00 */
[----:B------:R-:W-:Y:S01]  /*0810*/  IMAD R5, R6, -0x326172a9, RZ ;  /* 0xcd9e8d5706057824 */ /* 0x000fe200078e02ff */
[----:B------:R-:W-:Y:S01]  /*0820*/  LOP3.LUT R4, R7, UR5, R4, 0x96, !PT ;  /* 0x0000000507047c12 */ /* 0x000fe2000f8e9604 */
[C---:B------:R-:W-:Y:S01]  /*0830*/  IMAD.HI.U32 R0, R2.reuse, -0x326172a9, RZ ;  /* 0xcd9e8d5702007827 */ /* 0x040fe200078e00ff */
[----:B------:R-:W-:Y:S01]  /*0840*/  UIADD3 UR5, UPT, UPT, UR10, 0x5384540f, URZ ;  /* 0x5384540f0a057890 */ /* 0x000fe2000fffe0ff */
[----:B------:R-:W0:Y:S02]  /*0850*/  LDCU.64 UR14, c[0x0][0x3a0] ;  /* 0x00007400ff0e77ac */ /* 0x000e240008000a00 */
[----:B------:R-:W-:Y:S01]  /*0860*/  IMAD R6, R3, -0x2daee0ad, RZ ;  /* 0xd2511f5303067824 */ /* 0x000fe200078e02ff */
[----:B------:R-:W-:Y:S01]  /*0870*/  LOP3.LUT R0, R5, UR4, R0, 0x96, !PT ;  /* 0x0000000405007c12 */ /* 0x000fe2000f8e9600 */
[----:B------:R-:W-:Y:S01]  /*0880*/  IMAD R5, R2, -0x326172a9, RZ ;  /* 0xcd9e8d5702057824 */ /* 0x000fe200078e02ff */
[----:B------:R-:W-:Y:S01]  /*0890*/  UIADD3 UR4, UPT, UPT, UR11, 0x1fd5c5a3, URZ ;  /* 0x1fd5c5a30b047890 */ /* 0x000fe2000fffe0ff */
        /* <DEDUP_REMOVED lines=8> */
[----:B------:R-:W-:-:S04]  /*0920*/  IMAD.HI.U32 R6, R2, -0x2daee0ad, RZ ;  /* 0xd2511f5302067827 */ /* 0x000fc800078e00ff */
[----:B------:R-:W-:Y:S01]  /*0930*/  IMAD R5, R4, -0x326172a9, RZ ;  /* 0xcd9e8d5704057824 */ /* 0x000fe200078e02ff */
[----:B------:R-:W-:Y:S01]  /*0940*/  LOP3.LUT R20, R7, UR4, R6, 0x96, !PT ;  /* 0x0000000407147c12 */ /* 0x000fe2000f8e9606 */
[----:B------:R-:W-:Y:S01]  /*0950*/  IMAD.HI.U32 R0, R3, -0x326172a9, RZ ;  /* 0xcd9e8d5703007827 */ /* 0x000fe200078e00ff */
[----:B------:R-:W-:Y:S01]  /*0960*/  UIADD3 UR4, UPT, UPT, UR10, -0x700cb87f, URZ ;  /* 0x8ff347810a047890 */ /* 0x000fe2000fffe0ff */
[----:B------:R-:W-:Y:S02]  /*0970*/  PRMT R7, R86, 0x7632, R7 ;  /* 0x0000763256077816 */ /* 0x000fe40000000007 */
[----:B------:R-:W-:Y:S01]  /*0980*/  IMAD R2, R2, -0x2daee0ad, RZ ;  /* 0xd2511f5302027824 */ /* 0x000fe200078e02ff */
[----:B------:R-:W-:Y:S01]  /*0990*/  LOP3.LUT R126, R5, UR5, R0, 0x96, !PT ;  /* 0x00000005057e7c12 */ /* 0x000fe2000f8e9600 */
[----:B------:R-:W-:Y:S01]  /*09a0*/  UIADD3 UR5, UPT, UPT, UR11, -0x695add53, URZ ;  /* 0x96a522ad0b057890 */ /* 0x000fe2000fffe0ff */
        /* <DEDUP_REMOVED lines=11> */
[----:B01234-:R-:W-:-:S07]  /*0a60*/  PRMT R2, R80, 0x7632, R2 ;  /* 0x0000763250027816 */ /* 0x01ffce0000000002 */
.L_x_8794:
[----:B------:R-:W-:Y:S01]  /*0a70*/  ISETP.NE.U32.AND P0, PT, RZ, UR14, PT ;  /* 0x0000000eff007c0c */ /* 0x000fe2000bf05070 */
[----:B------:R-:W-:Y:S01]  /*0a80*/  UIMAD UR4, UR18, UR19, URZ ;  /* 0x00000013120472a4 */ /* 0x000fe2000f8e02ff */
[----:B0-----:R-:W0:Y:S01]  /*0a90*/  LDC.64 R108, c[0x0][0x390] ;  /* 0x0000e400ff6c7b82 */ /* 0x001e220000000a00 */
[----:B------:R-:W1:Y:S01]  /*0aa0*/  @UP0 LDCU.64 UR20, c[0x0][0x398] ;  /* 0x00007300ff1407ac */ /* 0x000e620008000a00 */
        /* <DEDUP_REMOVED lines=10> */
[----:B0-----:R-:W-:-:S04]  /*0b50*/  IMAD.WIDE.U32 R20, R127, 0x10, R108 ;  /* 0x000000107f147825 */ /* 0x001fc800078e006c */
[C---:B------:R-:W-:Y:S02]  /*0b60*/  @P1 IMAD.WIDE.U32 R24, R127.reuse, 0x10, R24 ;  /* 0x000000107f181825 */ /* 0x040fe400078e0018 */
[----:B------:R-:W5:Y:S04]  /*0b70*/  LDG.E.128 R20, desc[UR8][R20.64] ;  /* 0x0000000814147981 */ /* 0x000f68000c1e1d00 */
[----:B------:R0:W5:Y:S01]  /*0b80*/  @P2 LDG.E.128 R64, desc[UR8][R24.64] ;  /* 0x0000000818402981 */ /* 0x000162000c1e1d00 */
[----:B--2---:R-:W-:-:S05]  /*0b90*/  @P0 IMAD.WIDE.U32 R26, R127, 0x20, R26 ;  /* 0x000000207f1a0825 */ /* 0x004fca00078e001a */
[----:B------:R0:W5:Y:S04]  /*0ba0*/  @P0 LDG.E.128 R60, desc[UR8][R26.64] ;  /* 0x000000081a3c0981 */ /* 0x000168000c1e1d00 */
[----:B------:R0:W5:Y:S01]  /*0bb0*/  @P0 LDG.E.128 R56, desc[UR8][R26.64+0x10] ;  /* 0x000010081a380981 */ /* 0x000162000c1e1d00 */
[----:B------:R-:W-:-:S04]  /*0bc0*/  UISETP.NE.U32.AND UP0, UPT, UR16, URZ, UPT ;  /* 0x000000ff1000728c */ /* 0x000fc8000bf05070 */
[----:B------:R-:W-:Y:S01]  /*0bd0*/  UISETP.NE.AND.EX UP0, UPT, UR17, URZ, UPT, UP0 ;  /* 0x000000ff1100728c */ /* 0x000fe2000bf05300 */
[----:B------:R-:W-:Y:S01]  /*0be0*/  IMAD.MOV.U32 R128, RZ, RZ, 0x2f800000 ;  /* 0x2f800000ff807424 */ /* 0x000fe200078e00ff */
[----:B------:R-:W-:Y:S02]  /*0bf0*/  UIADD3 UR20, UPT, UPT, UR11, -0x695add53, URZ ;  /* 0x96a522ad0b147890 */ /* 0x000fe4000fffe0ff */
[----:B------:R-:W-:Y:S02]  /*0c00*/  UIADD3 UR21, UPT, UPT, UR11, -0x126145ec, URZ ;  /* 0xed9eba140b157890 */ /* 0x000fe4000fffe0ff */
[----:B------:R-:W-:Y:S02]  /*0c10*/  UIADD3 UR24, UPT, UPT, UR11, -0x56f99767, URZ ;  /* 0xa90668990b187890 */ /* 0x000fe4000fffe0ff */
[----:B------:R-:W-:Y:S02]  /*0c20*/  UIADD3 UR25, UPT, UPT, UR11, -0x24c28bd8, URZ ;  /* 0xdb3d74280b197890 */ /* 0x000fe4000fffe0ff */
[----:B------:R-:W-:-:S02]  /*0c30*/  UIADD3 UR26, UPT, UPT, UR11, 0x76cf5d0a, URZ ;  /* 0x76cf5d0a0b1a7890 */ /* 0x000fc4000fffe0ff */
[----:B------:R-:W-:Y:S02]  /*0c40*/  UIADD3 UR27, UPT, UPT, UR10, -0x700cb87f, URZ ;  /* 0x8ff347810a1b7890 */ /* 0x000fe4000fffe0ff */
[----:B------:R-:W-:Y:S02]  /*0c50*/  UIADD3 UR28, UPT, UPT, UR11, 0x646e171e, URZ ;  /* 0x646e171e0b1c7890 */ /* 0x000fe4000fffe0ff */
[----:B------:R-:W-:Y:S02]  /*0c60*/  UIADD3 UR29, UPT, UPT, UR11, -0x4498517b, URZ ;  /* 0xbb67ae850b1d7890 */ /* 0x000fe4000fffe0ff */
[----:B------:R-:W-:Y:S02]  /*0c70*/  UIADD3 UR30, UPT, UPT, UR10, 0x1715609d, URZ ;  /* 0x1715609d0a1e7890 */ /* 0x000fe4000fffe0ff */
[----:B------:R-:W-:Y:S02]  /*0c80*/  UIADD3 UR31, UPT, UPT, UR10, -0x4ab325aa, URZ ;  /* 0xb54cda560a1f7890 */ /* 0x000fe4000fffe0ff */
[----:B------:R-:W-:-:S02]  /*0c90*/  UIADD3 UR32, UPT, UPT, UR10, 0x78dde6e4, URZ ;  /* 0x78dde6e40a207890 */ /* 0x000fc4000fffe0ff */
[----:B------:R-:W-:Y:S02]  /*0ca0*/  UIADD3 UR33, UPT, UPT, UR10, -0x255992d5, URZ ;  /* 0xdaa66d2b0a217890 */ /* 0x000fe4000fffe0ff */
[----:B------:R-:W-:Y:S02]  /*0cb0*/  UIADD3 UR34, UPT, UPT, UR10, -0x61c88647, URZ ;  /* 0x9e3779b90a227890 */ /* 0x000fe4000fffe0ff */
[----:B------:R-:W-:Y:S02]  /*0cc0*/  UIADD3 UR35, UPT, UPT, UR10, -0xe443238, URZ ;  /* 0xf1bbcdc80a237890 */ /* 0x000fe4000fffe0ff */
[----:B------:R-:W-:Y:S02]  /*0cd0*/  UIADD3 UR36, UPT, UPT, UR11, 0x1fd5c5a3, URZ ;  /* 0x1fd5c5a30b247890 */ /* 0x000fe4000fffe0ff */
[----:B------:R-:W-:Y:S02]  /*0ce0*/  UIADD3 UR37, UPT, UPT, UR10, 0x5384540f, URZ ;  /* 0x5384540f0a257890 */ /* 0x000fe4000fffe0ff */
[----:B------:R-:W-:-:S02]  /*0cf0*/  UIADD3 UR38, UPT, UPT, UR10, 0x3c6ef372, URZ ;  /* 0x3c6ef3720a267890 */ /* 0x000fc4000fffe0ff */
[----:B------:R-:W-:Y:S01]  /*0d00*/  UIADD3 UR39, UPT, UPT, UR11, 0x32370b8f, URZ ;  /* 0x32370b8f0b277890 */ /* 0x000fe2000fffe0ff */
[----:B0-----:R-:W-:Y:S11]  /*0d10*/  BRA.U UP0, `(.L_x_8415) ;  /* 0x00000025008c7547 */ /* 0x001ff6000b800000 */
        /* <DEDUP_REMOVED lines=15> */
.L_x_8417:
        /* <DEDUP_REMOVED lines=12> */
.L_x_8418:
        /* <DEDUP_REMOVED lines=43> */
.L_x_8416:
[----:B------:R-:W-:Y:S01]  /*1180*/  ISETP.NE.AND P1, PT, R27, 0x1, PT ;  /* 0x000000011b00780c */ /* 0x000fe20003f25270 */
[----:B------:R-:W-:Y:S01]  /*1190*/  UMOV UR4, UR6 ;  /* 0x0000000600047c82 */ /* 0x000fe20008000000 */
[----:B------:R-:W-:Y:S01]  /*11a0*/  I2FP.F32.U32 R25, R24 ;  /* 0x0000001800197245 */ /* 0x000fe20000201000 */
[----:B------:R-:W-:Y:S02]  /*11b0*/  HFMA2 R28, -RZ, RZ, 0, 1.1920928955078125e-07 ;  /* 0x00000002ff1c7431 */ /* 0x000fe400000001ff */
[C---:B-----5:R-:W-:Y:S01]  /*11c0*/  IMAD.U32 R24, R20.reuse, 0x10000, RZ ;  /* 0x0001000014187824 */ /* 0x060fe200078e00ff */
[----:B------:R-:W-:Y:S01]  /*11d0*/  PRMT R20, R20, 0x7632, R20 ;  /* 0x0000763214147816 */ /* 0x000fe20000000014 */
        /* <DEDUP_REMOVED lines=13> */
.L_x_8420:
        /* <DEDUP_REMOVED lines=12> */
.L_x_8421:
        /* <DEDUP_REMOVED lines=43> */
.L_x_8419:
[----:B------:R-:W-:Y:S01]  /*1620*/  ISETP.NE.AND P1, PT, R28, 0x1, PT ;  /* 0x000000011c00780c */ /* 0x000fe20003f25270 */
[----:B------:R-:W-:Y:S01]  /*1630*/  IMAD.U32 R20, R20, 0x10000, RZ ;  /* 0x0001000014147824 */ /* 0x000fe200078e00ff */
[----:B------:R-:W-:Y:S01]  /*1640*/  I2FP.F32.U32 R25, R25 ;  /* 0x0000001900197245 */ /* 0x000fe20000201000 */
[----:B------:R-:W-:-:S04]  /*1650*/  IMAD.MOV.U32 R29, RZ, RZ, 0x2 ;  /* 0x00000002ff1d7424 */ /* 0x000fc800078e00ff */
        /* <DEDUP_REMOVED lines=13> */
.L_x_8423:
        /* <DEDUP_REMOVED lines=12> */
.L_x_8424:
        /* <DEDUP_REMOVED lines=43> */
.L_x_8422:
[----:B------:R-:W-:Y:S01]  /*1aa0*/  ISETP.NE.AND P1, PT, R29, 0x1, PT ;  /* 0x000000011d00780c */ /* 0x000fe20003f25270 */
[----:B------:R-:W-:Y:S01]  /*1ab0*/  HFMA2 R28, -RZ, RZ, 0, 1.1920928955078125e-07 ;  /* 0x00000002ff1c7431 */ /* 0x000fe200000001ff */
[----:B------:R-:W-:Y:S01]  /*1ac0*/  I2FP.F32.U32 R25, R25 ;  /* 0x0000001900197245 */ /* 0x000fe20000201000 */
[----:B------:R-:W-:-:S04]  /*1ad0*/  IMAD.MOV.U32 R27, RZ, RZ, R0 ;  /* 0x000000ffff1b7224 */ /* 0x000fc800078e0000 */
[----:B------:R-:W-:-:S05]  /*1ae0*/  FFMA.FTZ R25, R25, R128, 1.1641532182693481445e-10 ;  /* 0x2f00000019197423 */ /* 0x000fca0000010080 */
[----:B------:R-:W-:Y:S01]  /*1af0*/  FSETP.LE.FTZ.AND P2, PT, R25, UR4, PT ;  /* 0x0000000419007c0b */ /* 0x000fe2000bf53000 */
[C---:B------:R-:W-:Y:S01]  /*1b00*/  IMAD.U32 R25, R21.reuse, 0x10000, RZ ;  /* 0x0001000015197824 */ /* 0x040fe200078e00ff */
        /* <DEDUP_REMOVED lines=11> */
.L_x_8426:
        /* <DEDUP_REMOVED lines=12> */
.L_x_8427:
        /* <DEDUP_REMOVED lines=43> */
.L_x_8425:
[----:B------:R-:W-:Y:S01]  /*1f30*/  ISETP.NE.AND P2, PT, R28, 0x1, PT ;  /* 0x000000011c00780c */ /* 0x000fe20003f45270 */
[----:B------:R-:W-:Y:S01]  /*1f40*/  IMAD.U32 R21, R21, 0x10000, RZ ;  /* 0x0001000015157824 */ /* 0x000fe200078e00ff */
[----:B------:R-:W-:Y:S01]  /*1f50*/  I2FP.F32.U32 R27, R27 ;  /* 0x0000001b001b7245 */ /* 0x000fe20000201000 */
[----:B------:R-:W-:-:S04]  /*1f60*/  IMAD.MOV.U32 R29, RZ, RZ, 0x2 ;  /* 0x00000002ff1d7424 */ /* 0x000fc800078e00ff */
[----:B------:R-:W-:-:S05]  /*1f70*/  FFMA.FTZ R27, R27, R128, 1.1641532182693481445e-10 ;  /* 0x2f0000001b1b7423 */ /* 0x000fca0000010080 */
[----:B------:R-:W-:Y:S01]  /*1f80*/  FSETP.LE.FTZ.AND P1, PT, R27, UR4, PT ;  /* 0x000000041b007c0b */ /* 0x000fe2000bf33000 */
[----:B------:R-:W-:Y:S01]  /*1f90*/  IMAD.MOV.U32 R27, RZ, RZ, R0 ;  /* 0x000000ffff1b7224 */ /* 0x000fe200078e0000 */
[----:B------:R-:W-:Y:S11]  /*1fa0*/  @!P2 BRA `(.L_x_8428) ;  /* 0x0000000000fca947 */ /* 0x000ff60003800000 */
        /* <DEDUP_REMOVED lines=8> */
.L_x_8429:
        /* <DEDUP_REMOVED lines=12> */
.L_x_8430:
        /* <DEDUP_REMOVED lines=43> */
.L_x_8428:
[----:B------:R-:W-:Y:S01]  /*23a0*/  ISETP.NE.AND P3, PT, R29, 0x1, PT ;  /* 0x000000011d00780c */ /* 0x000fe20003f65270 */
[----:B------:R-:W-:Y:S01]  /*23b0*/  HFMA2 R30, -RZ, RZ, 0, 1.1920928955078125e-07 ;  /* 0x00000002ff1e7431 */ /* 0x000fe200000001ff */
[----:B------:R-:W-:Y:S01]  /*23c0*/  I2FP.F32.U32 R27, R27 ;  /* 0x0000001b001b7245 */ /* 0x000fe20000201000 */
[----:B------:R-:W-:-:S04]  /*23d0*/  IMAD.MOV.U32 R28, RZ, RZ, R0 ;  /* 0x000000ffff1c7224 */ /* 0x000fc800078e0000 */
[----:B------:R-:W-:-:S05]  /*23e0*/  FFMA.FTZ R27, R27, R128, 1.1641532182693481445e-10 ;  /* 0x2f0000001b1b7423 */ /* 0x000fca0000010080 */
[----:B------:R-:W-:Y:S01]  /*23f0*/  FSETP.LE.FTZ.AND P2, PT, R27, UR4, PT ;  /* 0x000000041b007c0b */ /* 0x000fe2000bf53000 */
[C---:B------:R-:W-:Y:S01]  /*2400*/  IMAD.U32 R27, R22.reuse, 0x10000, RZ ;  /* 0x00010000161b7824 */ /* 0x040fe200078e00ff */
        /* <DEDUP_REMOVED lines=10> */
.L_x_8432:
        /* <DEDUP_REMOVED lines=12> */
.L_x_8433:
        /* <DEDUP_REMOVED lines=43> */
.L_x_8431:
        /* <DEDUP_REMOVED lines=16> */
.L_x_8435:
        /* <DEDUP_REMOVED lines=12> */
.L_x_8436:
        /* <DEDUP_REMOVED lines=43> */
.L_x_8434:
        /* <DEDUP_REMOVED lines=17> */
.L_x_8438:
        /* <DEDUP_REMOVED lines=12> */
.L_x_8439:
        /* <DEDUP_REMOVED lines=43> */
.L_x_8437:
        /* <DEDUP_REMOVED lines=36> */
.L_x_8415:
        /* <DEDUP_REMOVED lines=15> */
.L_x_8442:
        /* <DEDUP_REMOVED lines=12> */
.L_x_8443:
        /* <DEDUP_REMOVED lines=43> */
.L_x_8441:
[----:B------:R-:W-:Y:S01]  /*37b0*/  ISETP.NE.AND P1, PT, R28, 0x1, PT ;  /* 0x000000011c00780c */ /* 0x000fe20003f25270 */
[C---:B-----5:R-:W-:Y:S01]  /*37c0*/  IMAD.U32 R27, R20.reuse, 0x10000, RZ ;  /* 0x00010000141b7824 */ /* 0x060fe200078e00ff */
[----:B------:R-:W-:Y:S01]  /*37d0*/  I2FP.F32.U32 R25, R24 ;  /* 0x0000001800197245 */ /* 0x000fe20000201000 */
[----:B------:R-:W-:Y:S01]  /*37e0*/  UMOV UR4, UR6 ;  /* 0x0000000600047c82 */ /* 0x000fe20008000000 */
[----:B------:R-:W-:Y:S01]  /*37f0*/  UMOV UR5, UR7 ;  /* 0x0000000700057c82 */ /* 0x000fe20008000000 */
[----:B------:R-:W-:Y:S01]  /*3800*/  PRMT R20, R20, 0x7632, R20 ;  /* 0x0000763214147816 */ /* 0x000fe20000000014 */
[----:B------:R-:W-:Y:S01]  /*3810*/  FMUL.FTZ R27, R27, UR5 ;  /* 0x000000051b1b7c20 */ /* 0x000fe20008410000 */
[----:B------:R-:W-:Y:S01]  /*3820*/  FFMA.FTZ R25, R25, R128, 1.1641532182693481445e-10 ;  /* 0x2f00000019197423 */ /* 0x000fe20000010080 */
[----:B------:R-:W-:Y:S01]  /*3830*/  IMAD.MOV.U32 R29, RZ, RZ, 0x2 ;  /* 0x00000002ff1d7424 */ /* 0x000fe200078e00ff */
[----:B------:R-:W-:-:S03]  /*3840*/  MOV R24, R0 ;  /* 0x0000000000187202 */ /* 0x000fc60000000f00 */
[----:B------:R-:W-:-:S04]  /*3850*/  FSETP.LE.FTZ.AND P3, PT, R25, UR4, PT ;  /* 0x0000000419007c0b */ /* 0x000fc8000bf73000 */
        /* <DEDUP_REMOVED lines=10> */
.L_x_8445:
        /* <DEDUP_REMOVED lines=12> */
.L_x_8446:
        /* <DEDUP_REMOVED lines=43> */
.L_x_8444:
[----:B------:R-:W-:Y:S01]  /*3c70*/  I2FP.F32.U32 R25, R24 ;  /* 0x0000001800197245 */ /* 0x000fe20000201000 */
[----:B------:R-:W-:Y:S01]  /*3c80*/  IMAD.U32 R24, R64, 0x10000, RZ ;  /* 0x0001000040187824 */ /* 0x000fe200078e00ff */
[----:B------:R-:W-:-:S03]  /*3c90*/  ISETP.NE.AND P2, PT, R29, 0x1, PT ;  /* 0x000000011d00780c */ /* 0x000fc60003f45270 */
[----:B------:R-:W-:Y:S01]  /*3ca0*/  FFMA.FTZ R25, R25, R128, 1.1641532182693481445e-10 ;  /* 0x2f00000019197423 */ /* 0x000fe20000010080 */
[----:B------:R-:W-:-:S04]  /*3cb0*/  FMUL.FTZ R24, R24, UR5 ;  /* 0x0000000518187c20 */ /* 0x000fc80008410000 */
[----:B------:R-:W-:Y:S02]  /*3cc0*/  FSETP.GTU.FTZ.AND P1, PT, R25, UR4, PT ;  /* 0x0000000419007c0b */ /* 0x000fe4000bf3c000 */
[----:B------:R-:W-:Y:S01]  /*3cd0*/  FSEL R25, R27, RZ, P3 ;  /* 0x000000ff1b197208 */ /* 0x000fe20001800000 */
[----:B------:R-:W-:Y:S01]  /*3ce0*/  IMAD.MOV.U32 R27, RZ, RZ, 0x2 ;  /* 0x00000002ff1b7424 */ /* 0x000fe200078e00ff */
        /* <DEDUP_REMOVED lines=14> */
.L_x_8448:
        /* <DEDUP_REMOVED lines=12> */
.L_x_8449:
        /* <DEDUP_REMOVED lines=43> */
.L_x_8447:
[----:B------:R-:W-:Y:S01]  /*4140*/  ISETP.NE.AND P1, PT, R27, 0x1, PT ;  /* 0x000000011b00780c */ /* 0x000fe20003f25270 */
[----:B------:R-:W-:Y:S01]  /*4150*/  IMAD.U32 R20, R20, 0x10000, RZ ;  /* 0x0001000014147824 */ /* 0x000fe200078e00ff */
[----:B------:R-:W-:Y:S01]  /*4160*/  I2FP.F32.U32 R25, R24 ;  /* 0x0000001800197245 */ /* 0x000fe20000201000 */
[----:B------:R-:W-:Y:S01]  /*4170*/  IMAD.MOV.U32 R28, RZ, RZ, 0x2 ;  /* 0x00000002ff1c7424 */ /* 0x000fe200078e00ff */
[----:B------:R-:W-:Y:S01]  /*4180*/  MOV R24, R0 ;  /* 0x0000000000187202 */ /* 0x000fe20000000f00 */
[----:B------:R-:W-:Y:S02]  /*4190*/  FMUL.FTZ R49, R20, UR5 ;  /* 0x0000000514317c20 */ /* 0x000fe40008410000 */
[----:B------:R-:W-:-:S05]  /*41a0*/  FFMA.FTZ R25, R25, R128, 1.1641532182693481445e-10 ;  /* 0x2f00000019197423 */ /* 0x000fca0000010080 */
        /* <DEDUP_REMOVED lines=11> */
.L_x_8451:
        /* <DEDUP_REMOVED lines=12> */
.L_x_8452:
        /* <DEDUP_REMOVED lines=43> */
.L_x_8450:
        /* <DEDUP_REMOVED lines=8> */
[----:B------:R-:W-:-:S03]  /*4650*/  FMUL.FTZ R20, R20, UR5 ;  /* 0x0000000514147c20 */ /* 0x000fc60008410000 */
        /* <DEDUP_REMOVED lines=14> */
.L_x_8454:
        /* <DEDUP_REMOVED lines=12> */
.L_x_8455:
        /* <DEDUP_REMOVED lines=43> */
.L_x_8453:
[----:B------:R-:W-:Y:S01]  /*4ab0*/  ISETP.NE.AND P1, PT, R24, 0x1, PT ;  /* 0x000000011800780c */ /* 0x000fe20003f25270 */
[C---:B------:R-:W-:Y:S01]  /*4ac0*/  IMAD.U32 R27, R21.reuse, 0x10000, RZ ;  /* 0x00010000151b7824 */ /* 0x040fe200078e00ff */
[----:B------:R-:W-:Y:S01]  /*4ad0*/  I2FP.F32.U32 R25, R20 ;  /* 0x0000001400197245 */ /* 0x000fe20000201000 */
[----:B------:R-:W-:Y:S01]  /*4ae0*/  IMAD.MOV.U32 R28, RZ, RZ, 0x2 ;  /* 0x00000002ff1c7424 */ /* 0x000fe200078e00ff */
[----:B------:R-:W-:Y:S01]  /*4af0*/  PRMT R21, R21, 0x7632, R21 ;  /* 0x0000763215157816 */ /* 0x000fe20000000015 */
[----:B------:R-:W-:Y:S01]  /*4b00*/  FMUL.FTZ R27, R27, UR5 ;  /* 0x000000051b1b7c20 */ /* 0x000fe20008410000 */
[----:B------:R-:W-:Y:S01]  /*4b10*/  MOV R20, R0 ;  /* 0x0000000000147202 */ /* 0x000fe20000000f00 */
        /* <DEDUP_REMOVED lines=12> */
.L_x_8457:
        /* <DEDUP_REMOVED lines=12> */
.L_x_8458:
        /* <DEDUP_REMOVED lines=43> */
.L_x_8456:
[----:B------:R-:W-:Y:S01]  /*4f50*/  I2FP.F32.U32 R25, R20 ;  /* 0x0000001400197245 */ /* 0x000fe20000201000 */
[----:B------:R-:W-:Y:S01]  /*4f60*/  IMAD.U32 R20, R65, 0x10000, RZ ;  /* 0x0001000041147824 */ /* 0x000fe200078e00ff */
[----:B------:R-:W-:Y:S01]  /*4f70*/  ISETP.NE.AND P2, PT, R28, 0x1, PT ;  /* 0x000000011c00780c */ /* 0x000fe20003f45270 */
[----:B------:R-:W-:Y:S02]  /*4f80*/  IMAD.MOV.U32 R24, RZ, RZ, 0x2 ;  /* 0x00000002ff187424 */ /* 0x000fe400078e00ff */
[----:B------:R-:W-:Y:S01]  /*4f90*/  FFMA.FTZ R25, R25, R128, 1.1641532182693481445e-10 ;  /* 0x2f00000019197423 */ /* 0x000fe20000010080 */
[----:B------:R-:W-:-:S04]  /*4fa0*/  FMUL.FTZ R20, R20, UR5 ;  /* 0x0000000514147c20 */ /* 0x000fc80008410000 */
[----:B------:R-:W-:Y:S02]  /*4fb0*/  FSETP.GTU.FTZ.AND P1, PT, R25, UR4, PT ;  /* 0x0000000419007c0b */ /* 0x000fe4000bf3c000 */
        /* <DEDUP_REMOVED lines=15> */
.L_x_8460:
        /* <DEDUP_REMOVED lines=12> */
.L_x_8461:
        /* <DEDUP_REMOVED lines=43> */
.L_x_8459:
[----:B------:R-:W-:Y:S01]  /*5420*/  ISETP.NE.AND P2, PT, R24, 0x1, PT ;  /* 0x000000011800780c */ /* 0x000fe20003f45270 */
[----:B------:R-:W-:Y:S01]  /*5430*/  IMAD.U32 R21, R21, 0x10000, RZ ;  /* 0x0001000015157824 */ /* 0x000fe200078e00ff */
[----:B------:R-:W-:Y:S02]  /*5440*/  I2FP.F32.U32 R25, R20 ;  /* 0x0000001400197245 */ /* 0x000fe40000201000 */
[----:B------:R-:W-:Y:S01]  /*5450*/  MOV R20, R0 ;  /* 0x0000000000147202 */ /* 0x000fe20000000f00 */
[----:B------:R-:W-:Y:S02]  /*5460*/  FMUL.FTZ R51, R21, UR5 ;  /* 0x0000000515337c20 */ /* 0x000fe40008410000 */
[----:B------:R-:W-:-:S05]  /*5470*/  FFMA.FTZ R25, R25, R128, 1.1641532182693481445e-10 ;  /* 0x2f00000019197423 */ /* 0x000fca0000010080 */
[----:B------:R-:W-:Y:S01]  /*5480*/  FSETP.LE.FTZ.AND P1, PT, R25, UR4, PT ;  /* 0x0000000419007c0b */ /* 0x000fe2000bf33000 */
[----:B------:R-:W-:Y:S01]  /*5490*/  IMAD.MOV.U32 R25, RZ, RZ, 0x2 ;  /* 0x00000002ff197424 */ /* 0x000fe200078e00ff */
        /* <DEDUP_REMOVED lines=9> */
.L_x_8463:
        /* <DEDUP_REMOVED lines=12> */
.L_x_8464:
        /* <DEDUP_REMOVED lines=43> */
.L_x_8462:
        /* <DEDUP_REMOVED lines=23> */
.L_x_8466:
        /* <DEDUP_REMOVED lines=12> */
.L_x_8467:
        /* <DEDUP_REMOVED lines=43> */
.L_x_8465:
        /* <DEDUP_REMOVED lines=18> */
.L_x_8469:
        /* <DEDUP_REMOVED lines=12> */
.L_x_8470:
        /* <DEDUP_REMOVED lines=43> */
.L_x_8468:
[----:B------:R-:W-:Y:S01]  /*6210*/  I2FP.F32.U32 R21, R20 ;  /* 0x0000001400157245 */ /* 0x000fe20000201000 */
[----:B------:R-:W-:Y:S02]  /*6220*/  IMAD.U32 R20, R66, 0x10000, RZ ;  /* 0x0001000042147824 */ /* 0x000fe400078e00ff */
[----:B------:R-:W-:Y:S02]  /*6230*/  IMAD.MOV.U32 R24, RZ, RZ, 0x2 ;  /* 0x00000002ff187424 */ /* 0x000fe400078e00ff */
[----:B------:R-:W-:Y:S01]  /*6240*/  FFMA.FTZ R21, R21, R128, 1.1641532182693481445e-10 ;  /* 0x2f00000015157423 */ /* 0x000fe20000010080 */
[----:B------:R-:W-:-:S04]  /*6250*/  FMUL.FTZ R20, R20, UR5 ;  /* 0x0000000514147c20 */ /* 0x000fc80008410000 */
[----:B------:R-:W-:Y:S02]  /*6260*/  FSETP.GTU.FTZ.AND P3, PT, R21, UR4, PT ;  /* 0x0000000415007c0b */ /* 0x000fe4000bf7c000 */
        /* <DEDUP_REMOVED lines=16> */
.L_x_8472:
        /* <DEDUP_REMOVED lines=12> */
.L_x_8473:
        /* <DEDUP_REMOVED lines=43> */
.L_x_8471:
        /* <DEDUP_REMOVED lines=17> */
.L_x_8475:
        /* <DEDUP_REMOVED lines=12> */
.L_x_8476:
        /* <DEDUP_REMOVED lines=43> */
.L_x_8474:
[----:B------:R-:W-:Y:S01]  /*6b60*/  I2FP.F32.U32 R21, R20 ;  /* 0x0000001400157245 */ /* 0x000fe20000201000 */
[----:B------:R-:W-:Y:S01]  /*6b70*/  IMAD.MOV.U32 R24, RZ, RZ, 0x2 ;  /* 0x00000002ff187424 */ /* 0x000fe200078e00ff */
[----:B------:R-:W-:Y:S02]  /*6b80*/  PRMT R20, R66, 0x7632, R20 ;  /* 0x0000763242147816 */ /* 0x000fe40000000014 */
[----:B------:R-:W-:Y:S01]  /*6b90*/  FSEL R53, R22, RZ, P3 ;  /* 0x000000ff16357208 */ /* 0x000fe20001800000 */
[----:B------:R-:W-:Y:S02]  /*6ba0*/  FFMA.FTZ R21, R21, R128, 1.1641532182693481445e-10 ;  /* 0x2f00000015157423 */ /* 0x000fe40000010080 */
[----:B------:R-:W-:-:S03]  /*6bb0*/  IMAD.U32 R20, R20, 0x10000, RZ ;  /* 0x0001000014147824 */ /* 0x000fc600078e00ff */
[----:B------:R-:W-:Y:S01]  /*6bc0*/  FSETP.GTU.FTZ.AND P4, PT, R21, UR4, PT ;  /* 0x0000000415007c0b */ /* 0x000fe2000bf9c000 */
[----:B------:R-:W-:-:S03]  /*6bd0*/  FMUL.FTZ R20, R20, UR5 ;  /* 0x0000000514147c20 */ /* 0x000fc60008410000 */
        /* <DEDUP_REMOVED lines=15> */
.L_x_8478:
        /* <DEDUP_REMOVED lines=12> */
.L_x_8479:
        /* <DEDUP_REMOVED lines=43> */
.L_x_8477:
        /* <DEDUP_REMOVED lines=18> */
.L_x_8481:
        /* <DEDUP_REMOVED lines=12> */
.L_x_8482:
        /* <DEDUP_REMOVED lines=43> */
.L_x_8480:
        /* <DEDUP_REMOVED lines=22> */
.L_x_8484:
        /* <DEDUP_REMOVED lines=12> */
.L_x_8485:
        /* <DEDUP_REMOVED lines=43> */
.L_x_8483:
[----:B------:R-:W-:Y:S01]  /*79a0*/  ISETP.NE.AND P6, PT, R24, 0x1, PT ;  /* 0x000000011800780c */ /* 0x000fe20003fc5270 */
[----:B------:R-:W-:Y:S01]  /*79b0*/  IMAD.MOV.U32 R39, RZ, RZ, 0x2 ;  /* 0x00000002ff277424 */ /* 0x000fe200078e00ff */
[----:B------:R-:W-:Y:S01]  /*79c0*/  I2FP.F32.U32 R21, R20 ;  /* 0x0000001400157245 */ /* 0x000fe20000201000 */
[----:B------:R-:W-:Y:S01]  /*79d0*/  IMAD.U32 R20, R23, 0x10000, RZ ;  /* 0x0001000017147824 */ /* 0x000fe200078e00ff */
        /* <DEDUP_REMOVED lines=13> */
.L_x_8487:
        /* <DEDUP_REMOVED lines=14> */
.L_x_8488:
        /* <DEDUP_REMOVED lines=43> */
.L_x_8486:
        /* <DEDUP_REMOVED lines=11> */
.L_x_8440:
[----:B------:R-:W0:Y:S01]  /*7ef0*/  LDC.64 R120, c[0x0][0x3a8] ;  /* 0x0000ea00ff787b82 */ /* 0x000e220000000a00 */
[----:B------:R-:W-:Y:S01]  /*7f00*/  SEL R23, RZ, 0x1000000, !P5 ;  /* 0x01000000ff177807 */ /* 0x000fe20006800000 */
[----:B------:R-:W-:Y:S01]  /*7f10*/  UISETP.NE.U32.AND UP0, UPT, UR16, URZ, UPT ;  /* 0x000000ff1000728c */ /* 0x000fe2000bf05070 */
[----:B------:R-:W-:Y:S01]  /*7f20*/  SEL R28, RZ, 0x10000, !P4 ;  /* 0x00010000ff1c7807 */ /* 0x000fe20006000000 */
[----:B------:R-:W-:Y:S01]  /*7f30*/  VIADD R129, R127, 0x80 ;  /* 0x000000807f817836 */ /* 0x000fe20000000000 */
        /* <DEDUP_REMOVED lines=21> */
[----:B------:R-:W-:Y:S01]  /*8090*/  MOV R28, 0x10 ;  /* 0x00000010001c7802 */ /* 0x000fe20000000f00 */
[----:B------:R0:W-:Y:S01]  /*80a0*/  STG.E.128 desc[UR8][R22.64+0x10], R52 ;  /* 0x0000103416007986 */ /* 0x0001e2000c101d08 */
[----:B------:R-:W-:Y:S01]  /*80b0*/  PLOP3.LUT P2, PT, PT, PT, UP0, 0x80, 0x8 ;  /* 0x000000000008781c */ /* 0x000fe20003f4f008 */
[C---:B------:R-:W-:Y:S02]  /*80c0*/  IMAD.WIDE.U32 R20, R129.reuse, 0x10, R108 ;  /* 0x0000001081147825 */ /* 0x040fe400078e006c */
[----:B------:R0:W-:Y:S02]  /*80d0*/  STG.E.64 desc[UR8][R30.64], R32 ;  /* 0x000000201e007986 */ /* 0x0001e4000c101b08 */
[----:B--2---:R-:W-:-:S04]  /*80e0*/  @P0 IMAD.WIDE.U32 R24, R129, 0x20, R24 ;  /* 0x0000002081180825 */ /* 0x004fc800078e0018 */
[----:B---3--:R-:W-:Y:S01]  /*80f0*/  @P1 IMAD.WIDE.U32 R28, R129, R28, UR40 ;  /* 0x00000028811c1e25 */ /* 0x008fe2000f8e001c */
        /* <DEDUP_REMOVED lines=21> */
.L_x_8489:
[----:B------:R2:W5:Y:S04]  /*8250*/  @P2 LDG.E.128 R64, desc[UR8][R28.64] ;  /* 0x000000081c402981 */ /* 0x000568000c1e1d00 */
[----:B------:R2:W5:Y:S04]  /*8260*/  @P0 LDG.E.128 R60, desc[UR8][R24.64] ;  /* 0x00000008183c0981 */ /* 0x000568000c1e1d00 */
[----:B------:R2:W5:Y:S04]  /*8270*/  @P0 LDG.E.128 R56, desc[UR8][R24.64+0x10] ;  /* 0x0000100818380981 */ /* 0x000568000c1e1d00 */
[----:B01----:R-:W5:Y:S01]  /*8280*/  LDG.E.128 R20, desc[UR8][R20.64] ;  /* 0x0000000814147981 */ /* 0x003f62000c1e1d00 */
        /* <DEDUP_REMOVED lines=16> */
.L_x_8492:
        /* <DEDUP_REMOVED lines=12> */
.L_x_8493:
        /* <DEDUP_REMOVED lines=41> */
[----:B------:R-:W-:-:S07]  /*86e0*/  IMAD.MOV.U32 R25, RZ, RZ, R26 ;  /* 0x000000ffff197224 */ /* 0x000fce00078e001a */
.L_x_8491:
        /* <DEDUP_REMOVED lines=8> */
[----:B------:R-:W-:Y:S01]  /*8770*/  P2R R34, PR, RZ, 0x8 ;  /* 0x00000008ff227803 */ /* 0x000fe20000000000 */
        /* <DEDUP_REMOVED lines=10> */
.L_x_8495:
        /* <DEDUP_REMOVED lines=12> */
.L_x_8496:
        /* <DEDUP_REMOVED lines=43> */
.L_x_8494:
[----:B------:R-:W-:Y:S02]  /*8b90*/  I2FP.F32.U32 R25, R26 ;  /* 0x0000001a00197245 */ /* 0x000fe40000201000 */
[----:B------:R-:W-:Y:S02]  /*8ba0*/  SHF.L.U32 R26, R64, 0x10, RZ ;  /* 0x00000010401a7819 */ /* 0x000fe400000006ff */
[----:B------:R-:W-:Y:S01]  /*8bb0*/  ISETP.NE.AND P2, PT, R28, 0x1, PT ;  /* 0x000000011c00780c */ /* 0x000fe20003f45270 */
[----:B------:R-:W-:Y:S02]  /*8bc0*/  FFMA.FTZ R25, R25, R128, 1.1641532182693481445e-10 ;  /* 0x2f00000019197423 */ /* 0x000fe40000010080 */
[----:B------:R-:W-:-:S03]  /*8bd0*/  FMUL.FTZ R26, R26, UR5 ;  /* 0x000000051a1a7c20 */ /* 0x000fc60008410000 */
[----:B------:R-:W-:Y:S02]  /*8be0*/  FSETP.GTU.FTZ.AND P1, PT, R25, UR4, PT ;  /* 0x0000000419007c0b */ /* 0x000fe4000bf3c000 */
[----:B------:R-:W-:Y:S02]  /*8bf0*/  FSEL R25, R35, RZ, P3 ;  /* 0x000000ff23197208 */ /* 0x000fe40001800000 */
[----:B------:R-:W-:Y:S01]  /*8c00*/  FSEL R44, R26, RZ, !P1 ;  /* 0x000000ff1a2c7208 */ /* 0x000fe20004800000 */
        /* <DEDUP_REMOVED lines=14> */
.L_x_8498:
        /* <DEDUP_REMOVED lines=12> */
.L_x_8499:
        /* <DEDUP_REMOVED lines=43> */
.L_x_8497:
[----:B------:R-:W-:Y:S01]  /*9060*/  ISETP.NE.AND P1, PT, R26, 0x1, PT ;  /* 0x000000011a00780c */ /* 0x000fe20003f25270 */
[----:B------:R-:W-:Y:S01]  /*9070*/  IMAD.MOV.U32 R27, RZ, RZ, 0x2 ;  /* 0x00000002ff1b7424 */ /* 0x000fe200078e00ff */
[----:B------:R-:W-:Y:S02]  /*9080*/  I2FP.F32.U32 R25, R25 ;  /* 0x0000001900197245 */ /* 0x000fe40000201000 */
[----:B------:R-:W-:-:S03]  /*9090*/  SHF.L.U32 R20, R20, 0x10, RZ ;  /* 0x0000001014147819 */ /* 0x000fc600000006ff */
[----:B------:R-:W-:Y:S02]  /*90a0*/  FFMA.FTZ R25, R25, R128, 1.1641532182693481445e-10 ;  /* 0x2f00000019197423 */ /* 0x000fe40000010080 */
[----:B------:R-:W-:-:S03]  /*90b0*/  FMUL.FTZ R20, R20, UR5 ;  /* 0x0000000514147c20 */ /* 0x000fc60008410000 */
        /* <DEDUP_REMOVED lines=12> */
.L_x_8501:
        /* <DEDUP_REMOVED lines=12> */
.L_x_8502:
        /* <DEDUP_REMOVED lines=43> */
.L_x_8500:
[----:B------:R-:W-:Y:S02]  /*94f0*/  I2FP.F32.U32 R25, R25 ;  /* 0x0000001900197245 */ /* 0x000fe40000201000 */
[----:B------:R-:W-:Y:S02]  /*9500*/  PRMT R26, R64, 0x7632, R26 ;  /* 0x00007632401a7816 */ /* 0x000fe4000000001a */
[----:B------:R-:W-:Y:S01]  /*9510*/  ISETP.NE.AND P2, PT, R27, 0x1, PT ;  /* 0x000000011b00780c */ /* 0x000fe20003f45270 */
[----:B------:R-:W-:Y:S01]  /*9520*/  FFMA.FTZ R25, R25, R128, 1.1641532182693481445e-10 ;  /* 0x2f00000019197423 */ /* 0x000fe20000010080 */
[----:B------:R-:W-:Y:S02]  /*9530*/  SHF.L.U32 R26, R26, 0x10, RZ ;  /* 0x000000101a1a7819 */ /* 0x000fe400000006ff */
[----:B------:R-:W-:Y:S01]  /*9540*/  FSEL R45, R20, RZ, P3 ;  /* 0x000000ff142d7208 */ /* 0x000fe20001800000 */
[----:B------:R-:W-:Y:S01]  /*9550*/  IMAD.MOV.U32 R20, RZ, RZ, R0 ;  /* 0x000000ffff147224 */ /* 0x000fe200078e0000 */
[----:B------:R-:W-:Y:S01]  /*9560*/  FSETP.GTU.FTZ.AND P1, PT, R25, UR4, PT ;  /* 0x0000000419007c0b */ /* 0x000fe2000bf3c000 */
[----:B------:R-:W-:-:S03]  /*9570*/  FMUL.FTZ R26, R26, UR5 ;  /* 0x000000051a1a7c20 */ /* 0x000fc60008410000 */
        /* <DEDUP_REMOVED lines=14> */
.L_x_8504:
        /* <DEDUP_REMOVED lines=12> */
.L_x_8505:
        /* <DEDUP_REMOVED lines=43> */
.L_x_8503:
[----:B------:R-:W-:Y:S01]  /*99d0*/  ISETP.NE.AND P1, PT, R26, 0x1, PT ;  /* 0x000000011a00780c */ /* 0x000fe20003f25270 */
[----:B------:R-:W-:Y:S01]  /*99e0*/  IMAD.MOV.U32 R27, RZ, RZ, 0x2 ;  /* 0x00000002ff1b7424 */ /* 0x000fe200078e00ff */
[----:B------:R-:W-:Y:S02]  /*99f0*/  I2FP.F32.U32 R25, R20 ;  /* 0x0000001400197245 */ /* 0x000fe40000201000 */
[C---:B------:R-:W-:Y:S02]  /*9a00*/  SHF.L.U32 R20, R21.reuse, 0x10, RZ ;  /* 0x0000001015147819 */ /* 0x040fe400000006ff */
[----:B------:R-:W-:Y:S01]  /*9a10*/  PRMT R21, R21, 0x7632, R21 ;  /* 0x0000763215157816 */ /* 0x000fe20000000015 */
        /* <DEDUP_REMOVED lines=14> */
.L_x_8507:
        /* <DEDUP_REMOVED lines=12> */
.L_x_8508:
        /* <DEDUP_REMOVED lines=43> */
.L_x_8506:
[----:B------:R-:W-:Y:S02]  /*9e70*/  I2FP.F32.U32 R25, R25 ;  /* 0x0000001900197245 */ /* 0x000fe40000201000 */
[----:B------:R-:W-:Y:S02]  /*9e80*/  SHF.L.U32 R26, R65, 0x10, RZ ;  /* 0x00000010411a7819 */ /* 0x000fe400000006ff */
[----:B------:R-:W-:Y:S01]  /*9e90*/  ISETP.NE.AND P2, PT, R27, 0x1, PT ;  /* 0x000000011b00780c */ /* 0x000fe20003f45270 */
[----:B------:R-:W-:Y:S02]  /*9ea0*/  FFMA.FTZ R25, R25, R128, 1.1641532182693481445e-10 ;  /* 0x2f00000019197423 */ /* 0x000fe40000010080 */
[----:B------:R-:W-:-:S03]  /*9eb0*/  FMUL.FTZ R26, R26, UR5 ;  /* 0x000000051a1a7c20 */ /* 0x000fc60008410000 */
[----:B------:R-:W-:Y:S02]  /*9ec0*/  FSETP.GTU.FTZ.AND P1, PT, R25, UR4, PT ;  /* 0x0000000419007c0b */ /* 0x000fe4000bf3c000 */
[----:B------:R-:W-:Y:S01]  /*9ed0*/  FSEL R25, R20, RZ, P3 ;  /* 0x000000ff14197208 */ /* 0x000fe20001800000 */
[----:B------:R-:W-:Y:S01]  /*9ee0*/  IMAD.MOV.U32 R20, RZ, RZ, R0 ;  /* 0x000000ffff147224 */ /* 0x000fe200078e0000 */
        /* <DEDUP_REMOVED lines=14> */
.L_x_8510:
        /* <DEDUP_REMOVED lines=12> */
.L_x_8511:
        /* <DEDUP_REMOVED lines=43> */
.L_x_8509:
[----:B------:R-:W-:Y:S01]  /*a340*/  ISETP.NE.AND P2, PT, R26, 0x1, PT ;  /* 0x000000011a00780c */ /* 0x000fe20003f45270 */
[----:B------:R-:W-:Y:S01]  /*a350*/  IMAD.MOV.U32 R27, RZ, RZ, 0x2 ;  /* 0x00000002ff1b7424 */ /* 0x000fe200078e00ff */
[----:B------:R-:W-:Y:S02]  /*a360*/  I2FP.F32.U32 R25, R20 ;  /* 0x0000001400197245 */ /* 0x000fe40000201000 */
[----:B------:R-:W-:Y:S01]  /*a370*/  SHF.L.U32 R20, R21, 0x10, RZ ;  /* 0x0000001015147819 */ /* 0x000fe200000006ff */
[----:B------:R-:W-:Y:S02]  /*a380*/  IMAD.MOV.U32 R21, RZ, RZ, R0 ;  /* 0x000000ffff157224 */ /* 0x000fe400078e0000 */
        /* <DEDUP_REMOVED lines=12> */
.L_x_8513:
        /* <DEDUP_REMOVED lines=12> */
.L_x_8514:
        /* <DEDUP_REMOVED lines=43> */
.L_x_8512:
[----:B------:R-:W-:Y:S02]  /*a7c0*/  I2FP.F32.U32 R21, R21 ;  /* 0x0000001500157245 */ /* 0x000fe40000201000 */
[----:B------:R-:W-:Y:S02]  /*a7d0*/  PRMT R25, R65, 0x7632, R25 ;  /* 0x0000763241197816 */ /* 0x000fe40000000019 */
[----:B------:R-:W-:Y:S01]  /*a7e0*/  ISETP.NE.AND P3, PT, R27, 0x1, PT ;  /* 0x000000011b00780c */ /* 0x000fe20003f65270 */
[----:B------:R-:W-:Y:S01]  /*a7f0*/  FFMA.FTZ R21, R21, R128, 1.1641532182693481445e-10 ;  /* 0x2f00000015157423 */ /* 0x000fe20000010080 */
[----:B------:R-:W-:Y:S02]  /*a800*/  SHF.L.U32 R25, R25, 0x10, RZ ;  /* 0x0000001019197819 */ /* 0x000fe400000006ff */
[----:B------:R-:W-:Y:S02]  /*a810*/  FSEL R20, R20, RZ, P1 ;  /* 0x000000ff14147208 */ /* 0x000fe40000800000 */
[----:B------:R-:W-:Y:S01]  /*a820*/  FSETP.GTU.FTZ.AND P2, PT, R21, UR4, PT ;  /* 0x0000000415007c0b */ /* 0x000fe2000bf5c000 */
[----:B------:R-:W-:-:S03]  /*a830*/  FMUL.FTZ R25, R25, UR5 ;  /* 0x0000000519197c20 */ /* 0x000fc60008410000 */
[----:B------:R-:W-:Y:S02]  /*a840*/  SEL R117, RZ, 0x1, P2 ;  /* 0x00000001ff757807 */ /* 0x000fe40001000000 */
[----:B------:R-:W-:-:S05]  /*a850*/  FSEL R25, R25, RZ, !P2 ;  /* 0x000000ff19197208 */ /* 0x000fca0005000000 */
[----:B------:R-:W-:Y:S01]  /*a860*/  FADD.FTZ R47, R25, R20 ;  /* 0x00000014192f7221 */ /* 0x000fe20000010000 */
[----:B------:R-:W-:Y:S02]  /*a870*/  IMAD.MOV.U32 R25, RZ, RZ, 0x2 ;  /* 0x00000002ff197424 */ /* 0x000fe400078e00ff */
[----:B------:R-:W-:Y:S02]  /*a880*/  IMAD.MOV.U32 R20, RZ, RZ, R0 ;  /* 0x000000ffff147224 */ /* 0x000fe400078e0000 */
        /* <DEDUP_REMOVED lines=10> */
.L_x_8516:
        /* <DEDUP_REMOVED lines=12> */
.L_x_8517:
        /* <DEDUP_REMOVED lines=43> */
.L_x_8515:
        /* <DEDUP_REMOVED lines=8> */
[----:B------:R-:W-:Y:S01]  /*ad20*/  IMAD.MOV.U32 R21, RZ, RZ, R0 ;  /* 0x000000ffff157224 */ /* 0x000fe200078e0000 */
        /* <DEDUP_REMOVED lines=9> */
.L_x_8519:
        /* <DEDUP_REMOVED lines=12> */
.L_x_8520:
        /* <DEDUP_REMOVED lines=43> */
.L_x_8518:
[----:B------:R-:W-:Y:S02]  /*b130*/  I2FP.F32.U32 R21, R21 ;  /* 0x0000001500157245 */ /* 0x000fe40000201000 */
[----:B------:R-:W-:-:S03]  /*b140*/  SHF.L.U32 R25, R66, 0x10, RZ ;  /* 0x0000001042197819 */ /* 0x000fc600000006ff */
[----:B------:R-:W-:Y:S02]  /*b150*/  FFMA.FTZ R21, R21, R128, 1.1641532182693481445e-10 ;  /* 0x2f00000015157423 */ /* 0x000fe40000010080 */
[----:B------:R-:W-:-:S03]  /*b160*/  FMUL.FTZ R25, R25, UR5 ;  /* 0x0000000519197c20 */ /* 0x000fc60008410000 */
[----:B------:R-:W-:Y:S02]  /*b170*/  FSETP.GTU.FTZ.AND P3, PT, R21, UR4, PT ;  /* 0x0000000415007c0b */ /* 0x000fe4000bf7c000 */
[----:B------:R-:W-:Y:S01]  /*b180*/  FSEL R21, R20, RZ, P2 ;  /* 0x000000ff14157208 */ /* 0x000fe20001000000 */
[----:B------:R-:W-:Y:S01]  /*b190*/  IMAD.MOV.U32 R20, RZ, RZ, R0 ;  /* 0x000000ffff147224 */ /* 0x000fe200078e0000 */
[----:B------:R-:W-:Y:S01]  /*b1a0*/  FSEL R40, R25, RZ, !P3 ;  /* 0x000000ff19287208 */ /* 0x000fe20005800000 */
[----:B------:R-:W-:Y:S01]  /*b1b0*/  IMAD.MOV.U32 R25, RZ, RZ, 0x2 ;  /* 0x00000002ff197424 */ /* 0x000fe200078e00ff */
        /* <DEDUP_REMOVED lines=13> */
.L_x_8522:
        /* <DEDUP_REMOVED lines=12> */
.L_x_8523:
        /* <DEDUP_REMOVED lines=43> */
.L_x_8521:
[----:B------:R-:W-:Y:S01]  /*b600*/  ISETP.NE.AND P4, PT, R25, 0x1, PT ;  /* 0x000000011900780c */ /* 0x000fe20003f85270 */
[----:B------:R-:W-:Y:S01]  /*b610*/  IMAD.MOV.U32 R26, RZ, RZ, 0x2 ;  /* 0x00000002ff1a7424 */ /* 0x000fe200078e00ff */
[----:B------:R-:W-:Y:S02]  /*b620*/  I2FP.F32.U32 R21, R20 ;  /* 0x0000001400157245 */ /* 0x000fe40000201000 */
[----:B------:R-:W-:-:S03]  /*b630*/  SHF.L.U32 R20, R22, 0x10, RZ ;  /* 0x0000001016147819 */ /* 0x000fc600000006ff */
        /* <DEDUP_REMOVED lines=13> */
.L_x_8525:
        /* <DEDUP_REMOVED lines=12> */
.L_x_8526:
        /* <DEDUP_REMOVED lines=43> */
.L_x_8524:
[----:B------:R-:W-:Y:S01]  /*ba80*/  I2FP.F32.U32 R21, R21 ;  /* 0x0000001500157245 */ /* 0x000fe20000201000 */
[----:B------:R-:W-:Y:S01]  /*ba90*/  IMAD.MOV.U32 R25, RZ, RZ, 0x2 ;  /* 0x00000002ff197424 */ /* 0x000fe200078e00ff */
[----:B------:R-:W-:Y:S02]  /*baa0*/  PRMT R22, R66, 0x7632, R22 ;  /* 0x0000763242167816 */ /* 0x000fe40000000016 */
[----:B------:R-:W-:Y:S01]  /*bab0*/  FSEL R41, R20, RZ, P3 ;  /* 0x000000ff14297208 */ /* 0x000fe20001800000 */
[----:B------:R-:W-:Y:S01]  /*bac0*/  FFMA.FTZ R21, R21, R128, 1.1641532182693481445e-10 ;  /* 0x2f00000015157423 */ /* 0x000fe20000010080 */
[----:B------:R-:W-:Y:S01]  /*bad0*/  SHF.L.U32 R22, R22, 0x10, RZ ;  /* 0x0000001016167819 */ /* 0x000fe200000006ff */
[----:B------:R-:W-:-:S03]  /*bae0*/  IMAD.MOV.U32 R20, RZ, RZ, R0 ;  /* 0x000000ffff147224 */ /* 0x000fc600078e0000 */
[----:B------:R-:W-:Y:S01]  /*baf0*/  FSETP.GTU.FTZ.AND P4, PT, R21, UR4, PT ;  /* 0x0000000415007c0b */ /* 0x000fe2000bf9c000 */
[----:B------:R-:W-:-:S03]  /*bb00*/  FMUL.FTZ R22, R22, UR5 ;  /* 0x0000000516167c20 */ /* 0x000fc60008410000 */
        /* <DEDUP_REMOVED lines=14> */
.L_x_8528:
        /* <DEDUP_REMOVED lines=12> */
.L_x_8529:
        /* <DEDUP_REMOVED lines=43> */
.L_x_8527:
[----:B------:R-:W-:Y:S01]  /*bf60*/  ISETP.NE.AND P5, PT, R25, 0x1, PT ;  /* 0x000000011900780c */ /* 0x000fe20003fa5270 */
[----:B------:R-:W-:Y:S01]  /*bf70*/  IMAD.MOV.U32 R26, RZ, RZ, 0x2 ;  /* 0x00000002ff1a7424 */ /* 0x000fe200078e00ff */
[----:B------:R-:W-:Y:S01]  /*bf80*/  I2FP.F32.U32 R21, R20 ;  /* 0x0000001400157245 */ /* 0x000fe20000201000 */
[----:B------:R-:W-:Y:S01]  /*bf90*/  IMAD.MOV.U32 R22, RZ, RZ, R0 ;  /* 0x000000ffff167224 */ /* 0x000fe200078e0000 */
[C---:B------:R-:W-:Y:S02]  /*bfa0*/  SHF.L.U32 R20, R23.reuse, 0x10, RZ ;  /* 0x0000001017147819 */ /* 0x040fe400000006ff */
[----:B------:R-:W-:Y:S01]  /*bfb0*/  PRMT R23, R23, 0x7632, R23 ;  /* 0x0000763217177816 */ /* 0x000fe20000000017 */
        /* <DEDUP_REMOVED lines=12> */
.L_x_8531:
        /* <DEDUP_REMOVED lines=12> */
.L_x_8532:
        /* <DEDUP_REMOVED lines=43> */
.L_x_8530:
[----:B------:R-:W-:Y:S01]  /*c3f0*/  I2FP.F32.U32 R21, R22 ;  /* 0x0000001600157245 */ /* 0x000fe20000201000 */
[----:B------:R-:W-:Y:S01]  /*c400*/  IMAD.MOV.U32 R25, RZ, RZ, 0x2 ;  /* 0x00000002ff197424 */ /* 0x000fe200078e00ff */
[----:B------:R-:W-:-:S03]  /*c410*/  SHF.L.U32 R22, R67, 0x10, RZ ;  /* 0x0000001043167819 */ /* 0x000fc600000006ff */
[----:B------:R-:W-:Y:S02]  /*c420*/  FFMA.FTZ R21, R21, R128, 1.1641532182693481445e-10 ;  /* 0x2f00000015157423 */ /* 0x000fe40000010080 */
[----:B------:R-:W-:-:S03]  /*c430*/  FMUL.FTZ R22, R22, UR5 ;  /* 0x0000000516167c20 */ /* 0x000fc60008410000 */
[----:B------:R-:W-:Y:S02]  /*c440*/  FSETP.GTU.FTZ.AND P5, PT, R21, UR4, PT ;  /* 0x0000000415007c0b */ /* 0x000fe4000bfbc000 */
        /* <DEDUP_REMOVED lines=16> */
.L_x_8534:
        /* <DEDUP_REMOVED lines=12> */
.L_x_8535:
        /* <DEDUP_REMOVED lines=43> */
.L_x_8533:
        /* <DEDUP_REMOVED lines=17> */
.L_x_8537:
        /* <DEDUP_REMOVED lines=14> */
.L_x_8538:
        /* <DEDUP_REMOVED lines=43> */
.L_x_8536:
        /* <DEDUP_REMOVED lines=9> */
[----:B------:R-:W-:-:S04]  /*cdf0*/  FADD.FTZ R43, R22, R43 ;  /* 0x0000002b162b7221 */ /* 0x000fc80000010000 */
[----:B------:R-:W-:Y:S01]  /*ce00*/  @P0 FADD.FTZ R43, R59, R43 ;  /* 0x0000002b3b2b0221 */ /* 0x000fe20000010000 */
[----:B------:R-:W-:Y:S06]  /*ce10*/  BRA `(.L_x_8539) ;  /* 0x0000002400807947 */ /* 0x000fec0003800000 */
.L_x_8490:
        /* <DEDUP_REMOVED lines=15> */
.L_x_8541:
        /* <DEDUP_REMOVED lines=12> */
.L_x_8542:
        /* <DEDUP_REMOVED lines=43> */
.L_x_8540:
[----:B------:R-:W-:Y:S01]  /*d280*/  ISETP.NE.AND P1, PT, R27, 0x1, PT ;  /* 0x000000011b00780c */ /* 0x000fe20003f25270 */
[----:B------:R-:W-:Y:S01]  /*d290*/  IMAD.MOV.U32 R28, RZ, RZ, 0x2 ;  /* 0x00000002ff1c7424 */ /* 0x000fe200078e00ff */
[----:B------:R-:W-:Y:S01]  /*d2a0*/  I2FP.F32.U32 R25, R25 ;  /* 0x0000001900197245 */ /* 0x000fe20000201000 */
[----:B------:R-:W-:-:S04]  /*d2b0*/  IMAD.MOV.U32 R26, RZ, RZ, R0 ;  /* 0x000000ffff1a7224 */ /* 0x000fc800078e0000 */
[----:B------:R-:W-:-:S05]  /*d2c0*/  FFMA.FTZ R25, R25, R128, 1.1641532182693481445e-10 ;  /* 0x2f00000019197423 */ /* 0x000fca0000010080 */
[----:B------:R-:W-:Y:S02]  /*d2d0*/  FSETP.LE.FTZ.AND P2, PT, R25, UR4, PT ;  /* 0x0000000419007c0b */ /* 0x000fe4000bf53000 */
[C---:B-----5:R-:W-:Y:S02]  /*d2e0*/  SHF.L.U32 R25, R20.reuse, 0x10, RZ ;  /* 0x0000001014197819 */ /* 0x060fe400000006ff */
[----:B------:R-:W-:Y:S02]  /*d2f0*/  PRMT R20, R20, 0x7632, R20 ;  /* 0x0000763214147816 */ /* 0x000fe40000000014 */
[----:B------:R-:W-:Y:S01]  /*d300*/  P2R R34, PR, RZ, 0x4 ;  /* 0x00000004ff227803 */ /* 0x000fe20000000000 */
        /* <DEDUP_REMOVED lines=9> */
.L_x_8544:
        /* <DEDUP_REMOVED lines=12> */
.L_x_8545:
        /* <DEDUP_REMOVED lines=43> */
.L_x_8543:
[----:B------:R-:W-:Y:S01]  /*d710*/  ISETP.NE.AND P1, PT, R28, 0x1, PT ;  /* 0x000000011c00780c */ /* 0x000fe20003f25270 */
[----:B------:R-:W-:Y:S01]  /*d720*/  IMAD.MOV.U32 R29, RZ, RZ, 0x2 ;  /* 0x00000002ff1d7424 */ /* 0x000fe200078e00ff */
[----:B------:R-:W-:Y:S01]  /*d730*/  I2FP.F32.U32 R27, R26 ;  /* 0x0000001a001b7245 */ /* 0x000fe20000201000 */
[----:B------:R-:W-:Y:S01]  /*d740*/  IMAD.MOV.U32 R26, RZ, RZ, R0 ;  /* 0x000000ffff1a7224 */ /* 0x000fe200078e0000 */
[----:B------:R-:W-:-:S03]  /*d750*/  SHF.L.U32 R20, R20, 0x10, RZ ;  /* 0x0000001014147819 */ /* 0x000fc600000006ff */
        /* <DEDUP_REMOVED lines=12> */
.L_x_8547:
        /* <DEDUP_REMOVED lines=12> */
.L_x_8548:
        /* <DEDUP_REMOVED lines=43> */
.L_x_8546:
[----:B------:R-:W-:Y:S01]  /*db90*/  ISETP.NE.AND P1, PT, R29, 0x1, PT ;  /* 0x000000011d00780c */ /* 0x000fe20003f25270 */
[----:B------:R-:W-:Y:S01]  /*dba0*/  IMAD.MOV.U32 R28, RZ, RZ, 0x2 ;  /* 0x00000002ff1c7424 */ /* 0x000fe200078e00ff */
[----:B------:R-:W-:Y:S02]  /*dbb0*/  I2FP.F32.U32 R27, R26 ;  /* 0x0000001a001b7245 */ /* 0x000fe40000201000 */
[C---:B------:R-:W-:Y:S02]  /*dbc0*/  SHF.L.U32 R26, R21.reuse, 0x10, RZ ;  /* 0x00000010151a7819 */ /* 0x040fe400000006ff */
        /* <DEDUP_REMOVED lines=14> */
.L_x_8550:
        /* <DEDUP_REMOVED lines=12> */
.L_x_8551:
        /* <DEDUP_REMOVED lines=43> */
.L_x_8549:
[----:B------:R-:W-:Y:S01]  /*e020*/  ISETP.NE.AND P2, PT, R28, 0x1, PT ;  /* 0x000000011c00780c */ /* 0x000fe20003f45270 */
[----:B------:R-:W-:Y:S01]  /*e030*/  IMAD.MOV.U32 R29, RZ, RZ, 0x2 ;  /* 0x00000002ff1d7424 */ /* 0x000fe200078e00ff */
[----:B------:R-:W-:Y:S02]  /*e040*/  I2FP.F32.U32 R27, R27 ;  /* 0x0000001b001b7245 */ /* 0x000fe40000201000 */
[----:B------:R-:W-:-:S03]  /*e050*/  SHF.L.U32 R21, R21, 0x10, RZ ;  /* 0x0000001015157819 */ /* 0x000fc600000006ff */
        /* <DEDUP_REMOVED lines=12> */
.L_x_8553:
        /* <DEDUP_REMOVED lines=12> */
.L_x_8554:
        /* <DEDUP_REMOVED lines=43> */
.L_x_8552:
[----:B------:R-:W-:Y:S01]  /*e490*/  ISETP.NE.AND P3, PT, R29, 0x1, PT ;  /* 0x000000011d00780c */ /* 0x000fe20003f65270 */
[----:B------:R-:W-:Y:S01]  /*e4a0*/  IMAD.MOV.U32 R30, RZ, RZ, 0x2 ;  /* 0x00000002ff1e7424 */ /* 0x000fe200078e00ff */
[----:B------:R-:W-:Y:S01]  /*e4b0*/  I2FP.F32.U32 R27, R27 ;  /* 0x0000001b001b7245 */ /* 0x000fe20000201000 */
[----:B------:R-:W-:-:S04]  /*e4c0*/  IMAD.MOV.U32 R28, RZ, RZ, R0 ;  /* 0x000000ffff1c7224 */ /* 0x000fc800078e0000 */
[----:B------:R-:W-:-:S05]  /*e4d0*/  FFMA.FTZ R27, R27, R128, 1.1641532182693481445e-10 ;  /* 0x2f0000001b1b7423 */ /* 0x000fca0000010080 */
[----:B------:R-:W-:Y:S02]  /*e4e0*/  FSETP.LE.FTZ.AND P2, PT, R27, UR4, PT ;  /* 0x000000041b007c0b */ /* 0x000fe4000bf53000 */
[C---:B------:R-:W-:Y:S02]  /*e4f0*/  SHF.L.U32 R27, R22.reuse, 0x10, RZ ;  /* 0x00000010161b7819 */ /* 0x040fe400000006ff */
[----:B------:R-:W-:Y:S01]  /*e500*/  PRMT R22, R22, 0x7632, R22 ;  /* 0x0000763216167816 */ /* 0x000fe20000000016 */
        /* <DEDUP_REMOVED lines=9> */
.L_x_8556:
        /* <DEDUP_REMOVED lines=12> */
.L_x_8557:
        /* <DEDUP_REMOVED lines=43> */
.L_x_8555:
        /* <DEDUP_REMOVED lines=16> */
.L_x_8559:
        /* <DEDUP_REMOVED lines=12> */
.L_x_8560:
        /* <DEDUP_REMOVED lines=43> */
.L_x_8558:
        /* <DEDUP_REMOVED lines=17> */
.L_x_8562:
        /* <DEDUP_REMOVED lines=12> */
.L_x_8563:
        /* <DEDUP_REMOVED lines=43> */
.L_x_8561:
        /* <DEDUP_REMOVED lines=34> */
.L_x_8539:
[----:B------:R-:W-:Y:S01]  /*f420*/  SEL R27, RZ, 0x1000000, !P5 ;  /* 0x01000000ff1b7807 */ /* 0x000fe20006800000 */
[----:B------:R-:W-:Y:S01]  /*f430*/  IMAD.WIDE.U32 R20, R129, 0x20, R120 ;  /* 0x0000002081147825 */ /* 0x000fe200078e0078 */
[----:B------:R-:W-:Y:S01]  /*f440*/  SEL R26, RZ, 0x10000, !P4 ;  /* 0x00010000ff1a7807 */ /* 0x000fe20006000000 */
[----:B------:R-:W0:Y:S01]  /*f450*/  @P0 LDC.64 R28, c[0x0][0x3a0] ;  /* 0x0000e800ff1c0b82 */ /* 0x000e220000000a00 */
[----:B------:R-:W-:Y:S01]  /*f460*/  ISETP.NE.AND P5, PT, R35, RZ, PT ;  /* 0x000000ff2300720c */ /* 0x000fe20003fa5270 */
[----:B------:R-:W1:Y:S01]  /*f470*/  @UP0 LDCU.64 UR40, c[0x0][0x398] ;  /* 0x00007300ff2807ac */ /* 0x000e620008000a00 */
[----:B------:R-:W-:Y:S01]  /*f480*/  ISETP.NE.AND P4, PT, R36, RZ, PT ;  /* 0x000000ff2400720c */ /* 0x000fe20003f85270 */
[----:B------:R-:W-:Y:S01]  /*f490*/  STG.E.128 desc[UR8][R20.64], R44 ;  /* 0x0000002c14007986 */ /* 0x000fe2000c101d08 */
[----:B------:R-:W-:Y:S01]  /*f4a0*/  SEL R31, RZ, 0x100, !P3 ;  /* 0x00000100ff1f7807 */ /* 0x000fe20005800000 */
[----:B------:R-:W-:Y:S01]  /*f4b0*/  VIADD R131, R127, 0x100 ;  /* 0x000001007f837836 */ /* 0x000fe20000000000 */
[----:B------:R-:W-:Y:S01]  /*f4c0*/  SEL R25, RZ, 0x1000000, !P1 ;  /* 0x01000000ff197807 */ /* 0x000fe20004800000 */
[----:B------:R2:W-:Y:S01]  /*f4d0*/  STG.E.128 desc[UR8][R20.64+0x10], R40 ;  /* 0x0000102814007986 */ /* 0x0005e2000c101d08 */
[----:B------:R-:W-:-:S02]  /*f4e0*/  SEL R23, RZ, 0x10000, !P4 ;  /* 0x00010000ff177807 */ /* 0x000fc40006000000 */
[----:B------:R-:W-:Y:S02]  /*f4f0*/  SEL R22, RZ, 0x100, !P5 ;  /* 0x00000100ff167807 */ /* 0x000fe40006800000 */
[----:B------:R-:W-:Y:S02]  /*f500*/  ISETP.NE.AND P6, PT, R34, RZ, PT ;  /* 0x000000ff2200720c */ /* 0x000fe40003fc5270 */
[----:B------:R-:W-:Y:S01]  /*f510*/  LOP3.LUT R31, R31, R27, R26, 0xfe, !PT ;  /* 0x0000001b1f1f7212 */ /* 0x000fe200078efe1a */
[----:B------:R-:W-:Y:S01]  /*f520*/  IMAD.MOV.U32 R26, RZ, RZ, 0x10 ;  /* 0x00000010ff1a7424 */ /* 0x000fe200078e00ff */
[----:B------:R-:W-:Y:S02]  /*f530*/  LOP3.LUT R22, R22, R25, R23, 0xfe, !PT ;  /* 0x0000001916167212 */ /* 0x000fe400078efe17 */
[----:B------:R-:W-:Y:S02]  /*f540*/  SEL R30, RZ, 0x1, !P2 ;  /* 0x00000001ff1e7807 */ /* 0x000fe40005000000 */
[----:B------:R-:W-:-:S02]  /*f550*/  SEL R23, RZ, 0x1, !P6 ;  /* 0x00000001ff177807 */ /* 0x000fc40007000000 */
[----:B------:R-:W-:Y:S01]  /*f560*/  LOP3.LUT R31, R31, R30, RZ, 0xfc, !PT ;  /* 0x0000001e1f1f7212 */ /* 0x000fe200078efcff */
[----:B0-----:R-:W-:Y:S01]  /*f570*/  @P0 IMAD.WIDE.U32 R28, R131, 0x20, R28 ;  /* 0x00000020831c0825 */ /* 0x001fe200078e001c */
[----:B------:R-:W-:Y:S02]  /*f580*/  LOP3.LUT R30, R22, R23, RZ, 0xfc, !PT ;  /* 0x00000017161e7212 */ /* 0x000fe400078efcff */
[----:B------:R-:W-:Y:S01]  /*f590*/  PLOP3.LUT P3, PT, PT, PT, UP0, 0x80, 0x8 ;  /* 0x000000000008781c */ /* 0x000fe20003f6f008 */
[----:B------:R-:W-:Y:S01]  /*f5a0*/  IMAD.WIDE.U32 R22, R129, 0x8, R122 ;  /* 0x0000000881167825 */ /* 0x000fe200078e007a */
[----:B------:R-:W-:-:S03]  /*f5b0*/  PLOP3.LUT P1, PT, PT, PT, UP0, 0x80, 0x8 ;  /* 0x000000000008781c */ /* 0x000fc60003f2f008 */
[C---:B--2---:R-:W-:Y:S01]  /*f5c0*/  IMAD.WIDE.U32 R20, R131.reuse, 0x10, R108 ;  /* 0x0000001083147825 */ /* 0x044fe200078e006c */
[----:B------:R0:W-:Y:S07]  /*f5d0*/  STG.E.64 desc[UR8][R22.64], R30 ;  /* 0x0000001e16007986 */ /* 0x0001ee000c101b08 */
        /* <DEDUP_REMOVED lines=22> */
.L_x_8564:
[----:B------:R2:W5:Y:S04]  /*f740*/  @P1 LDG.E.128 R64, desc[UR8][R26.64] ;  /* 0x000000081a401981 */ /* 0x000568000c1e1d00 */
[----:B------:R2:W5:Y:S04]  /*f750*/  @P0 LDG.E.128 R60, desc[UR8][R28.64] ;  /* 0x000000081c3c0981 */ /* 0x000568000c1e1d00 */
[----:B------:R2:W5:Y:S04]  /*f760*/  @P0 LDG.E.128 R56, desc[UR8][R28.64+0x10] ;  /* 0x000010081c380981 */ /* 0x000568000c1e1d00 */
[----:B01----:R-:W5:Y:S01]  /*f770*/  LDG.E.128 R20, desc[UR8][R20.64] ;  /* 0x0000000814147981 */ /* 0x003f62000c1e1d00 */
        /* <DEDUP_REMOVED lines=16> */
.L_x_8567:
        /* <DEDUP_REMOVED lines=12> */
.L_x_8568:
        /* <DEDUP_REMOVED lines=43> */
.L_x_8566:
[----:B------:R-:W-:Y:S01]  /*fbf0*/  ISETP.NE.AND P1, PT, R26, 0x1, PT ;  /* 0x000000011a00780c */ /* 0x000fe20003f25270 */
[----:B------:R-:W-:Y:S01]  /*fc00*/  IMAD.MOV.U32 R27, RZ, RZ, 0x2 ;  /* 0x00000002ff1b7424 */ /* 0x000fe200078e00ff */
[----:B------:R-:W-:Y:S02]  /*fc10*/  I2FP.F32.U32 R25, R25 ;  /* 0x0000001900197245 */ /* 0x000fe40000201000 */
[C---:B-----5:R-:W-:Y:S02]  /*fc20*/  SHF.L.U32 R24, R20.reuse, 0x10, RZ ;  /* 0x0000001014187819 */ /* 0x060fe400000006ff */
        /* <DEDUP_REMOVED lines=15> */
.L_x_8570:
        /* <DEDUP_REMOVED lines=12> */
.L_x_8571:
        /* <DEDUP_REMOVED lines=43> */
.L_x_8569:
        /* <DEDUP_REMOVED lines=22> */
.L_x_8573:
        /* <DEDUP_REMOVED lines=12> */
.L_x_8574:
        /* <DEDUP_REMOVED lines=43> */
.L_x_8572:
[----:B------:R-:W-:Y:S01]  /*10560*/  ISETP.NE.AND P1, PT, R26, 0x1, PT ;  /* 0x000000011a00780c */ /* 0x000fe20003f25270 */
[----:B------:R-:W-:Y:S01]  /*10570*/  IMAD.MOV.U32 R27, RZ, RZ, 0x2 ;  /* 0x00000002ff1b7424 */ /* 0x000fe200078e00ff */
[----:B------:R-:W-:Y:S01]  /*10580*/  I2FP.F32.U32 R25, R24 ;  /* 0x0000001800197245 */ /* 0x000fe20000201000 */
[----:B------:R-:W-:Y:S01]  /*10590*/  IMAD.MOV.U32 R24, RZ, RZ, R0 ;  /* 0x000000ffff187224 */ /* 0x000fe200078e0000 */
[----:B------:R-:W-:-:S03]  /*105a0*/  SHF.L.U32 R20, R20, 0x10, RZ ;  /* 0x0000001014147819 */ /* 0x000fc600000006ff */
[----:B------:R-:W-:Y:S02]  /*105b0*/  FFMA.FTZ R25, R25, R128, 1.1641532182693481445e-10 ;  /* 0x2f00000019197423 */ /* 0x000fe40000010080 */
[----:B------:R-:W-:-:S03]  /*105c0*/  FMUL.FTZ R20, R20, UR5 ;  /* 0x0000000514147c20 */ /* 0x000fc60008410000 */
        /* <DEDUP_REMOVED lines=11> */
.L_x_8576:
        /* <DEDUP_REMOVED lines=12> */
.L_x_8577:
        /* <DEDUP_REMOVED lines=43> */
.L_x_8575:
[----:B------:R-:W-:Y:S01]  /*109f0*/  I2FP.F32.U32 R25, R24 ;  /* 0x0000001800197245 */ /* 0x000fe20000201000 */
[----:B------:R-:W-:Y:S01]  /*10a00*/  IMAD.MOV.U32 R26, RZ, RZ, 0x2 ;  /* 0x00000002ff1a7424 */ /* 0x000fe200078e00ff */
        /* <DEDUP_REMOVED lines=21> */
.L_x_8579:
        /* <DEDUP_REMOVED lines=12> */
.L_x_8580:
        /* <DEDUP_REMOVED lines=43> */
.L_x_8578:
        /* <DEDUP_REMOVED lines=19> */
.L_x_8582:
        /* <DEDUP_REMOVED lines=12> */
.L_x_8583:
        /* <DEDUP_REMOVED lines=43> */
.L_x_8581:
        /* <DEDUP_REMOVED lines=22> */
.L_x_8585:
        /* <DEDUP_REMOVED lines=12> */
.L_x_8586:
        /* <DEDUP_REMOVED lines=43> */
.L_x_8584:
[----:B------:R-:W-:Y:S02]  /*11840*/  ISETP.NE.AND P2, PT, R24, 0x1, PT ;  /* 0x000000011800780c */ /* 0x000fe40003f45270 */
[----:B------:R-:W-:Y:S02]  /*11850*/  I2FP.F32.U32 R25, R20 ;  /* 0x0000001400197245 */ /* 0x000fe40000201000 */
[----:B------:R-:W-:Y:S01]  /*11860*/  SHF.L.U32 R20, R21, 0x10, RZ ;  /* 0x0000001015147819 */ /* 0x000fe200000006ff */
[----:B------:R-:W-:Y:S02]  /*11870*/  IMAD.MOV.U32 R21, RZ, RZ, R0 ;  /* 0x000000ffff157224 */ /* 0x000fe400078e0000 */
[----:B------:R-:W-:Y:S02]  /*11880*/  FFMA.FTZ R25, R25, R128, 1.1641532182693481445e-10 ;  /* 0x2f00000019197423 */ /* 0x000fe40000010080 */
[----:B------:R-:W-:-:S03]  /*11890*/  FMUL.FTZ R20, R20, UR5 ;  /* 0x0000000514147c20 */ /* 0x000fc60008410000 */
[----:B------:R-:W-:Y:S01]  /*118a0*/  FSETP.LE.FTZ.AND P1, PT, R25, UR4, PT ;  /* 0x0000000419007c0b */ /* 0x000fe2000bf33000 */
[----:B------:R-:W-:Y:S01]  /*118b0*/  IMAD.MOV.U32 R25, RZ, RZ, 0x2 ;  /* 0x00000002ff197424 */ /* 0x000fe200078e00ff */
        /* <DEDUP_REMOVED lines=9> */
.L_x_8588:
        /* <DEDUP_REMOVED lines=12> */
.L_x_8589:
        /* <DEDUP_REMOVED lines=43> */
.L_x_8587:
        /* <DEDUP_REMOVED lines=23> */
.L_x_8591:
        /* <DEDUP_REMOVED lines=12> */
.L_x_8592:
        /* <DEDUP_REMOVED lines=43> */
.L_x_8590:
        /* <DEDUP_REMOVED lines=18> */
.L_x_8594:
        /* <DEDUP_REMOVED lines=12> */
.L_x_8595:
        /* <DEDUP_REMOVED lines=43> */
.L_x_8593:
        /* <DEDUP_REMOVED lines=22> */
.L_x_8597:
        /* <DEDUP_REMOVED lines=12> */
.L_x_8598:
        /* <DEDUP_REMOVED lines=43> */
.L_x_8596:
        /* <DEDUP_REMOVED lines=17> */
.L_x_8600:
        /* <DEDUP_REMOVED lines=12> */
.L_x_8601:
        /* <DEDUP_REMOVED lines=43> */
.L_x_8599:
        /* <DEDUP_REMOVED lines=23> */
.L_x_8603:
        /* <DEDUP_REMOVED lines=12> */
.L_x_8604:
        /* <DEDUP_REMOVED lines=43> */
.L_x_8602:
        /* <DEDUP_REMOVED lines=18> */
.L_x_8606:
        /* <DEDUP_REMOVED lines=12> */
.L_x_8607:
        /* <DEDUP_REMOVED lines=43> */
.L_x_8605:
[----:B------:R-:W-:Y:S02]  /*138f0*/  I2FP.F32.U32 R21, R20 ;  /* 0x0000001400157245 */ /* 0x000fe40000201000 */
[----:B------:R-:W-:-:S03]  /*13900*/  SHF.L.U32 R20, R67, 0x10, RZ ;  /* 0x0000001043147819 */ /* 0x000fc600000006ff */
[----:B------:R-:W-:Y:S02]  /*13910*/  FFMA.FTZ R21, R21, R128, 1.1641532182693481445e-10 ;  /* 0x2f00000015157423 */ /* 0x000fe40000010080 */
[----:B------:R-:W-:-:S03]  /*13920*/  FMUL.FTZ R20, R20, UR5 ;  /* 0x0000000514147c20 */ /* 0x000fc60008410000 */
[----:B------:R-:W-:Y:S02]  /*13930*/  FSETP.GTU.FTZ.AND P5, PT, R21, UR4, PT ;  /* 0x0000000415007c0b */ /* 0x000fe4000bfbc000 */
[----:B------:R-:W-:Y:S01]  /*13940*/  FSEL R21, R22, RZ, P4 ;  /* 0x000000ff16157208 */ /* 0x000fe20002000000 */
[----:B------:R-:W-:Y:S01]  /*13950*/  IMAD.MOV.U32 R22, RZ, RZ, 0x2 ;  /* 0x00000002ff167424 */ /* 0x000fe200078e00ff */
[----:B------:R-:W-:Y:S01]  /*13960*/  FSEL R34, R20, RZ, !P5 ;  /* 0x000000ff14227208 */ /* 0x000fe20006800000 */
[----:B------:R-:W-:Y:S01]  /*13970*/  IMAD.MOV.U32 R20, RZ, RZ, R0 ;  /* 0x000000ffff147224 */ /* 0x000fe200078e0000 */
        /* <DEDUP_REMOVED lines=13> */
.L_x_8609:
        /* <DEDUP_REMOVED lines=12> */
.L_x_8610:
        /* <DEDUP_REMOVED lines=43> */
.L_x_8608:
        /* <DEDUP_REMOVED lines=17> */
.L_x_8612:
        /* <DEDUP_REMOVED lines=14> */
.L_x_8613:
        /* <DEDUP_REMOVED lines=43> */
.L_x_8611:
        /* <DEDUP_REMOVED lines=12> */
.L_x_8565:
        /* <DEDUP_REMOVED lines=15> */
.L_x_8616:
        /* <DEDUP_REMOVED lines=12> */
.L_x_8617:
        /* <DEDUP_REMOVED lines=43> */
.L_x_8615:
[----:B------:R-:W-:Y:S01]  /*14780*/  ISETP.NE.AND P1, PT, R26, 0x1, PT ;  /* 0x000000011a00780c */ /* 0x000fe20003f25270 */
[----:B------:R-:W-:Y:S01]  /*14790*/  IMAD.MOV.U32 R24, RZ, RZ, 0x2 ;  /* 0x00000002ff187424 */ /* 0x000fe200078e00ff */
[----:B------:R-:W-:Y:S02]  /*147a0*/  I2FP.F32.U32 R25, R25 ;  /* 0x0000001900197245 */ /* 0x000fe40000201000 */
[C---:B-----5:R-:W-:Y:S02]  /*147b0*/  SHF.L.U32 R32, R20.reuse, 0x10, RZ ;  /* 0x0000001014207819 */ /* 0x060fe400000006ff */
        /* <DEDUP_REMOVED lines=14> */
.L_x_8619:
        /* <DEDUP_REMOVED lines=12> */
.L_x_8620:
        /* <DEDUP_REMOVED lines=43> */
.L_x_8618:
        /* <DEDUP_REMOVED lines=17> */
.L_x_8622:
        /* <DEDUP_REMOVED lines=12> */
.L_x_8623:
        /* <DEDUP_REMOVED lines=43> */
.L_x_8621:
[----:B------:R-:W-:Y:S01]  /*15090*/  ISETP.NE.AND P1, PT, R26, 0x1, PT ;  /* 0x000000011a00780c */ /* 0x000fe20003f25270 */
[----:B------:R-:W-:Y:S01]  /*150a0*/  IMAD.MOV.U32 R24, RZ, RZ, 0x2 ;  /* 0x00000002ff187424 */ /* 0x000fe200078e00ff */
[----:B------:R-:W-:Y:S01]  /*150b0*/  I2FP.F32.U32 R25, R20 ;  /* 0x0000001400197245 */ /* 0x000fe20000201000 */
[----:B------:R-:W-:Y:S01]  /*150c0*/  IMAD.MOV.U32 R20, RZ, RZ, R0 ;  /* 0x000000ffff147224 */ /* 0x000fe200078e0000 */
[C---:B------:R-:W-:Y:S02]  /*150d0*/  SHF.L.U32 R34, R21.reuse, 0x10, RZ ;  /* 0x0000001015227819 */ /* 0x040fe400000006ff */
        /* <DEDUP_REMOVED lines=13> */
.L_x_8625:
        /* <DEDUP_REMOVED lines=12> */
.L_x_8626:
        /* <DEDUP_REMOVED lines=43> */
.L_x_8624:
        /* <DEDUP_REMOVED lines=16> */
.L_x_8628:
        /* <DEDUP_REMOVED lines=12> */
.L_x_8629:
        /* <DEDUP_REMOVED lines=43> */
.L_x_8627:
        /* <DEDUP_REMOVED lines=17> */
.L_x_8631:
        /* <DEDUP_REMOVED lines=12> */
.L_x_8632:
        /* <DEDUP_REMOVED lines=43> */
.L_x_8630:
        /* <DEDUP_REMOVED lines=16> */
.L_x_8634:
        /* <DEDUP_REMOVED lines=12> */
.L_x_8635:
        /* <DEDUP_REMOVED lines=43> */
.L_x_8633:
        /* <DEDUP_REMOVED lines=17> */
.L_x_8637:
        /* <DEDUP_REMOVED lines=12> */
.L_x_8638:
        /* <DEDUP_REMOVED lines=43> */
.L_x_8636:
        /* <DEDUP_REMOVED lines=34> */
.L_x_8614:
        /* <DEDUP_REMOVED lines=21> */
[----:B------:R-:W-:Y:S01]  /*16a70*/  IMAD.WIDE.U32 R28, R131, 0x8, R122 ;  /* 0x00000008831c7825 */ /* 0x000fe200078e007a */
[----:B------:R-:W-:Y:S02]  /*16a80*/  LOP3.LUT R22, R22, R25, RZ, 0xfc, !PT ;  /* 0x0000001916167212 */ /* 0x000fe400078efcff */
[----:B------:R-:W-:Y:S01]  /*16a90*/  PLOP3.LUT P3, PT, PT, PT, UP0, 0x80, 0x8 ;  /* 0x000000000008781c */ /* 0x000fe20003f6f008 */
[C---:B--2---:R-:W-:Y:S01]  /*16aa0*/  IMAD.WIDE.U32 R20, R133.reuse, 0x10, R108 ;  /* 0x0000001085147825 */ /* 0x044fe200078e006c */
[----:B------:R-:W-:Y:S01]  /*16ab0*/  PLOP3.LUT P1, PT, PT, PT, UP0, 0x80, 0x8 ;  /* 0x000000000008781c */ /* 0x000fe20003f2f008 */
[----:B------:R2:W-:Y:S02]  /*16ac0*/  STG.E.64 desc[UR8][R28.64], R22 ;  /* 0x000000161c007986 */ /* 0x0005e4000c101b08 */
[----:B0-----:R-:W-:-:S08]  /*16ad0*/  @P0 IMAD.WIDE.U32 R26, R133, 0x20, R26 ;  /* 0x00000020851a0825 */ /* 0x001fd000078e001a */
[----:B-1----:R-:W-:Y:S01]  /*16ae0*/  @P3 IMAD.WIDE.U32 R24, R133, R24, UR40 ;  /* 0x0000002885183e25 */ /* 0x002fe2000f8e0018 */
        /* <DEDUP_REMOVED lines=21> */
.L_x_8639:
[----:B------:R1:W5:Y:S04]  /*16c40*/  @P1 LDG.E.128 R64, desc[UR8][R24.64] ;  /* 0x0000000818401981 */ /* 0x000368000c1e1d00 */
[----:B------:R1:W5:Y:S04]  /*16c50*/  @P0 LDG.E.128 R60, desc[UR8][R26.64] ;  /* 0x000000081a3c0981 */ /* 0x000368000c1e1d00 */
[----:B------:R1:W5:Y:S04]  /*16c60*/  @P0 LDG.E.128 R56, desc[UR8][R26.64+0x10] ;  /* 0x000010081a380981 */ /* 0x000368000c1e1d00 */
[----:B0-----:R-:W5:Y:S01]  /*16c70*/  LDG.E.128 R20, desc[UR8][R20.64] ;  /* 0x0000000814147981 */ /* 0x001f62000c1e1d00 */
[----:B------:R-:W-:Y:S05]  /*16c80*/  BRA.U !UP0, `(.L_x_8640) ;  /* 0x0000004908e47547 */ /* 0x000fea000b800000 */
[----:B------:R-:W-:Y:S01]  /*16c90*/  ISETP.NE.AND P1, PT, R132, 0x1, PT ;  /* 0x000000018400780c */ /* 0x000fe20003f25270 */
[----:B-1----:R-:W-:Y:S01]  /*16ca0*/  IMAD.MOV.U32 R26, RZ, RZ, 0x2 ;  /* 0x00000002ff1a7424 */ /* 0x002fe200078e00ff */
        /* <DEDUP_REMOVED lines=13> */
.L_x_8642:
        /* <DEDUP_REMOVED lines=12> */
.L_x_8643:
        /* <DEDUP_REMOVED lines=43> */
.L_x_8641:
        /* <DEDUP_REMOVED lines=19> */
.L_x_8645:
        /* <DEDUP_REMOVED lines=12> */
.L_x_8646:
        /* <DEDUP_REMOVED lines=43> */
.L_x_8644:
        /* <DEDUP_REMOVED lines=22> */
.L_x_8648:
        /* <DEDUP_REMOVED lines=12> */
.L_x_8649:
        /* <DEDUP_REMOVED lines=43> */
.L_x_8647:
        /* <DEDUP_REMOVED lines=18> */
.L_x_8651:
        /* <DEDUP_REMOVED lines=12> */
.L_x_8652:
        /* <DEDUP_REMOVED lines=43> */
.L_x_8650:
        /* <DEDUP_REMOVED lines=23> */
.L_x_8654:
        /* <DEDUP_REMOVED lines=12> */
.L_x_8655:
        /* <DEDUP_REMOVED lines=43> */
.L_x_8653:
[----:B------:R-:W-:Y:S01]  /*183d0*/  I2FP.F32.U32 R25, R24 ;  /* 0x0000001800197245 */ /* 0x000fe20000201000 */
[----:B------:R-:W-:Y:S01]  /*183e0*/  IMAD.MOV.U32 R31, RZ, RZ, 0x2 ;  /* 0x00000002ff1f7424 */ /* 0x000fe200078e00ff */
[----:B------:R-:W-:Y:S01]  /*183f0*/  ISETP.NE.AND P1, PT, R26, 0x1, PT ;  /* 0x000000011a00780c */ /* 0x000fe20003f25270 */
[----:B------:R-:W-:Y:S01]  /*18400*/  IMAD.MOV.U32 R27, RZ, RZ, R0 ;  /* 0x000000ffff1b7224 */ /* 0x000fe200078e0000 */
[----:B------:R-:W-:Y:S01]  /*18410*/  PRMT R24, R21, 0x7632, R24 ;  /* 0x0000763215187816 */ /* 0x000fe20000000018 */
        /* <DEDUP_REMOVED lines=14> */
.L_x_8657:
        /* <DEDUP_REMOVED lines=12> */
.L_x_8658:
        /* <DEDUP_REMOVED lines=43> */
.L_x_8656:
[----:B------:R-:W-:Y:S02]  /*18870*/  I2FP.F32.U32 R27, R27 ;  /* 0x0000001b001b7245 */ /* 0x000fe40000201000 */
[----:B------:R-:W-:Y:S02]  /*18880*/  SHF.L.U32 R26, R65, 0x10, RZ ;  /* 0x00000010411a7819 */ /* 0x000fe400000006ff */
[----:B------:R-:W-:Y:S01]  /*18890*/  ISETP.NE.AND P2, PT, R31, 0x1, PT ;  /* 0x000000011f00780c */ /* 0x000fe20003f45270 */
[----:B------:R-:W-:Y:S01]  /*188a0*/  FFMA.FTZ R27, R27, R128, 1.1641532182693481445e-10 ;  /* 0x2f0000001b1b7423 */ /* 0x000fe20000010080 */
[----:B------:R-:W-:Y:S01]  /*188b0*/  FSEL R25, R25, RZ, P3 ;  /* 0x000000ff19197208 */ /* 0x000fe20001800000 */
[----:B------:R-:W-:-:S03]  /*188c0*/  FMUL.FTZ R26, R26, UR5 ;  /* 0x000000051a1a7c20 */ /* 0x000fc60008410000 */
[----:B------:R-:W-:-:S04]  /*188d0*/  FSETP.GTU.FTZ.AND P1, PT, R27, UR4, PT ;  /* 0x000000041b007c0b */ /* 0x000fc8000bf3c000 */
        /* <DEDUP_REMOVED lines=15> */
.L_x_8660:
        /* <DEDUP_REMOVED lines=12> */
.L_x_8661:
        /* <DEDUP_REMOVED lines=43> */
.L_x_8659:
        /* <DEDUP_REMOVED lines=17> */
.L_x_8663:
        /* <DEDUP_REMOVED lines=12> */
.L_x_8664:
        /* <DEDUP_REMOVED lines=43> */
.L_x_8662:
[----:B------:R-:W-:Y:S01]  /*191c0*/  I2FP.F32.U32 R25, R25 ;  /* 0x0000001900197245 */ /* 0x000fe20000201000 */
[----:B------:R-:W-:Y:S01]  /*191d0*/  IMAD.MOV.U32 R26, RZ, RZ, 0x2 ;  /* 0x00000002ff1a7424 */ /* 0x000fe200078e00ff */
        /* <DEDUP_REMOVED lines=21> */
.L_x_8666:
        /* <DEDUP_REMOVED lines=12> */
.L_x_8667:
        /* <DEDUP_REMOVED lines=43> */
.L_x_8665:
        /* <DEDUP_REMOVED lines=18> */
.L_x_8669:
        /* <DEDUP_REMOVED lines=12> */
.L_x_8670:
        /* <DEDUP_REMOVED lines=43> */
.L_x_8668:
[----:B------:R-:W-:Y:S01]  /*19b30*/  I2FP.F32.U32 R25, R24 ;  /* 0x0000001800197245 */ /* 0x000fe20000201000 */
[----:B------:R-:W-:Y:S01]  /*19b40*/  IMAD.MOV.U32 R26, RZ, RZ, 0x2 ;  /* 0x00000002ff1a7424 */ /* 0x000fe200078e00ff */
[----:B------:R-:W-:Y:S02]  /*19b50*/  SHF.L.U32 R24, R66, 0x10, RZ ;  /* 0x0000001042187819 */ /* 0x000fe400000006ff */
[----:B------:R-:W-:Y:S01]  /*19b60*/  FSEL R111, R111, RZ, P2 ;  /* 0x000000ff6f6f7208 */ /* 0x000fe20001000000 */
[----:B------:R-:W-:Y:S02]  /*19b70*/  FFMA.FTZ R25, R25, R128, 1.1641532182693481445e-10 ;  /* 0x2f00000019197423 */ /* 0x000fe40000010080 */
[----:B------:R-:W-:-:S03]  /*19b80*/  FMUL.FTZ R24, R24, UR5 ;  /* 0x0000000518187c20 */ /* 0x000fc60008410000 */
[----:B------:R-:W-:Y:S01]  /*19b90*/  FSETP.GTU.FTZ.AND P3, PT, R25, UR4, PT ;  /* 0x0000000419007c0b */ /* 0x000fe2000bf7c000 */
        /* <DEDUP_REMOVED lines=15> */
.L_x_8672:
        /* <DEDUP_REMOVED lines=12> */
.L_x_8673:
        /* <DEDUP_REMOVED lines=43> */
.L_x_8671:
        /* <DEDUP_REMOVED lines=17> */
.L_x_8675:
        /* <DEDUP_REMOVED lines=12> */
.L_x_8676:
        /* <DEDUP_REMOVED lines=43> */
.L_x_8674:
[----:B------:R-:W-:Y:S01]  /*1a480*/  I2FP.F32.U32 R25, R25 ;  /* 0x0000001900197245 */ /* 0x000fe20000201000 */
[----:B------:R-:W-:Y:S01]  /*1a490*/  IMAD.MOV.U32 R111, RZ, RZ, 0x2 ;  /* 0x00000002ff6f7424 */ /* 0x000fe200078e00ff */
[----:B------:R-:W-:-:S03]  /*1a4a0*/  PRMT R26, R66, 0x7632, R26 ;  /* 0x00007632421a7816 */ /* 0x000fc6000000001a */
[----:B------:R-:W-:Y:S01]  /*1a4b0*/  FFMA.FTZ R25, R25, R128, 1.1641532182693481445e-10 ;  /* 0x2f00000019197423 */ /* 0x000fe20000010080 */
[----:B------:R-:W-:-:S04]  /*1a4c0*/  SHF.L.U32 R26, R26, 0x10, RZ ;  /* 0x000000101a1a7819 */ /* 0x000fc800000006ff */
[----:B------:R-:W-:Y:S01]  /*1a4d0*/  FSETP.GTU.FTZ.AND P4, PT, R25, UR4, PT ;  /* 0x0000000419007c0b */ /* 0x000fe2000bf9c000 */
[----:B------:R-:W-:Y:S01]  /*1a4e0*/  FMUL.FTZ R26, R26, UR5 ;  /* 0x000000051a1a7c20 */ /* 0x000fe20008410000 */
[----:B------:R-:W-:Y:S01]  /*1a4f0*/  FSEL R25, R22, RZ, P3 ;  /* 0x000000ff16197208 */ /* 0x000fe20001800000 */
[----:B------:R-:W-:Y:S01]  /*1a500*/  IMAD.MOV.U32 R22, RZ, RZ, R0 ;  /* 0x000000ffff167224 */ /* 0x000fe200078e0000 */
        /* <DEDUP_REMOVED lines=14> */
.L_x_8678:
        /* <DEDUP_REMOVED lines=12> */
.L_x_8679:
        /* <DEDUP_REMOVED lines=43> */
.L_x_8677:
[----:B------:R-:W-:Y:S01]  /*1a960*/  ISETP.NE.AND P5, PT, R111, 0x1, PT ;  /* 0x000000016f00780c */ /* 0x000fe20003fa5270 */
[----:B------:R-:W-:Y:S01]  /*1a970*/  IMAD.MOV.U32 R125, RZ, RZ, 0x2 ;  /* 0x00000002ff7d7424 */ /* 0x000fe200078e00ff */
[----:B------:R-:W-:Y:S02]  /*1a980*/  I2FP.F32.U32 R27, R22 ;  /* 0x00000016001b7245 */ /* 0x000fe40000201000 */
[----:B------:R-:W-:-:S03]  /*1a990*/  SHF.L.U32 R26, R23, 0x10, RZ ;  /* 0x00000010171a7819 */ /* 0x000fc600000006ff */
[----:B------:R-:W-:Y:S01]  /*1a9a0*/  FFMA.FTZ R22, R27, R128, 1.1641532182693481445e-10 ;  /* 0x2f0000001b167423 */ /* 0x000fe20000010080 */
[----:B------:R-:W-:Y:S01]  /*1a9b0*/  PRMT R27, R23, 0x7632, R27 ;  /* 0x00007632171b7816 */ /* 0x000fe2000000001b */
[----:B------:R-:W-:Y:S01]  /*1a9c0*/  FMUL.FTZ R26, R26, UR5 ;  /* 0x000000051a1a7c20 */ /* 0x000fe20008410000 */
[----:B------:R-:W-:Y:S02]  /*1a9d0*/  IMAD.MOV.U32 R23, RZ, RZ, R0 ;  /* 0x000000ffff177224 */ /* 0x000fe400078e0000 */
        /* <DEDUP_REMOVED lines=10> */
.L_x_8681:
        /* <DEDUP_REMOVED lines=12> */
.L_x_8682:
        /* <DEDUP_REMOVED lines=43> */
.L_x_8680:
[----:B------:R-:W-:Y:S02]  /*1adf0*/  I2FP.F32.U32 R23, R23 ;  /* 0x0000001700177245 */ /* 0x000fe40000201000 */
        /* <DEDUP_REMOVED lines=9> */
[----:B------:R-:W-:-:S02]  /*1ae90*/  IMAD.MOV.U32 R22, RZ, RZ, 0x2 ;  /* 0x00000002ff167424 */ /* 0x000fc400078e00ff */
[----:B------:R-:W-:Y:S02]  /*1aea0*/  IMAD.MOV.U32 R23, RZ, RZ, R0 ;  /* 0x000000ffff177224 */ /* 0x000fe400078e0000 */
[----:B------:R-:W-:-:S07]  /*1aeb0*/  @P0 FADD.FTZ R26, R58, R26 ;  /* 0x0000001a3a1a0221 */ /* 0x000fce0000010000 */
        /* <DEDUP_REMOVED lines=9> */
.L_x_8684:
        /* <DEDUP_REMOVED lines=12> */
.L_x_8685:
        /* <DEDUP_REMOVED lines=43> */
.L_x_8683:
        /* <DEDUP_REMOVED lines=17> */
.L_x_8687:
        /* <DEDUP_REMOVED lines=14> */
.L_x_8688:
        /* <DEDUP_REMOVED lines=43> */
.L_x_8686:
        /* <DEDUP_REMOVED lines=12> */
.L_x_8640:
        /* <DEDUP_REMOVED lines=15> */
.L_x_8691:
        /* <DEDUP_REMOVED lines=12> */
.L_x_8692:
        /* <DEDUP_REMOVED lines=43> */
.L_x_8690:
        /* <DEDUP_REMOVED lines=18> */
.L_x_8694:
        /* <DEDUP_REMOVED lines=12> */
.L_x_8695:
        /* <DEDUP_REMOVED lines=43> */
.L_x_8693:
[----:B------:R-:W-:Y:S01]  /*1c110*/  ISETP.NE.AND P1, PT, R27, 0x1, PT ;  /* 0x000000011b00780c */ /* 0x000fe20003f25270 */
[----:B------:R-:W-:Y:S01]  /*1c120*/  IMAD.MOV.U32 R26, RZ, RZ, 0x2 ;  /* 0x00000002ff1a7424 */ /* 0x000fe200078e00ff */
[----:B------:R-:W-:Y:S02]  /*1c130*/  I2FP.F32.U32 R25, R20 ;  /* 0x0000001400197245 */ /* 0x000fe40000201000 */
[----:B------:R-:W-:-:S03]  /*1c140*/  SHF.L.U32 R111, R111, 0x10, RZ ;  /* 0x000000106f6f7819 */ /* 0x000fc600000006ff */
        /* <DEDUP_REMOVED lines=13> */
.L_x_8697:
        /* <DEDUP_REMOVED lines=12> */
.L_x_8698:
        /* <DEDUP_REMOVED lines=43> */
.L_x_8696:
[----:B------:R-:W-:Y:S01]  /*1c590*/  ISETP.NE.AND P1, PT, R26, 0x1, PT ;  /* 0x000000011a00780c */ /* 0x000fe20003f25270 */
[----:B------:R-:W-:Y:S01]  /*1c5a0*/  IMAD.MOV.U32 R28, RZ, RZ, 0x2 ;  /* 0x00000002ff1c7424 */ /* 0x000fe200078e00ff */
[----:B------:R-:W-:Y:S01]  /*1c5b0*/  I2FP.F32.U32 R25, R25 ;  /* 0x0000001900197245 */ /* 0x000fe20000201000 */
[----:B------:R-:W-:Y:S01]  /*1c5c0*/  IMAD.MOV.U32 R27, RZ, RZ, R0 ;  /* 0x000000ffff1b7224 */ /* 0x000fe200078e0000 */
[----:B------:R-:W-:-:S03]  /*1c5d0*/  PRMT R126, R21, 0x7632, R126 ;  /* 0x00007632157e7816 */ /* 0x000fc6000000007e */
[----:B------:R-:W-:-:S05]  /*1c5e0*/  FFMA.FTZ R25, R25, R128, 1.1641532182693481445e-10 ;  /* 0x2f00000019197423 */ /* 0x000fca0000010080 */
[----:B------:R-:W-:Y:S02]  /*1c5f0*/  FSETP.LE.FTZ.AND P2, PT, R25, UR4, PT ;  /* 0x0000000419007c0b */ /* 0x000fe4000bf53000 */
[----:B------:R-:W-:Y:S02]  /*1c600*/  SHF.L.U32 R25, R21, 0x10, RZ ;  /* 0x0000001015197819 */ /* 0x000fe400000006ff */
        /* <DEDUP_REMOVED lines=10> */
.L_x_8700:
        /* <DEDUP_REMOVED lines=12> */
.L_x_8701:
        /* <DEDUP_REMOVED lines=43> */
.L_x_8699:
        /* <DEDUP_REMOVED lines=16> */
.L_x_8703:
        /* <DEDUP_REMOVED lines=12> */
.L_x_8704:
        /* <DEDUP_REMOVED lines=43> */
.L_x_8702:
[----:B------:R-:W-:Y:S01]  /*1ce90*/  ISETP.NE.AND P3, PT, R26, 0x1, PT ;  /* 0x000000011a00780c */ /* 0x000fe20003f65270 */
[----:B------:R-:W-:Y:S01]  /*1cea0*/  IMAD.MOV.U32 R28, RZ, RZ, 0x2 ;  /* 0x00000002ff1c7424 */ /* 0x000fe200078e00ff */
[----:B------:R-:W-:Y:S02]  /*1ceb0*/  I2FP.F32.U32 R27, R27 ;  /* 0x0000001b001b7245 */ /* 0x000fe40000201000 */
[C---:B------:R-:W-:Y:S02]  /*1cec0*/  SHF.L.U32 R132, R22.reuse, 0x10, RZ ;  /* 0x0000001016847819 */ /* 0x040fe400000006ff */
[----:B------:R-:W-:Y:S01]  /*1ced0*/  PRMT R22, R22, 0x7632, R22 ;  /* 0x0000763216167816 */ /* 0x000fe20000000016 */
        /* <DEDUP_REMOVED lines=12> */
.L_x_8706:
        /* <DEDUP_REMOVED lines=12> */
.L_x_8707:
        /* <DEDUP_REMOVED lines=43> */
.L_x_8705:
[----:B------:R-:W-:Y:S01]  /*1d310*/  ISETP.NE.AND P4, PT, R28, 0x1, PT ;  /* 0x000000011c00780c */ /* 0x000fe20003f85270 */
[----:B------:R-:W-:Y:S01]  /*1d320*/  IMAD.MOV.U32 R26, RZ, RZ, 0x2 ;  /* 0x00000002ff1a7424 */ /* 0x000fe200078e00ff */
[----:B------:R-:W-:Y:S02]  /*1d330*/  I2FP.F32.U32 R27, R27 ;  /* 0x0000001b001b7245 */ /* 0x000fe40000201000 */
[----:B------:R-:W-:Y:S01]  /*1d340*/  SHF.L.U32 R134, R22, 0x10, RZ ;  /* 0x0000001016867819 */ /* 0x000fe200000006ff */
        /* <DEDUP_REMOVED lines=12> */
.L_x_8709:
        /* <DEDUP_REMOVED lines=12> */
.L_x_8710:
        /* <DEDUP_REMOVED lines=43> */
.L_x_8708:
[----:B------:R-:W-:Y:S01]  /*1d780*/  ISETP.NE.AND P5, PT, R26, 0x1, PT ;  /* 0x000000011a00780c */ /* 0x000fe20003fa5270 */
[----:B------:R-:W-:Y:S01]  /*1d790*/  IMAD.MOV.U32 R142, RZ, RZ, 0x2 ;  /* 0x00000002ff8e7424 */ /* 0x000fe200078e00ff */
[----:B------:R-:W-:Y:S02]  /*1d7a0*/  I2FP.F32.U32 R27, R22 ;  /* 0x00000016001b7245 */ /* 0x000fe40000201000 */
[C---:B------:R-:W-:Y:S02]  /*1d7b0*/  SHF.L.U32 R135, R23.reuse, 0x10, RZ ;  /* 0x0000001017877819 */ /* 0x040fe400000006ff */
[----:B------:R-:W-:Y:S01]  /*1d7c0*/  PRMT R136, R23, 0x7632, R136 ;  /* 0x0000763217887816 */ /* 0x000fe20000000088 */
[----:B------:R-:W-:Y:S01]  /*1d7d0*/  FFMA.FTZ R27, R27, R128, 1.1641532182693481445e-10 ;  /* 0x2f0000001b1b7423 */ /* 0x000fe20000010080 */
[----:B------:R-:W-:-:S04]  /*1d7e0*/  IMAD.MOV.U32 R23, RZ, RZ, R0 ;  /* 0x000000ffff177224 */ /* 0x000fc800078e0000 */
        /* <DEDUP_REMOVED lines=10> */
.L_x_8712:
        /* <DEDUP_REMOVED lines=12> */
.L_x_8713:
        /* <DEDUP_REMOVED lines=43> */
.L_x_8711:
        /* <DEDUP_REMOVED lines=34> */
.L_x_8689:
[----:B------:R-:W-:Y:S01]  /*1de20*/  SEL R22, RZ, 0x1000000, !P5 ;  /* 0x01000000ff167807 */ /* 0x000fe20006800000 */
[----:B------:R-:W0:Y:S01]  /*1de30*/  @P0 LDC.64 R136, c[0x0][0x3a0] ;  /* 0x0000e800ff880b82 */ /* 0x000e220000000a00 */
[----:B------:R-:W-:Y:S01]  /*1de40*/  SEL R23, RZ, 0x10000, !P4 ;  /* 0x00010000ff177807 */ /* 0x000fe20006000000 */
[----:B------:R-:W1:Y:S01]  /*1de50*/  @UP0 LDCU.64 UR40, c[0x0][0x398] ;  /* 0x00007300ff2807ac */ /* 0x000e620008000a00 */
[----:B------:R-:W-:Y:S01]  /*1de60*/  SEL R126, RZ, 0x100, !P3 ;  /* 0x00000100ff7e7807 */ /* 0x000fe20005800000 */
[----:B------:R-:W-:Y:S01]  /*1de70*/  VIADD R135, R127, 0x200 ;  /* 0x000002007f877836 */ /* 0x000fe20000000000 */
[----:B------:R-:W-:Y:S01]  /*1de80*/  ISETP.NE.AND P5, PT, R20, RZ, PT ;  /* 0x000000ff1400720c */ /* 0x000fe20003fa5270 */
[----:B------:R-:W-:Y:S01]  /*1de90*/  IMAD.MOV.U32 R138, RZ, RZ, 0x10 ;  /* 0x00000010ff8a7424 */ /* 0x000fe200078e00ff */
[----:B------:R-:W-:Y:S01]  /*1dea0*/  ISETP.NE.AND P4, PT, R21, RZ, PT ;  /* 0x000000ff1500720c */ /* 0x000fe20003f85270 */
[----:B------:R-:W-:Y:S01]  /*1deb0*/  IMAD.WIDE.U32 R140, R135, 0x10, R108 ;  /* 0x00000010878c7825 */ /* 0x000fe200078e006c */
[----:B------:R-:W-:-:S02]  /*1dec0*/  LOP3.LUT R126, R126, R22, R23, 0xfe, !PT ;  /* 0x000000167e7e7212 */ /* 0x000fc400078efe17 */
[----:B------:R-:W-:Y:S02]  /*1ded0*/  SEL R22, RZ, 0x1000000, !P1 ;  /* 0x01000000ff167807 */ /* 0x000fe40004800000 */
[----:B------:R-:W-:Y:S02]  /*1dee0*/  SEL R21, RZ, 0x10000, !P4 ;  /* 0x00010000ff157807 */ /* 0x000fe40006000000 */
[----:B------:R-:W-:Y:S02]  /*1def0*/  SEL R20, RZ, 0x100, !P5 ;  /* 0x00000100ff147807 */ /* 0x000fe40006800000 */
[----:B------:R-:W-:Y:S02]  /*1df00*/  SEL R23, RZ, 0x1, !P2 ;  /* 0x00000001ff177807 */ /* 0x000fe40005000000 */
[----:B------:R-:W-:Y:S01]  /*1df10*/  ISETP.NE.AND P6, PT, R110, RZ, PT ;  /* 0x000000ff6e00720c */ /* 0x000fe20003fc5270 */
[----:B------:R-:W-:Y:S01]  /*1df20*/  IMAD.WIDE.U32 R110, R133, 0x20, R120 ;  /* 0x00000020856e7825 */ /* 0x000fe200078e0078 */
[----:B------:R-:W-:-:S02]  /*1df30*/  LOP3.LUT R20, R20, R22, R21, 0xfe, !PT ;  /* 0x0000001614147212 */ /* 0x000fc400078efe15 */
[----:B------:R-:W-:Y:S01]  /*1df40*/  LOP3.LUT R21, R126, R23, RZ, 0xfc, !PT ;  /* 0x000000177e157212 */ /* 0x000fe200078efcff */
[----:B0-----:R-:W-:Y:S01]  /*1df50*/  @P0 IMAD.WIDE.U32 R136, R135, 0x20, R136 ;  /* 0x0000002087880825 */ /* 0x001fe200078e0088 */
[----:B------:R-:W-:Y:S01]  /*1df60*/  SEL R23, RZ, 0x1, !P6 ;  /* 0x00000001ff177807 */ /* 0x000fe20007000000 */
[----:B------:R0:W-:Y:S01]  /*1df70*/  STG.E.128 desc[UR8][R110.64], R28 ;  /* 0x0000001c6e007986 */ /* 0x0001e2000c101d08 */
[----:B------:R-:W-:Y:S02]  /*1df80*/  PLOP3.LUT P3, PT, PT, PT, UP0, 0x80, 0x8 ;  /* 0x000000000008781c */ /* 0x000fe40003f6f008 */
[----:B------:R-:W-:Y:S01]  /*1df90*/  LOP3.LUT R20, R20, R23, RZ, 0xfc, !PT ;  /* 0x0000001714147212 */ /* 0x000fe200078efcff */
[----:B------:R-:W-:Y:S01]  /*1dfa0*/  IMAD.WIDE.U32 R22, R133, 0x8, R122 ;  /* 0x0000000885167825 */ /* 0x000fe200078e007a */
[----:B------:R0:W-:Y:S01]  /*1dfb0*/  STG.E.128 desc[UR8][R110.64+0x10], R24 ;  /* 0x000010186e007986 */ /* 0x0001e2000c101d08 */
[----:B------:R-:W-:-:S03]  /*1dfc0*/  PLOP3.LUT P1, PT, PT, PT, UP0, 0x80, 0x8 ;  /* 0x000000000008781c */ /* 0x000fc60003f2f008 */
[----:B------:R0:W-:Y:S05]  /*1dfd0*/  STG.E.64 desc[UR8][R22.64], R20 ;  /* 0x0000001416007986 */ /* 0x0001ea000c101b08 */
        /* <DEDUP_REMOVED lines=22> */
.L_x_8714:
[----:B------:R2:W5:Y:S04]  /*1e140*/  @P1 LDG.E.128 R64, desc[UR8][R138.64] ;  /* 0x000000088a401981 */ /* 0x000568000c1e1d00 */
[----:B------:R2:W5:Y:S04]  /*1e150*/  @P0 LDG.E.128 R60, desc[UR8][R136.64] ;  /* 0x00000008883c0981 */ /* 0x000568000c1e1d00 */
[----:B------:R2:W5:Y:S04]  /*1e160*/  @P0 LDG.E.128 R56, desc[UR8][R136.64+0x10] ;  /* 0x0000100888380981 */ /* 0x000568000c1e1d00 */
[----:B0-----:R2:W5:Y:S01]  /*1e170*/  LDG.E.128 R108, desc[UR8][R140.64] ;  /* 0x000000088c6c7981 */ /* 0x001562000c1e1d00 */
        /* <DEDUP_REMOVED lines=16> */
.L_x_8717:
        /* <DEDUP_REMOVED lines=12> */
.L_x_8718:
        /* <DEDUP_REMOVED lines=43> */
.L_x_8716:
        /* <DEDUP_REMOVED lines=19> */
.L_x_8720:
        /* <DEDUP_REMOVED lines=12> */
.L_x_8721:
        /* <DEDUP_REMOVED lines=43> */
.L_x_8719:
[----:B------:R-:W-:Y:S01]  /*1ea90*/  I2FP.F32.U32 R21, R21 ;  /* 0x0000001500157245 */ /* 0x000fe20000201000 */
[----:B------:R-:W-:Y:S01]  /*1eaa0*/  IMAD.MOV.U32 R115, RZ, RZ, 0x2 ;  /* 0x00000002ff737424 */ /* 0x000fe200078e00ff */
[----:B------:R-:W-:Y:S02]  /*1eab0*/  SHF.L.U32 R22, R64, 0x10, RZ ;  /* 0x0000001040167819 */ /* 0x000fe400000006ff */
[----:B------:R-:W-:Y:S01]  /*1eac0*/  ISETP.NE.AND P2, PT, R23, 0x1, PT ;  /* 0x000000011700780c */ /* 0x000fe20003f45270 */
[----:B------:R-:W-:Y:S02]  /*1ead0*/  FFMA.FTZ R21, R21, R128, 1.1641532182693481445e-10 ;  /* 0x2f00000015157423 */ /* 0x000fe40000010080 */
[----:B------:R-:W-:-:S03]  /*1eae0*/  FMUL.FTZ R22, R22, UR5 ;  /* 0x0000000516167c20 */ /* 0x000fc60008410000 */
[----:B------:R-:W-:Y:S02]  /*1eaf0*/  FSETP.GTU.FTZ.AND P1, PT, R21, UR4, PT ;  /* 0x0000000415007c0b */ /* 0x000fe4000bf3c000 */
[----:B------:R-:W-:Y:S02]  /*1eb00*/  FSEL R21, R20, RZ, P3 ;  /* 0x000000ff14157208 */ /* 0x000fe40001800000 */
        /* <DEDUP_REMOVED lines=14> */
.L_x_8723:
        /* <DEDUP_REMOVED lines=12> */
.L_x_8724:
        /* <DEDUP_REMOVED lines=43> */
.L_x_8722:
[----:B------:R-:W-:Y:S01]  /*1ef60*/  I2FP.F32.U32 R21, R21 ;  /* 0x0000001500157245 */ /* 0x000fe20000201000 */
[----:B------:R-:W-:Y:S01]  /*1ef70*/  IMAD.MOV.U32 R22, RZ, RZ, R0 ;  /* 0x000000ffff167224 */ /* 0x000fe200078e0000 */
[----:B------:R-:W-:-:S03]  /*1ef80*/  ISETP.NE.AND P1, PT, R115, 0x1, PT ;  /* 0x000000017300780c */ /* 0x000fc60003f25270 */
[----:B------:R-:W-:-:S05]  /*1ef90*/  FFMA.FTZ R21, R21, R128, 1.1641532182693481445e-10 ;  /* 0x2f00000015157423 */ /* 0x000fca0000010080 */
[----:B------:R-:W-:Y:S02]  /*1efa0*/  FSETP.LE.FTZ.AND P3, PT, R21, UR4, PT ;  /* 0x0000000415007c0b */ /* 0x000fe4000bf73000 */
[----:B------:R-:W-:Y:S01]  /*1efb0*/  SHF.L.U32 R21, R108, 0x10, RZ ;  /* 0x000000106c157819 */ /* 0x000fe200000006ff */
[----:B------:R-:W-:Y:S01]  /*1efc0*/  IMAD.MOV.U32 R108, RZ, RZ, 0x2 ;  /* 0x00000002ff6c7424 */ /* 0x000fe200078e00ff */
        /* <DEDUP_REMOVED lines=11> */
.L_x_8726:
        /* <DEDUP_REMOVED lines=12> */
.L_x_8727:
        /* <DEDUP_REMOVED lines=43> */
.L_x_8725:
        /* <DEDUP_REMOVED lines=23> */
.L_x_8729:
        /* <DEDUP_REMOVED lines=12> */
.L_x_8730:
        /* <DEDUP_REMOVED lines=43> */
.L_x_8728:
        /* <DEDUP_REMOVED lines=19> */
.L_x_8732:
        /* <DEDUP_REMOVED lines=12> */
.L_x_8733:
        /* <DEDUP_REMOVED lines=43> */
.L_x_8731:
        /* <DEDUP_REMOVED lines=22> */
.L_x_8735:
        /* <DEDUP_REMOVED lines=12> */
.L_x_8736:
        /* <DEDUP_REMOVED lines=43> */
.L_x_8734:
        /* <DEDUP_REMOVED lines=17> */
.L_x_8738:
        /* <DEDUP_REMOVED lines=12> */
.L_x_8739:
        /* <DEDUP_REMOVED lines=43> */
.L_x_8737:
        /* <DEDUP_REMOVED lines=8> */
[----:B------:R-:W-:-:S02]  /*20740*/  IMAD.MOV.U32 R109, RZ, RZ, R0 ;  /* 0x000000ffff6d7224 */ /* 0x000fc400078e0000 */
        /* <DEDUP_REMOVED lines=14> */
.L_x_8741:
        /* <DEDUP_REMOVED lines=12> */
.L_x_8742:
        /* <DEDUP_REMOVED lines=43> */
.L_x_8740:
[----:B------:R-:W-:Y:S01]  /*20ba0*/  ISETP.NE.AND P3, PT, R108, 0x1, PT ;  /* 0x000000016c00780c */ /* 0x000fe20003f65270 */
[----:B------:R-:W-:Y:S01]  /*20bb0*/  IMAD.MOV.U32 R119, RZ, RZ, 0x2 ;  /* 0x00000002ff777424 */ /* 0x000fe200078e00ff */
[----:B------:R-:W-:Y:S02]  /*20bc0*/  I2FP.F32.U32 R109, R109 ;  /* 0x0000006d006d7245 */ /* 0x000fe40000201000 */
[C---:B--2---:R-:W-:Y:S02]  /*20bd0*/  SHF.L.U32 R138, R110.reuse, 0x10, RZ ;  /* 0x000000106e8a7819 */ /* 0x044fe400000006ff */
        /* <DEDUP_REMOVED lines=14> */
.L_x_8744:
        /* <DEDUP_REMOVED lines=12> */
.L_x_8745:
        /* <DEDUP_REMOVED lines=43> */
.L_x_8743:
        /* <DEDUP_REMOVED lines=22> */
.L_x_8747:
        /* <DEDUP_REMOVED lines=12> */
.L_x_8748:
        /* <DEDUP_REMOVED lines=43> */
.L_x_8746:
        /* <DEDUP_REMOVED lines=17> */
.L_x_8750:
        /* <DEDUP_REMOVED lines=12> */
.L_x_8751:
        /* <DEDUP_REMOVED lines=43> */
.L_x_8749:
[----:B------:R-:W-:Y:S01]  /*21980*/  I2FP.F32.U32 R119, R119 ;  /* 0x0000007700777245 */ /* 0x000fe20000201000 */
[----:B------:R-:W-:Y:S01]  /*21990*/  IMAD.MOV.U32 R124, RZ, RZ, 0x2 ;  /* 0x00000002ff7c7424 */ /* 0x000fe200078e00ff */
[----:B------:R-:W-:Y:S02]  /*219a0*/  PRMT R110, R66, 0x7632, R110 ;  /* 0x00007632426e7816 */ /* 0x000fe4000000006e */
[----:B------:R-:W-:Y:S01]  /*219b0*/  FSEL R109, R109, RZ, P3 ;  /* 0x000000ff6d6d7208 */ /* 0x000fe20001800000 */
[----:B------:R-:W-:Y:S01]  /*219c0*/  FFMA.FTZ R119, R119, R128, 1.1641532182693481445e-10 ;  /* 0x2f00000077777423 */ /* 0x000fe20000010080 */
[----:B------:R-:W-:-:S04]  /*219d0*/  SHF.L.U32 R110, R110, 0x10, RZ ;  /* 0x000000106e6e7819 */ /* 0x000fc800000006ff */
[----:B------:R-:W-:Y:S01]  /*219e0*/  FSETP.GTU.FTZ.AND P4, PT, R119, UR4, PT ;  /* 0x0000000477007c0b */ /* 0x000fe2000bf9c000 */
[----:B------:R-:W-:-:S03]  /*219f0*/  FMUL.FTZ R110, R110, UR5 ;  /* 0x000000056e6e7c20 */ /* 0x000fc60008410000 */
        /* <DEDUP_REMOVED lines=15> */
.L_x_8753:
        /* <DEDUP_REMOVED lines=12> */
.L_x_8754:
        /* <DEDUP_REMOVED lines=43> */
.L_x_8752:
        /* <DEDUP_REMOVED lines=18> */
.L_x_8756:
        /* <DEDUP_REMOVED lines=12> */
.L_x_8757:
        /* <DEDUP_REMOVED lines=43> */
.L_x_8755:
[----:B------:R-:W-:Y:S01]  /*222f0*/  I2FP.F32.U32 R125, R136 ;  /* 0x00000088007d7245 */ /* 0x000fe20000201000 */
[----:B------:R-:W-:Y:S01]  /*22300*/  IMAD.MOV.U32 R138, RZ, RZ, 0x2 ;  /* 0x00000002ff8a7424 */ /* 0x000fe200078e00ff */
[----:B------:R-:W-:Y:S02]  /*22310*/  SHF.L.U32 R124, R67, 0x10, RZ ;  /* 0x00000010437c7819 */ /* 0x000fe400000006ff */
[----:B------:R-:W-:Y:S01]  /*22320*/  FSEL R110, R110, RZ, P4 ;  /* 0x000000ff6e6e7208 */ /* 0x000fe20002000000 */
        /* <DEDUP_REMOVED lines=18> */
.L_x_8759:
        /* <DEDUP_REMOVED lines=12> */
.L_x_8760:
        /* <DEDUP_REMOVED lines=43> */
.L_x_8758:
        /* <DEDUP_REMOVED lines=17> */
.L_x_8762:
        /* <DEDUP_REMOVED lines=14> */
.L_x_8763:
        /* <DEDUP_REMOVED lines=43> */
.L_x_8761:
[----:B------:R-:W-:Y:S02]  /*22c60*/  I2FP.F32.U32 R125, R137 ;  /* 0x00000089007d7245 */ /* 0x000fe40000201000 */
[----:B------:R-:W-:-:S03]  /*22c70*/  PRMT R137, R67, 0x7632, R137 ;  /* 0x0000763243897816 */ /* 0x000fc60000000089 */
[----:B------:R-:W-:Y:S01]  /*22c80*/  FFMA.FTZ R125, R125, R128, 1.1641532182693481445e-10 ;  /* 0x2f0000007d7d7423 */ /* 0x000fe20000010080 */
[----:B------:R-:W-:Y:S02]  /*22c90*/  SHF.L.U32 R137, R137, 0x10, RZ ;  /* 0x0000001089897819 */ /* 0x000fe400000006ff */
[----:B------:R-:W-:Y:S02]  /*22ca0*/  FSEL R128, R111, RZ, P5 ;  /* 0x000000ff6f807208 */ /* 0x000fe40002800000 */
[----:B------:R-:W-:Y:S01]  /*22cb0*/  FSETP.GTU.FTZ.AND P6, PT, R125, UR4, PT ;  /* 0x000000047d007c0b */ /* 0x000fe2000bfdc000 */
[----:B------:R-:W-:-:S03]  /*22cc0*/  FMUL.FTZ R137, R137, UR5 ;  /* 0x0000000589897c20 */ /* 0x000fc60008410000 */
[----:B------:R-:W-:Y:S02]  /*22cd0*/  SEL R125, RZ, 0x1, P6 ;  /* 0x00000001ff7d7807 */ /* 0x000fe40003000000 */
[----:B------:R-:W-:-:S05]  /*22ce0*/  FSEL R137, R137, RZ, !P6 ;  /* 0x000000ff89897208 */ /* 0x000fca0007000000 */
[----:B------:R-:W-:-:S04]  /*22cf0*/  FADD.FTZ R111, R137, R128 ;  /* 0x00000080896f7221 */ /* 0x000fc80000010000 */
[----:B------:R-:W-:Y:S01]  /*22d00*/  @P0 FADD.FTZ R111, R59, R111 ;  /* 0x0000006f3b6f0221 */ /* 0x000fe20000010000 */
[----:B------:R-:W-:Y:S06]  /*22d10*/  BRA `(.L_x_8764) ;  /* 0x0000002400807947 */ /* 0x000fec0003800000 */
.L_x_8715:
        /* <DEDUP_REMOVED lines=15> */
.L_x_8766:
        /* <DEDUP_REMOVED lines=12> */
.L_x_8767:
        /* <DEDUP_REMOVED lines=43> */
.L_x_8765:
[----:B------:R-:W-:Y:S02]  /*23180*/  ISETP.NE.AND P1, PT, R22, 0x1, PT ;  /* 0x000000011600780c */ /* 0x000fe40003f25270 */
[----:B------:R-:W-:Y:S01]  /*23190*/  I2FP.F32.U32 R21, R20 ;  /* 0x0000001400157245 */ /* 0x000fe20000201000 */
[----:B------:R-:W-:Y:S01]  /*231a0*/  IMAD.MOV.U32 R20, RZ, RZ, 0x2 ;  /* 0x00000002ff147424 */ /* 0x000fe200078e00ff */
[C---:B--2--5:R-:W-:Y:S02]  /*231b0*/  SHF.L.U32 R137, R108.reuse, 0x10, RZ ;  /* 0x000000106c897819 */ /* 0x064fe400000006ff */
        /* <DEDUP_REMOVED lines=14> */
.L_x_8769:
        /* <DEDUP_REMOVED lines=12> */
.L_x_8770:
        /* <DEDUP_REMOVED lines=43> */
.L_x_8768:
        /* <DEDUP_REMOVED lines=17> */
.L_x_8772:
        /* <DEDUP_REMOVED lines=12> */
.L_x_8773:
        /* <DEDUP_REMOVED lines=43> */
.L_x_8771:
        /* <DEDUP_REMOVED lines=18> */
.L_x_8775:
        /* <DEDUP_REMOVED lines=12> */
.L_x_8776:
        /* <DEDUP_REMOVED lines=43> */
.L_x_8774:
        /* <DEDUP_REMOVED lines=16> */
.L_x_8778:
        /* <DEDUP_REMOVED lines=12> */
.L_x_8779:
        /* <DEDUP_REMOVED lines=43> */
.L_x_8777:
        /* <DEDUP_REMOVED lines=17> */
.L_x_8781:
        /* <DEDUP_REMOVED lines=12> */
.L_x_8782:
        /* <DEDUP_REMOVED lines=43> */
.L_x_8780:
        /* <DEDUP_REMOVED lines=16> */
.L_x_8784:
        /* <DEDUP_REMOVED lines=12> */
.L_x_8785:
        /* <DEDUP_REMOVED lines=43> */
.L_x_8783:
        /* <DEDUP_REMOVED lines=17> */
.L_x_8787:
        /* <DEDUP_REMOVED lines=12> */
.L_x_8788:
        /* <DEDUP_REMOVED lines=43> */
.L_x_8786:
        /* <DEDUP_REMOVED lines=34> */
.L_x_8764:
[----:B------:R-:W-:Y:S01]  /*25320*/  ISETP.NE.AND P6, PT, R130, RZ, PT ;  /* 0x000000ff8200720c */ /* 0x000fe20003fc5270 */
[----:B------:R-:W-:Y:S01]  /*25330*/  FADD.FTZ R130, RZ, R48 ;  /* 0x00000030ff827221 */ /* 0x000fe20000010000 */
[----:B------:R-:W-:Y:S01]  /*25340*/  SEL R128, RZ, 0x1000000, !P5 ;  /* 0x01000000ff807807 */ /* 0x000fe20006800000 */
[----:B------:R-:W-:Y:S01]  /*25350*/  IMAD.WIDE.U32 R122, R135, 0x8, R122 ;  /* 0x00000008877a7825 */ /* 0x000fe200078e007a */
[----:B------:R-:W-:-:S03]  /*25360*/  ISETP.NE.AND P5, PT, R134, RZ, PT ;  /* 0x000000ff8600720c */ /* 0x000fc60003fa5270 */
[----:B------:R-:W-:Y:S01]  /*25370*/  FADD.FTZ R137, R130, R49 ;  /* 0x0000003182897221 */ /* 0x000fe20000010000 */
[----:B------:R-:W-:Y:S02]  /*25380*/  ISETP.NE.AND P0, PT, R132, RZ, PT ;  /* 0x000000ff8400720c */ /* 0x000fe40003f05270 */
        /* <DEDUP_REMOVED lines=8> */
[----:B------:R-:W-:-:S02]  /*25410*/  SEL R141, RZ, 0x1, !P0 ;  /* 0x00000001ff8d7807 */ /* 0x000fc40004000000 */
[----:B------:R-:W-:Y:S01]  /*25420*/  LOP3.LUT R143, R143, R128, R138, 0xfe, !PT ;  /* 0x000000808f8f7212 */ /* 0x000fe200078efe8a */
        /* <DEDUP_REMOVED lines=31> */
[----:B------:R-:W-:Y:S01]  /*25620*/  LOP3.LUT R130, R132, R134, R139, 0xfe, !PT ;  /* 0x0000008684827212 */ /* 0x000fe200078efe8b */
[----:B------:R-:W-:Y:S01]  /*25630*/  IMAD.WIDE.U32 R138, R135, 0x20, R120 ;  /* 0x00000020878a7825 */ /* 0x000fe200078e0078 */
[----:B------:R-:W-:-:S03]  /*25640*/  SEL R132, RZ, 0x1, !P2 ;  /* 0x00000001ff847807 */ /* 0x000fc60005000000 */
[----:B------:R-:W-:Y:S01]  /*25650*/  FADD.FTZ R128, R137, R108 ;  /* 0x0000006c89807221 */ /* 0x000fe20000010000 */
[----:B------:R-:W-:Y:S02]  /*25660*/  LOP3.LUT R120, R130, R141, RZ, 0xfc, !PT ;  /* 0x0000008d82787212 */ /* 0x000fe400078efcff */
[----:B------:R-:W-:Y:S01]  /*25670*/  LOP3.LUT R121, R143, R132, RZ, 0xfc, !PT ;  /* 0x000000848f797212 */ /* 0x000fe200078efcff */
[----:B------:R0:W-:Y:S01]  /*25680*/  STG.E.128 desc[UR8][R138.64], R20 ;  /* 0x000000148a007986 */ /* 0x0001e2000c101d08 */
[----:B------:R-:W-:-:S03]  /*25690*/  FADD.FTZ R137, R128, R109 ;  /* 0x0000006d80897221 */ /* 0x000fc60000010000 */
[----:B------:R0:W-:Y:S01]  /*256a0*/  STG.E.128 desc[UR8][R138.64+0x10], R108 ;  /* 0x0000106c8a007986 */ /* 0x0001e2000c101d08 */
[----:B------:R-:W-:-:S03]  /*256b0*/  FADD.FTZ R128, R137, R110 ;  /* 0x0000006e89807221 */ /* 0x000fc60000010000 */
        /* <DEDUP_REMOVED lines=23> */
.L_x_8789:
        /* <DEDUP_REMOVED lines=93> */
[----:B0-----:R-:W-:Y:S02]  /*25e00*/  FADD.FTZ R128, R121, R122 ;  /* 0x0000007a79807221 */ /* 0x001fe40000010000 */
[----:B------:R-:W0:Y:S03]  /*25e10*/  S2R R122, SR_TID.X ;  /* 0x00000000007a7919 */ /* 0x000e260000002100 */
        /* <DEDUP_REMOVED lines=17> */
.L_x_8791:
[----:B------:R-:W-:Y:S05]  /*25f30*/  BSYNC.RECONVERGENT B0 ;  /* 0x0000000000007941 */ /* 0x000fea0003800200 */
.L_x_8790:
        /* <DEDUP_REMOVED lines=14> */
.L_x_8793:
[----:B------:R-:W-:Y:S05]  /*26020*/  BSYNC.RECONVERGENT B0 ;  /* 0x0000000000007941 */ /* 0x000fea0003800200 */
.L_x_8792:
[----:B------:R-:W1:Y:S01]  /*26030*/  SHFL.DOWN PT, R128, R123, 0x2, 0x1f ;  /* 0x08401f007b807f89 */ /* 0x000e6200000e0000 */
[----:B------:R-:W-:Y:S01]  /*26040*/  I2FP.F32.U32 R139, R123 ;  /* 0x0000007b008b7245 */ /* 0x000fe20000201000 */
[----:B------:R-:W-:Y:S01]  /*26050*/  IMAD.U32 R157, RZ, RZ, UR18 ;  /* 0x00000012ff9d7e24 */ /* 0x000fe2000f8e00ff */
[----:B------:R-:W-:Y:S01]  /*26060*/  ISETP.NE.AND P0, PT, R122, RZ, PT ;  /* 0x000000ff7a00720c */ /* 0x000fe20003f05270 */
[----:B0-----:R-:W0:Y:S01]  /*26070*/  SHFL.DOWN PT, R137, R120, 0x2, 0x1f ;  /* 0x08401f0078897f89 */ /* 0x001e2200000e0000 */
[----:B------:R-:W-:Y:S01]  /*26080*/  ISETP.NE.AND P1, PT, RZ, UR22, PT ;  /* 0x00000016ff007c0c */ /* 0x000fe2000bf25270 */
[----:B------:R-:W-:Y:S01]  /*26090*/  UPLOP3.LUT UP1, UPT, UPT, UPT, UP1, 0x40, 0x4 ;  /* 0x000000000004789c */ /* 0x000fe20003f2e810 */
[----:B------:R-:W-:Y:S02]  /*260a0*/  SHF.L.U32 R163, R84, 0x10, RZ ;  /* 0x0000001054a37819 */ /* 0x000fe400000006ff */
[----:B------:R-:W-:Y:S01]  /*260b0*/  SHF.L.U32 R165, R6, 0x10, RZ ;  /* 0x0000001006a57819 */ /* 0x000fe200000006ff */
[----:B-1----:R-:W-:Y:S01]  /*260c0*/  IMAD.IADD R130, R128, 0x1, R123 ;  /* 0x0000000180827824 */ /* 0x002fe200078e027b */
[----:B------:R-:W-:-:S04]  /*260d0*/  I2FP.F32.S32 R138, R128 ;  /* 0x00000080008a7245 */ /* 0x000fc80000201400 */
[----:B------:R-:W-:Y:S01]  /*260e0*/  I2FP.F32.S32 R132, R130 ;  /* 0x0000008200847245 */ /* 0x000fe20000201400 */
[----:B0-----:R-:W-:Y:S01]  /*260f0*/  FMUL.FTZ R128, R137, R138 ;  /* 0x0000008a89807220 */ /* 0x001fe20000410000 */
[----:B------:R-:W0:Y:S02]  /*26100*/  SHFL.DOWN PT, R143, R130, 0x1, 0x1f ;  /* 0x08201f00828f7f89 */ /* 0x000e2400000e0000 */
[----:B------:R-:W1:Y:S01]  /*26110*/  MUFU.RCP R134, R132 ;  /* 0x0000008400867308 */ /* 0x000e620000001000 */
[----:B------:R-:W-:Y:S01]  /*26120*/  FFMA.FTZ R141, R139, R120, R128 ;  /* 0x000000788b8d7223 */ /* 0x000fe20000010080 */
[----:B------:R-:W-:Y:S01]  /*26130*/  FADD.FTZ R120, -R137, R120 ;  /* 0x0000007889787221 */ /* 0x000fe20000010100 */
[----:B------:R-:W2:Y:S03]  /*26140*/  SHFL.DOWN PT, R128, R121, 0x2, 0x1f ;  /* 0x08401f0079807f89 */ /* 0x000ea600000e0000 */
[----:B------:R-:W-:-:S04]  /*26150*/  FMUL.FTZ R120, R120, R120 ;  /* 0x0000007878787220 */ /* 0x000fc80000410000 */
[----:B------:R-:W-:-:S04]  /*26160*/  FMUL.FTZ R120, R120, R139 ;  /* 0x0000008b78787220 */ /* 0x000fc80000410000 */
[----:B------:R-:W-:Y:S01]  /*26170*/  FMUL.FTZ R120, R120, R138 ;  /* 0x0000008a78787220 */ /* 0x000fe20000410000 */
[----:B-1----:R-:W-:Y:S01]  /*26180*/  FMUL.FTZ R141, R134, R141 ;  /* 0x0000008d868d7220 */ /* 0x002fe20000410000 */
[----:B0-----:R-:W-:-:S04]  /*26190*/  IADD3 R123, PT, PT, R130, R143, RZ ;  /* 0x0000008f827b7210 */ /* 0x001fc80007ffe0ff */
[----:B------:R-:W0:Y:S01]  /*261a0*/  SHFL.DOWN PT, R140, R141, 0x1, 0x1f ;  /* 0x08201f008d8c7f89 */ /* 0x000e2200000e0000 */
[----:B------:R-:W-:Y:S01]  /*261b0*/  I2FP.F32.S32 R143, R143 ;  /* 0x0000008f008f7245 */ /* 0x000fe20000201400 */
[----:B------:R-:W1:Y:S01]  /*261c0*/  LDC R130, c[0x0][0x448] ;  /* 0x00011200ff827b82 */ /* 0x000e620000000800 */
[----:B------:R-:W-:Y:S01]  /*261d0*/  I2FP.F32.S32 R137, R123 ;  /* 0x0000007b00897245 */ /* 0x000fe20000201400 */
[----:B--2---:R-:W-:-:S04]  /*261e0*/  FADD.FTZ R123, R128, R121 ;  /* 0x00000079807b7221 */ /* 0x004fc80000010000 */
[----:B------:R-:W-:Y:S01]  /*261f0*/  FFMA.FTZ R120, R134, R120, R123 ;  /* 0x0000007886787223 */ /* 0x000fe2000001007b */
[----:B------:R-:W2:Y:S04]  /*26200*/  MUFU.RCP R137, R137 ;  /* 0x0000008900897308 */ /* 0x000ea80000001000 */
[----:B------:R-:W3:Y:S01]  /*26210*/  SHFL.DOWN PT, R123, R120, 0x1, 0x1f ;  /* 0x08201f00787b7f89 */ /* 0x000ee200000e0000 */
[----:B0-----:R-:W-:Y:S01]  /*26220*/  FMUL.FTZ R121, R140, R143 ;  /* 0x0000008f8c797220 */ /* 0x001fe20000410000 */
[----:B------:R-:W-:-:S03]  /*26230*/  FADD.FTZ R140, R141, -R140 ;  /* 0x8000008c8d8c7221 */ /* 0x000fc60000010000 */
[----:B------:R-:W-:Y:S01]  /*26240*/  FFMA.FTZ R128, R132, R141, R121 ;  /* 0x0000008d84807223 */ /* 0x000fe20000010079 */
[----:B------:R-:W-:-:S03]  /*26250*/  FMUL.FTZ R139, R140, R140 ;  /* 0x0000008c8c8b7220 */ /* 0x000fc60000410000 */
[----:B--2---:R-:W-:Y:S01]  /*26260*/  FMUL.FTZ R121, R137, R128 ;  /* 0x0000008089797220 */ /* 0x004fe20000410000 */
[----:B------:R-:W-:Y:S01]  /*26270*/  FMUL.FTZ R139, R132, R139 ;  /* 0x0000008b848b7220 */ /* 0x000fe20000410000 */
[----:B---3--:R-:W-:-:S03]  /*26280*/  FADD.FTZ R128, R120, R123 ;  /* 0x0000007b78807221 */ /* 0x008fc60000010000 */
[----:B------:R-:W-:Y:S01]  /*26290*/  FMUL.FTZ R139, R139, R143 ;  /* 0x0000008f8b8b7220 */ /* 0x000fe20000410000 */
[----:B------:R-:W0:Y:S03]  /*262a0*/  SHFL.IDX PT, R121, R121, RZ, 0x1f ;  /* 0x00001fff79797589 */ /* 0x000e2600000e0000 */
[----:B------:R-:W-:-:S05]  /*262b0*/  FFMA.FTZ R128, R137, R139, R128 ;  /* 0x0000008b89807223 */ /* 0x000fca0000010080 */
[----:B------:R2:W1:Y:S01]  /*262c0*/  SHFL.IDX PT, R137, R128, RZ, 0x1f ;  /* 0x00001fff80897589 */ /* 0x00046200000e0000 */
[C---:B0-----:R-:W-:Y:S01]  /*262d0*/  FMUL.FTZ R132, R121.reuse, R121 ;  /* 0x0000007979847220 */ /* 0x041fe20000410000 */
[----:B------:R-:W-:-:S04]  /*262e0*/  FSEL R120, R121, RZ, !P1 ;  /* 0x000000ff79787208 */ /* 0x000fc80004800000 */
[----:B------:R-:W-:Y:S01]  /*262f0*/  FSEL R139, R132, RZ, P1 ;  /* 0x000000ff848b7208 */ /* 0x000fe20000800000 */
[C---:B------:R-:W-:Y:S01]  /*26300*/  FADD.FTZ R123, -R120.reuse, R40 ;  /* 0x00000028787b7221 */ /* 0x040fe20000010100 */
[C---:B--2---:R-:W-:Y:S01]  /*26310*/  FADD.FTZ R128, -R120.reuse, R41 ;  /* 0x0000002978807221 */ /* 0x044fe20000010100 */
[----:B-1----:R-:W-:Y:S01]  /*26320*/  FFMA.FTZ R130, R137, UR23, R130 ;  /* 0x0000001789827c23 */ /* 0x002fe20008010082 */
[----:B------:R-:W0:Y:S01]  /*26330*/  @!P0 LDC.64 R40, c[0x0][0x3c0] ;  /* 0x0000f000ff288b82 */ /* 0x000e220000000a00 */
[C---:B------:R-:W-:Y:S01]  /*26340*/  FADD.FTZ R143, -R120.reuse, R28 ;  /* 0x0000001c788f7221 */ /* 0x040fe20000010100 */
[----:B------:R-:W-:Y:S01]  /*26350*/  FADD.FTZ R49, -R120, R49 ;  /* 0x0000003178317221 */ /* 0x000fe20000010100 */
[----:B------:R-:W-:Y:S01]  /*26360*/  FADD.FTZ R130, R130, R139 ;  /* 0x0000008b82827221 */ /* 0x000fe20000010000 */
[C---:B------:R-:W-:Y:S01]  /*26370*/  FADD.FTZ R51, -R120.reuse, R51 ;  /* 0x0000003378337221 */ /* 0x040fe20000010100 */
[C---:B------:R-:W-:Y:S01]  /*26380*/  FADD.FTZ R151, -R120.reuse, R20 ;  /* 0x0000001478977221 */ /* 0x040fe20000010100 */
[----:B------:R-:W-:Y:S01]  /*26390*/  FADD.FTZ R155, -R120, R22 ;  /* 0x00000016789b7221 */ /* 0x000fe20000010100 */
[----:B------:R-:W1:Y:S01]  /*263a0*/  MUFU.RSQ R28, R130 ;  /* 0x00000082001c7308 */ /* 0x000e620000001400 */
[----:B------:R-:W-:-:S02]  /*263b0*/  IMAD.U32 R20, R12, 0x10000, RZ ;  /* 0x000100000c147824 */ /* 0x000fc400078e00ff */
[C---:B------:R-:W-:Y:S01]  /*263c0*/  FADD.FTZ R53, -R120.reuse, R53 ;  /* 0x0000003578357221 */ /* 0x040fe20000010100 */
[----:B------:R-:W-:Y:S02]  /*263d0*/  IMAD.U32 R22, R5, 0x10000, RZ ;  /* 0x0001000005167824 */ /* 0x000fe400078e00ff */
[C---:B------:R-:W-:Y:S01]  /*263e0*/  FADD.FTZ R139, -R120.reuse, R32 ;  /* 0x00000020788b7221 */ /* 0x040fe20000010100 */
[C---:B------:R-:W-:Y:S01]  /*263f0*/  FADD.FTZ R48, -R120.reuse, R48 ;  /* 0x0000003078307221 */ /* 0x040fe20000010100 */
[C---:B------:R-:W-:Y:S01]  /*26400*/  FADD.FTZ R45, -R120.reuse, R45 ;  /* 0x0000002d782d7221 */ /* 0x040fe20000010100 */
[C---:B------:R-:W-:Y:S01]  /*26410*/  FADD.FTZ R149, -R120.reuse, R26 ;  /* 0x0000001a78957221 */ /* 0x040fe20000010100 */
[C---:B------:R-:W-:Y:S01]  /*26420*/  FADD.FTZ R153, -R120.reuse, R21 ;  /* 0x0000001578997221 */ /* 0x040fe20000010100 */
[----:B------:R-:W-:Y:S01]  /*26430*/  FADD.FTZ R52, -R120, R52 ;  /* 0x0000003478347221 */ /* 0x000fe20000010100 */
[----:B------:R-:W-:Y:S02]  /*26440*/  IMAD.U32 R21, R104, 0x10000, RZ ;  /* 0x0001000068157824 */ /* 0x000fe400078e00ff */
[C---:B------:R-:W-:Y:S01]  /*26450*/  FADD.FTZ R55, -R120.reuse, R55 ;  /* 0x0000003778377221 */ /* 0x040fe20000010100 */
[C---:B------:R-:W-:Y:S01]  /*26460*/  FADD.FTZ R50, -R120.reuse, R50 ;  /* 0x0000003278327221 */ /* 0x040fe20000010100 */
[C---:B------:R-:W-:Y:S01]  /*26470*/  FADD.FTZ R141, -R120.reuse, R34 ;  /* 0x00000022788d7221 */ /* 0x040fe20000010100 */
[C---:B------:R-:W-:Y:S01]  /*26480*/  FADD.FTZ R159, -R120.reuse, R109 ;  /* 0x0000006d789f7221 */ /* 0x040fe20000010100 */
[C---:B------:R-:W-:Y:S01]  /*26490*/  FADD.FTZ R145, -R120.reuse, R30 ;  /* 0x0000001e78917221 */ /* 0x040fe20000010100 */
[----:B------:R-:W-:Y:S01]  /*264a0*/  FADD.FTZ R147, -R120, R24 ;  /* 0x0000001878937221 */ /* 0x000fe20000010100 */
[----:B0-----:R-:W-:-:S04]  /*264b0*/  @!P0 IMAD.WIDE R40, R157, 0x4, R40 ;  /* 0x000000049d288825 */ /* 0x001fc800078e0228 */
[C---:B-1----:R-:W-:Y:S01]  /*264c0*/  FMUL.FTZ R49, R28.reuse, R49 ;  /* 0x000000311c317220 */ /* 0x042fe20000410000 */
[C---:B------:R-:W-:Y:S01]  /*264d0*/  FMUL.FTZ R32, R28.reuse, R51 ;  /* 0x000000331c207220 */ /* 0x040fe20000410000 */
[C---:B------:R-:W-:Y:S01]  /*264e0*/  FMUL.FTZ R53, R28.reuse, R53 ;  /* 0x000000351c357220 */ /* 0x040fe20000410000 */
[----:B------:R-:W-:Y:S01]  /*264f0*/  FMUL.FTZ R26, R28, R48 ;  /* 0x000000301c1a7220 */ /* 0x000fe20000410000 */
[----:B------:R-:W-:Y:S01]  /*26500*/  FFMA.FTZ R51, R49, R20, R22 ;  /* 0x0000001431337223 */ /* 0x000fe20000010016 */
[----:B------:R-:W-:Y:S01]  /*26510*/  SHF.L.U32 R20, R14, 0x10, RZ ;  /* 0x000000100e147819 */ /* 0x000fe200000006ff */
[----:B------:R-:W-:Y:S01]  /*26520*/  IMAD.U32 R22, R7, 0x10000, RZ ;  /* 0x0001000007167824 */ /* 0x000fe200078e00ff */
[----:B------:R0:W-:Y:S01]  /*26530*/  @!P0 STG.E desc[UR8][R40.64], R121 ;  /* 0x0000007928008986 */ /* 0x0001e2000c101908 */
[----:B------:R-:W-:Y:S01]  /*26540*/  FMUL.FTZ R45, R28, R45 ;  /* 0x0000002d1c2d7220 */ /* 0x000fe20000410000 */
[----:B------:R-:W-:Y:S01]  /*26550*/  FFMA.FTZ R26, R26, R21, R163 ;  /* 0x000000151a1a7223 */ /* 0x000fe200000100a3 */
[----:B------:R-:W-:Y:S01]  /*26560*/  FMUL.FTZ R34, R28, R52 ;  /* 0x000000341c227220 */ /* 0x000fe20000410000 */
[----:B------:R-:W-:Y:S01]  /*26570*/  SHF.L.U32 R109, R105, 0x10, RZ ;  /* 0x00000010696d7819 */ /* 0x000fe200000006ff */
[----:B------:R-:W-:-:S02]  /*26580*/  IMAD.U32 R163, R13, 0x10000, RZ ;  /* 0x000100000da37824 */ /* 0x000fc400078e00ff */
[----:B------:R-:W-:Y:S01]  /*26590*/  FMUL.FTZ R52, R28, R55 ;  /* 0x000000371c347220 */ /* 0x000fe20000410000 */
[----:B------:R-:W-:Y:S02]  /*265a0*/  IMAD.U32 R49, R8, 0x10000, RZ ;  /* 0x0001000008317824 */ /* 0x000fe400078e00ff */
[----:B------:R-:W-:Y:S01]  /*265b0*/  FMUL.FTZ R50, R28, R50 ;  /* 0x000000321c327220 */ /* 0x000fe20000410000 */
[----:B------:R-:W-:Y:S02]  /*265c0*/  IMAD.U32 R21, R85, 0x10000, RZ ;  /* 0x0001000055157824 */ /* 0x000fe400078e00ff */
[----:B------:R-:W-:Y:S01]  /*265d0*/  FADD.FTZ R44, -R120, R44 ;  /* 0x0000002c782c7221 */ /* 0x000fe20000010100 */
[----:B------:R-:W-:Y:S02]  /*265e0*/  IMAD.U32 R24, R106, 0x10000, RZ ;  /* 0x000100006a187824 */ /* 0x000fe400078e00ff */
[----:B0-----:R-:W-:Y:S01]  /*265f0*/  FFMA.FTZ R121, R53, R20, R22 ;  /* 0x0000001435797223 */ /* 0x001fe20000010016 */
[----:B------:R-:W-:Y:S01]  /*26600*/  SHF.L.U32 R22, R2, 0x10, RZ ;  /* 0x0000001002167819 */ /* 0x000fe200000006ff */
[----:B------:R-:W-:-:S02]  /*26610*/  IMAD.U32 R20, R9, 0x10000, RZ ;  /* 0x0001000009147824 */ /* 0x000fc400078e00ff */
[C---:B------:R-:W-:Y:S01]  /*26620*/  FADD.FTZ R47, -R120.reuse, R47 ;  /* 0x0000002f782f7221 */ /* 0x040fe20000010100 */
[----:B------:R-:W-:Y:S02]  /*26630*/  IMAD.U32 R41, R15, 0x10000, RZ ;  /* 0x000100000f297824 */ /* 0x000fe400078e00ff */
[----:B------:R-:W-:Y:S01]  /*26640*/  FADD.FTZ R161, -R120, R110 ;  /* 0x0000006e78a17221 */ /* 0x000fe20000010100 */
[----:B------:R-:W-:Y:S02]  /*26650*/  IMAD.U32 R30, R86, 0x10000, RZ ;  /* 0x00010000561e7824 */ /* 0x000fe400078e00ff */
[----:B------:R-:W-:Y:S01]  /*26660*/  FFMA.FTZ R53, R45, R20, R22 ;  /* 0x000000142d357223 */ /* 0x000fe20000010016 */
[C---:B------:R-:W-:Y:S01]  /*26670*/  FADD.FTZ R54, -R120.reuse, R54 ;  /* 0x0000003678367221 */ /* 0x040fe20000010100 */
[----:B------:R-:W-:Y:S01]  /*26680*/  PRMT R110, R103, 0x7632, R110 ;  /* 0x00007632676e7816 */ /* 0x000fe2000000006e */
[----:B------:R-:W-:Y:S01]  /*26690*/  FADD.FTZ R43, -R120, R43 ;  /* 0x0000002b782b7221 */ /* 0x000fe20000010100 */
[----:B------:R-:W-:Y:S01]  /*266a0*/  PRMT R20, R83, 0x7632, R20 ;  /* 0x0000763253147816 */ /* 0x000fe20000000014 */
[----:B------:R-:W-:Y:S01]  /*266b0*/  FFMA.FTZ R32, R32, R163, R165 ;  /* 0x000000a320207223 */ /* 0x000fe200000100a5 */
[----:B------:R-:W-:Y:S01]  /*266c0*/  FFMA.FTZ R52, R52, R41, R49 ;  /* 0x0000002934347223 */ /* 0x000fe20000010031 */
        /* <DEDUP_REMOVED lines=12> */
[C---:B------:R-:W-:Y:S01]  /*26790*/  FADD.FTZ R46, -R120.reuse, R46 ;  /* 0x0000002e782e7221 */ /* 0x040fe20000010100 */
[----:B------:R-:W-:Y:S01]  /*267a0*/  FADD.FTZ R42, -R120, R42 ;  /* 0x0000002a782a7221 */ /* 0x000fe20000010100 */
[----:B------:R-:W-:Y:S02]  /*267b0*/  IMAD.U32 R110, R110, 0x10000, RZ ;  /* 0x000100006e6e7824 */ /* 0x000fe400078e00ff */
[----:B------:R-:W-:Y:S01]  /*267c0*/  FMUL.FTZ R43, R28, R43 ;  /* 0x0000002b1c2b7220 */ /* 0x000fe20000410000 */
[----:B------:R-:W-:Y:S02]  /*267d0*/  IMAD.U32 R20, R20, 0x10000, RZ ;  /* 0x0001000014147824 */ /* 0x000fe400078e00ff */
[----:B------:R-:W-:Y:S01]  /*267e0*/  FFMA.FTZ R30, R30, R165, R24 ;  /* 0x000000a51e1e7223 */ /* 0x000fe20000010018 */
[----:B------:R-:W-:Y:S01]  /*267f0*/  FFMA.FTZ R38, R38, R41, R49 ;  /* 0x0000002926267223 */ /* 0x000fe20000010031 */
[----:B------:R-:W-:Y:S01]  /*26800*/  FFMA.FTZ R163, R54, R163, R21 ;  /* 0x000000a336a37223 */ /* 0x000fe20000010015 */
[----:B------:R-:W-:Y:S01]  /*26810*/  SHF.L.U32 R24, R82, 0x10, RZ ;  /* 0x0000001052187819 */ /* 0x000fe200000006ff */
[----:B------:R-:W-:Y:S01]  /*26820*/  IMAD.U32 R55, R101, 0x10000, RZ ;  /* 0x0001000065377824 */ /* 0x000fe200078e00ff */
[----:B------:R-:W-:Y:S01]  /*26830*/  SHF.L.U32 R41, R103, 0x10, RZ ;  /* 0x0000001067297819 */ /* 0x000fe200000006ff */
[----:B------:R-:W-:-:S02]  /*26840*/  IMAD.U32 R21, R81, 0x10000, RZ ;  /* 0x0001000051157824 */ /* 0x000fc400078e00ff */
[----:B------:R-:W-:Y:S01]  /*26850*/  FMUL.FTZ R46, R28, R46 ;  /* 0x0000002e1c2e7220 */ /* 0x000fe20000410000 */
[----:B------:R-:W-:Y:S02]  /*26860*/  IMAD.U32 R165, R102, 0x10000, RZ ;  /* 0x0001000066a57824 */ /* 0x000fe400078e00ff */
[C---:B------:R-:W-:Y:S01]  /*26870*/  FMUL.FTZ R50, R28.reuse, R123 ;  /* 0x0000007b1c327220 */ /* 0x040fe20000410000 */
[----:B------:R-:W-:Y:S02]  /*26880*/  IMAD.U32 R45, R83, 0x10000, RZ ;  /* 0x00010000532d7824 */ /* 0x000fe400078e00ff */
[----:B------:R-:W-:Y:S01]  /*26890*/  FMUL.FTZ R42, R28, R42 ;  /* 0x0000002a1c2a7220 */ /* 0x000fe20000410000 */
[--C-:B------:R-:W-:Y:S01]  /*268a0*/  FFMA.FTZ R110, R43, R110, R20.reuse ;  /* 0x0000006e2b6e7223 */ /* 0x100fe20000010014 */
[----:B------:R-:W-:Y:S01]  /*268b0*/  PRMT R20, R96, 0x7632, R20 ;  /* 0x0000763260147816 */ /* 0x000fe20000000014 */
[----:B------:R-:W-:Y:S01]  /*268c0*/  FADD.FTZ R37, -R120, R37 ;  /* 0x0000002578257221 */ /* 0x000fe20000010100 */
[----:B------:R-:W-:Y:S01]  /*268d0*/  PRMT R22, R76, 0x7632, R22 ;  /* 0x000076324c167816 */ /* 0x000fe20000000016 */
        /* <DEDUP_REMOVED lines=12> */
[----:B------:R-:W-:Y:S01]  /*269a0*/  FFMA.FTZ R50, R50, R165, R24 ;  /* 0x000000a532327223 */ /* 0x000fe20000010018 */
[----:B------:R-:W-:Y:S01]  /*269b0*/  FFMA.FTZ R120, R42, R41, R45 ;  /* 0x000000292a787223 */ /* 0x000fe2000001002d */
[----:B------:R-:W-:-:S02]  /*269c0*/  IMAD.U32 R165, R11, 0x10000, RZ ;  /* 0x000100000ba57824 */ /* 0x000fc400078e00ff */
[----:B------:R-:W-:Y:S01]  /*269d0*/  FMUL.FTZ R128, R28, R128 ;  /* 0x000000801c807220 */ /* 0x000fe20000410000 */
[----:B------:R-:W-:Y:S01]  /*269e0*/  IMAD.U32 R21, R4, 0x10000, RZ ;  /* 0x0001000004157824 */ /* 0x000fe200078e00ff */
[----:B------:R-:W-:Y:S01]  /*269f0*/  PRMT R54, R97, 0x7632, R54 ;  /* 0x0000763261367816 */ /* 0x000fe20000000036 */
[----:B------:R-:W-:Y:S01]  /*26a00*/  IMAD.U32 R20, R20, 0x10000, RZ ;  /* 0x0001000014147824 */ /* 0x000fe200078e00ff */
[----:B------:R-:W-:Y:S01]  /*26a10*/  PRMT R42, R77, 0x7632, R42 ;  /* 0x000076324d2a7816 */ /* 0x000fe2000000002a */
[----:B------:R-:W-:Y:S02]  /*26a20*/  IMAD.U32 R22, R22, 0x10000, RZ ;  /* 0x0001000016167824 */ /* 0x000fe400078e00ff */
[----:B------:R-:W-:Y:S01]  /*26a30*/  FMUL.FTZ R37, R28, R37 ;  /* 0x000000251c257220 */ /* 0x000fe20000410000 */
[----:B------:R-:W-:Y:S01]  /*26a40*/  FFMA.FTZ R165, R128, R165, R21 ;  /* 0x000000a580a57223 */ /* 0x000fe20000010015 */
[----:B------:R-:W-:Y:S01]  /*26a50*/  SHF.L.U32 R24, R97, 0x10, RZ ;  /* 0x0000001061187819 */ /* 0x000fe200000006ff */
[----:B------:R-:W-:Y:S01]  /*26a60*/  IMAD.U32 R40, R77, 0x10000, RZ ;  /* 0x000100004d287824 */ /* 0x000fe200078e00ff */
[----:B------:R-:W-:Y:S01]  /*26a70*/  SHF.L.U32 R41, R78, 0x10, RZ ;  /* 0x000000104e297819 */ /* 0x000fe200000006ff */
[----:B------:R-:W-:Y:S01]  /*26a80*/  IMAD.U32 R21, R98, 0x10000, RZ ;  /* 0x0001000062157824 */ /* 0x000fe200078e00ff */
[----:B------:R-:W-:Y:S01]  /*26a90*/  SHF.L.U32 R54, R54, 0x10, RZ ;  /* 0x0000001036367819 */ /* 0x000fe200000006ff */
[----:B------:R-:W-:-:S02]  /*26aa0*/  IMAD.U32 R42, R42, 0x10000, RZ ;  /* 0x000100002a2a7824 */ /* 0x000fc400078e00ff */
[C---:B------:R-:W-:Y:S01]  /*26ab0*/  FMUL.FTZ R123, R28.reuse, R137 ;  /* 0x000000891c7b7220 */ /* 0x040fe20000410000 */
[C---:B------:R-:W-:Y:S01]  /*26ac0*/  FMUL.FTZ R39, R28.reuse, R39 ;  /* 0x000000271c277220 */ /* 0x040fe20000410000 */
[----:B------:R-:W-:Y:S01]  /*26ad0*/  FMUL.FTZ R108, R28, R139 ;  /* 0x0000008b1c6c7220 */ /* 0x000fe20000410000 */
[----:B------:R-:W-:Y:S01]  /*26ae0*/  FFMA.FTZ R37, R37, R20, R22 ;  /* 0x0000001425257223 */ /* 0x000fe20000010016 */
[----:B------:R-:W-:Y:S01]  /*26af0*/  PRMT R20, R98, 0x7632, R20 ;  /* 0x0000763262147816 */ /* 0x000fe20000000014 */
[----:B------:R-:W-:Y:S01]  /*26b00*/  FFMA.FTZ R123, R123, R24, R40 ;  /* 0x000000187b7b7223 */ /* 0x000fe20000010028 */
[----:B------:R-:W-:Y:S01]  /*26b10*/  PRMT R22, R78, 0x7632, R22 ;  /* 0x000076324e167816 */ /* 0x000fe20000000016 */
[----:B------:R-:W-:Y:S01]  /*26b20*/  FFMA.FTZ R54, R39, R54, R42 ;  /* 0x0000003627367223 */ /* 0x000fe2000001002a */
[----:B------:R-:W-:Y:S01]  /*26b30*/  FFMA.FTZ R108, R108, R21, R41 ;  /* 0x000000156c6c7223 */ /* 0x000fe20000010029 */
[----:B------:R-:W-:Y:S01]  /*26b40*/  SHF.L.U32 R40, R79, 0x10, RZ ;  /* 0x000000104f287819 */ /* 0x000fe200000006ff */
[C---:B------:R-:W-:Y:S01]  /*26b50*/  IMAD.U32 R24, R99.reuse, 0x10000, RZ ;  /* 0x0001000063187824 */ /* 0x040fe200078e00ff */
[----:B------:R-:W-:Y:S01]  /*26b60*/  PRMT R21, R99, 0x7632, R21 ;  /* 0x0000763263157816 */ /* 0x000fe20000000015 */
[----:B------:R-:W-:Y:S01]  /*26b70*/  IMAD.U32 R22, R22, 0x10000, RZ ;  /* 0x0001000016167824 */ /* 0x000fe200078e00ff */
[----:B------:R-:W-:Y:S01]  /*26b80*/  PRMT R39, R79, 0x7632, R39 ;  /* 0x000076324f277816 */ /* 0x000fe20000000027 */
[----:B------:R-:W-:Y:S01]  /*26b90*/  FMUL.FTZ R33, R28, R33 ;  /* 0x000000211c217220 */ /* 0x000fe20000410000 */
[----:B------:R-:W-:Y:S01]  /*26ba0*/  SHF.L.U32 R20, R20, 0x10, RZ ;  /* 0x0000001014147819 */ /* 0x000fe200000006ff */
[C---:B------:R-:W-:Y:S01]  /*26bb0*/  FMUL.FTZ R139, R28.reuse, R141 ;  /* 0x0000008d1c8b7220 */ /* 0x040fe20000410000 */
[----:B------:R-:W-:Y:S01]  /*26bc0*/  SHF.L.U32 R39, R39, 0x10, RZ ;  /* 0x0000001027277819 */ /* 0x000fe200000006ff */
[----:B------:R-:W-:Y:S01]  /*26bd0*/  FMUL.FTZ R138, R28, R35 ;  /* 0x000000231c8a7220 */ /* 0x000fe20000410000 */
[----:B------:R-:W-:-:S02]  /*26be0*/  IMAD.U32 R21, R21, 0x10000, RZ ;  /* 0x0001000015157824 */ /* 0x000fc400078e00ff */
[----:B------:R-:W-:Y:S01]  /*26bf0*/  FFMA.FTZ R35, R33, R20, R22 ;  /* 0x0000001421237223 */ /* 0x000fe20000010016 */
[----:B------:R-:W-:Y:S01]  /*26c00*/  FFMA.FTZ R139, R139, R24, R40 ;  /* 0x000000188b8b7223 */ /* 0x000fe20000010028 */
[----:B------:R-:W-:Y:S01]  /*26c10*/  PRMT R22, R93, 0x7632, R22 ;  /* 0x000076325d167816 */ /* 0x000fe20000000016 */
[----:B------:R-:W-:Y:S01]  /*26c20*/  FFMA.FTZ R138, R138, R21, R39 ;  /* 0x000000158a8a7223 */ /* 0x000fe20000010027 */
[----:B------:R-:W-:Y:S01]  /*26c30*/  PRMT R24, R73, 0x7632, R24 ;  /* 0x0000763249187816 */ /* 0x000fe20000000018 */
[----:B------:R-:W-:Y:S02]  /*26c40*/  IMAD.U32 R21, R93, 0x10000, RZ ;  /* 0x000100005d157824 */ /* 0x000fe400078e00ff */
[C---:B------:R-:W-:Y:S01]  /*26c50*/  FMUL.FTZ R132, R28.reuse, R145 ;  /* 0x000000911c847220 */ /* 0x040fe20000410000 */
[----:B------:R-:W-:Y:S02]  /*26c60*/  IMAD.U32 R33, R73, 0x10000, RZ ;  /* 0x0001000049217824 */ /* 0x000fe400078e00ff */
[----:B------:R-:W-:Y:S01]  /*26c70*/  FMUL.FTZ R31, R28, R31 ;  /* 0x0000001f1c1f7220 */ /* 0x000fe20000410000 */
[----:B------:R-:W-:Y:S01]  /*26c80*/  IMAD.U32 R22, R22, 0x10000, RZ ;  /* 0x0001000016167824 */ /* 0x000fe200078e00ff */
[----:B------:R-:W-:Y:S01]  /*26c90*/  PRMT R128, R92, 0x7632, R128 ;  /* 0x000076325c807816 */ /* 0x000fe20000000080 */
[----:B------:R-:W-:-:S02]  /*26ca0*/  IMAD.U32 R24, R24, 0x10000, RZ ;  /* 0x0001000018187824 */ /* 0x000fc400078e00ff */
[----:B------:R-:W-:Y:S01]  /*26cb0*/  FFMA.FTZ R132, R132, R21, R33 ;  /* 0x0000001584847223 */ /* 0x000fe20000010021 */
[----:B------:R-:W-:Y:S01]  /*26cc0*/  PRMT R20, R72, 0x7632, R20 ;  /* 0x0000763248147816 */ /* 0x000fe20000000014 */
[----:B------:R-:W-:Y:S02]  /*26cd0*/  IMAD.U32 R42, R92, 0x10000, RZ ;  /* 0x000100005c2a7824 */ /* 0x000fe400078e00ff */
[----:B------:R-:W-:Y:S01]  /*26ce0*/  FFMA.FTZ R33, R31, R22, R24 ;  /* 0x000000161f217223 */ /* 0x000fe20000010018 */
[----:B------:R-:W-:Y:S01]  /*26cf0*/  PRMT R22, R94, 0x7632, R22 ;  /* 0x000076325e167816 */ /* 0x000fe20000000016 */
[----:B------:R-:W-:Y:S01]  /*26d00*/  IMAD.U32 R44, R72, 0x10000, RZ ;  /* 0x00010000482c7824 */ /* 0x000fe200078e00ff */
[----:B------:R-:W-:Y:S01]  /*26d10*/  PRMT R24, R74, 0x7632, R24 ;  /* 0x000076324a187816 */ /* 0x000fe20000000018 */
[----:B------:R-:W-:Y:S01]  /*26d20*/  FMUL.FTZ R143, R28, R143 ;  /* 0x0000008f1c8f7220 */ /* 0x000fe20000410000 */
[----:B------:R-:W-:Y:S01]  /*26d30*/  SHF.L.U32 R20, R20, 0x10, RZ ;  /* 0x0000001014147819 */ /* 0x000fe200000006ff */
[----:B------:R-:W-:-:S02]  /*26d40*/  IMAD.U32 R22, R22, 0x10000, RZ ;  /* 0x0001000016167824 */ /* 0x000fc400078e00ff */
[----:B------:R-:W-:Y:S01]  /*26d50*/  FMUL.FTZ R25, R28, R25 ;  /* 0x000000191c197220 */ /* 0x000fe20000410000 */
[----:B------:R-:W-:Y:S02]  /*26d60*/  IMAD.U32 R24, R24, 0x10000, RZ ;  /* 0x0001000018187824 */ /* 0x000fe400078e00ff */
[----:B------:R-:W-:Y:S01]  /*26d70*/  FMUL.FTZ R29, R28, R29 ;  /* 0x0000001d1c1d7220 */ /* 0x000fe20000410000 */
[----:B------:R-:W-:Y:S02]  /*26d80*/  IMAD.U32 R128, R128, 0x10000, RZ ;  /* 0x0001000080807824 */ /* 0x000fe400078e00ff */
[----:B------:R-:W-:Y:S01]  /*26d90*/  FFMA.FTZ R39, R143, R42, R44 ;  /* 0x0000002a8f277223 */ /* 0x000fe2000001002c */
[----:B------:R-:W-:Y:S01]  /*26da0*/  FFMA.FTZ R143, R25, R22, R24 ;  /* 0x00000016198f7223 */ /* 0x000fe20000010018 */
[----:B------:R-:W-:Y:S01]  /*26db0*/  PRMT R22, R88, 0x7632, R22 ;  /* 0x0000763258167816 */ /* 0x000fe20000000016 */
[----:B------:R-:W-:Y:S01]  /*26dc0*/  FFMA.FTZ R128, R29, R128, R20 ;  /* 0x000000801d807223 */ /* 0x000fe20000010014 */
[----:B------:R-:W-:Y:S01]  /*26dd0*/  PRMT R24, R68, 0x7632, R24 ;  /* 0x0000763244187816 */ /* 0x000fe20000000018 */
[----:B------:R-:W0:Y:S01]  /*26de0*/  @!P0 LDC.64 R20, c[0x0][0x3c8] ;  /* 0x0000f200ff148b82 */ /* 0x000e220000000a00 */
[----:B------:R-:W-:Y:S01]  /*26df0*/  PRMT R40, R95, 0x7632, R40 ;  /* 0x000076325f287816 */ /* 0x000fe20000000028 */
[----:B------:R-:W-:Y:S01]  /*26e00*/  IMAD.U32 R22, R22, 0x10000, RZ ;  /* 0x0001000016167824 */ /* 0x000fe200078e00ff */
[----:B------:R-:W-:Y:S01]  /*26e10*/  PRMT R42, R75, 0x7632, R42 ;  /* 0x000076324b2a7816 */ /* 0x000fe2000000002a */
[----:B------:R-:W-:Y:S01]  /*26e20*/  FMUL.FTZ R137, R28, R153 ;  /* 0x000000991c897220 */ /* 0x000fe20000410000 */
[----:B------:R-:W-:Y:S01]  /*26e30*/  SHF.L.U32 R24, R24, 0x10, RZ ;  /* 0x0000001018187819 */ /* 0x000fe200000006ff */
[----:B------:R-:W-:Y:S01]  /*26e40*/  FMUL.FTZ R27, R28, R27 ;  /* 0x0000001b1c1b7220 */ /* 0x000fe20000410000 */
[----:B------:R-:W-:Y:S01]  /*26e50*/  SHF.L.U32 R40, R40, 0x10, RZ ;  /* 0x0000001028287819 */ /* 0x000fe200000006ff */
[----:B------:R-:W-:-:S02]  /*26e60*/  IMAD.U32 R42, R42, 0x10000, RZ ;  /* 0x000100002a2a7824 */ /* 0x000fc400078e00ff */
[C---:B------:R-:W-:Y:S01]  /*26e70*/  FMUL.FTZ R140, R28.reuse, R23 ;  /* 0x000000171c8c7220 */ /* 0x040fe20000410000 */
[----:B------:R-:W-:Y:S01]  /*26e80*/  FFMA.FTZ R137, R137, R22, R24 ;  /* 0x0000001689897223 */ /* 0x000fe20000010018 */
[----:B------:R-:W-:Y:S01]  /*26e90*/  SHF.L.U32 R29, R95, 0x10, RZ ;  /* 0x000000105f1d7819 */ /* 0x000fe200000006ff */
[----:B------:R-:W1:Y:S01]  /*26ea0*/  LDC.64 R22, c[0x0][0x428] ;  /* 0x00010a00ff167b82 */ /* 0x000e620000000a00 */
        /* <DEDUP_REMOVED lines=8> */
[----:B------:R-:W-:Y:S01]  /*26f30*/  FFMA.FTZ R142, R142, R29, R31 ;  /* 0x0000001d8e8e7223 */ /* 0x000fe2000001001f */
[----:B------:R-:W-:Y:S01]  /*26f40*/  IMAD.U32 R27, R27, 0x10000, RZ ;  /* 0x000100001b1b7824 */ /* 0x000fe200078e00ff */
[----:B------:R-:W-:Y:S01]  /*26f50*/  SHF.L.U32 R40, R89, 0x10, RZ ;  /* 0x0000001059287819 */ /* 0x000fe200000006ff */
[----:B------:R-:W-:Y:S02]  /*26f60*/  IMAD.U32 R29, RZ, RZ, UR18 ;  /* 0x00000012ff1d7e24 */ /* 0x000fe4000f8e00ff */
[----:B------:R-:W-:Y:S01]  /*26f70*/  FMUL.FTZ R141, R28, R155 ;  /* 0x0000009b1c8d7220 */ /* 0x000fe20000410000 */
[----:B------:R-:W-:Y:S02]  /*26f80*/  IMAD.U32 R43, R74, 0x10000, RZ ;  /* 0x000100004a2b7824 */ /* 0x000fe400078e00ff */
[----:B------:R-:W-:Y:S01]  /*26f90*/  FFMA.FTZ R140, R140, R25, R27 ;  /* 0x000000198c8c7223 */ /* 0x000fe2000001001b */
[----:B------:R-:W-:Y:S01]  /*26fa0*/  IMAD.U32 R42, R69, 0x10000, RZ ;  /* 0x00010000452a7824 */ /* 0x000fe200078e00ff */
[----:B------:R-:W-:Y:S01]  /*26fb0*/  PRMT R46, R91, 0x7632, R46 ;  /* 0x000076325b2e7816 */ /* 0x000fe2000000002e */
[----:B0-----:R-:W-:Y:S01]  /*26fc0*/  @!P0 IMAD.WIDE R24, R29, 0x4, R20 ;  /* 0x000000041d188825 */ /* 0x001fe200078e0214 */
[----:B------:R-:W-:-:S03]  /*26fd0*/  PRMT R48, R71, 0x7632, R48 ;  /* 0x0000763247307816 */ /* 0x000fc60000000030 */
[----:B------:R-:W-:Y:S01]  /*26fe0*/  FFMA.FTZ R134, R134, R41, R43 ;  /* 0x0000002986867223 */ /* 0x000fe2000001002b */
[----:B------:R-:W-:Y:S01]  /*26ff0*/  PRMT R21, R90, 0x7632, R21 ;  /* 0x000076325a157816 */ /* 0x000fe20000000015 */
[----:B------:R-:W-:Y:S01]  /*27000*/  IMAD.U32 R47, R96, 0x10000, RZ ;  /* 0x00010000602f7824 */ /* 0x000fe200078e00ff */
[----:B------:R-:W-:Y:S01]  /*27010*/  PRMT R27, R70, 0x7632, R27 ;  /* 0x00007632461b7816 */ /* 0x000fe2000000001b */
[----:B------:R-:W-:Y:S01]  /*27020*/  FMUL.FTZ R36, R28, R36 ;  /* 0x000000241c247220 */ /* 0x000fe20000410000 */
[----:B------:R-:W-:Y:S01]  /*27030*/  SHF.L.U32 R49, R76, 0x10, RZ ;  /* 0x000000104c317819 */ /* 0x000fe200000006ff */
[----:B------:R-:W-:Y:S01]  /*27040*/  FFMA.FTZ R141, R141, R40, R42 ;  /* 0x000000288d8d7223 */ /* 0x000fe2000001002a */
[----:B------:R-:W-:Y:S01]  /*27050*/  SHF.L.U32 R43, R68, 0x10, RZ ;  /* 0x00000010442b7819 */ /* 0x000fe200000006ff */
[----:B------:R-:W-:Y:S01]  /*27060*/  IMAD.U32 R41, R88, 0x10000, RZ ;  /* 0x0001000058297824 */ /* 0x000fe200078e00ff */
[----:B------:R-:W-:Y:S01]  /*27070*/  SHF.L.U32 R20, R90, 0x10, RZ ;  /* 0x000000105a147819 */ /* 0x000fe200000006ff */
[----:B------:R-:W-:Y:S01]  /*27080*/  FMUL.FTZ R130, R28, R151 ;  /* 0x000000971c827220 */ /* 0x000fe20000410000 */
[----:B------:R-:W-:Y:S01]  /*27090*/  SHF.L.U32 R44, R71, 0x10, RZ ;  /* 0x00000010472c7819 */ /* 0x000fe200000006ff */
[----:B------:R-:W-:Y:S01]  /*270a0*/  IMAD.U32 R40, R70, 0x10000, RZ ;  /* 0x0001000046287824 */ /* 0x000fe200078e00ff */
[----:B------:R-:W-:Y:S01]  /*270b0*/  SHF.L.U32 R46, R46, 0x10, RZ ;  /* 0x000000102e2e7819 */ /* 0x000fe200000006ff */
[----:B------:R-:W-:-:S02]  /*270c0*/  IMAD.U32 R42, R91, 0x10000, RZ ;  /* 0x000100005b2a7824 */ /* 0x000fc400078e00ff */
[----:B------:R-:W-:Y:S01]  /*270d0*/  FMUL.FTZ R157, R28, R157 ;  /* 0x0000009d1c9d7220 */ /* 0x000fe20000410000 */
[----:B------:R-:W-:Y:S02]  /*270e0*/  IMAD.U32 R48, R48, 0x10000, RZ ;  /* 0x0001000030307824 */ /* 0x000fe400078e00ff */
[C---:B------:R-:W-:Y:S01]  /*270f0*/  FMUL.FTZ R161, R28.reuse, R161 ;  /* 0x000000a11ca17220 */ /* 0x040fe20000410000 */
[C---:B------:R-:W-:Y:S01]  /*27100*/  FMUL.FTZ R29, R28.reuse, R111 ;  /* 0x0000006f1c1d7220 */ /* 0x040fe20000410000 */
[----:B------:R-:W-:Y:S02]  /*27110*/  IMAD.U32 R21, R21, 0x10000, RZ ;  /* 0x0001000015157824 */ /* 0x000fe400078e00ff */
[----:B------:R-:W-:Y:S01]  /*27120*/  FMUL.FTZ R144, R28, R159 ;  /* 0x0000009f1c907220 */ /* 0x000fe20000410000 */
[----:B------:R-:W-:Y:S02]  /*27130*/  IMAD.U32 R27, R27, 0x10000, RZ ;  /* 0x000100001b1b7824 */ /* 0x000fe400078e00ff */
[----:B------:R-:W-:Y:S01]  /*27140*/  FFMA.FTZ R36, R36, R47, R49 ;  /* 0x0000002f24247223 */ /* 0x000fe20000010031 */
[----:B------:R-:W-:Y:S01]  /*27150*/  FFMA.FTZ R130, R130, R41, R43 ;  /* 0x0000002982827223 */ /* 0x000fe2000001002b */
[----:B------:R-:W-:Y:S01]  /*27160*/  FFMA.FTZ R111, R157, R20, R40 ;  /* 0x000000149d6f7223 */ /* 0x000fe20000010028 */
[----:B------:R-:W-:Y:S01]  /*27170*/  FFMA.FTZ R161, R161, R42, R44 ;  /* 0x0000002aa1a17223 */ /* 0x000fe2000001002c */
[----:B------:R-:W-:Y:S01]  /*27180*/  FFMA.FTZ R146, R29, R46, R48 ;  /* 0x0000002e1d927223 */ /* 0x000fe20000010030 */
[----:B------:R-:W-:Y:S01]  /*27190*/  FFMA.FTZ R144, R144, R21, R27 ;  /* 0x0000001590907223 */ /* 0x000fe2000001001b */
[--C-:B-1----:R-:W-:Y:S01]  /*271a0*/  IMAD.WIDE.U32 R40, R127, 0x10, R22.reuse ;  /* 0x000000107f287825 */ /* 0x102fe200078e0016 */
[----:B------:R0:W-:Y:S01]  /*271b0*/  @!P0 STG.E desc[UR8][R24.64], R28 ;  /* 0x0000001c18008986 */ /* 0x0001e2000c101908 */
[----:B------:R-:W-:Y:S01]  /*271c0*/  F2FP.BF16.F32.PACK_AB R21, R32, R109 ;  /* 0x0000006d2015723e */ /* 0x000fe200000010ff */
[----:B------:R-:W-:Y:S01]  /*271d0*/  UIADD3 UR18, UPT, UPT, UR18, UR12, URZ ;  /* 0x0000000c12127290 */ /* 0x000fe2000fffe0ff */
[----:B------:R-:W-:Y:S01]  /*271e0*/  IMAD.WIDE.U32 R42, R129, 0x10, R22 ;  /* 0x00000010812a7825 */ /* 0x000fe200078e0016 */
[----:B------:R-:W-:-:S02]  /*271f0*/  F2FP.BF16.F32.PACK_AB R20, R51, R26 ;  /* 0x0000001a3314723e */ /* 0x000fc400000010ff */
[----:B------:R-:W-:Y:S01]  /*27200*/  F2FP.BF16.F32.PACK_AB R27, R110, R120 ;  /* 0x000000786e1b723e */ /* 0x000fe200000010ff */
[--C-:B------:R-:W-:Y:S01]  /*27210*/  IMAD.WIDE.U32 R44, R131, 0x10, R22.reuse ;  /* 0x00000010832c7825 */ /* 0x100fe200078e0016 */
[----:B------:R-:W-:Y:S01]  /*27220*/  F2FP.BF16.F32.PACK_AB R26, R165, R50 ;  /* 0x00000032a51a723e */ /* 0x000fe200000010ff */
[----:B------:R-:W-:Y:S01]  /*27230*/  UISETP.GE.AND UP2, UPT, UR18, UR13, UPT ;  /* 0x0000000d1200728c */ /* 0x000fe2000bf46270 */
[----:B------:R-:W-:Y:S01]  /*27240*/  F2FP.BF16.F32.PACK_AB R31, R138, R139 ;  /* 0x0000008b8a1f723e */ /* 0x000fe200000010ff */
[--C-:B------:R-:W-:Y:S01]  /*27250*/  IMAD.WIDE.U32 R46, R133, 0x10, R22.reuse ;  /* 0x00000010852e7825 */ /* 0x100fe200078e0016 */
[----:B0-----:R-:W-:Y:S02]  /*27260*/  F2FP.BF16.F32.PACK_AB R25, R38, R55 ;  /* 0x000000372619723e */ /* 0x001fe400000010ff */
[----:B------:R-:W-:Y:S01]  /*27270*/  F2FP.BF16.F32.PACK_AB R24, R53, R30 ;  /* 0x0000001e3518723e */ /* 0x000fe200000010ff */
[----:B------:R-:W-:Y:S01]  /*27280*/  IMAD.WIDE.U32 R48, R135, 0x10, R22 ;  /* 0x0000001087307825 */ /* 0x000fe200078e0016 */
[----:B------:R-:W-:-:S02]  /*27290*/  F2FP.BF16.F32.PACK_AB R23, R52, R163 ;  /* 0x000000a33417723e */ /* 0x000fc400000010ff */
        /* <DEDUP_REMOVED lines=19> */
.L_x_8795:
        /* <DEDUP_REMOVED lines=11> */
.L_x_22331:


//--------------------- .text._ZN10layer_norm31ln_parallel_residual_fwd_kernelINS_13Kernel_traitsIf13__nv_bfloat16fS2_fjLj5120ELj1ELj1ELj4ELj16ENS_18Kernel_traits_baseILj5120EfS2_fS2_fjLj128EEEEELb0ELb0ELb0EEEvNS_9FwdParamsE --------------------------
	.section	.text._ZN10layer_norm31ln_parallel_residual_fwd_kernelINS_13Kernel_traitsIf13__nv_bfloat16fS2_fjLj5120ELj1ELj1ELj4ELj16ENS_18Kernel_traits_baseILj5120EfS2_fS2_fjLj128EEEEELb0ELb0ELb0EEEvNS_9FwdParamsE,"ax",@progbits
	.align	128
        .global         _ZN10layer_norm31ln_parallel_residual_fwd_kernelINS_13Kernel_traitsIf13__nv_bfloat16fS2_fjLj5120ELj1ELj1ELj4ELj16ENS_18Kernel_traits_baseILj5120EfS2_fS2_fjLj128EEEEELb0ELb0ELb0EEEvNS_9FwdParamsE
        .type           _ZN10layer_norm31ln_parallel_residual_fwd_kernelINS_13Kernel_traitsIf13__nv_bfloat16fS2_fjLj5120ELj1ELj1ELj4ELj16ENS_18Kernel_traits_baseILj5120EfS2_fS2_fjLj128EEEEELb0ELb0ELb0EEEvNS_9FwdParamsE,@function
        .size           _ZN10layer_norm31ln_parallel_residual_fwd_kernelINS_13Kernel_traitsIf13__nv_bfloat16fS2_fjLj5120ELj1ELj1ELj4ELj16ENS_18Kernel_traits_baseILj5120EfS2_fS2_fjLj128EEEEELb0ELb0ELb0EEEvNS_9FwdParamsE,(.L_x_22332 - _ZN10layer_norm31ln_parallel_residual_fwd_kernelINS_13Kernel_traitsIf13__nv_bfloat16fS2_fjLj5120ELj1ELj1ELj4ELj16ENS_18Kernel_traits_baseILj5120EfS2_fS2_fjLj128EEEEELb0ELb0ELb0EEEvNS_9FwdParamsE)
        .other          _ZN10layer_norm31ln_parallel_residual_fwd_kernelINS_13Kernel_traitsIf13__nv_bfloat16fS2_fjLj5120ELj1ELj1ELj4ELj16ENS_18Kernel_traits_baseILj5120EfS2_fS2_fjLj128EEEEELb0ELb0ELb0EEEvNS_9FwdParamsE,@"STO_CUDA_ENTRY STV_DEFAULT"
_ZN10layer_norm31ln_parallel_residual_fwd_kernelINS_13Kernel_traitsIf13__nv_bfloat16fS2_fjLj5120ELj1ELj1ELj4ELj16ENS_18Kernel_traits_baseILj5120EfS2_fS2_fjLj128EEEEELb0ELb0ELb0EEEvNS_9FwdParamsE:
.text._ZN10layer_norm31ln_parallel_residual_fwd_kernelINS_13Kernel_traitsIf13__nv_bfloat16fS2_fjLj5120ELj1ELj1ELj4ELj16ENS_18Kernel_traits_baseILj5120EfS2_fS2_fjLj128EEEEELb0ELb0ELb0EEEvNS_9FwdParamsE:
        /* <DEDUP_REMOVED lines=13> */
[----:B------:R-:W-:Y:S02]  /*00d0*/  LOP3.LUT R2, R7, 0x1f, R0, 0xf8, !PT ;  /* 0x0000001f07027812 */ /* 0x000fe400078ef800 */
[----:B----4-:R-:W-:Y:S02]  /*00e0*/  MOV R4, UR4 ;  /* 0x0000000400047c02 */ /* 0x010fe40008000f00 */
[----:B------:R-:W-:-:S04]  /*00f0*/  LOP3.LUT R5, R2, 0x7f, RZ, 0x3c, !PT ;  /* 0x0000007f02057812 */ /* 0x000fc800078e3cff */
[----:B------:R-:W-:Y:S01]  /*0100*/  LEA.HI.SX32 R5, R6, R5, 0x1d ;  /* 0x0000000506057211 */ /* 0x000fe200078feaff */
[----:B---3--:R-:W-:Y:S06]  /*0110*/  BRA.U UP0, `(.L_x_8797) ;  /* 0x0000000d00b07547 */ /* 0x008fec000b800000 */
        /* <DEDUP_REMOVED lines=15> */
[----:B------:R-:W5:Y:S02]  /*0210*/  @P1 LDG.E.128 R24, desc[UR6][R76.64] ;  /* 0x000000064c181981 */ /* 0x000f64000c1e1d00 */
[----:B------:R-:W0:Y:S01]  /*0220*/  LDC.64 R72, c[0x0][0x3d0] ;  /* 0x0000f400ff487b82 */ /* 0x000e220000000a00 */
[----:B-1----:R-:W-:-:S07]  /*0230*/  @P1 IMAD.WIDE.U32 R78, R137, 0x20, R78 ;  /* 0x00000020894e1825 */ /* 0x002fce00078e004e */
[----:B------:R-:W1:Y:S08]  /*0240*/  LDC.64 R74, c[0x0][0x3d8] ;  /* 0x0000f600ff4a7b82 */ /* 0x000e700000000a00 */
[----:B------:R-:W4:Y:S08]  /*0250*/  LDC.64 R84, c[0x0][0x3d0] ;  /* 0x0000f400ff547b82 */ /* 0x000f300000000a00 */
[----:B------:R-:W4:Y:S01]  /*0260*/  LDC.64 R86, c[0x0][0x3d8] ;  /* 0x0000f600ff567b82 */ /* 0x000f220000000a00 */
[----:B------:R-:W-:Y:S01]  /*0270*/  @P1 IADD3 R137, PT, PT, R137, 0x80, RZ ;  /* 0x0000008089891810 */ /* 0x000fe20007ffe0ff */
[----:B------:R-:W5:Y:S01]  /*0280*/  @P1 LDG.E.128 R28, desc[UR6][R76.64+0x10] ;  /* 0x000010064c1c1981 */ /* 0x000f62000c1e1d00 */
[----:B0-----:R-:W-:-:S03]  /*0290*/  @P0 IMAD.WIDE.U32 R72, R2, 0x20, R72 ;  /* 0x0000002002480825 */ /* 0x001fc600078e0048 */
[----:B------:R-:W5:Y:S04]  /*02a0*/  @P1 LDG.E.128 R32, desc[UR6][R78.64] ;  /* 0x000000064e201981 */ /* 0x000f68000c1e1d00 */
[----:B------:R0:W5:Y:S01]  /*02b0*/  @P1 LDG.E.128 R36, desc[UR6][R78.64+0x10] ;  /* 0x000010064e241981 */ /* 0x000162000c1e1d00 */
[----:B------:R-:W-:Y:S01]  /*02c0*/  ISETP.GE.U32.AND P1, PT, R5, 0x280, PT ;  /* 0x000002800500780c */ /* 0x000fe20003f26070 */
[----:B--2---:R-:W-:-:S04]  /*02d0*/  @P2 IMAD.WIDE.U32 R80, R137, 0x20, R80 ;  /* 0x0000002089502825 */ /* 0x004fc800078e0050 */
[C---:B---3--:R-:W-:Y:S01]  /*02e0*/  @P2 IMAD.WIDE.U32 R82, R137.reuse, 0x20, R82 ;  /* 0x0000002089522825 */ /* 0x048fe200078e0052 */
[----:B------:R-:W-:Y:S01]  /*02f0*/  @P2 IADD3 R137, PT, PT, R137, 0x80, RZ ;  /* 0x0000008089892810 */ /* 0x000fe20007ffe0ff */
[----:B------:R-:W5:Y:S02]  /*0300*/  @P0 LDG.E.128 R8, desc[UR6][R72.64] ;  /* 0x0000000648080981 */ /* 0x000f64000c1e1d00 */
[----:B-1----:R-:W-:Y:S01]  /*0310*/  @P0 IMAD.WIDE.U32 R74, R2, 0x20, R74 ;  /* 0x00000020024a0825 */ /* 0x002fe200078e004a */
[----:B0-----:R-:W-:Y:S01]  /*0320*/  CS2R R78, SRZ ;  /* 0x00000000004e7805 */ /* 0x001fe2000001ff00 */
[----:B------:R0:W5:Y:S02]  /*0330*/  @P0 LDG.E.128 R12, desc[UR6][R72.64+0x10] ;  /* 0x00001006480c0981 */ /* 0x000164000c1e1d00 */
[C---:B----4-:R-:W-:Y:S01]  /*0340*/  @P3 IMAD.WIDE.U32 R84, R137.reuse, 0x20, R84 ;  /* 0x0000002089543825 */ /* 0x050fe200078e0054 */
[----:B------:R-:W-:Y:S01]  /*0350*/  CS2R R76, SRZ ;  /* 0x00000000004c7805 */ /* 0x000fe2000001ff00 */
[----:B------:R-:W5:Y:S02]  /*0360*/  @P0 LDG.E.128 R16, desc[UR6][R74.64] ;  /* 0x000000064a100981 */ /* 0x000f64000c1e1d00 */
[----:B------:R-:W-:Y:S01]  /*0370*/  @P3 IMAD.WIDE.U32 R86, R137, 0x20, R86 ;  /* 0x0000002089563825 */ /* 0x000fe200078e0056 */
[----:B------:R-:W-:Y:S01]  /*0380*/  CS2R R90, SRZ ;  /* 0x00000000005a7805 */ /* 0x000fe2000001ff00 */
[----:B------:R1:W5:Y:S01]  /*0390*/  @P0 LDG.E.128 R20, desc[UR6][R74.64+0x10] ;  /* 0x000010064a140981 */ /* 0x000362000c1e1d00 */
[----:B------:R-:W-:-:S02]  /*03a0*/  CS2R R88, SRZ ;  /* 0x0000000000587805 */ /* 0x000fc4000001ff00 */
[----:B0-----:R-:W-:Y:S02]  /*03b0*/  CS2R R72, SRZ ;  /* 0x0000000000487805 */ /* 0x001fe4000001ff00 */
[----:B------:R-:W-:Y:S01]  /*03c0*/  CS2R R94, SRZ ;  /* 0x00000000005e7805 */ /* 0x000fe2000001ff00 */
[----:B------:R-:W5:Y:S01]  /*03d0*/  @P2 LDG.E.128 R40, desc[UR6][R80.64] ;  /* 0x0000000650282981 */ /* 0x000f62000c1e1d00 */
[----:B------:R-:W-:Y:S02]  /*03e0*/  CS2R R92, SRZ ;  /* 0x00000000005c7805 */ /* 0x000fe4000001ff00 */
[----:B------:R-:W-:Y:S02]  /*03f0*/  CS2R R98, SRZ ;  /* 0x0000000000627805 */ /* 0x000fe4000001ff00 */
[----:B------:R-:W-:Y:S01]  /*0400*/  CS2R R96, SRZ ;  /* 0x0000000000607805 */ /* 0x000fe2000001ff00 */
[----:B------:R0:W5:Y:S01]  /*0410*/  @P2 LDG.E.128 R44, desc[UR6][R80.64+0x10] ;  /* 0x00001006502c2981 */ /* 0x000162000c1e1d00 */
[----:B------:R-:W-:-:S02]  /*0420*/  CS2R R102, SRZ ;  /* 0x0000000000667805 */ /* 0x000fc4000001ff00 */
[----:B-1----:R-:W-:Y:S02]  /*0430*/  CS2R R74, SRZ ;  /* 0x00000000004a7805 */ /* 0x002fe4000001ff00 */
[----:B------:R-:W-:Y:S01]  /*0440*/  CS2R R100, SRZ ;  /* 0x0000000000647805 */ /* 0x000fe2000001ff00 */
[----:B------:R-:W5:Y:S01]  /*0450*/  @P2 LDG.E.128 R48, desc[UR6][R82.64] ;  /* 0x0000000652302981 */ /* 0x000f62000c1e1d00 */
[----:B------:R-:W-:Y:S02]  /*0460*/  CS2R R106, SRZ ;  /* 0x00000000006a7805 */ /* 0x000fe4000001ff00 */
[----:B------:R-:W-:Y:S02]  /*0470*/  CS2R R104, SRZ ;  /* 0x0000000000687805 */ /* 0x000fe4000001ff00 */
        /* <DEDUP_REMOVED lines=20> */
[----:B------:R-:W-:Y:S02]  /*05c0*/  CS2R R134, SRZ ;  /* 0x0000000000867805 */ /* 0x000fe4000001ff00 */
[----:B------:R-:W-:Y:S01]  /*05d0*/  CS2R R132, SRZ ;  /* 0x0000000000847805 */ /* 0x000fe2000001ff00 */
[----:B------:R-:W-:Y:S01]  /*05e0*/  @P3 VIADD R137, R137, 0x80 ;  /* 0x0000008089893836 */ /* 0x000fe20000000000 */
[----:B-1----:R-:W-:Y:S01]  /*05f0*/  CS2R R86, SRZ ;  /* 0x0000000000567805 */ /* 0x002fe2000001ff00 */
[----:B------:R-:W-:Y:S06]  /*0600*/  @!P1 BRA `(.L_x_8799) ;  /* 0x0000001400a09947 */ /* 0x000fec0003800000 */
[----:B------:R-:W0:Y:S08]  /*0610*/  LDC.64 R72, c[0x0][0x3d0] ;  /* 0x0000f400ff487b82 */ /* 0x000e300000000a00 */
[----:B------:R-:W1:Y:S01]  /*0620*/  LDC.64 R76, c[0x0][0x3d8] ;  /* 0x0000f600ff4c7b82 */ /* 0x000e620000000a00 */
        /* <DEDUP_REMOVED lines=10> */
[C---:B0-----:R-:W-:Y:S01]  /*06d0*/  IMAD.WIDE.U32 R72, R137.reuse, 0x20, R72 ;  /* 0x0000002089487825 */ /* 0x041fe200078e0048 */
[----:B------:R-:W-:Y:S02]  /*06e0*/  CS2R R90, SRZ ;  /* 0x00000000005a7805 */ /* 0x000fe4000001ff00 */
[----:B------:R-:W-:Y:S02]  /*06f0*/  CS2R R88, SRZ ;  /* 0x0000000000587805 */ /* 0x000fe4000001ff00 */
[----:B------:R-:W-:Y:S02]  /*0700*/  CS2R R94, SRZ ;  /* 0x00000000005e7805 */ /* 0x000fe4000001ff00 */
[----:B------:R-:W-:Y:S01]  /*0710*/  CS2R R92, SRZ ;  /* 0x00000000005c7805 */ /* 0x000fe2000001ff00 */
[----:B------:R-:W5:Y:S01]  /*0720*/  LDG.E.128 R140, desc[UR6][R72.64+0x10] ;  /* 0x00001006488c7981 */ /* 0x000f62000c1e1d00 */
[----:B-1----:R-:W-:Y:S01]  /*0730*/  IMAD.WIDE.U32 R76, R137, 0x20, R76 ;  /* 0x00000020894c7825 */ /* 0x002fe200078e004c */
[----:B------:R-:W-:-:S02]  /*0740*/  CS2R R98, SRZ ;  /* 0x0000000000627805 */ /* 0x000fc4000001ff00 */
[----:B------:R0:W5:Y:S01]  /*0750*/  LDG.E.128 R136, desc[UR6][R72.64] ;  /* 0x0000000648887981 */ /* 0x000162000c1e1d00 */
[----:B------:R-:W-:Y:S02]  /*0760*/  CS2R R96, SRZ ;  /* 0x0000000000607805 */ /* 0x000fe4000001ff00 */
[----:B------:R-:W-:Y:S02]  /*0770*/  CS2R R102, SRZ ;  /* 0x0000000000667805 */ /* 0x000fe4000001ff00 */
[----:B------:R-:W-:Y:S01]  /*0780*/  CS2R R100, SRZ ;  /* 0x0000000000647805 */ /* 0x000fe2000001ff00 */
[----:B------:R-:W5:Y:S01]  /*0790*/  LDG.E.128 R144, desc[UR6][R76.64] ;  /* 0x000000064c907981 */ /* 0x000f62000c1e1d00 */
[----:B------:R-:W-:Y:S02]  /*07a0*/  CS2R R162, SRZ ;  /* 0x0000000000a27805 */ /* 0x000fe4000001ff00 */
[----:B------:R-:W-:Y:S02]  /*07b0*/  CS2R R160, SRZ ;  /* 0x0000000000a07805 */ /* 0x000fe4000001ff00 */
[----:B------:R-:W-:Y:S01]  /*07c0*/  CS2R R166, SRZ ;  /* 0x0000000000a67805 */ /* 0x000fe2000001ff00 */
[----:B------:R1:W5:Y:S01]  /*07d0*/  LDG.E.128 R148, desc[UR6][R76.64+0x10] ;  /* 0x000010064c947981 */ /* 0x000362000c1e1d00 */
[----:B------:R-:W-:-:S02]  /*07e0*/  CS2R R164, SRZ ;  /* 0x0000000000a47805 */ /* 0x000fc4000001ff00 */
[----:B0-----:R-:W-:Y:S02]  /*07f0*/  CS2R R72, SRZ ;  /* 0x0000000000487805 */ /* 0x001fe4000001ff00 */
[----:B------:R-:W-:Y:S02]  /*0800*/  CS2R R106, SRZ ;  /* 0x00000000006a7805 */ /* 0x000fe4000001ff00 */
[----:B------:R-:W-:Y:S02]  /*0810*/  CS2R R104, SRZ ;  /* 0x0000000000687805 */ /* 0x000fe4000001ff00 */
[----:B------:R-:W-:Y:S02]  /*0820*/  CS2R R110, SRZ ;  /* 0x00000000006e7805 */ /* 0x000fe4000001ff00 */
[----:B------:R-:W-:Y:S02]  /*0830*/  CS2R R108, SRZ ;  /* 0x00000000006c7805 */ /* 0x000fe4000001ff00 */
[----:B------:R-:W-:-:S02]  /*0840*/  CS2R R114, SRZ ;  /* 0x0000000000727805 */ /* 0x000fc4000001ff00 */
[----:B------:R-:W-:Y:S02]  /*0850*/  CS2R R112, SRZ ;  /* 0x0000000000707805 */ /* 0x000fe4000001ff00 */
[----:B------:R-:W-:Y:S02]  /*0860*/  CS2R R118, SRZ ;  /* 0x0000000000767805 */ /* 0x000fe4000001ff00 */
[----:B-1----:R-:W-:Y:S02]  /*0870*/  CS2R R76, SRZ ;  /* 0x00000000004c7805 */ /* 0x002fe4000001ff00 */
        /* <DEDUP_REMOVED lines=10> */
.L_x_8798:
[C---:B------:R-:W-:Y:S01]  /*0920*/  ISETP.GE.U32.AND P1, PT, R5.reuse, 0x100, PT ;  /* 0x000001000500780c */ /* 0x040fe20003f26070 */
[----:B------:R-:W0:Y:S01]  /*0930*/  LDC.64 R74, c[0x0][0x3d0] ;  /* 0x0000f400ff4a7b82 */ /* 0x000e220000000a00 */
[C---:B------:R-:W-:Y:S02]  /*0940*/  ISETP.GE.U32.AND P2, PT, R5.reuse, 0x180, PT ;  /* 0x000001800500780c */ /* 0x040fe40003f46070 */
[C---:B------:R-:W-:Y:S02]  /*0950*/  ISETP.GE.U32.AND P0, PT, R5.reuse, 0x80, PT ;  /* 0x000000800500780c */ /* 0x040fe40003f06070 */
[----:B------:R-:W-:Y:S02]  /*0960*/  ISETP.GE.U32.AND P3, PT, R5, 0x200, PT ;  /* 0x000002000500780c */ /* 0x000fe40003f66070 */
[----:B------:R-:W-:Y:S01]  /*0970*/  MOV R137, R2 ;  /* 0x0000000200897202 */ /* 0x000fe20000000f00 */
[----:B------:R-:W1:Y:S08]  /*0980*/  LDC.64 R78, c[0x0][0x3d8] ;  /* 0x0000f600ff4e7b82 */ /* 0x000e700000000a00 */
[----:B------:R-:W2:Y:S08]  /*0990*/  LDC.64 R82, c[0x0][0x3d0] ;  /* 0x0000f400ff527b82 */ /* 0x000eb00000000a00 */
[----:B------:R-:W3:Y:S01]  /*09a0*/  LDC.64 R84, c[0x0][0x3d8] ;  /* 0x0000f600ff547b82 */ /* 0x000ee20000000a00 */
[----:B0-----:R-:W-:-:S07]  /*09b0*/  @P0 IMAD.WIDE.U32 R76, R2, 0x20, R74 ;  /* 0x00000020024c0825 */ /* 0x001fce00078e004a */
[----:B------:R-:W0:Y:S08]  /*09c0*/  @P1 LDC.64 R86, c[0x0][0x440] ;  /* 0x00011000ff561b82 */ /* 0x000e300000000a00 */
[----:B------:R-:W4:Y:S08]  /*09d0*/  LDC.64 R88, c[0x0][0x3d0] ;  /* 0x0000f400ff587b82 */ /* 0x000f300000000a00 */
[----:B------:R-:W4:Y:S08]  /*09e0*/  LDC.64 R90, c[0x0][0x3d8] ;  /* 0x0000f600ff5a7b82 */ /* 0x000f300000000a00 */
[----:B------:R-:W4:Y:S01]  /*09f0*/  @P2 LDC.64 R92, c[0x0][0x440] ;  /* 0x00011000ff5c2b82 */ /* 0x000f220000000a00 */
[C---:B------:R-:W-:Y:S01]  /*0a00*/  @P0 LOP3.LUT R137, R2.reuse, 0x80, RZ, 0xfc, !PT ;  /* 0x0000008002890812 */ /* 0x040fe200078efcff */
[----:B-1----:R-:W-:Y:S01]  /*0a10*/  @P0 IMAD.WIDE.U32 R80, R2, 0x20, R78 ;  /* 0x0000002002500825 */ /* 0x002fe200078e004e */
[----:B------:R-:W5:Y:S05]  /*0a20*/  @P0 LDG.E.128 R8, desc[UR6][R76.64] ;  /* 0x000000064c080981 */ /* 0x000f6a000c1e1d00 */
[----:B------:R-:W1:Y:S01]  /*0a30*/  @P0 LDC.64 R72, c[0x0][0x440] ;  /* 0x00011000ff480b82 */ /* 0x000e620000000a00 */
[----:B------:R3:W5:Y:S07]  /*0a40*/  @P0 LDG.E.128 R12, desc[UR6][R76.64+0x10] ;  /* 0x000010064c0c0981 */ /* 0x00076e000c1e1d00 */
[----:B------:R-:W1:Y:S08]  /*0a50*/  LDC.64 R94, c[0x0][0x3d0] ;  /* 0x0000f400ff5e7b82 */ /* 0x000e700000000a00 */
[----:B------:R-:W1:Y:S08]  /*0a60*/  LDC.64 R96, c[0x0][0x3d8] ;  /* 0x0000f600ff607b82 */ /* 0x000e700000000a00 */
[----:B------:R-:W1:Y:S01]  /*0a70*/  @P3 LDC.64 R98, c[0x0][0x440] ;  /* 0x00011000ff623b82 */ /* 0x000e620000000a00 */
[C---:B--2---:R-:W-:Y:S01]  /*0a80*/  @P1 IMAD.WIDE.U32 R74, R137.reuse, 0x20, R82 ;  /* 0x00000020894a1825 */ /* 0x044fe200078e0052 */
[----:B------:R-:W5:Y:S03]  /*0a90*/  @P0 LDG.E.128 R16, desc[UR6][R80.64] ;  /* 0x0000000650100981 */ /* 0x000f66000c1e1d00 */
[C---:B---3--:R-:W-:Y:S01]  /*0aa0*/  @P1 IMAD.WIDE.U32 R76, R137.reuse, 0x20, R84 ;  /* 0x00000020894c1825 */ /* 0x048fe200078e0054 */
[----:B------:R-:W5:Y:S03]  /*0ab0*/  @P1 LDG.E.128 R24, desc[UR6][R74.64] ;  /* 0x000000064a181981 */ /* 0x000f66000c1e1d00 */
[C---:B0-----:R-:W-:Y:S01]  /*0ac0*/  @P1 IMAD.WIDE.U32 R78, R137.reuse, 0x20, R86 ;  /* 0x00000020894e1825 */ /* 0x041fe200078e0056 */
[----:B------:R-:W-:Y:S01]  /*0ad0*/  @P1 IADD3 R137, PT, PT, R137, 0x80, RZ ;  /* 0x0000008089891810 */ /* 0x000fe20007ffe0ff */
[----:B------:R0:W5:Y:S04]  /*0ae0*/  @P1 LDG.E.128 R28, desc[UR6][R74.64+0x10] ;  /* 0x000010064a1c1981 */ /* 0x000168000c1e1d00 */
[----:B------:R-:W5:Y:S04]  /*0af0*/  @P1 LDG.E.128 R32, desc[UR6][R76.64] ;  /* 0x000000064c201981 */ /* 0x000f68000c1e1d00 */
[----:B------:R-:W5:Y:S04]  /*0b00*/  @P1 LDG.E.128 R36, desc[UR6][R76.64+0x10] ;  /* 0x000010064c241981 */ /* 0x000f68000c1e1d00 */
[----:B------:R-:W5:Y:S04]  /*0b10*/  @P1 LD.E.128 R124, desc[UR6][R78.64] ;  /* 0x000000064e7c1980 */ /* 0x000f68000c101d00 */
[----:B------:R2:W5:Y:S01]  /*0b20*/  @P1 LD.E.128 R120, desc[UR6][R78.64+0x10] ;  /* 0x000010064e781980 */ /* 0x000562000c101d00 */
[----:B------:R-:W-:Y:S01]  /*0b30*/  ISETP.GE.U32.AND P1, PT, R5, 0x280, PT ;  /* 0x000002800500780c */ /* 0x000fe20003f26070 */
[C---:B----4-:R-:W-:Y:S01]  /*0b40*/  @P2 IMAD.WIDE.U32 R88, R137.reuse, 0x20, R88 ;  /* 0x0000002089582825 */ /* 0x050fe200078e0058 */
[----:B------:R-:W-:Y:S01]  /*0b50*/  CS2R R102, SRZ ;  /* 0x0000000000667805 */ /* 0x000fe2000001ff00 */
[----:B------:R3:W5:Y:S02]  /*0b60*/  @P0 LDG.E.128 R20, desc[UR6][R80.64+0x10] ;  /* 0x0000100650140981 */ /* 0x000764000c1e1d00 */
[----:B------:R-:W-:-:S04]  /*0b70*/  @P2 IMAD.WIDE.U32 R90, R137, 0x20, R90 ;  /* 0x00000020895a2825 */ /* 0x000fc800078e005a */
[C---:B------:R-:W-:Y:S01]  /*0b80*/  @P2 IMAD.WIDE.U32 R92, R137.reuse, 0x20, R92 ;  /* 0x00000020895c2825 */ /* 0x040fe200078e005c */
[----:B------:R-:W-:Y:S01]  /*0b90*/  @P2 IADD3 R137, PT, PT, R137, 0x80, RZ ;  /* 0x0000008089892810 */ /* 0x000fe20007ffe0ff */
[----:B------:R-:W5:Y:S02]  /*0ba0*/  @P2 LDG.E.128 R40, desc[UR6][R88.64] ;  /* 0x0000000658282981 */ /* 0x000f64000c1e1d00 */
[----:B-1----:R-:W-:Y:S01]  /*0bb0*/  @P0 IMAD.WIDE.U32 R72, R2, 0x20, R72 ;  /* 0x0000002002480825 */ /* 0x002fe200078e0048 */
[----:B0-----:R-:W-:Y:S01]  /*0bc0*/  CS2R R74, SRZ ;  /* 0x00000000004a7805 */ /* 0x001fe2000001ff00 */
[----:B------:R0:W5:Y:S02]  /*0bd0*/  @P2 LDG.E.128 R44, desc[UR6][R88.64+0x10] ;  /* 0x00001006582c2981 */ /* 0x000164000c1e1d00 */
[C---:B------:R-:W-:Y:S01]  /*0be0*/  @P3 IMAD.WIDE.U32 R94, R137.reuse, 0x20, R94 ;  /* 0x00000020895e3825 */ /* 0x040fe200078e005e */
[----:B--2---:R-:W-:Y:S01]  /*0bf0*/  CS2R R78, SRZ ;  /* 0x00000000004e7805 */ /* 0x004fe2000001ff00 */
[----:B------:R-:W5:Y:S02]  /*0c00*/  @P0 LD.E.128 R132, desc[UR6][R72.64] ;  /* 0x0000000648840980 */ /* 0x000f64000c101d00 */
[C---:B------:R-:W-:Y:S01]  /*0c10*/  @P3 IMAD.WIDE.U32 R96, R137.reuse, 0x20, R96 ;  /* 0x0000002089603825 */ /* 0x040fe200078e0060 */
[----:B------:R-:W-:Y:S01]  /*0c20*/  CS2R R76, SRZ ;  /* 0x00000000004c7805 */ /* 0x000fe2000001ff00 */
[----:B------:R1:W5:Y:S02]  /*0c30*/  @P0 LD.E.128 R128, desc[UR6][R72.64+0x10] ;  /* 0x0000100648800980 */ /* 0x000364000c101d00 */
[----:B------:R-:W-:Y:S01]  /*0c40*/  @P3 IMAD.WIDE.U32 R98, R137, 0x20, R98 ;  /* 0x0000002089623825 */ /* 0x000fe200078e0062 */
[----:B------:R-:W-:Y:S01]  /*0c50*/  CS2R R82, SRZ ;  /* 0x0000000000527805 */ /* 0x000fe2000001ff00 */
[----:B------:R-:W5:Y:S01]  /*0c60*/  @P2 LDG.E.128 R48, desc[UR6][R90.64] ;  /* 0x000000065a302981 */ /* 0x000f62000c1e1d00 */
[----:B---3--:R-:W-:-:S02]  /*0c70*/  CS2R R80, SRZ ;  /* 0x0000000000507805 */ /* 0x008fc4000001ff00 */
[----:B------:R-:W-:Y:S02]  /*0c80*/  CS2R R86, SRZ ;  /* 0x0000000000567805 */ /* 0x000fe4000001ff00 */
[----:B------:R-:W-:Y:S01]  /*0c90*/  CS2R R84, SRZ ;  /* 0x0000000000547805 */ /* 0x000fe2000001ff00 */
[----:B------:R2:W5:Y:S01]  /*0ca0*/  @P2 LDG.E.128 R52, desc[UR6][R90.64+0x10] ;  /* 0x000010065a342981 */ /* 0x000562000c1e1d00 */
[----:B0-----:R-:W-:Y:S02]  /*0cb0*/  CS2R R88, SRZ ;  /* 0x0000000000587805 */ /* 0x001fe4000001ff00 */
[----:B-1----:R-:W-:Y:S02]  /*0cc0*/  CS2R R72, SRZ ;  /* 0x0000000000487805 */ /* 0x002fe4000001ff00 */
[----:B------:R-:W-:Y:S01]  /*0cd0*/  CS2R R100, SRZ ;  /* 0x0000000000647805 */ /* 0x000fe2000001ff00 */
[----:B------:R-:W5:Y:S01]  /*0ce0*/  @P2 LD.E.128 R116, desc[UR6][R92.64] ;  /* 0x000000065c742980 */ /* 0x000f62000c101d00 */
[----:B------:R-:W-:-:S03]  /*0cf0*/  @P3 IADD3 R137, PT, PT, R137, 0x80, RZ ;  /* 0x0000008089893810 */ /* 0x000fc60007ffe0ff */
[----:B------:R0:W5:Y:S01]  /*0d00*/  @P2 LD.E.128 R112, desc[UR6][R92.64+0x10] ;  /* 0x000010065c702980 */ /* 0x000162000c101d00 */
[----:B--2---:R-:W-:-:S03]  /*0d10*/  CS2R R90, SRZ ;  /* 0x00000000005a7805 */ /* 0x004fc6000001ff00 */
[----:B------:R-:W5:Y:S04]  /*0d20*/  @P3 LDG.E.128 R56, desc[UR6][R94.64] ;  /* 0x000000065e383981 */ /* 0x000f68000c1e1d00 */
[----:B------:R1:W5:Y:S01]  /*0d30*/  @P3 LDG.E.128 R60, desc[UR6][R94.64+0x10] ;  /* 0x000010065e3c3981 */ /* 0x000362000c1e1d00 */
[----:B0-----:R-:W-:-:S03]  /*0d40*/  CS2R R92, SRZ ;  /* 0x00000000005c7805 */ /* 0x001fc6000001ff00 */
[----:B------:R-:W5:Y:S04]  /*0d50*/  @P3 LDG.E.128 R64, desc[UR6][R96.64] ;  /* 0x0000000660403981 */ /* 0x000f68000c1e1d00 */
[----:B------:R0:W5:Y:S01]  /*0d60*/  @P3 LDG.E.128 R68, desc[UR6][R96.64+0x10] ;  /* 0x0000100660443981 */ /* 0x000162000c1e1d00 */
[----:B-1----:R-:W-:-:S03]  /*0d70*/  CS2R R94, SRZ ;  /* 0x00000000005e7805 */ /* 0x002fc6000001ff00 */
[----:B------:R-:W5:Y:S04]  /*0d80*/  @P3 LD.E.128 R108, desc[UR6][R98.64] ;  /* 0x00000006626c3980 */ /* 0x000f68000c101d00 */
[----:B------:R1:W5:Y:S01]  /*0d90*/  @P3 LD.E.128 R104, desc[UR6][R98.64+0x10] ;  /* 0x0000100662683980 */ /* 0x000362000c101d00 */
[----:B0-----:R-:W-:Y:S02]  /*0da0*/  CS2R R96, SRZ ;  /* 0x0000000000607805 */ /* 0x001fe4000001ff00 */
[----:B-1----:R-:W-:Y:S01]  /*0db0*/  CS2R R98, SRZ ;  /* 0x0000000000627805 */ /* 0x002fe2000001ff00 */
[----:B------:R-:W-:Y:S06]  /*0dc0*/  @!P1 BRA `(.L_x_8799) ;  /* 0x0000000c00b09947 */ /* 0x000fec0003800000 */
[----:B------:R-:W0:Y:S08]  /*0dd0*/  LDC.64 R72, c[0x0][0x3d0] ;  /* 0x0000f400ff487b82 */ /* 0x000e300000000a00 */
[----:B------:R-:W1:Y:S08]  /*0de0*/  LDC.64 R74, c[0x0][0x3d8] ;  /* 0x0000f600ff4a7b82 */ /* 0x000e700000000a00 */
[----:B------:R-:W2:Y:S01]  /*0df0*/  LDC.64 R76, c[0x0][0x440] ;  /* 0x00011000ff4c7b82 */ /* 0x000ea20000000a00 */
[----:B------:R-:W-:-:S02]  /*0e00*/  CS2R R154, SRZ ;  /* 0x00000000009a7805 */ /* 0x000fc4000001ff00 */
        /* <DEDUP_REMOVED lines=9> */
[----:B------:R-:W-:Y:S02]  /*0ea0*/  CS2R R86, SRZ ;  /* 0x0000000000567805 */ /* 0x000fe4000001ff00 */
[----:B------:R-:W-:Y:S02]  /*0eb0*/  CS2R R84, SRZ ;  /* 0x0000000000547805 */ /* 0x000fe4000001ff00 */
[----:B------:R-:W-:Y:S01]  /*0ec0*/  CS2R R90, SRZ ;  /* 0x00000000005a7805 */ /* 0x000fe2000001ff00 */
[----:B------:R-:W5:Y:S01]  /*0ed0*/  LDG.E.128 R144, desc[UR6][R74.64] ;  /* 0x000000064a907981 */ /* 0x000f62000c1e1d00 */
[----:B--2---:R-:W-:-:S03]  /*0ee0*/  IMAD.WIDE.U32 R76, R137, 0x20, R76 ;  /* 0x00000020894c7825 */ /* 0x004fc600078e004c */
[----:B------:R0:W5:Y:S01]  /*0ef0*/  LDG.E.128 R148, desc[UR6][R74.64+0x10] ;  /* 0x000010064a947981 */ /* 0x000162000c1e1d00 */
[----:B------:R-:W-:Y:S02]  /*0f00*/  CS2R R88, SRZ ;  /* 0x0000000000587805 */ /* 0x000fe4000001ff00 */
[----:B------:R-:W-:Y:S02]  /*0f10*/  CS2R R94, SRZ ;  /* 0x00000000005e7805 */ /* 0x000fe4000001ff00 */
[----:B------:R-:W-:Y:S01]  /*0f20*/  CS2R R92, SRZ ;  /* 0x00000000005c7805 */ /* 0x000fe2000001ff00 */
[----:B------:R1:W5:Y:S01]  /*0f30*/  LDG.E.128 R136, desc[UR6][R72.64] ;  /* 0x0000000648887981 */ /* 0x000362000c1e1d00 */
[----:B------:R-:W-:Y:S02]  /*0f40*/  CS2R R98, SRZ ;  /* 0x0000000000627805 */ /* 0x000fe4000001ff00 */
[----:B------:R-:W-:Y:S02]  /*0f50*/  CS2R R96, SRZ ;  /* 0x0000000000607805 */ /* 0x000fe4000001ff00 */
[----:B------:R-:W-:Y:S01]  /*0f60*/  CS2R R102, SRZ ;  /* 0x0000000000667805 */ /* 0x000fe2000001ff00 */
[----:B------:R-:W5:Y:S01]  /*0f70*/  LD.E.128 R164, desc[UR6][R76.64] ;  /* 0x000000064ca47980 */ /* 0x000f62000c101d00 */
[----:B------:R-:W-:-:S02]  /*0f80*/  CS2R R100, SRZ ;  /* 0x0000000000647805 */ /* 0x000fc4000001ff00 */
[----:B0-----:R-:W-:Y:S01]  /*0f90*/  CS2R R74, SRZ ;  /* 0x00000000004a7805 */ /* 0x001fe2000001ff00 */
[----:B------:R0:W5:Y:S01]  /*0fa0*/  LD.E.128 R160, desc[UR6][R76.64+0x10] ;  /* 0x000010064ca07980 */ /* 0x000162000c101d00 */
[----:B-1----:R-:W-:Y:S02]  /*0fb0*/  CS2R R72, SRZ ;  /* 0x0000000000487805 */ /* 0x002fe4000001ff00 */
[----:B0-----:R-:W-:Y:S01]  /*0fc0*/  CS2R R76, SRZ ;  /* 0x00000000004c7805 */ /* 0x001fe2000001ff00 */
[----:B------:R-:W-:Y:S06]  /*0fd0*/  BRA `(.L_x_8799) ;  /* 0x0000000c002c7947 */ /* 0x000fec0003800000 */
.L_x_8797:
        /* <DEDUP_REMOVED lines=11> */
[----:B0-----:R-:W-:Y:S01]  /*1090*/  @P0 IMAD.WIDE.U32 R138, R2, 0x20, R138 ;  /* 0x00000020028a0825 */ /* 0x001fe200078e008a */
[----:B------:R-:W-:-:S06]  /*10a0*/  ISETP.GE.U32.AND P3, PT, R5, 0x200, PT ;  /* 0x000002000500780c */ /* 0x000fcc0003f66070 */
        /* <DEDUP_REMOVED lines=14> */
[C---:B---3--:R-:W-:Y:S01]  /*1190*/  @P1 IMAD.WIDE.U32 R136, R167.reuse, 0x20, R148 ;  /* 0x00000020a7881825 */ /* 0x048fe200078e0094 */
        /* <DEDUP_REMOVED lines=25> */
[----:B------:R-:W-:Y:S01]  /*1330*/  @P2 IADD3 R167, PT, PT, R167, 0x80, RZ ;  /* 0x00000080a7a72810 */ /* 0x000fe20007ffe0ff */
[----:B------:R1:W5:Y:S04]  /*1340*/  @P2 LD.E.128 R84, desc[UR6][R156.64] ;  /* 0x000000069c542980 */ /* 0x000368000c101d00 */
[C---:B0-----:R-:W-:Y:S01]  /*1350*/  @P3 IMAD.WIDE.U32 R160, R167.reuse, 0x20, R160 ;  /* 0x00000020a7a03825 */ /* 0x041fe200078e00a0 */
        /* <DEDUP_REMOVED lines=40> */
.L_x_8800:
[C---:B------:R-:W-:Y:S01]  /*15e0*/  ISETP.GE.U32.AND P0, PT, R5.reuse, 0x80, PT ;  /* 0x000000800500780c */ /* 0x040fe20003f06070 */
[----:B------:R-:W0:Y:S01]  /*15f0*/  LDC.64 R104, c[0x0][0x3d0] ;  /* 0x0000f400ff687b82 */ /* 0x000e220000000a00 */
[C---:B------:R-:W-:Y:S02]  /*1600*/  ISETP.GE.U32.AND P1, PT, R5.reuse, 0x100, PT ;  /* 0x000001000500780c */ /* 0x040fe40003f26070 */
[C---:B------:R-:W-:Y:S02]  /*1610*/  ISETP.GE.U32.AND P2, PT, R5.reuse, 0x180, PT ;  /* 0x000001800500780c */ /* 0x040fe40003f46070 */
[----:B------:R-:W-:Y:S02]  /*1620*/  ISETP.GE.U32.AND P3, PT, R5, 0x200, PT ;  /* 0x000002000500780c */ /* 0x000fe40003f66070 */
[----:B------:R-:W-:Y:S01]  /*1630*/  MOV R137, R2 ;  /* 0x0000000200897202 */ /* 0x000fe20000000f00 */
[----:B------:R-:W1:Y:S08]  /*1640*/  LDC.64 R114, c[0x0][0x3d0] ;  /* 0x0000f400ff727b82 */ /* 0x000e700000000a00 */
[----:B------:R-:W2:Y:S08]  /*1650*/  @P0 LDC.64 R108, c[0x0][0x438] ;  /* 0x00010e00ff6c0b82 */ /* 0x000eb00000000a00 */
[----:B------:R-:W3:Y:S01]  /*1660*/  @P1 LDC.64 R116, c[0x0][0x438] ;  /* 0x00010e00ff741b82 */ /* 0x000ee20000000a00 */
[----:B0-----:R-:W-:-:S07]  /*1670*/  @P0 IMAD.WIDE.U32 R106, R2, 0x20, R104 ;  /* 0x00000020026a0825 */ /* 0x001fce00078e0068 */
[----:B------:R-:W0:Y:S08]  /*1680*/  LDC.64 R118, c[0x0][0x3d8] ;  /* 0x0000f600ff767b82 */ /* 0x000e300000000a00 */
[----:B------:R-:W4:Y:S08]  /*1690*/  LDC.64 R120, c[0x0][0x3d0] ;  /* 0x0000f400ff787b82 */ /* 0x000f300000000a00 */
[----:B------:R-:W4:Y:S08]  /*16a0*/  LDC.64 R124, c[0x0][0x3d8] ;  /* 0x0000f600ff7c7b82 */ /* 0x000f300000000a00 */
[----:B------:R-:W4:Y:S01]  /*16b0*/  @P2 LDC.64 R122, c[0x0][0x438] ;  /* 0x00010e00ff7a2b82 */ /* 0x000f220000000a00 */
[C---:B------:R-:W-:Y:S01]  /*16c0*/  @P0 LOP3.LUT R137, R2.reuse, 0x80, RZ, 0xfc, !PT ;  /* 0x0000008002890812 */ /* 0x040fe200078efcff */
[----:B--2---:R-:W-:Y:S01]  /*16d0*/  @P0 IMAD.WIDE.U32 R110, R2, 0x20, R108 ;  /* 0x00000020026e0825 */ /* 0x004fe200078e006c */
[----:B------:R-:W5:Y:S05]  /*16e0*/  @P0 LDG.E.128 R8, desc[UR6][R106.64] ;  /* 0x000000066a080981 */ /* 0x000f6a000c1e1d00 */
[----:B------:R-:W2:Y:S01]  /*16f0*/  LDC.64 R112, c[0x0][0x3d8] ;  /* 0x0000f600ff707b82 */ /* 0x000ea20000000a00 */
[----:B------:R3:W5:Y:S07]  /*1700*/  @P0 LDG.E.128 R12, desc[UR6][R106.64+0x10] ;  /* 0x000010066a0c0981 */ /* 0x00076e000c1e1d00 */
[----:B------:R-:W2:Y:S08]  /*1710*/  LDC.64 R126, c[0x0][0x3d0] ;  /* 0x0000f400ff7e7b82 */ /* 0x000eb00000000a00 */
[----:B------:R-:W2:Y:S08]  /*1720*/  @P3 LDC.64 R128, c[0x0][0x438] ;  /* 0x00010e00ff803b82 */ /* 0x000eb00000000a00 */
[----:B------:R-:W2:Y:S01]  /*1730*/  LDC.64 R130, c[0x0][0x3d8] ;  /* 0x0000f600ff827b82 */ /* 0x000ea20000000a00 */
[C---:B-1----:R-:W-:Y:S01]  /*1740*/  @P1 IMAD.WIDE.U32 R104, R137.reuse, 0x20, R114 ;  /* 0x0000002089681825 */ /* 0x042fe200078e0072 */
[----:B------:R-:W5:Y:S03]  /*1750*/  @P0 LD.E.128 R100, desc[UR6][R110.64] ;  /* 0x000000066e640980 */ /* 0x000f66000c101d00 */
[C---:B---3--:R-:W-:Y:S01]  /*1760*/  @P1 IMAD.WIDE.U32 R106, R137.reuse, 0x20, R116 ;  /* 0x00000020896a1825 */ /* 0x048fe200078e0074 */
[----:B------:R-:W5:Y:S03]  /*1770*/  @P1 LDG.E.128 R24, desc[UR6][R104.64] ;  /* 0x0000000668181981 */ /* 0x000f66000c1e1d00 */
[C---:B0-----:R-:W-:Y:S01]  /*1780*/  @P1 IMAD.WIDE.U32 R108, R137.reuse, 0x20, R118 ;  /* 0x00000020896c1825 */ /* 0x041fe200078e0076 */
[----:B------:R-:W5:Y:S03]  /*1790*/  @P1 LDG.E.128 R28, desc[UR6][R104.64+0x10] ;  /* 0x00001006681c1981 */ /* 0x000f66000c1e1d00 */
[----:B------:R-:W-:Y:S01]  /*17a0*/  @P1 VIADD R137, R137, 0x80 ;  /* 0x0000008089891836 */ /* 0x000fe20000000000 */
[----:B------:R-:W5:Y:S04]  /*17b0*/  @P1 LD.E.128 R92, desc[UR6][R106.64] ;  /* 0x000000066a5c1980 */ /* 0x000f68000c101d00 */
[----:B------:R0:W5:Y:S04]  /*17c0*/  @P1 LD.E.128 R88, desc[UR6][R106.64+0x10] ;  /* 0x000010066a581980 */ /* 0x000168000c101d00 */
[----:B------:R-:W5:Y:S04]  /*17d0*/  @P1 LDG.E.128 R32, desc[UR6][R108.64] ;  /* 0x000000066c201981 */ /* 0x000f68000c1e1d00 */
[----:B------:R-:W5:Y:S01]  /*17e0*/  @P1 LDG.E.128 R36, desc[UR6][R108.64+0x10] ;  /* 0x000010066c241981 */ /* 0x000f62000c1e1d00 */
[----:B------:R-:W-:Y:S01]  /*17f0*/  ISETP.GE.U32.AND P1, PT, R5, 0x280, PT ;  /* 0x000002800500780c */ /* 0x000fe20003f26070 */
[C---:B----4-:R-:W-:Y:S01]  /*1800*/  @P2 IMAD.WIDE.U32 R120, R137.reuse, 0x20, R120 ;  /* 0x0000002089782825 */ /* 0x050fe200078e0078 */
[----:B------:R-:W-:Y:S01]  /*1810*/  CS2R R134, SRZ ;  /* 0x0000000000867805 */ /* 0x000fe2000001ff00 */
[----:B------:R1:W5:Y:S02]  /*1820*/  @P0 LD.E.128 R96, desc[UR6][R110.64+0x10] ;  /* 0x000010066e600980 */ /* 0x000364000c101d00 */
[----:B------:R-:W-:-:S04]  /*1830*/  @P2 IMAD.WIDE.U32 R122, R137, 0x20, R122 ;  /* 0x00000020897a2825 */ /* 0x000fc800078e007a */
[C---:B------:R-:W-:Y:S01]  /*1840*/  @P2 IMAD.WIDE.U32 R124, R137.reuse, 0x20, R124 ;  /* 0x00000020897c2825 */ /* 0x040fe200078e007c */
[----:B------:R-:W-:Y:S01]  /*1850*/  @P2 IADD3 R137, PT, PT, R137, 0x80, RZ ;  /* 0x0000008089892810 */ /* 0x000fe20007ffe0ff */
[----:B------:R-:W5:Y:S02]  /*1860*/  @P2 LDG.E.128 R40, desc[UR6][R120.64] ;  /* 0x0000000678282981 */ /* 0x000f64000c1e1d00 */
[----:B--2---:R-:W-:Y:S01]  /*1870*/  @P0 IMAD.WIDE.U32 R112, R2, 0x20, R112 ;  /* 0x0000002002700825 */ /* 0x004fe200078e0070 */
[----:B0-----:R-:W-:Y:S01]  /*1880*/  CS2R R106, SRZ ;  /* 0x00000000006a7805 */ /* 0x001fe2000001ff00 */
[----:B------:R0:W5:Y:S02]  /*1890*/  @P2 LDG.E.128 R44, desc[UR6][R120.64+0x10] ;  /* 0x00001006782c2981 */ /* 0x000164000c1e1d00 */
[C---:B------:R-:W-:Y:S01]  /*18a0*/  @P3 IMAD.WIDE.U32 R126, R137.reuse, 0x20, R126 ;  /* 0x00000020897e3825 */ /* 0x040fe200078e007e */
[----:B------:R-:W-:Y:S01]  /*18b0*/  CS2R R104, SRZ ;  /* 0x0000000000687805 */ /* 0x000fe2000001ff00 */
[----:B------:R-:W5:Y:S02]  /*18c0*/  @P0 LDG.E.128 R16, desc[UR6][R112.64] ;  /* 0x0000000670100981 */ /* 0x000f64000c1e1d00 */
[C---:B------:R-:W-:Y:S01]  /*18d0*/  @P3 IMAD.WIDE.U32 R128, R137.reuse, 0x20, R128 ;  /* 0x0000002089803825 */ /* 0x040fe200078e0080 */
[----:B-1----:R-:W-:Y:S01]  /*18e0*/  CS2R R110, SRZ ;  /* 0x00000000006e7805 */ /* 0x002fe2000001ff00 */
[----:B------:R1:W5:Y:S02]  /*18f0*/  @P0 LDG.E.128 R20, desc[UR6][R112.64+0x10] ;  /* 0x0000100670140981 */ /* 0x000364000c1e1d00 */
[----:B------:R-:W-:Y:S01]  /*1900*/  @P3 IMAD.WIDE.U32 R130, R137, 0x20, R130 ;  /* 0x0000002089823825 */ /* 0x000fe200078e0082 */
[----:B------:R-:W-:Y:S01]  /*1910*/  CS2R R108, SRZ ;  /* 0x00000000006c7805 */ /* 0x000fe2000001ff00 */
[----:B------:R-:W5:Y:S01]  /*1920*/  @P2 LD.E.128 R84, desc[UR6][R122.64] ;  /* 0x000000067a542980 */ /* 0x000f62000c101d00 */
[----:B------:R-:W-:-:S02]  /*1930*/  CS2R R114, SRZ ;  /* 0x0000000000727805 */ /* 0x000fc4000001ff00 */
[----:B------:R-:W-:Y:S02]  /*1940*/  CS2R R118, SRZ ;  /* 0x0000000000767805 */ /* 0x000fe4000001ff00 */
[----:B------:R-:W-:Y:S01]  /*1950*/  CS2R R116, SRZ ;  /* 0x0000000000747805 */ /* 0x000fe2000001ff00 */
[----:B------:R2:W5:Y:S01]  /*1960*/  @P2 LD.E.128 R80, desc[UR6][R122.64+0x10] ;  /* 0x000010067a502980 */ /* 0x000562000c101d00 */
[----:B0-----:R-:W-:Y:S02]  /*1970*/  CS2R R120, SRZ ;  /* 0x0000000000787805 */ /* 0x001fe4000001ff00 */
[----:B-1----:R-:W-:Y:S02]  /*1980*/  CS2R R112, SRZ ;  /* 0x0000000000707805 */ /* 0x002fe4000001ff00 */
[----:B------:R-:W-:Y:S01]  /*1990*/  CS2R R132, SRZ ;  /* 0x0000000000847805 */ /* 0x000fe2000001ff00 */
[----:B------:R-:W5:Y:S01]  /*19a0*/  @P2 LDG.E.128 R48, desc[UR6][R124.64] ;  /* 0x000000067c302981 */ /* 0x000f62000c1e1d00 */
[----:B------:R-:W-:-:S03]  /*19b0*/  @P3 IADD3 R137, PT, PT, R137, 0x80, RZ ;  /* 0x0000008089893810 */ /* 0x000fc60007ffe0ff */
[----:B------:R0:W5:Y:S01]  /*19c0*/  @P2 LDG.E.128 R52, desc[UR6][R124.64+0x10] ;  /* 0x000010067c342981 */ /* 0x000162000c1e1d00 */
[----:B--2---:R-:W-:-:S03]  /*19d0*/  CS2R R122, SRZ ;  /* 0x00000000007a7805 */ /* 0x004fc6000001ff00 */
[----:B------:R-:W5:Y:S04]  /*19e0*/  @P3 LDG.E.128 R56, desc[UR6][R126.64] ;  /* 0x000000067e383981 */ /* 0x000f68000c1e1d00 */
[----:B------:R1:W5:Y:S01]  /*19f0*/  @P3 LDG.E.128 R60, desc[UR6][R126.64+0x10] ;  /* 0x000010067e3c3981 */ /* 0x000362000c1e1d00 */
[----:B0-----:R-:W-:-:S03]  /*1a00*/  CS2R R124, SRZ ;  /* 0x00000000007c7805 */ /* 0x001fc6000001ff00 */
[----:B------:R-:W5:Y:S04]  /*1a10*/  @P3 LD.E.128 R76, desc[UR6][R128.64] ;  /* 0x00000006804c3980 */ /* 0x000f68000c101d00 */
[----:B------:R0:W5:Y:S01]  /*1a20*/  @P3 LD.E.128 R72, desc[UR6][R128.64+0x10] ;  /* 0x0000100680483980 */ /* 0x000162000c101d00 */
[----:B-1----:R-:W-:-:S03]  /*1a30*/  CS2R R126, SRZ ;  /* 0x00000000007e7805 */ /* 0x002fc6000001ff00 */
[----:B------:R-:W5:Y:S04]  /*1a40*/  @P3 LDG.E.128 R64, desc[UR6][R130.64] ;  /* 0x0000000682403981 */ /* 0x000f68000c1e1d00 */
[----:B------:R1:W5:Y:S01]  /*1a50*/  @P3 LDG.E.128 R68, desc[UR6][R130.64+0x10] ;  /* 0x0000100682443981 */ /* 0x000362000c1e1d00 */
        /* <DEDUP_REMOVED lines=19> */
[----:B------:R-:W5:Y:S01]  /*1b90*/  LD.E.128 R156, desc[UR6][R106.64] ;  /* 0x000000066a9c7980 */ /* 0x000f62000c101d00 */
[----:B--2---:R-:W-:-:S03]  /*1ba0*/  IMAD.WIDE.U32 R108, R137, 0x20, R108 ;  /* 0x00000020896c7825 */ /* 0x004fc600078e006c */
[----:B------:R0:W5:Y:S01]  /*1bb0*/  LD.E.128 R152, desc[UR6][R106.64+0x10] ;  /* 0x000010066a987980 */ /* 0x000162000c101d00 */
[----:B------:R-:W-:Y:S02]  /*1bc0*/  CS2R R120, SRZ ;  /* 0x0000000000787805 */ /* 0x000fe4000001ff00 */
[----:B------:R-:W-:Y:S02]  /*1bd0*/  CS2R R126, SRZ ;  /* 0x00000000007e7805 */ /* 0x000fe4000001ff00 */
[----:B------:R-:W-:Y:S01]  /*1be0*/  CS2R R124, SRZ ;  /* 0x00000000007c7805 */ /* 0x000fe2000001ff00 */
[----:B------:R1:W5:Y:S01]  /*1bf0*/  LDG.E.128 R136, desc[UR6][R104.64] ;  /* 0x0000000668887981 */ /* 0x000362000c1e1d00 */
[----:B------:R-:W-:Y:S02]  /*1c00*/  CS2R R130, SRZ ;  /* 0x0000000000827805 */ /* 0x000fe4000001ff00 */
[----:B------:R-:W-:Y:S02]  /*1c10*/  CS2R R128, SRZ ;  /* 0x0000000000807805 */ /* 0x000fe4000001ff00 */
[----:B------:R-:W-:Y:S01]  /*1c20*/  CS2R R134, SRZ ;  /* 0x0000000000867805 */ /* 0x000fe2000001ff00 */
[----:B------:R-:W5:Y:S01]  /*1c30*/  LDG.E.128 R144, desc[UR6][R108.64] ;  /* 0x000000066c907981 */ /* 0x000f62000c1e1d00 */
[----:B------:R-:W-:-:S02]  /*1c40*/  CS2R R132, SRZ ;  /* 0x0000000000847805 */ /* 0x000fc4000001ff00 */
[----:B0-----:R-:W-:Y:S01]  /*1c50*/  CS2R R106, SRZ ;  /* 0x00000000006a7805 */ /* 0x001fe2000001ff00 */
[----:B------:R0:W5:Y:S01]  /*1c60*/  LDG.E.128 R148, desc[UR6][R108.64+0x10] ;  /* 0x000010066c947981 */ /* 0x000162000c1e1d00 */
[----:B-1----:R-:W-:Y:S02]  /*1c70*/  CS2R R104, SRZ ;  /* 0x0000000000687805 */ /* 0x002fe4000001ff00 */
[----:B0-----:R-:W-:-:S07]  /*1c80*/  CS2R R108, SRZ ;  /* 0x00000000006c7805 */ /* 0x001fce000001ff00 */
.L_x_8799:
[----:B------:R-:W-:Y:S05]  /*1c90*/  BSYNC.RECONVERGENT B0 ;  /* 0x0000000000007941 */ /* 0x000fea0003800200 */
.L_x_8796:
[----:B------:R-:W1:Y:S02]  /*1ca0*/  LDCU UR4, c[0x0][0x384] ;  /* 0x00007080ff0477ac */ /* 0x000e640008000800 */
[----:B-1----:R-:W-:-:S13]  /*1cb0*/  ISETP.GE.AND P1, PT, R4, UR4, PT ;  /* 0x0000000404007c0c */ /* 0x002fda000bf26270 */
[----:B------:R-:W-:Y:S05]  /*1cc0*/  @P1 EXIT ;  /* 0x000000000000194d */ /* 0x000fea0003800000 */
[----:B------:R-:W-:Y:S01]  /*1cd0*/  SHF.R.S32.HI R6, RZ, 0x3, R6 ;  /* 0x00000003ff067819 */ /* 0x000fe20000011406 */
[----:B------:R-:W1:Y:S03]  /*1ce0*/  LDCU.U8 UR4, c[0x0][0x410] ;  /* 0x00008200ff0477ac */ /* 0x000e660008000000 */
[C---:B0-----:R-:W-:Y:S01]  /*1cf0*/  LOP3.LUT R168, R6.reuse, 0x7f, RZ, 0xc0, !PT ;  /* 0x0000007f06a87812 */ /* 0x041fe200078ec0ff */
[----:B------:R-:W0:Y:S01]  /*1d00*/  LDCU UR13, c[0x0][0x388] ;  /* 0x00007100ff0d77ac */ /* 0x000e220008000800 */
[----:B------:R-:W-:Y:S02]  /*1d10*/  SHF.L.U32 R6, R6, 0x1, RZ ;  /* 0x0000000106067819 */ /* 0x000fe400000006ff */
        /* <DEDUP_REMOVED lines=8> */
[----:B-1----:R-:W-:Y:S01]  /*1da0*/  ISETP.NE.AND P1, PT, RZ, UR4, PT ;  /* 0x00000004ff007c0c */ /* 0x002fe2000bf25270 */
[----:B------:R-:W1:Y:S01]  /*1db0*/  LDCU.64 UR10, c[0x0][0x3a0] ;  /* 0x00007400ff0a77ac */ /* 0x000e620008000a00 */
[----:B------:R-:W-:Y:S02]  /*1dc0*/  I2FP.F32.U32 R6, R7 ;  /* 0x0000000700067245 */ /* 0x000fe40000201000 */
[----:B------:R-:W-:Y:S01]  /*1dd0*/  VIMNMX R7, PT, PT, R168, 0x20, PT ;  /* 0x00000020a8077848 */ /* 0x000fe20003fe0100 */
[----:B------:R-:W-:Y:S01]  /*1de0*/  UPLOP3.LUT UP1, UPT, UPT, UPT, UPT, 0x40, 0x4 ;  /* 0x000000000004789c */ /* 0x000fe20003f2e870 */
[----:B------:R-:W-:-:S02]  /*1df0*/  P2R R228, PR, RZ, 0x2 ;  /* 0x00000002ffe47803 */ /* 0x000fc40000000000 */
[----:B------:R-:W4:Y:S01]  /*1e00*/  MUFU.RCP R6, R6 ;  /* 0x0000000600067308 */ /* 0x000f220000001000 */
[----:B0-----:R-:W-:-:S07]  /*1e10*/  IMAD R7, R7, 0x8, R170 ;  /* 0x0000000807077824 */ /* 0x001fce00078e02aa */
.L_x_8841:
[----:B------:R-:W-:Y:S01]  /*1e20*/  IMAD R220, R4, UR13, RZ ;  /* 0x0000000d04dc7c24 */ /* 0x000fe2000f8e02ff */
[----:B------:R-:W-:Y:S04]  /*1e30*/  BSSY.RECONVERGENT B0, `(.L_x_8801) ;  /* 0x000008d000007945 */ /* 0x000fe80003800200 */
[----:B------:R-:W-:-:S04]  /*1e40*/  SHF.R.S32.HI R221, RZ, 0x1f, R220 ;  /* 0x0000001fffdd7819 */ /* 0x000fc800000114dc */
[----:B------:R-:W-:-:S04]  /*1e50*/  LEA.HI R221, R221, R220, RZ, 0x3 ;  /* 0x000000dcdddd7211 */ /* 0x000fc800078f18ff */
[----:B------:R-:W-:-:S04]  /*1e60*/  LEA.HI.SX32 R229, R221, R2, 0x1d ;  /* 0x00000002dde57211 */ /* 0x000fc800078feaff */
[----:B------:R-:W-:Y:S01]  /*1e70*/  MOV R220, R229 ;  /* 0x000000e500dc7202 */ /* 0x000fe20000000f00 */
[----:B------:R-:W-:Y:S06]  /*1e80*/  @!P0 BRA `(.L_x_8802) ;  /* 0x00000008001c8947 */ /* 0x000fec0003800000 */
[----:B---3--:R-:W-:Y:S01]  /*1e90*/  ISETP.NE.U32.AND P0, PT, RZ, UR8, PT ;  /* 0x00000008ff007c0c */ /* 0x008fe2000bf05070 */
[----:B------:R-:W0:Y:S01]  /*1ea0*/  LDC.64 R184, c[0x0][0x390] ;  /* 0x0000e400ffb87b82 */ /* 0x000e220000000a00 */
[----:B-1----:R-:W-:Y:S02]  /*1eb0*/  ISETP.NE.U32.AND P1, PT, RZ, UR10, PT ;  /* 0x0000000aff007c0c */ /* 0x002fe4000bf25070 */
[----:B------:R-:W-:Y:S02]  /*1ec0*/  ISETP.NE.AND.EX P0, PT, RZ, UR9, PT, P0 ;  /* 0x00000009ff007c0c */ /* 0x000fe4000bf05300 */
[----:B------:R-:W-:-:S11]  /*1ed0*/  ISETP.NE.AND.EX P1, PT, RZ, UR11, PT, P1 ;  /* 0x0000000bff007c0c */ /* 0x000fd6000bf25310 */
[----:B------:R-:W1:Y:S08]  /*1ee0*/  @P0 LDC.64 R180, c[0x0][0x398] ;  /* 0x0000e600ffb40b82 */ /* 0x000e700000000a00 */
[----:B------:R-:W3:Y:S01]  /*1ef0*/  @P1 LDC.64 R182, c[0x0][0x3a0] ;  /* 0x0000e800ffb61b82 */ /* 0x000ee20000000a00 */
[----:B0-----:R-:W-:-:S06]  /*1f00*/  IMAD.WIDE.U32 R184, R229, 0x10, R184 ;  /* 0x00000010e5b87825 */ /* 0x001fcc00078e00b8 */
[----:B------:R-:W5:Y:S01]  /*1f10*/  LDG.E.128 R184, desc[UR6][R184.64] ;  /* 0x00000006b8b87981 */ /* 0x000f62000c1e1d00 */
[----:B-1----:R-:W-:-:S05]  /*1f20*/  @P0 IMAD.WIDE.U32 R180, R229, 0x10, R180 ;  /* 0x00000010e5b40825 */ /* 0x002fca00078e00b4 */
[----:B------:R0:W5:Y:S01]  /*1f30*/  @P0 LDG.E.128 R168, desc[UR6][R180.64] ;  /* 0x00000006b4a80981 */ /* 0x000162000c1e1d00 */
[----:B---3--:R-:W-:-:S05]  /*1f40*/  @P1 IMAD.WIDE.U32 R182, R229, 0x20, R182 ;  /* 0x00000020e5b61825 */ /* 0x008fca00078e00b6 */
        /* <DEDUP_REMOVED lines=19> */
[----:B------:R-:W-:Y:S01]  /*2080*/  SHF.L.U32 R187, R221, 0x10, RZ ;  /* 0x00000010ddbb7819 */ /* 0x000fe200000006ff */
[----:B------:R-:W-:Y:S06]  /*2090*/  BRA `(.L_x_8805) ;  /* 0x0000000400847947 */ /* 0x000fec0003800000 */
.L_x_8804:
[C---:B-----5:R-:W-:Y:S01]  /*20a0*/  PRMT R180, R184.reuse, 0x7632, R180 ;  /* 0x00007632b8b47816 */ /* 0x060fe200000000b4 */
[----:B------:R-:W-:Y:S01]  /*20b0*/  IMAD.U32 R181, R184, 0x10000, RZ ;  /* 0x00010000b8b57824 */ /* 0x000fe200078e00ff */
[----:B------:R-:W-:Y:S02]  /*20c0*/  PRMT R182, R185, 0x7632, R182 ;  /* 0x00007632b9b67816 */ /* 0x000fe400000000b6 */
[----:B------:R-:W-:Y:S02]  /*20d0*/  PRMT R183, R186, 0x7632, R183 ;  /* 0x00007632bab77816 */ /* 0x000fe400000000b7 */
[----:B------:R-:W-:Y:S01]  /*20e0*/  PRMT R184, R187, 0x7632, R184 ;  /* 0x00007632bbb87816 */ /* 0x000fe200000000b8 */
[----:B------:R-:W-:Y:S01]  /*20f0*/  IMAD.U32 R222, R182, 0x10000, RZ ;  /* 0x00010000b6de7824 */ /* 0x000fe200078e00ff */
        /* <DEDUP_REMOVED lines=15> */
.L_x_8803:
[----:B------:R-:W-:-:S04]  /*21f0*/  UISETP.NE.U32.AND UP0, UPT, UR10, URZ, UPT ;  /* 0x000000ff0a00728c */ /* 0x000fc8000bf05070 */
[----:B------:R-:W-:-:S09]  /*2200*/  UISETP.NE.AND.EX UP0, UPT, UR11, URZ, UPT, UP0 ;  /* 0x000000ff0b00728c */ /* 0x000fd2000bf05300 */
[----:B------:R-:W-:Y:S05]  /*2210*/  BRA.U UP0, `(.L_x_8806) ;  /* 0x0000000100847547 */ /* 0x000fea000b800000 */
[----:B-----5:R-:W-:Y:S01]  /*2220*/  PRMT R220, R184, 0x7632, R220 ;  /* 0x00007632b8dc7816 */ /* 0x020fe200000000dc */
[----:B------:R-:W-:Y:S01]  /*2230*/  IMAD.U32 R183, R186, 0x10000, RZ ;  /* 0x00010000bab77824 */ /* 0x000fe200078e00ff */
[----:B------:R-:W-:Y:S02]  /*2240*/  SHF.L.U32 R181, R184, 0x10, RZ ;  /* 0x00000010b8b57819 */ /* 0x000fe400000006ff */
[C---:B------:R-:W-:Y:S02]  /*2250*/  PRMT R221, R185.reuse, 0x7632, R221 ;  /* 0x00007632b9dd7816 */ /* 0x040fe400000000dd */
        /* <DEDUP_REMOVED lines=29> */
.L_x_8806:
[C---:B-----5:R-:W-:Y:S01]  /*2430*/  PRMT R220, R184.reuse, 0x7632, R220 ;  /* 0x00007632b8dc7816 */ /* 0x060fe200000000dc */
[----:B------:R-:W-:Y:S01]  /*2440*/  IMAD.U32 R180, R185, 0x10000, RZ ;  /* 0x00010000b9b47824 */ /* 0x000fe200078e00ff */
[----:B------:R-:W-:Y:S01]  /*2450*/  SHF.L.U32 R184, R184, 0x10, RZ ;  /* 0x00000010b8b87819 */ /* 0x000fe200000006ff */
[----:B------:R-:W-:Y:S01]  /*2460*/  IMAD.U32 R227, R187, 0x10000, RZ ;  /* 0x00010000bbe37824 */ /* 0x000fe200078e00ff */
[----:B------:R-:W-:Y:S02]  /*2470*/  SHF.L.U32 R181, R168, 0x10, RZ ;  /* 0x00000010a8b57819 */ /* 0x000fe400000006ff */
[----:B------:R-:W-:Y:S02]  /*2480*/  SHF.L.U32 R183, R169, 0x10, RZ ;  /* 0x00000010a9b77819 */ /* 0x000fe400000006ff */
        /* <DEDUP_REMOVED lines=32> */
[----:B------:R-:W-:-:S02]  /*2690*/  FADD.FTZ R185, R177, R224 ;  /* 0x000000e0b1b97221 */ /* 0x000fc40000010000 */
[----:B------:R-:W-:-:S07]  /*26a0*/  FADD.FTZ R187, R179, R226 ;  /* 0x000000e2b3bb7221 */ /* 0x000fce0000010000 */
.L_x_8805:
[----:B------:R-:W0:Y:S01]  /*26b0*/  LDC.64 R222, c[0x0][0x3a8] ;  /* 0x0000ea00ffde7b82 */ /* 0x000e220000000a00 */
[C---:B------:R-:W-:Y:S02]  /*26c0*/  VIADD R220, R229.reuse, 0x80 ;  /* 0x00000080e5dc7836 */ /* 0x040fe40000000000 */
[----:B0-----:R-:W-:-:S05]  /*26d0*/  IMAD.WIDE.U32 R222, R229, 0x20, R222 ;  /* 0x00000020e5de7825 */ /* 0x001fca00078e00de */
[----:B------:R0:W-:Y:S04]  /*26e0*/  STG.E.128 desc[UR6][R222.64], R180 ;  /* 0x000000b4de007986 */ /* 0x0001e8000c101d06 */
[----:B------:R0:W-:Y:S02]  /*26f0*/  STG.E.128 desc[UR6][R222.64+0x10], R184 ;  /* 0x000010b8de007986 */ /* 0x0001e4000c101d06 */
.L_x_8802:
[----:B-123--:R-:W-:Y:S05]  /*2700*/  BSYNC.RECONVERGENT B0 ;  /* 0x0000000000007941 */ /* 0x00efea0003800200 */
.L_x_8801:
        /* <DEDUP_REMOVED lines=20> */
[----:B------:R-:W-:Y:S01]  /*2850*/  IMAD.U32 R226, R169, 0x10000, RZ ;  /* 0x00010000a9e27824 */ /* 0x000fe200078e00ff */
[----:B------:R-:W-:Y:S02]  /*2860*/  PRMT R221, R194, 0x7632, R221 ;  /* 0x00007632c2dd7816 */ /* 0x000fe400000000dd */
[----:B------:R-:W-:Y:S02]  /*2870*/  SHF.L.U32 R192, R192, 0x10, RZ ;  /* 0x00000010c0c07819 */ /* 0x000fe400000006ff */
[----:B------:R-:W-:Y:S02]  /*2880*/  SHF.L.U32 R194, R194, 0x10, RZ ;  /* 0x00000010c2c27819 */ /* 0x000fe400000006ff */
[----:B------:R-:W-:Y:S02]  /*2890*/  SHF.L.U32 R191, R168, 0x10, RZ ;  /* 0x00000010a8bf7819 */ /* 0x000fe400000006ff */
[----:B0-----:R-:W-:-:S02]  /*28a0*/  SHF.L.U32 R223, R170, 0x10, RZ ;  /* 0x00000010aadf7819 */ /* 0x001fc400000006ff */
[----:B------:R-:W-:Y:S01]  /*28b0*/  PRMT R190, R193, 0x7632, R190 ;  /* 0x00007632c1be7816 */ /* 0x000fe200000000be */
[----:B------:R-:W-:Y:S01]  /*28c0*/  FADD.FTZ R191, R191, R192 ;  /* 0x000000c0bfbf7221 */ /* 0x000fe20000010000 */
[----:B------:R-:W-:Y:S01]  /*28d0*/  PRMT R222, R195, 0x7632, R222 ;  /* 0x00007632c3de7816 */ /* 0x000fe200000000de */
        /* <DEDUP_REMOVED lines=31> */
.L_x_8810:
[----:B-----5:R-:W-:Y:S01]  /*2ad0*/  PRMT R221, R192, 0x7632, R221 ;  /* 0x00007632c0dd7816 */ /* 0x020fe200000000dd */
[----:B-1----:R-:W-:Y:S01]  /*2ae0*/  IMAD.U32 R189, R168, 0x10000, RZ ;  /* 0x00010000a8bd7824 */ /* 0x002fe200078e00ff */
[----:B------:R-:W-:Y:S02]  /*2af0*/  SHF.L.U32 R188, R192, 0x10, RZ ;  /* 0x00000010c0bc7819 */ /* 0x000fe400000006ff */
[----:B0-----:R-:W-:Y:S01]  /*2b00*/  PRMT R223, R193, 0x7632, R223 ;  /* 0x00007632c1df7816 */ /* 0x001fe200000000df */
        /* <DEDUP_REMOVED lines=29> */
.L_x_8809:
[----:B------:R-:W-:Y:S05]  /*2ce0*/  @!P2 BRA `(.L_x_8812) ;  /* 0x000000000054a947 */ /* 0x000fea0003800000 */
[----:B-1---5:R-:W-:Y:S01]  /*2cf0*/  PRMT R188, R192, 0x7632, R188 ;  /* 0x00007632c0bc7816 */ /* 0x022fe200000000bc */
[----:B------:R-:W-:Y:S01]  /*2d00*/  IMAD.U32 R221, R194, 0x10000, RZ ;  /* 0x00010000c2dd7824 */ /* 0x000fe200078e00ff */
[----:B------:R-:W-:Y:S02]  /*2d10*/  SHF.L.U32 R189, R192, 0x10, RZ ;  /* 0x00000010c0bd7819 */ /* 0x000fe400000006ff */
[----:B------:R-:W-:Y:S02]  /*2d20*/  PRMT R190, R193, 0x7632, R190 ;  /* 0x00007632c1be7816 */ /* 0x000fe400000000be */
[----:B------:R-:W-:Y:S02]  /*2d30*/  PRMT R191, R194, 0x7632, R191 ;  /* 0x00007632c2bf7816 */ /* 0x000fe400000000bf */
[----:B------:R-:W-:Y:S02]  /*2d40*/  PRMT R192, R195, 0x7632, R192 ;  /* 0x00007632c3c07816 */ /* 0x000fe400000000c0 */
[----:B------:R-:W-:-:S02]  /*2d50*/  SHF.L.U32 R193, R193, 0x10, RZ ;  /* 0x00000010c1c17819 */ /* 0x000fc400000006ff */
        /* <DEDUP_REMOVED lines=14> */
.L_x_8812:
[----:B-1---5:R-:W-:Y:S02]  /*2e40*/  PRMT R189, R192, 0x7632, R189 ;  /* 0x00007632c0bd7816 */ /* 0x022fe400000000bd */
[----:B------:R-:W-:Y:S02]  /*2e50*/  PRMT R191, R193, 0x7632, R191 ;  /* 0x00007632c1bf7816 */ /* 0x000fe400000000bf */
[----:B------:R-:W-:Y:S01]  /*2e60*/  PRMT R221, R194, 0x7632, R221 ;  /* 0x00007632c2dd7816 */ /* 0x000fe200000000dd */
[----:B------:R-:W-:Y:S01]  /*2e70*/  IMAD.U32 R189, R189, 0x10000, RZ ;  /* 0x00010000bdbd7824 */ /* 0x000fe200078e00ff */
[----:B0-----:R-:W-:Y:S02]  /*2e80*/  PRMT R222, R195, 0x7632, R222 ;  /* 0x00007632c3de7816 */ /* 0x001fe400000000de */
[----:B------:R-:W-:Y:S02]  /*2e90*/  SHF.L.U32 R188, R192, 0x10, RZ ;  /* 0x00000010c0bc7819 */ /* 0x000fe400000006ff */
[----:B------:R-:W-:-:S02]  /*2ea0*/  SHF.L.U32 R192, R194, 0x10, RZ ;  /* 0x00000010c2c07819 */ /* 0x000fc400000006ff */
[----:B------:R-:W-:Y:S02]  /*2eb0*/  SHF.L.U32 R190, R193, 0x10, RZ ;  /* 0x00000010c1be7819 */ /* 0x000fe400000006ff */
[----:B------:R-:W-:Y:S02]  /*2ec0*/  SHF.L.U32 R194, R195, 0x10, RZ ;  /* 0x00000010c3c27819 */ /* 0x000fe400000006ff */
[----:B------:R-:W-:Y:S02]  /*2ed0*/  SHF.L.U32 R191, R191, 0x10, RZ ;  /* 0x00000010bfbf7819 */ /* 0x000fe400000006ff */
[----:B------:R-:W-:Y:S02]  /*2ee0*/  SHF.L.U32 R193, R221, 0x10, RZ ;  /* 0x00000010ddc17819 */ /* 0x000fe400000006ff */
[----:B------:R-:W-:-:S07]  /*2ef0*/  SHF.L.U32 R195, R222, 0x10, RZ ;  /* 0x00000010dec37819 */ /* 0x000fce00000006ff */
.L_x_8811:
[----:B------:R-:W0:Y:S02]  /*2f00*/  LDC.64 R222, c[0x0][0x3a8] ;  /* 0x0000ea00ffde7b82 */ /* 0x000e240000000a00 */
[C---:B0-----:R-:W-:Y:S01]  /*2f10*/  IMAD.WIDE.U32 R222, R220.reuse, 0x20, R222 ;  /* 0x00000020dcde7825 */ /* 0x041fe200078e00de */
[----:B------:R-:W-:-:S04]  /*2f20*/  IADD3 R220, PT, PT, R220, 0x80, RZ ;  /* 0x00000080dcdc7810 */ /* 0x000fc80007ffe0ff */
[----:B------:R1:W-:Y:S04]  /*2f30*/  STG.E.128 desc[UR6][R222.64], R188 ;  /* 0x000000bcde007986 */ /* 0x0003e8000c101d06 */
[----:B------:R1:W-:Y:S02]  /*2f40*/  STG.E.128 desc[UR6][R222.64+0x10], R192 ;  /* 0x000010c0de007986 */ /* 0x0003e4000c101d06 */
.L_x_8808:
[----:B------:R-:W-:Y:S05]  /*2f50*/  BSYNC.RECONVERGENT B0 ;  /* 0x0000000000007941 */ /* 0x000fea0003800200 */
.L_x_8807:
        /* <DEDUP_REMOVED lines=18> */
[----:B------:R-:W-:Y:S05]  /*3080*/  @!P3 BRA `(.L_x_8816) ;  /* 0x0000000000a4b947 */ /* 0x000fea0003800000 */
[C---:B--2--5:R-:W-:Y:S01]  /*3090*/  PRMT R196, R200.reuse, 0x7632, R196 ;  /* 0x00007632c8c47816 */ /* 0x064fe200000000c4 */
[----:B------:R-:W-:Y:S01]  /*30a0*/  IMAD.U32 R200, R200, 0x10000, RZ ;  /* 0x00010000c8c87824 */ /* 0x000fe200078e00ff */
[----:B------:R-:W-:Y:S01]  /*30b0*/  PRMT R221, R202, 0x7632, R221 ;  /* 0x00007632cadd7816 */ /* 0x000fe200000000dd */
[----:B------:R-:W-:Y:S01]  /*30c0*/  IMAD.U32 R223, R170, 0x10000, RZ ;  /* 0x00010000aadf7824 */ /* 0x000fe200078e00ff */
[----:B------:R-:W-:Y:S02]  /*30d0*/  SHF.L.U32 R199, R168, 0x10, RZ ;  /* 0x00000010a8c77819 */ /* 0x000fe400000006ff */
[----:B------:R-:W-:Y:S02]  /*30e0*/  SHF.L.U32 R202, R202, 0x10, RZ ;  /* 0x00000010caca7819 */ /* 0x000fe400000006ff */
[----:B------:R-:W-:Y:S01]  /*30f0*/  PRMT R198, R201, 0x7632, R198 ;  /* 0x00007632c9c67816 */ /* 0x000fe200000000c6 */
[--C-:B------:R-:W-:Y:S01]  /*3100*/  FADD.FTZ R199, R199, R200.reuse ;  /* 0x000000c8c7c77221 */ /* 0x100fe20000010000 */
[----:B------:R-:W-:Y:S01]  /*3110*/  PRMT R200, R169, 0x7632, R200 ;  /* 0x00007632a9c87816 */ /* 0x000fe200000000c8 */
[----:B------:R-:W-:Y:S01]  /*3120*/  FADD.FTZ R223, R223, R202 ;  /* 0x000000cadfdf7221 */ /* 0x000fe20000010000 */
[----:B------:R-:W-:Y:S01]  /*3130*/  PRMT R222, R203, 0x7632, R222 ;  /* 0x00007632cbde7816 */ /* 0x000fe200000000de */
[----:B------:R-:W-:Y:S01]  /*3140*/  IMAD.U32 R198, R198, 0x10000, RZ ;  /* 0x00010000c6c67824 */ /* 0x000fe200078e00ff */
[----:B------:R-:W-:-:S02]  /*3150*/  PRMT R197, R168, 0x7632, R197 ;  /* 0x00007632a8c57816 */ /* 0x000fc400000000c5 */
[----:B------:R-:W-:Y:S02]  /*3160*/  PRMT R202, R170, 0x7632, R202 ;  /* 0x00007632aaca7816 */ /* 0x000fe400000000ca */
[----:B------:R-:W-:Y:S02]  /*3170*/  PRMT R225, R171, 0x7632, R225 ;  /* 0x00007632abe17816 */ /* 0x000fe400000000e1 */
[----:B------:R-:W-:Y:S02]  /*3180*/  SHF.L.U32 R224, R203, 0x10, RZ ;  /* 0x00000010cbe07819 */ /* 0x000fe400000006ff */
[----:B------:R-:W-:Y:S01]  /*3190*/  SHF.L.U32 R201, R201, 0x10, RZ ;  /* 0x00000010c9c97819 */ /* 0x000fe200000006ff */
        /* <DEDUP_REMOVED lines=24> */
.L_x_8816:
[C---:B-----5:R-:W-:Y:S01]  /*3320*/  PRMT R221, R200.reuse, 0x7632, R221 ;  /* 0x00007632c8dd7816 */ /* 0x060fe200000000dd */
        /* <DEDUP_REMOVED lines=32> */
.L_x_8815:
        /* <DEDUP_REMOVED lines=22> */
.L_x_8818:
[----:B--2--5:R-:W-:Y:S01]  /*3690*/  PRMT R199, R201, 0x7632, R199 ;  /* 0x00007632c9c77816 */ /* 0x024fe200000000c7 */
[C---:B------:R-:W-:Y:S01]  /*36a0*/  IMAD.U32 R196, R200.reuse, 0x10000, RZ ;  /* 0x00010000c8c47824 */ /* 0x040fe200078e00ff */
        /* <DEDUP_REMOVED lines=10> */
.L_x_8817:
[----:B------:R-:W0:Y:S02]  /*3750*/  LDC.64 R222, c[0x0][0x3a8] ;  /* 0x0000ea00ffde7b82 */ /* 0x000e240000000a00 */
[C---:B0-----:R-:W-:Y:S01]  /*3760*/  IMAD.WIDE.U32 R222, R220.reuse, 0x20, R222 ;  /* 0x00000020dcde7825 */ /* 0x041fe200078e00de */
[----:B------:R-:W-:-:S04]  /*3770*/  IADD3 R220, PT, PT, R220, 0x80, RZ ;  /* 0x00000080dcdc7810 */ /* 0x000fc80007ffe0ff */
[----:B------:R2:W-:Y:S04]  /*3780*/  STG.E.128 desc[UR6][R222.64], R196 ;  /* 0x000000c4de007986 */ /* 0x0005e8000c101d06 */
[----:B------:R2:W-:Y:S02]  /*3790*/  STG.E.128 desc[UR6][R222.64+0x10], R200 ;  /* 0x000010c8de007986 */ /* 0x0005e4000c101d06 */
.L_x_8814:
[----:B------:R-:W-:Y:S05]  /*37a0*/  BSYNC.RECONVERGENT B0 ;  /* 0x0000000000007941 */ /* 0x000fea0003800200 */
.L_x_8813:
        /* <DEDUP_REMOVED lines=8> */
[----:B------:R-:W0:Y:S08]  /*3830*/  @P0 LDC.64 R206, c[0x0][0x398] ;  /* 0x0000e600ffce0b82 */ /* 0x000e300000000a00 */
[----:B------:R-:W1:Y:S01]  /*3840*/  @P4 LDC.64 R208, c[0x0][0x3a0] ;  /* 0x0000e800ffd04b82 */ /* 0x000e620000000a00 */
[----:B---3--:R-:W-:-:S04]  /*3850*/  IMAD.WIDE.U32 R204, R220, 0x10, R204 ;  /* 0x00000010dccc7825 */ /* 0x008fc800078e00cc */
[----:B0-----:R-:W-:-:S05]  /*3860*/  @P0 IMAD.WIDE.U32 R206, R220, 0x10, R206 ;  /* 0x00000010dcce0825 */ /* 0x001fca00078e00ce */
[----:B------:R0:W5:Y:S01]  /*3870*/  @P0 LDG.E.128 R168, desc[UR6][R206.64] ;  /* 0x00000006cea80981 */ /* 0x000162000c1e1d00 */
[----:B-12---:R-:W-:-:S03]  /*3880*/  @P4 IMAD.WIDE.U32 R222, R220, 0x20, R208 ;  /* 0x00000020dcde4825 */ /* 0x006fc600078e00d0 */
[----:B------:R0:W5:Y:S04]  /*3890*/  LDG.E.128 R208, desc[UR6][R204.64] ;  /* 0x00000006ccd07981 */ /* 0x000168000c1e1d00 */
[----:B------:R0:W5:Y:S04]  /*38a0*/  @P4 LDG.E.128 R172, desc[UR6][R222.64] ;  /* 0x00000006deac4981 */ /* 0x000168000c1e1d00 */
[----:B------:R0:W5:Y:S01]  /*38b0*/  @P4 LDG.E.128 R176, desc[UR6][R222.64+0x10] ;  /* 0x00001006deb04981 */ /* 0x000162000c1e1d00 */
[----:B------:R-:W-:Y:S05]  /*38c0*/  @!P0 BRA `(.L_x_8821) ;  /* 0x00000004002c8947 */ /* 0x000fea0003800000 */
[----:B------:R-:W-:Y:S05]  /*38d0*/  @!P4 BRA `(.L_x_8822) ;  /* 0x0000000000a4c947 */ /* 0x000fea0003800000 */
[C---:B0----5:R-:W-:Y:S01]  /*38e0*/  PRMT R204, R208.reuse, 0x7632, R204 ;  /* 0x00007632d0cc7816 */ /* 0x061fe200000000cc */
[----:B------:R-:W-:Y:S01]  /*38f0*/  IMAD.U32 R224, R211, 0x10000, RZ ;  /* 0x00010000d3e07824 */ /* 0x000fe200078e00ff */
[----:B------:R-:W-:Y:S02]  /*3900*/  SHF.L.U32 R208, R208, 0x10, RZ ;  /* 0x00000010d0d07819 */ /* 0x000fe400000006ff */
[----:B------:R-:W-:Y:S02]  /*3910*/  SHF.L.U32 R207, R168, 0x10, RZ ;  /* 0x00000010a8cf7819 */ /* 0x000fe400000006ff */
        /* <DEDUP_REMOVED lines=9> */
[----:B------:R-:W-:Y:S01]  /*39b0*/  PRMT R205, R168, 0x7632, R205 ;  /* 0x00007632a8cd7816 */ /* 0x000fe200000000cd */
[----:B------:R-:W-:Y:S01]  /*39c0*/  IMAD.U32 R209, R209, 0x10000, RZ ;  /* 0x00010000d1d17824 */ /* 0x000fe200078e00ff */
[----:B------:R-:W-:Y:S02]  /*39d0*/  PRMT R210, R170, 0x7632, R210 ;  /* 0x00007632aad27816 */ /* 0x000fe400000000d2 */
[----:B------:R-:W-:-:S02]  /*39e0*/  PRMT R225, R171, 0x7632, R225 ;  /* 0x00007632abe17816 */ /* 0x000fc400000000e1 */
[----:B------:R-:W-:Y:S02]  /*39f0*/  SHF.L.U32 R226, R169, 0x10, RZ ;  /* 0x00000010a9e27819 */ /* 0x000fe400000006ff */
[----:B------:R-:W-:Y:S02]  /*3a00*/  SHF.L.U32 R231, R171, 0x10, RZ ;  /* 0x00000010abe77819 */ /* 0x000fe400000006ff */
        /* <DEDUP_REMOVED lines=22> */
.L_x_8822:
[C---:B-----5:R-:W-:Y:S01]  /*3b70*/  PRMT R221, R208.reuse, 0x7632, R221 ;  /* 0x00007632d0dd7816 */ /* 0x060fe200000000dd */
[----:B0-----:R-:W-:Y:S01]  /*3b80*/  IMAD.U32 R204, R208, 0x10000, RZ ;  /* 0x00010000d0cc7824 */ /* 0x001fe200078e00ff */
        /* <DEDUP_REMOVED lines=31> */
.L_x_8821:
[----:B------:R-:W-:Y:S05]  /*3d80*/  @!P4 BRA `(.L_x_8824) ;  /* 0x000000000054c947 */ /* 0x000fea0003800000 */
[C---:B0----5:R-:W-:Y:S02]  /*3d90*/  PRMT R204, R208.reuse, 0x7632, R204 ;  /* 0x00007632d0cc7816 */ /* 0x061fe400000000cc */
[----:B------:R-:W-:Y:S02]  /*3da0*/  SHF.L.U32 R205, R208, 0x10, RZ ;  /* 0x00000010d0cd7819 */ /* 0x000fe400000006ff */
[----:B------:R-:W-:Y:S01]  /*3db0*/  PRMT R206, R209, 0x7632, R206 ;  /* 0x00007632d1ce7816 */ /* 0x000fe200000000ce */
[----:B------:R-:W-:Y:S01]  /*3dc0*/  IMAD.U32 R222, R204, 0x10000, RZ ;  /* 0x00010000ccde7824 */ /* 0x000fe200078e00ff */
        /* <DEDUP_REMOVED lines=17> */
.L_x_8824:
[----:B-----5:R-:W-:Y:S01]  /*3ee0*/  PRMT R221, R210, 0x7632, R221 ;  /* 0x00007632d2dd7816 */ /* 0x020fe200000000dd */
[C---:B0-----:R-:W-:Y:S01]  /*3ef0*/  IMAD.U32 R206, R209.reuse, 0x10000, RZ ;  /* 0x00010000d1ce7824 */ /* 0x041fe200078e00ff */
        /* <DEDUP_REMOVED lines=10> */
.L_x_8823:
[----:B------:R-:W0:Y:S02]  /*3fa0*/  LDC.64 R222, c[0x0][0x3a8] ;  /* 0x0000ea00ffde7b82 */ /* 0x000e240000000a00 */
[C---:B0-----:R-:W-:Y:S01]  /*3fb0*/  IMAD.WIDE.U32 R222, R220.reuse, 0x20, R222 ;  /* 0x00000020dcde7825 */ /* 0x041fe200078e00de */
[----:B------:R-:W-:-:S04]  /*3fc0*/  IADD3 R220, PT, PT, R220, 0x80, RZ ;  /* 0x00000080dcdc7810 */ /* 0x000fc80007ffe0ff */
[----:B------:R3:W-:Y:S04]  /*3fd0*/  STG.E.128 desc[UR6][R222.64], R204 ;  /* 0x000000ccde007986 */ /* 0x0007e8000c101d06 */
[----:B------:R3:W-:Y:S02]  /*3fe0*/  STG.E.128 desc[UR6][R222.64+0x10], R208 ;  /* 0x000010d0de007986 */ /* 0x0007e4000c101d06 */
.L_x_8820:
[----:B------:R-:W-:Y:S05]  /*3ff0*/  BSYNC.RECONVERGENT B0 ;  /* 0x0000000000007941 */ /* 0x000fea0003800200 */
.L_x_8819:
[----:B------:R-:W-:Y:S01]  /*4000*/  ISETP.GE.U32.AND P4, PT, R5, 0x280, PT ;  /* 0x000002800500780c */ /* 0x000fe20003f86070 */
[----:B------:R-:W-:-:S12]  /*4010*/  BSSY.RECONVERGENT B0, `(.L_x_8825) ;  /* 0x0000082000007945 */ /* 0x000fd80003800200 */
        /* <DEDUP_REMOVED lines=21> */
[C---:B------:R-:W-:Y:S01]  /*4170*/  PRMT R221, R218.reuse, 0x7632, R221 ;  /* 0x00007632dadd7816 */ /* 0x040fe200000000dd */
[----:B------:R-:W-:Y:S01]  /*4180*/  IMAD.U32 R218, R218, 0x10000, RZ ;  /* 0x00010000dada7824 */ /* 0x000fe200078e00ff */
[----:B---3--:R-:W-:Y:S01]  /*4190*/  SHF.L.U32 R223, R170, 0x10, RZ ;  /* 0x00000010aadf7819 */ /* 0x008fe200000006ff */
[--C-:B------:R-:W-:Y:S01]  /*41a0*/  FADD.FTZ R215, R215, R216.reuse ;  /* 0x000000d8d7d77221 */ /* 0x100fe20000010000 */
[----:B------:R-:W-:Y:S01]  /*41b0*/  PRMT R216, R169, 0x7632, R216 ;  /* 0x00007632a9d87816 */ /* 0x000fe200000000d8 */
[----:B------:R-:W-:Y:S01]  /*41c0*/  IMAD.U32 R221, R221, 0x10000, RZ ;  /* 0x00010000dddd7824 */ /* 0x000fe200078e00ff */
[----:B------:R-:W-:Y:S01]  /*41d0*/  PRMT R214, R217, 0x7632, R214 ;  /* 0x00007632d9d67816 */ /* 0x000fe200000000d6 */
[----:B------:R-:W-:Y:S01]  /*41e0*/  FADD.FTZ R223, R223, R218 ;  /* 0x000000dadfdf7221 */ /* 0x000fe20000010000 */
[----:B------:R-:W-:-:S02]  /*41f0*/  PRMT R222, R219, 0x7632, R222 ;  /* 0x00007632dbde7816 */ /* 0x000fc400000000de */
[----:B------:R-:W-:Y:S02]  /*4200*/  PRMT R213, R168, 0x7632, R213 ;  /* 0x00007632a8d57816 */ /* 0x000fe400000000d5 */
[----:B------:R-:W-:Y:S02]  /*4210*/  PRMT R218, R170, 0x7632, R218 ;  /* 0x00007632aada7816 */ /* 0x000fe400000000da */
[----:B------:R-:W-:Y:S02]  /*4220*/  PRMT R225, R171, 0x7632, R225 ;  /* 0x00007632abe17816 */ /* 0x000fe400000000e1 */
[----:B------:R-:W-:Y:S02]  /*4230*/  SHF.L.U32 R224, R219, 0x10, RZ ;  /* 0x00000010dbe07819 */ /* 0x000fe400000006ff */
[----:B------:R-:W-:Y:S02]  /*4240*/  SHF.L.U32 R217, R217, 0x10, RZ ;  /* 0x00000010d9d97819 */ /* 0x000fe400000006ff */
[----:B------:R-:W-:-:S02]  /*4250*/  SHF.L.U32 R226, R169, 0x10, RZ ;  /* 0x00000010a9e27819 */ /* 0x000fc400000006ff */
[----:B------:R-:W-:Y:S02]  /*4260*/  SHF.L.U32 R219, R216, 0x10, RZ ;  /* 0x00000010d8db7819 */ /* 0x000fe400000006ff */
        /* <DEDUP_REMOVED lines=21> */
.L_x_8828:
[C---:B-----5:R-:W-:Y:S01]  /*43c0*/  PRMT R221, R216.reuse, 0x7632, R221 ;  /* 0x00007632d8dd7816 */ /* 0x060fe200000000dd */
[----:B0-----:R-:W-:Y:S01]  /*43d0*/  IMAD.U32 R214, R217, 0x10000, RZ ;  /* 0x00010000d9d67824 */ /* 0x001fe200078e00ff */
[----:B------:R-:W-:Y:S01]  /*43e0*/  SHF.L.U32 R212, R216, 0x10, RZ ;  /* 0x00000010d8d47819 */ /* 0x000fe200000006ff */
[----:B------:R-:W-:Y:S01]  /*43f0*/  IMAD.U32 R230, R219, 0x10000, RZ ;  /* 0x00010000dbe67824 */ /* 0x000fe200078e00ff */
[----:B---3--:R-:W-:Y:S02]  /*4400*/  PRMT R223, R217, 0x7632, R223 ;  /* 0x00007632d9df7816 */ /* 0x008fe400000000df */
        /* <DEDUP_REMOVED lines=25> */
[----:B------:R-:W-:-:S03]  /*45a0*/  FADD.FTZ R217, R226, R217 ;  /* 0x000000d9e2d97221 */ /* 0x000fc60000010000 */
[----:B------:R-:W-:Y:S01]  /*45b0*/  FADD.FTZ R219, R232, R219 ;  /* 0x000000dbe8db7221 */ /* 0x000fe20000010000 */
[----:B------:R-:W-:Y:S06]  /*45c0*/  BRA `(.L_x_8829) ;  /* 0x0000000000887947 */ /* 0x000fec0003800000 */
.L_x_8827:
[----:B------:R-:W-:Y:S05]  /*45d0*/  @!P0 BRA `(.L_x_8830) ;  /* 0x0000000000548947 */ /* 0x000fea0003800000 */
[C---:B0----5:R-:W-:Y:S01]  /*45e0*/  PRMT R212, R216.reuse, 0x7632, R212 ;  /* 0x00007632d8d47816 */ /* 0x061fe200000000d4 */
        /* <DEDUP_REMOVED lines=9> */
[----:B---3--:R-:W-:Y:S01]  /*4680*/  SHF.L.U32 R222, R212, 0x10, RZ ;  /* 0x00000010d4de7819 */ /* 0x008fe200000006ff */
        /* <DEDUP_REMOVED lines=10> */
.L_x_8830:
[----:B---3-5:R-:W-:Y:S02]  /*4730*/  PRMT R222, R219, 0x7632, R222 ;  /* 0x00007632dbde7816 */ /* 0x028fe400000000de */
[----:B0-----:R-:W-:Y:S02]  /*4740*/  PRMT R213, R216, 0x7632, R213 ;  /* 0x00007632d8d57816 */ /* 0x001fe400000000d5 */
[C---:B------:R-:W-:Y:S02]  /*4750*/  PRMT R215, R217.reuse, 0x7632, R215 ;  /* 0x00007632d9d77816 */ /* 0x040fe400000000d7 */
[----:B------:R-:W-:Y:S02]  /*4760*/  PRMT R221, R218, 0x7632, R221 ;  /* 0x00007632dadd7816 */ /* 0x000fe400000000dd */
[----:B------:R-:W-:Y:S01]  /*4770*/  SHF.L.U32 R212, R216, 0x10, RZ ;  /* 0x00000010d8d47819 */ /* 0x000fe200000006ff */
[----:B------:R-:W-:Y:S01]  /*4780*/  IMAD.U32 R216, R218, 0x10000, RZ ;  /* 0x00010000dad87824 */ /* 0x000fe200078e00ff */
[----:B------:R-:W-:-:S02]  /*4790*/  SHF.L.U32 R214, R217, 0x10, RZ ;  /* 0x00000010d9d67819 */ /* 0x000fc400000006ff */
[----:B------:R-:W-:Y:S01]  /*47a0*/  SHF.L.U32 R218, R219, 0x10, RZ ;  /* 0x00000010dbda7819 */ /* 0x000fe200000006ff */
[----:B------:R-:W-:Y:S01]  /*47b0*/  IMAD.U32 R219, R222, 0x10000, RZ ;  /* 0x00010000dedb7824 */ /* 0x000fe200078e00ff */
[----:B------:R-:W-:Y:S02]  /*47c0*/  SHF.L.U32 R213, R213, 0x10, RZ ;  /* 0x00000010d5d57819 */ /* 0x000fe400000006ff */
[----:B------:R-:W-:Y:S02]  /*47d0*/  SHF.L.U32 R215, R215, 0x10, RZ ;  /* 0x00000010d7d77819 */ /* 0x000fe400000006ff */
[----:B------:R-:W-:-:S07]  /*47e0*/  SHF.L.U32 R217, R221, 0x10, RZ ;  /* 0x00000010ddd97819 */ /* 0x000fce00000006ff */
.L_x_8829:
[----:B------:R-:W0:Y:S02]  /*47f0*/  LDC.64 R222, c[0x0][0x3a8] ;  /* 0x0000ea00ffde7b82 */ /* 0x000e240000000a00 */
[----:B0-----:R-:W-:-:S05]  /*4800*/  IMAD.WIDE.U32 R220, R220, 0x20, R222 ;  /* 0x00000020dcdc7825 */ /* 0x001fca00078e00de */
[----:B------:R0:W-:Y:S04]  /*4810*/  STG.E.128 desc[UR6][R220.64], R212 ;  /* 0x000000d4dc007986 */ /* 0x0001e8000c101d06 */
[----:B------:R0:W-:Y:S02]  /*4820*/  STG.E.128 desc[UR6][R220.64+0x10], R216 ;  /* 0x000010d8dc007986 */ /* 0x0001e4000c101d06 */
.L_x_8826:
[----:B------:R-:W-:Y:S05]  /*4830*/  BSYNC.RECONVERGENT B0 ;  /* 0x0000000000007941 */ /* 0x000fea0003800200 */
.L_x_8825:
[----:B0-----:R-:W-:Y:S01]  /*4840*/  FADD.FTZ R220, RZ, R180 ;  /* 0x000000b4ffdc7221 */ /* 0x001fe20000010000 */
[C---:B------:R-:W-:Y:S01]  /*4850*/  ISETP.GE.U32.AND P0, PT, R5.reuse, 0x80, PT ;  /* 0x000000800500780c */ /* 0x040fe20003f06070 */
[----:B------:R-:W0:Y:S01]  /*4860*/  S2UR UR5, SR_CgaCtaId ;  /* 0x00000000000579c3 */ /* 0x000e220000008800 */
[----:B------:R-:W-:Y:S01]  /*4870*/  ISETP.GT.U32.AND P5, PT, R5, 0xff, PT ;  /* 0x000000ff0500780c */ /* 0x000fe20003fa4070 */
[----:B------:R-:W-:Y:S01]  /*4880*/  FADD.FTZ R221, R181, R220 ;  /* 0x000000dcb5dd7221 */ /* 0x000fe20000010000 */
[C---:B------:R-:W-:Y:S01]  /*4890*/  ISETP.GT.U32.AND P6, PT, R5.reuse, 0x17f, PT ;  /* 0x0000017f0500780c */ /* 0x040fe20003fc4070 */
[----:B------:R-:W-:Y:S01]  /*48a0*/  UMOV UR4, 0x400 ;  /* 0x0000040000047882 */ /* 0x000fe20000000000 */
[----:B-123--:R-:W-:Y:S01]  /*48b0*/  P2R R222, PR, RZ, 0x2 ;  /* 0x00000002ffde7803 */ /* 0x00efe20000000000 */
        /* <DEDUP_REMOVED lines=55> */
[----:B----4-:R-:W-:-:S04]  /*4c30*/  FMUL.FTZ R222, R6, R227 ;  /* 0x000000e306de7220 */ /* 0x010fc80000410000 */
        /* <DEDUP_REMOVED lines=96> */
[----:B------:R-:W-:-:S04]  /*5240*/  HFMA2 R225, -RZ, RZ, 0, 0 ;  /* 0x00000000ffe17431 */ /* 0x000fc800000001ff */
[----:B------:R-:W0:Y:S02]  /*5250*/  SHFL.BFLY PT, R223, R226, 0x10, 0x1f ;  /* 0x0e001f00e2df7f89 */ /* 0x000e2400000e0000 */
[----:B0-----:R-:W-:-:S05]  /*5260*/  FADD.FTZ R223, R226, R223 ;  /* 0x000000dfe2df7221 */ /* 0x001fca0000010000 */
[----:B------:R-:W-:Y:S01]  /*5270*/  @!P5 STS.64 [R224+UR4], R222 ;  /* 0x000000dee000d988 */ /* 0x000fe20008000a04 */
[----:B------:R-:W-:Y:S01]  /*5280*/  BAR.SYNC.DEFER_BLOCKING 0x0 ;  /* 0x0000000000007b1d */ /* 0x000fe20000010000 */
[----:B------:R-:W-:-:S13]  /*5290*/  ISETP.GT.U32.AND P5, PT, R3, 0x3, PT ;  /* 0x000000030300780c */ /* 0x000fda0003fa4070 */
[----:B------:R-:W-:Y:S02]  /*52a0*/  @!P5 LEA R226, R3, UR4, 0x3 ;  /* 0x0000000403e2dc11 */ /* 0x000fe4000f8e18ff */
[----:B------:R-:W-:-:S05]  /*52b0*/  @!P5 MOV R225, R7 ;  /* 0x0000000700e1d202 */ /* 0x000fca0000000f00 */
[----:B------:R-:W0:Y:S04]  /*52c0*/  SHFL.DOWN PT, R230, R225, 0x2, 0x1f ;  /* 0x08401f00e1e67f89 */ /* 0x000e2800000e0000 */
[----:B------:R1:W2:Y:S01]  /*52d0*/  @!P5 LDS.64 R220, [R226] ;  /* 0x00000000e2dcd984 */ /* 0x0002a20000000a00 */
[----:B------:R-:W-:Y:S02]  /*52e0*/  ISETP.NE.AND P5, PT, R0, RZ, PT ;  /* 0x000000ff0000720c */ /* 0x000fe40003fa5270 */
[-C--:B-1----:R-:W-:Y:S02]  /*52f0*/  I2FP.F32.S32 R226, R225.reuse ;  /* 0x000000e100e27245 */ /* 0x082fe40000201400 */
[----:B0-----:R-:W-:Y:S02]  /*5300*/  IADD3 R223, PT, PT, R230, R225, RZ ;  /* 0x000000e1e6df7210 */ /* 0x001fe40007ffe0ff */
[----:B------:R-:W-:-:S02]  /*5310*/  I2FP.F32.S32 R230, R230 ;  /* 0x000000e600e67245 */ /* 0x000fc40000201400 */
[----:B------:R-:W-:Y:S01]  /*5320*/  I2FP.F32.S32 R224, R223 ;  /* 0x000000df00e07245 */ /* 0x000fe20000201400 */
[----:B------:R-:W0:Y:S03]  /*5330*/  SHFL.DOWN PT, R234, R223, 0x1, 0x1f ;  /* 0x08201f00dfea7f89 */ /* 0x000e2600000e0000 */
[----:B------:R-:W1:Y:S01]  /*5340*/  MUFU.RCP R231, R224 ;  /* 0x000000e000e77308 */ /* 0x000e620000001000 */
[----:B--2---:R-:W2:Y:S04]  /*5350*/  SHFL.DOWN PT, R227, R220, 0x2, 0x1f ;  /* 0x08401f00dce37f89 */ /* 0x004ea800000e0000 */
[----:B------:R-:W3:Y:S01]  /*5360*/  SHFL.DOWN PT, R222, R221, 0x2, 0x1f ;  /* 0x08401f00ddde7f89 */ /* 0x000ee200000e0000 */
[----:B0-----:R-:W-:-:S02]  /*5370*/  IADD3 R223, PT, PT, R223, R234, RZ ;  /* 0x000000eadfdf7210 */ /* 0x001fc40007ffe0ff */
[----:B------:R-:W-:Y:S02]  /*5380*/  I2FP.F32.S32 R234, R234 ;  /* 0x000000ea00ea7245 */ /* 0x000fe40000201400 */
[----:B------:R-:W-:-:S06]  /*5390*/  I2FP.F32.S32 R223, R223 ;  /* 0x000000df00df7245 */ /* 0x000fcc0000201400 */
[----:B------:R-:W0:Y:S01]  /*53a0*/  MUFU.RCP R223, R223 ;  /* 0x000000df00df7308 */ /* 0x000e220000001000 */
        /* <DEDUP_REMOVED lines=8> */
[----:B------:R-:W-:Y:S02]  /*5430*/  FMUL.FTZ R227, R227, R230 ;  /* 0x000000e6e3e37220 */ /* 0x000fe40000410000 */
[----:B------:R-:W2:Y:S02]  /*5440*/  LDC R230, c[0x0][0x448] ;  /* 0x00011200ffe67b82 */ /* 0x000ea40000000800 */
[----:B------:R-:W-:-:S05]  /*5450*/  FFMA.FTZ R222, R231, R227, R222 ;  /* 0x000000e3e7de7223 */ /* 0x000fca00000100de */
[----:B------:R-:W3:Y:S01]  /*5460*/  SHFL.DOWN PT, R221, R222, 0x1, 0x1f ;  /* 0x08201f00dedd7f89 */ /* 0x000ee200000e0000 */
[----:B-1----:R-:W-:Y:S01]  /*5470*/  FADD.FTZ R226, R225, -R220 ;  /* 0x800000dce1e27221 */ /* 0x002fe20000010000 */
[----:B------:R-:W-:-:S03]  /*5480*/  FMUL.FTZ R231, R220, R234 ;  /* 0x000000eadce77220 */ /* 0x000fc60000410000 */
[----:B------:R-:W-:Y:S01]  /*5490*/  FMUL.FTZ R227, R226, R226 ;  /* 0x000000e2e2e37220 */ /* 0x000fe20000410000 */
[----:B------:R-:W-:-:S03]  /*54a0*/  FFMA.FTZ R220, R224, R225, R231 ;  /* 0x000000e1e0dc7223 */ /* 0x000fc600000100e7 */
[----:B------:R-:W-:Y:S01]  /*54b0*/  FMUL.FTZ R227, R224, R227 ;  /* 0x000000e3e0e37220 */ /* 0x000fe20000410000 */
[----:B0-----:R-:W-:Y:S01]  /*54c0*/  FMUL.FTZ R224, R223, R220 ;  /* 0x000000dcdfe07220 */ /* 0x001fe20000410000 */
[----:B---3--:R-:W-:Y:S02]  /*54d0*/  FADD.FTZ R220, R222, R221 ;  /* 0x000000dddedc7221 */ /* 0x008fe40000010000 */
[----:B------:R-:W-:Y:S02]  /*54e0*/  FMUL.FTZ R227, R227, R234 ;  /* 0x000000eae3e37220 */ /* 0x000fe40000410000 */
[----:B------:R-:W0:Y:S02]  /*54f0*/  SHFL.IDX PT, R233, R224, RZ, 0x1f ;  /* 0x00001fffe0e97589 */ /* 0x000e2400000e0000 */
[----:B------:R-:W-:Y:S02]  /*5500*/  FFMA.FTZ R227, R223, R227, R220 ;  /* 0x000000e3dfe37223 */ /* 0x000fe400000100dc */
[----:B------:R-:W1:Y:S04]  /*5510*/  @!P5 LDC.64 R222, c[0x0][0x3c0] ;  /* 0x0000f000ffdedb82 */ /* 0x000e680000000a00 */
[----:B------:R-:W2:Y:S04]  /*5520*/  SHFL.IDX PT, R227, R227, RZ, 0x1f ;  /* 0x00001fffe3e37589 */ /* 0x000ea800000e0000 */
[----:B------:R-:W3:Y:S01]  /*5530*/  @!P5 LDC.64 R220, c[0x0][0x3c8] ;  /* 0x0000f200ffdcdb82 */ /* 0x000ee20000000a00 */
[----:B0-----:R-:W-:Y:S01]  /*5540*/  FMUL.FTZ R225, R233, R233 ;  /* 0x000000e9e9e17220 */ /* 0x001fe20000410000 */
[----:B-1----:R-:W-:-:S04]  /*5550*/  @!P5 IMAD.WIDE R222, R4, 0x4, R222 ;  /* 0x0000000404ded825 */ /* 0x002fc800078e02de */
[----:B------:R-:W-:Y:S01]  /*5560*/  FSEL R226, R225, RZ, P6 ;  /* 0x000000ffe1e27208 */ /* 0x000fe20003000000 */
[----:B--2---:R-:W-:Y:S01]  /*5570*/  FFMA.FTZ R225, R227, UR12, R230 ;  /* 0x0000000ce3e17c23 */ /* 0x004fe200080100e6 */
[----:B------:R0:W-:Y:S01]  /*5580*/  @!P5 STG.E desc[UR6][R222.64], R233 ;  /* 0x000000e9de00d986 */ /* 0x0001e2000c101906 */
[----:B------:R-:W-:Y:S02]  /*5590*/  FSEL R230, R233, RZ, !P6 ;  /* 0x000000ffe9e67208 */ /* 0x000fe40007000000 */
[----:B------:R-:W-:Y:S01]  /*55a0*/  FADD.FTZ R225, R225, R226 ;  /* 0x000000e2e1e17221 */ /* 0x000fe20000010000 */
[----:B---3--:R-:W-:-:S03]  /*55b0*/  @!P5 IMAD.WIDE R220, R4, 0x4, R220 ;  /* 0x0000000404dcd825 */ /* 0x008fc600078e02dc */
[----:B------:R-:W1:Y:S02]  /*55c0*/  MUFU.RSQ R231, R225 ;  /* 0x000000e100e77308 */ /* 0x000e640000001400 */
[----:B-1----:R0:W-:Y:S01]  /*55d0*/  @!P5 STG.E desc[UR6][R220.64], R231 ;  /* 0x000000e7dc00d986 */ /* 0x0021e2000c101906 */
[----:B------:R-:W-:Y:S05]  /*55e0*/  @!P0 BRA `(.L_x_8832) ;  /* 0x0000000000bc8947 */ /* 0x000fea0003800000 */
[--C-:B------:R-:W-:Y:S01]  /*55f0*/  FADD.FTZ R226, R187, -R230.reuse ;  /* 0x800000e6bbe27221 */ /* 0x100fe20000010000 */
[--C-:B0-----:R-:W-:Y:S01]  /*5600*/  FADD.FTZ R222, R186, -R230.reuse ;  /* 0x800000e6bade7221 */ /* 0x101fe20000010000 */
[--C-:B------:R-:W-:Y:S01]  /*5610*/  FADD.FTZ R232, R184, -R230.reuse ;  /* 0x800000e6b8e87221 */ /* 0x100fe20000010000 */
[--C-:B------:R-:W-:Y:S01]  /*5620*/  FADD.FTZ R220, R180, -R230.reuse ;  /* 0x800000e6b4dc7221 */ /* 0x100fe20000010000 */
[C---:B------:R-:W-:Y:S01]  /*5630*/  FMUL.FTZ R226, R231.reuse, R226 ;  /* 0x000000e2e7e27220 */ /* 0x040fe20000410000 */
[----:B------:R-:W-:Y:S01]  /*5640*/  FMUL.FTZ R221, R231, R222 ;  /* 0x000000dee7dd7220 */ /* 0x000fe20000410000 */
[----:B------:R-:W-:Y:S01]  /*5650*/  FADD.FTZ R224, R181, -R230 ;  /* 0x800000e6b5e07221 */ /* 0x000fe20000010000 */
[----:B------:R-:W0:Y:S01]  /*5660*/  LDC.64 R234, c[0x0][0x428] ;  /* 0x00010a00ffea7b82 */ /* 0x000e220000000a00 */
[C---:B-----5:R-:W-:Y:S01]  /*5670*/  FFMA.FTZ R222, R226.reuse, R15, R99 ;  /* 0x0000000fe2de7223 */ /* 0x060fe20000010063 */
[C---:B------:R-:W-:Y:S01]  /*5680*/  FFMA.FTZ R223, R221.reuse, R14, R98 ;  /* 0x0000000edddf7223 */ /* 0x040fe20000010062 */
[----:B------:R-:W-:Y:S01]  /*5690*/  FFMA.FTZ R227, R221, R22, R130 ;  /* 0x00000016dde37223 */ /* 0x000fe20000010082 */
[----:B------:R-:W-:Y:S01]  /*56a0*/  FFMA.FTZ R226, R226, R23, R131 ;  /* 0x00000017e2e27223 */ /* 0x000fe20000010083 */
[C---:B------:R-:W-:Y:S01]  /*56b0*/  FMUL.FTZ R239, R231.reuse, R232 ;  /* 0x000000e8e7ef7220 */ /* 0x040fe20000410000 */
[C---:B------:R-:W-:Y:S01]  /*56c0*/  FMUL.FTZ R225, R231.reuse, R220 ;  /* 0x000000dce7e17220 */ /* 0x040fe20000410000 */
[----:B------:R-:W-:Y:S01]  /*56d0*/  FMUL.FTZ R224, R231, R224 ;  /* 0x000000e0e7e07220 */ /* 0x000fe20000410000 */
[----:B------:R-:W1:Y:S01]  /*56e0*/  LDC.64 R232, c[0x0][0x430] ;  /* 0x00010c00ffe87b82 */ /* 0x000e620000000a00 */
[----:B------:R-:W-:Y:S01]  /*56f0*/  F2FP.BF16.F32.PACK_AB R223, R222, R223 ;  /* 0x000000dfdedf723e */ /* 0x000fe200000010ff */
[--C-:B------:R-:W-:Y:S01]  /*5700*/  FADD.FTZ R222, R182, -R230.reuse ;  /* 0x800000e6b6de7221 */ /* 0x100fe20000010000 */
[----:B------:R-:W-:Y:S01]  /*5710*/  F2FP.BF16.F32.PACK_AB R227, R226, R227 ;  /* 0x000000e3e2e3723e */ /* 0x000fe200000010ff */
[--C-:B------:R-:W-:Y:S01]  /*5720*/  FADD.FTZ R226, R183, -R230.reuse ;  /* 0x800000e6b7e27221 */ /* 0x100fe20000010000 */
[----:B------:R-:W-:Y:S01]  /*5730*/  FADD.FTZ R236, R185, -R230 ;  /* 0x800000e6b9ec7221 */ /* 0x000fe20000010000 */
[----:B------:R-:W-:Y:S01]  /*5740*/  FFMA.FTZ R220, R225, R8, R100 ;  /* 0x00000008e1dc7223 */ /* 0x000fe20000010064 */
[----:B------:R-:W-:Y:S01]  /*5750*/  FFMA.FTZ R221, R224, R9, R101 ;  /* 0x00000009e0dd7223 */ /* 0x000fe20000010065 */
[C---:B------:R-:W-:Y:S01]  /*5760*/  FMUL.FTZ R237, R231.reuse, R222 ;  /* 0x000000dee7ed7220 */ /* 0x040fe20000410000 */
[C---:B------:R-:W-:Y:S01]  /*5770*/  FMUL.FTZ R226, R231.reuse, R226 ;  /* 0x000000e2e7e27220 */ /* 0x040fe20000410000 */
[----:B------:R-:W-:Y:S01]  /*5780*/  FMUL.FTZ R238, R231, R236 ;  /* 0x000000ece7ee7220 */ /* 0x000fe20000410000 */
        /* <DEDUP_REMOVED lines=8> */
[----:B------:R-:W-:Y:S01]  /*5810*/  F2FP.BF16.F32.PACK_AB R221, R222, R221 ;  /* 0x000000dddedd723e */ /* 0x000fe200000010ff */
[----:B0-----:R-:W-:Y:S01]  /*5820*/  IMAD.WIDE.U32 R234, R229, 0x10, R234 ;  /* 0x00000010e5ea7825 */ /* 0x001fe200078e00ea */
[----:B------:R-:W-:-:S03]  /*5830*/  F2FP.BF16.F32.PACK_AB R222, R241, R236 ;  /* 0x000000ecf1de723e */ /* 0x000fc600000010ff */
[----:B------:R-:W-:Y:S01]  /*5840*/  FFMA.FTZ R236, R225, R16, R132 ;  /* 0x00000010e1ec7223 */ /* 0x000fe20000010084 */
[----:B------:R-:W-:Y:S01]  /*5850*/  FFMA.FTZ R225, R237, R18, R134 ;  /* 0x00000012ede17223 */ /* 0x000fe20000010086 */
[----:B------:R-:W-:Y:S01]  /*5860*/  FFMA.FTZ R237, R224, R17, R133 ;  /* 0x00000011e0ed7223 */ /* 0x000fe20000010085 */
[----:B------:R-:W-:Y:S01]  /*5870*/  F2FP.BF16.F32.PACK_AB R226, R240, R239 ;  /* 0x000000eff0e2723e */ /* 0x000fe200000010ff */
[----:B-1----:R-:W-:Y:S01]  /*5880*/  IMAD.WIDE.U32 R232, R229, 0x10, R232 ;  /* 0x00000010e5e87825 */ /* 0x002fe200078e00e8 */
[----:B------:R1:W-:Y:S01]  /*5890*/  STG.E.128 desc[UR6][R234.64], R220 ;  /* 0x000000dcea007986 */ /* 0x0003e2000c101d06 */
[----:B------:R-:W-:Y:S02]  /*58a0*/  F2FP.BF16.F32.PACK_AB R225, R238, R225 ;  /* 0x000000e1eee1723e */ /* 0x000fe400000010ff */
[----:B------:R-:W-:Y:S01]  /*58b0*/  F2FP.BF16.F32.PACK_AB R224, R237, R236 ;  /* 0x000000ecede0723e */ /* 0x000fe200000010ff */
[----:B------:R-:W-:-:S04]  /*58c0*/  VIADD R229, R229, 0x80 ;  /* 0x00000080e5e57836 */ /* 0x000fc80000000000 */
[----:B------:R1:W-:Y:S03]  /*58d0*/  STG.E.128 desc[UR6][R232.64], R224 ;  /* 0x000000e0e8007986 */ /* 0x0003e6000c101d06 */
.L_x_8832:
[----:B------:R-:W-:Y:S05]  /*58e0*/  BSYNC.RECONVERGENT B0 ;  /* 0x0000000000007941 */ /* 0x000fea0003800200 */
.L_x_8831:
[----:B------:R-:W-:Y:S04]  /*58f0*/  BSSY.RECONVERGENT B0, `(.L_x_8833) ;  /* 0x0000031000007945 */ /* 0x000fe80003800200 */
[----:B------:R-:W-:Y:S05]  /*5900*/  @!P1 BRA `(.L_x_8834) ;  /* 0x0000000000bc9947 */ /* 0x000fea0003800000 */
[--C-:B-1----:R-:W-:Y:S01]  /*5910*/  FADD.FTZ R226, R195, -R230.reuse ;  /* 0x800000e6c3e27221 */ /* 0x102fe20000010000 */
        /* <DEDUP_REMOVED lines=43> */
[----:B------:R-:W-:Y:S02]  /*5bd0*/  F2FP.BF16.F32.PACK_AB R224, R237, R236 ;  /* 0x000000ecede0723e */ /* 0x000fe400000010ff */
[----:B------:R-:W-:-:S03]  /*5be0*/  IADD3 R229, PT, PT, R229, 0x80, RZ ;  /* 0x00000080e5e57810 */ /* 0x000fc60007ffe0ff */
[----:B------:R2:W-:Y:S04]  /*5bf0*/  STG.E.128 desc[UR6][R232.64], R224 ;  /* 0x000000e0e8007986 */ /* 0x0005e8000c101d06 */
.L_x_8834:
[----:B------:R-:W-:Y:S05]  /*5c00*/  BSYNC.RECONVERGENT B0 ;  /* 0x0000000000007941 */ /* 0x000fea0003800200 */
.L_x_8833:
[----:B------:R-:W-:Y:S04]  /*5c10*/  BSSY.RECONVERGENT B0, `(.L_x_8835) ;  /* 0x0000031000007945 */ /* 0x000fe80003800200 */
[----:B------:R-:W-:Y:S05]  /*5c20*/  @!P2 BRA `(.L_x_8836) ;  /* 0x0000000000bca947 */ /* 0x000fea0003800000 */
[--C-:B-12---:R-:W-:Y:S01]  /*5c30*/  FADD.FTZ R226, R203, -R230.reuse ;  /* 0x800000e6cbe27221 */ /* 0x106fe20000010000 */
        /* <DEDUP_REMOVED lines=46> */
.L_x_8836:
[----:B------:R-:W-:Y:S05]  /*5f20*/  BSYNC.RECONVERGENT B0 ;  /* 0x0000000000007941 */ /* 0x000fea0003800200 */
.L_x_8835:
[----:B------:R-:W-:Y:S04]  /*5f30*/  BSSY.RECONVERGENT B0, `(.L_x_8837) ;  /* 0x0000031000007945 */ /* 0x000fe80003800200 */
[----:B------:R-:W-:Y:S05]  /*5f40*/  @!P3 BRA `(.L_x_8838) ;  /* 0x0000000000bcb947 */ /* 0x000fea0003800000 */
[--C-:B-123--:R-:W-:Y:S01]  /*5f50*/  FADD.FTZ R226, R211, -R230.reuse ;  /* 0x800000e6d3e27221 */ /* 0x10efe20000010000 */
        /* <DEDUP_REMOVED lines=46> */
.L_x_8838:
[----:B------:R-:W-:Y:S05]  /*6240*/  BSYNC.RECONVERGENT B0 ;  /* 0x0000000000007941 */ /* 0x000fea0003800200 */
.L_x_8837:
[----:B------:R-:W-:Y:S04]  /*6250*/  BSSY.RECONVERGENT B0, `(.L_x_8839) ;  /* 0x0000030000007945 */ /* 0x000fe80003800200 */
[----:B------:R-:W-:Y:S05]  /*6260*/  @!P4 BRA `(.L_x_8840) ;  /* 0x0000000000b8c947 */ /* 0x000fea0003800000 */
[--C-:B-1234-:R-:W-:Y:S01]  /*6270*/  FADD.FTZ R224, R216, -R230.reuse ;  /* 0x800000e6d8e07221 */ /* 0x11efe20000010000 */
[--C-:B------:R-:W-:Y:S01]  /*6280*/  FADD.FTZ R226, R217, -R230.reuse ;  /* 0x800000e6d9e27221 */ /* 0x100fe20000010000 */
[--C-:B0-----:R-:W-:Y:S01]  /*6290*/  FADD.FTZ R220, R212, -R230.reuse ;  /* 0x800000e6d4dc7221 */ /* 0x101fe20000010000 */
[--C-:B------:R-:W-:Y:S01]  /*62a0*/  FADD.FTZ R232, R213, -R230.reuse ;  /* 0x800000e6d5e87221 */ /* 0x100fe20000010000 */
[--C-:B------:R-:W-:Y:S01]  /*62b0*/  FADD.FTZ R222, R214, -R230.reuse ;  /* 0x800000e6d6de7221 */ /* 0x100fe20000010000 */
[--C-:B------:R-:W-:Y:S01]  /*62c0*/  FADD.FTZ R234, R215, -R230.reuse ;  /* 0x800000e6d7ea7221 */ /* 0x100fe20000010000 */
[--C-:B------:R-:W-:Y:S01]  /*62d0*/  FADD.FTZ R238, R218, -R230.reuse ;  /* 0x800000e6daee7221 */ /* 0x100fe20000010000 */
[C---:B------:R-:W-:Y:S01]  /*62e0*/  FMUL.FTZ R221, R231.reuse, R224 ;  /* 0x000000e0e7dd7220 */ /* 0x040fe20000410000 */
[----:B------:R-:W-:Y:S01]  /*62f0*/  FMUL.FTZ R236, R231, R226 ;  /* 0x000000e2e7ec7220 */ /* 0x000fe20000410000 */
[----:B------:R-:W-:Y:S01]  /*6300*/  FADD.FTZ R230, R219, -R230 ;  /* 0x800000e6dbe67221 */ /* 0x000fe20000010000 */
[----:B------:R-:W-:Y:S01]  /*6310*/  FMUL.FTZ R233, R231, R220 ;  /* 0x000000dce7e97220 */ /* 0x000fe20000410000 */
[----:B-----5:R-:W-:Y:S01]  /*6320*/  FFMA.FTZ R220, R221, R140, R152 ;  /* 0x0000008cdddc7223 */ /* 0x020fe20000010098 */
[----:B------:R-:W-:Y:S01]  /*6330*/  FFMA.FTZ R223, R236, R141, R153 ;  /* 0x0000008decdf7223 */ /* 0x000fe20000010099 */
[C---:B------:R-:W-:Y:S01]  /*6340*/  FMUL.FTZ R225, R231.reuse, R238 ;  /* 0x000000eee7e17220 */ /* 0x040fe20000410000 */
[C---:B------:R-:W-:Y:S01]  /*6350*/  FMUL.FTZ R224, R231.reuse, R230 ;  /* 0x000000e6e7e07220 */ /* 0x040fe20000410000 */
[C---:B------:R-:W-:Y:S01]  /*6360*/  FMUL.FTZ R235, R231.reuse, R222 ;  /* 0x000000dee7eb7220 */ /* 0x040fe20000410000 */
[----:B------:R-:W-:Y:S01]  /*6370*/  FMUL.FTZ R232, R231, R232 ;  /* 0x000000e8e7e87220 */ /* 0x000fe20000410000 */
[----:B------:R-:W-:Y:S01]  /*6380*/  F2FP.BF16.F32.PACK_AB R222, R223, R220 ;  /* 0x000000dcdfde723e */ /* 0x000fe200000010ff */
[----:B------:R-:W-:Y:S01]  /*6390*/  FMUL.FTZ R234, R231, R234 ;  /* 0x000000eae7ea7220 */ /* 0x000fe20000410000 */
[C---:B------:R-:W-:Y:S01]  /*63a0*/  FFMA.FTZ R223, R225.reuse, R142, R154 ;  /* 0x0000008ee1df7223 */ /* 0x040fe2000001009a */
[----:B------:R-:W-:Y:S01]  /*63b0*/  FFMA.FTZ R227, R225, R150, R162 ;  /* 0x00000096e1e37223 */ /* 0x000fe200000100a2 */
[C---:B------:R-:W-:Y:S01]  /*63c0*/  FFMA.FTZ R220, R224.reuse, R143, R155 ;  /* 0x0000008fe0dc7223 */ /* 0x040fe2000001009b */
[----:B------:R-:W-:Y:S01]  /*63d0*/  FFMA.FTZ R238, R224, R151, R163 ;  /* 0x00000097e0ee7223 */ /* 0x000fe200000100a3 */
[----:B------:R-:W0:Y:S01]  /*63e0*/  LDC.64 R230, c[0x0][0x428] ;  /* 0x00010a00ffe67b82 */ /* 0x000e220000000a00 */
[----:B------:R-:W-:Y:S01]  /*63f0*/  FFMA.FTZ R226, R221, R148, R160 ;  /* 0x00000094dde27223 */ /* 0x000fe200000100a0 */
[----:B------:R-:W-:Y:S01]  /*6400*/  FFMA.FTZ R221, R236, R149, R161 ;  /* 0x00000095ecdd7223 */ /* 0x000fe200000100a1 */
[----:B------:R-:W-:Y:S01]  /*6410*/  F2FP.BF16.F32.PACK_AB R223, R220, R223 ;  /* 0x000000dfdcdf723e */ /* 0x000fe200000010ff */
[----:B------:R-:W-:Y:S01]  /*6420*/  FFMA.FTZ R220, R233, R136, R156 ;  /* 0x00000088e9dc7223 */ /* 0x000fe2000001009c */
[----:B------:R-:W-:Y:S01]  /*6430*/  FFMA.FTZ R236, R235, R138, R158 ;  /* 0x0000008aebec7223 */ /* 0x000fe2000001009e */
[----:B------:R-:W-:Y:S01]  /*6440*/  FFMA.FTZ R237, R234, R139, R159 ;  /* 0x0000008beaed7223 */ /* 0x000fe2000001009f */
[----:B------:R-:W-:Y:S01]  /*6450*/  F2FP.BF16.F32.PACK_AB R226, R221, R226 ;  /* 0x000000e2dde2723e */ /* 0x000fe200000010ff */
[----:B------:R-:W1:Y:S01]  /*6460*/  LDC.64 R224, c[0x0][0x430] ;  /* 0x00010c00ffe07b82 */ /* 0x000e620000000a00 */
[----:B------:R-:W-:Y:S01]  /*6470*/  FFMA.FTZ R221, R232, R137, R157 ;  /* 0x00000089e8dd7223 */ /* 0x000fe2000001009d */
[----:B------:R-:W-:Y:S01]  /*6480*/  FFMA.FTZ R234, R234, R147, R167 ;  /* 0x00000093eaea7223 */ /* 0x000fe200000100a7 */
[----:B------:R-:W-:-:S03]  /*6490*/  F2FP.BF16.F32.PACK_AB R227, R238, R227 ;  /* 0x000000e3eee3723e */ /* 0x000fc600000010ff */
[----:B------:R-:W-:Y:S02]  /*64a0*/  F2FP.BF16.F32.PACK_AB R220, R221, R220 ;  /* 0x000000dcdddc723e */ /* 0x000fe400000010ff */
[----:B------:R-:W-:Y:S01]  /*64b0*/  F2FP.BF16.F32.PACK_AB R221, R237, R236 ;  /* 0x000000eceddd723e */ /* 0x000fe200000010ff */
[----:B------:R-:W-:Y:S01]  /*64c0*/  FFMA.FTZ R237, R235, R146, R166 ;  /* 0x00000092ebed7223 */ /* 0x000fe200000100a6 */
[----:B------:R-:W-:Y:S01]  /*64d0*/  FFMA.FTZ R236, R233, R144, R164 ;  /* 0x00000090e9ec7223 */ /* 0x000fe200000100a4 */
[----:B------:R-:W-:Y:S01]  /*64e0*/  FFMA.FTZ R235, R232, R145, R165 ;  /* 0x00000091e8eb7223 */ /* 0x000fe200000100a5 */
[----:B0-----:R-:W-:-:S05]  /*64f0*/  IMAD.WIDE.U32 R230, R229, 0x10, R230 ;  /* 0x00000010e5e67825 */ /* 0x001fca00078e00e6 */
[----:B------:R0:W-:Y:S01]  /*6500*/  STG.E.128 desc[UR6][R230.64], R220 ;  /* 0x000000dce6007986 */ /* 0x0001e2000c101d06 */
[----:B-1----:R-:W-:Y:S01]  /*6510*/  IMAD.WIDE.U32 R232, R229, 0x10, R224 ;  /* 0x00000010e5e87825 */ /* 0x002fe200078e00e0 */
[----:B------:R-:W-:Y:S02]  /*6520*/  F2FP.BF16.F32.PACK_AB R225, R234, R237 ;  /* 0x000000edeae1723e */ /* 0x000fe400000010ff */
[----:B------:R-:W-:-:S05]  /*6530*/  F2FP.BF16.F32.PACK_AB R224, R235, R236 ;  /* 0x000000ecebe0723e */ /* 0x000fca00000010ff */
[----:B------:R0:W-:Y:S02]  /*6540*/  STG.E.128 desc[UR6][R232.64], R224 ;  /* 0x000000e0e8007986 */ /* 0x0001e4000c101d06 */
.L_x_8840:
[----:B------:R-:W-:Y:S05]  /*6550*/  BSYNC.RECONVERGENT B0 ;  /* 0x0000000000007941 */ /* 0x000fea0003800200 */
.L_x_8839:
[----:B01234-:R-:W0:Y:S01]  /*6560*/  LDC.64 R220, c[0x0][0x380] ;  /* 0x0000e000ffdc7b82 */ /* 0x01fe220000000a00 */
[----:B------:R-:W-:Y:S01]  /*6570*/  UPLOP3.LUT UP1, UPT, UPT, UPT, UP1, 0x40, 0x4 ;  /* 0x000000000004789c */ /* 0x000fe20003f2e810 */
[----:B0-----:R-:W-:-:S04]  /*6580*/  IADD3 R4, PT, PT, R4, R220, RZ ;  /* 0x000000dc04047210 */ /* 0x001fc80007ffe0ff */
[----:B------:R-:W-:-:S13]  /*6590*/  ISETP.GE.AND P1, PT, R4, R221, PT ;  /* 0x000000dd0400720c */ /* 0x000fda0003f26270 */
[----:B------:R-:W-:Y:S05]  /*65a0*/  @!P1 BRA `(.L_x_8841) ;  /* 0xffffffb8001c9947 */ /* 0x000fea000383ffff */
[----:B------:R-:W-:Y:S05]  /*65b0*/  EXIT ;  /* 0x000000000000794d */ /* 0x000fea0003800000 */
.L_x_8842:
        /* <DEDUP_REMOVED lines=12> */
.L_x_22332:


//--------------------- .text._ZN10layer_norm31ln_parallel_residual_fwd_kernelINS_13Kernel_traitsIf13__nv_bfloat16fS2_fjLj5120ELj1ELj1ELj4ELj16ENS_18Kernel_traits_baseILj5120EfS2_fS2_fjLj128EEEEELb0ELb0ELb1EEEvNS_9FwdParamsE --------------------------
	.section	.text._ZN10layer_norm31ln_parallel_residual_fwd_kernelINS_13Kernel_traitsIf13__nv_bfloat16fS2_fjLj5120ELj1ELj1ELj4ELj16ENS_18Kernel_traits_baseILj5120EfS2_fS2_fjLj128EEEEELb0ELb0ELb1EEEvNS_9FwdParamsE,"ax",@progbits
	.align	128
        .global         _ZN10layer_norm31ln_parallel_residual_fwd_kernelINS_13Kernel_traitsIf13__nv_bfloat16fS2_fjLj5120ELj1ELj1ELj4ELj16ENS_18Kernel_traits_baseILj5120EfS2_fS2_fjLj128EEEEELb0ELb0ELb1EEEvNS_9FwdParamsE
        .type           _ZN10layer_norm31ln_parallel_residual_fwd_kernelINS_13Kernel_traitsIf13__nv_bfloat16fS2_fjLj5120ELj1ELj1ELj4ELj16ENS_18Kernel_traits_baseILj5120EfS2_fS2_fjLj128EEEEELb0ELb0ELb1EEEvNS_9FwdParamsE,@function
        .size           _ZN10layer_norm31ln_parallel_residual_fwd_kernelINS_13Kernel_traitsIf13__nv_bfloat16fS2_fjLj5120ELj1ELj1ELj4ELj16ENS_18Kernel_traits_baseILj5120EfS2_fS2_fjLj128EEEEELb0ELb0ELb1EEEvNS_9FwdParamsE,(.L_x_22333 - _ZN10layer_norm31ln_parallel_residual_fwd_kernelINS_13Kernel_traitsIf13__nv_bfloat16fS2_fjLj5120ELj1ELj1ELj4ELj16ENS_18Kernel_traits_baseILj5120EfS2_fS2_fjLj128EEEEELb0ELb0ELb1EEEvNS_9FwdParamsE)
        .other          _ZN10layer_norm31ln_parallel_residual_fwd_kernelINS_13Kernel_traitsIf13__nv_bfloat16fS2_fjLj5120ELj1ELj1ELj4ELj16ENS_18Kernel_traits_baseILj5120EfS2_fS2_fjLj128EEEEELb0ELb0ELb1EEEvNS_9FwdParamsE,@"STO_CUDA_ENTRY STV_DEFAULT"
_ZN10layer_norm31ln_parallel_residual_fwd_kernelINS_13Kernel_traitsIf13__nv_bfloat16fS2_fjLj5120ELj1ELj1ELj4ELj16ENS_18Kernel_traits_baseILj5120EfS2_fS2_fjLj128EEEEELb0ELb0ELb1EEEvNS_9FwdParamsE:
.text._ZN10layer_norm31ln_parallel_residual_fwd_kernelINS_13Kernel_traitsIf13__nv_bfloat16fS2_fjLj5120ELj1ELj1ELj4ELj16ENS_18Kernel_traits_baseILj5120EfS2_fS2_fjLj128EEEEELb0ELb0ELb1EEEvNS_9FwdParamsE:
        /* <DEDUP_REMOVED lines=79> */
.L_x_8844:
        /* <DEDUP_REMOVED lines=37> */
.L_x_8843:
        /* <DEDUP_REMOVED lines=53> */
.L_x_8846:
        /* <DEDUP_REMOVED lines=56> */
.L_x_8845:
[----:B------:R-:W1:Y:S02]  /*0e10*/  LDCU UR4, c[0x0][0x384] ;  /* 0x00007080ff0477ac */ /* 0x000e640008000800 */
[----:B-1----:R-:W-:-:S13]  /*0e20*/  ISETP.GE.AND P0, PT, R3, UR4, PT ;  /* 0x0000000403007c0c */ /* 0x002fda000bf06270 */
[----:B------:R-:W-:Y:S05]  /*0e30*/  @P0 EXIT ;  /* 0x000000000000094d */ /* 0x000fea0003800000 */
[----:B------:R-:W1:Y:S01]  /*0e40*/  LDCU.64 UR8, c[0x0][0x398] ;  /* 0x00007300ff0877ac */ /* 0x000e620008000a00 */
[----:B------:R-:W2:Y:S01]  /*0e50*/  LDCU.U8 UR4, c[0x0][0x410] ;  /* 0x00008200ff0477ac */ /* 0x000ea20008000000 */
[----:B------:R-:W3:Y:S01]  /*0e60*/  LDCU UR10, c[0x0][0x388] ;  /* 0x00007100ff0a77ac */ /* 0x000ee20008000800 */
[----:B------:R-:W0:Y:S01]  /*0e70*/  LDCU UR11, c[0x0][0x400] ;  /* 0x00008000ff0b77ac */ /* 0x000e220008000800 */
[----:B------:R-:W0:Y:S01]  /*0e80*/  LDCU.64 UR14, c[0x0][0x398] ;  /* 0x00007300ff0e77ac */ /* 0x000e220008000a00 */
[----:B-1----:R-:W-:Y:S01]  /*0e90*/  ISETP.NE.U32.AND P0, PT, RZ, UR8, PT ;  /* 0x00000008ff007c0c */ /* 0x002fe2000bf05070 */
[----:B------:R-:W1:Y:S03]  /*0ea0*/  LDCU.64 UR12, c[0x0][0x3a0] ;  /* 0x00007400ff0c77ac */ /* 0x000e660008000a00 */
[----:B------:R-:W-:Y:S02]  /*0eb0*/  ISETP.NE.AND.EX P0, PT, RZ, UR9, PT, P0 ;  /* 0x00000009ff007c0c */ /* 0x000fe4000bf05300 */
[----:B--2---:R-:W-:Y:S01]  /*0ec0*/  ISETP.NE.AND P2, PT, RZ, UR4, PT ;  /* 0x00000004ff007c0c */ /* 0x004fe2000bf45270 */
[----:B0--3--:R-:W-:-:S12]  /*0ed0*/  UPLOP3.LUT UP1, UPT, UPT, UPT, UPT, 0x40, 0x4 ;  /* 0x000000000004789c */ /* 0x009fd80003f2e870 */
.L_x_8867:
[----:B-1----:R-:W-:Y:S01]  /*0ee0*/  ISETP.NE.U32.AND P1, PT, RZ, UR12, PT ;  /* 0x0000000cff007c0c */ /* 0x002fe2000bf25070 */
[----:B0---4-:R-:W0:Y:S01]  /*0ef0*/  @P0 LDC.64 R4, c[0x0][0x398] ;  /* 0x0000e600ff040b82 */ /* 0x011e220000000a00 */
[----:B------:R-:W-:Y:S02]  /*0f00*/  IMAD R6, R3, UR10, RZ ;  /* 0x0000000a03067c24 */ /* 0x000fe4000f8e02ff */
[----:B------:R-:W-:-:S03]  /*0f10*/  ISETP.NE.AND.EX P1, PT, RZ, UR13, PT, P1 ;  /* 0x0000000dff007c0c */ /* 0x000fc6000bf25310 */
[----:B------:R-:W-:Y:S02]  /*0f20*/  SHF.R.S32.HI R7, RZ, 0x1f, R6 ;  /* 0x0000001fff077819 */ /* 0x000fe40000011406 */
[----:B------:R-:W1:Y:S02]  /*0f30*/  LDC.64 R184, c[0x0][0x390] ;  /* 0x0000e400ffb87b82 */ /* 0x000e640000000a00 */
[----:B------:R-:W-:-:S04]  /*0f40*/  LEA.HI R7, R7, R6, RZ, 0x3 ;  /* 0x0000000607077211 */ /* 0x000fc800078f18ff */
[----:B------:R-:W-:Y:S02]  /*0f50*/  LEA.HI.SX32 R6, R7, R0, 0x1d ;  /* 0x0000000007067211 */ /* 0x000fe400078feaff */
[----:B------:R-:W2:Y:S03]  /*0f60*/  @P1 LDC.64 R186, c[0x0][0x3a0] ;  /* 0x0000e800ffba1b82 */ /* 0x000ea60000000a00 */
[----:B0-----:R-:W-:-:S05]  /*0f70*/  @P0 IMAD.WIDE.U32 R4, R6, 0x10, R4 ;  /* 0x0000001006040825 */ /* 0x001fca00078e0004 */
[----:B------:R-:W3:Y:S01]  /*0f80*/  @P0 LDG.E.128 R172, desc[UR6][R4.64] ;  /* 0x0000000604ac0981 */ /* 0x000ee2000c1e1d00 */
[----:B-1----:R-:W-:-:S06]  /*0f90*/  IMAD.WIDE.U32 R8, R6, 0x10, R184 ;  /* 0x0000001006087825 */ /* 0x002fcc00078e00b8 */
[----:B-----5:R-:W5:Y:S01]  /*0fa0*/  LDG.E.128 R8, desc[UR6][R8.64] ;  /* 0x0000000608087981 */ /* 0x020f62000c1e1d00 */
[----:B--2---:R-:W-:-:S05]  /*0fb0*/  @P1 IMAD.WIDE.U32 R186, R6, 0x20, R186 ;  /* 0x0000002006ba1825 */ /* 0x004fca00078e00ba */
[----:B------:R0:W5:Y:S04]  /*0fc0*/  @P1 LDG.E.128 R176, desc[UR6][R186.64] ;  /* 0x00000006bab01981 */ /* 0x000168000c1e1d00 */
[----:B------:R0:W5:Y:S01]  /*0fd0*/  @P1 LDG.E.128 R180, desc[UR6][R186.64+0x10] ;  /* 0x00001006bab41981 */ /* 0x000162000c1e1d00 */
[----:B------:R-:W-:-:S04]  /*0fe0*/  UISETP.NE.U32.AND UP0, UPT, UR14, URZ, UPT ;  /* 0x000000ff0e00728c */ /* 0x000fc8000bf05070 */
[----:B------:R-:W-:Y:S01]  /*0ff0*/  UISETP.NE.AND.EX UP0, UPT, UR15, URZ, UPT, UP0 ;  /* 0x000000ff0f00728c */ /* 0x000fe2000bf05300 */
[----:B---3--:R-:W-:Y:S02]  /*1000*/  PRMT R7, R175, 0x7632, R7 ;  /* 0x00007632af077816 */ /* 0x008fe40000000007 */
[----:B------:R-:W-:Y:S02]  /*1010*/  PRMT R188, R174, 0x7632, R188 ;  /* 0x00007632aebc7816 */ /* 0x000fe400000000bc */
[----:B------:R-:W-:Y:S02]  /*1020*/  PRMT R189, R173, 0x7632, R189 ;  /* 0x00007632adbd7816 */ /* 0x000fe400000000bd */
[----:B------:R-:W-:Y:S02]  /*1030*/  PRMT R4, R172, 0x7632, R4 ;  /* 0x00007632ac047816 */ /* 0x000fe40000000004 */
[----:B0-----:R-:W-:Y:S05]  /*1040*/  BRA.U UP0, `(.L_x_8847) ;  /* 0x0000000100947547 */ /* 0x001fea000b800000 */
[----:B------:R-:W-:-:S04]  /*1050*/  UISETP.NE.U32.AND UP0, UPT, UR12, URZ, UPT ;  /* 0x000000ff0c00728c */ /* 0x000fc8000bf05070 */
[----:B------:R-:W-:-:S09]  /*1060*/  UISETP.NE.AND.EX UP0, UPT, UR13, URZ, UPT, UP0 ;  /* 0x000000ff0d00728c */ /* 0x000fd2000bf05300 */
[----:B------:R-:W-:Y:S05]  /*1070*/  BRA.U UP0, `(.L_x_8848) ;  /* 0x0000000100347547 */ /* 0x000fea000b800000 */
[----:B-----5:R-:W-:Y:S02]  /*1080*/  PRMT R201, R8, 0x7632, R201 ;  /* 0x0000763208c97816 */ /* 0x020fe400000000c9 */
        /* <DEDUP_REMOVED lines=9> */
[----:B------:R-:W-:Y:S02]  /*1120*/  SHF.L.U32 R217, R217, 0x10, RZ ;  /* 0x00000010d9d97819 */ /* 0x000fe400000006ff */
[----:B------:R-:W-:Y:S01]  /*1130*/  SHF.L.U32 R219, R219, 0x10, RZ ;  /* 0x00000010dbdb7819 */ /* 0x000fe200000006ff */
[----:B------:R-:W-:Y:S06]  /*1140*/  BRA `(.L_x_8849) ;  /* 0x0000000400647947 */ /* 0x000fec0003800000 */
.L_x_8848:
[C---:B-----5:R-:W-:Y:S02]  /*1150*/  PRMT R186, R10.reuse, 0x7632, R186 ;  /* 0x000076320aba7816 */ /* 0x060fe400000000ba */
[----:B------:R-:W-:Y:S02]  /*1160*/  SHF.L.U32 R187, R10, 0x10, RZ ;  /* 0x000000100abb7819 */ /* 0x000fe400000006ff */
[----:B------:R-:W-:Y:S02]  /*1170*/  PRMT R4, R8, 0x7632, R4 ;  /* 0x0000763208047816 */ /* 0x000fe40000000004 */
[----:B------:R-:W-:Y:S01]  /*1180*/  PRMT R7, R9, 0x7632, R7 ;  /* 0x0000763209077816 */ /* 0x000fe20000000007 */
[----:B------:R-:W-:Y:S01]  /*1190*/  FADD.FTZ R216, R180, R187 ;  /* 0x000000bbb4d87221 */ /* 0x000fe20000010000 */
        /* <DEDUP_REMOVED lines=16> */
.L_x_8847:
[----:B------:R-:W-:-:S04]  /*12a0*/  UISETP.NE.U32.AND UP0, UPT, UR12, URZ, UPT ;  /* 0x000000ff0c00728c */ /* 0x000fc8000bf05070 */
[----:B------:R-:W-:-:S09]  /*12b0*/  UISETP.NE.AND.EX UP0, UPT, UR13, URZ, UPT, UP0 ;  /* 0x000000ff0d00728c */ /* 0x000fd2000bf05300 */
[----:B------:R-:W-:Y:S05]  /*12c0*/  BRA.U UP0, `(.L_x_8850) ;  /* 0x0000000100747547 */ /* 0x000fea000b800000 */
[C---:B-----5:R-:W-:Y:S02]  /*12d0*/  PRMT R5, R8.reuse, 0x7632, R5 ;  /* 0x0000763208057816 */ /* 0x060fe40000000005 */
[----:B------:R-:W-:Y:S02]  /*12e0*/  SHF.L.U32 R187, R8, 0x10, RZ ;  /* 0x0000001008bb7819 */ /* 0x000fe400000006ff */
[C---:B------:R-:W-:Y:S02]  /*12f0*/  PRMT R186, R10.reuse, 0x7632, R186 ;  /* 0x000076320aba7816 */ /* 0x040fe400000000ba */
[----:B------:R-:W-:Y:S02]  /*1300*/  SHF.L.U32 R191, R10, 0x10, RZ ;  /* 0x000000100abf7819 */ /* 0x000fe400000006ff */
[----:B------:R-:W-:Y:S02]  /*1310*/  PRMT R8, R9, 0x7632, R8 ;  /* 0x0000763209087816 */ /* 0x000fe40000000008 */
[----:B------:R-:W-:-:S02]  /*1320*/  PRMT R10, R11, 0x7632, R10 ;  /* 0x000076320b0a7816 */ /* 0x000fc4000000000a */
        /* <DEDUP_REMOVED lines=23> */
.L_x_8850:
[C---:B-----5:R-:W-:Y:S02]  /*14a0*/  PRMT R5, R8.reuse, 0x7632, R5 ;  /* 0x0000763208057816 */ /* 0x060fe40000000005 */
[C---:B------:R-:W-:Y:S02]  /*14b0*/  PRMT R186, R9.reuse, 0x7632, R186 ;  /* 0x0000763209ba7816 */ /* 0x040fe400000000ba */
[----:B------:R-:W-:Y:S02]  /*14c0*/  SHF.L.U32 R187, R9, 0x10, RZ ;  /* 0x0000001009bb7819 */ /* 0x000fe400000006ff */
[----:B------:R-:W-:Y:S02]  /*14d0*/  SHF.L.U32 R8, R8, 0x10, RZ ;  /* 0x0000001008087819 */ /* 0x000fe400000006ff */
[----:B------:R-:W-:Y:S02]  /*14e0*/  SHF.L.U32 R9, R172, 0x10, RZ ;  /* 0x00000010ac097819 */ /* 0x000fe400000006ff */
[----:B------:R-:W-:-:S02]  /*14f0*/  PRMT R190, R10, 0x7632, R190 ;  /* 0x000076320abe7816 */ /* 0x000fc400000000be */
[C---:B------:R-:W-:Y:S01]  /*1500*/  PRMT R193, R11.reuse, 0x7632, R193 ;  /* 0x000076320bc17816 */ /* 0x040fe200000000c1 */
[----:B------:R-:W-:Y:S01]  /*1510*/  FADD.FTZ R9, R8, R9 ;  /* 0x0000000908097221 */ /* 0x000fe20000010000 */
[----:B------:R-:W-:Y:S02]  /*1520*/  SHF.L.U32 R191, R10, 0x10, RZ ;  /* 0x000000100abf7819 */ /* 0x000fe400000006ff */
[----:B------:R-:W-:Y:S01]  /*1530*/  SHF.L.U32 R194, R11, 0x10, RZ ;  /* 0x000000100bc27819 */ /* 0x000fe200000006ff */
[----:B------:R-:W-:Y:S01]  /*1540*/  FADD.FTZ R200, R176, R9 ;  /* 0x00000009b0c87221 */ /* 0x000fe20000010000 */
        /* <DEDUP_REMOVED lines=25> */
.L_x_8849:
[----:B------:R-:W0:Y:S01]  /*16e0*/  LDC.64 R10, c[0x0][0x3a8] ;  /* 0x0000ea00ff0a7b82 */ /* 0x000e220000000a00 */
[----:B------:R-:W-:-:S05]  /*16f0*/  IADD3 R5, PT, PT, R6, 0x80, RZ ;  /* 0x0000008006057810 */ /* 0x000fca0007ffe0ff */
[----:B------:R-:W-:Y:S02]  /*1700*/  IMAD.WIDE.U32 R188, R5, 0x10, R184 ;  /* 0x0000001005bc7825 */ /* 0x000fe400078e00b8 */
[----:B------:R-:W1:Y:S08]  /*1710*/  @P0 LDC.64 R186, c[0x0][0x398] ;  /* 0x0000e600ffba0b82 */ /* 0x000e700000000a00 */
[----:B------:R-:W2:Y:S01]  /*1720*/  @P1 LDC.64 R192, c[0x0][0x3a0] ;  /* 0x0000e800ffc01b82 */ /* 0x000ea20000000a00 */
[----:B0-----:R-:W-:-:S05]  /*1730*/  IMAD.WIDE.U32 R8, R6, 0x20, R10 ;  /* 0x0000002006087825 */ /* 0x001fca00078e000a */
[----:B------:R0:W-:Y:S01]  /*1740*/  STG.E.128 desc[UR6][R8.64], R200 ;  /* 0x000000c808007986 */ /* 0x0001e2000c101d06 */
[----:B-1----:R-:W-:-:S03]  /*1750*/  @P0 IMAD.WIDE.U32 R186, R5, 0x10, R186 ;  /* 0x0000001005ba0825 */ /* 0x002fc600078e00ba */
[----:B------:R0:W-:Y:S04]  /*1760*/  STG.E.128 desc[UR6][R8.64+0x10], R216 ;  /* 0x000010d808007986 */ /* 0x0001e8000c101d06 */
[----:B------:R0:W5:Y:S01]  /*1770*/  @P0 LDG.E.128 R172, desc[UR6][R186.64] ;  /* 0x00000006baac0981 */ /* 0x000162000c1e1d00 */
[----:B--2---:R-:W-:-:S03]  /*1780*/  @P1 IMAD.WIDE.U32 R192, R5, 0x20, R192 ;  /* 0x0000002005c01825 */ /* 0x004fc600078e00c0 */
[----:B------:R-:W5:Y:S04]  /*1790*/  LDG.E.128 R188, desc[UR6][R188.64] ;  /* 0x00000006bcbc7981 */ /* 0x000f68000c1e1d00 */
[----:B------:R0:W5:Y:S04]  /*17a0*/  @P1 LDG.E.128 R176, desc[UR6][R192.64] ;  /* 0x00000006c0b01981 */ /* 0x000168000c1e1d00 */
[----:B------:R0:W5:Y:S01]  /*17b0*/  @P1 LDG.E.128 R180, desc[UR6][R192.64+0x10] ;  /* 0x00001006c0b41981 */ /* 0x000162000c1e1d00 */
[----:B------:R-:W-:Y:S05]  /*17c0*/  @!P0 BRA `(.L_x_8851) ;  /* 0x00000004001c8947 */ /* 0x000fea0003800000 */
[----:B-----5:R-:W-:Y:S02]  /*17d0*/  PRMT R4, R175, 0x7632, R4 ;  /* 0x00007632af047816 */ /* 0x020fe40000000004 */
[----:B------:R-:W-:Y:S02]  /*17e0*/  PRMT R7, R174, 0x7632, R7 ;  /* 0x00007632ae077816 */ /* 0x000fe40000000007 */
[----:B0-----:R-:W-:Y:S02]  /*17f0*/  PRMT R8, R173, 0x7632, R8 ;  /* 0x00007632ad087816 */ /* 0x001fe40000000008 */
[----:B------:R-:W-:Y:S01]  /*1800*/  PRMT R9, R172, 0x7632, R9 ;  /* 0x00007632ac097816 */ /* 0x000fe20000000009 */
[----:B------:R-:W-:Y:S06]  /*1810*/  @!P1 BRA `(.L_x_8852) ;  /* 0x0000000000949947 */ /* 0x000fec0003800000 */
[----:B------:R-:W-:Y:S02]  /*1820*/  PRMT R186, R188, 0x7632, R186 ;  /* 0x00007632bcba7816 */ /* 0x000fe400000000ba */
[----:B------:R-:W-:Y:S02]  /*1830*/  PRMT R192, R189, 0x7632, R192 ;  /* 0x00007632bdc07816 */ /* 0x000fe400000000c0 */
[----:B------:R-:W-:Y:S02]  /*1840*/  PRMT R193, R190, 0x7632, R193 ;  /* 0x00007632bec17816 */ /* 0x000fe400000000c1 */
[C---:B------:R-:W-:Y:S02]  /*1850*/  PRMT R194, R191.reuse, 0x7632, R194 ;  /* 0x00007632bfc27816 */ /* 0x040fe400000000c2 */
[----:B------:R-:W-:Y:S02]  /*1860*/  SHF.L.U32 R196, R191, 0x10, RZ ;  /* 0x00000010bfc47819 */ /* 0x000fe400000006ff */
[----:B------:R-:W-:-:S02]  /*1870*/  SHF.L.U32 R191, R8, 0x10, RZ ;  /* 0x0000001008bf7819 */ /* 0x000fc400000006ff */
[----:B------:R-:W-:Y:S02]  /*1880*/  SHF.L.U32 R8, R7, 0x10, RZ ;  /* 0x0000001007087819 */ /* 0x000fe400000006ff */
        /* <DEDUP_REMOVED lines=30> */
.L_x_8852:
[----:B------:R-:W-:Y:S02]  /*1a70*/  PRMT R186, R188, 0x7632, R186 ;  /* 0x00007632bcba7816 */ /* 0x000fe400000000ba */
        /* <DEDUP_REMOVED lines=28> */
.L_x_8851:
[----:B------:R-:W-:Y:S05]  /*1c40*/  @!P1 BRA `(.L_x_8854) ;  /* 0x0000000000549947 */ /* 0x000fea0003800000 */
[C---:B-----5:R-:W-:Y:S02]  /*1c50*/  PRMT R4, R188.reuse, 0x7632, R4 ;  /* 0x00007632bc047816 */ /* 0x060fe40000000004 */
[----:B------:R-:W-:Y:S02]  /*1c60*/  SHF.L.U32 R7, R188, 0x10, RZ ;  /* 0x00000010bc077819 */ /* 0x000fe400000006ff */
[----:B0-----:R-:W-:Y:S02]  /*1c70*/  PRMT R8, R189, 0x7632, R8 ;  /* 0x00007632bd087816 */ /* 0x001fe40000000008 */
        /* <DEDUP_REMOVED lines=18> */
.L_x_8854:
        /* <DEDUP_REMOVED lines=11> */
[----:B------:R-:W-:-:S07]  /*1e50*/  SHF.L.U32 R207, R207, 0x10, RZ ;  /* 0x00000010cfcf7819 */ /* 0x000fce00000006ff */
.L_x_8853:
[----:B0-----:R-:W0:Y:S01]  /*1e60*/  @P0 LDC.64 R192, c[0x0][0x398] ;  /* 0x0000e600ffc00b82 */ /* 0x001e220000000a00 */
[----:B------:R-:W-:Y:S01]  /*1e70*/  IADD3 R8, PT, PT, R6, 0x100, RZ ;  /* 0x0000010006087810 */ /* 0x000fe20007ffe0ff */
[----:B------:R-:W-:-:S04]  /*1e80*/  IMAD.WIDE.U32 R186, R5, 0x20, R10 ;  /* 0x0000002005ba7825 */ /* 0x000fc800078e000a */
[C---:B------:R-:W-:Y:S01]  /*1e90*/  IMAD.WIDE.U32 R188, R8.reuse, 0x10, R184 ;  /* 0x0000001008bc7825 */ /* 0x040fe200078e00b8 */
[----:B------:R1:W-:Y:S01]  /*1ea0*/  STG.E.128 desc[UR6][R186.64], R208 ;  /* 0x000000d0ba007986 */ /* 0x0003e2000c101d06 */
[----:B------:R-:W2:Y:S03]  /*1eb0*/  @P1 LDC.64 R194, c[0x0][0x3a0] ;  /* 0x0000e800ffc21b82 */ /* 0x000ea60000000a00 */
        /* <DEDUP_REMOVED lines=8> */
[----:B-----5:R-:W-:Y:S02]  /*1f40*/  PRMT R4, R175, 0x7632, R4 ;  /* 0x00007632af047816 */ /* 0x020fe40000000004 */
[----:B------:R-:W-:Y:S02]  /*1f50*/  PRMT R7, R174, 0x7632, R7 ;  /* 0x00007632ae077816 */ /* 0x000fe40000000007 */
[----:B------:R-:W-:Y:S02]  /*1f60*/  PRMT R9, R173, 0x7632, R9 ;  /* 0x00007632ad097816 */ /* 0x000fe40000000009 */
[----:B-1----:R-:W-:Y:S01]  /*1f70*/  PRMT R186, R172, 0x7632, R186 ;  /* 0x00007632acba7816 */ /* 0x002fe200000000ba */
[----:B------:R-:W-:Y:S06]  /*1f80*/  @!P1 BRA `(.L_x_8856) ;  /* 0x0000000000949947 */ /* 0x000fec0003800000 */
[C---:B------:R-:W-:Y:S02]  /*1f90*/  PRMT R194, R190.reuse, 0x7632, R194 ;  /* 0x00007632bec27816 */ /* 0x040fe400000000c2 */
[----:B------:R-:W-:Y:S02]  /*1fa0*/  SHF.L.U32 R190, R190, 0x10, RZ ;  /* 0x00000010bebe7819 */ /* 0x000fe400000006ff */
[----:B------:R-:W-:Y:S02]  /*1fb0*/  SHF.L.U32 R197, R174, 0x10, RZ ;  /* 0x00000010aec57819 */ /* 0x000fe400000006ff */
[----:B------:R-:W-:Y:S02]  /*1fc0*/  PRMT R187, R188, 0x7632, R187 ;  /* 0x00007632bcbb7816 */ /* 0x000fe400000000bb */
[----:B------:R-:W-:Y:S02]  /*1fd0*/  PRMT R192, R189, 0x7632, R192 ;  /* 0x00007632bdc07816 */ /* 0x000fe400000000c0 */
[----:B------:R-:W-:-:S02]  /*1fe0*/  PRMT R195, R191, 0x7632, R195 ;  /* 0x00007632bfc37816 */ /* 0x000fc400000000c3 */
        /* <DEDUP_REMOVED lines=31> */
.L_x_8856:
[C---:B------:R-:W-:Y:S02]  /*21e0*/  PRMT R187, R188.reuse, 0x7632, R187 ;  /* 0x00007632bcbb7816 */ /* 0x040fe400000000bb */
[C---:B------:R-:W-:Y:S02]  /*21f0*/  PRMT R193, R189.reuse, 0x7632, R193 ;  /* 0x00007632bdc17816 */ /* 0x040fe400000000c1 */
[----:B------:R-:W-:Y:S02]  /*2200*/  SHF.L.U32 R198, R189, 0x10, RZ ;  /* 0x00000010bdc67819 */ /* 0x000fe400000006ff */
[----:B------:R-:W-:Y:S02]  /*2210*/  SHF.L.U32 R188, R188, 0x10, RZ ;  /* 0x00000010bcbc7819 */ /* 0x000fe400000006ff */
[----:B------:R-:W-:Y:S02]  /*2220*/  PRMT R194, R190, 0x7632, R194 ;  /* 0x00007632bec27816 */ /* 0x000fe400000000c2 */
[----:B------:R-:W-:-:S02]  /*2230*/  SHF.L.U32 R189, R172, 0x10, RZ ;  /* 0x00000010acbd7819 */ /* 0x000fc400000006ff */
[----:B------:R-:W-:Y:S02]  /*2240*/  SHF.L.U32 R190, R190, 0x10, RZ ;  /* 0x00000010bebe7819 */ /* 0x000fe400000006ff */
[----:B------:R-:W-:Y:S01]  /*2250*/  SHF.L.U32 R195, R173, 0x10, RZ ;  /* 0x00000010adc37819 */ /* 0x000fe200000006ff */
[----:B------:R-:W-:Y:S01]  /*2260*/  FADD.FTZ R196, R189, R188 ;  /* 0x000000bcbdc47221 */ /* 0x000fe20000010000 */
[----:B------:R-:W-:Y:S02]  /*2270*/  SHF.L.U32 R197, R174, 0x10, RZ ;  /* 0x00000010aec57819 */ /* 0x000fe400000006ff */
[----:B------:R-:W-:Y:S01]  /*2280*/  PRMT R199, R191, 0x7632, R199 ;  /* 0x00007632bfc77816 */ /* 0x000fe200000000c7 */
        /* <DEDUP_REMOVED lines=18> */
.L_x_8855:
[----:B------:R-:W-:Y:S05]  /*23b0*/  @!P1 BRA `(.L_x_8858) ;  /* 0x0000000000549947 */ /* 0x000fea0003800000 */
[C---:B-1---5:R-:W-:Y:S02]  /*23c0*/  PRMT R187, R190.reuse, 0x7632, R187 ;  /* 0x00007632bebb7816 */ /* 0x062fe400000000bb */
        /* <DEDUP_REMOVED lines=20> */
.L_x_8858:
[----:B-----5:R-:W-:Y:S02]  /*2510*/  PRMT R197, R188, 0x7632, R197 ;  /* 0x00007632bcc57816 */ /* 0x020fe400000000c5 */
[----:B------:R-:W-:Y:S02]  /*2520*/  PRMT R199, R189, 0x7632, R199 ;  /* 0x00007632bdc77816 */ /* 0x000fe400000000c7 */
[----:B-1----:R-:W-:Y:S02]  /*2530*/  PRMT R193, R190, 0x7632, R193 ;  /* 0x00007632bec17816 */ /* 0x002fe400000000c1 */
        /* <DEDUP_REMOVED lines=9> */
.L_x_8857:
[----:B------:R-:W0:Y:S01]  /*25d0*/  @P0 LDC.64 R212, c[0x0][0x398] ;  /* 0x0000e600ffd40b82 */ /* 0x000e220000000a00 */
        /* <DEDUP_REMOVED lines=15> */
[----:B-1----:R-:W-:Y:S02]  /*26d0*/  PRMT R186, R173, 0x7632, R186 ;  /* 0x00007632adba7816 */ /* 0x002fe400000000ba */
[----:B------:R-:W-:Y:S01]  /*26e0*/  PRMT R187, R172, 0x7632, R187 ;  /* 0x00007632acbb7816 */ /* 0x000fe200000000bb */
[----:B------:R-:W-:Y:S06]  /*26f0*/  @!P1 BRA `(.L_x_8860) ;  /* 0x0000000000949947 */ /* 0x000fec0003800000 */
[C---:B------:R-:W-:Y:S02]  /*2700*/  PRMT R212, R188.reuse, 0x7632, R212 ;  /* 0x00007632bcd47816 */ /* 0x040fe400000000d4 */
[C---:B------:R-:W-:Y:S02]  /*2710*/  PRMT R213, R189.reuse, 0x7632, R213 ;  /* 0x00007632bdd57816 */ /* 0x040fe400000000d5 */
[----:B------:R-:W-:Y:S02]  /*2720*/  SHF.L.U32 R214, R189, 0x10, RZ ;  /* 0x00000010bdd67819 */ /* 0x000fe400000006ff */
[----:B------:R-:W-:Y:S02]  /*2730*/  SHF.L.U32 R188, R188, 0x10, RZ ;  /* 0x00000010bcbc7819 */ /* 0x000fe400000006ff */
[----:B------:R-:W-:Y:S02]  /*2740*/  SHF.L.U32 R189, R172, 0x10, RZ ;  /* 0x00000010acbd7819 */ /* 0x000fe400000006ff */
[----:B------:R-:W-:-:S02]  /*2750*/  PRMT R215, R190, 0x7632, R215 ;  /* 0x00007632bed77816 */ /* 0x000fc400000000d7 */
[----:B------:R-:W-:Y:S01]  /*2760*/  PRMT R220, R191, 0x7632, R220 ;  /* 0x00007632bfdc7816 */ /* 0x000fe200000000dc */
[----:B------:R-:W-:Y:S01]  /*2770*/  FADD.FTZ R189, R189, R188 ;  /* 0x000000bcbdbd7221 */ /* 0x000fe20000010000 */
        /* <DEDUP_REMOVED lines=29> */
.L_x_8860:
        /* <DEDUP_REMOVED lines=9> */
[C---:B------:R-:W-:Y:S02]  /*29e0*/  PRMT R223, R191.reuse, 0x7632, R223 ;  /* 0x00007632bfdf7816 */ /* 0x040fe400000000df */
[----:B------:R-:W-:Y:S01]  /*29f0*/  SHF.L.U32 R191, R191, 0x10, RZ ;  /* 0x00000010bfbf7819 */ /* 0x000fe200000006ff */
[----:B------:R-:W-:Y:S01]  /*2a00*/  FADD.FTZ R188, R221, R190 ;  /* 0x000000beddbc7221 */ /* 0x000fe20000010000 */
[----:B------:R-:W-:Y:S02]  /*2a10*/  SHF.L.U32 R224, R7, 0x10, RZ ;  /* 0x0000001007e07819 */ /* 0x000fe400000006ff */
        /* <DEDUP_REMOVED lines=16> */
.L_x_8859:
[----:B------:R-:W-:Y:S05]  /*2b20*/  @!P1 BRA `(.L_x_8862) ;  /* 0x0000000000549947 */ /* 0x000fea0003800000 */
[C---:B-----5:R-:W-:Y:S02]  /*2b30*/  PRMT R7, R188.reuse, 0x7632, R7 ;  /* 0x00007632bc077816 */ /* 0x060fe40000000007 */
[----:B------:R-:W-:Y:S02]  /*2b40*/  SHF.L.U32 R9, R188, 0x10, RZ ;  /* 0x00000010bc097819 */ /* 0x000fe400000006ff */
[C---:B------:R-:W-:Y:S02]  /*2b50*/  PRMT R188, R190.reuse, 0x7632, R188 ;  /* 0x00007632bebc7816 */ /* 0x040fe400000000bc */
[----:B-1----:R-:W-:Y:S01]  /*2b60*/  SHF.L.U32 R213, R190, 0x10, RZ ;  /* 0x00000010bed57819 */ /* 0x002fe200000006ff */
[----:B------:R-:W-:Y:S01]  /*2b70*/  FADD.FTZ R220, R176, R9 ;  /* 0x00000009b0dc7221 */ /* 0x000fe20000010000 */
[----:B------:R-:W-:Y:S02]  /*2b80*/  PRMT R187, R189, 0x7632, R187 ;  /* 0x00007632bdbb7816 */ /* 0x000fe400000000bb */
[----:B------:R-:W-:-:S02]  /*2b90*/  PRMT R190, R191, 0x7632, R190 ;  /* 0x00007632bfbe7816 */ /* 0x000fc400000000be */
        /* <DEDUP_REMOVED lines=14> */
.L_x_8862:
        /* <DEDUP_REMOVED lines=12> */
.L_x_8861:
[----:B------:R-:W0:Y:S01]  /*2d40*/  @P0 LDC.64 R224, c[0x0][0x398] ;  /* 0x0000e600ffe00b82 */ /* 0x000e220000000a00 */
[----:B------:R-:W-:Y:S01]  /*2d50*/  IADD3 R7, PT, PT, R6, 0x200, RZ ;  /* 0x0000020006077810 */ /* 0x000fe20007ffe0ff */
[----:B-1----:R-:W-:-:S04]  /*2d60*/  IMAD.WIDE.U32 R186, R4, 0x20, R10 ;  /* 0x0000002004ba7825 */ /* 0x002fc800078e000a */
        /* <DEDUP_REMOVED lines=12> */
[C---:B-----5:R-:W-:Y:S02]  /*2e30*/  PRMT R9, R212.reuse, 0x7632, R9 ;  /* 0x00007632d4097816 */ /* 0x060fe40000000009 */
[----:B------:R-:W-:Y:S02]  /*2e40*/  SHF.L.U32 R212, R212, 0x10, RZ ;  /* 0x00000010d4d47819 */ /* 0x000fe400000006ff */
[C---:B-1----:R-:W-:Y:S02]  /*2e50*/  PRMT R186, R213.reuse, 0x7632, R186 ;  /* 0x00007632d5ba7816 */ /* 0x042fe400000000ba */
[----:B------:R-:W-:Y:S02]  /*2e60*/  PRMT R224, R214, 0x7632, R224 ;  /* 0x00007632d6e07816 */ /* 0x000fe400000000e0 */
[----:B------:R-:W-:Y:S02]  /*2e70*/  SHF.L.U32 R185, R172, 0x10, RZ ;  /* 0x00000010acb97819 */ /* 0x000fe400000006ff */
[----:B------:R-:W-:-:S02]  /*2e80*/  SHF.L.U32 R213, R213, 0x10, RZ ;  /* 0x00000010d5d57819 */ /* 0x000fc400000006ff */
[----:B------:R-:W-:Y:S01]  /*2e90*/  SHF.L.U32 R214, R214, 0x10, RZ ;  /* 0x00000010d6d67819 */ /* 0x000fe200000006ff */
[----:B------:R-:W-:Y:S01]  /*2ea0*/  FADD.FTZ R185, R185, R212 ;  /* 0x000000d4b9b97221 */ /* 0x000fe20000010000 */
[----:B------:R-:W-:Y:S02]  /*2eb0*/  SHF.L.U32 R184, R173, 0x10, RZ ;  /* 0x00000010adb87819 */ /* 0x000fe400000006ff */
[----:B------:R-:W-:Y:S02]  /*2ec0*/  SHF.L.U32 R187, R174, 0x10, RZ ;  /* 0x00000010aebb7819 */ /* 0x000fe400000006ff */
[C---:B------:R-:W-:Y:S01]  /*2ed0*/  PRMT R226, R215.reuse, 0x7632, R226 ;  /* 0x00007632d7e27816 */ /* 0x040fe200000000e2 */
[----:B------:R-:W-:Y:S01]  /*2ee0*/  FADD.FTZ R213, R184, R213 ;  /* 0x000000d5b8d57221 */ /* 0x000fe20000010000 */
[----:B------:R-:W-:Y:S01]  /*2ef0*/  SHF.L.U32 R227, R215, 0x10, RZ ;  /* 0x00000010d7e37819 */ /* 0x000fe200000006ff */
[----:B------:R-:W-:Y:S01]  /*2f00*/  FADD.FTZ R215, R187, R214 ;  /* 0x000000d6bbd77221 */ /* 0x000fe20000010000 */
[----:B------:R-:W-:-:S02]  /*2f10*/  PRMT R212, R174, 0x7632, R212 ;  /* 0x00007632aed47816 */ /* 0x000fc400000000d4 */
[----:B------:R-:W-:Y:S02]  /*2f20*/  PRMT R184, R172, 0x7632, R184 ;  /* 0x00007632acb87816 */ /* 0x000fe400000000b8 */
[----:B------:R-:W-:Y:S02]  /*2f30*/  PRMT R187, R173, 0x7632, R187 ;  /* 0x00007632adbb7816 */ /* 0x000fe400000000bb */
[C---:B------:R-:W-:Y:S02]  /*2f40*/  PRMT R228, R175.reuse, 0x7632, R228 ;  /* 0x00007632afe47816 */ /* 0x040fe400000000e4 */
[----:B------:R-:W-:Y:S02]  /*2f50*/  SHF.L.U32 R230, R175, 0x10, RZ ;  /* 0x00000010afe67819 */ /* 0x000fe400000006ff */
        /* <DEDUP_REMOVED lines=22> */
.L_x_8864:
[C---:B-1---5:R-:W-:Y:S02]  /*30c0*/  PRMT R187, R212.reuse, 0x7632, R187 ;  /* 0x00007632d4bb7816 */ /* 0x062fe400000000bb */
[----:B------:R-:W-:Y:S02]  /*30d0*/  SHF.L.U32 R184, R212, 0x10, RZ ;  /* 0x00000010d4b87819 */ /* 0x000fe400000006ff */
[C---:B------:R-:W-:Y:S02]  /*30e0*/  PRMT R225, R213.reuse, 0x7632, R225 ;  /* 0x00007632d5e17816 */ /* 0x040fe400000000e1 */
[----:B------:R-:W-:Y:S02]  /*30f0*/  SHF.L.U32 R186, R213, 0x10, RZ ;  /* 0x00000010d5ba7819 */ /* 0x000fe400000006ff */
[----:B------:R-:W-:Y:S02]  /*3100*/  SHF.L.U32 R212, R214, 0x10, RZ ;  /* 0x00000010d6d47819 */ /* 0x000fe400000006ff */
[----:B------:R-:W-:-:S02]  /*3110*/  SHF.L.U32 R9, R172, 0x10, RZ ;  /* 0x00000010ac097819 */ /* 0x000fc400000006ff */
[----:B------:R-:W-:Y:S02]  /*3120*/  SHF.L.U32 R185, R173, 0x10, RZ ;  /* 0x00000010adb97819 */ /* 0x000fe400000006ff */
[----:B------:R-:W-:Y:S01]  /*3130*/  SHF.L.U32 R213, R174, 0x10, RZ ;  /* 0x00000010aed57819 */ /* 0x000fe200000006ff */
[----:B------:R-:W-:Y:S01]  /*3140*/  FADD.FTZ R184, R9, R184 ;  /* 0x000000b809b87221 */ /* 0x000fe20000010000 */
[----:B------:R-:W-:Y:S01]  /*3150*/  PRMT R227, R214, 0x7632, R227 ;  /* 0x00007632d6e37816 */ /* 0x000fe200000000e3 */
[----:B------:R-:W-:Y:S01]  /*3160*/  FADD.FTZ R186, R185, R186 ;  /* 0x000000bab9ba7221 */ /* 0x000fe20000010000 */
[----:B------:R-:W-:Y:S01]  /*3170*/  PRMT R229, R215, 0x7632, R229 ;  /* 0x00007632d7e57816 */ /* 0x000fe200000000e5 */
[----:B------:R-:W-:Y:S01]  /*3180*/  FADD.FTZ R212, R213, R212 ;  /* 0x000000d4d5d47221 */ /* 0x000fe20000010000 */
[----:B------:R-:W-:Y:S02]  /*3190*/  PRMT R9, R172, 0x7632, R9 ;  /* 0x00007632ac097816 */ /* 0x000fe40000000009 */
[----:B------:R-:W-:-:S02]  /*31a0*/  PRMT R185, R173, 0x7632, R185 ;  /* 0x00007632adb97816 */ /* 0x000fc400000000b9 */
[----:B------:R-:W-:Y:S02]  /*31b0*/  PRMT R213, R174, 0x7632, R213 ;  /* 0x00007632aed57816 */ /* 0x000fe400000000d5 */
[----:B------:R-:W-:Y:S02]  /*31c0*/  PRMT R214, R175, 0x7632, R214 ;  /* 0x00007632afd67816 */ /* 0x000fe400000000d6 */
[----:B------:R-:W-:Y:S02]  /*31d0*/  SHF.L.U32 R230, R215, 0x10, RZ ;  /* 0x00000010d7e67819 */ /* 0x000fe400000006ff */
[----:B------:R-:W-:Y:S02]  /*31e0*/  SHF.L.U32 R224, R187, 0x10, RZ ;  /* 0x00000010bbe07819 */ /* 0x000fe400000006ff */
        /* <DEDUP_REMOVED lines=8> */
[----:B------:R-:W-:Y:S02]  /*3270*/  SHF.L.U32 R232, R229, 0x10, RZ ;  /* 0x00000010e5e87819 */ /* 0x000fe400000006ff */
[----:B------:R-:W-:Y:S01]  /*3280*/  SHF.L.U32 R215, R214, 0x10, RZ ;  /* 0x00000010d6d77819 */ /* 0x000fe200000006ff */
[----:B------:R-:W-:Y:S01]  /*3290*/  FADD.FTZ R214, R231, R230 ;  /* 0x000000e6e7d67221 */ /* 0x000fe20000010000 */
[----:B------:R-:W-:-:S03]  /*32a0*/  FADD.FTZ R213, R228, R213 ;  /* 0x000000d5e4d57221 */ /* 0x000fc60000010000 */
[----:B------:R-:W-:Y:S01]  /*32b0*/  FADD.FTZ R215, R232, R215 ;  /* 0x000000d7e8d77221 */ /* 0x000fe20000010000 */
[----:B------:R-:W-:Y:S06]  /*32c0*/  BRA `(.L_x_8865) ;  /* 0x0000000000887947 */ /* 0x000fec0003800000 */
.L_x_8863:
[----:B------:R-:W-:Y:S05]  /*32d0*/  @!P1 BRA `(.L_x_8866) ;  /* 0x0000000000549947 */ /* 0x000fea0003800000 */
[C---:B-----5:R-:W-:Y:S02]  /*32e0*/  PRMT R9, R212.reuse, 0x7632, R9 ;  /* 0x00007632d4097816 */ /* 0x060fe40000000009 */
[----:B------:R-:W-:Y:S02]  /*32f0*/  SHF.L.U32 R185, R212, 0x10, RZ ;  /* 0x00000010d4b97819 */ /* 0x000fe400000006ff */
[----:B------:R-:W-:Y:S02]  /*3300*/  PRMT R184, R213, 0x7632, R184 ;  /* 0x00007632d5b87816 */ /* 0x000fe400000000b8 */
[----:B-1----:R-:W-:Y:S02]  /*3310*/  PRMT R186, R214, 0x7632, R186 ;  /* 0x00007632d6ba7816 */ /* 0x002fe400000000ba */
[----:B------:R-:W-:Y:S02]  /*3320*/  PRMT R212, R215, 0x7632, R212 ;  /* 0x00007632d7d47816 */ /* 0x000fe400000000d4 */
        /* <DEDUP_REMOVED lines=16> */
.L_x_8866:
[----:B-----5:R-:W-:Y:S02]  /*3430*/  PRMT R185, R212, 0x7632, R185 ;  /* 0x00007632d4b97816 */ /* 0x020fe400000000b9 */
[----:B-1----:R-:W-:Y:S02]  /*3440*/  PRMT R187, R213, 0x7632, R187 ;  /* 0x00007632d5bb7816 */ /* 0x002fe400000000bb */
        /* <DEDUP_REMOVED lines=10> */
.L_x_8865:
[----:B------:R-:W-:Y:S01]  /*34f0*/  FADD.FTZ R224, RZ, R200 ;  /* 0x000000c8ffe07221 */ /* 0x000fe20000010000 */
[----:B------:R-:W0:Y:S01]  /*3500*/  S2UR UR5, SR_CgaCtaId ;  /* 0x00000000000579c3 */ /* 0x000e220000008800 */
        /* <DEDUP_REMOVED lines=9> */
[----:B0-----:R-:W-:-:S03]  /*35a0*/  ULEA UR4, UR5, UR4, 0x18 ;  /* 0x0000000405047291 */ /* 0x001fc6000f8ec0ff */
        /* <DEDUP_REMOVED lines=127> */
[----:B0-----:R-:W-:Y:S01]  /*3da0*/  FADD.FTZ R226, R9, R226 ;  /* 0x000000e209e27221 */ /* 0x001fe20000010000 */
[----:B------:R-:W-:-:S04]  /*3db0*/  @!P1 SHF.R.U32.HI R9, RZ, 0x2, R0 ;  /* 0x00000002ff099819 */ /* 0x000fc80000011600 */
[----:B------:R-:W0:Y:S01]  /*3dc0*/  SHFL.BFLY PT, R225, R226, 0x2, 0x1f ;  /* 0x0c401f00e2e17f89 */ /* 0x000e2200000e0000 */
[----:B------:R-:W-:Y:S01]  /*3dd0*/  @!P1 LOP3.LUT R9, R9, 0x18, RZ, 0xc0, !PT ;  /* 0x0000001809099812 */ /* 0x000fe200078ec0ff */
[----:B0-----:R-:W-:-:S05]  /*3de0*/  FADD.FTZ R225, R226, R225 ;  /* 0x000000e1e2e17221 */ /* 0x001fca0000010000 */
[----:B------:R-:W0:Y:S02]  /*3df0*/  SHFL.BFLY PT, R228, R225, 0x4, 0x1f ;  /* 0x0c801f00e1e47f89 */ /* 0x000e2400000e0000 */
[----:B0-----:R-:W-:-:S05]  /*3e00*/  FADD.FTZ R228, R225, R228 ;  /* 0x000000e4e1e47221 */ /* 0x001fca0000010000 */
[----:B------:R-:W0:Y:S02]  /*3e10*/  SHFL.BFLY PT, R227, R228, 0x8, 0x1f ;  /* 0x0d001f00e4e37f89 */ /* 0x000e2400000e0000 */
[----:B0-----:R-:W-:Y:S01]  /*3e20*/  FADD.FTZ R227, R228, R227 ;  /* 0x000000e3e4e37221 */ /* 0x001fe20000010000 */
[----:B------:R-:W-:Y:S01]  /*3e30*/  IMAD.WIDE.U32 R228, R7, 0x20, R10 ;  /* 0x0000002007e47825 */ /* 0x000fe200078e000a */
[----:B------:R-:W-:-:S03]  /*3e40*/  CS2R R10, SRZ ;  /* 0x00000000000a7805 */ /* 0x000fc6000001ff00 */
[----:B------:R-:W0:Y:S04]  /*3e50*/  SHFL.BFLY PT, R230, R227, 0x10, 0x1f ;  /* 0x0e001f00e3e67f89 */ /* 0x000e2800000e0000 */
[----:B------:R-:W-:Y:S04]  /*3e60*/  STG.E.128 desc[UR6][R228.64], R184 ;  /* 0x000000b8e4007986 */ /* 0x000fe8000c101d06 */
[----:B------:R-:W-:Y:S01]  /*3e70*/  STG.E.128 desc[UR6][R228.64+0x10], R212 ;  /* 0x000010d4e4007986 */ /* 0x000fe2000c101d06 */
[----:B0-----:R-:W-:Y:S01]  /*3e80*/  FADD.FTZ R225, R227, R230 ;  /* 0x000000e6e3e17221 */ /* 0x001fe20000010000 */
[----:B------:R-:W-:Y:S01]  /*3e90*/  @!P3 LEA R230, R2, UR4, 0x3 ;  /* 0x0000000402e6bc11 */ /* 0x000fe2000f8e18ff */
[----:B------:R-:W-:Y:S01]  /*3ea0*/  HFMA2 R227, -RZ, RZ, 0, 0 ;  /* 0x00000000ffe37431 */ /* 0x000fe200000001ff */
[----:B------:R-:W-:-:S02]  /*3eb0*/  @!P3 MOV R227, 0x500 ;  /* 0x0000050000e3b802 */ /* 0x000fc40000000f00 */
[----:B------:R0:W-:Y:S01]  /*3ec0*/  @!P1 STS.64 [R9+UR4], R224 ;  /* 0x000000e009009988 */ /* 0x0001e20008000a04 */
[----:B------:R-:W-:Y:S01]  /*3ed0*/  BAR.SYNC.DEFER_BLOCKING 0x0 ;  /* 0x0000000000007b1d */ /* 0x000fe20000010000 */
[----:B------:R-:W-:-:S05]  /*3ee0*/  ISETP.NE.AND P1, PT, R0, RZ, PT ;  /* 0x000000ff0000720c */ /* 0x000fca0003f25270 */
[----:B------:R-:W1:Y:S01]  /*3ef0*/  SHFL.DOWN PT, R232, R227, 0x2, 0x1f ;  /* 0x08401f00e3e87f89 */ /* 0x000e6200000e0000 */
[----:B0-----:R-:W-:-:S07]  /*3f00*/  I2FP.F32.U32 R9, R227 ;  /* 0x000000e300097245 */ /* 0x001fce0000201000 */
[----:B------:R-:W0:Y:S08]  /*3f10*/  @!P1 LDC.64 R238, c[0x0][0x3c0] ;  /* 0x0000f000ffee9b82 */ /* 0x000e300000000a00 */
[----:B------:R-:W2:Y:S01]  /*3f20*/  @!P1 LDC.64 R248, c[0x0][0x3c8] ;  /* 0x0000f200fff89b82 */ /* 0x000ea20000000a00 */
[----:B------:R-:W-:Y:S01]  /*3f30*/  @!P3 LDS.64 R10, [R230] ;  /* 0x00000000e60ab984 */ /* 0x000fe20000000a00 */
[----:B-1----:R-:W-:-:S02]  /*3f40*/  IADD3 R233, PT, PT, R232, R227, RZ ;  /* 0x000000e3e8e97210 */ /* 0x002fc40007ffe0ff */
[----:B------:R-:W-:Y:S02]  /*3f50*/  I2FP.F32.S32 R232, R232 ;  /* 0x000000e800e87245 */ /* 0x000fe40000201400 */
[----:B------:R-:W-:Y:S01]  /*3f60*/  I2FP.F32.S32 R226, R233 ;  /* 0x000000e900e27245 */ /* 0x000fe20000201400 */
[----:B------:R-:W1:Y:S03]  /*3f70*/  SHFL.DOWN PT, R228, R233, 0x1, 0x1f ;  /* 0x08201f00e9e47f89 */ /* 0x000e6600000e0000 */
[----:B------:R-:W3:Y:S01]  /*3f80*/  MUFU.RCP R234, R226 ;  /* 0x000000e200ea7308 */ /* 0x000ee20000001000 */
[----:B--2---:R-:W-:Y:S01]  /*3f90*/  @!P1 IMAD.WIDE R248, R3, 0x4, R248 ;  /* 0x0000000403f89825 */ /* 0x004fe200078e02f8 */
[-C--:B-1----:R-:W-:Y:S02]  /*3fa0*/  IADD3 R227, PT, PT, R233, R228.reuse, RZ ;  /* 0x000000e4e9e37210 */ /* 0x082fe40007ffe0ff */
[----:B------:R-:W-:Y:S01]  /*3fb0*/  I2FP.F32.S32 R228, R228 ;  /* 0x000000e400e47245 */ /* 0x000fe20000201400 */
[----:B------:R-:W1:Y:S01]  /*3fc0*/  SHFL.DOWN PT, R231, R10, 0x2, 0x1f ;  /* 0x08401f000ae77f89 */ /* 0x000e6200000e0000 */
[----:B------:R-:W-:-:S06]  /*3fd0*/  I2FP.F32.S32 R227, R227 ;  /* 0x000000e300e37245 */ /* 0x000fcc0000201400 */
[----:B------:R-:W2:Y:S01]  /*3fe0*/  MUFU.RCP R227, R227 ;  /* 0x000000e300e37308 */ /* 0x000ea20000001000 */
[----:B-1----:R-:W-:-:S04]  /*3ff0*/  FMUL.FTZ R224, R231, R232 ;  /* 0x000000e8e7e07220 */ /* 0x002fc80000410000 */
[----:B------:R-:W-:Y:S01]  /*4000*/  FFMA.FTZ R225, R9, R10, R224 ;  /* 0x0000000a09e17223 */ /* 0x000fe200000100e0 */
[----:B------:R-:W-:Y:S01]  /*4010*/  FADD.FTZ R10, -R231, R10 ;  /* 0x0000000ae70a7221 */ /* 0x000fe20000010100 */
[----:B------:R-:W1:Y:S02]  /*4020*/  SHFL.DOWN PT, R224, R11, 0x2, 0x1f ;  /* 0x08401f000be07f89 */ /* 0x000e6400000e0000 */
[----:B---3--:R-:W-:Y:S01]  /*4030*/  FMUL.FTZ R225, R234, R225 ;  /* 0x000000e1eae17220 */ /* 0x008fe20000410000 */
[----:B------:R-:W-:-:S04]  /*4040*/  FMUL.FTZ R10, R10, R10 ;  /* 0x0000000a0a0a7220 */ /* 0x000fc80000410000 */
[----:B------:R-:W3:Y:S01]  /*4050*/  SHFL.DOWN PT, R230, R225, 0x1, 0x1f ;  /* 0x08201f00e1e67f89 */ /* 0x000ee200000e0000 */
[----:B------:R-:W-:-:S04]  /*4060*/  FMUL.FTZ R10, R10, R9 ;  /* 0x000000090a0a7220 */ /* 0x000fc80000410000 */
[----:B------:R-:W-:Y:S01]  /*4070*/  FMUL.FTZ R10, R10, R232 ;  /* 0x000000e80a0a7220 */ /* 0x000fe20000410000 */
[----:B-1----:R-:W-:-:S04]  /*4080*/  FADD.FTZ R9, R224, R11 ;  /* 0x0000000be0097221 */ /* 0x002fc80000010000 */
[----:B------:R-:W-:Y:S01]  /*4090*/  FFMA.FTZ R234, R234, R10, R9 ;  /* 0x0000000aeaea7223 */ /* 0x000fe20000010009 */
[----:B---3--:R-:W-:-:S04]  /*40a0*/  FMUL.FTZ R11, R230, R228 ;  /* 0x000000e4e60b7220 */ /* 0x008fc80000410000 */
[----:B------:R-:W-:Y:S01]  /*40b0*/  FFMA.FTZ R10, R226, R225, R11 ;  /* 0x000000e1e20a7223 */ /* 0x000fe2000001000b */
[----:B------:R-:W-:Y:S01]  /*40c0*/  FADD.FTZ R225, R225, -R230 ;  /* 0x800000e6e1e17221 */ /* 0x000fe20000010000 */
[----:B------:R-:W1:Y:S02]  /*40d0*/  SHFL.DOWN PT, R11, R234, 0x1, 0x1f ;  /* 0x08201f00ea0b7f89 */ /* 0x000e6400000e0000 */
[----:B--2---:R-:W-:Y:S01]  /*40e0*/  FMUL.FTZ R9, R227, R10 ;  /* 0x0000000ae3097220 */ /* 0x004fe20000410000 */
[----:B------:R-:W-:-:S04]  /*40f0*/  FMUL.FTZ R225, R225, R225 ;  /* 0x000000e1e1e17220 */ /* 0x000fc80000410000 */
[----:B------:R-:W-:Y:S01]  /*4100*/  FMUL.FTZ R225, R226, R225 ;  /* 0x000000e1e2e17220 */ /* 0x000fe20000410000 */
[----:B------:R-:W2:Y:S03]  /*4110*/  SHFL.IDX PT, R9, R9, RZ, 0x1f ;  /* 0x00001fff09097589 */ /* 0x000ea600000e0000 */
[----:B------:R-:W-:Y:S01]  /*4120*/  FMUL.FTZ R225, R225, R228 ;  /* 0x000000e4e1e17220 */ /* 0x000fe20000410000 */
[----:B-1----:R-:W-:Y:S02]  /*4130*/  FADD.FTZ R10, R234, R11 ;  /* 0x0000000bea0a7221 */ /* 0x002fe40000010000 */
[----:B------:R-:W1:Y:S02]  /*4140*/  LDC R11, c[0x0][0x448] ;  /* 0x00011200ff0b7b82 */ /* 0x000e640000000800 */
[----:B------:R-:W-:Y:S01]  /*4150*/  FFMA.FTZ R225, R227, R225, R10 ;  /* 0x000000e1e3e17223 */ /* 0x000fe2000001000a */
[----:B--2---:R-:W-:-:S04]  /*4160*/  FMUL.FTZ R224, R9, R9 ;  /* 0x0000000909e07220 */ /* 0x004fc80000410000 */
[----:B------:R-:W1:Y:S01]  /*4170*/  SHFL.IDX PT, R226, R225, RZ, 0x1f ;  /* 0x00001fffe1e27589 */ /* 0x000e6200000e0000 */
[----:B------:R-:W-:Y:S02]  /*4180*/  FSEL R10, R9, RZ, !P2 ;  /* 0x000000ff090a7208 */ /* 0x000fe40005000000 */
[----:B------:R-:W-:-:S03]  /*4190*/  FSEL R224, R224, RZ, P2 ;  /* 0x000000ffe0e07208 */ /* 0x000fc60001000000 */
[C---:B------:R-:W-:Y:S01]  /*41a0*/  FADD.FTZ R230, -R10.reuse, R184 ;  /* 0x000000b80ae67221 */ /* 0x040fe20000010100 */
        /* <DEDUP_REMOVED lines=17> */
[----:B-1----:R-:W-:Y:S01]  /*42c0*/  FFMA.FTZ R11, R226, UR11, R11 ;  /* 0x0000000be20b7c23 */ /* 0x002fe2000801000b */
[C---:B------:R-:W-:Y:S01]  /*42d0*/  FADD.FTZ R207, -R10.reuse, R207 ;  /* 0x000000cf0acf7221 */ /* 0x040fe20000010100 */
[C---:B------:R-:W-:Y:S01]  /*42e0*/  FADD.FTZ R196, -R10.reuse, R196 ;  /* 0x000000c40ac47221 */ /* 0x040fe20000010100 */
[C---:B------:R-:W-:Y:S01]  /*42f0*/  FADD.FTZ R197, -R10.reuse, R197 ;  /* 0x000000c50ac57221 */ /* 0x040fe20000010100 */
[----:B------:R-:W-:Y:S01]  /*4300*/  FADD.FTZ R11, R11, R224 ;  /* 0x000000e00b0b7221 */ /* 0x000fe20000010000 */
[C---:B------:R-:W-:Y:S01]  /*4310*/  FADD.FTZ R198, -R10.reuse, R198 ;  /* 0x000000c60ac67221 */ /* 0x040fe20000010100 */
[C---:B------:R-:W-:Y:S01]  /*4320*/  FADD.FTZ R199, -R10.reuse, R199 ;  /* 0x000000c70ac77221 */ /* 0x040fe20000010100 */
[C---:B------:R-:W-:Y:S01]  /*4330*/  FADD.FTZ R192, -R10.reuse, R192 ;  /* 0x000000c00ac07221 */ /* 0x040fe20000010100 */
[----:B------:R-:W0:Y:S01]  /*4340*/  MUFU.RSQ R225, R11 ;  /* 0x0000000b00e17308 */ /* 0x000e220000001400 */
        /* <DEDUP_REMOVED lines=18> */
[----:B------:R-:W0:Y:S01]  /*4470*/  LDC.64 R10, c[0x0][0x428] ;  /* 0x00010a00ff0a7b82 */ /* 0x000e220000000a00 */
[C---:B------:R-:W-:Y:S01]  /*4480*/  FMUL.FTZ R200, R225.reuse, R201 ;  /* 0x000000c9e1c87220 */ /* 0x040fe20000410000 */
[C---:B------:R-:W-:Y:S01]  /*4490*/  FMUL.FTZ R201, R225.reuse, R216 ;  /* 0x000000d8e1c97220 */ /* 0x040fe20000410000 */
[C---:B------:R-:W-:Y:S01]  /*44a0*/  FMUL.FTZ R216, R225.reuse, R217 ;  /* 0x000000d9e1d87220 */ /* 0x040fe20000410000 */
[----:B------:R1:W-:Y:S01]  /*44b0*/  @!P1 STG.E desc[UR6][R184.64], R9 ;  /* 0x00000009b8009986 */ /* 0x0003e2000c101906 */
[C---:B------:R-:W-:Y:S01]  /*44c0*/  FMUL.FTZ R213, R225.reuse, R218 ;  /* 0x000000dae1d57220 */ /* 0x040fe20000410000 */
[----:B------:R-:W-:Y:S01]  /*44d0*/  FMUL.FTZ R242, R225, R219 ;  /* 0x000000dbe1f27220 */ /* 0x000fe20000410000 */
[----:B------:R-:W-:Y:S01]  /*44e0*/  FFMA.FTZ R186, R189, R52, R48 ;  /* 0x00000034bdba7223 */ /* 0x000fe20000010030 */
[----:B------:R-:W-:Y:S01]  /*44f0*/  FFMA.FTZ R187, R200, R53, R49 ;  /* 0x00000035c8bb7223 */ /* 0x000fe20000010031 */
[----:B------:R-:W-:Y:S01]  /*4500*/  FFMA.FTZ R244, R216, R57, R45 ;  /* 0x00000039d8f47223 */ /* 0x000fe2000001002d */
[C---:B------:R-:W-:Y:S01]  /*4510*/  FMUL.FTZ R191, R225.reuse, R202 ;  /* 0x000000cae1bf7220 */ /* 0x040fe20000410000 */
[----:B------:R-:W-:Y:S01]  /*4520*/  FMUL.FTZ R202, R225, R203 ;  /* 0x000000cbe1ca7220 */ /* 0x000fe20000410000 */
[----:B------:R-:W-:Y:S01]  /*4530*/  FFMA.FTZ R203, R213, R58, R46 ;  /* 0x0000003ad5cb7223 */ /* 0x000fe2000001002e */
[----:B------:R-:W-:Y:S01]  /*4540*/  FFMA.FTZ R246, R242, R59, R47 ;  /* 0x0000003bf2f67223 */ /* 0x000fe2000001002f */
[----:B------:R-:W-:Y:S01]  /*4550*/  FMUL.FTZ R229, R225, R212 ;  /* 0x000000d4e1e57220 */ /* 0x000fe20000410000 */
[----:B------:R-:W-:Y:S01]  /*4560*/  FFMA.FTZ R218, R202, R55, R51 ;  /* 0x00000037cada7223 */ /* 0x000fe20000010033 */
[----:B-1----:R-:W-:Y:S01]  /*4570*/  FFMA.FTZ R9, R201, R56, R44 ;  /* 0x00000038c9097223 */ /* 0x002fe2000001002c */
        /* <DEDUP_REMOVED lines=14> */
[----:B------:R-:W-:Y:S01]  /*4660*/  F2FP.BF16.F32.PACK_AB R185, R218, R185 ;  /* 0x000000b9dab9723e */ /* 0x000fe200000010ff */
[----:B0-----:R-:W-:-:S04]  /*4670*/  IMAD.WIDE.U32 R246, R6, 0x10, R10 ;  /* 0x0000001006f67825 */ /* 0x001fc800078e000a */
[C---:B------:R-:W-:Y:S01]  /*4680*/  FMUL.FTZ R211, R225.reuse, R206 ;  /* 0x000000cee1d37220 */ /* 0x040fe20000410000 */
[C---:B------:R-:W-:Y:S01]  /*4690*/  FMUL.FTZ R218, R225.reuse, R205 ;  /* 0x000000cde1da7220 */ /* 0x040fe20000410000 */
[C---:B------:R-:W-:Y:S01]  /*46a0*/  FMUL.FTZ R206, R225.reuse, R195 ;  /* 0x000000c3e1ce7220 */ /* 0x040fe20000410000 */
[----:B------:R-:W-:Y:S01]  /*46b0*/  FMUL.FTZ R205, R225, R196 ;  /* 0x000000c4e1cd7220 */ /* 0x000fe20000410000 */
[----:B------:R-:W-:Y:S01]  /*46c0*/  FFMA.FTZ R195, R213, R98, R166 ;  /* 0x00000062d5c37223 */ /* 0x000fe200000100a6 */
[C---:B------:R-:W-:Y:S01]  /*46d0*/  FMUL.FTZ R196, R225.reuse, R197 ;  /* 0x000000c5e1c47220 */ /* 0x040fe20000410000 */
[C---:B------:R-:W-:Y:S01]  /*46e0*/  FMUL.FTZ R215, R225.reuse, R220 ;  /* 0x000000dce1d77220 */ /* 0x040fe20000410000 */
[----:B------:R-:W0:Y:S01]  /*46f0*/  LDC.64 R212, c[0x0][0x430] ;  /* 0x00010c00ffd47b82 */ /* 0x000e220000000a00 */
[C---:B------:R-:W-:Y:S01]  /*4700*/  FMUL.FTZ R197, R225.reuse, R198 ;  /* 0x000000c6e1c57220 */ /* 0x040fe20000410000 */
[----:B------:R-:W-:Y:S01]  /*4710*/  FMUL.FTZ R220, R225, R221 ;  /* 0x000000dde1dc7220 */ /* 0x000fe20000410000 */
[----:B------:R-:W-:Y:S01]  /*4720*/  @!P1 STG.E desc[UR6][R248.64], R225 ;  /* 0x000000e1f8009986 */ /* 0x000fe2000c101906 */
[----:B------:R-:W-:Y:S01]  /*4730*/  F2FP.BF16.F32.PACK_AB R194, R193, R194 ;  /* 0x000000c2c1c2723e */ /* 0x000fe200000010ff */
[C---:B------:R-:W-:Y:S01]  /*4740*/  FMUL.FTZ R198, R225.reuse, R199 ;  /* 0x000000c7e1c67220 */ /* 0x040fe20000410000 */
[C---:B------:R-:W-:Y:S01]  /*4750*/  FMUL.FTZ R219, R225.reuse, R188 ;  /* 0x000000bce1db7220 */ /* 0x040fe20000410000 */
[----:B------:R-:W-:Y:S01]  /*4760*/  FMUL.FTZ R221, R225, R190 ;  /* 0x000000bee1dd7220 */ /* 0x000fe20000410000 */
[----:B------:R1:W-:Y:S01]  /*4770*/  STG.E.128 desc[UR6][R246.64], R184 ;  /* 0x000000b8f6007986 */ /* 0x0003e2000c101d06 */
[----:B------:R-:W-:Y:S01]  /*4780*/  FFMA.FTZ R193, R191, R94, R170 ;  /* 0x0000005ebfc17223 */ /* 0x000fe200000100aa */
[----:B------:R-:W-:Y:S01]  /*4790*/  FMUL.FTZ R199, R225, R192 ;  /* 0x000000c0e1c77220 */ /* 0x000fe20000410000 */
        /* <DEDUP_REMOVED lines=15> */
[----:B-1----:R-:W-:Y:S01]  /*4890*/  FFMA.FTZ R186, R209, R64, R36 ;  /* 0x00000040d1ba7223 */ /* 0x002fe20000010024 */
[----:B------:R-:W-:Y:S01]  /*48a0*/  FFMA.FTZ R187, R218, R65, R37 ;  /* 0x00000041dabb7223 */ /* 0x000fe20000010025 */
[----:B------:R-:W-:Y:S01]  /*48b0*/  F2FP.BF16.F32.PACK_AB R184, R191, R188 ;  /* 0x000000bcbfb8723e */ /* 0x000fe200000010ff */
[----:B------:R-:W-:Y:S01]  /*48c0*/  FFMA.FTZ R188, R244, R67, R39 ;  /* 0x00000043f4bc7223 */ /* 0x000fe20000010027 */
[----:B------:R-:W-:Y:S01]  /*48d0*/  F2FP.BF16.F32.PACK_AB R185, R201, R190 ;  /* 0x000000bec9b9723e */ /* 0x000fe200000010ff */
[----:B------:R-:W-:Y:S01]  /*48e0*/  FFMA.FTZ R190, R209, R104, R156 ;  /* 0x00000068d1be7223 */ /* 0x000fe2000001009c */
[----:B------:R-:W-:Y:S01]  /*48f0*/  F2FP.BF16.F32.PACK_AB R186, R187, R186 ;  /* 0x000000babbba723e */ /* 0x000fe200000010ff */
[C---:B------:R-:W-:Y:S01]  /*4900*/  FFMA.FTZ R187, R211.reuse, R66, R38 ;  /* 0x00000042d3bb7223 */ /* 0x040fe20000010026 */
        /* <DEDUP_REMOVED lines=14> */
[----:B------:R-:W-:Y:S01]  /*49f0*/  IMAD.WIDE.U32 R246, R5, 0x10, R10 ;  /* 0x0000001005f67825 */ /* 0x000fe200078e000a */
[----:B------:R-:W-:-:S03]  /*4a00*/  F2FP.BF16.F32.PACK_AB R201, R203, R202 ;  /* 0x000000cacbc9723e */ /* 0x000fc600000010ff */
[----:B------:R-:W-:Y:S01]  /*4a10*/  FMUL.FTZ R227, R225, R234 ;  /* 0x000000eae1e37220 */ /* 0x000fe20000410000 */
        /* <DEDUP_REMOVED lines=9> */
[----:B------:R-:W-:-:S04]  /*4ab0*/  IMAD.WIDE.U32 R210, R7, 0x10, R10 ;  /* 0x0000001007d27825 */ /* 0x000fc800078e000a */
[----:B------:R-:W-:Y:S01]  /*4ac0*/  FFMA.FTZ R9, R196, R109, R153 ;  /* 0x0000006dc4097223 */ /* 0x000fe20000010099 */
[C---:B------:R-:W-:Y:S01]  /*4ad0*/  FMUL.FTZ R226, R225.reuse, R226 ;  /* 0x000000e2e1e27220 */ /* 0x040fe20000410000 */
[----:B------:R-:W-:Y:S01]  /*4ae0*/  FMUL.FTZ R228, R225, R228 ;  /* 0x000000e4e1e47220 */ /* 0x000fe20000410000 */
[----:B0-----:R-:W-:-:S04]  /*4af0*/  IMAD.WIDE.U32 R10, R6, 0x10, R212 ;  /* 0x00000010060a7825 */ /* 0x001fc800078e00d4 */
[C---:B------:R-:W-:Y:S01]  /*4b00*/  FMUL.FTZ R223, R225.reuse, R230 ;  /* 0x000000e6e1df7220 */ /* 0x040fe20000410000 */
[C---:B------:R-:W-:Y:S01]  /*4b10*/  FMUL.FTZ R232, R225.reuse, R232 ;  /* 0x000000e8e1e87220 */ /* 0x040fe20000410000 */
[----:B------:R-:W-:Y:S01]  /*4b20*/  FMUL.FTZ R236, R225, R236 ;  /* 0x000000ece1ec7220 */ /* 0x000fe20000410000 */
[----:B------:R-:W-:Y:S01]  /*4b30*/  IMAD.WIDE.U32 R248, R5, 0x10, R212 ;  /* 0x0000001005f87825 */ /* 0x000fe200078e00d4 */
[----:B------:R0:W-:Y:S03]  /*4b40*/  STG.E.128 desc[UR6][R10.64], R192 ;  /* 0x000000c00a007986 */ /* 0x0001e6000c101d06 */
[----:B------:R-:W-:Y:S01]  /*4b50*/  FMUL.FTZ R238, R225, R238 ;  /* 0x000000eee1ee7220 */ /* 0x000fe20000410000 */
[----:B------:R-:W-:Y:S01]  /*4b60*/  FFMA.FTZ R5, R197, R110, R154 ;  /* 0x0000006ec5057223 */ /* 0x000fe2000001009a */
[----:B------:R-:W-:Y:S01]  /*4b70*/  IMAD.WIDE.U32 R242, R4, 0x10, R212 ;  /* 0x0000001004f27825 */ /* 0x000fe200078e00d4 */
[----:B------:R1:W-:Y:S03]  /*4b80*/  STG.E.128 desc[UR6][R246.64], R184 ;  /* 0x000000b8f6007986 */ /* 0x0003e6000c101d06 */
[----:B------:R-:W-:Y:S01]  /*4b90*/  FFMA.FTZ R4, R205, R108, R152 ;  /* 0x0000006ccd047223 */ /* 0x000fe20000010098 */
[----:B------:R-:W-:Y:S01]  /*4ba0*/  FFMA.FTZ R6, R199, R112, R148 ;  /* 0x00000070c7067223 */ /* 0x000fe20000010094 */
[----:B------:R-:W-:Y:S01]  /*4bb0*/  IMAD.WIDE.U32 R234, R8, 0x10, R212 ;  /* 0x0000001008ea7825 */ /* 0x000fe200078e00d4 */
[----:B------:R2:W-:Y:S03]  /*4bc0*/  STG.E.128 desc[UR6][R248.64], R188 ;  /* 0x000000bcf8007986 */ /* 0x0005e6000c101d06 */
[----:B------:R-:W-:Y:S01]  /*4bd0*/  FFMA.FTZ R8, R215, R76, R24 ;  /* 0x0000004cd7087223 */ /* 0x000fe20000010018 */
[----:B------:R-:W-:Y:S01]  /*4be0*/  F2FP.BF16.F32.PACK_AB R4, R9, R4 ;  /* 0x000000040904723e */ /* 0x000fe200000010ff */
[----:B------:R-:W-:Y:S01]  /*4bf0*/  FFMA.FTZ R9, R217, R78, R26 ;  /* 0x0000004ed9097223 */ /* 0x000fe2000001001a */
[----:B------:R3:W-:Y:S01]  /*4c00*/  STG.E.128 desc[UR6][R244.64], R200 ;  /* 0x000000c8f4007986 */ /* 0x0007e2000c101d06 */
[----:B------:R-:W-:Y:S01]  /*4c10*/  FFMA.FTZ R197, R204, R113, R149 ;  /* 0x00000071ccc57223 */ /* 0x000fe20000010095 */
[C---:B------:R-:W-:Y:S01]  /*4c20*/  FMUL.FTZ R231, R225.reuse, R214 ;  /* 0x000000d6e1e77220 */ /* 0x040fe20000410000 */
[----:B------:R-:W-:Y:S01]  /*4c30*/  FMUL.FTZ R240, R225, R240 ;  /* 0x000000f0e1f07220 */ /* 0x000fe20000410000 */
[----:B------:R-:W-:-:S04]  /*4c40*/  IMAD.WIDE.U32 R212, R7, 0x10, R212 ;  /* 0x0000001007d47825 */ /* 0x000fc800078e00d4 */
[----:B------:R-:W-:Y:S01]  /*4c50*/  FFMA.FTZ R7, R207, R114, R150 ;  /* 0x00000072cf077223 */ /* 0x000fe20000010096 */
[----:B0-----:R-:W-:Y:S01]  /*4c60*/  FFMA.FTZ R11, R220, R77, R25 ;  /* 0x0000004ddc0b7223 */ /* 0x001fe20000010019 */
[----:B------:R-:W-:Y:S01]  /*4c70*/  FFMA.FTZ R10, R224, R79, R27 ;  /* 0x0000004fe00a7223 */ /* 0x000fe2000001001b */
[----:B------:R-:W-:Y:S01]  /*4c80*/  FFMA.FTZ R193, R236, R87, R19 ;  /* 0x00000057ecc17223 */ /* 0x000fe20000010013 */
[----:B------:R-:W-:Y:S01]  /*4c90*/  FFMA.FTZ R192, R229, R88, R12 ;  /* 0x00000058e5c07223 */ /* 0x000fe2000001000c */
[----:B-1----:R-:W-:Y:S01]  /*4ca0*/  FFMA.FTZ R184, R226, R81, R21 ;  /* 0x00000051e2b87223 */ /* 0x002fe20000010015 */
[----:B------:R-:W-:Y:S01]  /*4cb0*/  F2FP.BF16.F32.PACK_AB R8, R11, R8 ;  /* 0x000000080b08723e */ /* 0x000fe200000010ff */
[----:B------:R-:W-:Y:S01]  /*4cc0*/  FFMA.FTZ R11, R219, R80, R20 ;  /* 0x00000050db0b7223 */ /* 0x000fe20000010014 */
[----:B------:R-:W-:Y:S01]  /*4cd0*/  FFMA.FTZ R187, R221, R82, R22 ;  /* 0x00000052ddbb7223 */ /* 0x000fe20000010016 */
[----:B--2---:R-:W-:Y:S01]  /*4ce0*/  FFMA.FTZ R188, R228, R83, R23 ;  /* 0x00000053e4bc7223 */ /* 0x004fe20000010017 */
[----:B------:R-:W-:Y:S01]  /*4cf0*/  F2FP.BF16.F32.PACK_AB R9, R10, R9 ;  /* 0x000000090a09723e */ /* 0x000fe200000010ff */
[----:B------:R-:W-:Y:S01]  /*4d00*/  FFMA.FTZ R186, R219, R120, R140 ;  /* 0x00000078dbba7223 */ /* 0x000fe2000001008c */
[----:B------:R-:W-:Y:S01]  /*4d10*/  F2FP.BF16.F32.PACK_AB R10, R184, R11 ;  /* 0x0000000bb80a723e */ /* 0x000fe200000010ff */
[----:B---3--:R-:W0:Y:S01]  /*4d20*/  LDC.64 R200, c[0x0][0x380] ;  /* 0x0000e000ffc87b82 */ /* 0x008e220000000a00 */
        /* <DEDUP_REMOVED lines=16> */
[----:B------:R-:W-:Y:S01]  /*4e30*/  F2FP.BF16.F32.PACK_AB R188, R191, R188 ;  /* 0x000000bcbfbc723e */ /* 0x000fe200000010ff */
[----:B------:R-:W-:Y:S01]  /*4e40*/  FFMA.FTZ R191, R231, R90, R14 ;  /* 0x0000005ae7bf7223 */ /* 0x000fe2000001000e */
[----:B------:R-:W-:Y:S01]  /*4e50*/  F2FP.BF16.F32.PACK_AB R189, R193, R190 ;  /* 0x000000bec1bd723e */ /* 0x000fe200000010ff */
[C---:B------:R-:W-:Y:S01]  /*4e60*/  FFMA.FTZ R196, R240.reuse, R91, R15 ;  /* 0x0000005bf0c47223 */ /* 0x040fe2000001000f */
[----:B------:R-:W-:Y:S01]  /*4e70*/  F2FP.BF16.F32.PACK_AB R6, R197, R6 ;  /* 0x00000006c506723e */ /* 0x000fe200000010ff */
[----:B------:R-:W-:Y:S01]  /*4e80*/  FFMA.FTZ R193, R227, R126, R138 ;  /* 0x0000007ee3c17223 */ /* 0x000fe2000001008a */
[----:B------:R-:W-:Y:S01]  /*4e90*/  F2FP.BF16.F32.PACK_AB R190, R195, R192 ;  /* 0x000000c0c3be723e */ /* 0x000fe200000010ff */
[----:B------:R-:W-:Y:S01]  /*4ea0*/  FFMA.FTZ R192, R223, R124, R136 ;  /* 0x0000007cdfc07223 */ /* 0x000fe20000010088 */
[----:B0-----:R-:W-:Y:S01]  /*4eb0*/  IADD3 R3, PT, PT, R3, R200, RZ ;  /* 0x000000c803037210 */ /* 0x001fe20007ffe0ff */
[----:B------:R-:W-:Y:S01]  /*4ec0*/  FFMA.FTZ R194, R229, R128, R132 ;  /* 0x00000080e5c27223 */ /* 0x000fe20000010084 */
[----:B------:R-:W-:Y:S01]  /*4ed0*/  FFMA.FTZ R195, R231, R130, R134 ;  /* 0x00000082e7c37223 */ /* 0x000fe20000010086 */
[----:B------:R-:W-:Y:S01]  /*4ee0*/  FFMA.FTZ R240, R240, R131, R135 ;  /* 0x00000083f0f07223 */ /* 0x000fe20000010087 */
[----:B------:R-:W-:Y:S01]  /*4ef0*/  ISETP.GE.AND P1, PT, R3, R201, PT ;  /* 0x000000c90300720c */ /* 0x000fe20003f26270 */
[----:B------:R-:W-:Y:S01]  /*4f00*/  FFMA.FTZ R199, R238, R129, R133 ;  /* 0x00000081eec77223 */ /* 0x000fe20000010085 */
[----:B------:R-:W-:Y:S01]  /*4f10*/  FFMA.FTZ R236, R236, R127, R139 ;  /* 0x0000007fecec7223 */ /* 0x000fe2000001008b */
[----:B------:R-:W-:Y:S01]  /*4f20*/  FFMA.FTZ R197, R232, R125, R137 ;  /* 0x0000007de8c57223 */ /* 0x000fe20000010089 */
        /* <DEDUP_REMOVED lines=11> */
[----:B------:R-:W-:-:S03]  /*4fe0*/  F2FP.BF16.F32.PACK_AB R192, R197, R192 ;  /* 0x000000c0c5c0723e */ /* 0x000fc600000010ff */
[----:B------:R0:W-:Y:S04]  /*4ff0*/  STG.E.128 desc[UR6][R210.64], R188 ;  /* 0x000000bcd2007986 */ /* 0x0001e8000c101d06 */
[----:B------:R0:W-:Y:S01]  /*5000*/  STG.E.128 desc[UR6][R212.64], R192 ;  /* 0x000000c0d4007986 */ /* 0x0001e2000c101d06 */
[----:B------:R-:W-:Y:S05]  /*5010*/  @!P1 BRA `(.L_x_8867) ;  /* 0xffffffbc00b09947 */ /* 0x000fea000383ffff */
[----:B------:R-:W-:Y:S05]  /*5020*/  EXIT ;  /* 0x000000000000794d */ /* 0x000fea0003800000 */
.L_x_8868:
        /* <DEDUP_REMOVED lines=13> */
.L_x_22333:


//--------------------- .text._ZN10layer_norm31ln_parallel_residual_fwd_kernelINS_13Kernel_traitsIf13__nv_bfloat16fS2_fjLj5120ELj1ELj1ELj4ELj16ENS_18Kernel_traits_baseILj5120EfS2_fS2_fjLj128EEEEELb0ELb1ELb0EEEvNS_9FwdParamsE --------------------------
	.section	.text._ZN10layer_norm31ln_parallel_residual_fwd_kernelINS_13Kernel_traitsIf13__nv_bfloat16fS2_fjLj5120ELj1ELj1ELj4ELj16ENS_18Kernel_traits_baseILj5120EfS2_fS2_fjLj128EEEEELb0ELb1ELb0EEEvNS_9FwdParamsE,"ax",@progbits
	.align	128
        .global         _ZN10layer_norm31ln_parallel_residual_fwd_kernelINS_13Kernel_traitsIf13__nv_bfloat16fS2_fjLj5120ELj1ELj1ELj4ELj16ENS_18Kernel_traits_baseILj5120EfS2_fS2_fjLj128EEEEELb0ELb1ELb0EEEvNS_9FwdParamsE
        .type           _ZN10layer_norm31ln_parallel_residual_fwd_kernelINS_13Kernel_traitsIf13__nv_bfloat16fS2_fjLj5120ELj1ELj1ELj4ELj16ENS_18Kernel_traits_baseILj5120EfS2_fS2_fjLj128EEEEELb0ELb1ELb0EEEvNS_9FwdParamsE,@function
        .size           _ZN10layer_norm31ln_parallel_residual_fwd_kernelINS_13Kernel_traitsIf13__nv_bfloat16fS2_fjLj5120ELj1ELj1ELj4ELj16ENS_18Kernel_traits_baseILj5120EfS2_fS2_fjLj128EEEEELb0ELb1ELb0EEEvNS_9FwdParamsE,(.L_x_22334 - _ZN10layer_norm31ln_parallel_residual_fwd_kernelINS_13Kernel_traitsIf13__nv_bfloat16fS2_fjLj5120ELj1ELj1ELj4ELj16ENS_18Kernel_traits_baseILj5120EfS2_fS2_fjLj128EEEEELb0ELb1ELb0EEEvNS_9FwdParamsE)
        .other          _ZN10layer_norm31ln_parallel_residual_fwd_kernelINS_13Kernel_traitsIf13__nv_bfloat16fS2_fjLj5120ELj1ELj1ELj4ELj16ENS_18Kernel_traits_baseILj5120EfS2_fS2_fjLj128EEEEELb0ELb1ELb0EEEvNS_9FwdParamsE,@"STO_CUDA_ENTRY STV_DEFAULT"
_ZN10layer_norm31ln_parallel_residual_fwd_kernelINS_13Kernel_traitsIf13__nv_bfloat16fS2_fjLj5120ELj1ELj1ELj4ELj16ENS_18Kernel_traits_baseILj5120EfS2_fS2_fjLj128EEEEELb0ELb1ELb0EEEvNS_9FwdParamsE:
.text._ZN10layer_norm31ln_parallel_residual_fwd_kernelINS_13Kernel_traitsIf13__nv_bfloat16fS2_fjLj5120ELj1ELj1ELj4ELj16ENS_18Kernel_traits_baseILj5120EfS2_fS2_fjLj128EEEEELb0ELb1ELb0EEEvNS_9FwdParamsE:
        /* <DEDUP_REMOVED lines=41> */
[----:B------:R2:W5:Y:S02]  /*0290*/  @P2 LDG.E.128 R48, desc[UR8][R10.64] ;  /* 0x000000080a302981 */ /* 0x000564000c1e1d00 */
[----:B----4-:R-:W-:-:S02]  /*02a0*/  @P0 IMAD.WIDE.U32 R2, R143, 0x20, R2 ;  /* 0x000000208f020825 */ /* 0x010fc400078e0002 */
[----:B------:R2:W5:Y:S02]  /*02b0*/  @P2 LDG.E.128 R44, desc[UR8][R10.64+0x10] ;  /* 0x000010080a2c2981 */ /* 0x000564000c1e1d00 */
[----:B-1----:R-:W-:Y:S02]  /*02c0*/  @P0 IMAD.WIDE.U32 R4, R143, 0x20, R4 ;  /* 0x000000208f040825 */ /* 0x002fe400078e0004 */
[----:B------:R2:W5:Y:S02]  /*02d0*/  @P0 LDG.E.128 R80, desc[UR8][R2.64] ;  /* 0x0000000802500981 */ /* 0x000564000c1e1d00 */
[C---:B0-----:R-:W-:Y:S02]  /*02e0*/  @P3 IMAD.WIDE.U32 R14, R19.reuse, 0x20, R14 ;  /* 0x00000020130e3825 */ /* 0x041fe400078e000e */
[----:B------:R2:W5:Y:S04]  /*02f0*/  @P0 LDG.E.128 R76, desc[UR8][R2.64+0x10] ;  /* 0x00001008024c0981 */ /* 0x000568000c1e1d00 */
[----:B------:R2:W5:Y:S01]  /*0300*/  @P0 LD.E.128 R72, desc[UR8][R4.64] ;  /* 0x0000000804480980 */ /* 0x000562000c101d00 */
        /* <DEDUP_REMOVED lines=20> */
.L_x_8870:
[C---:B------:R-:W-:Y:S02]  /*0450*/  ISETP.GE.U32.AND P1, PT, R141.reuse, 0x100, PT ;  /* 0x000001008d00780c */ /* 0x040fe40003f26070 */
[C---:B------:R-:W-:Y:S02]  /*0460*/  ISETP.GE.U32.AND P0, PT, R141.reuse, 0x80, PT ;  /* 0x000000808d00780c */ /* 0x040fe40003f06070 */
[----:B------:R-:W-:Y:S02]  /*0470*/  MOV R41, R143 ;  /* 0x0000008f00297202 */ /* 0x000fe40000000f00 */
[C---:B------:R-:W-:Y:S02]  /*0480*/  ISETP.GE.U32.AND P2, PT, R141.reuse, 0x180, PT ;  /* 0x000001808d00780c */ /* 0x040fe40003f46070 */
[C---:B------:R-:W-:Y:S02]  /*0490*/  ISETP.GE.U32.AND P3, PT, R141.reuse, 0x200, PT ;  /* 0x000002008d00780c */ /* 0x040fe40003f66070 */
[----:B------:R-:W-:-:S03]  /*04a0*/  ISETP.GE.U32.AND P4, PT, R141, 0x280, PT ;  /* 0x000002808d00780c */ /* 0x000fc60003f86070 */
[----:B------:R-:W0:Y:S02]  /*04b0*/  @P1 LDC.64 R2, c[0x0][0x3d0] ;  /* 0x0000f400ff021b82 */ /* 0x000e240000000a00 */
[----:B------:R-:W-:-:S06]  /*04c0*/  @P0 LOP3.LUT R41, R143, 0x80, RZ, 0xfc, !PT ;  /* 0x000000808f290812 */ /* 0x000fcc00078efcff */
[----:B------:R-:W1:Y:S08]  /*04d0*/  @P2 LDC.64 R22, c[0x0][0x3d0] ;  /* 0x0000f400ff162b82 */ /* 0x000e700000000a00 */
[----:B------:R-:W2:Y:S01]  /*04e0*/  @P3 LDC.64 R26, c[0x0][0x3d0] ;  /* 0x0000f400ff1a3b82 */ /* 0x000ea20000000a00 */
[----:B0-----:R-:W-:-:S07]  /*04f0*/  @P1 IMAD.WIDE.U32 R2, R41, 0x20, R2 ;  /* 0x0000002029021825 */ /* 0x001fce00078e0002 */
[----:B------:R-:W0:Y:S01]  /*0500*/  @P4 LDC.64 R36, c[0x0][0x3d0] ;  /* 0x0000f400ff244b82 */ /* 0x000e220000000a00 */
[----:B------:R-:W-:Y:S01]  /*0510*/  @P1 IADD3 R41, PT, PT, R41, 0x80, RZ ;  /* 0x0000008029291810 */ /* 0x000fe20007ffe0ff */
[----:B------:R-:W5:Y:S04]  /*0520*/  @P1 LDG.E.128 R64, desc[UR8][R2.64] ;  /* 0x0000000802401981 */ /* 0x000f68000c1e1d00 */
[C---:B-1----:R-:W-:Y:S01]  /*0530*/  @P2 IMAD.WIDE.U32 R24, R41.reuse, 0x20, R22 ;  /* 0x0000002029182825 */ /* 0x042fe200078e0016 */
[----:B------:R-:W5:Y:S01]  /*0540*/  @P1 LDG.E.128 R60, desc[UR8][R2.64+0x10] ;  /* 0x00001008023c1981 */ /* 0x000f62000c1e1d00 */
[----:B------:R-:W1:Y:S01]  /*0550*/  @P0 LDC.64 R20, c[0x0][0x3d0] ;  /* 0x0000f400ff140b82 */ /* 0x000e620000000a00 */
[----:B------:R-:W-:Y:S02]  /*0560*/  @P2 IADD3 R41, PT, PT, R41, 0x80, RZ ;  /* 0x0000008029292810 */ /* 0x000fe40007ffe0ff */
[----:B------:R-:W-:Y:S01]  /*0570*/  CS2R R22, SRZ ;  /* 0x0000000000167805 */ /* 0x000fe2000001ff00 */
[----:B------:R-:W5:Y:S02]  /*0580*/  @P2 LDG.E.128 R48, desc[UR8][R24.64] ;  /* 0x0000000818302981 */ /* 0x000f64000c1e1d00 */
[C---:B--2---:R-:W-:Y:S01]  /*0590*/  @P3 IMAD.WIDE.U32 R38, R41.reuse, 0x20, R26 ;  /* 0x0000002029263825 */ /* 0x044fe200078e001a */
[----:B------:R-:W-:Y:S01]  /*05a0*/  @P3 IADD3 R41, PT, PT, R41, 0x80, RZ ;  /* 0x0000008029293810 */ /* 0x000fe20007ffe0ff */
[----:B------:R2:W5:Y:S01]  /*05b0*/  @P2 LDG.E.128 R44, desc[UR8][R24.64+0x10] ;  /* 0x00001008182c2981 */ /* 0x000562000c1e1d00 */
[----:B------:R-:W-:-:S02]  /*05c0*/  CS2R R26, SRZ ;  /* 0x00000000001a7805 */ /* 0x000fc4000001ff00 */
[----:B------:R-:W-:Y:S02]  /*05d0*/  CS2R R42, SRZ ;  /* 0x00000000002a7805 */ /* 0x000fe4000001ff00 */
[----:B------:R-:W-:Y:S01]  /*05e0*/  CS2R R54, SRZ ;  /* 0x0000000000367805 */ /* 0x000fe2000001ff00 */
[----:B------:R-:W5:Y:S01]  /*05f0*/  @P3 LDG.E.128 R32, desc[UR8][R38.64] ;  /* 0x0000000826203981 */ /* 0x000f62000c1e1d00 */
[----:B0-----:R-:W-:-:S03]  /*0600*/  @P4 IMAD.WIDE.U32 R36, R41, 0x20, R36 ;  /* 0x0000002029244825 */ /* 0x001fc600078e0024 */
[----:B------:R0:W5:Y:S01]  /*0610*/  @P3 LDG.E.128 R28, desc[UR8][R38.64+0x10] ;  /* 0x00001008261c3981 */ /* 0x000162000c1e1d00 */
[----:B------:R-:W-:Y:S02]  /*0620*/  CS2R R52, SRZ ;  /* 0x0000000000347805 */ /* 0x000fe4000001ff00 */
[----:B--2---:R-:W-:Y:S02]  /*0630*/  CS2R R24, SRZ ;  /* 0x0000000000187805 */ /* 0x004fe4000001ff00 */
[----:B------:R-:W-:Y:S01]  /*0640*/  CS2R R58, SRZ ;  /* 0x00000000003a7805 */ /* 0x000fe2000001ff00 */
[----:B------:R-:W5:Y:S01]  /*0650*/  @P4 LDG.E.128 R16, desc[UR8][R36.64] ;  /* 0x0000000824104981 */ /* 0x000f62000c1e1d00 */
[----:B-1----:R-:W-:-:S03]  /*0660*/  @P0 IMAD.WIDE.U32 R40, R143, 0x20, R20 ;  /* 0x000000208f280825 */ /* 0x002fc600078e0014 */
[----:B------:R1:W5:Y:S01]  /*0670*/  @P4 LDG.E.128 R12, desc[UR8][R36.64+0x10] ;  /* 0x00001008240c4981 */ /* 0x000362000c1e1d00 */
[----:B------:R-:W-:Y:S02]  /*0680*/  CS2R R20, SRZ ;  /* 0x0000000000147805 */ /* 0x000fe4000001ff00 */
        /* <DEDUP_REMOVED lines=9> */
[----:B------:R-:W-:Y:S02]  /*0720*/  @P4 CS2R R6, SRZ ;  /* 0x0000000000064805 */ /* 0x000fe4000001ff00 */
[----:B------:R-:W-:Y:S02]  /*0730*/  @P4 CS2R R4, SRZ ;  /* 0x0000000000044805 */ /* 0x000fe4000001ff00 */
[----:B------:R-:W-:Y:S02]  /*0740*/  @P4 CS2R R10, SRZ ;  /* 0x00000000000a4805 */ /* 0x000fe4000001ff00 */
[----:B------:R-:W-:Y:S02]  /*0750*/  @P4 CS2R R8, SRZ ;  /* 0x0000000000084805 */ /* 0x000fe4000001ff00 */
[----:B0-----:R-:W-:-:S07]  /*0760*/  CS2R R40, SRZ ;  /* 0x0000000000287805 */ /* 0x001fce000001ff00 */
.L_x_8871:
[----:B------:R-:W-:Y:S05]  /*0770*/  BSYNC.RECONVERGENT B0 ;  /* 0x0000000000007941 */ /* 0x000fea0003800200 */
.L_x_8869:
[----:B------:R-:W1:Y:S02]  /*0780*/  LDCU UR4, c[0x0][0x384] ;  /* 0x00007080ff0477ac */ /* 0x000e640008000800 */
[----:B-1----:R-:W-:-:S06]  /*0790*/  UISETP.GE.AND UP0, UPT, UR6, UR4, UPT ;  /* 0x000000040600728c */ /* 0x002fcc000bf06270 */
[----:B------:R-:W-:-:S13]  /*07a0*/  PLOP3.LUT P1, PT, PT, PT, UP0, 0x80, 0x8 ;  /* 0x000000000008781c */ /* 0x000fda0003f2f008 */
[----:B------:R-:W-:Y:S05]  /*07b0*/  @P1 EXIT ;  /* 0x000000000000194d */ /* 0x000fea0003800000 */
[----:B------:R-:W-:Y:S01]  /*07c0*/  SHF.R.S32.HI R0, RZ, 0x3, R0 ;  /* 0x00000003ff007819 */ /* 0x000fe20000011400 */
[----:B------:R-:W1:Y:S03]  /*07d0*/  LDCU UR15, c[0x0][0x388] ;  /* 0x00007100ff0f77ac */ /* 0x000e660008000800 */
[C---:B0-----:R-:W-:Y:S01]  /*07e0*/  LOP3.LUT R2, R0.reuse, 0x7f, RZ, 0xc0, !PT ;  /* 0x0000007f00027812 */ /* 0x041fe200078ec0ff */
[----:B------:R-:W0:Y:S01]  /*07f0*/  LDCU.U8 UR7, c[0x0][0x410] ;  /* 0x00008200ff0777ac */ /* 0x000e220008000000 */
        /* <DEDUP_REMOVED lines=8> */
[-C--:B------:R-:W-:Y:S02]  /*0880*/  LEA R87, R87, R0.reuse, 0x3 ;  /* 0x0000000057577211 */ /* 0x080fe400078e18ff */
[----:B------:R-:W-:Y:S01]  /*0890*/  VIMNMX R3, PT, PT, R2, 0x20, PT ;  /* 0x0000002002037848 */ /* 0x000fe20003fe0100 */
[----:B------:R-:W4:Y:S01]  /*08a0*/  LDCU.64 UR12, c[0x0][0x3a0] ;  /* 0x00007400ff0c77ac */ /* 0x000f220008000a00 */
[----:B------:R-:W-:Y:S02]  /*08b0*/  I2FP.F32.U32 R87, R87 ;  /* 0x0000005700577245 */ /* 0x000fe40000201000 */
[----:B------:R-:W-:Y:S01]  /*08c0*/  LEA R3, R3, R0, 0x3 ;  /* 0x0000000003037211 */ /* 0x000fe200078e18ff */
[----:B------:R-:W0:Y:S01]  /*08d0*/  LDCU.64 UR16, c[0x0][0x380] ;  /* 0x00007000ff1077ac */ /* 0x000e220008000a00 */
[----:B------:R0:W0:Y:S01]  /*08e0*/  MUFU.RCP R140, R87 ;  /* 0x00000057008c7308 */ /* 0x0000220000001000 */
[----:B-1----:R-:W-:-:S11]  /*08f0*/  UPLOP3.LUT UP1, UPT, UPT, UPT, UPT, 0x40, 0x4 ;  /* 0x000000000004789c */ /* 0x002fd60003f2e870 */
.L_x_8914:
[----:B------:R-:W-:Y:S01]  /*0900*/  UIMAD UR4, UR6, UR15, URZ ;  /* 0x0000000f060472a4 */ /* 0x000fe2000f8e02ff */
[----:B------:R-:W-:Y:S03]  /*0910*/  BSSY.RECONVERGENT B0, `(.L_x_8872) ;  /* 0x000008e000007945 */ /* 0x000fe60003800200 */
[----:B------:R-:W-:-:S04]  /*0920*/  USHF.R.S32.HI UR5, URZ, 0x1f, UR4 ;  /* 0x0000001fff057899 */ /* 0x000fc80008011404 */
[----:B------:R-:W-:-:S06]  /*0930*/  ULEA.HI UR5, UR5, UR4, URZ, 0x3 ;  /* 0x0000000405057291 */ /* 0x000fcc000f8f18ff */
[----:B------:R-:W-:-:S04]  /*0940*/  MOV R2, UR5 ;  /* 0x0000000500027c02 */ /* 0x000fc80008000f00 */
[----:B------:R-:W-:-:S04]  /*0950*/  LEA.HI.SX32 R2, R2, R143, 0x1d ;  /* 0x0000008f02027211 */ /* 0x000fc800078feaff */
[----:B------:R-:W-:Y:S01]  /*0960*/  MOV R0, R2 ;  /* 0x0000000200007202 */ /* 0x000fe20000000f00 */
[----:B01234-:R-:W-:Y:S06]  /*0970*/  @!P0 BRA `(.L_x_8873) ;  /* 0x00000008001c8947 */ /* 0x01ffec0003800000 */
[----:B---3--:R-:W-:Y:S01]  /*0980*/  ISETP.NE.U32.AND P0, PT, RZ, UR10, PT ;  /* 0x0000000aff007c0c */ /* 0x008fe2000bf05070 */
[----:B------:R-:W1:Y:S01]  /*0990*/  LDC.64 R96, c[0x0][0x390] ;  /* 0x0000e400ff607b82 */ /* 0x000e620000000a00 */
[----:B----4-:R-:W-:Y:S02]  /*09a0*/  ISETP.NE.U32.AND P1, PT, RZ, UR12, PT ;  /* 0x0000000cff007c0c */ /* 0x010fe4000bf25070 */
[----:B------:R-:W-:Y:S02]  /*09b0*/  ISETP.NE.AND.EX P0, PT, RZ, UR11, PT, P0 ;  /* 0x0000000bff007c0c */ /* 0x000fe4000bf05300 */
[----:B------:R-:W-:-:S11]  /*09c0*/  ISETP.NE.AND.EX P1, PT, RZ, UR13, PT, P1 ;  /* 0x0000000dff007c0c */ /* 0x000fd6000bf25310 */
[----:B------:R-:W3:Y:S08]  /*09d0*/  @P0 LDC.64 R92, c[0x0][0x398] ;  /* 0x0000e600ff5c0b82 */ /* 0x000ef00000000a00 */
[----:B------:R-:W4:Y:S01]  /*09e0*/  @P1 LDC.64 R94, c[0x0][0x3a0] ;  /* 0x0000e800ff5e1b82 */ /* 0x000f220000000a00 */
[----:B-1----:R-:W-:-:S06]  /*09f0*/  IMAD.WIDE.U32 R96, R2, 0x10, R96 ;  /* 0x0000001002607825 */ /* 0x002fcc00078e0060 */
[----:B------:R-:W5:Y:S01]  /*0a00*/  LDG.E.128 R96, desc[UR8][R96.64] ;  /* 0x0000000860607981 */ /* 0x000f62000c1e1d00 */
[----:B---3--:R-:W-:-:S05]  /*0a10*/  @P0 IMAD.WIDE.U32 R92, R2, 0x10, R92 ;  /* 0x00000010025c0825 */ /* 0x008fca00078e005c */
[----:B------:R1:W5:Y:S01]  /*0a20*/  @P0 LDG.E.128 R136, desc[UR8][R92.64] ;  /* 0x000000085c880981 */ /* 0x000362000c1e1d00 */
[----:B----4-:R-:W-:-:S05]  /*0a30*/  @P1 IMAD.WIDE.U32 R94, R2, 0x20, R94 ;  /* 0x00000020025e1825 */ /* 0x010fca00078e005e */
[----:B0-----:R1:W5:Y:S04]  /*0a40*/  @P1 LDG.E.128 R84, desc[UR8][R94.64] ;  /* 0x000000085e541981 */ /* 0x001368000c1e1d00 */
[----:B------:R1:W5:Y:S01]  /*0a50*/  @P1 LDG.E.128 R88, desc[UR8][R94.64+0x10] ;  /* 0x000010085e581981 */ /* 0x000362000c1e1d00 */
[----:B------:R-:W-:-:S04]  /*0a60*/  UISETP.NE.U32.AND UP0, UPT, UR10, URZ, UPT ;  /* 0x000000ff0a00728c */ /* 0x000fc8000bf05070 */
[----:B------:R-:W-:-:S09]  /*0a70*/  UISETP.NE.AND.EX UP0, UPT, UR11, URZ, UPT, UP0 ;  /* 0x000000ff0b00728c */ /* 0x000fd2000bf05300 */
[----:B-1----:R-:W-:Y:S05]  /*0a80*/  BRA.U UP0, `(.L_x_8874) ;  /* 0x0000000100947547 */ /* 0x002fea000b800000 */
[----:B------:R-:W-:-:S04]  /*0a90*/  UISETP.NE.U32.AND UP0, UPT, UR12, URZ, UPT ;  /* 0x000000ff0c00728c */ /* 0x000fc8000bf05070 */
[----:B------:R-:W-:-:S09]  /*0aa0*/  UISETP.NE.AND.EX UP0, UPT, UR13, URZ, UPT, UP0 ;  /* 0x000000ff0d00728c */ /* 0x000fd2000bf05300 */
[----:B------:R-:W-:Y:S05]  /*0ab0*/  BRA.U UP0, `(.L_x_8875) ;  /* 0x0000000100347547 */ /* 0x000fea000b800000 */
[C---:B-----5:R-:W-:Y:S01]  /*0ac0*/  PRMT R93, R96.reuse, 0x7632, R93 ;  /* 0x00007632605d7816 */ /* 0x060fe2000000005d */
[----:B------:R-:W-:Y:S01]  /*0ad0*/  IMAD.U32 R92, R96, 0x10000, RZ ;  /* 0x00010000605c7824 */ /* 0x000fe200078e00ff */
[----:B------:R-:W-:Y:S02]  /*0ae0*/  PRMT R95, R97, 0x7632, R95 ;  /* 0x00007632615f7816 */ /* 0x000fe4000000005f */
[C---:B------:R-:W-:Y:S02]  /*0af0*/  PRMT R0, R98.reuse, 0x7632, R0 ;  /* 0x0000763262007816 */ /* 0x040fe40000000000 */
        /* <DEDUP_REMOVED lines=9> */
.L_x_8875:
[C---:B-----5:R-:W-:Y:S02]  /*0b90*/  PRMT R0, R96.reuse, 0x7632, R0 ;  /* 0x0000763260007816 */ /* 0x060fe40000000000 */
[----:B------:R-:W-:Y:S02]  /*0ba0*/  SHF.L.U32 R93, R96, 0x10, RZ ;  /* 0x00000010605d7819 */ /* 0x000fe400000006ff */
[----:B------:R-:W-:Y:S02]  /*0bb0*/  PRMT R92, R97, 0x7632, R92 ;  /* 0x00007632615c7816 */ /* 0x000fe4000000005c */
[----:B------:R-:W-:Y:S02]  /*0bc0*/  PRMT R94, R98, 0x7632, R94 ;  /* 0x00007632625e7816 */ /* 0x000fe4000000005e */
[----:B------:R-:W-:Y:S01]  /*0bd0*/  PRMT R96, R99, 0x7632, R96 ;  /* 0x0000763263607816 */ /* 0x000fe20000000060 */
        /* <DEDUP_REMOVED lines=16> */
.L_x_8874:
[----:B------:R-:W-:-:S04]  /*0ce0*/  UISETP.NE.U32.AND UP0, UPT, UR12, URZ, UPT ;  /* 0x000000ff0c00728c */ /* 0x000fc8000bf05070 */
[----:B------:R-:W-:-:S09]  /*0cf0*/  UISETP.NE.AND.EX UP0, UPT, UR13, URZ, UPT, UP0 ;  /* 0x000000ff0d00728c */ /* 0x000fd2000bf05300 */
[----:B------:R-:W-:Y:S05]  /*0d00*/  BRA.U UP0, `(.L_x_8877) ;  /* 0x0000000100847547 */ /* 0x000fea000b800000 */
[C---:B-----5:R-:W-:Y:S02]  /*0d10*/  PRMT R132, R97.reuse, 0x7632, R132 ;  /* 0x0000763261847816 */ /* 0x060fe40000000084 */
[----:B------:R-:W-:Y:S02]  /*0d20*/  SHF.L.U32 R93, R96, 0x10, RZ ;  /* 0x00000010605d7819 */ /* 0x000fe400000006ff */
[----:B------:R-:W-:Y:S01]  /*0d30*/  SHF.L.U32 R97, R97, 0x10, RZ ;  /* 0x0000001061617819 */ /* 0x000fe200000006ff */
[----:B------:R-:W-:Y:S01]  /*0d40*/  IMAD.U32 R134, R132, 0x10000, RZ ;  /* 0x0001000084867824 */ /* 0x000fe200078e00ff */
[----:B------:R-:W-:Y:S02]  /*0d50*/  SHF.L.U32 R92, R136, 0x10, RZ ;  /* 0x00000010885c7819 */ /* 0x000fe400000006ff */
        /* <DEDUP_REMOVED lines=9> */
[----:B------:R-:W-:Y:S02]  /*0df0*/  PRMT R0, R136, 0x7632, R0 ;  /* 0x0000763288007816 */ /* 0x000fe40000000000 */
[----:B------:R-:W-:Y:S02]  /*0e00*/  PRMT R93, R137, 0x7632, R93 ;  /* 0x00007632895d7816 */ /* 0x000fe4000000005d */
[----:B------:R-:W-:Y:S02]  /*0e10*/  PRMT R97, R138, 0x7632, R97 ;  /* 0x000076328a617816 */ /* 0x000fe40000000061 */
[----:B------:R-:W-:-:S02]  /*0e20*/  PRMT R98, R139, 0x7632, R98 ;  /* 0x000076328b627816 */ /* 0x000fc40000000062 */
[----:B------:R-:W-:Y:S02]  /*0e30*/  SHF.L.U32 R148, R99, 0x10, RZ ;  /* 0x0000001063947819 */ /* 0x000fe400000006ff */
        /* <DEDUP_REMOVED lines=14> */
.L_x_8877:
        /* <DEDUP_REMOVED lines=14> */
[----:B------:R-:W-:Y:S02]  /*1000*/  PRMT R94, R139, 0x7632, R94 ;  /* 0x000076328b5e7816 */ /* 0x000fe4000000005e */
        /* <DEDUP_REMOVED lines=22> */
[----:B------:R-:W-:Y:S01]  /*1170*/  FADD.FTZ R94, R86, R133 ;  /* 0x00000085565e7221 */ /* 0x000fe20000010000 */
[----:B------:R-:W-:Y:S02]  /*1180*/  FADD.FTZ R97, R89, R134 ;  /* 0x0000008659617221 */ /* 0x000fe40000010000 */
[----:B------:R-:W-:-:S07]  /*1190*/  FADD.FTZ R99, R91, R146 ;  /* 0x000000925b637221 */ /* 0x000fce0000010000 */
.L_x_8876:
[----:B------:R-:W0:Y:S01]  /*11a0*/  LDC.64 R132, c[0x0][0x3a8] ;  /* 0x0000ea00ff847b82 */ /* 0x000e220000000a00 */
[C---:B------:R-:W-:Y:S01]  /*11b0*/  IADD3 R0, PT, PT, R2.reuse, 0x80, RZ ;  /* 0x0000008002007810 */ /* 0x040fe20007ffe0ff */
[----:B0-----:R-:W-:-:S05]  /*11c0*/  IMAD.WIDE.U32 R132, R2, 0x20, R132 ;  /* 0x0000002002847825 */ /* 0x001fca00078e0084 */
[----:B------:R1:W-:Y:S04]  /*11d0*/  STG.E.128 desc[UR8][R132.64], R92 ;  /* 0x0000005c84007986 */ /* 0x0003e8000c101d08 */
[----:B------:R1:W-:Y:S02]  /*11e0*/  STG.E.128 desc[UR8][R132.64+0x10], R96 ;  /* 0x0000106084007986 */ /* 0x0003e4000c101d08 */
.L_x_8873:
[----:B0-234-:R-:W-:Y:S05]  /*11f0*/  BSYNC.RECONVERGENT B0 ;  /* 0x0000000000007941 */ /* 0x01dfea0003800200 */
.L_x_8872:
[----:B------:R-:W-:Y:S01]  /*1200*/  ISETP.GE.U32.AND P0, PT, R141, 0x100, PT ;  /* 0x000001008d00780c */ /* 0x000fe20003f06070 */
[----:B------:R-:W-:Y:S03]  /*1210*/  BSSY.RECONVERGENT B0, `(.L_x_8878) ;  /* 0x0000084000007945 */ /* 0x000fe60003800200 */
[----:B-1----:R-:W-:-:S09]  /*1220*/  P2R R132, PR, RZ, 0x1 ;  /* 0x00000001ff847803 */ /* 0x002fd20000000000 */
        /* <DEDUP_REMOVED lines=17> */
[----:B0----5:R-:W-:Y:S01]  /*1340*/  PRMT R100, R104, 0x7632, R100 ;  /* 0x0000763268647816 */ /* 0x021fe20000000064 */
[----:B------:R-:W-:Y:S01]  /*1350*/  IMAD.U32 R103, R136, 0x10000, RZ ;  /* 0x0001000088677824 */ /* 0x000fe200078e00ff */
[----:B------:R-:W-:Y:S02]  /*1360*/  PRMT R132, R106, 0x7632, R132 ;  /* 0x000076326a847816 */ /* 0x000fe40000000084 */
[----:B------:R-:W-:Y:S02]  /*1370*/  SHF.L.U32 R104, R104, 0x10, RZ ;  /* 0x0000001068687819 */ /* 0x000fe400000006ff */
[----:B------:R-:W-:Y:S02]  /*1380*/  PRMT R102, R105, 0x7632, R102 ;  /* 0x0000763269667816 */ /* 0x000fe40000000066 */
[----:B------:R-:W-:Y:S01]  /*1390*/  SHF.L.U32 R106, R106, 0x10, RZ ;  /* 0x000000106a6a7819 */ /* 0x000fe200000006ff */
[----:B------:R-:W-:Y:S01]  /*13a0*/  FADD.FTZ R103, R103, R104 ;  /* 0x0000006867677221 */ /* 0x000fe20000010000 */
[----:B------:R-:W-:-:S02]  /*13b0*/  SHF.L.U32 R133, R138, 0x10, RZ ;  /* 0x000000108a857819 */ /* 0x000fc400000006ff */
[----:B------:R-:W-:Y:S02]  /*13c0*/  SHF.L.U32 R105, R105, 0x10, RZ ;  /* 0x0000001069697819 */ /* 0x000fe400000006ff */
[----:B------:R-:W-:Y:S01]  /*13d0*/  SHF.L.U32 R146, R137, 0x10, RZ ;  /* 0x0000001089927819 */ /* 0x000fe200000006ff */
[----:B------:R-:W-:Y:S01]  /*13e0*/  FADD.FTZ R133, R133, R106 ;  /* 0x0000006a85857221 */ /* 0x000fe20000010000 */
[----:B------:R-:W-:Y:S02]  /*13f0*/  PRMT R104, R137, 0x7632, R104 ;  /* 0x0000763289687816 */ /* 0x000fe40000000068 */
[----:B------:R-:W-:Y:S01]  /*1400*/  PRMT R106, R138, 0x7632, R106 ;  /* 0x000076328a6a7816 */ /* 0x000fe2000000006a */
[----:B------:R-:W-:Y:S01]  /*1410*/  FADD.FTZ R105, R146, R105 ;  /* 0x0000006992697221 */ /* 0x000fe20000010000 */
[----:B------:R-:W-:Y:S02]  /*1420*/  PRMT R134, R107, 0x7632, R134 ;  /* 0x000076326b867816 */ /* 0x000fe40000000086 */
[----:B------:R-:W-:-:S02]  /*1430*/  PRMT R101, R136, 0x7632, R101 ;  /* 0x0000763288657816 */ /* 0x000fc40000000065 */
[----:B------:R-:W-:Y:S02]  /*1440*/  PRMT R146, R139, 0x7632, R146 ;  /* 0x000076328b927816 */ /* 0x000fe40000000092 */
[----:B------:R-:W-:Y:S02]  /*1450*/  SHF.L.U32 R145, R107, 0x10, RZ ;  /* 0x000000106b917819 */ /* 0x000fe400000006ff */
        /* <DEDUP_REMOVED lines=23> */
.L_x_8881:
[C---:B-----5:R-:W-:Y:S01]  /*15d0*/  PRMT R132, R104.reuse, 0x7632, R132 ;  /* 0x0000763268847816 */ /* 0x060fe20000000084 */
[----:B0-----:R-:W-:Y:S01]  /*15e0*/  IMAD.U32 R100, R104, 0x10000, RZ ;  /* 0x0001000068647824 */ /* 0x001fe200078e00ff */
[C---:B------:R-:W-:Y:S02]  /*15f0*/  PRMT R133, R105.reuse, 0x7632, R133 ;  /* 0x0000763269857816 */ /* 0x040fe40000000085 */
        /* <DEDUP_REMOVED lines=30> */
.L_x_8880:
[----:B------:R-:W-:Y:S05]  /*17e0*/  @!P1 BRA `(.L_x_8883) ;  /* 0x0000000000549947 */ /* 0x000fea0003800000 */
[C---:B0----5:R-:W-:Y:S02]  /*17f0*/  PRMT R100, R104.reuse, 0x7632, R100 ;  /* 0x0000763268647816 */ /* 0x061fe40000000064 */
[----:B------:R-:W-:Y:S02]  /*1800*/  SHF.L.U32 R101, R104, 0x10, RZ ;  /* 0x0000001068657819 */ /* 0x000fe400000006ff */
[----:B------:R-:W-:Y:S02]  /*1810*/  PRMT R102, R105, 0x7632, R102 ;  /* 0x0000763269667816 */ /* 0x000fe40000000066 */
[----:B------:R-:W-:Y:S02]  /*1820*/  PRMT R103, R106, 0x7632, R103 ;  /* 0x000076326a677816 */ /* 0x000fe40000000067 */
[----:B------:R-:W-:Y:S02]  /*1830*/  PRMT R104, R107, 0x7632, R104 ;  /* 0x000076326b687816 */ /* 0x000fe40000000068 */
        /* <DEDUP_REMOVED lines=16> */
.L_x_8883:
[----:B0----5:R-:W-:Y:S02]  /*1940*/  PRMT R101, R104, 0x7632, R101 ;  /* 0x0000763268657816 */ /* 0x021fe40000000065 */
[----:B------:R-:W-:Y:S02]  /*1950*/  PRMT R103, R105, 0x7632, R103 ;  /* 0x0000763269677816 */ /* 0x000fe40000000067 */
[----:B------:R-:W-:Y:S02]  /*1960*/  PRMT R132, R106, 0x7632, R132 ;  /* 0x000076326a847816 */ /* 0x000fe40000000084 */
[----:B------:R-:W-:Y:S02]  /*1970*/  PRMT R133, R107, 0x7632, R133 ;  /* 0x000076326b857816 */ /* 0x000fe40000000085 */
[----:B------:R-:W-:Y:S01]  /*1980*/  SHF.L.U32 R100, R104, 0x10, RZ ;  /* 0x0000001068647819 */ /* 0x000fe200000006ff */
[----:B------:R-:W-:Y:S01]  /*1990*/  IMAD.U32 R104, R106, 0x10000, RZ ;  /* 0x000100006a687824 */ /* 0x000fe200078e00ff */
[----:B------:R-:W-:-:S02]  /*19a0*/  SHF.L.U32 R102, R105, 0x10, RZ ;  /* 0x0000001069667819 */ /* 0x000fc400000006ff */
[----:B------:R-:W-:Y:S02]  /*19b0*/  SHF.L.U32 R106, R107, 0x10, RZ ;  /* 0x000000106b6a7819 */ /* 0x000fe400000006ff */
[----:B------:R-:W-:Y:S02]  /*19c0*/  SHF.L.U32 R101, R101, 0x10, RZ ;  /* 0x0000001065657819 */ /* 0x000fe400000006ff */
[----:B------:R-:W-:Y:S02]  /*19d0*/  SHF.L.U32 R103, R103, 0x10, RZ ;  /* 0x0000001067677819 */ /* 0x000fe400000006ff */
[----:B------:R-:W-:Y:S02]  /*19e0*/  SHF.L.U32 R105, R132, 0x10, RZ ;  /* 0x0000001084697819 */ /* 0x000fe400000006ff */
[----:B------:R-:W-:-:S07]  /*19f0*/  SHF.L.U32 R107, R133, 0x10, RZ ;  /* 0x00000010856b7819 */ /* 0x000fce00000006ff */
.L_x_8882:
[----:B------:R-:W0:Y:S02]  /*1a00*/  LDC.64 R132, c[0x0][0x3a8] ;  /* 0x0000ea00ff847b82 */ /* 0x000e240000000a00 */
[C---:B0-----:R-:W-:Y:S01]  /*1a10*/  IMAD.WIDE.U32 R132, R0.reuse, 0x20, R132 ;  /* 0x0000002000847825 */ /* 0x041fe200078e0084 */
[----:B------:R-:W-:-:S04]  /*1a20*/  IADD3 R0, PT, PT, R0, 0x80, RZ ;  /* 0x0000008000007810 */ /* 0x000fc80007ffe0ff */
[----:B------:R0:W-:Y:S04]  /*1a30*/  STG.E.128 desc[UR8][R132.64], R100 ;  /* 0x0000006484007986 */ /* 0x0001e8000c101d08 */
[----:B------:R0:W-:Y:S02]  /*1a40*/  STG.E.128 desc[UR8][R132.64+0x10], R104 ;  /* 0x0000106884007986 */ /* 0x0001e4000c101d08 */
.L_x_8879:
[----:B------:R-:W-:Y:S05]  /*1a50*/  BSYNC.RECONVERGENT B0 ;  /* 0x0000000000007941 */ /* 0x000fea0003800200 */
.L_x_8878:
        /* <DEDUP_REMOVED lines=9> */
[----:B------:R-:W0:Y:S01]  /*1af0*/  @P2 LDC.64 R112, c[0x0][0x3a0] ;  /* 0x0000e800ff702b82 */ /* 0x000e220000000a00 */
[----:B-1----:R-:W-:-:S04]  /*1b00*/  IMAD.WIDE.U32 R108, R0, 0x10, R108 ;  /* 0x00000010006c7825 */ /* 0x002fc800078e006c */
[----:B--2---:R-:W-:-:S05]  /*1b10*/  @P0 IMAD.WIDE.U32 R110, R0, 0x10, R110 ;  /* 0x00000010006e0825 */ /* 0x004fca00078e006e */
[----:B------:R1:W5:Y:S01]  /*1b20*/  @P0 LDG.E.128 R136, desc[UR8][R110.64] ;  /* 0x000000086e880981 */ /* 0x000362000c1e1d00 */
[----:B0-----:R-:W-:-:S03]  /*1b30*/  @P2 IMAD.WIDE.U32 R132, R0, 0x20, R112 ;  /* 0x0000002000842825 */ /* 0x001fc600078e0070 */
[----:B------:R1:W5:Y:S04]  /*1b40*/  LDG.E.128 R112, desc[UR8][R108.64] ;  /* 0x000000086c707981 */ /* 0x000368000c1e1d00 */
        /* <DEDUP_REMOVED lines=8> */
[----:B------:R-:W-:Y:S02]  /*1bd0*/  PRMT R110, R113, 0x7632, R110 ;  /* 0x00007632716e7816 */ /* 0x000fe4000000006e */
[----:B------:R-:W-:Y:S02]  /*1be0*/  SHF.L.U32 R114, R114, 0x10, RZ ;  /* 0x0000001072727819 */ /* 0x000fe400000006ff */
[----:B------:R-:W-:-:S02]  /*1bf0*/  SHF.L.U32 R111, R136, 0x10, RZ ;  /* 0x00000010886f7819 */ /* 0x000fc400000006ff */
[C---:B------:R-:W-:Y:S02]  /*1c00*/  SHF.L.U32 R133, R138.reuse, 0x10, RZ ;  /* 0x000000108a857819 */ /* 0x040fe400000006ff */
[----:B------:R-:W-:Y:S01]  /*1c10*/  SHF.L.U32 R113, R113, 0x10, RZ ;  /* 0x0000001071717819 */ /* 0x000fe200000006ff */
[----:B------:R-:W-:Y:S01]  /*1c20*/  FADD.FTZ R111, R111, R112 ;  /* 0x000000706f6f7221 */ /* 0x000fe20000010000 */
[----:B------:R-:W-:Y:S01]  /*1c30*/  SHF.L.U32 R146, R137, 0x10, RZ ;  /* 0x0000001089927819 */ /* 0x000fe200000006ff */
[----:B------:R-:W-:Y:S01]  /*1c40*/  FADD.FTZ R133, R133, R114 ;  /* 0x0000007285857221 */ /* 0x000fe20000010000 */
[----:B------:R-:W-:Y:S02]  /*1c50*/  PRMT R112, R137, 0x7632, R112 ;  /* 0x0000763289707816 */ /* 0x000fe40000000070 */
[----:B------:R-:W-:Y:S01]  /*1c60*/  PRMT R114, R138, 0x7632, R114 ;  /* 0x000076328a727816 */ /* 0x000fe20000000072 */
[----:B------:R-:W-:Y:S01]  /*1c70*/  FADD.FTZ R113, R146, R113 ;  /* 0x0000007192717221 */ /* 0x000fe20000010000 */
[----:B------:R-:W-:-:S02]  /*1c80*/  PRMT R134, R115, 0x7632, R134 ;  /* 0x0000763273867816 */ /* 0x000fc40000000086 */
        /* <DEDUP_REMOVED lines=25> */
.L_x_8887:
[----:B-1---5:R-:W-:Y:S01]  /*1e20*/  PRMT R132, R112, 0x7632, R132 ;  /* 0x0000763270847816 */ /* 0x022fe20000000084 */
[----:B------:R-:W-:Y:S01]  /*1e30*/  IMAD.U32 R109, R136, 0x10000, RZ ;  /* 0x00010000886d7824 */ /* 0x000fe200078e00ff */
[----:B------:R-:W-:Y:S02]  /*1e40*/  SHF.L.U32 R108, R112, 0x10, RZ ;  /* 0x00000010706c7819 */ /* 0x000fe400000006ff */
[C---:B------:R-:W-:Y:S02]  /*1e50*/  PRMT R133, R113.reuse, 0x7632, R133 ;  /* 0x0000763271857816 */ /* 0x040fe40000000085 */
        /* <DEDUP_REMOVED lines=13> */
[----:B------:R-:W-:Y:S02]  /*1f30*/  SHF.L.U32 R147, R115, 0x10, RZ ;  /* 0x0000001073937819 */ /* 0x000fe400000006ff */
        /* <DEDUP_REMOVED lines=15> */
.L_x_8886:
[----:B------:R-:W-:Y:S05]  /*2030*/  @!P2 BRA `(.L_x_8889) ;  /* 0x000000000054a947 */ /* 0x000fea0003800000 */
[C---:B-1---5:R-:W-:Y:S01]  /*2040*/  PRMT R108, R112.reuse, 0x7632, R108 ;  /* 0x00007632706c7816 */ /* 0x062fe2000000006c */
[----:B------:R-:W-:Y:S01]  /*2050*/  IMAD.U32 R109, R112, 0x10000, RZ ;  /* 0x00010000706d7824 */ /* 0x000fe200078e00ff */
[----:B------:R-:W-:Y:S02]  /*2060*/  PRMT R110, R113, 0x7632, R110 ;  /* 0x00007632716e7816 */ /* 0x000fe4000000006e */
[----:B------:R-:W-:Y:S02]  /*2070*/  PRMT R111, R114, 0x7632, R111 ;  /* 0x00007632726f7816 */ /* 0x000fe4000000006f */
[----:B------:R-:W-:Y:S02]  /*2080*/  PRMT R112, R115, 0x7632, R112 ;  /* 0x0000763273707816 */ /* 0x000fe40000000070 */
        /* <DEDUP_REMOVED lines=16> */
.L_x_8889:
[----:B-1---5:R-:W-:Y:S02]  /*2190*/  PRMT R132, R114, 0x7632, R132 ;  /* 0x0000763272847816 */ /* 0x022fe40000000084 */
[C---:B------:R-:W-:Y:S02]  /*21a0*/  PRMT R109, R112.reuse, 0x7632, R109 ;  /* 0x00007632706d7816 */ /* 0x040fe4000000006d */
        /* <DEDUP_REMOVED lines=8> */
[----:B------:R-:W-:Y:S02]  /*2230*/  SHF.L.U32 R111, R111, 0x10, RZ ;  /* 0x000000106f6f7819 */ /* 0x000fe400000006ff */
[----:B------:R-:W-:-:S07]  /*2240*/  SHF.L.U32 R115, R133, 0x10, RZ ;  /* 0x0000001085737819 */ /* 0x000fce00000006ff */
.L_x_8888:
[----:B------:R-:W0:Y:S02]  /*2250*/  LDC.64 R132, c[0x0][0x3a8] ;  /* 0x0000ea00ff847b82 */ /* 0x000e240000000a00 */
[C---:B0-----:R-:W-:Y:S01]  /*2260*/  IMAD.WIDE.U32 R132, R0.reuse, 0x20, R132 ;  /* 0x0000002000847825 */ /* 0x041fe200078e0084 */
[----:B------:R-:W-:-:S04]  /*2270*/  IADD3 R0, PT, PT, R0, 0x80, RZ ;  /* 0x0000008000007810 */ /* 0x000fc80007ffe0ff */
[----:B------:R1:W-:Y:S04]  /*2280*/  STG.E.128 desc[UR8][R132.64], R108 ;  /* 0x0000006c84007986 */ /* 0x0003e8000c101d08 */
[----:B------:R1:W-:Y:S02]  /*2290*/  STG.E.128 desc[UR8][R132.64+0x10], R112 ;  /* 0x0000107084007986 */ /* 0x0003e4000c101d08 */
.L_x_8885:
[----:B------:R-:W-:Y:S05]  /*22a0*/  BSYNC.RECONVERGENT B0 ;  /* 0x0000000000007941 */ /* 0x000fea0003800200 */
.L_x_8884:
        /* <DEDUP_REMOVED lines=19> */
[C---:B--2--5:R-:W-:Y:S02]  /*23e0*/  PRMT R116, R120.reuse, 0x7632, R116 ;  /* 0x0000763278747816 */ /* 0x064fe40000000074 */
[----:B------:R-:W-:Y:S02]  /*23f0*/  SHF.L.U32 R120, R120, 0x10, RZ ;  /* 0x0000001078787819 */ /* 0x000fe400000006ff */
        /* <DEDUP_REMOVED lines=39> */
.L_x_8893:
[C---:B--2--5:R-:W-:Y:S02]  /*2670*/  PRMT R132, R120.reuse, 0x7632, R132 ;  /* 0x0000763278847816 */ /* 0x064fe40000000084 */
        /* <DEDUP_REMOVED lines=14> */
[----:B------:R-:W-:Y:S01]  /*2760*/  PRMT R121, R138, 0x7632, R121 ;  /* 0x000076328a797816 */ /* 0x000fe20000000079 */
[----:B------:R-:W-:Y:S01]  /*2770*/  IMAD.U32 R117, R117, 0x10000, RZ ;  /* 0x0001000075757824 */ /* 0x000fe200078e00ff */
[----:B------:R-:W-:Y:S02]  /*2780*/  PRMT R122, R139, 0x7632, R122 ;  /* 0x000076328b7a7816 */ /* 0x000fe4000000007a */
        /* <DEDUP_REMOVED lines=15> */
.L_x_8892:
[----:B------:R-:W-:Y:S05]  /*2880*/  @!P3 BRA `(.L_x_8895) ;  /* 0x000000000054b947 */ /* 0x000fea0003800000 */
[C---:B--2--5:R-:W-:Y:S02]  /*2890*/  PRMT R116, R120.reuse, 0x7632, R116 ;  /* 0x0000763278747816 */ /* 0x064fe40000000074 */
[----:B------:R-:W-:Y:S02]  /*28a0*/  SHF.L.U32 R117, R120, 0x10, RZ ;  /* 0x0000001078757819 */ /* 0x000fe400000006ff */
[----:B------:R-:W-:Y:S02]  /*28b0*/  PRMT R118, R121, 0x7632, R118 ;  /* 0x0000763279767816 */ /* 0x000fe40000000076 */
        /* <DEDUP_REMOVED lines=18> */
.L_x_8895:
[----:B--2--5:R-:W-:Y:S02]  /*29e0*/  PRMT R117, R120, 0x7632, R117 ;  /* 0x0000763278757816 */ /* 0x024fe40000000075 */
        /* <DEDUP_REMOVED lines=11> */
.L_x_8894:
[----:B------:R-:W0:Y:S02]  /*2aa0*/  LDC.64 R132, c[0x0][0x3a8] ;  /* 0x0000ea00ff847b82 */ /* 0x000e240000000a00 */
[C---:B0-----:R-:W-:Y:S01]  /*2ab0*/  IMAD.WIDE.U32 R132, R0.reuse, 0x20, R132 ;  /* 0x0000002000847825 */ /* 0x041fe200078e0084 */
[----:B------:R-:W-:-:S04]  /*2ac0*/  IADD3 R0, PT, PT, R0, 0x80, RZ ;  /* 0x0000008000007810 */ /* 0x000fc80007ffe0ff */
[----:B------:R2:W-:Y:S04]  /*2ad0*/  STG.E.128 desc[UR8][R132.64], R116 ;  /* 0x0000007484007986 */ /* 0x0005e8000c101d08 */
[----:B------:R2:W-:Y:S02]  /*2ae0*/  STG.E.128 desc[UR8][R132.64+0x10], R120 ;  /* 0x0000107884007986 */ /* 0x0005e4000c101d08 */
.L_x_8891:
[----:B------:R-:W-:Y:S05]  /*2af0*/  BSYNC.RECONVERGENT B0 ;  /* 0x0000000000007941 */ /* 0x000fea0003800200 */
.L_x_8890:
        /* <DEDUP_REMOVED lines=19> */
[----:B---3-5:R-:W-:Y:S01]  /*2c30*/  PRMT R124, R128, 0x7632, R124 ;  /* 0x00007632807c7816 */ /* 0x028fe2000000007c */
[----:B------:R-:W-:Y:S01]  /*2c40*/  IMAD.U32 R146, R137, 0x10000, RZ ;  /* 0x0001000089927824 */ /* 0x000fe200078e00ff */
[----:B-12---:R-:W-:Y:S02]  /*2c50*/  PRMT R132, R130, 0x7632, R132 ;  /* 0x0000763282847816 */ /* 0x006fe40000000084 */
[----:B------:R-:W-:Y:S02]  /*2c60*/  SHF.L.U32 R128, R128, 0x10, RZ ;  /* 0x0000001080807819 */ /* 0x000fe400000006ff */
[----:B------:R-:W-:Y:S02]  /*2c70*/  PRMT R126, R129, 0x7632, R126 ;  /* 0x00007632817e7816 */ /* 0x000fe4000000007e */
[----:B------:R-:W-:Y:S02]  /*2c80*/  SHF.L.U32 R130, R130, 0x10, RZ ;  /* 0x0000001082827819 */ /* 0x000fe400000006ff */
[----:B------:R-:W-:-:S02]  /*2c90*/  SHF.L.U32 R127, R136, 0x10, RZ ;  /* 0x00000010887f7819 */ /* 0x000fc400000006ff */
[C---:B------:R-:W-:Y:S02]  /*2ca0*/  SHF.L.U32 R133, R138.reuse, 0x10, RZ ;  /* 0x000000108a857819 */ /* 0x040fe400000006ff */
[----:B------:R-:W-:Y:S01]  /*2cb0*/  SHF.L.U32 R129, R129, 0x10, RZ ;  /* 0x0000001081817819 */ /* 0x000fe200000006ff */
[--C-:B------:R-:W-:Y:S01]  /*2cc0*/  FADD.FTZ R127, R127, R128.reuse ;  /* 0x000000807f7f7221 */ /* 0x100fe20000010000 */
[----:B------:R-:W-:Y:S01]  /*2cd0*/  PRMT R128, R137, 0x7632, R128 ;  /* 0x0000763289807816 */ /* 0x000fe20000000080 */
[--C-:B------:R-:W-:Y:S01]  /*2ce0*/  FADD.FTZ R133, R133, R130.reuse ;  /* 0x0000008285857221 */ /* 0x100fe20000010000 */
        /* <DEDUP_REMOVED lines=29> */
.L_x_8899:
[C---:B-12--5:R-:W-:Y:S02]  /*2ec0*/  PRMT R133, R129.reuse, 0x7632, R133 ;  /* 0x0000763281857816 */ /* 0x066fe40000000085 */
[----:B---3--:R-:W-:Y:S02]  /*2ed0*/  SHF.L.U32 R126, R129, 0x10, RZ ;  /* 0x00000010817e7819 */ /* 0x008fe400000006ff */
        /* <DEDUP_REMOVED lines=31> */
.L_x_8898:
[----:B------:R-:W-:Y:S05]  /*30d0*/  @!P4 BRA `(.L_x_8901) ;  /* 0x000000000054c947 */ /* 0x000fea0003800000 */
[C---:B---3-5:R-:W-:Y:S01]  /*30e0*/  PRMT R124, R128.reuse, 0x7632, R124 ;  /* 0x00007632807c7816 */ /* 0x068fe2000000007c */
[----:B------:R-:W-:Y:S01]  /*30f0*/  IMAD.U32 R125, R128, 0x10000, RZ ;  /* 0x00010000807d7824 */ /* 0x000fe200078e00ff */
[----:B------:R-:W-:Y:S02]  /*3100*/  PRMT R126, R129, 0x7632, R126 ;  /* 0x00007632817e7816 */ /* 0x000fe4000000007e */
[----:B------:R-:W-:Y:S02]  /*3110*/  PRMT R127, R130, 0x7632, R127 ;  /* 0x00007632827f7816 */ /* 0x000fe4000000007f */
[----:B------:R-:W-:Y:S02]  /*3120*/  PRMT R128, R131, 0x7632, R128 ;  /* 0x0000763283807816 */ /* 0x000fe40000000080 */
[----:B------:R-:W-:Y:S02]  /*3130*/  SHF.L.U32 R129, R129, 0x10, RZ ;  /* 0x0000001081817819 */ /* 0x000fe400000006ff */
[----:B------:R-:W-:-:S02]  /*3140*/  SHF.L.U32 R131, R131, 0x10, RZ ;  /* 0x0000001083837819 */ /* 0x000fc400000006ff */
[----:B-12---:R-:W-:Y:S02]  /*3150*/  SHF.L.U32 R133, R130, 0x10, RZ ;  /* 0x0000001082857819 */ /* 0x006fe400000006ff */
        /* <DEDUP_REMOVED lines=13> */
.L_x_8901:
[----:B-12--5:R-:W-:Y:S02]  /*3230*/  PRMT R132, R130, 0x7632, R132 ;  /* 0x0000763282847816 */ /* 0x026fe40000000084 */
[C---:B---3--:R-:W-:Y:S02]  /*3240*/  PRMT R125, R128.reuse, 0x7632, R125 ;  /* 0x00007632807d7816 */ /* 0x048fe4000000007d */
        /* <DEDUP_REMOVED lines=10> */
.L_x_8900:
[----:B------:R-:W0:Y:S02]  /*32f0*/  LDC.64 R132, c[0x0][0x3a8] ;  /* 0x0000ea00ff847b82 */ /* 0x000e240000000a00 */
[----:B0-----:R-:W-:-:S05]  /*3300*/  IMAD.WIDE.U32 R132, R0, 0x20, R132 ;  /* 0x0000002000847825 */ /* 0x001fca00078e0084 */
[----:B------:R3:W-:Y:S04]  /*3310*/  STG.E.128 desc[UR8][R132.64], R124 ;  /* 0x0000007c84007986 */ /* 0x0007e8000c101d08 */
[----:B------:R3:W-:Y:S02]  /*3320*/  STG.E.128 desc[UR8][R132.64+0x10], R128 ;  /* 0x0000108084007986 */ /* 0x0007e4000c101d08 */
.L_x_8897:
[----:B------:R-:W-:Y:S05]  /*3330*/  BSYNC.RECONVERGENT B0 ;  /* 0x0000000000007941 */ /* 0x000fea0003800200 */
.L_x_8896:
[----:B------:R-:W-:Y:S01]  /*3340*/  FADD.FTZ R0, RZ, R92 ;  /* 0x0000005cff007221 */ /* 0x000fe20000010000 */
[C---:B------:R-:W-:Y:S01]  /*3350*/  ISETP.GE.U32.AND P0, PT, R141.reuse, 0x80, PT ;  /* 0x000000808d00780c */ /* 0x040fe20003f06070 */
[----:B------:R-:W-:Y:S01]  /*3360*/  BSSY.RECONVERGENT B0, `(.L_x_8902) ;  /* 0x00000a9000007945 */ /* 0x000fe20003800200 */
[----:B------:R-:W-:Y:S01]  /*3370*/  ISETP.GT.U32.AND P6, PT, R141, 0xff, PT ;  /* 0x000000ff8d00780c */ /* 0x000fe20003fc4070 */
[----:B0123--:R-:W-:Y:S01]  /*3380*/  FADD.FTZ R133, R93, R0 ;  /* 0x000000005d857221 */ /* 0x00ffe20000010000 */
[C---:B------:R-:W-:Y:S02]  /*3390*/  ISETP.GT.U32.AND P5, PT, R141.reuse, 0x17f, PT ;  /* 0x0000017f8d00780c */ /* 0x040fe40003fa4070 */
[C---:B------:R-:W-:Y:S01]  /*33a0*/  ISETP.GT.U32.AND P4, PT, R141.reuse, 0x1ff, PT ;  /* 0x000001ff8d00780c */ /* 0x040fe20003f84070 */
        /* <DEDUP_REMOVED lines=141> */
[----:B------:R-:W-:Y:S01]  /*3c80*/  ISETP.NE.AND P5, PT, R142, RZ, PT ;  /* 0x000000ff8e00720c */ /* 0x000fe20003fa5270 */
[----:B-1----:R-:W-:-:S05]  /*3c90*/  FADD.FTZ R133, R0, R133 ;  /* 0x0000008500857221 */ /* 0x002fca0000010000 */
[----:B------:R-:W1:Y:S02]  /*3ca0*/  SHFL.BFLY PT, R134, R133, 0x2, 0x1f ;  /* 0x0c401f0085867f89 */ /* 0x000e6400000e0000 */
[----:B-1----:R-:W-:-:S05]  /*3cb0*/  FADD.FTZ R134, R133, R134 ;  /* 0x0000008685867221 */ /* 0x002fca0000010000 */
[----:B------:R-:W1:Y:S02]  /*3cc0*/  SHFL.BFLY PT, R135, R134, 0x4, 0x1f ;  /* 0x0c801f0086877f89 */ /* 0x000e6400000e0000 */
[----:B-1----:R-:W-:Y:S01]  /*3cd0*/  FADD.FTZ R145, R134, R135 ;  /* 0x0000008786917221 */ /* 0x002fe20000010000 */
[----:B------:R-:W-:-:S04]  /*3ce0*/  @!P4 MOV R135, 0x400 ;  /* 0x000004000087c802 */ /* 0x000fc80000000f00 */
[----:B------:R-:W1:Y:S01]  /*3cf0*/  SHFL.BFLY PT, R146, R145, 0x8, 0x1f ;  /* 0x0d001f0091927f89 */ /* 0x000e6200000e0000 */
[----:B0-----:R-:W-:Y:S02]  /*3d00*/  @!P4 LEA R149, R148, R135, 0x18 ;  /* 0x000000879495c211 */ /* 0x001fe400078ec0ff */
[----:B------:R-:W-:Y:S02]  /*3d10*/  CS2R R134, SRZ ;  /* 0x0000000000867805 */ /* 0x000fe4000001ff00 */
[----:B------:R-:W-:-:S04]  /*3d20*/  @P6 IADD3 R149, PT, PT, R149, 0x20, RZ ;  /* 0x0000002095956810 */ /* 0x000fc80007ffe0ff */
[----:B------:R-:W-:Y:S01]  /*3d30*/  @!P4 LEA R148, R142, R149, 0x3 ;  /* 0x000000958e94c211 */ /* 0x000fe200078e18ff */
[----:B-1----:R-:W-:-:S05]  /*3d40*/  FADD.FTZ R146, R145, R146 ;  /* 0x0000009291927221 */ /* 0x002fca0000010000 */
        /* <DEDUP_REMOVED lines=10> */
.L_x_8903:
[----:B------:R-:W-:Y:S05]  /*3df0*/  BSYNC.RECONVERGENT B0 ;  /* 0x0000000000007941 */ /* 0x000fea0003800200 */
.L_x_8902:
[----:B------:R-:W-:Y:S01]  /*3e00*/  BAR.SYNC.DEFER_BLOCKING 0x0 ;  /* 0x0000000000007b1d */ /* 0x000fe20000010000 */
[----:B0-----:R-:W-:Y:S01]  /*3e10*/  HFMA2 R132, -RZ, RZ, 0, 0 ;  /* 0x00000000ff847431 */ /* 0x001fe200000001ff */
        /* <DEDUP_REMOVED lines=24> */
[----:B------:R-:W-:Y:S01]  /*3fa0*/  FMUL.FTZ R145, R145, R133 ;  /* 0x0000008591917220 */ /* 0x000fe20000410000 */
[----:B------:R-:W0:Y:S03]  /*3fb0*/  LDC R148, c[0x0][0x448] ;  /* 0x00011200ff947b82 */ /* 0x000e260000000800 */
[----:B------:R-:W1:Y:S01]  /*3fc0*/  SHFL.DOWN PT, R132, R151, 0x1, 0x1f ;  /* 0x08201f0097847f89 */ /* 0x000e6200000e0000 */
[----:B------:R-:W-:-:S04]  /*3fd0*/  FMUL.FTZ R145, R145, R150 ;  /* 0x0000009691917220 */ /* 0x000fc80000410000 */
[----:B------:R-:W-:-:S05]  /*3fe0*/  FFMA.FTZ R145, R149, R145, R146 ;  /* 0x0000009195917223 */ /* 0x000fca0000010092 */
[----:B------:R-:W2:Y:S01]  /*3ff0*/  SHFL.DOWN PT, R134, R145, 0x1, 0x1f ;  /* 0x08201f0091867f89 */ /* 0x000ea200000e0000 */
[----:B-1----:R-:W-:Y:S01]  /*4000*/  FADD.FTZ R133, R151, -R132 ;  /* 0x8000008497857221 */ /* 0x002fe20000010000 */
[----:B------:R-:W-:-:S03]  /*4010*/  FMUL.FTZ R135, R132, R152 ;  /* 0x0000009884877220 */ /* 0x000fc60000410000 */
[----:B------:R-:W-:Y:S01]  /*4020*/  FMUL.FTZ R133, R133, R133 ;  /* 0x0000008585857220 */ /* 0x000fe20000410000 */
[C---:B------:R-:W-:Y:S01]  /*4030*/  FFMA.FTZ R132, R0.reuse, R151, R135 ;  /* 0x0000009700847223 */ /* 0x040fe20000010087 */
[----:B------:R-:W-:Y:S02]  /*4040*/  MOV R151, UR6 ;  /* 0x0000000600977c02 */ /* 0x000fe40008000f00 */
[----:B------:R-:W-:Y:S01]  /*4050*/  FMUL.FTZ R133, R0, R133 ;  /* 0x0000008500857220 */ /* 0x000fe20000410000 */
[----:B---3--:R-:W-:Y:S01]  /*4060*/  FMUL.FTZ R0, R147, R132 ;  /* 0x0000008493007220 */ /* 0x008fe20000410000 */
[----:B--2---:R-:W-:Y:S02]  /*4070*/  FADD.FTZ R134, R145, R134 ;  /* 0x0000008691867221 */ /* 0x004fe40000010000 */
[----:B------:R-:W-:Y:S02]  /*4080*/  FMUL.FTZ R133, R133, R152 ;  /* 0x0000009885857220 */ /* 0x000fe40000410000 */
[----:B------:R-:W1:Y:S02]  /*4090*/  SHFL.IDX PT, R149, R0, RZ, 0x1f ;  /* 0x00001fff00957589 */ /* 0x000e6400000e0000 */
[----:B------:R-:W-:-:S02]  /*40a0*/  FFMA.FTZ R147, R147, R133, R134 ;  /* 0x0000008593937223 */ /* 0x000fc40000010086 */
[----:B------:R-:W2:Y:S04]  /*40b0*/  @!P5 LDC.64 R134, c[0x0][0x3c0] ;  /* 0x0000f000ff86db82 */ /* 0x000ea80000000a00 */
[----:B------:R-:W0:Y:S04]  /*40c0*/  SHFL.IDX PT, R147, R147, RZ, 0x1f ;  /* 0x00001fff93937589 */ /* 0x000e2800000e0000 */
[----:B------:R-:W3:Y:S01]  /*40d0*/  @!P5 LDC.64 R132, c[0x0][0x3c8] ;  /* 0x0000f200ff84db82 */ /* 0x000ee20000000a00 */
[C---:B-1----:R-:W-:Y:S01]  /*40e0*/  FMUL.FTZ R145, R149.reuse, R149 ;  /* 0x0000009595917220 */ /* 0x042fe20000410000 */
[----:B------:R-:W-:Y:S01]  /*40f0*/  FSEL R0, R149, RZ, !P4 ;  /* 0x000000ff95007208 */ /* 0x000fe20006000000 */
[----:B--2---:R-:W-:-:S03]  /*4100*/  @!P5 IMAD.WIDE R134, R151, 0x4, R134 ;  /* 0x000000049786d825 */ /* 0x004fc600078e0286 */
[----:B------:R-:W-:Y:S01]  /*4110*/  FSEL R146, R145, RZ, P4 ;  /* 0x000000ff91927208 */ /* 0x000fe20002000000 */
[----:B0-----:R-:W-:Y:S01]  /*4120*/  FFMA.FTZ R145, R147, UR14, R148 ;  /* 0x0000000e93917c23 */ /* 0x001fe20008010094 */
[----:B------:R-:W-:Y:S01]  /*4130*/  MOV R147, UR6 ;  /* 0x0000000600937c02 */ /* 0x000fe20008000f00 */
[----:B------:R0:W-:Y:S02]  /*4140*/  @!P5 STG.E desc[UR8][R134.64], R149 ;  /* 0x000000958600d986 */ /* 0x0001e4000c101908 */
[----:B------:R-:W-:Y:S02]  /*4150*/  FADD.FTZ R145, R145, R146 ;  /* 0x0000009291917221 */ /* 0x000fe40000010000 */
[----:B---3--:R-:W-:-:S04]  /*4160*/  @!P5 IMAD.WIDE R132, R147, 0x4, R132 ;  /* 0x000000049384d825 */ /* 0x008fc800078e0284 */
[----:B------:R-:W1:Y:S02]  /*4170*/  MUFU.RSQ R145, R145 ;  /* 0x0000009100917308 */ /* 0x000e640000001400 */
[----:B-1----:R0:W-:Y:S01]  /*4180*/  @!P5 STG.E desc[UR8][R132.64], R145 ;  /* 0x000000918400d986 */ /* 0x0021e2000c101908 */
[----:B------:R-:W-:Y:S05]  /*4190*/  @!P0 BRA `(.L_x_8905) ;  /* 0x0000000000808947 */ /* 0x000fea0003800000 */
[--C-:B0-----:R-:W-:Y:S01]  /*41a0*/  FADD.FTZ R132, R92, -R0.reuse ;  /* 0x800000005c847221 */ /* 0x101fe20000010000 */
        /* <DEDUP_REMOVED lines=31> */
.L_x_8905:
[----:B------:R-:W-:Y:S05]  /*43a0*/  BSYNC.RECONVERGENT B0 ;  /* 0x0000000000007941 */ /* 0x000fea0003800200 */
.L_x_8904:
        /* <DEDUP_REMOVED lines=35> */
.L_x_8907:
[----:B------:R-:W-:Y:S05]  /*45e0*/  BSYNC.RECONVERGENT B0 ;  /* 0x0000000000007941 */ /* 0x000fea0003800200 */
.L_x_8906:
        /* <DEDUP_REMOVED lines=34> */
.L_x_8909:
[----:B------:R-:W-:Y:S05]  /*4810*/  BSYNC.RECONVERGENT B0 ;  /* 0x0000000000007941 */ /* 0x000fea0003800200 */
.L_x_8908:
        /* <DEDUP_REMOVED lines=34> */
.L_x_8911:
[----:B------:R-:W-:Y:S05]  /*4a40*/  BSYNC.RECONVERGENT B0 ;  /* 0x0000000000007941 */ /* 0x000fea0003800200 */
.L_x_8910:
        /* <DEDUP_REMOVED lines=33> */
.L_x_8913:
[----:B------:R-:W-:Y:S05]  /*4c60*/  BSYNC.RECONVERGENT B0 ;  /* 0x0000000000007941 */ /* 0x000fea0003800200 */
.L_x_8912:
[----:B------:R-:W-:Y:S02]  /*4c70*/  UIADD3 UR6, UPT, UPT, UR6, UR16, URZ ;  /* 0x0000001006067290 */ /* 0x000fe4000fffe0ff */
[----:B------:R-:W-:Y:S02]  /*4c80*/  UPLOP3.LUT UP1, UPT, UPT, UPT, UP1, 0x40, 0x4 ;  /* 0x000000000004789c */ /* 0x000fe40003f2e810 */
[----:B------:R-:W-:-:S09]  /*4c90*/  UISETP.GE.AND UP0, UPT, UR6, UR17, UPT ;  /* 0x000000110600728c */ /* 0x000fd2000bf06270 */
[----:B------:R-:W-:Y:S05]  /*4ca0*/  BRA.U !UP0, `(.L_x_8914) ;  /* 0xffffffbd08147547 */ /* 0x000fea000b83ffff */
[----:B------:R-:W-:Y:S05]  /*4cb0*/  EXIT ;  /* 0x000000000000794d */ /* 0x000fea0003800000 */
.L_x_8915:
        /* <DEDUP_REMOVED lines=12> */
.L_x_22334:


//--------------------- .text._ZN10layer_norm31ln_parallel_residual_fwd_kernelINS_13Kernel_traitsIf13__nv_bfloat16fS2_fjLj5120ELj1ELj1ELj4ELj16ENS_18Kernel_traits_baseILj5120EfS2_fS2_fjLj128EEEEELb0ELb1ELb1EEEvNS_9FwdParamsE --------------------------
	.section	.text._ZN10layer_norm31ln_parallel_residual_fwd_kernelINS_13Kernel_traitsIf13__nv_bfloat16fS2_fjLj5120ELj1ELj1ELj4ELj16ENS_18Kernel_traits_baseILj5120EfS2_fS2_fjLj128EEEEELb0ELb1ELb1EEEvNS_9FwdParamsE,"ax",@progbits
	.align	128
        .global         _ZN10layer_norm31ln_parallel_residual_fwd_kernelINS_13Kernel_traitsIf13__nv_bfloat16fS2_fjLj5120ELj1ELj1ELj4ELj16ENS_18Kernel_traits_baseILj5120EfS2_fS2_fjLj128EEEEELb0ELb1ELb1EEEvNS_9FwdParamsE
        .type           _ZN10layer_norm31ln_parallel_residual_fwd_kernelINS_13Kernel_traitsIf13__nv_bfloat16fS2_fjLj5120ELj1ELj1ELj4ELj16ENS_18Kernel_traits_baseILj5120EfS2_fS2_fjLj128EEEEELb0ELb1ELb1EEEvNS_9FwdParamsE,@function
        .size           _ZN10layer_norm31ln_parallel_residual_fwd_kernelINS_13Kernel_traitsIf13__nv_bfloat16fS2_fjLj5120ELj1ELj1ELj4ELj16ENS_18Kernel_traits_baseILj5120EfS2_fS2_fjLj128EEEEELb0ELb1ELb1EEEvNS_9FwdParamsE,(.L_x_22335 - _ZN10layer_norm31ln_parallel_residual_fwd_kernelINS_13Kernel_traitsIf13__nv_bfloat16fS2_fjLj5120ELj1ELj1ELj4ELj16ENS_18Kernel_traits_baseILj5120EfS2_fS2_fjLj128EEEEELb0ELb1ELb1EEEvNS_9FwdParamsE)
        .other          _ZN10layer_norm31ln_parallel_residual_fwd_kernelINS_13Kernel_traitsIf13__nv_bfloat16fS2_fjLj5120ELj1ELj1ELj4ELj16ENS_18Kernel_traits_baseILj5120EfS2_fS2_fjLj128EEEEELb0ELb1ELb1EEEvNS_9FwdParamsE,@"STO_CUDA_ENTRY STV_DEFAULT"
_ZN10layer_norm31ln_parallel_residual_fwd_kernelINS_13Kernel_traitsIf13__nv_bfloat16fS2_fjLj5120ELj1ELj1ELj4ELj16ENS_18Kernel_traits_baseILj5120EfS2_fS2_fjLj128EEEEELb0ELb1ELb1EEEvNS_9FwdParamsE:
.text._ZN10layer_norm31ln_parallel_residual_fwd_kernelINS_13Kernel_traitsIf13__nv_bfloat16fS2_fjLj5120ELj1ELj1ELj4ELj16ENS_18Kernel_traits_baseILj5120EfS2_fS2_fjLj128EEEEELb0ELb1ELb1EEEvNS_9FwdParamsE:
        /* <DEDUP_REMOVED lines=9> */
[----:B---3--:R-:W-:Y:S05]  /*0090*/  BRA.U !UP0, `(.L_x_8916) ;  /* 0x0000000108647547 */ /* 0x008fea000b800000 */
        /* <DEDUP_REMOVED lines=25> */
.L_x_8916:
        /* <DEDUP_REMOVED lines=32> */
.L_x_8917:
[----:B------:R-:W1:Y:S02]  /*0430*/  LDCU UR4, c[0x0][0x384] ;  /* 0x00007080ff0477ac */ /* 0x000e640008000800 */
[----:B-1----:R-:W-:-:S13]  /*0440*/  ISETP.GE.AND P0, PT, R4, UR4, PT ;  /* 0x0000000404007c0c */ /* 0x002fda000bf06270 */
[----:B------:R-:W-:Y:S05]  /*0450*/  @P0 EXIT ;  /* 0x000000000000094d */ /* 0x000fea0003800000 */
[----:B------:R-:W1:Y:S01]  /*0460*/  LDCU.64 UR8, c[0x0][0x398] ;  /* 0x00007300ff0877ac */ /* 0x000e620008000a00 */
[----:B------:R-:W-:Y:S01]  /*0470*/  LOP3.LUT R3, R0, 0x60, RZ, 0xc0, !PT ;  /* 0x0000006000037812 */ /* 0x000fe200078ec0ff */
[----:B------:R-:W2:Y:S03]  /*0480*/  LDCU.U8 UR4, c[0x0][0x410] ;  /* 0x00008200ff0477ac */ /* 0x000ea60008000000 */
[----:B------:R-:W-:Y:S01]  /*0490*/  LOP3.LUT R3, R3, 0x1f, R0, 0xf8, !PT ;  /* 0x0000001f03037812 */ /* 0x000fe200078ef800 */
[----:B------:R-:W3:Y:S01]  /*04a0*/  LDCU UR10, c[0x0][0x388] ;  /* 0x00007100ff0a77ac */ /* 0x000ee20008000800 */
[----:B------:R-:W4:Y:S01]  /*04b0*/  LDCU UR11, c[0x0][0x400] ;  /* 0x00008000ff0b77ac */ /* 0x000f220008000800 */
[----:B------:R-:W0:Y:S01]  /*04c0*/  LDCU.64 UR14, c[0x0][0x398] ;  /* 0x00007300ff0e77ac */ /* 0x000e220008000a00 */
[----:B-1----:R-:W-:Y:S01]  /*04d0*/  ISETP.NE.U32.AND P0, PT, RZ, UR8, PT ;  /* 0x00000008ff007c0c */ /* 0x002fe2000bf05070 */
[----:B------:R-:W1:Y:S03]  /*04e0*/  LDCU.64 UR12, c[0x0][0x3a0] ;  /* 0x00007400ff0c77ac */ /* 0x000e660008000a00 */
[----:B------:R-:W-:-:S02]  /*04f0*/  ISETP.NE.AND.EX P0, PT, RZ, UR9, PT, P0 ;  /* 0x00000009ff007c0c */ /* 0x000fc4000bf05300 */
[----:B--2---:R-:W-:Y:S01]  /*0500*/  ISETP.NE.AND P2, PT, RZ, UR4, PT ;  /* 0x00000004ff007c0c */ /* 0x004fe2000bf45270 */
[----:B---34-:R-:W-:-:S12]  /*0510*/  UPLOP3.LUT UP1, UPT, UPT, UPT, UPT, 0x40, 0x4 ;  /* 0x000000000004789c */ /* 0x018fd80003f2e870 */
.L_x_8940:
[----:B-1----:R-:W-:Y:S01]  /*0520*/  ISETP.NE.U32.AND P1, PT, RZ, UR12, PT ;  /* 0x0000000cff007c0c */ /* 0x002fe2000bf25070 */
[----:B0-2---:R-:W0:Y:S01]  /*0530*/  @P0 LDC.64 R6, c[0x0][0x398] ;  /* 0x0000e600ff060b82 */ /* 0x005e220000000a00 */
        /* <DEDUP_REMOVED lines=37> */
.L_x_8919:
[C---:B-----5:R-:W-:Y:S02]  /*0790*/  PRMT R5, R8.reuse, 0x7632, R5 ;  /* 0x0000763208057816 */ /* 0x060fe40000000005 */
[----:B------:R-:W-:Y:S02]  /*07a0*/  SHF.L.U32 R7, R8, 0x10, RZ ;  /* 0x0000001008077819 */ /* 0x000fe400000006ff */
[C---:B------:R-:W-:Y:S02]  /*07b0*/  PRMT R12, R10.reuse, 0x7632, R12 ;  /* 0x000076320a0c7816 */ /* 0x040fe4000000000c */
[----:B------:R-:W-:Y:S01]  /*07c0*/  SHF.L.U32 R13, R10, 0x10, RZ ;  /* 0x000000100a0d7819 */ /* 0x000fe200000006ff */
[----:B------:R-:W-:Y:S01]  /*07d0*/  FADD.FTZ R40, R48, R7 ;  /* 0x0000000730287221 */ /* 0x000fe20000010000 */
[----:B------:R-:W-:Y:S02]  /*07e0*/  PRMT R8, R9, 0x7632, R8 ;  /* 0x0000763209087816 */ /* 0x000fe40000000008 */
        /* <DEDUP_REMOVED lines=12> */
[----:B------:R-:W-:-:S02]  /*08b0*/  FADD.FTZ R37, R45, R12 ;  /* 0x0000000c2d257221 */ /* 0x000fc40000010000 */
[----:B------:R-:W-:Y:S01]  /*08c0*/  FADD.FTZ R39, R47, R10 ;  /* 0x0000000a2f277221 */ /* 0x000fe20000010000 */
[----:B------:R-:W-:Y:S06]  /*08d0*/  BRA `(.L_x_8920) ;  /* 0x0000000400107947 */ /* 0x000fec0003800000 */
.L_x_8918:
        /* <DEDUP_REMOVED lines=32> */
.L_x_8921:
        /* <DEDUP_REMOVED lines=36> */
.L_x_8920:
        /* <DEDUP_REMOVED lines=55> */
[----:B------:R-:W-:Y:S01]  /*1090*/  FADD.FTZ R31, R47, R18 ;  /* 0x000000122f1f7221 */ /* 0x000fe20000010000 */
[----:B------:R-:W-:Y:S06]  /*10a0*/  BRA `(.L_x_8924) ;  /* 0x0000000000fc7947 */ /* 0x000fec0003800000 */
.L_x_8923:
        /* <DEDUP_REMOVED lines=29> */
.L_x_8922:
        /* <DEDUP_REMOVED lines=22> */
.L_x_8925:
        /* <DEDUP_REMOVED lines=12> */
.L_x_8924:
        /* <DEDUP_REMOVED lines=15> */
[----:B-1----:R-:W-:Y:S02]  /*1590*/  PRMT R12, R54, 0x7632, R12 ;  /* 0x00007632360c7816 */ /* 0x002fe4000000000c */
[----:B------:R-:W-:Y:S02]  /*15a0*/  PRMT R13, R53, 0x7632, R13 ;  /* 0x00007632350d7816 */ /* 0x000fe4000000000d */
[----:B------:R-:W-:Y:S01]  /*15b0*/  PRMT R14, R52, 0x7632, R14 ;  /* 0x00007632340e7816 */ /* 0x000fe2000000000e */
[----:B------:R-:W-:Y:S06]  /*15c0*/  @!P1 BRA `(.L_x_8927) ;  /* 0x0000000000949947 */ /* 0x000fec0003800000 */
[C---:B------:R-:W-:Y:S02]  /*15d0*/  PRMT R18, R10.reuse, 0x7632, R18 ;  /* 0x000076320a127816 */ /* 0x040fe40000000012 */
[----:B------:R-:W-:Y:S02]  /*15e0*/  SHF.L.U32 R10, R10, 0x10, RZ ;  /* 0x000000100a0a7819 */ /* 0x000fe400000006ff */
[----:B------:R-:W-:Y:S02]  /*15f0*/  SHF.L.U32 R19, R54, 0x10, RZ ;  /* 0x0000001036137819 */ /* 0x000fe400000006ff */
[----:B------:R-:W-:Y:S02]  /*1600*/  PRMT R15, R8, 0x7632, R15 ;  /* 0x00007632080f7816 */ /* 0x000fe4000000000f */
[----:B------:R-:W-:Y:S02]  /*1610*/  PRMT R16, R9, 0x7632, R16 ;  /* 0x0000763209107816 */ /* 0x000fe40000000010 */
[----:B------:R-:W-:-:S02]  /*1620*/  PRMT R20, R11, 0x7632, R20 ;  /* 0x000076320b147816 */ /* 0x000fc40000000014 */
[----:B------:R-:W-:Y:S01]  /*1630*/  SHF.L.U32 R21, R11, 0x10, RZ ;  /* 0x000000100b157819 */ /* 0x000fe200000006ff */
[----:B------:R-:W-:Y:S01]  /*1640*/  FADD.FTZ R11, R19, R10 ;  /* 0x0000000a130b7221 */ /* 0x000fe20000010000 */
        /* <DEDUP_REMOVED lines=29> */
.L_x_8927:
        /* <DEDUP_REMOVED lines=29> */
.L_x_8926:
[----:B------:R-:W-:Y:S05]  /*19f0*/  @!P1 BRA `(.L_x_8929) ;  /* 0x0000000000549947 */ /* 0x000fea0003800000 */
[C---:B-----5:R-:W-:Y:S02]  /*1a00*/  PRMT R6, R8.reuse, 0x7632, R6 ;  /* 0x0000763208067816 */ /* 0x060fe40000000006 */
[----:B-1----:R-:W-:Y:S02]  /*1a10*/  SHF.L.U32 R13, R8, 0x10, RZ ;  /* 0x00000010080d7819 */ /* 0x002fe400000006ff */
        /* <DEDUP_REMOVED lines=19> */
.L_x_8929:
        /* <DEDUP_REMOVED lines=12> */
.L_x_8928:
[----:B-1----:R-:W0:Y:S01]  /*1c10*/  @P0 LDC.64 R14, c[0x0][0x398] ;  /* 0x0000e600ff0e0b82 */ /* 0x002e220000000a00 */
        /* <DEDUP_REMOVED lines=14> */
[----:B-1---5:R-:W-:Y:S02]  /*1d00*/  PRMT R12, R8, 0x7632, R12 ;  /* 0x00007632080c7816 */ /* 0x022fe4000000000c */
[C---:B------:R-:W-:Y:S02]  /*1d10*/  PRMT R13, R9.reuse, 0x7632, R13 ;  /* 0x00007632090d7816 */ /* 0x040fe4000000000d */
[----:B------:R-:W-:Y:S02]  /*1d20*/  SHF.L.U32 R14, R9, 0x10, RZ ;  /* 0x00000010090e7819 */ /* 0x000fe400000006ff */
[----:B------:R-:W-:Y:S02]  /*1d30*/  PRMT R16, R10, 0x7632, R16 ;  /* 0x000076320a107816 */ /* 0x000fe40000000010 */
[----:B------:R-:W-:Y:S02]  /*1d40*/  SHF.L.U32 R8, R8, 0x10, RZ ;  /* 0x0000001008087819 */ /* 0x000fe400000006ff */
[----:B------:R-:W-:-:S02]  /*1d50*/  SHF.L.U32 R10, R10, 0x10, RZ ;  /* 0x000000100a0a7819 */ /* 0x000fc400000006ff */
[----:B------:R-:W-:Y:S02]  /*1d60*/  SHF.L.U32 R9, R52, 0x10, RZ ;  /* 0x0000001034097819 */ /* 0x000fe400000006ff */
        /* <DEDUP_REMOVED lines=34> */
.L_x_8931:
[C---:B-1---5:R-:W-:Y:S02]  /*1f90*/  PRMT R13, R8.reuse, 0x7632, R13 ;  /* 0x00007632080d7816 */ /* 0x062fe4000000000d */
[C---:B------:R-:W-:Y:S02]  /*1fa0*/  PRMT R14, R9.reuse, 0x7632, R14 ;  /* 0x00007632090e7816 */ /* 0x040fe4000000000e */
[----:B------:R-:W-:Y:S02]  /*1fb0*/  SHF.L.U32 R18, R9, 0x10, RZ ;  /* 0x0000001009127819 */ /* 0x000fe400000006ff */
[----:B------:R-:W-:Y:S02]  /*1fc0*/  SHF.L.U32 R8, R8, 0x10, RZ ;  /* 0x0000001008087819 */ /* 0x000fe400000006ff */
[----:B------:R-:W-:Y:S02]  /*1fd0*/  PRMT R17, R10, 0x7632, R17 ;  /* 0x000076320a117816 */ /* 0x000fe40000000011 */
[----:B------:R-:W-:-:S02]  /*1fe0*/  SHF.L.U32 R9, R52, 0x10, RZ ;  /* 0x0000001034097819 */ /* 0x000fc400000006ff */
[----:B------:R-:W-:Y:S02]  /*1ff0*/  SHF.L.U32 R10, R10, 0x10, RZ ;  /* 0x000000100a0a7819 */ /* 0x000fe400000006ff */
[----:B------:R-:W-:Y:S01]  /*2000*/  SHF.L.U32 R19, R54, 0x10, RZ ;  /* 0x0000001036137819 */ /* 0x000fe200000006ff */
[--C-:B------:R-:W-:Y:S01]  /*2010*/  FADD.FTZ R16, R9, R8.reuse ;  /* 0x0000000809107221 */ /* 0x100fe20000010000 */
[----:B------:R-:W-:Y:S02]  /*2020*/  SHF.L.U32 R15, R53, 0x10, RZ ;  /* 0x00000010350f7819 */ /* 0x000fe400000006ff */
[----:B------:R-:W-:Y:S01]  /*2030*/  PRMT R8, R52, 0x7632, R8 ;  /* 0x0000763234087816 */ /* 0x000fe20000000008 */
[----:B------:R-:W-:Y:S01]  /*2040*/  FADD.FTZ R12, R19, R10 ;  /* 0x0000000a130c7221 */ /* 0x000fe20000010000 */
[----:B------:R-:W-:Y:S01]  /*2050*/  PRMT R139, R11, 0x7632, R139 ;  /* 0x000076320b8b7816 */ /* 0x000fe2000000008b */
[----:B------:R-:W-:Y:S01]  /*2060*/  FADD.FTZ R18, R15, R18 ;  /* 0x000000120f127221 */ /* 0x000fe20000010000 */
[----:B------:R-:W-:-:S02]  /*2070*/  SHF.L.U32 R140, R11, 0x10, RZ ;  /* 0x000000100b8c7819 */ /* 0x000fc400000006ff */
[----:B------:R-:W-:Y:S02]  /*2080*/  PRMT R10, R54, 0x7632, R10 ;  /* 0x00007632360a7816 */ /* 0x000fe4000000000a */
[----:B------:R-:W-:Y:S02]  /*2090*/  PRMT R9, R53, 0x7632, R9 ;  /* 0x0000763235097816 */ /* 0x000fe40000000009 */
[----:B------:R-:W-:Y:S02]  /*20a0*/  PRMT R11, R55, 0x7632, R11 ;  /* 0x00007632370b7816 */ /* 0x000fe4000000000b */
        /* <DEDUP_REMOVED lines=12> */
[----:B------:R-:W-:-:S04]  /*2170*/  FADD.FTZ R19, R138, R9 ;  /* 0x000000098a137221 */ /* 0x000fc80000010000 */
[----:B------:R-:W-:Y:S01]  /*2180*/  FADD.FTZ R15, R142, R11 ;  /* 0x0000000b8e0f7221 */ /* 0x000fe20000010000 */
[----:B------:R-:W-:Y:S06]  /*2190*/  BRA `(.L_x_8932) ;  /* 0x0000000000887947 */ /* 0x000fec0003800000 */
.L_x_8930:
[----:B------:R-:W-:Y:S05]  /*21a0*/  @!P1 BRA `(.L_x_8933) ;  /* 0x0000000000549947 */ /* 0x000fea0003800000 */
[----:B-1---5:R-:W-:Y:S02]  /*21b0*/  PRMT R12, R8, 0x7632, R12 ;  /* 0x00007632080c7816 */ /* 0x022fe4000000000c */
[----:B------:R-:W-:Y:S02]  /*21c0*/  PRMT R14, R9, 0x7632, R14 ;  /* 0x00007632090e7816 */ /* 0x000fe4000000000e */
[----:B------:R-:W-:Y:S02]  /*21d0*/  PRMT R15, R10, 0x7632, R15 ;  /* 0x000076320a0f7816 */ /* 0x000fe4000000000f */
[----:B------:R-:W-:Y:S02]  /*21e0*/  PRMT R16, R11, 0x7632, R16 ;  /* 0x000076320b107816 */ /* 0x000fe40000000010 */
        /* <DEDUP_REMOVED lines=17> */
.L_x_8933:
        /* <DEDUP_REMOVED lines=12> */
.L_x_8932:
        /* <DEDUP_REMOVED lines=56> */
.L_x_8935:
        /* <DEDUP_REMOVED lines=33> */
.L_x_8934:
[----:B------:R-:W-:Y:S05]  /*2950*/  @!P1 BRA `(.L_x_8937) ;  /* 0x0000000000549947 */ /* 0x000fea0003800000 */
[C---:B-1---5:R-:W-:Y:S02]  /*2960*/  PRMT R8, R136.reuse, 0x7632, R8 ;  /* 0x0000763288087816 */ /* 0x062fe40000000008 */
        /* <DEDUP_REMOVED lines=20> */
.L_x_8937:
        /* <DEDUP_REMOVED lines=12> */
.L_x_8936:
        /* <DEDUP_REMOVED lines=154> */
.L_x_8939:
[----:B------:R-:W-:Y:S05]  /*3510*/  BSYNC.RECONVERGENT B0 ;  /* 0x0000000000007941 */ /* 0x000fea0003800200 */
.L_x_8938:
[----:B------:R-:W-:Y:S01]  /*3520*/  BAR.SYNC.DEFER_BLOCKING 0x0 ;  /* 0x0000000000007b1d */ /* 0x000fe20000010000 */
[----:B------:R-:W-:Y:S01]  /*3530*/  ISETP.GT.U32.AND P1, PT, R2, 0x3, PT ;  /* 0x000000030200780c */ /* 0x000fe20003f24070 */
[----:B0-----:R-:W-:Y:S01]  /*3540*/  HFMA2 R146, -RZ, RZ, 0, 0 ;  /* 0x00000000ff927431 */ /* 0x001fe200000001ff */
[----:B------:R-:W-:Y:S01]  /*3550*/  PLOP3.LUT P4, PT, PT, PT, UP1, 0x80, 0x8 ;  /* 0x000000000008781c */ /* 0x000fe20003f8f018 */
[----:B------:R-:W-:Y:S01]  /*3560*/  UPLOP3.LUT UP1, UPT, UPT, UPT, UP1, 0x40, 0x4 ;  /* 0x000000000004789c */ /* 0x000fe20003f2e810 */
[----:B------:R-:W-:-:S09]  /*3570*/  PLOP3.LUT P3, PT, PT, PT, PT, 0x8, 0x80 ;  /* 0x000000000080781c */ /* 0x000fd20003f6e170 */
[----:B------:R-:W0:Y:S01]  /*3580*/  @!P1 S2R R143, SR_CgaCtaId ;  /* 0x00000000008f9919 */ /* 0x000e220000008800 */
        /* <DEDUP_REMOVED lines=9> */
[----:B------:R-:W-:Y:S01]  /*3620*/  SHFL.DOWN PT, R153, R150, 0x1, 0x1f ;  /* 0x08201f0096997f89 */ /* 0x000fe200000e0000 */
[----:B------:R-:W-:-:S02]  /*3630*/  @!P1 LEA R147, R2, R147, 0x3 ;  /* 0x0000009302939211 */ /* 0x000fc400078e18ff */
[----:B------:R-:W0:Y:S01]  /*3640*/  MUFU.RCP R145, R144 ;  /* 0x0000009000917308 */ /* 0x000e220000001000 */
[----:B------:R-:W-:Y:S02]  /*3650*/  I2FP.F32.S32 R152, R149 ;  /* 0x0000009500987245 */ /* 0x000fe40000201400 */
[----:B------:R-:W1:Y:S01]  /*3660*/  @!P1 LDS.64 R142, [R147] ;  /* 0x00000000938e9984 */ /* 0x000e620000000a00 */
[----:B------:R-:W-:Y:S02]  /*3670*/  I2FP.F32.U32 R149, R146 ;  /* 0x0000009200957245 */ /* 0x000fe40000201000 */
[----:B------:R-:W-:Y:S01]  /*3680*/  ISETP.NE.AND P1, PT, R0, RZ, PT ;  /* 0x000000ff0000720c */ /* 0x000fe20003f25270 */
[----:B-1----:R-:W1:Y:S02]  /*3690*/  SHFL.DOWN PT, R151, R142, 0x2, 0x1f ;  /* 0x08401f008e977f89 */ /* 0x002e6400000e0000 */
[----:B-1----:R-:W-:-:S04]  /*36a0*/  FMUL.FTZ R148, R151, R152 ;  /* 0x0000009897947220 */ /* 0x002fc80000410000 */
[----:B------:R-:W-:Y:S01]  /*36b0*/  FFMA.FTZ R148, R149, R142, R148 ;  /* 0x0000008e95947223 */ /* 0x000fe20000010094 */
[----:B------:R-:W-:Y:S01]  /*36c0*/  FADD.FTZ R142, -R151, R142 ;  /* 0x0000008e978e7221 */ /* 0x000fe20000010100 */
[-C--:B------:R-:W-:Y:S02]  /*36d0*/  IADD3 R151, PT, PT, R150, R153.reuse, RZ ;  /* 0x0000009996977210 */ /* 0x080fe40007ffe0ff */
[----:B0-----:R-:W-:Y:S01]  /*36e0*/  FMUL.FTZ R147, R145, R148 ;  /* 0x0000009491937220 */ /* 0x001fe20000410000 */
[----:B------:R-:W-:Y:S01]  /*36f0*/  FMUL.FTZ R142, R142, R142 ;  /* 0x0000008e8e8e7220 */ /* 0x000fe20000410000 */
[----:B------:R-:W0:Y:S01]  /*3700*/  SHFL.DOWN PT, R148, R143, 0x2, 0x1f ;  /* 0x08401f008f947f89 */ /* 0x000e2200000e0000 */
[----:B------:R-:W-:Y:S02]  /*3710*/  I2FP.F32.S32 R153, R153 ;  /* 0x0000009900997245 */ /* 0x000fe40000201400 */
[----:B------:R-:W-:Y:S01]  /*3720*/  FMUL.FTZ R142, R142, R149 ;  /* 0x000000958e8e7220 */ /* 0x000fe20000410000 */
[----:B------:R-:W1:Y:S01]  /*3730*/  SHFL.DOWN PT, R146, R147, 0x1, 0x1f ;  /* 0x08201f0093927f89 */ /* 0x000e6200000e0000 */
[----:B------:R-:W-:-:S02]  /*3740*/  I2FP.F32.S32 R151, R151 ;  /* 0x0000009700977245 */ /* 0x000fc40000201400 */
[----:B------:R-:W-:-:S04]  /*3750*/  FMUL.FTZ R142, R142, R152 ;  /* 0x000000988e8e7220 */ /* 0x000fc80000410000 */
[----:B------:R-:W2:Y:S01]  /*3760*/  MUFU.RCP R151, R151 ;  /* 0x0000009700977308 */ /* 0x000ea20000001000 */
[----:B0-----:R-:W-:Y:S01]  /*3770*/  FADD.FTZ R148, R148, R143 ;  /* 0x0000008f94947221 */ /* 0x001fe20000010000 */
[----:B-1----:R-:W-:-:S03]  /*3780*/  FMUL.FTZ R143, R146, R153 ;  /* 0x00000099928f7220 */ /* 0x002fc60000410000 */
[----:B------:R-:W-:Y:S01]  /*3790*/  FFMA.FTZ R148, R145, R142, R148 ;  /* 0x0000008e91947223 */ /* 0x000fe20000010094 */
[----:B------:R-:W-:Y:S01]  /*37a0*/  FADD.FTZ R146, R147, -R146 ;  /* 0x8000009293927221 */ /* 0x000fe20000010000 */
[----:B------:R-:W-:-:S03]  /*37b0*/  FFMA.FTZ R142, R144, R147, R143 ;  /* 0x00000093908e7223 */ /* 0x000fc6000001008f */
[----:B------:R-:W0:Y:S01]  /*37c0*/  SHFL.DOWN PT, R143, R148, 0x1, 0x1f ;  /* 0x08201f00948f7f89 */ /* 0x000e2200000e0000 */
[----:B------:R-:W-:Y:S01]  /*37d0*/  FMUL.FTZ R145, R146, R146 ;  /* 0x0000009292917220 */ /* 0x000fe20000410000 */
[----:B--2---:R-:W-:-:S03]  /*37e0*/  FMUL.FTZ R142, R151, R142 ;  /* 0x0000008e978e7220 */ /* 0x004fc60000410000 */
[----:B------:R-:W-:-:S03]  /*37f0*/  FMUL.FTZ R145, R144, R145 ;  /* 0x0000009190917220 */ /* 0x000fc60000410000 */
[----:B------:R-:W1:Y:S01]  /*3800*/  SHFL.IDX PT, R142, R142, RZ, 0x1f ;  /* 0x00001fff8e8e7589 */ /* 0x000e6200000e0000 */
[----:B------:R-:W-:Y:S01]  /*3810*/  FMUL.FTZ R145, R145, R153 ;  /* 0x0000009991917220 */ /* 0x000fe20000410000 */
[----:B0-----:R-:W-:-:S04]  /*3820*/  FADD.FTZ R144, R148, R143 ;  /* 0x0000008f94907221 */ /* 0x001fc80000010000 */
[----:B------:R-:W-:Y:S02]  /*3830*/  FFMA.FTZ R145, R151, R145, R144 ;  /* 0x0000009197917223 */ /* 0x000fe40000010090 */
[----:B------:R-:W0:Y:S01]  /*3840*/  LDC R144, c[0x0][0x448] ;  /* 0x00011200ff907b82 */ /* 0x000e220000000800 */
[C---:B-1----:R-:W-:Y:S01]  /*3850*/  FMUL.FTZ R150, R142.reuse, R142 ;  /* 0x0000008e8e967220 */ /* 0x042fe20000410000 */
[----:B------:R-:W-:Y:S02]  /*3860*/  FSEL R143, R142, RZ, !P2 ;  /* 0x000000ff8e8f7208 */ /* 0x000fe40005000000 */
[----:B------:R-:W0:Y:S03]  /*3870*/  SHFL.IDX PT, R145, R145, RZ, 0x1f ;  /* 0x00001fff91917589 */ /* 0x000e2600000e0000 */
[C---:B------:R-:W-:Y:S01]  /*3880*/  FADD.FTZ R146, -R143.reuse, R28 ;  /* 0x0000001c8f927221 */ /* 0x040fe20000010100 */
[C---:B------:R-:W-:Y:S01]  /*3890*/  FADD.FTZ R147, -R143.reuse, R29 ;  /* 0x0000001d8f937221 */ /* 0x040fe20000010100 */
[C---:B------:R-:W-:Y:S01]  /*38a0*/  FADD.FTZ R154, -R143.reuse, R8 ;  /* 0x000000088f9a7221 */ /* 0x040fe20000010100 */
[----:B------:R-:W1:Y:S01]  /*38b0*/  @!P1 LDC.64 R28, c[0x0][0x3c0] ;  /* 0x0000f000ff1c9b82 */ /* 0x000e620000000a00 */
[C---:B------:R-:W-:Y:S01]  /*38c0*/  FADD.FTZ R156, -R143.reuse, R9 ;  /* 0x000000098f9c7221 */ /* 0x040fe20000010100 */
[C---:B------:R-:W-:Y:S01]  /*38d0*/  FADD.FTZ R38, -R143.reuse, R38 ;  /* 0x000000268f267221 */ /* 0x040fe20000010100 */
[C---:B------:R-:W-:Y:S01]  /*38e0*/  FADD.FTZ R36, -R143.reuse, R36 ;  /* 0x000000248f247221 */ /* 0x040fe20000010100 */
[C---:B------:R-:W-:Y:S01]  /*38f0*/  FADD.FTZ R39, -R143.reuse, R39 ;  /* 0x000000278f277221 */ /* 0x040fe20000010100 */
[C---:B------:R-:W-:Y:S01]  /*3900*/  FADD.FTZ R37, -R143.reuse, R37 ;  /* 0x000000258f257221 */ /* 0x040fe20000010100 */
[C---:B------:R-:W-:Y:S01]  /*3910*/  FADD.FTZ R148, -R143.reuse, R24 ;  /* 0x000000188f947221 */ /* 0x040fe20000010100 */
[C---:B------:R-:W-:Y:S01]  /*3920*/  FADD.FTZ R149, -R143.reuse, R25 ;  /* 0x000000198f957221 */ /* 0x040fe20000010100 */
[----:B------:R-:W2:Y:S01]  /*3930*/  LDC.64 R8, c[0x0][0x428] ;  /* 0x00010a00ff087b82 */ /* 0x000ea20000000a00 */
[C---:B------:R-:W-:Y:S01]  /*3940*/  FADD.FTZ R26, -R143.reuse, R26 ;  /* 0x0000001a8f1a7221 */ /* 0x040fe20000010100 */
[C---:B------:R-:W-:Y:S01]  /*3950*/  FADD.FTZ R32, -R143.reuse, R32 ;  /* 0x000000208f207221 */ /* 0x040fe20000010100 */
[C---:B------:R-:W-:Y:S01]  /*3960*/  FADD.FTZ R30, -R143.reuse, R30 ;  /* 0x0000001e8f1e7221 */ /* 0x040fe20000010100 */
[C---:B------:R-:W-:Y:S01]  /*3970*/  FADD.FTZ R27, -R143.reuse, R27 ;  /* 0x0000001b8f1b7221 */ /* 0x040fe20000010100 */
[C---:B------:R-:W-:Y:S01]  /*3980*/  FADD.FTZ R33, -R143.reuse, R33 ;  /* 0x000000218f217221 */ /* 0x040fe20000010100 */
[C---:B------:R-:W-:Y:S01]  /*3990*/  FADD.FTZ R31, -R143.reuse, R31 ;  /* 0x0000001f8f1f7221 */ /* 0x040fe20000010100 */
[----:B------:R-:W-:Y:S01]  /*39a0*/  FADD.FTZ R20, -R143, R20 ;  /* 0x000000148f147221 */ /* 0x000fe20000010100 */
[----:B------:R-:W3:Y:S01]  /*39b0*/  @!P1 LDC.64 R24, c[0x0][0x3c8] ;  /* 0x0000f200ff189b82 */ /* 0x000ee20000000a00 */
[----:B0-----:R-:W-:Y:S01]  /*39c0*/  FFMA.FTZ R144, R145, UR11, R144 ;  /* 0x0000000b91907c23 */ /* 0x001fe20008010090 */
[----:B------:R-:W-:Y:S01]  /*39d0*/  FSEL R145, R150, RZ, P2 ;  /* 0x000000ff96917208 */ /* 0x000fe20001000000 */
[C---:B------:R-:W-:Y:S01]  /*39e0*/  FADD.FTZ R152, -R143.reuse, R15 ;  /* 0x0000000f8f987221 */ /* 0x040fe20000010100 */
[C---:B------:R-:W-:Y:S01]  /*39f0*/  FADD.FTZ R40, -R143.reuse, R40 ;  /* 0x000000288f287221 */ /* 0x040fe20000010100 */
[C---:B------:R-:W-:Y:S01]  /*3a00*/  FADD.FTZ R34, -R143.reuse, R34 ;  /* 0x000000228f227221 */ /* 0x040fe20000010100 */
[C---:B------:R-:W-:Y:S01]  /*3a10*/  FADD.FTZ R21, -R143.reuse, R21 ;  /* 0x000000158f157221 */ /* 0x040fe20000010100 */
[----:B------:R-:W-:Y:S01]  /*3a20*/  FADD.FTZ R145, R144, R145 ;  /* 0x0000009190917221 */ /* 0x000fe20000010000 */
[----:B------:R-:W-:Y:S01]  /*3a30*/  FADD.FTZ R144, -R143, R19 ;  /* 0x000000138f907221 */ /* 0x000fe20000010100 */
[----:B-1----:R-:W-:-:S04]  /*3a40*/  @!P1 IMAD.WIDE R162, R4, 0x4, R28 ;  /* 0x0000000404a29825 */ /* 0x002fc800078e021c */
        /* <DEDUP_REMOVED lines=20> */
[----:B---3--:R-:W-:-:S04]  /*3b90*/  @!P1 IMAD.WIDE R24, R4, 0x4, R24 ;  /* 0x0000000404189825 */ /* 0x008fc800078e0218 */
[C---:B0-----:R-:W-:Y:S01]  /*3ba0*/  FMUL.FTZ R19, R145.reuse, R38 ;  /* 0x0000002691137220 */ /* 0x041fe20000410000 */
        /* <DEDUP_REMOVED lines=20> */
[C---:B-1----:R-:W-:Y:S01]  /*3cf0*/  FMUL.FTZ R142, R145.reuse, R147 ;  /* 0x00000093918e7220 */ /* 0x042fe20000410000 */
[C---:B------:R-:W-:Y:S01]  /*3d00*/  FMUL.FTZ R41, R145.reuse, R22 ;  /* 0x0000001691297220 */ /* 0x040fe20000410000 */
[----:B------:R-:W-:Y:S01]  /*3d10*/  FMUL.FTZ R162, R145, R23 ;  /* 0x0000001791a27220 */ /* 0x000fe20000410000 */
[----:B--2---:R-:W-:-:S04]  /*3d20*/  IMAD.WIDE.U32 R16, R141, 0x10, R8 ;  /* 0x000000108d107825 */ /* 0x004fc800078e0008 */
[C---:B------:R-:W-:Y:S01]  /*3d30*/  FMUL.FTZ R143, R145.reuse, R14 ;  /* 0x0000000e918f7220 */ /* 0x040fe20000410000 */
[----:B------:R-:W-:Y:S01]  /*3d40*/  FMUL.FTZ R13, R145, R42 ;  /* 0x0000002a910d7220 */ /* 0x000fe20000410000 */
[----:B------:R-:W-:Y:S01]  /*3d50*/  FFMA.FTZ R14, R35, R120, R80 ;  /* 0x00000078230e7223 */ /* 0x000fe20000010050 */
[----:B------:R-:W-:-:S04]  /*3d60*/  IMAD.WIDE.U32 R154, R7, 0x10, R8 ;  /* 0x00000010079a7825 */ /* 0x000fc800078e0008 */
[C---:B------:R-:W-:Y:S01]  /*3d70*/  FMUL.FTZ R42, R145.reuse, R43 ;  /* 0x0000002b912a7220 */ /* 0x040fe20000410000 */
[C---:B------:R-:W-:Y:S01]  /*3d80*/  FMUL.FTZ R147, R145.reuse, R10 ;  /* 0x0000000a91937220 */ /* 0x040fe20000410000 */
[----:B------:R-:W-:Y:S01]  /*3d90*/  FMUL.FTZ R43, R145, R18 ;  /* 0x00000012912b7220 */ /* 0x000fe20000410000 */
[----:B------:R-:W-:-:S04]  /*3da0*/  IMAD.WIDE.U32 R22, R5, 0x10, R8 ;  /* 0x0000001005167825 */ /* 0x000fc800078e0008 */
[----:B------:R-:W-:Y:S01]  /*3db0*/  FFMA.FTZ R10, R15, R128, R88 ;  /* 0x000000800f0a7223 */ /* 0x000fe20000010058 */
[----:B------:R-:W-:Y:S01]  /*3dc0*/  FFMA.FTZ R5, R40, R133, R93 ;  /* 0x0000008528057223 */ /* 0x000fe2000001005d */
[----:B------:R-:W-:Y:S01]  /*3dd0*/  FMUL.FTZ R146, R145, R149 ;  /* 0x0000009591927220 */ /* 0x000fe20000410000 */
[----:B------:R-:W-:-:S04]  /*3de0*/  IMAD.WIDE.U32 R6, R6, 0x10, R8 ;  /* 0x0000001006067825 */ /* 0x000fc800078e0008 */
[----:B------:R-:W-:Y:S01]  /*3df0*/  FMUL.FTZ R137, R145, R12 ;  /* 0x0000000c91897220 */ /* 0x000fe20000410000 */
[----:B------:R-:W-:Y:S01]  /*3e00*/  FFMA.FTZ R34, R34, R127, R87 ;  /* 0x0000007f22227223 */ /* 0x000fe20000010057 */
[----:B------:R-:W-:Y:S01]  /*3e10*/  FFMA.FTZ R12, R29, R124, R84 ;  /* 0x0000007c1d0c7223 */ /* 0x000fe20000010054 */
[----:B------:R-:W-:-:S04]  /*3e20*/  IMAD.WIDE.U32 R140, R140, 0x10, R8 ;  /* 0x000000108c8c7825 */ /* 0x000fc800078e0008 */
        /* <DEDUP_REMOVED lines=29> */
[----:B------:R1:W-:Y:S01]  /*4000*/  @!P1 STG.E desc[UR6][R24.64], R145 ;  /* 0x0000009118009986 */ /* 0x0003e2000c101906 */
        /* <DEDUP_REMOVED lines=11> */
[----:B-1----:R-:W-:Y:S01]  /*40c0*/  FFMA.FTZ R25, R43, R110, R70 ;  /* 0x0000006e2b197223 */ /* 0x002fe20000010046 */
        /* <DEDUP_REMOVED lines=33> */
.L_x_8941:
        /* <DEDUP_REMOVED lines=10> */
.L_x_22335:


//--------------------- .text._ZN10layer_norm31ln_parallel_residual_fwd_kernelINS_13Kernel_traitsIf13__nv_bfloat16fS2_fjLj5120ELj1ELj1ELj4ELj16ENS_18Kernel_traits_baseILj5120EfS2_fS2_fjLj128EEEEELb1ELb0ELb0EEEvNS_9FwdParamsE --------------------------
	.section	.text._ZN10layer_norm31ln_parallel_residual_fwd_kernelINS_13Kernel_traitsIf13__nv_bfloat16fS2_fjLj5120ELj1ELj1ELj4ELj16ENS_18Kernel_traits_baseILj5120EfS2_fS2_fjLj128EEEEELb1ELb0ELb0EEEvNS_9FwdParamsE,"ax",@progbits
	.align	128
        .global         _ZN10layer_norm31ln_parallel_residual_fwd_kernelINS_13Kernel_traitsIf13__nv_bfloat16fS2_fjLj5120ELj1ELj1ELj4ELj16ENS_18Kernel_traits_baseILj5120EfS2_fS2_fjLj128EEEEELb1ELb0ELb0EEEvNS_9FwdParamsE
        .type           _ZN10layer_norm31ln_parallel_residual_fwd_kernelINS_13Kernel_traitsIf13__nv_bfloat16fS2_fjLj5120ELj1ELj1ELj4ELj16ENS_18Kernel_traits_baseILj5120EfS2_fS2_fjLj128EEEEELb1ELb0ELb0EEEvNS_9FwdParamsE,@function
        .size           _ZN10layer_norm31ln_parallel_residual_fwd_kernelINS_13Kernel_traitsIf13__nv_bfloat16fS2_fjLj5120ELj1ELj1ELj4ELj16ENS_18Kernel_traits_baseILj5120EfS2_fS2_fjLj128EEEEELb1ELb0ELb0EEEvNS_9FwdParamsE,(.L_x_22336 - _ZN10layer_norm31ln_parallel_residual_fwd_kernelINS_13Kernel_traitsIf13__nv_bfloat16fS2_fjLj5120ELj1ELj1ELj4ELj16ENS_18Kernel_traits_baseILj5120EfS2_fS2_fjLj128EEEEELb1ELb0ELb0EEEvNS_9FwdParamsE)
        .other          _ZN10layer_norm31ln_parallel_residual_fwd_kernelINS_13Kernel_traitsIf13__nv_bfloat16fS2_fjLj5120ELj1ELj1ELj4ELj16ENS_18Kernel_traits_baseILj5120EfS2_fS2_fjLj128EEEEELb1ELb0ELb0EEEvNS_9FwdParamsE,@"STO_CUDA_ENTRY STV_DEFAULT"
_ZN10layer_norm31ln_parallel_residual_fwd_kernelINS_13Kernel_traitsIf13__nv_bfloat16fS2_fjLj5120ELj1ELj1ELj4ELj16ENS_18Kernel_traits_baseILj5120EfS2_fS2_fjLj128EEEEELb1ELb0ELb0EEEvNS_9FwdParamsE:
.text._ZN10layer_norm31ln_parallel_residual_fwd_kernelINS_13Kernel_traitsIf13__nv_bfloat16fS2_fjLj5120ELj1ELj1ELj4ELj16ENS_18Kernel_traits_baseILj5120EfS2_fS2_fjLj128EEEEELb1ELb0ELb0EEEvNS_9FwdParamsE:
        /* <DEDUP_REMOVED lines=17> */
[----:B------:R-:W4:Y:S01]  /*0110*/  S2UR UR16, SR_CTAID.X ;  /* 0x00000000001079c3 */ /* 0x000f220000002500 */
[----:B------:R-:W-:Y:S01]  /*0120*/  UISETP.NE.AND.EX UP0, UPT, UR5, URZ, UPT, UP0 ;  /* 0x000000ff0500728c */ /* 0x000fe2000bf05300 */
[----:B-----5:R-:W-:-:S04]  /*0130*/  SHF.R.S32.HI R4, RZ, 0x1f, R9 ;  /* 0x0000001fff047819 */ /* 0x020fc80000011409 */
[----:B------:R-:W-:Y:S02]  /*0140*/  LEA.HI R4, R4, R9, RZ, 0x3 ;  /* 0x0000000904047211 */ /* 0x000fe400078f18ff */
[----:B------:R-:W4:Y:S02]  /*0150*/  LDC R0, c[0x0][0x360] ;  /* 0x0000d800ff007b82 */ /* 0x000f240000000800 */
[----:B----4-:R-:W-:Y:S01]  /*0160*/  IMAD R241, R0, UR16, R243 ;  /* 0x0000001000f17c24 */ /* 0x010fe2000f8e02f3 */
[----:B--2---:R-:W-:Y:S02]  /*0170*/  @P0 R2UR UR8, R2 ;  /* 0x00000000020802ca */ /* 0x004fe400000e0000 */
[----:B------:R-:W-:Y:S02]  /*0180*/  @P0 R2UR UR9, R3 ;  /* 0x00000000030902ca */ /* 0x000fe400000e0000 */
[C---:B------:R-:W-:Y:S02]  /*0190*/  LOP3.LUT R2, R243.reuse, 0x1f, RZ, 0xc0, !PT ;  /* 0x0000001ff3027812 */ /* 0x040fe400078ec0ff */
[----:B------:R-:W-:-:S02]  /*01a0*/  LOP3.LUT R3, R243, 0x60, RZ, 0xc0, !PT ;  /* 0x00000060f3037812 */ /* 0x000fc400078ec0ff */
[----:B---3--:R-:W-:Y:S02]  /*01b0*/  @P0 IADD3 R232, P1, PT, R6, R5, RZ ;  /* 0x0000000506e80210 */ /* 0x008fe40007f3e0ff */
[----:B------:R-:W-:-:S03]  /*01c0*/  LOP3.LUT R5, R3, R2, RZ, 0xfc, !PT ;  /* 0x0000000203057212 */ /* 0x000fc600078efcff */
[----:B------:R-:W-:Y:S01]  /*01d0*/  @P0 IMAD.X R233, RZ, RZ, R7, P1 ;  /* 0x000000ffffe90224 */ /* 0x000fe200008e0607 */
[----:B------:R-:W-:Y:S01]  /*01e0*/  LOP3.LUT R9, R5, 0x7f, RZ, 0x3c, !PT ;  /* 0x0000007f05097812 */ /* 0x000fe200078e3cff */
[----:B------:R-:W-:Y:S02]  /*01f0*/  UIADD3 UR23, UPT, UPT, UR8, -0x61c88647, URZ ;  /* 0x9e3779b908177890 */ /* 0x000fe4000fffe0ff */
[----:B------:R-:W-:Y:S01]  /*0200*/  UIADD3 UR24, UPT, UPT, UR9, -0x4498517b, URZ ;  /* 0xbb67ae8509187890 */ /* 0x000fe2000fffe0ff */
[----:B------:R-:W-:Y:S01]  /*0210*/  LEA.HI.SX32 R0, R4, R9, 0x1d ;  /* 0x0000000904007211 */ /* 0x000fe200078feaff */
[----:B------:R-:W-:Y:S01]  /*0220*/  UIADD3 UR25, UPT, UPT, UR8, 0x3c6ef372, URZ ;  /* 0x3c6ef37208197890 */ /* 0x000fe2000fffe0ff */
[--C-:B------:R-:W-:Y:S01]  /*0230*/  SHF.R.U64 R240, R232, 0x2, R233.reuse ;  /* 0x00000002e8f07819 */ /* 0x100fe200000012e9 */
        /* <DEDUP_REMOVED lines=29> */
[----:B------:R-:W-:Y:S01]  /*0410*/  @P3 LOP3.LUT R242, R242, 0x100, RZ, 0xfc, !PT ;  /* 0x00000100f2f23812 */ /* 0x000fe200078efcff */
[----:B0-----:R-:W-:-:S06]  /*0420*/  @P3 IMAD.WIDE.U32 R6, R5, 0x20, R6 ;  /* 0x0000002005063825 */ /* 0x001fcc00078e0006 */
[----:B------:R-:W0:Y:S01]  /*0430*/  LDC.64 R76, c[0x0][0x3d8] ;  /* 0x0000f600ff4c7b82 */ /* 0x000e220000000a00 */
[----:B------:R-:W5:Y:S01]  /*0440*/  @P3 LDG.E.128 R12, desc[UR6][R6.64] ;  /* 0x00000006060c3981 */ /* 0x000f62000c1e1d00 */
[----:B-1----:R-:W-:-:S03]  /*0450*/  @P3 IMAD.WIDE.U32 R8, R5, 0x20, R8 ;  /* 0x0000002005083825 */ /* 0x002fc600078e0008 */
[----:B------:R-:W5:Y:S03]  /*0460*/  @P3 LDG.E.128 R16, desc[UR6][R6.64+0x10] ;  /* 0x0000100606103981 */ /* 0x000f66000c1e1d00 */
[----:B------:R-:W1:Y:S01]  /*0470*/  LDC.64 R78, c[0x0][0x3d0] ;  /* 0x0000f400ff4e7b82 */ /* 0x000e620000000a00 */
[----:B------:R-:W-:Y:S01]  /*0480*/  @P3 LOP3.LUT R5, R5, 0x80, RZ, 0xfc, !PT ;  /* 0x0000008005053812 */ /* 0x000fe200078efcff */
[----:B------:R-:W5:Y:S04]  /*0490*/  @P3 LDG.E.128 R20, desc[UR6][R8.64] ;  /* 0x0000000608143981 */ /* 0x000f68000c1e1d00 */
[----:B------:R-:W5:Y:S02]  /*04a0*/  @P3 LDG.E.128 R24, desc[UR6][R8.64+0x10] ;  /* 0x0000100608183981 */ /* 0x000f64000c1e1d00 */
[----:B------:R-:W3:Y:S08]  /*04b0*/  LDC.64 R82, c[0x0][0x3d8] ;  /* 0x0000f600ff527b82 */ /* 0x000ef00000000a00 */
[----:B------:R-:W4:Y:S08]  /*04c0*/  LDC.64 R86, c[0x0][0x3d0] ;  /* 0x0000f400ff567b82 */ /* 0x000f300000000a00 */
[----:B------:R-:W4:Y:S01]  /*04d0*/  LDC.64 R88, c[0x0][0x3d8] ;  /* 0x0000f600ff587b82 */ /* 0x000f220000000a00 */
[----:B--2---:R-:W-:-:S04]  /*04e0*/  @P0 IMAD.WIDE.U32 R10, R5, 0x20, R10 ;  /* 0x00000020050a0825 */ /* 0x004fc800078e000a */
[C---:B0-----:R-:W-:Y:S01]  /*04f0*/  @P0 IMAD.WIDE.U32 R76, R5.reuse, 0x20, R76 ;  /* 0x00000020054c0825 */ /* 0x041fe200078e004c */
[----:B------:R-:W-:Y:S01]  /*0500*/  @P0 IADD3 R5, PT, PT, R5, 0x80, RZ ;  /* 0x0000008005050810 */ /* 0x000fe20007ffe0ff */
[----:B------:R-:W5:Y:S04]  /*0510*/  @P0 LDG.E.128 R28, desc[UR6][R10.64] ;  /* 0x000000060a1c0981 */ /* 0x000f68000c1e1d00 */
[----:B------:R-:W5:Y:S04]  /*0520*/  @P0 LDG.E.128 R32, desc[UR6][R10.64+0x10] ;  /* 0x000010060a200981 */ /* 0x000f68000c1e1d00 */
[----:B------:R-:W5:Y:S04]  /*0530*/  @P0 LDG.E.128 R36, desc[UR6][R76.64] ;  /* 0x000000064c240981 */ /* 0x000f68000c1e1d00 */
[----:B------:R0:W5:Y:S01]  /*0540*/  @P0 LDG.E.128 R40, desc[UR6][R76.64+0x10] ;  /* 0x000010064c280981 */ /* 0x000162000c1e1d00 */
[----:B------:R-:W-:Y:S01]  /*0550*/  ISETP.GE.U32.AND P0, PT, R0, 0x280, PT ;  /* 0x000002800000780c */ /* 0x000fe20003f06070 */
[----:B-1----:R-:W-:-:S04]  /*0560*/  @P1 IMAD.WIDE.U32 R80, R5, 0x20, R78 ;  /* 0x0000002005501825 */ /* 0x002fc800078e004e */
[C---:B---3--:R-:W-:Y:S01]  /*0570*/  @P1 IMAD.WIDE.U32 R84, R5.reuse, 0x20, R82 ;  /* 0x0000002005541825 */ /* 0x048fe200078e0052 */
[----:B------:R-:W5:Y:S03]  /*0580*/  @P1 LDG.E.128 R44, desc[UR6][R80.64] ;  /* 0x00000006502c1981 */ /* 0x000f66000c1e1d00 */
[----:B------:R-:W-:Y:S01]  /*0590*/  @P1 VIADD R5, R5, 0x80 ;  /* 0x0000008005051836 */ /* 0x000fe20000000000 */
[----:B------:R1:W5:Y:S03]  /*05a0*/  @P1 LDG.E.128 R48, desc[UR6][R80.64+0x10] ;  /* 0x0000100650301981 */ /* 0x000366000c1e1d00 */
[C---:B----4-:R-:W-:Y:S01]  /*05b0*/  @P2 IMAD.WIDE.U32 R86, R5.reuse, 0x20, R86 ;  /* 0x0000002005562825 */ /* 0x050fe200078e0056 */
[----:B------:R-:W5:Y:S03]  /*05c0*/  @P1 LDG.E.128 R52, desc[UR6][R84.64] ;  /* 0x0000000654341981 */ /* 0x000f66000c1e1d00 */
[----:B------:R-:W-:Y:S01]  /*05d0*/  @P2 IMAD.WIDE.U32 R88, R5, 0x20, R88 ;  /* 0x0000002005582825 */ /* 0x000fe200078e0058 */
[----:B------:R2:W5:Y:S01]  /*05e0*/  @P1 LDG.E.128 R56, desc[UR6][R84.64+0x10] ;  /* 0x0000100654381981 */ /* 0x000562000c1e1d00 */
[----:B------:R-:W-:-:S02]  /*05f0*/  CS2R R78, SRZ ;  /* 0x00000000004e7805 */ /* 0x000fc4000001ff00 */
[----:B0-----:R-:W-:Y:S02]  /*0600*/  CS2R R76, SRZ ;  /* 0x00000000004c7805 */ /* 0x001fe4000001ff00 */
[----:B------:R-:W-:Y:S01]  /*0610*/  CS2R R82, SRZ ;  /* 0x0000000000527805 */ /* 0x000fe2000001ff00 */
[----:B------:R-:W5:Y:S01]  /*0620*/  @P2 LDG.E.128 R60, desc[UR6][R86.64] ;  /* 0x00000006563c2981 */ /* 0x000f62000c1e1d00 */
[----:B-1----:R-:W-:Y:S02]  /*0630*/  CS2R R80, SRZ ;  /* 0x0000000000507805 */ /* 0x002fe4000001ff00 */
[----:B------:R-:W-:Y:S02]  /*0640*/  CS2R R90, SRZ ;  /* 0x00000000005a7805 */ /* 0x000fe4000001ff00 */
[----:B------:R-:W-:Y:S01]  /*0650*/  CS2R R94, SRZ ;  /* 0x00000000005e7805 */ /* 0x000fe2000001ff00 */
[----:B------:R0:W5:Y:S01]  /*0660*/  @P2 LDG.E.128 R64, desc[UR6][R86.64+0x10] ;  /* 0x0000100656402981 */ /* 0x000162000c1e1d00 */
[----:B------:R-:W-:-:S02]  /*0670*/  CS2R R92, SRZ ;  /* 0x00000000005c7805 */ /* 0x000fc4000001ff00 */
[----:B--2---:R-:W-:Y:S02]  /*0680*/  CS2R R84, SRZ ;  /* 0x0000000000547805 */ /* 0x004fe4000001ff00 */
        /* <DEDUP_REMOVED lines=26> */
[----:B------:R-:W-:Y:S01]  /*0830*/  @P2 VIADD R5, R5, 0x80 ;  /* 0x0000008005052836 */ /* 0x000fe20000000000 */
[----:B------:R-:W-:Y:S06]  /*0840*/  @!P0 BRA `(.L_x_8945) ;  /* 0x0000001400ac8947 */ /* 0x000fec0003800000 */
        /* <DEDUP_REMOVED lines=49> */
.L_x_8944:
        /* <DEDUP_REMOVED lines=11> */
[----:B------:R-:W5:Y:S01]  /*0c10*/  @P3 LDG.E.128 R12, desc[UR6][R8.64] ;  /* 0x00000006080c3981 */ /* 0x000f62000c1e1d00 */
[C---:B-1----:R-:W-:Y:S01]  /*0c20*/  @P3 IMAD.WIDE.U32 R10, R5.reuse, 0x20, R10 ;  /* 0x00000020050a3825 */ /* 0x042fe200078e000a */
[----:B------:R-:W0:Y:S02]  /*0c30*/  LDC.64 R78, c[0x0][0x3d8] ;  /* 0x0000f600ff4e7b82 */ /* 0x000e240000000a00 */
[----:B------:R-:W5:Y:S04]  /*0c40*/  @P3 LDG.E.128 R16, desc[UR6][R8.64+0x10] ;  /* 0x0000100608103981 */ /* 0x000f68000c1e1d00 */
[----:B------:R-:W5:Y:S02]  /*0c50*/  @P3 LDG.E.128 R20, desc[UR6][R10.64] ;  /* 0x000000060a143981 */ /* 0x000f64000c1e1d00 */
[----:B------:R-:W1:Y:S02]  /*0c60*/  @P0 LDC.64 R80, c[0x0][0x440] ;  /* 0x00011000ff500b82 */ /* 0x000e640000000a00 */
[----:B------:R-:W5:Y:S01]  /*0c70*/  @P3 LDG.E.128 R24, desc[UR6][R10.64+0x10] ;  /* 0x000010060a183981 */ /* 0x000f62000c1e1d00 */
[----:B---3--:R-:W-:-:S05]  /*0c80*/  @P3 IMAD.WIDE.U32 R6, R5, 0x20, R6 ;  /* 0x0000002005063825 */ /* 0x008fca00078e0006 */
[----:B------:R-:W3:Y:S01]  /*0c90*/  LDC.64 R82, c[0x0][0x3d0] ;  /* 0x0000f400ff527b82 */ /* 0x000ee20000000a00 */
[----:B------:R-:W5:Y:S04]  /*0ca0*/  @P3 LD.E.128 R136, desc[UR6][R6.64] ;  /* 0x0000000606883980 */ /* 0x000f68000c101d00 */
[----:B------:R-:W5:Y:S03]  /*0cb0*/  @P3 LD.E.128 R132, desc[UR6][R6.64+0x10] ;  /* 0x0000100606843980 */ /* 0x000f66000c101d00 */
[----:B------:R-:W4:Y:S08]  /*0cc0*/  LDC.64 R84, c[0x0][0x3d8] ;  /* 0x0000f600ff547b82 */ /* 0x000f300000000a00 */
[----:B------:R-:W4:Y:S01]  /*0cd0*/  @P1 LDC.64 R86, c[0x0][0x440] ;  /* 0x00011000ff561b82 */ /* 0x000f220000000a00 */
[----:B------:R-:W-:-:S07]  /*0ce0*/  @P3 LOP3.LUT R5, R5, 0x80, RZ, 0xfc, !PT ;  /* 0x0000008005053812 */ /* 0x000fce00078efcff */
[----:B------:R-:W4:Y:S08]  /*0cf0*/  LDC.64 R88, c[0x0][0x3d0] ;  /* 0x0000f400ff587b82 */ /* 0x000f300000000a00 */
[----:B------:R-:W4:Y:S08]  /*0d00*/  LDC.64 R90, c[0x0][0x3d8] ;  /* 0x0000f600ff5a7b82 */ /* 0x000f300000000a00 */
[----:B------:R-:W4:Y:S01]  /*0d10*/  @P2 LDC.64 R92, c[0x0][0x440] ;  /* 0x00011000ff5c2b82 */ /* 0x000f220000000a00 */
[----:B--2---:R-:W-:-:S04]  /*0d20*/  @P0 IMAD.WIDE.U32 R76, R5, 0x20, R76 ;  /* 0x00000020054c0825 */ /* 0x004fc800078e004c */
[C---:B0-----:R-:W-:Y:S01]  /*0d30*/  @P0 IMAD.WIDE.U32 R78, R5.reuse, 0x20, R78 ;  /* 0x00000020054e0825 */ /* 0x041fe200078e004e */
[----:B------:R-:W5:Y:S03]  /*0d40*/  @P0 LDG.E.128 R28, desc[UR6][R76.64] ;  /* 0x000000064c1c0981 */ /* 0x000f66000c1e1d00 */
[C---:B-1----:R-:W-:Y:S01]  /*0d50*/  @P0 IMAD.WIDE.U32 R80, R5.reuse, 0x20, R80 ;  /* 0x0000002005500825 */ /* 0x042fe200078e0050 */
[----:B------:R-:W5:Y:S03]  /*0d60*/  @P0 LDG.E.128 R32, desc[UR6][R76.64+0x10] ;  /* 0x000010064c200981 */ /* 0x000f66000c1e1d00 */
[----:B------:R-:W-:Y:S01]  /*0d70*/  @P0 VIADD R5, R5, 0x80 ;  /* 0x0000008005050836 */ /* 0x000fe20000000000 */
[----:B------:R-:W5:Y:S04]  /*0d80*/  @P0 LDG.E.128 R36, desc[UR6][R78.64] ;  /* 0x000000064e240981 */ /* 0x000f68000c1e1d00 */
[----:B------:R0:W5:Y:S04]  /*0d90*/  @P0 LDG.E.128 R40, desc[UR6][R78.64+0x10] ;  /* 0x000010064e280981 */ /* 0x000168000c1e1d00 */
[----:B------:R-:W5:Y:S04]  /*0da0*/  @P0 LD.E.128 R128, desc[UR6][R80.64] ;  /* 0x0000000650800980 */ /* 0x000f68000c101d00 */
[----:B------:R-:W5:Y:S01]  /*0db0*/  @P0 LD.E.128 R124, desc[UR6][R80.64+0x10] ;  /* 0x00001006507c0980 */ /* 0x000f62000c101d00 */
[----:B------:R-:W-:Y:S01]  /*0dc0*/  ISETP.GE.U32.AND P0, PT, R0, 0x280, PT ;  /* 0x000002800000780c */ /* 0x000fe20003f06070 */
[----:B---3--:R-:W-:-:S04]  /*0dd0*/  @P1 IMAD.WIDE.U32 R82, R5, 0x20, R82 ;  /* 0x0000002005521825 */ /* 0x008fc800078e0052 */
[C---:B----4-:R-:W-:Y:S01]  /*0de0*/  @P1 IMAD.WIDE.U32 R84, R5.reuse, 0x20, R84 ;  /* 0x0000002005541825 */ /* 0x050fe200078e0054 */
[----:B------:R-:W5:Y:S03]  /*0df0*/  @P1 LDG.E.128 R44, desc[UR6][R82.64] ;  /* 0x00000006522c1981 */ /* 0x000f66000c1e1d00 */
[C---:B------:R-:W-:Y:S01]  /*0e00*/  @P1 IMAD.WIDE.U32 R86, R5.reuse, 0x20, R86 ;  /* 0x0000002005561825 */ /* 0x040fe200078e0056 */
[----:B------:R-:W-:Y:S01]  /*0e10*/  @P1 IADD3 R5, PT, PT, R5, 0x80, RZ ;  /* 0x0000008005051810 */ /* 0x000fe20007ffe0ff */
[----:B------:R1:W5:Y:S04]  /*0e20*/  @P1 LDG.E.128 R48, desc[UR6][R82.64+0x10] ;  /* 0x0000100652301981 */ /* 0x000368000c1e1d00 */
[C---:B------:R-:W-:Y:S01]  /*0e30*/  @P2 IMAD.WIDE.U32 R88, R5.reuse, 0x20, R88 ;  /* 0x0000002005582825 */ /* 0x040fe200078e0058 */
[----:B------:R-:W5:Y:S03]  /*0e40*/  @P1 LDG.E.128 R52, desc[UR6][R84.64] ;  /* 0x0000000654341981 */ /* 0x000f66000c1e1d00 */
[C---:B------:R-:W-:Y:S01]  /*0e50*/  @P2 IMAD.WIDE.U32 R90, R5.reuse, 0x20, R90 ;  /* 0x00000020055a2825 */ /* 0x040fe200078e005a */
[----:B------:R2:W5:Y:S03]  /*0e60*/  @P1 LDG.E.128 R56, desc[UR6][R84.64+0x10] ;  /* 0x0000100654381981 */ /* 0x000566000c1e1d00 */
[----:B------:R-:W-:Y:S01]  /*0e70*/  @P2 IMAD.WIDE.U32 R92, R5, 0x20, R92 ;  /* 0x00000020055c2825 */ /* 0x000fe200078e005c */
[----:B------:R-:W5:Y:S01]  /*0e80*/  @P1 LD.E.128 R120, desc[UR6][R86.64] ;  /* 0x0000000656781980 */ /* 0x000f62000c101d00 */
[----:B0-----:R-:W-:-:S02]  /*0e90*/  CS2R R78, SRZ ;  /* 0x00000000004e7805 */ /* 0x001fc4000001ff00 */
[----:B------:R-:W-:Y:S02]  /*0ea0*/  CS2R R76, SRZ ;  /* 0x00000000004c7805 */ /* 0x000fe4000001ff00 */
[----:B-1----:R-:W-:Y:S01]  /*0eb0*/  CS2R R82, SRZ ;  /* 0x0000000000527805 */ /* 0x002fe2000001ff00 */
[----:B------:R0:W5:Y:S01]  /*0ec0*/  @P1 LD.E.128 R116, desc[UR6][R86.64+0x10] ;  /* 0x0000100656741980 */ /* 0x000162000c101d00 */
[----:B------:R-:W-:Y:S02]  /*0ed0*/  CS2R R80, SRZ ;  /* 0x0000000000507805 */ /* 0x000fe4000001ff00 */
[----:B--2---:R-:W-:Y:S02]  /*0ee0*/  CS2R R84, SRZ ;  /* 0x0000000000547805 */ /* 0x004fe4000001ff00 */
[----:B------:R-:W-:Y:S01]  /*0ef0*/  CS2R R94, SRZ ;  /* 0x00000000005e7805 */ /* 0x000fe2000001ff00 */
[----:B------:R-:W5:Y:S01]  /*0f00*/  @P2 LDG.E.128 R60, desc[UR6][R88.64] ;  /* 0x00000006583c2981 */ /* 0x000f62000c1e1d00 */
[----:B------:R-:W-:-:S02]  /*0f10*/  CS2R R98, SRZ ;  /* 0x0000000000627805 */ /* 0x000fc4000001ff00 */
[----:B------:R-:W-:Y:S02]  /*0f20*/  CS2R R96, SRZ ;  /* 0x0000000000607805 */ /* 0x000fe4000001ff00 */
[----:B------:R-:W-:Y:S01]  /*0f30*/  CS2R R102, SRZ ;  /* 0x0000000000667805 */ /* 0x000fe2000001ff00 */
[----:B------:R1:W5:Y:S01]  /*0f40*/  @P2 LDG.E.128 R64, desc[UR6][R88.64+0x10] ;  /* 0x0000100658402981 */ /* 0x000362000c1e1d00 */
[----:B------:R-:W-:Y:S02]  /*0f50*/  CS2R R100, SRZ ;  /* 0x0000000000647805 */ /* 0x000fe4000001ff00 */
[----:B0-----:R-:W-:Y:S02]  /*0f60*/  CS2R R86, SRZ ;  /* 0x0000000000567805 */ /* 0x001fe4000001ff00 */
[----:B------:R-:W-:Y:S01]  /*0f70*/  CS2R R106, SRZ ;  /* 0x00000000006a7805 */ /* 0x000fe2000001ff00 */
[----:B------:R-:W5:Y:S01]  /*0f80*/  @P2 LDG.E.128 R68, desc[UR6][R90.64] ;  /* 0x000000065a442981 */ /* 0x000f62000c1e1d00 */
[----:B------:R-:W-:Y:S01]  /*0f90*/  CS2R R104, SRZ ;  /* 0x0000000000687805 */ /* 0x000fe2000001ff00 */
[----:B------:R-:W-:-:S02]  /*0fa0*/  @P2 VIADD R5, R5, 0x80 ;  /* 0x0000008005052836 */ /* 0x000fc40000000000 */
        /* <DEDUP_REMOVED lines=40> */
.L_x_8943:
        /* <DEDUP_REMOVED lines=30> */
[----:B---3--:R-:W3:Y:S08]  /*1410*/  @P1 LDC.64 R6, c[0x0][0x440] ;  /* 0x00011000ff061b82 */ /* 0x008ef00000000a00 */
[----:B------:R-:W3:Y:S08]  /*1420*/  LDC.64 R154, c[0x0][0x3d0] ;  /* 0x0000f400ff9a7b82 */ /* 0x000ef00000000a00 */
[----:B------:R-:W3:Y:S08]  /*1430*/  LDC.64 R158, c[0x0][0x3d8] ;  /* 0x0000f600ff9e7b82 */ /* 0x000ef00000000a00 */
[----:B------:R-:W3:Y:S08]  /*1440*/  @P2 LDC.64 R156, c[0x0][0x438] ;  /* 0x00010e00ff9c2b82 */ /* 0x000ef00000000a00 */
[----:B------:R-:W3:Y:S01]  /*1450*/  @P2 LDC.64 R10, c[0x0][0x440] ;  /* 0x00011000ff0a2b82 */ /* 0x000ee20000000a00 */
[C---:B------:R-:W-:Y:S01]  /*1460*/  @P3 IMAD.WIDE.U32 R140, R5.reuse, 0x20, R140 ;  /* 0x00000020058c3825 */ /* 0x040fe200078e008c */
[----:B------:R-:W-:-:S04]  /*1470*/  @P3 LOP3.LUT R5, R5, 0x80, RZ, 0xfc, !PT ;  /* 0x0000008005053812 */ /* 0x000fc800078efcff */
[----:B------:R1:W5:Y:S01]  /*1480*/  @P3 LD.E.128 R136, desc[UR6][R140.64] ;  /* 0x000000068c883980 */ /* 0x000362000c101d00 */
[----:B0-----:R-:W-:-:S03]  /*1490*/  @P0 IMAD.WIDE.U32 R142, R5, 0x20, R142 ;  /* 0x00000020058e0825 */ /* 0x001fc600078e008e */
[----:B------:R0:W5:Y:S01]  /*14a0*/  @P3 LD.E.128 R132, desc[UR6][R140.64+0x10] ;  /* 0x000010068c843980 */ /* 0x000162000c101d00 */
[----:B----4-:R-:W-:-:S03]  /*14b0*/  @P0 IMAD.WIDE.U32 R144, R5, 0x20, R144 ;  /* 0x0000002005900825 */ /* 0x010fc600078e0090 */
[----:B------:R0:W5:Y:S01]  /*14c0*/  @P0 LDG.E.128 R28, desc[UR6][R142.64] ;  /* 0x000000068e1c0981 */ /* 0x000162000c1e1d00 */
[----:B--2---:R-:W-:-:S03]  /*14d0*/  @P0 IMAD.WIDE.U32 R146, R5, 0x20, R146 ;  /* 0x0000002005920825 */ /* 0x004fc600078e0092 */
[----:B------:R0:W5:Y:S01]  /*14e0*/  @P0 LDG.E.128 R32, desc[UR6][R142.64+0x10] ;  /* 0x000010068e200981 */ /* 0x000162000c1e1d00 */
[----:B------:R-:W-:-:S03]  /*14f0*/  @P0 IMAD.WIDE.U32 R148, R5, 0x20, R148 ;  /* 0x0000002005940825 */ /* 0x000fc600078e0094 */
[----:B------:R0:W5:Y:S01]  /*1500*/  @P0 LD.E.128 R96, desc[UR6][R144.64] ;  /* 0x0000000690600980 */ /* 0x000162000c101d00 */
[----:B------:R-:W-:-:S03]  /*1510*/  @P0 VIADD R5, R5, 0x80 ;  /* 0x0000008005050836 */ /* 0x000fc60000000000 */
[----:B------:R0:W5:Y:S01]  /*1520*/  @P0 LD.E.128 R92, desc[UR6][R144.64+0x10] ;  /* 0x00001006905c0980 */ /* 0x000162000c101d00 */
[----:B------:R-:W-:-:S03]  /*1530*/  @P1 IMAD.WIDE.U32 R150, R5, 0x20, R150 ;  /* 0x0000002005961825 */ /* 0x000fc600078e0096 */
[----:B------:R0:W5:Y:S01]  /*1540*/  @P0 LDG.E.128 R36, desc[UR6][R146.64] ;  /* 0x0000000692240981 */ /* 0x000162000c1e1d00 */
[----:B------:R-:W-:-:S03]  /*1550*/  @P1 IMAD.WIDE.U32 R152, R5, 0x20, R152 ;  /* 0x0000002005981825 */ /* 0x000fc600078e0098 */
[----:B------:R0:W5:Y:S01]  /*1560*/  @P1 LDG.E.128 R44, desc[UR6][R150.64] ;  /* 0x00000006962c1981 */ /* 0x000162000c1e1d00 */
[----:B-1----:R-:W-:-:S03]  /*1570*/  @P1 IMAD.WIDE.U32 R8, R5, 0x20, R8 ;  /* 0x0000002005081825 */ /* 0x002fc600078e0008 */
[----:B------:R0:W5:Y:S01]  /*1580*/  @P1 LDG.E.128 R48, desc[UR6][R150.64+0x10] ;  /* 0x0000100696301981 */ /* 0x000162000c1e1d00 */
[----:B---3--:R-:W-:-:S03]  /*1590*/  @P1 IMAD.WIDE.U32 R6, R5, 0x20, R6 ;  /* 0x0000002005061825 */ /* 0x008fc600078e0006 */
[----:B------:R0:W5:Y:S01]  /*15a0*/  @P1 LD.E.128 R88, desc[UR6][R152.64] ;  /* 0x0000000698581980 */ /* 0x000162000c101d00 */
[----:B------:R-:W-:-:S03]  /*15b0*/  @P1 VIADD R5, R5, 0x80 ;  /* 0x0000008005051836 */ /* 0x000fc60000000000 */
[----:B------:R0:W5:Y:S01]  /*15c0*/  @P1 LD.E.128 R84, desc[UR6][R152.64+0x10] ;  /* 0x0000100698541980 */ /* 0x000162000c101d00 */
[----:B------:R-:W-:-:S03]  /*15d0*/  @P2 IMAD.WIDE.U32 R154, R5, 0x20, R154 ;  /* 0x00000020059a2825 */ /* 0x000fc600078e009a */
[----:B------:R0:W5:Y:S01]  /*15e0*/  @P1 LDG.E.128 R52, desc[UR6][R8.64] ;  /* 0x0000000608341981 */ /* 0x000162000c1e1d00 */
[----:B------:R-:W-:-:S03]  /*15f0*/  @P2 IMAD.WIDE.U32 R156, R5, 0x20, R156 ;  /* 0x00000020059c2825 */ /* 0x000fc600078e009c */
[----:B------:R0:W5:Y:S01]  /*1600*/  @P1 LDG.E.128 R56, desc[UR6][R8.64+0x10] ;  /* 0x0000100608381981 */ /* 0x000162000c1e1d00 */
[----:B------:R-:W-:-:S03]  /*1610*/  @P2 IMAD.WIDE.U32 R158, R5, 0x20, R158 ;  /* 0x00000020059e2825 */ /* 0x000fc600078e009e */
[----:B------:R0:W5:Y:S01]  /*1620*/  @P1 LD.E.128 R120, desc[UR6][R6.64] ;  /* 0x0000000606781980 */ /* 0x000162000c101d00 */
[----:B------:R-:W-:-:S03]  /*1630*/  @P2 IMAD.WIDE.U32 R10, R5, 0x20, R10 ;  /* 0x00000020050a2825 */ /* 0x000fc600078e000a */
        /* <DEDUP_REMOVED lines=13> */
[----:B------:R-:W-:-:S11]  /*1710*/  @P2 IADD3 R5, PT, PT, R5, 0x80, RZ ;  /* 0x0000008005052810 */ /* 0x000fd60007ffe0ff */
        /* <DEDUP_REMOVED lines=18> */
.L_x_8946:
        /* <DEDUP_REMOVED lines=13> */
[----:B------:R-:W0:Y:S02]  /*1910*/  @P0 LDC.64 R110, c[0x0][0x438] ;  /* 0x00010e00ff6e0b82 */ /* 0x000e240000000a00 */
[----:B------:R-:W5:Y:S04]  /*1920*/  @P3 LDG.E.128 R16, desc[UR6][R6.64+0x10] ;  /* 0x0000100606103981 */ /* 0x000f68000c1e1d00 */
[----:B------:R-:W5:Y:S02]  /*1930*/  @P3 LDG.E.128 R20, desc[UR6][R10.64] ;  /* 0x000000060a143981 */ /* 0x000f64000c1e1d00 */
[----:B------:R-:W1:Y:S02]  /*1940*/  LDC.64 R112, c[0x0][0x3d8] ;  /* 0x0000f600ff707b82 */ /* 0x000e640000000a00 */
        /* <DEDUP_REMOVED lines=9> */
[----:B------:R-:W4:Y:S08]  /*19e0*/  @P2 LDC.64 R122, c[0x0][0x438] ;  /* 0x00010e00ff7a2b82 */ /* 0x000f300000000a00 */
[----:B------:R-:W4:Y:S01]  /*19f0*/  LDC.64 R124, c[0x0][0x3d8] ;  /* 0x0000f600ff7c7b82 */ /* 0x000f220000000a00 */
[----:B--2---:R-:W-:-:S04]  /*1a00*/  @P0 IMAD.WIDE.U32 R108, R5, 0x20, R108 ;  /* 0x00000020056c0825 */ /* 0x004fc800078e006c */
[C---:B0-----:R-:W-:Y:S01]  /*1a10*/  @P0 IMAD.WIDE.U32 R110, R5.reuse, 0x20, R110 ;  /* 0x00000020056e0825 */ /* 0x041fe200078e006e */
[----:B------:R-:W5:Y:S03]  /*1a20*/  @P0 LDG.E.128 R28, desc[UR6][R108.64] ;  /* 0x000000066c1c0981 */ /* 0x000f66000c1e1d00 */
[C---:B-1----:R-:W-:Y:S01]  /*1a30*/  @P0 IMAD.WIDE.U32 R112, R5.reuse, 0x20, R112 ;  /* 0x0000002005700825 */ /* 0x042fe200078e0070 */
[----:B------:R-:W5:Y:S03]  /*1a40*/  @P0 LDG.E.128 R32, desc[UR6][R108.64+0x10] ;  /* 0x000010066c200981 */ /* 0x000f66000c1e1d00 */
[----:B------:R-:W-:Y:S01]  /*1a50*/  @P0 VIADD R5, R5, 0x80 ;  /* 0x0000008005050836 */ /* 0x000fe20000000000 */
[----:B------:R-:W5:Y:S04]  /*1a60*/  @P0 LD.E.128 R96, desc[UR6][R110.64] ;  /* 0x000000066e600980 */ /* 0x000f68000c101d00 */
[----:B------:R0:W5:Y:S04]  /*1a70*/  @P0 LD.E.128 R92, desc[UR6][R110.64+0x10] ;  /* 0x000010066e5c0980 */ /* 0x000168000c101d00 */
[----:B------:R-:W5:Y:S04]  /*1a80*/  @P0 LDG.E.128 R36, desc[UR6][R112.64] ;  /* 0x0000000670240981 */ /* 0x000f68000c1e1d00 */
[----:B------:R-:W5:Y:S01]  /*1a90*/  @P0 LDG.E.128 R40, desc[UR6][R112.64+0x10] ;  /* 0x0000100670280981 */ /* 0x000f62000c1e1d00 */
[----:B------:R-:W-:Y:S01]  /*1aa0*/  ISETP.GE.U32.AND P0, PT, R0, 0x280, PT ;  /* 0x000002800000780c */ /* 0x000fe20003f06070 */
[----:B---3--:R-:W-:-:S04]  /*1ab0*/  @P1 IMAD.WIDE.U32 R114, R5, 0x20, R114 ;  /* 0x0000002005721825 */ /* 0x008fc800078e0072 */
[C---:B----4-:R-:W-:Y:S01]  /*1ac0*/  @P1 IMAD.WIDE.U32 R116, R5.reuse, 0x20, R116 ;  /* 0x0000002005741825 */ /* 0x050fe200078e0074 */
[----:B------:R-:W5:Y:S03]  /*1ad0*/  @P1 LDG.E.128 R44, desc[UR6][R114.64] ;  /* 0x00000006722c1981 */ /* 0x000f66000c1e1d00 */
[C---:B------:R-:W-:Y:S01]  /*1ae0*/  @P1 IMAD.WIDE.U32 R118, R5.reuse, 0x20, R118 ;  /* 0x0000002005761825 */ /* 0x040fe200078e0076 */
[----:B------:R1:W5:Y:S03]  /*1af0*/  @P1 LDG.E.128 R48, desc[UR6][R114.64+0x10] ;  /* 0x0000100672301981 */ /* 0x000366000c1e1d00 */
[----:B------:R-:W-:Y:S01]  /*1b00*/  @P1 VIADD R5, R5, 0x80 ;  /* 0x0000008005051836 */ /* 0x000fe20000000000 */
[----:B------:R-:W5:Y:S03]  /*1b10*/  @P1 LD.E.128 R88, desc[UR6][R116.64] ;  /* 0x0000000674581980 */ /* 0x000f66000c101d00 */
[C---:B------:R-:W-:Y:S01]  /*1b20*/  @P2 IMAD.WIDE.U32 R120, R5.reuse, 0x20, R120 ;  /* 0x0000002005782825 */ /* 0x040fe200078e0078 */
[----:B------:R2:W5:Y:S03]  /*1b30*/  @P1 LD.E.128 R84, desc[UR6][R116.64+0x10] ;  /* 0x0000100674541980 */ /* 0x000566000c101d00 */
[C---:B------:R-:W-:Y:S01]  /*1b40*/  @P2 IMAD.WIDE.U32 R122, R5.reuse, 0x20, R122 ;  /* 0x00000020057a2825 */ /* 0x040fe200078e007a */
[----:B------:R-:W5:Y:S03]  /*1b50*/  @P1 LDG.E.128 R52, desc[UR6][R118.64] ;  /* 0x0000000676341981 */ /* 0x000f66000c1e1d00 */
[----:B------:R-:W-:Y:S01]  /*1b60*/  @P2 IMAD.WIDE.U32 R124, R5, 0x20, R124 ;  /* 0x00000020057c2825 */ /* 0x000fe200078e007c */
[----:B------:R3:W5:Y:S01]  /*1b70*/  @P1 LDG.E.128 R56, desc[UR6][R118.64+0x10] ;  /* 0x0000100676381981 */ /* 0x000762000c1e1d00 */
[----:B0-----:R-:W-:-:S02]  /*1b80*/  CS2R R110, SRZ ;  /* 0x00000000006e7805 */ /* 0x001fc4000001ff00 */
[----:B------:R-:W-:Y:S02]  /*1b90*/  CS2R R108, SRZ ;  /* 0x00000000006c7805 */ /* 0x000fe4000001ff00 */
[----:B-1----:R-:W-:Y:S01]  /*1ba0*/  CS2R R114, SRZ ;  /* 0x0000000000727805 */ /* 0x002fe2000001ff00 */
[----:B------:R-:W5:Y:S01]  /*1bb0*/  @P2 LDG.E.128 R60, desc[UR6][R120.64] ;  /* 0x00000006783c2981 */ /* 0x000f62000c1e1d00 */
[----:B------:R-:W-:Y:S02]  /*1bc0*/  CS2R R112, SRZ ;  /* 0x0000000000707805 */ /* 0x000fe4000001ff00 */
[----:B--2---:R-:W-:Y:S02]  /*1bd0*/  CS2R R116, SRZ ;  /* 0x0000000000747805 */ /* 0x004fe4000001ff00 */
[----:B------:R-:W-:Y:S01]  /*1be0*/  CS2R R126, SRZ ;  /* 0x00000000007e7805 */ /* 0x000fe2000001ff00 */
[----:B------:R0:W5:Y:S01]  /*1bf0*/  @P2 LDG.E.128 R64, desc[UR6][R120.64+0x10] ;  /* 0x0000100678402981 */ /* 0x000162000c1e1d00 */
[----:B------:R-:W-:-:S02]  /*1c00*/  CS2R R130, SRZ ;  /* 0x0000000000827805 */ /* 0x000fc4000001ff00 */
[----:B---3--:R-:W-:Y:S02]  /*1c10*/  CS2R R118, SRZ ;  /* 0x0000000000767805 */ /* 0x008fe4000001ff00 */
[----:B------:R-:W-:Y:S01]  /*1c20*/  CS2R R128, SRZ ;  /* 0x0000000000807805 */ /* 0x000fe2000001ff00 */
[----:B------:R-:W5:Y:S01]  /*1c30*/  @P2 LD.E.128 R80, desc[UR6][R122.64] ;  /* 0x000000067a502980 */ /* 0x000f62000c101d00 */
[----:B------:R-:W-:Y:S02]  /*1c40*/  CS2R R134, SRZ ;  /* 0x0000000000867805 */ /* 0x000fe4000001ff00 */
[----:B------:R-:W-:Y:S02]  /*1c50*/  CS2R R132, SRZ ;  /* 0x0000000000847805 */ /* 0x000fe4000001ff00 */
[----:B------:R-:W-:Y:S01]  /*1c60*/  CS2R R138, SRZ ;  /* 0x00000000008a7805 */ /* 0x000fe2000001ff00 */
[----:B------:R1:W5:Y:S01]  /*1c70*/  @P2 LD.E.128 R76, desc[UR6][R122.64+0x10] ;  /* 0x000010067a4c2980 */ /* 0x000362000c101d00 */
[----:B------:R-:W-:-:S02]  /*1c80*/  CS2R R136, SRZ ;  /* 0x0000000000887805 */ /* 0x000fc4000001ff00 */
[----:B0-----:R-:W-:Y:S01]  /*1c90*/  CS2R R120, SRZ ;  /* 0x0000000000787805 */ /* 0x001fe2000001ff00 */
[----:B------:R-:W-:Y:S01]  /*1ca0*/  @P2 VIADD R5, R5, 0x80 ;  /* 0x0000008005052836 */ /* 0x000fe20000000000 */
[----:B------:R-:W5:Y:S04]  /*1cb0*/  @P2 LDG.E.128 R68, desc[UR6][R124.64] ;  /* 0x000000067c442981 */ /* 0x000f68000c1e1d00 */
[----:B------:R0:W5:Y:S01]  /*1cc0*/  @P2 LDG.E.128 R72, desc[UR6][R124.64+0x10] ;  /* 0x000010067c482981 */ /* 0x000162000c1e1d00 */
[----:B-1----:R-:W-:Y:S02]  /*1cd0*/  CS2R R122, SRZ ;  /* 0x00000000007a7805 */ /* 0x002fe4000001ff00 */
[----:B0-----:R-:W-:Y:S01]  /*1ce0*/  CS2R R124, SRZ ;  /* 0x00000000007c7805 */ /* 0x001fe2000001ff00 */
[----:B------:R-:W-:Y:S06]  /*1cf0*/  @!P0 BRA `(.L_x_8945) ;  /* 0x0000000000808947 */ /* 0x000fec0003800000 */
        /* <DEDUP_REMOVED lines=32> */
.L_x_8945:
[----:B------:R-:W-:Y:S05]  /*1f00*/  BSYNC.RECONVERGENT B0 ;  /* 0x0000000000007941 */ /* 0x000fea0003800200 */
.L_x_8942:
[----:B------:R-:W1:Y:S02]  /*1f10*/  LDCU UR4, c[0x0][0x384] ;  /* 0x00007080ff0477ac */ /* 0x000e640008000800 */
[----:B-1----:R-:W-:-:S06]  /*1f20*/  UISETP.GE.AND UP0, UPT, UR16, UR4, UPT ;  /* 0x000000041000728c */ /* 0x002fcc000bf06270 */
[----:B------:R-:W-:-:S13]  /*1f30*/  PLOP3.LUT P0, PT, PT, PT, UP0, 0x80, 0x8 ;  /* 0x000000000008781c */ /* 0x000fda0003f0f008 */
[----:B------:R-:W-:Y:S05]  /*1f40*/  @P0 EXIT ;  /* 0x000000000000094d */ /* 0x000fea0003800000 */
[----:B0-----:R-:W-:Y:S01]  /*1f50*/  IMAD.HI.U32 R6, R241, -0x326172a9, RZ ;  /* 0xcd9e8d57f1067827 */ /* 0x001fe200078e00ff */
[----:B------:R-:W-:Y:S01]  /*1f60*/  LOP3.LUT R232, R232, 0x3, RZ, 0xc0, !PT ;  /* 0x00000003e8e87812 */ /* 0x000fe200078ec0ff */
[----:B------:R-:W0:Y:S02]  /*1f70*/  LDCU UR19, c[0x0][0x408] ;  /* 0x00008100ff1377ac */ /* 0x000e240008000800 */
        /* <DEDUP_REMOVED lines=14> */
[----:B------:R-:W-:Y:S01]  /*2060*/  UPLOP3.LUT UP1, UPT, UPT, UPT, UPT, 0x40, 0x4 ;  /* 0x000000000004789c */ /* 0x000fe20003f2e870 */
[----:B------:R-:W-:-:S04]  /*2070*/  IMAD.HI.U32 R5, R9, -0x326172a9, RZ ;  /* 0xcd9e8d5709057827 */ /* 0x000fc800078e00ff */
[----:B------:R-:W-:Y:S01]  /*2080*/  IMAD.HI.U32 R6, R7, -0x2daee0ad, RZ ;  /* 0xd2511f5307067827 */ /* 0x000fe200078e00ff */
[----:B------:R-:W-:-:S03]  /*2090*/  LOP3.LUT R5, R8, UR25, R5, 0x96, !PT ;  /* 0x0000001908057c12 */ /* 0x000fc6000f8e9605 */
[----:B------:R-:W-:Y:S01]  /*20a0*/  IMAD R8, R9, -0x326172a9, RZ ;  /* 0xcd9e8d5709087824 */ /* 0x000fe200078e02ff */
[----:B------:R-:W-:Y:S01]  /*20b0*/  LOP3.LUT R6, R11, UR17, R6, 0x96, !PT ;  /* 0x000000110b067c12 */ /* 0x000fe2000f8e9606 */
[----:B------:R-:W-:Y:S02]  /*20c0*/  IMAD R11, R7, -0x2daee0ad, RZ ;  /* 0xd2511f53070b7824 */ /* 0x000fe400078e02ff */
[----:B------:R-:W-:-:S04]  /*20d0*/  IMAD.HI.U32 R10, R5, -0x2daee0ad, RZ ;  /* 0xd2511f53050a7827 */ /* 0x000fc800078e00ff */
[C---:B------:R-:W-:Y:S01]  /*20e0*/  IMAD.HI.U32 R7, R6.reuse, -0x326172a9, RZ ;  /* 0xcd9e8d5706077827 */ /* 0x040fe200078e00ff */
[----:B------:R-:W-:Y:S02]  /*20f0*/  LOP3.LUT R10, R11, UR27, R10, 0x96, !PT ;  /* 0x0000001b0b0a7c12 */ /* 0x000fe4000f8e960a */
[----:B------:R-:W-:Y:S01]  /*2100*/  SHF.R.S32.HI R11, RZ, 0x3, R4 ;  /* 0x00000003ff0b7819 */ /* 0x000fe20000011404 */
        /* <DEDUP_REMOVED lines=21> */
[----:B------:R-:W4:Y:S03]  /*2260*/  LDCU.64 UR14, c[0x0][0x380] ;  /* 0x00007000ff0e77ac */ /* 0x000f260008000a00 */
[----:B------:R-:W-:Y:S01]  /*2270*/  IMAD R7, R8, -0x326172a9, RZ ;  /* 0xcd9e8d5708077824 */ /* 0x000fe200078e02ff */
[----:B------:R-:W-:Y:S01]  /*2280*/  LOP3.LUT R9, R10, UR13, R9, 0x96, !PT ;  /* 0x0000000d0a097c12 */ /* 0x000fe2000f8e9609 */
[----:B------:R-:W-:Y:S01]  /*2290*/  IMAD.HI.U32 R4, R6, -0x326172a9, RZ ;  /* 0xcd9e8d5706047827 */ /* 0x000fe200078e00ff */
[C---:B------:R-:W-:Y:S02]  /*22a0*/  LOP3.LUT R10, R11.reuse, 0x7f, RZ, 0xc0, !PT ;  /* 0x0000007f0b0a7812 */ /* 0x040fe400078ec0ff */
[----:B------:R-:W-:Y:S01]  /*22b0*/  SHF.L.U32 R11, R11, 0x1, RZ ;  /* 0x000000010b0b7819 */ /* 0x000fe200000006ff */
[----:B------:R-:W-:Y:S01]  /*22c0*/  IMAD R8, R5, -0x2daee0ad, RZ ;  /* 0xd2511f5305087824 */ /* 0x000fe200078e02ff */
[----:B------:R-:W-:Y:S01]  /*22d0*/  VIADDMNMX R172, R10, -R3, RZ, !PT ;  /* 0x800000030aac7246 */ /* 0x000fe200078001ff */
[----:B------:R-:W-:Y:S01]  /*22e0*/  IMAD R2, R2, -0x20, R10 ;  /* 0xffffffe002027824 */ /* 0x000fe200078e020a */
[----:B------:R-:W-:-:S02]  /*22f0*/  LOP3.LUT R11, R11, 0xffffff00, RZ, 0xc0, !PT ;  /* 0xffffff000b0b7812 */ /* 0x000fc400078ec0ff */
[----:B------:R-:W-:Y:S02]  /*2300*/  VIMNMX R172, PT, PT, R172, 0x20, PT ;  /* 0x00000020acac7848 */ /* 0x000fe40003fe0100 */
[----:B------:R-:W-:Y:S01]  /*2310*/  LOP3.LUT R4, R7, UR12, R4, 0x96, !PT ;  /* 0x0000000c07047c12 */ /* 0x000fe2000f8e9604 */
[----:B------:R-:W-:Y:S01]  /*2320*/  IMAD R7, R6, -0x326172a9, RZ ;  /* 0xcd9e8d5706077824 */ /* 0x000fe200078e02ff */
[----:B------:R-:W-:Y:S01]  /*2330*/  VIMNMX R2, PT, PT, RZ, R2, !PT ;  /* 0x00000002ff027248 */ /* 0x000fe20007fe0100 */
[----:B------:R-:W-:Y:S01]  /*2340*/  IMAD R172, R172, 0x8, R11 ;  /* 0x00000008acac7824 */ /* 0x000fe200078e020b */
[----:B------:R-:W0:Y:S01]  /*2350*/  LDCU.64 UR12, c[0x0][0x3a0] ;  /* 0x00007400ff0c77ac */ /* 0x000e220008000a00 */
[----:B------:R-:W-:Y:S01]  /*2360*/  IMAD.HI.U32 R3, R4, -0x2daee0ad, RZ ;  /* 0xd2511f5304037827 */ /* 0x000fe200078e00ff */
[----:B------:R-:W-:Y:S02]  /*2370*/  VIMNMX R2, PT, PT, R2, 0x20, PT ;  /* 0x0000002002027848 */ /* 0x000fe40003fe0100 */
[----:B------:R-:W-:Y:S01]  /*2380*/  I2FP.F32.U32 R172, R172 ;  /* 0x000000ac00ac7245 */ /* 0x000fe20000201000 */
[----:B------:R-:W-:Y:S01]  /*2390*/  IMAD.HI.U32 R6, R9, -0x326172a9, RZ ;  /* 0xcd9e8d5709067827 */ /* 0x000fe200078e00ff */
[----:B------:R-:W-:-:S02]  /*23a0*/  LOP3.LUT R3, R8, UR10, R3, 0x96, !PT ;  /* 0x0000000a08037c12 */ /* 0x000fc4000f8e9603 */
[----:B------:R0:W0:Y:S01]  /*23b0*/  MUFU.RCP R238, R172 ;  /* 0x000000ac00ee7308 */ /* 0x0000220000001000 */
[----:B------:R-:W-:Y:S01]  /*23c0*/  IMAD R8, R9, -0x326172a9, RZ ;  /* 0xcd9e8d5709087824 */ /* 0x000fe200078e02ff */
[----:B------:R-:W-:Y:S01]  /*23d0*/  LOP3.LUT R6, R7, UR32, R6, 0x96, !PT ;  /* 0x0000002007067c12 */ /* 0x000fe2000f8e9606 */
[----:B------:R-:W-:-:S04]  /*23e0*/  IMAD.HI.U32 R235, R3, -0x326172a9, RZ ;  /* 0xcd9e8d5703eb7827 */ /* 0x000fc800078e00ff */
[----:B------:R-:W-:Y:S01]  /*23f0*/  IMAD R5, R4, -0x2daee0ad, RZ ;  /* 0xd2511f5304057824 */ /* 0x000fe200078e02ff */
[----:B------:R-:W-:Y:S01]  /*2400*/  LOP3.LUT R235, R8, UR18, R235, 0x96, !PT ;  /* 0x0000001208eb7c12 */ /* 0x000fe2000f8e96eb */
[----:B------:R-:W-:-:S04]  /*2410*/  IMAD.HI.U32 R236, R6, -0x2daee0ad, RZ ;  /* 0xd2511f5306ec7827 */ /* 0x000fc800078e00ff */
[----:B------:R-:W-:Y:S01]  /*2420*/  IMAD R237, R2, 0x8, R11 ;  /* 0x0000000802ed7824 */ /* 0x000fe200078e020b */
[----:B------:R-:W-:Y:S01]  /*2430*/  LOP3.LUT R236, R5, UR11, R236, 0x96, !PT ;  /* 0x0000000b05ec7c12 */ /* 0x000fe2000f8e96ec */
[----:B------:R-:W-:Y:S01]  /*2440*/  IMAD.MOV.U32 R11, RZ, RZ, RZ ;  /* 0x000000ffff0b7224 */ /* 0x000fe200078e00ff */
[----:B------:R-:W0:Y:S01]  /*2450*/  LDCU.64 UR10, c[0x0][0x398] ;  /* 0x00007300ff0a77ac */ /* 0x000e220008000a00 */
[----:B------:R-:W-:Y:S02]  /*2460*/  IMAD R233, R6, -0x2daee0ad, RZ ;  /* 0xd2511f5306e97824 */ /* 0x000fe400078e02ff */
[----:B-1234-:R-:W-:-:S07]  /*2470*/  IMAD R234, R3, -0x326172a9, RZ ;  /* 0xcd9e8d5703ea7824 */ /* 0x01efce00078e02ff */
.L_x_9585:
[----:B------:R-:W-:Y:S01]  /*2480*/  UIMAD UR4, UR16, UR20, URZ ;  /* 0x00000014100472a4 */ /* 0x000fe2000f8e02ff */
[----:B------:R-:W-:Y:S01]  /*2490*/  LOP3.LUT P0, RZ, R242, 0x100, RZ, 0xc0, !PT ;  /* 0x00000100f2ff7812 */ /* 0x000fe2000780c0ff */
[----:B------:R-:W-:Y:S02]  /*24a0*/  BSSY.RECONVERGENT B0, `(.L_x_8947) ;  /* 0x0000939000007945 */ /* 0x000fe40003800200 */
[----:B------:R-:W-:-:S04]  /*24b0*/  USHF.R.S32.HI UR5, URZ, 0x1f, UR4 ;  /* 0x0000001fff057899 */ /* 0x000fc80008011404 */
[----:B------:R-:W-:-:S06]  /*24c0*/  ULEA.HI UR5, UR5, UR4, URZ, 0x3 ;  /* 0x0000000405057291 */ /* 0x000fcc000f8f18ff */
[----:B------:R-:W-:-:S04]  /*24d0*/  MOV R10, UR5 ;  /* 0x00000005000a7c02 */ /* 0x000fc80008000f00 */
[----:B------:R-:W-:-:S05]  /*24e0*/  LEA.HI.SX32 R10, R10, R243, 0x1d ;  /* 0x000000f30a0a7211 */ /* 0x000fca00078feaff */
[----:B0-----:R-:W-:Y:S01]  /*24f0*/  IMAD.MOV.U32 R224, RZ, RZ, R10 ;  /* 0x000000ffffe07224 */ /* 0x001fe200078e000a */
[----:B-1234-:R-:W-:Y:S06]  /*2500*/  @!P0 BRA `(.L_x_8948) ;  /* 0x0000009000c88947 */ /* 0x01efec0003800000 */
[----:B0-----:R-:W-:Y:S01]  /*2510*/  ISETP.NE.U32.AND P0, PT, RZ, UR10, PT ;  /* 0x0000000aff007c0c */ /* 0x001fe2000bf05070 */
        /* <DEDUP_REMOVED lines=32> */
.L_x_8952:
        /* <DEDUP_REMOVED lines=13> */
.L_x_8954:
[----:B------:R-:W-:Y:S05]  /*27f0*/  BSYNC.RECONVERGENT B2 ;  /* 0x0000000000027941 */ /* 0x000fea0003800200 */
.L_x_8953:
        /* <DEDUP_REMOVED lines=48> */
[----:B------:R-:W-:-:S04]  /*2b00*/  LOP3.LUT R234, R226, UR5, R185, 0x96, !PT ;  /* 0x00000005e2ea7c12 */ /* 0x000fc8000f8e96b9 */
[----:B------:R-:W-:Y:S01]  /*2b10*/  LOP3.LUT R224, R224, UR4, R187, 0x96, !PT ;  /* 0x00000004e0e07c12 */ /* 0x000fe2000f8e96bb */
[----:B------:R-:W-:Y:S01]  /*2b20*/  UIADD3 UR4, UPT, UPT, UR9, -0x695add53, URZ ;  /* 0x96a522ad09047890 */ /* 0x000fe2000fffe0ff */
[----:B------:R-:W-:-:S04]  /*2b30*/  IMAD.WIDE.U32 R234, R234, -0x326172a9, RZ ;  /* 0xcd9e8d57eaea7825 */ /* 0x000fc800078e00ff */
[----:B------:R-:W-:Y:S01]  /*2b40*/  IMAD.WIDE.U32 R224, R224, -0x2daee0ad, RZ ;  /* 0xd2511f53e0e07825 */ /* 0x000fe200078e00ff */
[----:B------:R-:W-:-:S03]  /*2b50*/  LOP3.LUT R235, R186, UR18, R235, 0x96, !PT ;  /* 0x00000012baeb7c12 */ /* 0x000fc6000f8e96eb */
[----:B------:R-:W-:Y:S01]  /*2b60*/  IMAD.MOV.U32 R186, RZ, RZ, RZ ;  /* 0x000000ffffba7224 */ /* 0x000fe200078e00ff */
[----:B------:R-:W-:Y:S01]  /*2b70*/  LOP3.LUT R236, R184, UR4, R225, 0x96, !PT ;  /* 0x00000004b8ec7c12 */ /* 0x000fe2000f8e96e1 */
[----:B------:R-:W-:-:S07]  /*2b80*/  IMAD.MOV.U32 R184, RZ, RZ, R233 ;  /* 0x000000ffffb87224 */ /* 0x000fce00078e00e9 */
.L_x_8951:
[----:B------:R-:W-:Y:S05]  /*2b90*/  BSYNC.RECONVERGENT B1 ;  /* 0x0000000000017941 */ /* 0x000fea0003800200 */
.L_x_8950:
[----:B------:R-:W0:Y:S01]  /*2ba0*/  LDC R225, c[0x0][0x404] ;  /* 0x00010100ffe17b82 */ /* 0x000e220000000800 */
[----:B------:R-:W-:Y:S01]  /*2bb0*/  I2FP.F32.U32 R184, R184 ;  /* 0x000000b800b87245 */ /* 0x000fe20000201000 */
[----:B------:R-:W-:Y:S01]  /*2bc0*/  HFMA2 R227, -RZ, RZ, 0.1171875, 0 ;  /* 0x2f800000ffe37431 */ /* 0x000fe200000001ff */
[----:B------:R-:W-:Y:S01]  /*2bd0*/  ISETP.NE.AND P2, PT, R186, 0x1, PT ;  /* 0x00000001ba00780c */ /* 0x000fe20003f45270 */
[----:B------:R-:W-:Y:S01]  /*2be0*/  BSSY.RECONVERGENT B1, `(.L_x_8955) ;  /* 0x000005a000017945 */ /* 0x000fe20003800200 */
[----:B------:R-:W-:Y:S01]  /*2bf0*/  LOP3.LUT R242, R242, 0xffffffef, RZ, 0xc0, !PT ;  /* 0xffffffeff2f27812 */ /* 0x000fe200078ec0ff */
[----:B-----5:R-:W-:Y:S02]  /*2c00*/  IMAD.U32 R226, R188, 0x10000, RZ ;  /* 0x00010000bce27824 */ /* 0x020fe400078e00ff */
[----:B------:R-:W-:Y:S01]  /*2c10*/  FFMA.FTZ R184, R184, R227, 1.1641532182693481445e-10 ;  /* 0x2f000000b8b87423 */ /* 0x000fe200000100e3 */
[----:B------:R-:W-:Y:S01]  /*2c20*/  PRMT R188, R188, 0x7632, R188 ;  /* 0x00007632bcbc7816 */ /* 0x000fe200000000bc */
[----:B------:R-:W-:-:S02]  /*2c30*/  IMAD.MOV.U32 R187, RZ, RZ, 0x2 ;  /* 0x00000002ffbb7424 */ /* 0x000fc400078e00ff */
[----:B------:R-:W-:Y:S01]  /*2c40*/  IMAD.MOV.U32 R185, RZ, RZ, R234 ;  /* 0x000000ffffb97224 */ /* 0x000fe200078e00ea */
[----:B0-----:R-:W-:-:S13]  /*2c50*/  FSETP.LE.FTZ.AND P3, PT, R184, R225, PT ;  /* 0x000000e1b800720b */ /* 0x001fda0003f73000 */
        /* <DEDUP_REMOVED lines=10> */
.L_x_8957:
        /* <DEDUP_REMOVED lines=13> */
.L_x_8959:
[----:B------:R-:W-:Y:S05]  /*2dd0*/  BSYNC.RECONVERGENT B2 ;  /* 0x0000000000027941 */ /* 0x000fea0003800200 */
.L_x_8958:
[----:B------:R-:W-:Y:S01]  /*2de0*/  LOP3.LUT R228, R11, UR9, R187, 0x96, !PT ;  /* 0x000000090be47c12 */ /* 0x000fe2000f8e96bb */
[----:B------:R-:W-:Y:S01]  /*2df0*/  IMAD.WIDE.U32 R184, R241, -0x326172a9, RZ ;  /* 0xcd9e8d57f1b87825 */ /* 0x000fe200078e00ff */
[----:B------:R-:W-:-:S03]  /*2e00*/  UIADD3 UR4, UPT, UPT, UR8, -0x61c88647, URZ ;  /* 0x9e3779b908047890 */ /* 0x000fc6000fffe0ff */
[----:B------:R-:W-:Y:S01]  /*2e10*/  IMAD.WIDE.U32 R228, R228, -0x326172a9, RZ ;  /* 0xcd9e8d57e4e47825 */ /* 0x000fe200078e00ff */
[----:B------:R-:W-:-:S04]  /*2e20*/  LOP3.LUT R185, R239, UR8, R185, 0x96, !PT ;  /* 0x00000008efb97c12 */ /* 0x000fc8000f8e96b9 */
        /* <DEDUP_REMOVED lines=49> */
[----:B------:R-:W-:-:S05]  /*3140*/  IMAD.WIDE.U32 R184, R185, -0x2daee0ad, RZ ;  /* 0xd2511f53b9b87825 */ /* 0x000fca00078e00ff */
[----:B------:R-:W-:Y:S01]  /*3150*/  LOP3.LUT R236, R186, UR4, R185, 0x96, !PT ;  /* 0x00000004baec7c12 */ /* 0x000fe2000f8e96b9 */
[----:B------:R-:W-:Y:S01]  /*3160*/  IMAD.MOV.U32 R185, RZ, RZ, R224 ;  /* 0x000000ffffb97224 */ /* 0x000fe200078e00e0 */
[----:B------:R-:W-:-:S07]  /*3170*/  MOV R224, R184 ;  /* 0x000000b800e07202 */ /* 0x000fce0000000f00 */
.L_x_8956:
[----:B------:R-:W-:Y:S05]  /*3180*/  BSYNC.RECONVERGENT B1 ;  /* 0x0000000000017941 */ /* 0x000fea0003800200 */
.L_x_8955:
        /* <DEDUP_REMOVED lines=19> */
.L_x_8962:
        /* <DEDUP_REMOVED lines=13> */
.L_x_8964:
[----:B------:R-:W-:Y:S05]  /*3390*/  BSYNC.RECONVERGENT B2 ;  /* 0x0000000000027941 */ /* 0x000fea0003800200 */
.L_x_8963:
        /* <DEDUP_REMOVED lines=51> */
[----:B------:R-:W-:-:S03]  /*36d0*/  UIADD3 UR4, UPT, UPT, UR9, -0x695add53, URZ ;  /* 0x96a522ad09047890 */ /* 0x000fc6000fffe0ff */
[----:B------:R-:W-:Y:S01]  /*36e0*/  LOP3.LUT R235, R184, UR18, R235, 0x96, !PT ;  /* 0x00000012b8eb7c12 */ /* 0x000fe2000f8e96eb */
[----:B------:R-:W-:-:S05]  /*36f0*/  IMAD.WIDE.U32 R184, R185, -0x2daee0ad, RZ ;  /* 0xd2511f53b9b87825 */ /* 0x000fca00078e00ff */
[----:B------:R-:W-:Y:S01]  /*3700*/  LOP3.LUT R236, R186, UR4, R185, 0x96, !PT ;  /* 0x00000004baec7c12 */ /* 0x000fe2000f8e96b9 */
[----:B------:R-:W-:Y:S01]  /*3710*/  IMAD.MOV.U32 R186, RZ, RZ, RZ ;  /* 0x000000ffffba7224 */ /* 0x000fe200078e00ff */
[----:B------:R-:W-:Y:S01]  /*3720*/  MOV R185, R224 ;  /* 0x000000e000b97202 */ /* 0x000fe20000000f00 */
[----:B------:R-:W-:-:S07]  /*3730*/  IMAD.MOV.U32 R224, RZ, RZ, R184 ;  /* 0x000000ffffe07224 */ /* 0x000fce00078e00b8 */
.L_x_8961:
[----:B------:R-:W-:Y:S05]  /*3740*/  BSYNC.RECONVERGENT B1 ;  /* 0x0000000000017941 */ /* 0x000fea0003800200 */
.L_x_8960:
        /* <DEDUP_REMOVED lines=20> */
.L_x_8967:
        /* <DEDUP_REMOVED lines=13> */
.L_x_8969:
[----:B------:R-:W-:Y:S05]  /*3960*/  BSYNC.RECONVERGENT B2 ;  /* 0x0000000000027941 */ /* 0x000fea0003800200 */
.L_x_8968:
        /* <DEDUP_REMOVED lines=56> */
[----:B------:R-:W-:Y:S02]  /*3cf0*/  IMAD.MOV.U32 R185, RZ, RZ, R224 ;  /* 0x000000ffffb97224 */ /* 0x000fe400078e00e0 */
[----:B------:R-:W-:-:S07]  /*3d00*/  IMAD.MOV.U32 R224, RZ, RZ, R184 ;  /* 0x000000ffffe07224 */ /* 0x000fce00078e00b8 */
.L_x_8966:
[----:B------:R-:W-:Y:S05]  /*3d10*/  BSYNC.RECONVERGENT B1 ;  /* 0x0000000000017941 */ /* 0x000fea0003800200 */
.L_x_8965:
[----:B------:R-:W-:Y:S01]  /*3d20*/  I2FP.F32.U32 R184, R185 ;  /* 0x000000b900b87245 */ /* 0x000fe20000201000 */
[----:B------:R-:W-:Y:S01]  /*3d30*/  BSSY.RECONVERGENT B1, `(.L_x_8970) ;  /* 0x000005a000017945 */ /* 0x000fe20003800200 */
[----:B------:R-:W-:Y:S01]  /*3d40*/  LOP3.LUT R242, R242, 0xfffffffd, RZ, 0xc0, !PT ;  /* 0xfffffffdf2f27812 */ /* 0x000fe200078ec0ff */
[----:B------:R-:W-:Y:S01]  /*3d50*/  IMAD.MOV.U32 R186, RZ, RZ, 0x2 ;  /* 0x00000002ffba7424 */ /* 0x000fe200078e00ff */
[----:B------:R-:W-:Y:S01]  /*3d60*/  SHF.L.U32 R231, R231, 0x10, RZ ;  /* 0x00000010e7e77819 */ /* 0x000fe200000006ff */
[----:B------:R-:W-:Y:S01]  /*3d70*/  FFMA.FTZ R184, R184, R227, 1.1641532182693481445e-10 ;  /* 0x2f000000b8b87423 */ /* 0x000fe200000100e3 */
[----:B------:R-:W-:-:S04]  /*3d80*/  IMAD.MOV.U32 R185, RZ, RZ, R234 ;  /* 0x000000ffffb97224 */ /* 0x000fc800078e00ea */
        /* <DEDUP_REMOVED lines=12> */
.L_x_8972:
        /* <DEDUP_REMOVED lines=13> */
.L_x_8974:
[----:B------:R-:W-:Y:S05]  /*3f20*/  BSYNC.RECONVERGENT B2 ;  /* 0x0000000000027941 */ /* 0x000fea0003800200 */
.L_x_8973:
        /* <DEDUP_REMOVED lines=55> */
[----:B------:R-:W-:Y:S02]  /*42a0*/  HFMA2 R186, -RZ, RZ, 0, 0 ;  /* 0x00000000ffba7431 */ /* 0x000fe400000001ff */
[----:B------:R-:W-:Y:S02]  /*42b0*/  IMAD.MOV.U32 R185, RZ, RZ, R224 ;  /* 0x000000ffffb97224 */ /* 0x000fe400078e00e0 */
[----:B------:R-:W-:-:S07]  /*42c0*/  IMAD.MOV.U32 R224, RZ, RZ, R184 ;  /* 0x000000ffffe07224 */ /* 0x000fce00078e00b8 */
.L_x_8971:
[----:B------:R-:W-:Y:S05]  /*42d0*/  BSYNC.RECONVERGENT B1 ;  /* 0x0000000000017941 */ /* 0x000fea0003800200 */
.L_x_8970:
[----:B------:R-:W-:Y:S01]  /*42e0*/  ISETP.NE.AND P3, PT, R186, 0x1, PT ;  /* 0x00000001ba00780c */ /* 0x000fe20003f65270 */
[----:B------:R-:W-:Y:S01]  /*42f0*/  BSSY.RECONVERGENT B1, `(.L_x_8975) ;  /* 0x0000059000017945 */ /* 0x000fe20003800200 */
[----:B------:R-:W-:Y:S01]  /*4300*/  I2FP.F32.U32 R184, R185 ;  /* 0x000000b900b87245 */ /* 0x000fe20000201000 */
[C---:B------:R-:W-:Y:S01]  /*4310*/  IMAD.U32 R230, R190.reuse, 0x10000, RZ ;  /* 0x00010000bee67824 */ /* 0x040fe200078e00ff */
[----:B------:R-:W-:Y:S01]  /*4320*/  PRMT R190, R190, 0x7632, R190 ;  /* 0x00007632bebe7816 */ /* 0x000fe200000000be */
[----:B------:R-:W-:Y:S02]  /*4330*/  IMAD.MOV.U32 R187, RZ, RZ, 0x2 ;  /* 0x00000002ffbb7424 */ /* 0x000fe400078e00ff */
        /* <DEDUP_REMOVED lines=12> */
.L_x_8977:
        /* <DEDUP_REMOVED lines=13> */
.L_x_8979:
[----:B------:R-:W-:Y:S05]  /*44d0*/  BSYNC.RECONVERGENT B2 ;  /* 0x0000000000027941 */ /* 0x000fea0003800200 */
.L_x_8978:
        /* <DEDUP_REMOVED lines=58> */
.L_x_8976:
[----:B------:R-:W-:Y:S05]  /*4880*/  BSYNC.RECONVERGENT B1 ;  /* 0x0000000000017941 */ /* 0x000fea0003800200 */
.L_x_8975:
        /* <DEDUP_REMOVED lines=17> */
.L_x_8982:
        /* <DEDUP_REMOVED lines=13> */
.L_x_8984:
[----:B------:R-:W-:Y:S05]  /*4a70*/  BSYNC.RECONVERGENT B2 ;  /* 0x0000000000027941 */ /* 0x000fea0003800200 */
.L_x_8983:
        /* <DEDUP_REMOVED lines=58> */
.L_x_8981:
[----:B------:R-:W-:Y:S05]  /*4e20*/  BSYNC.RECONVERGENT B1 ;  /* 0x0000000000017941 */ /* 0x000fea0003800200 */
.L_x_8980:
        /* <DEDUP_REMOVED lines=18> */
.L_x_8987:
        /* <DEDUP_REMOVED lines=13> */
.L_x_8989:
[----:B------:R-:W-:Y:S05]  /*5020*/  BSYNC.RECONVERGENT B2 ;  /* 0x0000000000027941 */ /* 0x000fea0003800200 */
.L_x_8988:
[----:B------:R-:W-:Y:S01]  /*5030*/  LOP3.LUT R188, R11, UR9, R187, 0x96, !PT ;  /* 0x000000090bbc7c12 */ /* 0x000fe2000f8e96bb */
[----:B------:R-:W-:Y:S01]  /*5040*/  IMAD.WIDE.U32 R184, R241, -0x326172a9, RZ ;  /* 0xcd9e8d57f1b87825 */ /* 0x000fe200078e00ff */
[----:B------:R-:W-:-:S03]  /*5050*/  UIADD3 UR4, UPT, UPT, UR8, -0x61c88647, URZ ;  /* 0x9e3779b908047890 */ /* 0x000fc6000fffe0ff */
[----:B------:R-:W-:Y:S01]  /*5060*/  IMAD.WIDE.U32 R188, R188, -0x326172a9, RZ ;  /* 0xcd9e8d57bcbc7825 */ /* 0x000fe200078e00ff */
[----:B------:R-:W-:-:S03]  /*5070*/  LOP3.LUT R185, R239, UR8, R185, 0x96, !PT ;  /* 0x00000008efb97c12 */ /* 0x000fc6000f8e96b9 */
[----:B------:R-:W-:Y:S01]  /*5080*/  IMAD.MOV.U32 R232, RZ, RZ, RZ ;  /* 0x000000ffffe87224 */ /* 0x000fe200078e00ff */
        /* <DEDUP_REMOVED lines=50> */
[----:B------:R-:W-:Y:S02]  /*53b0*/  IMAD.MOV.U32 R185, RZ, RZ, R224 ;  /* 0x000000ffffb97224 */ /* 0x000fe400078e00e0 */
[----:B------:R-:W-:-:S07]  /*53c0*/  IMAD.MOV.U32 R224, RZ, RZ, R184 ;  /* 0x000000ffffe07224 */ /* 0x000fce00078e00b8 */
.L_x_8986:
[----:B------:R-:W-:Y:S05]  /*53d0*/  BSYNC.RECONVERGENT B1 ;  /* 0x0000000000017941 */ /* 0x000fea0003800200 */
.L_x_8985:
[----:B------:R-:W-:Y:S01]  /*53e0*/  P2R R187, PR, RZ, 0x2 ;  /* 0x00000002ffbb7803 */ /* 0x000fe20000000000 */
[----:B------:R-:W-:Y:S01]  /*53f0*/  FMUL.FTZ R226, R226, UR19 ;  /* 0x00000013e2e27c20 */ /* 0x000fe20008410000 */
[----:B------:R-:W-:Y:S01]  /*5400*/  I2FP.F32.U32 R244, R185 ;  /* 0x000000b900f47245 */ /* 0x000fe20000201000 */
[----:B------:R-:W-:Y:S01]  /*5410*/  FMUL.FTZ R231, R231, UR19 ;  /* 0x00000013e7e77c20 */ /* 0x000fe20008410000 */
[----:B------:R-:W-:Y:S01]  /*5420*/  LOP3.LUT P1, RZ, R242, 0x10, RZ, 0xc0, !PT ;  /* 0x00000010f2ff7812 */ /* 0x000fe2000782c0ff */
[----:B------:R-:W-:Y:S01]  /*5430*/  FMUL.FTZ R229, R229, UR19 ;  /* 0x00000013e5e57c20 */ /* 0x000fe20008410000 */
[----:B------:R-:W-:Y:S01]  /*5440*/  SHF.L.U32 R191, R191, 0x10, RZ ;  /* 0x00000010bfbf7819 */ /* 0x000fe200000006ff */
[----:B------:R-:W-:Y:S01]  /*5450*/  FFMA.FTZ R244, R244, R227, 1.1641532182693481445e-10 ;  /* 0x2f000000f4f47423 */ /* 0x000fe200000100e3 */
[----:B------:R-:W-:Y:S01]  /*5460*/  LOP3.LUT P5, RZ, R242, 0x2, RZ, 0xc0, !PT ;  /* 0x00000002f2ff7812 */ /* 0x000fe200078ac0ff */
[----:B------:R-:W-:Y:S01]  /*5470*/  FMUL.FTZ R233, R233, UR19 ;  /* 0x00000013e9e97c20 */ /* 0x000fe20008410000 */
[----:B------:R-:W-:Y:S01]  /*5480*/  FSEL R184, R226, RZ, P1 ;  /* 0x000000ffe2b87208 */ /* 0x000fe20000800000 */
[----:B------:R-:W-:Y:S01]  /*5490*/  FMUL.FTZ R189, R190, UR19 ;  /* 0x00000013bebd7c20 */ /* 0x000fe20008410000 */
[----:B------:R-:W-:Y:S01]  /*54a0*/  ISETP.NE.AND P1, PT, R187, RZ, PT ;  /* 0x000000ffbb00720c */ /* 0x000fe20003f25270 */
[----:B------:R-:W-:Y:S01]  /*54b0*/  FMUL.FTZ R230, R230, UR19 ;  /* 0x00000013e6e67c20 */ /* 0x000fe20008410000 */
[----:B------:R-:W-:Y:S01]  /*54c0*/  P2R R186, PR, RZ, 0x1 ;  /* 0x00000001ffba7803 */ /* 0x000fe20000000000 */
[----:B------:R-:W-:Y:S01]  /*54d0*/  FMUL.FTZ R228, R228, UR19 ;  /* 0x00000013e4e47c20 */ /* 0x000fe20008410000 */
[----:B------:R-:W-:Y:S01]  /*54e0*/  LOP3.LUT P0, RZ, R242, 0x8, RZ, 0xc0, !PT ;  /* 0x00000008f2ff7812 */ /* 0x000fe2000780c0ff */
[----:B------:R-:W-:Y:S01]  /*54f0*/  FMUL.FTZ R191, R191, UR19 ;  /* 0x00000013bfbf7c20 */ /* 0x000fe20008410000 */
[----:B------:R-:W-:-:S02]  /*5500*/  FSEL R187, R231, RZ, P5 ;  /* 0x000000ffe7bb7208 */ /* 0x000fc40002800000 */
[----:B------:R-:W-:Y:S02]  /*5510*/  LOP3.LUT P6, RZ, R242, 0x4, RZ, 0xc0, !PT ;  /* 0x00000004f2ff7812 */ /* 0x000fe400078cc0ff */
[----:B------:R-:W-:Y:S02]  /*5520*/  FSETP.GTU.FTZ.AND P5, PT, R244, R225, PT ;  /* 0x000000e1f400720b */ /* 0x000fe40003fbc000 */
[----:B------:R-:W-:Y:S01]  /*5530*/  FSEL R185, R229, RZ, P0 ;  /* 0x000000ffe5b97208 */ /* 0x000fe20000000000 */
[----:B------:R-:W-:Y:S01]  /*5540*/  @P1 FADD.FTZ R184, R176, R184 ;  /* 0x000000b8b0b81221 */ /* 0x000fe20000010000 */
[----:B------:R-:W-:Y:S01]  /*5550*/  ISETP.NE.AND P0, PT, R186, RZ, PT ;  /* 0x000000ffba00720c */ /* 0x000fe20003f05270 */
[----:B------:R-:W-:Y:S01]  /*5560*/  @P1 FADD.FTZ R187, R179, R187 ;  /* 0x000000bbb3bb1221 */ /* 0x000fe20000010000 */
[----:B------:R-:W-:Y:S01]  /*5570*/  FSEL R190, R233, RZ, P4 ;  /* 0x000000ffe9be7208 */ /* 0x000fe20002000000 */
[----:B------:R-:W-:Y:S01]  /*5580*/  @P1 FADD.FTZ R185, R177, R185 ;  /* 0x000000b9b1b91221 */ /* 0x000fe20000010000 */
[----:B------:R-:W-:-:S02]  /*5590*/  FSEL R189, R189, RZ, P3 ;  /* 0x000000ffbdbd7208 */ /* 0x000fc40001800000 */
[----:B------:R-:W-:Y:S01]  /*55a0*/  FSEL R186, R228, RZ, P6 ;  /* 0x000000ffe4ba7208 */ /* 0x000fe20003000000 */
[----:B------:R-:W-:Y:S01]  /*55b0*/  @P1 FADD.FTZ R190, R182, R190 ;  /* 0x000000beb6be1221 */ /* 0x000fe20000010000 */
[----:B------:R-:W-:Y:S01]  /*55c0*/  FSEL R188, R230, RZ, P2 ;  /* 0x000000ffe6bc7208 */ /* 0x000fe20001000000 */
[----:B------:R-:W-:Y:S01]  /*55d0*/  @P1 FADD.FTZ R189, R181, R189 ;  /* 0x000000bdb5bd1221 */ /* 0x000fe20000010000 */
[----:B------:R-:W-:Y:S01]  /*55e0*/  FSEL R191, R191, RZ, !P5 ;  /* 0x000000ffbfbf7208 */ /* 0x000fe20006800000 */
[----:B------:R-:W-:Y:S01]  /*55f0*/  @P1 FADD.FTZ R186, R178, R186 ;  /* 0x000000bab2ba1221 */ /* 0x000fe20000010000 */
[----:B------:R-:W-:Y:S01]  /*5600*/  PLOP3.LUT P5, PT, P5, PT, PT, 0x8, 0x80 ;  /* 0x000000000080781c */ /* 0x000fe20002fae170 */
[----:B------:R-:W-:Y:S02]  /*5610*/  @P1 FADD.FTZ R188, R180, R188 ;  /* 0x000000bcb4bc1221 */ /* 0x000fe40000010000 */
[----:B------:R-:W-:Y:S01]  /*5620*/  @P1 FADD.FTZ R191, R183, R191 ;  /* 0x000000bfb7bf1221 */ /* 0x000fe20000010000 */
[----:B------:R-:W-:Y:S09]  /*5630*/  BRA `(.L_x_8990) ;  /* 0x0000005c00c47947 */ /* 0x000ff20003800000 */
.L_x_8949:
        /* <DEDUP_REMOVED lines=16> */
.L_x_8993:
        /* <DEDUP_REMOVED lines=13> */
.L_x_8995:
[----:B------:R-:W-:Y:S05]  /*5810*/  BSYNC.RECONVERGENT B2 ;  /* 0x0000000000027941 */ /* 0x000fea0003800200 */
.L_x_8994:
        /* <DEDUP_REMOVED lines=57> */
.L_x_8992:
[----:B------:R-:W-:Y:S05]  /*5bb0*/  BSYNC.RECONVERGENT B1 ;  /* 0x0000000000017941 */ /* 0x000fea0003800200 */
.L_x_8991:
[----:B------:R-:W0:Y:S01]  /*5bc0*/  LDC R8, c[0x0][0x404] ;  /* 0x00010100ff087b82 */ /* 0x000e220000000800 */
[----:B------:R-:W-:Y:S01]  /*5bd0*/  I2FP.F32.U32 R2, R2 ;  /* 0x0000000200027245 */ /* 0x000fe20000201000 */
[----:B------:R-:W-:Y:S01]  /*5be0*/  IMAD.MOV.U32 R233, RZ, RZ, 0x2f800000 ;  /* 0x2f800000ffe97424 */ /* 0x000fe200078e00ff */
[----:B------:R-:W-:Y:S01]  /*5bf0*/  ISETP.NE.AND P2, PT, R4, 0x1, PT ;  /* 0x000000010400780c */ /* 0x000fe20003f45270 */
[----:B------:R-:W-:Y:S01]  /*5c00*/  BSSY.RECONVERGENT B1, `(.L_x_8996) ;  /* 0x000005c000017945 */ /* 0x000fe20003800200 */
[----:B------:R-:W-:Y:S01]  /*5c10*/  LOP3.LUT R242, R242, 0xffffffef, RZ, 0xc0, !PT ;  /* 0xffffffeff2f27812 */ /* 0x000fe200078ec0ff */
[----:B------:R-:W-:Y:S01]  /*5c20*/  FFMA.FTZ R3, R2, R233, 1.1641532182693481445e-10 ;  /* 0x2f00000002037423 */ /* 0x000fe200000100e9 */
[C---:B-----5:R-:W-:Y:S01]  /*5c30*/  SHF.L.U32 R2, R188.reuse, 0x10, RZ ;  /* 0x00000010bc027819 */ /* 0x060fe200000006ff */
[----:B------:R-:W1:Y:S01]  /*5c40*/  LDC R225, c[0x0][0x408] ;  /* 0x00010200ffe17b82 */ /* 0x000e620000000800 */
[----:B------:R-:W-:Y:S01]  /*5c50*/  PRMT R188, R188, 0x7632, R188 ;  /* 0x00007632bcbc7816 */ /* 0x000fe200000000bc */
[----:B------:R-:W-:Y:S01]  /*5c60*/  IMAD.MOV.U32 R5, RZ, RZ, 0x2 ;  /* 0x00000002ff057424 */ /* 0x000fe200078e00ff */
[----:B0-----:R-:W-:Y:S01]  /*5c70*/  FSETP.LE.FTZ.AND P4, PT, R3, R8, PT ;  /* 0x000000080300720b */ /* 0x001fe20003f93000 */
[----:B------:R-:W-:-:S02]  /*5c80*/  IMAD.MOV.U32 R3, RZ, RZ, R234 ;  /* 0x000000ffff037224 */ /* 0x000fc400078e00ea */
        /* <DEDUP_REMOVED lines=11> */
.L_x_8998:
        /* <DEDUP_REMOVED lines=13> */
.L_x_9000:
[----:B------:R-:W-:Y:S05]  /*5e10*/  BSYNC.RECONVERGENT B2 ;  /* 0x0000000000027941 */ /* 0x000fea0003800200 */
.L_x_8999:
        /* <DEDUP_REMOVED lines=51> */
[----:B------:R-:W-:Y:S01]  /*6150*/  LOP3.LUT R6, R6, UR4, R185, 0x96, !PT ;  /* 0x0000000406067c12 */ /* 0x000fe2000f8e96b9 */
[----:B------:R-:W-:Y:S01]  /*6160*/  UIADD3 UR4, UPT, UPT, UR9, -0x695add53, URZ ;  /* 0x96a522ad09047890 */ /* 0x000fe2000fffe0ff */
[----:B------:R-:W-:-:S04]  /*6170*/  IMAD.WIDE.U32 R234, R234, -0x326172a9, RZ ;  /* 0xcd9e8d57eaea7825 */ /* 0x000fc800078e00ff */
[----:B------:R-:W-:Y:S01]  /*6180*/  IMAD.WIDE.U32 R6, R6, -0x2daee0ad, RZ ;  /* 0xd2511f5306067825 */ /* 0x000fe200078e00ff */
[----:B------:R-:W-:-:S03]  /*6190*/  LOP3.LUT R235, R184, UR18, R235, 0x96, !PT ;  /* 0x00000012b8eb7c12 */ /* 0x000fc6000f8e96eb */
[----:B------:R-:W-:Y:S01]  /*61a0*/  IMAD.MOV.U32 R224, RZ, RZ, R6 ;  /* 0x000000ffffe07224 */ /* 0x000fe200078e0006 */
[----:B------:R-:W-:-:S07]  /*61b0*/  LOP3.LUT R236, R4, UR4, R7, 0x96, !PT ;  /* 0x0000000404ec7c12 */ /* 0x000fce000f8e9607 */
.L_x_8997:
[----:B------:R-:W-:Y:S05]  /*61c0*/  BSYNC.RECONVERGENT B1 ;  /* 0x0000000000017941 */ /* 0x000fea0003800200 */
.L_x_8996:
[----:B------:R-:W-:Y:S01]  /*61d0*/  I2FP.F32.U32 R4, R3 ;  /* 0x0000000300047245 */ /* 0x000fe20000201000 */
[----:B------:R-:W-:Y:S01]  /*61e0*/  IMAD.U32 R6, R172, 0x10000, RZ ;  /* 0x00010000ac067824 */ /* 0x000fe200078e00ff */
[----:B------:R-:W-:Y:S01]  /*61f0*/  ISETP.NE.AND P3, PT, R5, 0x1, PT ;  /* 0x000000010500780c */ /* 0x000fe20003f65270 */
[----:B------:R-:W-:Y:S02]  /*6200*/  BSSY.RECONVERGENT B1, `(.L_x_9001) ;  /* 0x000005c000017945 */ /* 0x000fe40003800200 */
[----:B------:R-:W-:Y:S01]  /*6210*/  FFMA.FTZ R3, R4, R233, 1.1641532182693481445e-10 ;  /* 0x2f00000004037423 */ /* 0x000fe200000100e9 */
[----:B------:R-:W-:Y:S01]  /*6220*/  FMUL.FTZ R6, R6, R225 ;  /* 0x000000e106067220 */ /* 0x000fe20000410000 */
[----:B------:R-:W-:-:S03]  /*6230*/  IMAD.MOV.U32 R4, RZ, RZ, 0x2 ;  /* 0x00000002ff047424 */ /* 0x000fc600078e00ff */
[----:B------:R-:W-:Y:S02]  /*6240*/  FSETP.GTU.FTZ.AND P2, PT, R3, R8, PT ;  /* 0x000000080300720b */ /* 0x000fe40003f5c000 */
[----:B------:R-:W-:Y:S01]  /*6250*/  FSEL R3, R2, RZ, P4 ;  /* 0x000000ff02037208 */ /* 0x000fe20002000000 */
[----:B------:R-:W-:Y:S01]  /*6260*/  IMAD.MOV.U32 R2, RZ, RZ, R234 ;  /* 0x000000ffff027224 */ /* 0x000fe200078e00ea */
        /* <DEDUP_REMOVED lines=13> */
.L_x_9003:
        /* <DEDUP_REMOVED lines=13> */
.L_x_9005:
[----:B------:R-:W-:Y:S05]  /*6410*/  BSYNC.RECONVERGENT B2 ;  /* 0x0000000000027941 */ /* 0x000fea0003800200 */
.L_x_9004:
        /* <DEDUP_REMOVED lines=53> */
[----:B------:R-:W-:-:S04]  /*6770*/  LOP3.LUT R235, R226, UR18, R235, 0x96, !PT ;  /* 0x00000012e2eb7c12 */ /* 0x000fc8000f8e96eb */
[----:B------:R-:W-:Y:S01]  /*6780*/  LOP3.LUT R236, R2, UR4, R5, 0x96, !PT ;  /* 0x0000000402ec7c12 */ /* 0x000fe2000f8e9605 */
[----:B------:R-:W-:Y:S01]  /*6790*/  IMAD.MOV.U32 R2, RZ, RZ, R224 ;  /* 0x000000ffff027224 */ /* 0x000fe200078e00e0 */
[----:B------:R-:W-:Y:S01]  /*67a0*/  MOV R224, R4 ;  /* 0x0000000400e07202 */ /* 0x000fe20000000f00 */
[----:B------:R-:W-:-:S07]  /*67b0*/  IMAD.MOV.U32 R4, RZ, RZ, RZ ;  /* 0x000000ffff047224 */ /* 0x000fce00078e00ff */
.L_x_9002:
[----:B------:R-:W-:Y:S05]  /*67c0*/  BSYNC.RECONVERGENT B1 ;  /* 0x0000000000017941 */ /* 0x000fea0003800200 */
.L_x_9001:
        /* <DEDUP_REMOVED lines=20> */
.L_x_9008:
        /* <DEDUP_REMOVED lines=13> */
.L_x_9010:
[----:B------:R-:W-:Y:S05]  /*69e0*/  BSYNC.RECONVERGENT B2 ;  /* 0x0000000000027941 */ /* 0x000fea0003800200 */
.L_x_9009:
        /* <DEDUP_REMOVED lines=55> */
[----:B------:R-:W-:Y:S01]  /*6d60*/  IMAD.MOV.U32 R5, RZ, RZ, RZ ;  /* 0x000000ffff057224 */ /* 0x000fe200078e00ff */
[----:B------:R-:W-:Y:S01]  /*6d70*/  MOV R2, R224 ;  /* 0x000000e000027202 */ /* 0x000fe20000000f00 */
[----:B------:R-:W-:-:S07]  /*6d80*/  IMAD.MOV.U32 R224, RZ, RZ, R4 ;  /* 0x000000ffffe07224 */ /* 0x000fce00078e0004 */
.L_x_9007:
[----:B------:R-:W-:Y:S05]  /*6d90*/  BSYNC.RECONVERGENT B1 ;  /* 0x0000000000017941 */ /* 0x000fea0003800200 */
.L_x_9006:
[----:B------:R-:W-:Y:S01]  /*6da0*/  PRMT R3, R172, 0x7632, R3 ;  /* 0x00007632ac037816 */ /* 0x000fe20000000003 */
[----:B------:R-:W-:Y:S01]  /*6db0*/  BSSY.RECONVERGENT B1, `(.L_x_9011) ;  /* 0x000005f000017945 */ /* 0x000fe20003800200 */
[----:B------:R-:W-:Y:S01]  /*6dc0*/  I2FP.F32.U32 R2, R2 ;  /* 0x0000000200027245 */ /* 0x000fe20000201000 */
[----:B------:R-:W-:Y:S01]  /*6dd0*/  HFMA2 R7, -RZ, RZ, 0, 1.1920928955078125e-07 ;  /* 0x00000002ff077431 */ /* 0x000fe200000001ff */
[----:B------:R-:W-:Y:S01]  /*6de0*/  ISETP.NE.AND P3, PT, R5, 0x1, PT ;  /* 0x000000010500780c */ /* 0x000fe20003f65270 */
[----:B------:R-:W-:Y:S01]  /*6df0*/  IMAD.U32 R4, R3, 0x10000, RZ ;  /* 0x0001000003047824 */ /* 0x000fe200078e00ff */
[----:B------:R-:W-:Y:S01]  /*6e00*/  FSEL R185, R185, RZ, P4 ;  /* 0x000000ffb9b97208 */ /* 0x000fe20002000000 */
[----:B------:R-:W-:Y:S02]  /*6e10*/  FFMA.FTZ R3, R2, R233, 1.1641532182693481445e-10 ;  /* 0x2f00000002037423 */ /* 0x000fe400000100e9 */
[----:B------:R-:W-:-:S03]  /*6e20*/  FMUL.FTZ R4, R4, R225 ;  /* 0x000000e104047220 */ /* 0x000fc60000410000 */
        /* <DEDUP_REMOVED lines=15> */
.L_x_9013:
        /* <DEDUP_REMOVED lines=13> */
.L_x_9015:
[----:B------:R-:W-:Y:S05]  /*6ff0*/  BSYNC.RECONVERGENT B2 ;  /* 0x0000000000027941 */ /* 0x000fea0003800200 */
.L_x_9014:
        /* <DEDUP_REMOVED lines=55> */
[----:B------:R-:W-:Y:S01]  /*7370*/  IMAD.MOV.U32 R224, RZ, RZ, R6 ;  /* 0x000000ffffe07224 */ /* 0x000fe200078e0006 */
[----:B------:R-:W-:Y:S01]  /*7380*/  LOP3.LUT R236, R4, UR4, R7, 0x96, !PT ;  /* 0x0000000404ec7c12 */ /* 0x000fe2000f8e9607 */
[----:B------:R-:W-:-:S07]  /*7390*/  IMAD.MOV.U32 R7, RZ, RZ, RZ ;  /* 0x000000ffff077224 */ /* 0x000fce00078e00ff */
.L_x_9012:
[----:B------:R-:W-:Y:S05]  /*73a0*/  BSYNC.RECONVERGENT B1 ;  /* 0x0000000000017941 */ /* 0x000fea0003800200 */
.L_x_9011:
[----:B------:R-:W-:Y:S01]  /*73b0*/  I2FP.F32.U32 R4, R3 ;  /* 0x0000000300047245 */ /* 0x000fe20000201000 */
[----:B------:R-:W-:Y:S01]  /*73c0*/  BSSY.RECONVERGENT B1, `(.L_x_9016) ;  /* 0x000005c000017945 */ /* 0x000fe20003800200 */
[----:B------:R-:W-:Y:S01]  /*73d0*/  ISETP.NE.AND P2, PT, R7, 0x1, PT ;  /* 0x000000010700780c */ /* 0x000fe20003f45270 */
[----:B------:R-:W-:Y:S01]  /*73e0*/  IMAD.MOV.U32 R188, RZ, RZ, 0x2 ;  /* 0x00000002ffbc7424 */ /* 0x000fe200078e00ff */
[C---:B------:R-:W-:Y:S01]  /*73f0*/  SHF.L.U32 R6, R189.reuse, 0x10, RZ ;  /* 0x00000010bd067819 */ /* 0x040fe200000006ff */
[----:B------:R-:W-:Y:S01]  /*7400*/  FFMA.FTZ R3, R4, R233, 1.1641532182693481445e-10 ;  /* 0x2f00000004037423 */ /* 0x000fe200000100e9 */
[----:B------:R-:W-:Y:S01]  /*7410*/  LOP3.LUT R242, R242, 0xfffffffb, RZ, 0xc0, !PT ;  /* 0xfffffffbf2f27812 */ /* 0x000fe200078ec0ff */
[----:B------:R-:W-:Y:S01]  /*7420*/  IMAD.MOV.U32 R4, RZ, RZ, R234 ;  /* 0x000000ffff047224 */ /* 0x000fe200078e00ea */
[----:B------:R-:W-:Y:S02]  /*7430*/  PRMT R187, R189, 0x7632, R187 ;  /* 0x00007632bdbb7816 */ /* 0x000fe400000000bb */
[----:B------:R-:W-:Y:S01]  /*7440*/  FSETP.LE.FTZ.AND P4, PT, R3, R8, PT ;  /* 0x000000080300720b */ /* 0x000fe20003f93000 */
[----:B------:R-:W-:-:S12]  /*7450*/  FMUL.FTZ R3, R225, R6 ;  /* 0x00000006e1037220 */ /* 0x000fd80000410000 */
        /* <DEDUP_REMOVED lines=10> */
.L_x_9018:
        /* <DEDUP_REMOVED lines=13> */
.L_x_9020:
[----:B------:R-:W-:Y:S05]  /*75d0*/  BSYNC.RECONVERGENT B2 ;  /* 0x0000000000027941 */ /* 0x000fea0003800200 */
.L_x_9019:
        /* <DEDUP_REMOVED lines=54> */
[----:B------:R-:W-:-:S04]  /*7940*/  LOP3.LUT R235, R226, UR18, R235, 0x96, !PT ;  /* 0x00000012e2eb7c12 */ /* 0x000fc8000f8e96eb */
[----:B------:R-:W-:Y:S01]  /*7950*/  LOP3.LUT R236, R4, UR4, R7, 0x96, !PT ;  /* 0x0000000404ec7c12 */ /* 0x000fe2000f8e9607 */
[----:B------:R-:W-:Y:S02]  /*7960*/  IMAD.MOV.U32 R4, RZ, RZ, R224 ;  /* 0x000000ffff047224 */ /* 0x000fe400078e00e0 */
[----:B------:R-:W-:-:S07]  /*7970*/  IMAD.MOV.U32 R224, RZ, RZ, R6 ;  /* 0x000000ffffe07224 */ /* 0x000fce00078e0006 */
.L_x_9017:
[----:B------:R-:W-:Y:S05]  /*7980*/  BSYNC.RECONVERGENT B1 ;  /* 0x0000000000017941 */ /* 0x000fea0003800200 */
.L_x_9016:
[----:B------:R-:W-:Y:S01]  /*7990*/  I2FP.F32.U32 R4, R4 ;  /* 0x0000000400047245 */ /* 0x000fe20000201000 */
[----:B------:R-:W-:Y:S01]  /*79a0*/  IMAD.U32 R6, R173, 0x10000, RZ ;  /* 0x00010000ad067824 */ /* 0x000fe200078e00ff */
[----:B------:R-:W-:Y:S03]  /*79b0*/  BSSY.RECONVERGENT B1, `(.L_x_9021) ;  /* 0x000005d000017945 */ /* 0x000fe60003800200 */
        /* <DEDUP_REMOVED lines=20> */
.L_x_9023:
        /* <DEDUP_REMOVED lines=13> */
.L_x_9025:
[----:B------:R-:W-:Y:S05]  /*7bd0*/  BSYNC.RECONVERGENT B2 ;  /* 0x0000000000027941 */ /* 0x000fea0003800200 */
.L_x_9024:
        /* <DEDUP_REMOVED lines=58> */
.L_x_9022:
[----:B------:R-:W-:Y:S05]  /*7f80*/  BSYNC.RECONVERGENT B1 ;  /* 0x0000000000017941 */ /* 0x000fea0003800200 */
.L_x_9021:
[----:B------:R-:W-:Y:S01]  /*7f90*/  I2FP.F32.U32 R4, R5 ;  /* 0x0000000500047245 */ /* 0x000fe20000201000 */
[----:B------:R-:W-:Y:S01]  /*7fa0*/  BSSY.RECONVERGENT B1, `(.L_x_9026) ;  /* 0x000005b000017945 */ /* 0x000fe20003800200 */
[----:B------:R-:W-:Y:S01]  /*7fb0*/  ISETP.NE.AND P2, PT, R6, 0x1, PT ;  /* 0x000000010600780c */ /* 0x000fe20003f45270 */
[----:B------:R-:W-:Y:S01]  /*7fc0*/  IMAD.MOV.U32 R7, RZ, RZ, 0x2 ;  /* 0x00000002ff077424 */ /* 0x000fe200078e00ff */
[----:B------:R-:W-:Y:S01]  /*7fd0*/  LOP3.LUT R242, R242, 0xfffffffd, RZ, 0xc0, !PT ;  /* 0xfffffffdf2f27812 */ /* 0x000fe200078ec0ff */
[----:B------:R-:W-:Y:S01]  /*7fe0*/  FFMA.FTZ R5, R4, R233, 1.1641532182693481445e-10 ;  /* 0x2f00000004057423 */ /* 0x000fe200000100e9 */
[----:B------:R-:W-:-:S04]  /*7ff0*/  IMAD.U32 R4, R187, 0x10000, RZ ;  /* 0x00010000bb047824 */ /* 0x000fc800078e00ff */
[----:B------:R-:W-:Y:S01]  /*8000*/  FSETP.LE.FTZ.AND P4, PT, R5, R8, PT ;  /* 0x000000080500720b */ /* 0x000fe20003f93000 */
[----:B------:R-:W-:Y:S01]  /*8010*/  FMUL.FTZ R187, R4, R225 ;  /* 0x000000e104bb7220 */ /* 0x000fe20000410000 */
        /* <DEDUP_REMOVED lines=11> */
.L_x_9028:
        /* <DEDUP_REMOVED lines=13> */
.L_x_9030:
[----:B------:R-:W-:Y:S05]  /*81a0*/  BSYNC.RECONVERGENT B2 ;  /* 0x0000000000027941 */ /* 0x000fea0003800200 */
.L_x_9029:
        /* <DEDUP_REMOVED lines=49> */
[----:B------:R-:W-:Y:S01]  /*84c0*/  IMAD.MOV.U32 R7, RZ, RZ, RZ ;  /* 0x000000ffff077224 */ /* 0x000fe200078e00ff */
[----:B------:R-:W-:Y:S01]  /*84d0*/  LOP3.LUT R4, R4, UR4, R189, 0x96, !PT ;  /* 0x0000000404047c12 */ /* 0x000fe2000f8e96bd */
[----:B------:R-:W-:Y:S01]  /*84e0*/  UIADD3 UR4, UPT, UPT, UR9, -0x695add53, URZ ;  /* 0x96a522ad09047890 */ /* 0x000fe2000fffe0ff */
[----:B------:R-:W-:-:S04]  /*84f0*/  IMAD.WIDE.U32 R234, R234, -0x326172a9, RZ ;  /* 0xcd9e8d57eaea7825 */ /* 0x000fc800078e00ff */
[----:B------:R-:W-:Y:S01]  /*8500*/  IMAD.WIDE.U32 R4, R4, -0x2daee0ad, RZ ;  /* 0xd2511f5304047825 */ /* 0x000fe200078e00ff */
[----:B------:R-:W-:-:S04]  /*8510*/  LOP3.LUT R235, R188, UR18, R235, 0x96, !PT ;  /* 0x00000012bceb7c12 */ /* 0x000fc8000f8e96eb */
[----:B------:R-:W-:Y:S02]  /*8520*/  LOP3.LUT R236, R6, UR4, R5, 0x96, !PT ;  /* 0x0000000406ec7c12 */ /* 0x000fe4000f8e9605 */
[----:B------:R-:W-:Y:S01]  /*8530*/  MOV R5, R224 ;  /* 0x000000e000057202 */ /* 0x000fe20000000f00 */
[----:B------:R-:W-:-:S07]  /*8540*/  IMAD.MOV.U32 R224, RZ, RZ, R4 ;  /* 0x000000ffffe07224 */ /* 0x000fce00078e0004 */
.L_x_9027:
[----:B------:R-:W-:Y:S05]  /*8550*/  BSYNC.RECONVERGENT B1 ;  /* 0x0000000000017941 */ /* 0x000fea0003800200 */
.L_x_9026:
        /* <DEDUP_REMOVED lines=24> */
.L_x_9033:
        /* <DEDUP_REMOVED lines=13> */
.L_x_9035:
[----:B------:R-:W-:Y:S05]  /*87b0*/  BSYNC.RECONVERGENT B2 ;  /* 0x0000000000027941 */ /* 0x000fea0003800200 */
.L_x_9034:
        /* <DEDUP_REMOVED lines=55> */
[----:B------:R-:W-:-:S03]  /*8b30*/  LOP3.LUT R235, R226, UR18, R235, 0x96, !PT ;  /* 0x00000012e2eb7c12 */ /* 0x000fc6000f8e96eb */
[----:B------:R-:W-:Y:S01]  /*8b40*/  IMAD.MOV.U32 R224, RZ, RZ, R6 ;  /* 0x000000ffffe07224 */ /* 0x000fe200078e0006 */
[----:B------:R-:W-:-:S07]  /*8b50*/  LOP3.LUT R236, R188, UR4, R7, 0x96, !PT ;  /* 0x00000004bcec7c12 */ /* 0x000fce000f8e9607 */
.L_x_9032:
[----:B------:R-:W-:Y:S05]  /*8b60*/  BSYNC.RECONVERGENT B1 ;  /* 0x0000000000017941 */ /* 0x000fea0003800200 */
.L_x_9031:
[----:B------:R-:W-:Y:S01]  /*8b70*/  ISETP.NE.AND P3, PT, R189, 0x1, PT ;  /* 0x00000001bd00780c */ /* 0x000fe20003f65270 */
[----:B------:R-:W-:Y:S01]  /*8b80*/  BSSY.RECONVERGENT B1, `(.L_x_9036) ;  /* 0x000005a000017945 */ /* 0x000fe20003800200 */
[----:B------:R-:W-:Y:S01]  /*8b90*/  I2FP.F32.U32 R6, R5 ;  /* 0x0000000500067245 */ /* 0x000fe20000201000 */
[----:B------:R-:W-:Y:S01]  /*8ba0*/  IMAD.MOV.U32 R226, RZ, RZ, 0x2 ;  /* 0x00000002ffe27424 */ /* 0x000fe200078e00ff */
[C---:B------:R-:W-:Y:S02]  /*8bb0*/  SHF.L.U32 R188, R190.reuse, 0x10, RZ ;  /* 0x00000010bebc7819 */ /* 0x040fe400000006ff */
[----:B------:R-:W-:Y:S01]  /*8bc0*/  PRMT R190, R190, 0x7632, R190 ;  /* 0x00007632bebe7816 */ /* 0x000fe200000000be */
[----:B------:R-:W-:Y:S02]  /*8bd0*/  FFMA.FTZ R7, R6, R233, 1.1641532182693481445e-10 ;  /* 0x2f00000006077423 */ /* 0x000fe400000100e9 */
[----:B------:R-:W-:Y:S01]  /*8be0*/  FMUL.FTZ R5, R225, R188 ;  /* 0x000000bce1057220 */ /* 0x000fe20000410000 */
[----:B------:R-:W-:-:S02]  /*8bf0*/  IMAD.MOV.U32 R188, RZ, RZ, R234 ;  /* 0x000000ffffbc7224 */ /* 0x000fc400078e00ea */
        /* <DEDUP_REMOVED lines=10> */
.L_x_9038:
        /* <DEDUP_REMOVED lines=13> */
.L_x_9040:
[----:B------:R-:W-:Y:S05]  /*8d70*/  BSYNC.RECONVERGENT B2 ;  /* 0x0000000000027941 */ /* 0x000fea0003800200 */
.L_x_9039:
        /* <DEDUP_REMOVED lines=56> */
[----:B------:R-:W-:Y:S02]  /*9100*/  IMAD.MOV.U32 R188, RZ, RZ, R224 ;  /* 0x000000ffffbc7224 */ /* 0x000fe400078e00e0 */
[----:B------:R-:W-:-:S07]  /*9110*/  IMAD.MOV.U32 R224, RZ, RZ, R6 ;  /* 0x000000ffffe07224 */ /* 0x000fce00078e0006 */
.L_x_9037:
[----:B------:R-:W-:Y:S05]  /*9120*/  BSYNC.RECONVERGENT B1 ;  /* 0x0000000000017941 */ /* 0x000fea0003800200 */
.L_x_9036:
[----:B------:R-:W-:Y:S01]  /*9130*/  I2FP.F32.U32 R6, R188 ;  /* 0x000000bc00067245 */ /* 0x000fe20000201000 */
[----:B------:R-:W-:Y:S01]  /*9140*/  IMAD.U32 R188, R174, 0x10000, RZ ;  /* 0x00010000aebc7824 */ /* 0x000fe200078e00ff */
[----:B------:R-:W-:Y:S01]  /*9150*/  FSEL R5, R5, RZ, P2 ;  /* 0x000000ff05057208 */ /* 0x000fe20001000000 */
[----:B------:R-:W-:Y:S01]  /*9160*/  BSSY.RECONVERGENT B1, `(.L_x_9041) ;  /* 0x000005d000017945 */ /* 0x000fe20003800200 */
[----:B------:R-:W-:Y:S02]  /*9170*/  IMAD.MOV.U32 R227, RZ, RZ, 0x2 ;  /* 0x00000002ffe37424 */ /* 0x000fe400078e00ff */
[----:B------:R-:W-:Y:S01]  /*9180*/  FFMA.FTZ R7, R6, R233, 1.1641532182693481445e-10 ;  /* 0x2f00000006077423 */ /* 0x000fe200000100e9 */
[----:B------:R-:W-:-:S04]  /*9190*/  FMUL.FTZ R188, R188, R225 ;  /* 0x000000e1bcbc7220 */ /* 0x000fc80000410000 */
[----:B------:R-:W-:Y:S01]  /*91a0*/  FSETP.GTU.FTZ.AND P3, PT, R7, R8, PT ;  /* 0x000000080700720b */ /* 0x000fe20003f7c000 */
[----:B------:R-:W-:-:S03]  /*91b0*/  IMAD.MOV.U32 R7, RZ, RZ, R234 ;  /* 0x000000ffff077224 */ /* 0x000fc600078e00ea */
[----:B------:R-:W-:Y:S02]  /*91c0*/  FSEL R188, R188, RZ, !P3 ;  /* 0x000000ffbcbc7208 */ /* 0x000fe40005800000 */
[----:B------:R-:W-:Y:S02]  /*91d0*/  SEL R6, RZ, 0x1, P3 ;  /* 0x00000001ff067807 */ /* 0x000fe40001800000 */
[----:B------:R-:W-:Y:S01]  /*91e0*/  ISETP.NE.AND P3, PT, R226, 0x1, PT ;  /* 0x00000001e200780c */ /* 0x000fe20003f65270 */
[--C-:B------:R-:W-:Y:S01]  /*91f0*/  FADD.FTZ R188, R188, R5.reuse ;  /* 0x00000005bcbc7221 */ /* 0x100fe20000010000 */
[----:B------:R-:W-:-:S03]  /*9200*/  PRMT R5, R6, 0x7610, R5 ;  /* 0x0000761006057816 */ /* 0x000fc60000000005 */
        /* <DEDUP_REMOVED lines=10> */
.L_x_9043:
        /* <DEDUP_REMOVED lines=13> */
.L_x_9045:
[----:B------:R-:W-:Y:S05]  /*9380*/  BSYNC.RECONVERGENT B2 ;  /* 0x0000000000027941 */ /* 0x000fea0003800200 */
.L_x_9044:
        /* <DEDUP_REMOVED lines=58> */
.L_x_9042:
[----:B------:R-:W-:Y:S05]  /*9730*/  BSYNC.RECONVERGENT B1 ;  /* 0x0000000000017941 */ /* 0x000fea0003800200 */
.L_x_9041:
[----:B------:R-:W-:Y:S01]  /*9740*/  ISETP.NE.AND P4, PT, R227, 0x1, PT ;  /* 0x00000001e300780c */ /* 0x000fe20003f85270 */
[----:B------:R-:W-:Y:S01]  /*9750*/  IMAD.U32 R190, R190, 0x10000, RZ ;  /* 0x00010000bebe7824 */ /* 0x000fe200078e00ff */
[----:B------:R-:W-:Y:S01]  /*9760*/  I2FP.F32.U32 R6, R7 ;  /* 0x0000000700067245 */ /* 0x000fe20000201000 */
[----:B------:R-:W-:Y:S01]  /*9770*/  BSSY.RECONVERGENT B1, `(.L_x_9046) ;  /* 0x0000057000017945 */ /* 0x000fe20003800200 */
[----:B------:R-:W-:Y:S02]  /*9780*/  IMAD.MOV.U32 R226, RZ, RZ, 0x2 ;  /* 0x00000002ffe27424 */ /* 0x000fe400078e00ff */
[----:B------:R-:W-:Y:S01]  /*9790*/  FMUL.FTZ R189, R190, R225 ;  /* 0x000000e1bebd7220 */ /* 0x000fe20000410000 */
        /* <DEDUP_REMOVED lines=12> */
.L_x_9048:
        /* <DEDUP_REMOVED lines=13> */
.L_x_9050:
[----:B------:R-:W-:Y:S05]  /*9930*/  BSYNC.RECONVERGENT B2 ;  /* 0x0000000000027941 */ /* 0x000fea0003800200 */
.L_x_9049:
[----:B------:R-:W-:Y:S01]  /*9940*/  LOP3.LUT R228, R11, UR9, R227, 0x96, !PT ;  /* 0x000000090be47c12 */ /* 0x000fe2000f8e96e3 */
[----:B------:R-:W-:Y:S01]  /*9950*/  IMAD.WIDE.U32 R6, R241, -0x326172a9, RZ ;  /* 0xcd9e8d57f1067825 */ /* 0x000fe200078e00ff */
[----:B------:R-:W-:Y:S01]  /*9960*/  UIADD3 UR4, UPT, UPT, UR8, -0x61c88647, URZ ;  /* 0x9e3779b908047890 */ /* 0x000fe2000fffe0ff */
[----:B------:R-:W-:Y:S02]  /*9970*/  MOV R190, R224 ;  /* 0x000000e000be7202 */ /* 0x000fe40000000f00 */
        /* <DEDUP_REMOVED lines=51> */
[----:B------:R-:W-:Y:S01]  /*9cb0*/  IMAD.MOV.U32 R224, RZ, RZ, R6 ;  /* 0x000000ffffe07224 */ /* 0x000fe200078e0006 */
[----:B------:R-:W-:Y:S01]  /*9cc0*/  LOP3.LUT R236, R226, UR4, R7, 0x96, !PT ;  /* 0x00000004e2ec7c12 */ /* 0x000fe2000f8e9607 */
[----:B------:R-:W-:-:S07]  /*9cd0*/  IMAD.MOV.U32 R226, RZ, RZ, RZ ;  /* 0x000000ffffe27224 */ /* 0x000fce00078e00ff */
.L_x_9047:
[----:B------:R-:W-:Y:S05]  /*9ce0*/  BSYNC.RECONVERGENT B1 ;  /* 0x0000000000017941 */ /* 0x000fea0003800200 */
.L_x_9046:
        /* <DEDUP_REMOVED lines=24> */
.L_x_9053:
        /* <DEDUP_REMOVED lines=13> */
.L_x_9055:
[----:B------:R-:W-:Y:S05]  /*9f40*/  BSYNC.RECONVERGENT B2 ;  /* 0x0000000000027941 */ /* 0x000fea0003800200 */
.L_x_9054:
[----:B------:R-:W-:Y:S01]  /*9f50*/  LOP3.LUT R230, R11, UR9, R229, 0x96, !PT ;  /* 0x000000090be67c12 */ /* 0x000fe2000f8e96e5 */
[----:B------:R-:W-:Y:S01]  /*9f60*/  IMAD.WIDE.U32 R226, R241, -0x326172a9, RZ ;  /* 0xcd9e8d57f1e27825 */ /* 0x000fe200078e00ff */
[----:B------:R-:W-:-:S03]  /*9f70*/  UIADD3 UR4, UPT, UPT, UR8, -0x61c88647, URZ ;  /* 0x9e3779b908047890 */ /* 0x000fc6000fffe0ff */
[----:B------:R-:W-:Y:S01]  /*9f80*/  IMAD.WIDE.U32 R230, R230, -0x326172a9, RZ ;  /* 0xcd9e8d57e6e67825 */ /* 0x000fe200078e00ff */
[----:B------:R-:W-:-:S03]  /*9f90*/  LOP3.LUT R227, R239, UR8, R227, 0x96, !PT ;  /* 0x00000008efe37c12 */ /* 0x000fc6000f8e96e3 */
[----:B------:R-:W-:Y:S01]  /*9fa0*/  IMAD.MOV.U32 R7, RZ, RZ, R224 ;  /* 0x000000ffff077224 */ /* 0x000fe200078e00e0 */
        /* <DEDUP_REMOVED lines=52> */
.L_x_9052:
[----:B------:R-:W-:Y:S05]  /*a2f0*/  BSYNC.RECONVERGENT B1 ;  /* 0x0000000000017941 */ /* 0x000fea0003800200 */
.L_x_9051:
[----:B------:R-:W-:Y:S01]  /*a300*/  ISETP.NE.AND P5, PT, R228, 0x1, PT ;  /* 0x00000001e400780c */ /* 0x000fe20003fa5270 */
[----:B------:R-:W-:Y:S01]  /*a310*/  BSSY.RECONVERGENT B1, `(.L_x_9056) ;  /* 0x000005a000017945 */ /* 0x000fe20003800200 */
[----:B------:R-:W-:Y:S01]  /*a320*/  I2FP.F32.U32 R190, R7 ;  /* 0x0000000700be7245 */ /* 0x000fe20000201000 */
[----:B------:R-:W-:Y:S01]  /*a330*/  IMAD.MOV.U32 R229, RZ, RZ, 0x2 ;  /* 0x00000002ffe57424 */ /* 0x000fe200078e00ff */
[C---:B------:R-:W-:Y:S02]  /*a340*/  SHF.L.U32 R226, R191.reuse, 0x10, RZ ;  /* 0x00000010bfe27819 */ /* 0x040fe400000006ff */
[----:B------:R-:W-:Y:S01]  /*a350*/  PRMT R191, R191, 0x7632, R191 ;  /* 0x00007632bfbf7816 */ /* 0x000fe200000000bf */
        /* <DEDUP_REMOVED lines=13> */
.L_x_9058:
        /* <DEDUP_REMOVED lines=13> */
.L_x_9060:
[----:B------:R-:W-:Y:S05]  /*a500*/  BSYNC.RECONVERGENT B2 ;  /* 0x0000000000027941 */ /* 0x000fea0003800200 */
.L_x_9059:
        /* <DEDUP_REMOVED lines=50> */
[----:B------:R-:W-:Y:S02]  /*a830*/  HFMA2 R229, -RZ, RZ, 0, 0 ;  /* 0x00000000ffe57431 */ /* 0x000fe400000001ff */
[----:B------:R-:W-:Y:S01]  /*a840*/  IMAD.WIDE.U32 R234, R234, -0x326172a9, RZ ;  /* 0xcd9e8d57eaea7825 */ /* 0x000fe200078e00ff */
[----:B------:R-:W-:Y:S01]  /*a850*/  LOP3.LUT R227, R230, UR4, R227, 0x96, !PT ;  /* 0x00000004e6e37c12 */ /* 0x000fe2000f8e96e3 */
[----:B------:R-:W-:-:S03]  /*a860*/  UIADD3 UR4, UPT, UPT, UR9, -0x695add53, URZ ;  /* 0x96a522ad09047890 */ /* 0x000fc6000fffe0ff */
[----:B------:R-:W-:Y:S01]  /*a870*/  LOP3.LUT R235, R226, UR18, R235, 0x96, !PT ;  /* 0x00000012e2eb7c12 */ /* 0x000fe2000f8e96eb */
[----:B------:R-:W-:-:S04]  /*a880*/  IMAD.WIDE.U32 R226, R227, -0x2daee0ad, RZ ;  /* 0xd2511f53e3e27825 */ /* 0x000fc800078e00ff */
[----:B------:R-:W-:Y:S01]  /*a890*/  IMAD.MOV.U32 R224, RZ, RZ, R226 ;  /* 0x000000ffffe07224 */ /* 0x000fe200078e00e2 */
[----:B------:R-:W-:-:S07]  /*a8a0*/  LOP3.LUT R236, R228, UR4, R227, 0x96, !PT ;  /* 0x00000004e4ec7c12 */ /* 0x000fce000f8e96e3 */
.L_x_9057:
[----:B------:R-:W-:Y:S05]  /*a8b0*/  BSYNC.RECONVERGENT B1 ;  /* 0x0000000000017941 */ /* 0x000fea0003800200 */
.L_x_9056:
[----:B------:R-:W-:Y:S01]  /*a8c0*/  I2FP.F32.U32 R190, R190 ;  /* 0x000000be00be7245 */ /* 0x000fe20000201000 */
[----:B------:R-:W-:Y:S01]  /*a8d0*/  BSSY.RECONVERGENT B1, `(.L_x_9061) ;  /* 0x000005f000017945 */ /* 0x000fe20003800200 */
[----:B------:R-:W-:Y:S01]  /*a8e0*/  FSEL R7, R7, RZ, P4 ;  /* 0x000000ff07077208 */ /* 0x000fe20002000000 */
[----:B------:R-:W-:Y:S02]  /*a8f0*/  IMAD.MOV.U32 R230, RZ, RZ, 0x2 ;  /* 0x00000002ffe67424 */ /* 0x000fe400078e00ff */
[----:B------:R-:W-:Y:S01]  /*a900*/  FFMA.FTZ R227, R190, R233, 1.1641532182693481445e-10 ;  /* 0x2f000000bee37423 */ /* 0x000fe200000100e9 */
[----:B------:R-:W-:-:S04]  /*a910*/  IMAD.U32 R190, R175, 0x10000, RZ ;  /* 0x00010000afbe7824 */ /* 0x000fc800078e00ff */
[----:B------:R-:W-:Y:S01]  /*a920*/  FMUL.FTZ R190, R190, R225 ;  /* 0x000000e1bebe7220 */ /* 0x000fe20000410000 */
        /* <DEDUP_REMOVED lines=17> */
.L_x_9063:
        /* <DEDUP_REMOVED lines=13> */
.L_x_9065:
[----:B------:R-:W-:Y:S05]  /*ab10*/  BSYNC.RECONVERGENT B2 ;  /* 0x0000000000027941 */ /* 0x000fea0003800200 */
.L_x_9064:
        /* <DEDUP_REMOVED lines=58> */
.L_x_9062:
[----:B------:R-:W-:Y:S05]  /*aec0*/  BSYNC.RECONVERGENT B1 ;  /* 0x0000000000017941 */ /* 0x000fea0003800200 */
.L_x_9061:
        /* <DEDUP_REMOVED lines=18> */
.L_x_9068:
        /* <DEDUP_REMOVED lines=15> */
.L_x_9070:
[----:B------:R-:W-:Y:S05]  /*b0e0*/  BSYNC.RECONVERGENT B2 ;  /* 0x0000000000027941 */ /* 0x000fea0003800200 */
.L_x_9069:
        /* <DEDUP_REMOVED lines=55> */
[----:B------:R-:W-:Y:S02]  /*b460*/  LOP3.LUT R236, R228, UR4, R227, 0x96, !PT ;  /* 0x00000004e4ec7c12 */ /* 0x000fe4000f8e96e3 */
[----:B------:R-:W-:Y:S01]  /*b470*/  MOV R228, R224 ;  /* 0x000000e000e47202 */ /* 0x000fe20000000f00 */
[----:B------:R-:W-:-:S07]  /*b480*/  IMAD.MOV.U32 R224, RZ, RZ, R226 ;  /* 0x000000ffffe07224 */ /* 0x000fce00078e00e2 */
.L_x_9067:
[----:B------:R-:W-:Y:S05]  /*b490*/  BSYNC.RECONVERGENT B1 ;  /* 0x0000000000017941 */ /* 0x000fea0003800200 */
.L_x_9066:
[----:B------:R-:W-:Y:S02]  /*b4a0*/  I2FP.F32.U32 R226, R228 ;  /* 0x000000e400e27245 */ /* 0x000fe40000201000 */
[----:B------:R-:W-:-:S03]  /*b4b0*/  FSEL R191, R191, RZ, P5 ;  /* 0x000000ffbfbf7208 */ /* 0x000fc60002800000 */
[----:B------:R-:W-:Y:S01]  /*b4c0*/  FFMA.FTZ R233, R226, R233, 1.1641532182693481445e-10 ;  /* 0x2f000000e2e97423 */ /* 0x000fe200000100e9 */
[----:B------:R-:W-:-:S04]  /*b4d0*/  PRMT R226, R175, 0x7632, R226 ;  /* 0x00007632afe27816 */ /* 0x000fc800000000e2 */
[----:B------:R-:W-:Y:S01]  /*b4e0*/  FSETP.GTU.FTZ.AND P6, PT, R233, R8, PT ;  /* 0x00000008e900720b */ /* 0x000fe20003fdc000 */
[----:B------:R-:W-:-:S03]  /*b4f0*/  IMAD.U32 R226, R226, 0x10000, RZ ;  /* 0x00010000e2e27824 */ /* 0x000fc600078e00ff */
[----:B------:R-:W-:Y:S01]  /*b500*/  SEL R8, RZ, 0x1, P6 ;  /* 0x00000001ff087807 */ /* 0x000fe20003000000 */
[----:B------:R-:W-:-:S05]  /*b510*/  FMUL.FTZ R226, R226, R225 ;  /* 0x000000e1e2e27220 */ /* 0x000fca0000410000 */
[----:B------:R-:W-:-:S05]  /*b520*/  FSEL R226, R226, RZ, !P6 ;  /* 0x000000ffe2e27208 */ /* 0x000fca0007000000 */
[----:B------:R-:W-:-:S04]  /*b530*/  FADD.FTZ R191, R226, R191 ;  /* 0x000000bfe2bf7221 */ /* 0x000fc80000010000 */
[----:B------:R-:W-:-:S07]  /*b540*/  @P1 FADD.FTZ R191, R183, R191 ;  /* 0x000000bfb7bf1221 */ /* 0x000fce0000010000 */
.L_x_8990:
        /* <DEDUP_REMOVED lines=14> */
[----:B------:R-:W-:Y:S01]  /*b630*/  SEL R228, RZ, 0x1, !P2 ;  /* 0x00000001ffe47807 */ /* 0x000fe20005000000 */
[----:B------:R-:W0:Y:S03]  /*b640*/  LDC.64 R226, c[0x0][0x3b0] ;  /* 0x0000ec00ffe27b82 */ /* 0x000e260000000a00 */
[----:B------:R-:W-:Y:S01]  /*b650*/  LOP3.LUT R229, R233, R228, RZ, 0xfc, !PT ;  /* 0x000000e4e9e57212 */ /* 0x000fe200078efcff */
[----:B------:R1:W-:Y:S01]  /*b660*/  STG.E.128 desc[UR6][R230.64], R184 ;  /* 0x000000b8e6007986 */ /* 0x0003e2000c101d06 */
[----:B------:R-:W-:-:S03]  /*b670*/  SEL R228, RZ, 0x1, !P1 ;  /* 0x00000001ffe47807 */ /* 0x000fc60004800000 */
[----:B------:R1:W-:Y:S01]  /*b680*/  STG.E.128 desc[UR6][R230.64+0x10], R188 ;  /* 0x000010bce6007986 */ /* 0x0003e2000c101d06 */
[----:B------:R-:W-:Y:S01]  /*b690*/  LOP3.LUT R228, R225, R228, RZ, 0xfc, !PT ;  /* 0x000000e4e1e47212 */ /* 0x000fe200078efcff */
[----:B0-----:R-:W-:-:S05]  /*b6a0*/  IMAD.WIDE.U32 R226, R10, 0x8, R226 ;  /* 0x000000080ae27825 */ /* 0x001fca00078e00e2 */
[----:B------:R1:W-:Y:S01]  /*b6b0*/  STG.E.64 desc[UR6][R226.64], R228 ;  /* 0x000000e4e2007986 */ /* 0x0003e2000c101b06 */
[----:B------:R-:W-:Y:S05]  /*b6c0*/  @!P0 BRA `(.L_x_9071) ;  /* 0x0000000000508947 */ /* 0x000fea0003800000 */
[----:B------:R-:W-:Y:S01]  /*b6d0*/  SHF.L.U32 R225, R7, 0x10, RZ ;  /* 0x0000001007e17819 */ /* 0x000fe200000006ff */
[----:B-1----:R-:W0:Y:S01]  /*b6e0*/  LDC.64 R226, c[0x0][0x3b8] ;  /* 0x0000ee00ffe27b82 */ /* 0x002e220000000a00 */
        /* <DEDUP_REMOVED lines=9> */
[----:B------:R-:W-:-:S03]  /*b780*/  LOP3.LUT R246, R246, 0xff00, R225, 0xf8, !PT ;  /* 0x0000ff00f6f67812 */ /* 0x000fc600078ef8e1 */
[----:B------:R-:W-:Y:S01]  /*b790*/  IMAD.WIDE.U32 R228, R228, 0x100, RZ ;  /* 0x00000100e4e47825 */ /* 0x000fe200078e00ff */
[----:B------:R-:W-:-:S04]  /*b7a0*/  LOP3.LUT R225, R246, 0xff, R5, 0xf8, !PT ;  /* 0x000000fff6e17812 */ /* 0x000fc800078ef805 */
[----:B------:R-:W-:Y:S01]  /*b7b0*/  LOP3.LUT R225, R231, R225, R245, 0xfe, !PT ;  /* 0x000000e1e7e17212 */ /* 0x000fe200078efef5 */
[----:B0-----:R-:W-:Y:S01]  /*b7c0*/  IMAD.WIDE.U32 R226, R10, 0x8, R226 ;  /* 0x000000080ae27825 */ /* 0x001fe200078e00e2 */
[----:B------:R-:W-:Y:S02]  /*b7d0*/  LOP3.LUT R230, R228, R244, R230, 0xfe, !PT ;  /* 0x000000f4e4e67212 */ /* 0x000fe400078efee6 */
[----:B------:R-:W-:Y:S02]  /*b7e0*/  LOP3.LUT R229, R225, R229, RZ, 0xfc, !PT ;  /* 0x000000e5e1e57212 */ /* 0x000fe400078efcff */
[----:B------:R-:W-:-:S05]  /*b7f0*/  LOP3.LUT R228, R230, 0xff, R9, 0xf8, !PT ;  /* 0x000000ffe6e47812 */ /* 0x000fca00078ef809 */
[----:B------:R0:W-:Y:S02]  /*b800*/  STG.E.64 desc[UR6][R226.64], R228 ;  /* 0x000000e4e2007986 */ /* 0x0001e4000c101b06 */
.L_x_9071:
[----:B------:R-:W-:Y:S02]  /*b810*/  IMAD.MOV.U32 R233, RZ, RZ, R224 ;  /* 0x000000ffffe97224 */ /* 0x000fe400078e00e0 */
[----:B------:R-:W-:-:S07]  /*b820*/  VIADD R224, R10, 0x80 ;  /* 0x000000800ae07836 */ /* 0x000fce0000000000 */
.L_x_8948:
[----:B0-----:R-:W-:Y:S05]  /*b830*/  BSYNC.RECONVERGENT B0 ;  /* 0x0000000000007941 */ /* 0x001fea0003800200 */
.L_x_8947:
[----:B------:R-:W-:Y:S01]  /*b840*/  ISETP.GE.U32.AND P0, PT, R0, 0x100, PT ;  /* 0x000001000000780c */ /* 0x000fe20003f06070 */
[----:B------:R-:W-:Y:S01]  /*b850*/  BSSY.RECONVERGENT B0, `(.L_x_9072) ;  /* 0x0000935000007945 */ /* 0x000fe20003800200 */
[----:B------:R-:W-:-:S11]  /*b860*/  LOP3.LUT R242, R242, 0xfffffdff, RZ, 0xc0, !PT ;  /* 0xfffffdfff2f27812 */ /* 0x000fd600078ec0ff */
[----:B------:R-:W-:Y:S01]  /*b870*/  @P0 LOP3.LUT R242, R242, 0x200, RZ, 0xfc, !PT ;  /* 0x00000200f2f20812 */ /* 0x000fe200078efcff */
[----:B------:R-:W-:Y:S06]  /*b880*/  @!P0 BRA `(.L_x_9073) ;  /* 0x0000009000c48947 */ /* 0x000fec0003800000 */
[----:B------:R-:W-:Y:S01]  /*b890*/  ISETP.NE.U32.AND P0, PT, RZ, UR10, PT ;  /* 0x0000000aff007c0c */ /* 0x000fe2000bf05070 */
[----:B------:R-:W0:Y:S01]  /*b8a0*/  LDC.64 R196, c[0x0][0x390] ;  /* 0x0000e400ffc47b82 */ /* 0x000e220000000a00 */
[----:B------:R-:W-:Y:S02]  /*b8b0*/  ISETP.NE.U32.AND P1, PT, RZ, UR12, PT ;  /* 0x0000000cff007c0c */ /* 0x000fe4000bf25070 */
[----:B------:R-:W-:Y:S02]  /*b8c0*/  ISETP.NE.AND.EX P0, PT, RZ, UR11, PT, P0 ;  /* 0x0000000bff007c0c */ /* 0x000fe4000bf05300 */
[----:B------:R-:W-:-:S11]  /*b8d0*/  ISETP.NE.AND.EX P1, PT, RZ, UR13, PT, P1 ;  /* 0x0000000dff007c0c */ /* 0x000fd6000bf25310 */
[----:B------:R-:W2:Y:S08]  /*b8e0*/  @P0 LDC.64 R194, c[0x0][0x398] ;  /* 0x0000e600ffc20b82 */ /* 0x000eb00000000a00 */
[----:B------:R-:W3:Y:S01]  /*b8f0*/  @P1 LDC.64 R192, c[0x0][0x3a0] ;  /* 0x0000e800ffc01b82 */ /* 0x000ee20000000a00 */
[----:B0-----:R-:W-:-:S06]  /*b900*/  IMAD.WIDE.U32 R196, R224, 0x10, R196 ;  /* 0x00000010e0c47825 */ /* 0x001fcc00078e00c4 */
[----:B------:R-:W5:Y:S01]  /*b910*/  LDG.E.128 R196, desc[UR6][R196.64] ;  /* 0x00000006c4c47981 */ /* 0x000f62000c1e1d00 */
[----:B--2---:R-:W-:-:S05]  /*b920*/  @P0 IMAD.WIDE.U32 R194, R224, 0x10, R194 ;  /* 0x00000010e0c20825 */ /* 0x004fca00078e00c2 */
[----:B------:R0:W5:Y:S01]  /*b930*/  @P0 LDG.E.128 R172, desc[UR6][R194.64] ;  /* 0x00000006c2ac0981 */ /* 0x000162000c1e1d00 */
[----:B---3--:R-:W-:-:S05]  /*b940*/  @P1 IMAD.WIDE.U32 R192, R224, 0x20, R192 ;  /* 0x00000020e0c01825 */ /* 0x008fca00078e00c0 */
[----:B------:R0:W5:Y:S04]  /*b950*/  @P1 LDG.E.128 R176, desc[UR6][R192.64] ;  /* 0x00000006c0b01981 */ /* 0x000168000c1e1d00 */
[----:B------:R0:W5:Y:S01]  /*b960*/  @P1 LDG.E.128 R180, desc[UR6][R192.64+0x10] ;  /* 0x00001006c0b41981 */ /* 0x000162000c1e1d00 */
[----:B------:R-:W-:Y:S05]  /*b970*/  @!P0 BRA `(.L_x_9074) ;  /* 0x0000005c00cc8947 */ /* 0x000fea0003800000 */
[----:B------:R-:W-:Y:S01]  /*b980*/  ISETP.NE.AND P2, PT, R232, 0x1, PT ;  /* 0x00000001e800780c */ /* 0x000fe20003f45270 */
[----:B------:R-:W-:Y:S01]  /*b990*/  BSSY.RECONVERGENT B1, `(.L_x_9075) ;  /* 0x0000056000017945 */ /* 0x000fe20003800200 */
[----:B------:R-:W-:Y:S01]  /*b9a0*/  IMAD.MOV.U32 R4, RZ, RZ, 0x2 ;  /* 0x00000002ff047424 */ /* 0x000fe200078e00ff */
[----:B------:R-:W-:Y:S01]  /*b9b0*/  MOV R2, R234 ;  /* 0x000000ea00027202 */ /* 0x000fe20000000f00 */
[----:B-1----:R-:W-:-:S09]  /*b9c0*/  IMAD.MOV.U32 R226, RZ, RZ, R233 ;  /* 0x000000ffffe27224 */ /* 0x002fd200078e00e9 */
        /* <DEDUP_REMOVED lines=11> */
.L_x_9077:
        /* <DEDUP_REMOVED lines=13> */
.L_x_9079:
[----:B------:R-:W-:Y:S05]  /*bb50*/  BSYNC.RECONVERGENT B2 ;  /* 0x0000000000027941 */ /* 0x000fea0003800200 */
.L_x_9078:
        /* <DEDUP_REMOVED lines=56> */
[----:B------:R-:W-:-:S07]  /*bee0*/  IMAD.MOV.U32 R2, RZ, RZ, R233 ;  /* 0x000000ffff027224 */ /* 0x000fce00078e00e9 */
.L_x_9076:
[----:B------:R-:W-:Y:S05]  /*bef0*/  BSYNC.RECONVERGENT B1 ;  /* 0x0000000000017941 */ /* 0x000fea0003800200 */
.L_x_9075:
[----:B------:R-:W1:Y:S01]  /*bf00*/  LDC R8, c[0x0][0x404] ;  /* 0x00010100ff087b82 */ /* 0x000e620000000800 */
[----:B------:R-:W-:Y:S01]  /*bf10*/  I2FP.F32.U32 R2, R2 ;  /* 0x0000000200027245 */ /* 0x000fe20000201000 */
[----:B------:R-:W-:Y:S01]  /*bf20*/  IMAD.MOV.U32 R227, RZ, RZ, 0x2f800000 ;  /* 0x2f800000ffe37424 */ /* 0x000fe200078e00ff */
[----:B------:R-:W-:Y:S01]  /*bf30*/  ISETP.NE.AND P2, PT, R4, 0x1, PT ;  /* 0x000000010400780c */ /* 0x000fe20003f45270 */
[----:B------:R-:W-:Y:S01]  /*bf40*/  BSSY.RECONVERGENT B1, `(.L_x_9080) ;  /* 0x000005c000017945 */ /* 0x000fe20003800200 */
[----:B------:R-:W-:Y:S01]  /*bf50*/  LOP3.LUT R242, R242, 0xffffffef, RZ, 0xc0, !PT ;  /* 0xffffffeff2f27812 */ /* 0x000fe200078ec0ff */
[----:B------:R-:W-:Y:S01]  /*bf60*/  FFMA.FTZ R3, R2, R227, 1.1641532182693481445e-10 ;  /* 0x2f00000002037423 */ /* 0x000fe200000100e3 */
[C---:B-----5:R-:W-:Y:S01]  /*bf70*/  IMAD.U32 R2, R196.reuse, 0x10000, RZ ;  /* 0x00010000c4027824 */ /* 0x060fe200078e00ff */
[----:B------:R-:W2:Y:S01]  /*bf80*/  LDC R225, c[0x0][0x408] ;  /* 0x00010200ffe17b82 */ /* 0x000ea20000000800 */
[----:B------:R-:W-:Y:S01]  /*bf90*/  PRMT R196, R196, 0x7632, R196 ;  /* 0x00007632c4c47816 */ /* 0x000fe200000000c4 */
[----:B------:R-:W-:Y:S01]  /*bfa0*/  IMAD.MOV.U32 R5, RZ, RZ, 0x2 ;  /* 0x00000002ff057424 */ /* 0x000fe200078e00ff */
[----:B-1----:R-:W-:-:S02]  /*bfb0*/  FSETP.LE.FTZ.AND P4, PT, R3, R8, PT ;  /* 0x000000080300720b */ /* 0x002fc40003f93000 */
[----:B------:R-:W-:Y:S01]  /*bfc0*/  MOV R3, R234 ;  /* 0x000000ea00037202 */ /* 0x000fe20000000f00 */
[----:B--2---:R-:W-:-:S10]  /*bfd0*/  FMUL.FTZ R9, R2, R225 ;  /* 0x000000e102097220 */ /* 0x004fd40000410000 */
        /* <DEDUP_REMOVED lines=10> */
.L_x_9082:
        /* <DEDUP_REMOVED lines=13> */
.L_x_9084:
[----:B------:R-:W-:Y:S05]  /*c150*/  BSYNC.RECONVERGENT B2 ;  /* 0x0000000000027941 */ /* 0x000fea0003800200 */
.L_x_9083:
[----:B------:R-:W-:Y:S01]  /*c160*/  IMAD.WIDE.U32 R4, R241, -0x326172a9, RZ ;  /* 0xcd9e8d57f1047825 */ /* 0x000fe200078e00ff */
[----:B------:R-:W-:Y:S01]  /*c170*/  LOP3.LUT R6, R11, UR9, R3, 0x96, !PT ;  /* 0x000000090b067c12 */ /* 0x000fe2000f8e9603 */
[----:B------:R-:W-:Y:S02]  /*c180*/  UIADD3 UR4, UPT, UPT, UR8, -0x61c88647, URZ ;  /* 0x9e3779b908047890 */ /* 0x000fe4000fffe0ff */
[----:B------:R-:W-:Y:S01]  /*c190*/  UIADD3 UR5, UPT, UPT, UR9, -0x4498517b, URZ ;  /* 0xbb67ae8509057890 */ /* 0x000fe2000fffe0ff */
[----:B0-----:R-:W-:Y:S01]  /*c1a0*/  LOP3.LUT R192, R239, UR8, R5, 0x96, !PT ;  /* 0x00000008efc07c12 */ /* 0x001fe2000f8e9605 */
        /* <DEDUP_REMOVED lines=53> */
.L_x_9081:
[----:B------:R-:W-:Y:S05]  /*c500*/  BSYNC.RECONVERGENT B1 ;  /* 0x0000000000017941 */ /* 0x000fea0003800200 */
.L_x_9080:
        /* <DEDUP_REMOVED lines=8> */
[----:B0-----:R-:W-:Y:S01]  /*c590*/  FSEL R192, R4, RZ, !P2 ;  /* 0x000000ff04c07208 */ /* 0x001fe20005000000 */
[----:B------:R-:W-:Y:S01]  /*c5a0*/  HFMA2 R4, -RZ, RZ, 0, 1.1920928955078125e-07 ;  /* 0x00000002ff047431 */ /* 0x000fe200000001ff */
        /* <DEDUP_REMOVED lines=13> */
.L_x_9087:
        /* <DEDUP_REMOVED lines=13> */
.L_x_9089:
[----:B------:R-:W-:Y:S05]  /*c750*/  BSYNC.RECONVERGENT B2 ;  /* 0x0000000000027941 */ /* 0x000fea0003800200 */
.L_x_9088:
        /* <DEDUP_REMOVED lines=55> */
[----:B------:R-:W-:Y:S02]  /*cad0*/  IMAD.MOV.U32 R3, RZ, RZ, R226 ;  /* 0x000000ffff037224 */ /* 0x000fe400078e00e2 */
[----:B------:R-:W-:Y:S02]  /*cae0*/  IMAD.MOV.U32 R226, RZ, RZ, R2 ;  /* 0x000000ffffe27224 */ /* 0x000fe400078e0002 */
[----:B------:R-:W-:-:S07]  /*caf0*/  IMAD.MOV.U32 R4, RZ, RZ, RZ ;  /* 0x000000ffff047224 */ /* 0x000fce00078e00ff */
.L_x_9086:
[----:B------:R-:W-:Y:S05]  /*cb00*/  BSYNC.RECONVERGENT B1 ;  /* 0x0000000000017941 */ /* 0x000fea0003800200 */
.L_x_9085:
        /* <DEDUP_REMOVED lines=20> */
.L_x_9092:
        /* <DEDUP_REMOVED lines=13> */
.L_x_9094:
[----:B------:R-:W-:Y:S05]  /*cd20*/  BSYNC.RECONVERGENT B2 ;  /* 0x0000000000027941 */ /* 0x000fea0003800200 */
.L_x_9093:
        /* <DEDUP_REMOVED lines=55> */
[----:B------:R-:W-:Y:S02]  /*d0a0*/  HFMA2 R5, -RZ, RZ, 0, 0 ;  /* 0x00000000ff057431 */ /* 0x000fe400000001ff */
[----:B------:R-:W-:Y:S02]  /*d0b0*/  IMAD.MOV.U32 R2, RZ, RZ, R226 ;  /* 0x000000ffff027224 */ /* 0x000fe400078e00e2 */
[----:B------:R-:W-:-:S07]  /*d0c0*/  IMAD.MOV.U32 R226, RZ, RZ, R4 ;  /* 0x000000ffffe27224 */ /* 0x000fce00078e0004 */
.L_x_9091:
[----:B------:R-:W-:Y:S05]  /*d0d0*/  BSYNC.RECONVERGENT B1 ;  /* 0x0000000000017941 */ /* 0x000fea0003800200 */
.L_x_9090:
        /* <DEDUP_REMOVED lines=24> */
.L_x_9097:
        /* <DEDUP_REMOVED lines=13> */
.L_x_9099:
[----:B------:R-:W-:Y:S05]  /*d330*/  BSYNC.RECONVERGENT B2 ;  /* 0x0000000000027941 */ /* 0x000fea0003800200 */
.L_x_9098:
        /* <DEDUP_REMOVED lines=57> */
[----:B------:R-:W-:-:S07]  /*d6d0*/  MOV R226, R4 ;  /* 0x0000000400e27202 */ /* 0x000fce0000000f00 */
.L_x_9096:
[----:B------:R-:W-:Y:S05]  /*d6e0*/  BSYNC.RECONVERGENT B1 ;  /* 0x0000000000017941 */ /* 0x000fea0003800200 */
.L_x_9095:
        /* <DEDUP_REMOVED lines=9> */
[----:B------:R-:W-:Y:S01]  /*d780*/  FSETP.LE.FTZ.AND P4, PT, R3, R8, PT ;  /* 0x000000080300720b */ /* 0x000fe20003f93000 */
[----:B------:R-:W-:-:S12]  /*d790*/  FMUL.FTZ R3, R4, R225 ;  /* 0x000000e104037220 */ /* 0x000fd80000410000 */
        /* <DEDUP_REMOVED lines=10> */
.L_x_9102:
        /* <DEDUP_REMOVED lines=13> */
.L_x_9104:
[----:B------:R-:W-:Y:S05]  /*d910*/  BSYNC.RECONVERGENT B2 ;  /* 0x0000000000027941 */ /* 0x000fea0003800200 */
.L_x_9103:
        /* <DEDUP_REMOVED lines=58> */
.L_x_9101:
[----:B------:R-:W-:Y:S05]  /*dcc0*/  BSYNC.RECONVERGENT B1 ;  /* 0x0000000000017941 */ /* 0x000fea0003800200 */
.L_x_9100:
[----:B------:R-:W-:Y:S01]  /*dcd0*/  I2FP.F32.U32 R4, R5 ;  /* 0x0000000500047245 */ /* 0x000fe20000201000 */
[----:B------:R-:W-:Y:S01]  /*dce0*/  IMAD.U32 R6, R173, 0x10000, RZ ;  /* 0x00010000ad067824 */ /* 0x000fe200078e00ff */
[----:B------:R-:W-:Y:S01]  /*dcf0*/  FSEL R3, R3, RZ, P4 ;  /* 0x000000ff03037208 */ /* 0x000fe20002000000 */
[----:B------:R-:W-:Y:S01]  /*dd00*/  BSSY.RECONVERGENT B1, `(.L_x_9105) ;  /* 0x000005d000017945 */ /* 0x000fe20003800200 */
[----:B------:R-:W-:Y:S02]  /*dd10*/  HFMA2 R196, -RZ, RZ, 0, 1.1920928955078125e-07 ;  /* 0x00000002ffc47431 */ /* 0x000fe400000001ff */
        /* <DEDUP_REMOVED lines=19> */
.L_x_9107:
        /* <DEDUP_REMOVED lines=13> */
.L_x_9109:
[----:B------:R-:W-:Y:S05]  /*df20*/  BSYNC.RECONVERGENT B2 ;  /* 0x0000000000027941 */ /* 0x000fea0003800200 */
.L_x_9108:
        /* <DEDUP_REMOVED lines=56> */
[----:B------:R-:W-:Y:S02]  /*e2b0*/  IMAD.MOV.U32 R5, RZ, RZ, R226 ;  /* 0x000000ffff057224 */ /* 0x000fe400078e00e2 */
[----:B------:R-:W-:-:S07]  /*e2c0*/  IMAD.MOV.U32 R226, RZ, RZ, R4 ;  /* 0x000000ffffe27224 */ /* 0x000fce00078e0004 */
.L_x_9106:
[----:B------:R-:W-:Y:S05]  /*e2d0*/  BSYNC.RECONVERGENT B1 ;  /* 0x0000000000017941 */ /* 0x000fea0003800200 */
.L_x_9105:
        /* <DEDUP_REMOVED lines=20> */
.L_x_9112:
        /* <DEDUP_REMOVED lines=13> */
.L_x_9114:
[----:B------:R-:W-:Y:S05]  /*e4f0*/  BSYNC.RECONVERGENT B2 ;  /* 0x0000000000027941 */ /* 0x000fea0003800200 */
.L_x_9113:
        /* <DEDUP_REMOVED lines=51> */
[----:B------:R-:W-:Y:S01]  /*e830*/  UIADD3 UR4, UPT, UPT, UR9, -0x695add53, URZ ;  /* 0x96a522ad09047890 */ /* 0x000fe2000fffe0ff */
[----:B------:R-:W-:-:S04]  /*e840*/  IMAD.WIDE.U32 R234, R234, -0x326172a9, RZ ;  /* 0xcd9e8d57eaea7825 */ /* 0x000fc800078e00ff */
[----:B------:R-:W-:Y:S02]  /*e850*/  HFMA2 R197, -RZ, RZ, 0, 0 ;  /* 0x00000000ffc57431 */ /* 0x000fe400000001ff */
[----:B------:R-:W-:Y:S01]  /*e860*/  IMAD.WIDE.U32 R4, R4, -0x2daee0ad, RZ ;  /* 0xd2511f5304047825 */ /* 0x000fe200078e00ff */
[----:B------:R-:W-:-:S03]  /*e870*/  LOP3.LUT R235, R196, UR18, R235, 0x96, !PT ;  /* 0x00000012c4eb7c12 */ /* 0x000fc6000f8e96eb */
[----:B------:R-:W-:Y:S01]  /*e880*/  IMAD.MOV.U32 R226, RZ, RZ, R4 ;  /* 0x000000ffffe27224 */ /* 0x000fe200078e0004 */
[----:B------:R-:W-:-:S07]  /*e890*/  LOP3.LUT R236, R6, UR4, R5, 0x96, !PT ;  /* 0x0000000406ec7c12 */ /* 0x000fce000f8e9605 */
.L_x_9111:
[----:B------:R-:W-:Y:S05]  /*e8a0*/  BSYNC.RECONVERGENT B1 ;  /* 0x0000000000017941 */ /* 0x000fea0003800200 */
.L_x_9110:
        /* <DEDUP_REMOVED lines=24> */
.L_x_9117:
        /* <DEDUP_REMOVED lines=13> */
.L_x_9119:
[----:B------:R-:W-:Y:S05]  /*eb00*/  BSYNC.RECONVERGENT B2 ;  /* 0x0000000000027941 */ /* 0x000fea0003800200 */
.L_x_9118:
        /* <DEDUP_REMOVED lines=56> */
[----:B------:R-:W-:Y:S02]  /*ee90*/  LOP3.LUT R236, R196, UR4, R7, 0x96, !PT ;  /* 0x00000004c4ec7c12 */ /* 0x000fe4000f8e9607 */
[----:B------:R-:W-:-:S07]  /*eea0*/  MOV R226, R6 ;  /* 0x0000000600e27202 */ /* 0x000fce0000000f00 */
.L_x_9116:
[----:B------:R-:W-:Y:S05]  /*eeb0*/  BSYNC.RECONVERGENT B1 ;  /* 0x0000000000017941 */ /* 0x000fea0003800200 */
.L_x_9115:
[----:B------:R-:W-:Y:S01]  /*eec0*/  ISETP.NE.AND P3, PT, R228, 0x1, PT ;  /* 0x00000001e400780c */ /* 0x000fe20003f65270 */
[C---:B------:R-:W-:Y:S01]  /*eed0*/  IMAD.U32 R196, R198.reuse, 0x10000, RZ ;  /* 0x00010000c6c47824 */ /* 0x040fe200078e00ff */
[----:B------:R-:W-:Y:S01]  /*eee0*/  I2FP.F32.U32 R6, R5 ;  /* 0x0000000500067245 */ /* 0x000fe20000201000 */
[----:B------:R-:W-:Y:S01]  /*eef0*/  BSSY.RECONVERGENT B1, `(.L_x_9120) ;  /* 0x0000058000017945 */ /* 0x000fe20003800200 */
[----:B------:R-:W-:Y:S01]  /*ef00*/  PRMT R198, R198, 0x7632, R198 ;  /* 0x00007632c6c67816 */ /* 0x000fe200000000c6 */
[----:B------:R-:W-:Y:S01]  /*ef10*/  FMUL.FTZ R5, R196, R225 ;  /* 0x000000e1c4057220 */ /* 0x000fe20000410000 */
        /* <DEDUP_REMOVED lines=13> */
.L_x_9122:
        /* <DEDUP_REMOVED lines=13> */
.L_x_9124:
[----:B------:R-:W-:Y:S05]  /*f0c0*/  BSYNC.RECONVERGENT B2 ;  /* 0x0000000000027941 */ /* 0x000fea0003800200 */
.L_x_9123:
        /* <DEDUP_REMOVED lines=55> */
[----:B------:R-:W-:Y:S02]  /*f440*/  LOP3.LUT R236, R196, UR4, R7, 0x96, !PT ;  /* 0x00000004c4ec7c12 */ /* 0x000fe4000f8e9607 */
[----:B------:R-:W-:Y:S01]  /*f450*/  MOV R196, R226 ;  /* 0x000000e200c47202 */ /* 0x000fe20000000f00 */
[----:B------:R-:W-:-:S07]  /*f460*/  IMAD.MOV.U32 R226, RZ, RZ, R6 ;  /* 0x000000ffffe27224 */ /* 0x000fce00078e0006 */
.L_x_9121:
[----:B------:R-:W-:Y:S05]  /*f470*/  BSYNC.RECONVERGENT B1 ;  /* 0x0000000000017941 */ /* 0x000fea0003800200 */
.L_x_9120:
        /* <DEDUP_REMOVED lines=24> */
.L_x_9127:
        /* <DEDUP_REMOVED lines=13> */
.L_x_9129:
[----:B------:R-:W-:Y:S05]  /*f6d0*/  BSYNC.RECONVERGENT B2 ;  /* 0x0000000000027941 */ /* 0x000fea0003800200 */
.L_x_9128:
        /* <DEDUP_REMOVED lines=56> */
[----:B------:R-:W-:Y:S02]  /*fa60*/  IMAD.MOV.U32 R226, RZ, RZ, R6 ;  /* 0x000000ffffe27224 */ /* 0x000fe400078e0006 */
[----:B------:R-:W-:-:S07]  /*fa70*/  IMAD.MOV.U32 R228, RZ, RZ, RZ ;  /* 0x000000ffffe47224 */ /* 0x000fce00078e00ff */
.L_x_9126:
[----:B------:R-:W-:Y:S05]  /*fa80*/  BSYNC.RECONVERGENT B1 ;  /* 0x0000000000017941 */ /* 0x000fea0003800200 */
.L_x_9125:
[----:B------:R-:W-:Y:S01]  /*fa90*/  ISETP.NE.AND P4, PT, R228, 0x1, PT ;  /* 0x00000001e400780c */ /* 0x000fe20003f85270 */
[----:B------:R-:W-:Y:S01]  /*faa0*/  BSSY.RECONVERGENT B1, `(.L_x_9130) ;  /* 0x0000059000017945 */ /* 0x000fe20003800200 */
[----:B------:R-:W-:Y:S01]  /*fab0*/  I2FP.F32.U32 R6, R7 ;  /* 0x0000000700067245 */ /* 0x000fe20000201000 */
[----:B------:R-:W-:Y:S01]  /*fac0*/  IMAD.MOV.U32 R229, RZ, RZ, 0x2 ;  /* 0x00000002ffe57424 */ /* 0x000fe200078e00ff */
[----:B------:R-:W-:-:S03]  /*fad0*/  SHF.L.U32 R198, R198, 0x10, RZ ;  /* 0x00000010c6c67819 */ /* 0x000fc600000006ff */
[----:B------:R-:W-:Y:S02]  /*fae0*/  FFMA.FTZ R7, R6, R227, 1.1641532182693481445e-10 ;  /* 0x2f00000006077423 */ /* 0x000fe400000100e3 */
[----:B------:R-:W-:Y:S01]  /*faf0*/  FMUL.FTZ R197, R198, R225 ;  /* 0x000000e1c6c57220 */ /* 0x000fe20000410000 */
[----:B------:R-:W-:Y:S02]  /*fb00*/  IMAD.MOV.U32 R198, RZ, RZ, R234 ;  /* 0x000000ffffc67224 */ /* 0x000fe400078e00ea */
        /* <DEDUP_REMOVED lines=10> */
.L_x_9132:
        /* <DEDUP_REMOVED lines=13> */
.L_x_9134:
[----:B------:R-:W-:Y:S05]  /*fc80*/  BSYNC.RECONVERGENT B2 ;  /* 0x0000000000027941 */ /* 0x000fea0003800200 */
.L_x_9133:
        /* <DEDUP_REMOVED lines=58> */
.L_x_9131:
[----:B------:R-:W-:Y:S05]  /*10030*/  BSYNC.RECONVERGENT B1 ;  /* 0x0000000000017941 */ /* 0x000fea0003800200 */
.L_x_9130:
        /* <DEDUP_REMOVED lines=24> */
.L_x_9137:
        /* <DEDUP_REMOVED lines=13> */
.L_x_9139:
[----:B------:R-:W-:Y:S05]  /*10290*/  BSYNC.RECONVERGENT B2 ;  /* 0x0000000000027941 */ /* 0x000fea0003800200 */
.L_x_9138:
        /* <DEDUP_REMOVED lines=57> */
[----:B------:R-:W-:-:S07]  /*10630*/  MOV R226, R228 ;  /* 0x000000e400e27202 */ /* 0x000fce0000000f00 */
.L_x_9136:
[----:B------:R-:W-:Y:S05]  /*10640*/  BSYNC.RECONVERGENT B1 ;  /* 0x0000000000017941 */ /* 0x000fea0003800200 */
.L_x_9135:
        /* <DEDUP_REMOVED lines=19> */
.L_x_9142:
        /* <DEDUP_REMOVED lines=13> */
.L_x_9144:
[----:B------:R-:W-:Y:S05]  /*10850*/  BSYNC.RECONVERGENT B2 ;  /* 0x0000000000027941 */ /* 0x000fea0003800200 */
.L_x_9143:
        /* <DEDUP_REMOVED lines=56> */
[----:B------:R-:W-:Y:S01]  /*10be0*/  IMAD.MOV.U32 R226, RZ, RZ, R228 ;  /* 0x000000ffffe27224 */ /* 0x000fe200078e00e4 */
[----:B------:R-:W-:-:S07]  /*10bf0*/  LOP3.LUT R236, R230, UR4, R229, 0x96, !PT ;  /* 0x00000004e6ec7c12 */ /* 0x000fce000f8e96e5 */
.L_x_9141:
[----:B------:R-:W-:Y:S05]  /*10c00*/  BSYNC.RECONVERGENT B1 ;  /* 0x0000000000017941 */ /* 0x000fea0003800200 */
.L_x_9140:
[----:B------:R-:W-:Y:S01]  /*10c10*/  I2FP.F32.U32 R198, R198 ;  /* 0x000000c600c67245 */ /* 0x000fe20000201000 */
[----:B------:R-:W-:Y:S01]  /*10c20*/  BSSY.RECONVERGENT B1, `(.L_x_9145) ;  /* 0x000005f000017945 */ /* 0x000fe20003800200 */
[----:B------:R-:W-:Y:S01]  /*10c30*/  FSEL R7, R7, RZ, P4 ;  /* 0x000000ff07077208 */ /* 0x000fe20002000000 */
[----:B------:R-:W-:Y:S02]  /*10c40*/  HFMA2 R233, -RZ, RZ, 0, 1.1920928955078125e-07 ;  /* 0x00000002ffe97431 */ /* 0x000fe400000001ff */
        /* <DEDUP_REMOVED lines=20> */
.L_x_9147:
        /* <DEDUP_REMOVED lines=13> */
.L_x_9149:
[----:B------:R-:W-:Y:S05]  /*10e60*/  BSYNC.RECONVERGENT B2 ;  /* 0x0000000000027941 */ /* 0x000fea0003800200 */
.L_x_9148:
        /* <DEDUP_REMOVED lines=42> */
[----:B------:R-:W-:-:S04]  /*11110*/  IMAD.WIDE.U32 R228, R229, -0x2daee0ad, RZ ;  /* 0xd2511f53e5e47825 */ /* 0x000fc800078e00ff */
[----:B------:R-:W-:Y:S01]  /*11120*/  IMAD.MOV.U32 R233, RZ, RZ, RZ ;  /* 0x000000ffffe97224 */ /* 0x000fe200078e00ff */
        /* <DEDUP_REMOVED lines=14> */
.L_x_9146:
[----:B------:R-:W-:Y:S05]  /*11210*/  BSYNC.RECONVERGENT B1 ;  /* 0x0000000000017941 */ /* 0x000fea0003800200 */
.L_x_9145:
        /* <DEDUP_REMOVED lines=18> */
.L_x_9152:
        /* <DEDUP_REMOVED lines=15> */
.L_x_9154:
[----:B------:R-:W-:Y:S05]  /*11430*/  BSYNC.RECONVERGENT B2 ;  /* 0x0000000000027941 */ /* 0x000fea0003800200 */
.L_x_9153:
        /* <DEDUP_REMOVED lines=54> */
[----:B------:R-:W-:-:S05]  /*117a0*/  IMAD.WIDE.U32 R228, R229, -0x2daee0ad, RZ ;  /* 0xd2511f53e5e47825 */ /* 0x000fca00078e00ff */
[----:B------:R-:W-:Y:S01]  /*117b0*/  LOP3.LUT R236, R230, UR4, R229, 0x96, !PT ;  /* 0x00000004e6ec7c12 */ /* 0x000fe2000f8e96e5 */
[----:B------:R-:W-:Y:S02]  /*117c0*/  IMAD.MOV.U32 R230, RZ, RZ, R226 ;  /* 0x000000ffffe67224 */ /* 0x000fe400078e00e2 */
[----:B------:R-:W-:-:S07]  /*117d0*/  IMAD.MOV.U32 R226, RZ, RZ, R228 ;  /* 0x000000ffffe27224 */ /* 0x000fce00078e00e4 */
.L_x_9151:
[----:B------:R-:W-:Y:S05]  /*117e0*/  BSYNC.RECONVERGENT B1 ;  /* 0x0000000000017941 */ /* 0x000fea0003800200 */
.L_x_9150:
        /* <DEDUP_REMOVED lines=10> */
[----:B------:R-:W-:Y:S01]  /*11890*/  @P1 FADD.FTZ R199, R183, R199 ;  /* 0x000000c7b7c71221 */ /* 0x000fe20000010000 */
[----:B------:R-:W-:Y:S06]  /*118a0*/  BRA `(.L_x_9155) ;  /* 0x0000003000047947 */ /* 0x000fec0003800000 */
.L_x_9074:
[----:B------:R-:W-:Y:S01]  /*118b0*/  ISETP.NE.AND P2, PT, R232, 0x1, PT ;  /* 0x00000001e800780c */ /* 0x000fe20003f45270 */
[----:B------:R-:W-:Y:S01]  /*118c0*/  BSSY.RECONVERGENT B1, `(.L_x_9156) ;  /* 0x0000056000017945 */ /* 0x000fe20003800200 */
[----:B0-----:R-:W-:Y:S01]  /*118d0*/  IMAD.MOV.U32 R194, RZ, RZ, 0x2 ;  /* 0x00000002ffc27424 */ /* 0x001fe200078e00ff */
[----:B-1----:R-:W-:Y:S01]  /*118e0*/  MOV R226, R233 ;  /* 0x000000e900e27202 */ /* 0x002fe20000000f00 */
        /* <DEDUP_REMOVED lines=12> */
.L_x_9158:
        /* <DEDUP_REMOVED lines=13> */
.L_x_9160:
[----:B------:R-:W-:Y:S05]  /*11a80*/  BSYNC.RECONVERGENT B2 ;  /* 0x0000000000027941 */ /* 0x000fea0003800200 */
.L_x_9159:
        /* <DEDUP_REMOVED lines=57> */
.L_x_9157:
[----:B------:R-:W-:Y:S05]  /*11e20*/  BSYNC.RECONVERGENT B1 ;  /* 0x0000000000017941 */ /* 0x000fea0003800200 */
.L_x_9156:
[----:B------:R-:W0:Y:S01]  /*11e30*/  LDC R225, c[0x0][0x404] ;  /* 0x00010100ffe17b82 */ /* 0x000e220000000800 */
[----:B------:R-:W-:Y:S01]  /*11e40*/  I2FP.F32.U32 R193, R192 ;  /* 0x000000c000c17245 */ /* 0x000fe20000201000 */
[----:B------:R-:W-:Y:S01]  /*11e50*/  HFMA2 R228, -RZ, RZ, 0.1171875, 0 ;  /* 0x2f800000ffe47431 */ /* 0x000fe200000001ff */
[----:B------:R-:W-:Y:S01]  /*11e60*/  ISETP.NE.AND P2, PT, R194, 0x1, PT ;  /* 0x00000001c200780c */ /* 0x000fe20003f45270 */
[----:B------:R-:W-:Y:S01]  /*11e70*/  BSSY.RECONVERGENT B1, `(.L_x_9161) ;  /* 0x000005a000017945 */ /* 0x000fe20003800200 */
[----:B------:R-:W-:Y:S01]  /*11e80*/  LOP3.LUT R242, R242, 0xffffffef, RZ, 0xc0, !PT ;  /* 0xffffffeff2f27812 */ /* 0x000fe200078ec0ff */
[C---:B-----5:R-:W-:Y:S02]  /*11e90*/  IMAD.U32 R227, R196.reuse, 0x10000, RZ ;  /* 0x00010000c4e37824 */ /* 0x060fe400078e00ff */
        /* <DEDUP_REMOVED lines=15> */
.L_x_9163:
        /* <DEDUP_REMOVED lines=13> */
.L_x_9165:
[----:B------:R-:W-:Y:S05]  /*12060*/  BSYNC.RECONVERGENT B2 ;  /* 0x0000000000027941 */ /* 0x000fea0003800200 */
.L_x_9164:
        /* <DEDUP_REMOVED lines=58> */
.L_x_9162:
[----:B------:R-:W-:Y:S05]  /*12410*/  BSYNC.RECONVERGENT B1 ;  /* 0x0000000000017941 */ /* 0x000fea0003800200 */
.L_x_9161:
        /* <DEDUP_REMOVED lines=19> */
.L_x_9168:
        /* <DEDUP_REMOVED lines=13> */
.L_x_9170:
[----:B------:R-:W-:Y:S05]  /*12620*/  BSYNC.RECONVERGENT B2 ;  /* 0x0000000000027941 */ /* 0x000fea0003800200 */
.L_x_9169:
        /* <DEDUP_REMOVED lines=58> */
.L_x_9167:
[----:B------:R-:W-:Y:S05]  /*129d0*/  BSYNC.RECONVERGENT B1 ;  /* 0x0000000000017941 */ /* 0x000fea0003800200 */
.L_x_9166:
[----:B------:R-:W-:Y:S01]  /*129e0*/  I2FP.F32.U32 R193, R193 ;  /* 0x000000c100c17245 */ /* 0x000fe20000201000 */
[----:B------:R-:W-:Y:S01]  /*129f0*/  BSSY.RECONVERGENT B1, `(.L_x_9171) ;  /* 0x000005b000017945 */ /* 0x000fe20003800200 */
[----:B------:R-:W-:Y:S01]  /*12a00*/  LOP3.LUT R242, R242, 0xfffffffb, RZ, 0xc0, !PT ;  /* 0xfffffffbf2f27812 */ /* 0x000fe200078ec0ff */
[----:B------:R-:W-:Y:S02]  /*12a10*/  HFMA2 R195, -RZ, RZ, 0, 1.1920928955078125e-07 ;  /* 0x00000002ffc37431 */ /* 0x000fe400000001ff */
[----:B------:R-:W-:Y:S02]  /*12a20*/  IMAD.U32 R229, R197, 0x10000, RZ ;  /* 0x00010000c5e57824 */ /* 0x000fe400078e00ff */
        /* <DEDUP_REMOVED lines=15> */
.L_x_9173:
        /* <DEDUP_REMOVED lines=13> */
.L_x_9175:
[----:B------:R-:W-:Y:S05]  /*12bf0*/  BSYNC.RECONVERGENT B2 ;  /* 0x0000000000027941 */ /* 0x000fea0003800200 */
.L_x_9174:
        /* <DEDUP_REMOVED lines=58> */
.L_x_9172:
[----:B------:R-:W-:Y:S05]  /*12fa0*/  BSYNC.RECONVERGENT B1 ;  /* 0x0000000000017941 */ /* 0x000fea0003800200 */
.L_x_9171:
        /* <DEDUP_REMOVED lines=19> */
.L_x_9178:
        /* <DEDUP_REMOVED lines=13> */
.L_x_9180:
[----:B------:R-:W-:Y:S05]  /*131b0*/  BSYNC.RECONVERGENT B2 ;  /* 0x0000000000027941 */ /* 0x000fea0003800200 */
.L_x_9179:
        /* <DEDUP_REMOVED lines=58> */
.L_x_9177:
[----:B------:R-:W-:Y:S05]  /*13560*/  BSYNC.RECONVERGENT B1 ;  /* 0x0000000000017941 */ /* 0x000fea0003800200 */
.L_x_9176:
        /* <DEDUP_REMOVED lines=18> */
.L_x_9183:
        /* <DEDUP_REMOVED lines=13> */
.L_x_9185:
[----:B------:R-:W-:Y:S05]  /*13760*/  BSYNC.RECONVERGENT B2 ;  /* 0x0000000000027941 */ /* 0x000fea0003800200 */
.L_x_9184:
        /* <DEDUP_REMOVED lines=58> */
.L_x_9182:
[----:B------:R-:W-:Y:S05]  /*13b10*/  BSYNC.RECONVERGENT B1 ;  /* 0x0000000000017941 */ /* 0x000fea0003800200 */
.L_x_9181:
        /* <DEDUP_REMOVED lines=17> */
.L_x_9188:
        /* <DEDUP_REMOVED lines=13> */
.L_x_9190:
[----:B------:R-:W-:Y:S05]  /*13d00*/  BSYNC.RECONVERGENT B2 ;  /* 0x0000000000027941 */ /* 0x000fea0003800200 */
.L_x_9189:
        /* <DEDUP_REMOVED lines=58> */
.L_x_9187:
[----:B------:R-:W-:Y:S05]  /*140b0*/  BSYNC.RECONVERGENT B1 ;  /* 0x0000000000017941 */ /* 0x000fea0003800200 */
.L_x_9186:
[----:B------:R-:W-:Y:S01]  /*140c0*/  ISETP.NE.AND P5, PT, R194, 0x1, PT ;  /* 0x00000001c200780c */ /* 0x000fe20003fa5270 */
[----:B------:R-:W-:Y:S01]  /*140d0*/  BSSY.RECONVERGENT B1, `(.L_x_9191) ;  /* 0x0000059000017945 */ /* 0x000fe20003800200 */
[----:B------:R-:W-:Y:S01]  /*140e0*/  I2FP.F32.U32 R193, R193 ;  /* 0x000000c100c17245 */ /* 0x000fe20000201000 */
[----:B------:R-:W-:Y:S02]  /*140f0*/  HFMA2 R232, -RZ, RZ, 0, 1.1920928955078125e-07 ;  /* 0x00000002ffe87431 */ /* 0x000fe400000001ff */
[C---:B------:R-:W-:Y:S01]  /*14100*/  IMAD.U32 R243, R199.reuse, 0x10000, RZ ;  /* 0x00010000c7f37824 */ /* 0x040fe200078e00ff */
[----:B------:R-:W-:Y:S01]  /*14110*/  PRMT R199, R199, 0x7632, R199 ;  /* 0x00007632c7c77816 */ /* 0x000fe200000000c7 */
[----:B------:R-:W-:Y:S01]  /*14120*/  FFMA.FTZ R192, R193, R228, 1.1641532182693481445e-10 ;  /* 0x2f000000c1c07423 */ /* 0x000fe200000100e4 */
[----:B------:R-:W-:-:S04]  /*14130*/  IMAD.MOV.U32 R193, RZ, RZ, R234 ;  /* 0x000000ffffc17224 */ /* 0x000fc800078e00ea */
        /* <DEDUP_REMOVED lines=10> */
.L_x_9193:
        /* <DEDUP_REMOVED lines=13> */
.L_x_9195:
[----:B------:R-:W-:Y:S05]  /*142b0*/  BSYNC.RECONVERGENT B2 ;  /* 0x0000000000027941 */ /* 0x000fea0003800200 */
.L_x_9194:
        /* <DEDUP_REMOVED lines=58> */
.L_x_9192:
[----:B------:R-:W-:Y:S05]  /*14660*/  BSYNC.RECONVERGENT B1 ;  /* 0x0000000000017941 */ /* 0x000fea0003800200 */
.L_x_9191:
        /* <DEDUP_REMOVED lines=36> */
[----:B------:R-:W-:-:S10]  /*148b0*/  @P1 FADD.FTZ R199, R183, R199 ;  /* 0x000000c7b7c71221 */ /* 0x000fd40000010000 */
.L_x_9155:
        /* <DEDUP_REMOVED lines=24> */
[----:B------:R-:W-:Y:S01]  /*14a40*/  IMAD.U32 R225, R7, 0x10000, RZ ;  /* 0x0001000007e17824 */ /* 0x000fe200078e00ff */
[----:B-1----:R-:W-:Y:S02]  /*14a50*/  PRMT R230, R6, 0x7104, RZ ;  /* 0x0000710406e67816 */ /* 0x002fe400000000ff */
[----:B------:R-:W-:Y:S02]  /*14a60*/  LOP3.LUT R246, R4, 0xff, RZ, 0xc0, !PT ;  /* 0x000000ff04f67812 */ /* 0x000fe400078ec0ff */
[----:B------:R-:W-:Y:S02]  /*14a70*/  LOP3.LUT R228, R225, 0xff0000, RZ, 0xc0, !PT ;  /* 0x00ff0000e1e47812 */ /* 0x000fe400078ec0ff */
[----:B------:R-:W-:Y:S01]  /*14a80*/  LOP3.LUT R225, R8, 0xffff, RZ, 0xc0, !PT ;  /* 0x0000ffff08e17812 */ /* 0x000fe200078ec0ff */
[----:B------:R-:W-:Y:S01]  /*14a90*/  IMAD.WIDE.U32 R246, R246, 0x1000000, RZ ;  /* 0x01000000f6f67825 */ /* 0x000fe200078e00ff */
[----:B------:R-:W-:Y:S02]  /*14aa0*/  LOP3.LUT R244, R3, 0xff, RZ, 0xc0, !PT ;  /* 0x000000ff03f47812 */ /* 0x000fe400078ec0ff */
[----:B------:R-:W-:-:S02]  /*14ab0*/  PRMT R225, R228, 0x4210, R225 ;  /* 0x00004210e4e17816 */ /* 0x000fc400000000e1 */
[----:B------:R-:W0:Y:S01]  /*14ac0*/  LDC.64 R228, c[0x0][0x3b8] ;  /* 0x0000ee00ffe47b82 */ /* 0x000e220000000a00 */
[----:B------:R-:W-:Y:S01]  /*14ad0*/  LOP3.LUT R231, R2, 0xff, RZ, 0xc0, !PT ;  /* 0x000000ff02e77812 */ /* 0x000fe200078ec0ff */
[----:B------:R-:W-:Y:S01]  /*14ae0*/  IMAD.WIDE.U32 R244, R244, 0x10000, RZ ;  /* 0x00010000f4f47825 */ /* 0x000fe200078e00ff */
[----:B------:R-:W-:-:S04]  /*14af0*/  LOP3.LUT R230, R225, 0xff00, R230, 0xf8, !PT ;  /* 0x0000ff00e1e67812 */ /* 0x000fc800078ef8e6 */
        /* <DEDUP_REMOVED lines=8> */
.L_x_9196:
[----:B------:R-:W-:Y:S02]  /*14b80*/  IMAD.MOV.U32 R233, RZ, RZ, R226 ;  /* 0x000000ffffe97224 */ /* 0x000fe400078e00e2 */
[----:B------:R-:W-:-:S07]  /*14b90*/  VIADD R224, R224, 0x80 ;  /* 0x00000080e0e07836 */ /* 0x000fce0000000000 */
.L_x_9073:
[----:B------:R-:W-:Y:S05]  /*14ba0*/  BSYNC.RECONVERGENT B0 ;  /* 0x0000000000007941 */ /* 0x000fea0003800200 */
.L_x_9072:
        /* <DEDUP_REMOVED lines=24> */
[----:B-1----:R-:W-:-:S07]  /*14d30*/  IMAD.MOV.U32 R226, RZ, RZ, R233 ;  /* 0x000000ffffe27224 */ /* 0x002fce00078e00e9 */
        /* <DEDUP_REMOVED lines=11> */
.L_x_9202:
        /* <DEDUP_REMOVED lines=13> */
.L_x_9204:
[----:B------:R-:W-:Y:S05]  /*14ec0*/  BSYNC.RECONVERGENT B2 ;  /* 0x0000000000027941 */ /* 0x000fea0003800200 */
.L_x_9203:
        /* <DEDUP_REMOVED lines=55> */
[----:B------:R-:W-:Y:S02]  /*15240*/  LOP3.LUT R236, R2, UR4, R227, 0x96, !PT ;  /* 0x0000000402ec7c12 */ /* 0x000fe4000f8e96e3 */
[----:B------:R-:W-:-:S07]  /*15250*/  MOV R2, R233 ;  /* 0x000000e900027202 */ /* 0x000fce0000000f00 */
.L_x_9201:
[----:B------:R-:W-:Y:S05]  /*15260*/  BSYNC.RECONVERGENT B1 ;  /* 0x0000000000017941 */ /* 0x000fea0003800200 */
.L_x_9200:
        /* <DEDUP_REMOVED lines=8> */
[----:B------:R-:W3:Y:S01]  /*152f0*/  LDC R225, c[0x0][0x408] ;  /* 0x00010200ffe17b82 */ /* 0x000ee20000000800 */
[----:B------:R-:W-:Y:S01]  /*15300*/  HFMA2 R5, -RZ, RZ, 0, 1.1920928955078125e-07 ;  /* 0x00000002ff057431 */ /* 0x000fe200000001ff */
[----:B------:R-:W-:-:S02]  /*15310*/  PRMT R204, R204, 0x7632, R204 ;  /* 0x00007632cccc7816 */ /* 0x000fc400000000cc */
[----:B-1----:R-:W-:Y:S01]  /*15320*/  FSETP.LE.FTZ.AND P4, PT, R3, R8, PT ;  /* 0x000000080300720b */ /* 0x002fe20003f93000 */
[----:B------:R-:W-:Y:S02]  /*15330*/  IMAD.MOV.U32 R3, RZ, RZ, R234 ;  /* 0x000000ffff037224 */ /* 0x000fe400078e00ea */
[----:B---3--:R-:W-:-:S10]  /*15340*/  FMUL.FTZ R9, R2, R225 ;  /* 0x000000e102097220 */ /* 0x008fd40000410000 */
        /* <DEDUP_REMOVED lines=10> */
.L_x_9207:
        /* <DEDUP_REMOVED lines=13> */
.L_x_9209:
[----:B------:R-:W-:Y:S05]  /*154c0*/  BSYNC.RECONVERGENT B2 ;  /* 0x0000000000027941 */ /* 0x000fea0003800200 */
.L_x_9208:
        /* <DEDUP_REMOVED lines=58> */
.L_x_9206:
[----:B------:R-:W-:Y:S05]  /*15870*/  BSYNC.RECONVERGENT B1 ;  /* 0x0000000000017941 */ /* 0x000fea0003800200 */
.L_x_9205:
[----:B------:R-:W-:Y:S01]  /*15880*/  I2FP.F32.U32 R2, R3 ;  /* 0x0000000300027245 */ /* 0x000fe20000201000 */
[----:B------:R-:W-:Y:S01]  /*15890*/  BSSY.RECONVERGENT B1, `(.L_x_9210) ;  /* 0x000005e000017945 */ /* 0x000fe20003800200 */
[----:B------:R-:W-:-:S03]  /*158a0*/  SHF.L.U32 R4, R172, 0x10, RZ ;  /* 0x00000010ac047819 */ /* 0x000fc600000006ff */
[----:B------:R-:W-:Y:S02]  /*158b0*/  FFMA.FTZ R3, R2, R227, 1.1641532182693481445e-10 ;  /* 0x2f00000002037423 */ /* 0x000fe400000100e3 */
[----:B------:R-:W-:-:S03]  /*158c0*/  FMUL.FTZ R4, R4, R225 ;  /* 0x000000e104047220 */ /* 0x000fc60000410000 */
[----:B------:R-:W-:Y:S02]  /*158d0*/  FSETP.GTU.FTZ.AND P2, PT, R3, R8, PT ;  /* 0x000000080300720b */ /* 0x000fe40003f5c000 */
[----:B------:R-:W-:Y:S02]  /*158e0*/  FSEL R3, R9, RZ, P4 ;  /* 0x000000ff09037208 */ /* 0x000fe40002000000 */
[----:B--2---:R-:W-:Y:S01]  /*158f0*/  FSEL R200, R4, RZ, !P2 ;  /* 0x000000ff04c87208 */ /* 0x004fe20005000000 */
[----:B------:R-:W-:Y:S01]  /*15900*/  IMAD.MOV.U32 R4, RZ, RZ, 0x2 ;  /* 0x00000002ff047424 */ /* 0x000fe200078e00ff */
        /* <DEDUP_REMOVED lines=14> */
.L_x_9212:
        /* <DEDUP_REMOVED lines=13> */
.L_x_9214:
[----:B------:R-:W-:Y:S05]  /*15ac0*/  BSYNC.RECONVERGENT B2 ;  /* 0x0000000000027941 */ /* 0x000fea0003800200 */
.L_x_9213:
        /* <DEDUP_REMOVED lines=58> */
.L_x_9211:
[----:B------:R-:W-:Y:S05]  /*15e70*/  BSYNC.RECONVERGENT B1 ;  /* 0x0000000000017941 */ /* 0x000fea0003800200 */
.L_x_9210:
[----:B------:R-:W-:Y:S01]  /*15e80*/  I2FP.F32.U32 R2, R3 ;  /* 0x0000000300027245 */ /* 0x000fe20000201000 */
[----:B------:R-:W-:Y:S01]  /*15e90*/  IMAD.U32 R204, R204, 0x10000, RZ ;  /* 0x00010000cccc7824 */ /* 0x000fe200078e00ff */
[----:B------:R-:W-:Y:S01]  /*15ea0*/  ISETP.NE.AND P2, PT, R4, 0x1, PT ;  /* 0x000000010400780c */ /* 0x000fe20003f45270 */
[----:B------:R-:W-:Y:S01]  /*15eb0*/  BSSY.RECONVERGENT B1, `(.L_x_9215) ;  /* 0x0000059000017945 */ /* 0x000fe20003800200 */
[----:B------:R-:W-:Y:S01]  /*15ec0*/  LOP3.LUT R242, R242, 0xfffffff7, RZ, 0xc0, !PT ;  /* 0xfffffff7f2f27812 */ /* 0x000fe200078ec0ff */
[----:B------:R-:W-:Y:S01]  /*15ed0*/  FFMA.FTZ R3, R2, R227, 1.1641532182693481445e-10 ;  /* 0x2f00000002037423 */ /* 0x000fe200000100e3 */
[----:B------:R-:W-:Y:S02]  /*15ee0*/  IMAD.MOV.U32 R5, RZ, RZ, 0x2 ;  /* 0x00000002ff057424 */ /* 0x000fe400078e00ff */
[----:B------:R-:W-:Y:S01]  /*15ef0*/  FMUL.FTZ R201, R204, R225 ;  /* 0x000000e1ccc97220 */ /* 0x000fe20000410000 */
[----:B------:R-:W-:Y:S01]  /*15f00*/  IMAD.MOV.U32 R2, RZ, RZ, R234 ;  /* 0x000000ffff027224 */ /* 0x000fe200078e00ea */
[----:B------:R-:W-:-:S13]  /*15f10*/  FSETP.LE.FTZ.AND P4, PT, R3, R8, PT ;  /* 0x000000080300720b */ /* 0x000fda0003f93000 */
        /* <DEDUP_REMOVED lines=10> */
.L_x_9217:
        /* <DEDUP_REMOVED lines=13> */
.L_x_9219:
[----:B------:R-:W-:Y:S05]  /*16090*/  BSYNC.RECONVERGENT B2 ;  /* 0x0000000000027941 */ /* 0x000fea0003800200 */
.L_x_9218:
        /* <DEDUP_REMOVED lines=58> */
.L_x_9216:
[----:B------:R-:W-:Y:S05]  /*16440*/  BSYNC.RECONVERGENT B1 ;  /* 0x0000000000017941 */ /* 0x000fea0003800200 */
.L_x_9215:
        /* <DEDUP_REMOVED lines=24> */
.L_x_9222:
        /* <DEDUP_REMOVED lines=13> */
.L_x_9224:
[----:B------:R-:W-:Y:S05]  /*166a0*/  BSYNC.RECONVERGENT B2 ;  /* 0x0000000000027941 */ /* 0x000fea0003800200 */
.L_x_9223:
[----:B------:R-:W-:Y:S01]  /*166b0*/  IMAD.WIDE.U32 R202, R241, -0x326172a9, RZ ;  /* 0xcd9e8d57f1ca7825 */ /* 0x000fe200078e00ff */
[----:B------:R-:W-:Y:S01]  /*166c0*/  LOP3.LUT R4, R11, UR9, R7, 0x96, !PT ;  /* 0x000000090b047c12 */ /* 0x000fe2000f8e9607 */
[----:B------:R-:W-:Y:S01]  /*166d0*/  UIADD3 UR4, UPT, UPT, UR8, -0x61c88647, URZ ;  /* 0x9e3779b908047890 */ /* 0x000fe2000fffe0ff */
[----:B------:R-:W-:Y:S01]  /*166e0*/  MOV R3, R226 ;  /* 0x000000e200037202 */ /* 0x000fe20000000f00 */
        /* <DEDUP_REMOVED lines=51> */
[----:B------:R-:W-:Y:S01]  /*16a20*/  IMAD.MOV.U32 R226, RZ, RZ, R4 ;  /* 0x000000ffffe27224 */ /* 0x000fe200078e0004 */
[----:B------:R-:W-:Y:S01]  /*16a30*/  LOP3.LUT R236, R6, UR4, R5, 0x96, !PT ;  /* 0x0000000406ec7c12 */ /* 0x000fe2000f8e9605 */
[----:B------:R-:W-:-:S07]  /*16a40*/  IMAD.MOV.U32 R202, RZ, RZ, RZ ;  /* 0x000000ffffca7224 */ /* 0x000fce00078e00ff */
.L_x_9221:
[----:B------:R-:W-:Y:S05]  /*16a50*/  BSYNC.RECONVERGENT B1 ;  /* 0x0000000000017941 */ /* 0x000fea0003800200 */
.L_x_9220:
        /* <DEDUP_REMOVED lines=21> */
.L_x_9227:
        /* <DEDUP_REMOVED lines=13> */
.L_x_9229:
[----:B------:R-:W-:Y:S05]  /*16c80*/  BSYNC.RECONVERGENT B2 ;  /* 0x0000000000027941 */ /* 0x000fea0003800200 */
.L_x_9228:
        /* <DEDUP_REMOVED lines=58> */
.L_x_9226:
[----:B------:R-:W-:Y:S05]  /*17030*/  BSYNC.RECONVERGENT B1 ;  /* 0x0000000000017941 */ /* 0x000fea0003800200 */
.L_x_9225:
[----:B------:R-:W-:Y:S01]  /*17040*/  I2FP.F32.U32 R4, R7 ;  /* 0x0000000700047245 */ /* 0x000fe20000201000 */
[----:B------:R-:W-:Y:S01]  /*17050*/  BSSY.RECONVERGENT B1, `(.L_x_9230) ;  /* 0x000005f000017945 */ /* 0x000fe20003800200 */
[----:B------:R-:W-:Y:S01]  /*17060*/  SHF.L.U32 R6, R173, 0x10, RZ ;  /* 0x00000010ad067819 */ /* 0x000fe200000006ff */
[----:B------:R-:W-:Y:S01]  /*17070*/  IMAD.MOV.U32 R205, RZ, RZ, 0x2 ;  /* 0x00000002ffcd7424 */ /* 0x000fe200078e00ff */
[----:B------:R-:W-:Y:S01]  /*17080*/  FSEL R3, R3, RZ, P4 ;  /* 0x000000ff03037208 */ /* 0x000fe20002000000 */
[----:B------:R-:W-:Y:S02]  /*17090*/  FFMA.FTZ R5, R4, R227, 1.1641532182693481445e-10 ;  /* 0x2f00000004057423 */ /* 0x000fe400000100e3 */
[----:B------:R-:W-:-:S03]  /*170a0*/  FMUL.FTZ R6, R6, R225 ;  /* 0x000000e106067220 */ /* 0x000fc60000410000 */
        /* <DEDUP_REMOVED lines=17> */
.L_x_9232:
        /* <DEDUP_REMOVED lines=13> */
.L_x_9234:
[----:B------:R-:W-:Y:S05]  /*17290*/  BSYNC.RECONVERGENT B2 ;  /* 0x0000000000027941 */ /* 0x000fea0003800200 */
.L_x_9233:
        /* <DEDUP_REMOVED lines=52> */
[----:B------:R-:W-:Y:S02]  /*175e0*/  HFMA2 R205, -RZ, RZ, 0, 0 ;  /* 0x00000000ffcd7431 */ /* 0x000fe400000001ff */
[----:B------:R-:W-:Y:S01]  /*175f0*/  IMAD.WIDE.U32 R4, R4, -0x2daee0ad, RZ ;  /* 0xd2511f5304047825 */ /* 0x000fe200078e00ff */
[----:B------:R-:W-:-:S04]  /*17600*/  LOP3.LUT R235, R204, UR18, R235, 0x96, !PT ;  /* 0x00000012cceb7c12 */ /* 0x000fc8000f8e96eb */
[----:B------:R-:W-:Y:S01]  /*17610*/  LOP3.LUT R236, R6, UR4, R5, 0x96, !PT ;  /* 0x0000000406ec7c12 */ /* 0x000fe2000f8e9605 */
[----:B------:R-:W-:Y:S02]  /*17620*/  IMAD.MOV.U32 R5, RZ, RZ, R226 ;  /* 0x000000ffff057224 */ /* 0x000fe400078e00e2 */
[----:B------:R-:W-:-:S07]  /*17630*/  IMAD.MOV.U32 R226, RZ, RZ, R4 ;  /* 0x000000ffffe27224 */ /* 0x000fce00078e0004 */
.L_x_9231:
[----:B------:R-:W-:Y:S05]  /*17640*/  BSYNC.RECONVERGENT B1 ;  /* 0x0000000000017941 */ /* 0x000fea0003800200 */
.L_x_9230:
        /* <DEDUP_REMOVED lines=20> */
.L_x_9237:
        /* <DEDUP_REMOVED lines=13> */
.L_x_9239:
[----:B------:R-:W-:Y:S05]  /*17860*/  BSYNC.RECONVERGENT B2 ;  /* 0x0000000000027941 */ /* 0x000fea0003800200 */
.L_x_9238:
        /* <DEDUP_REMOVED lines=58> */
.L_x_9236:
[----:B------:R-:W-:Y:S05]  /*17c10*/  BSYNC.RECONVERGENT B1 ;  /* 0x0000000000017941 */ /* 0x000fea0003800200 */
.L_x_9235:
        /* <DEDUP_REMOVED lines=24> */
.L_x_9242:
[----:B------:R-:W-:Y:S01]  /*17da0*/  VIADD R240, R240, 0x1 ;  /* 0x00000001f0f07836 */ /* 0x000fe20000000000 */
[----:B------:R-:W-:Y:S03]  /*17db0*/  BSSY.RECONVERGENT B2, `(.L_x_9243) ;  /* 0x000000c000027945 */ /* 0x000fe60003800200 */
[C---:B0-----:R-:W-:Y:S01]  /*17dc0*/  IMAD.WIDE.U32 R228, R240.reuse, -0x2daee0ad, RZ ;  /* 0xd2511f53f0e47825 */ /* 0x041fe200078e00ff */
        /* <DEDUP_REMOVED lines=10> */
.L_x_9244:
[----:B------:R-:W-:Y:S05]  /*17e70*/  BSYNC.RECONVERGENT B2 ;  /* 0x0000000000027941 */ /* 0x000fea0003800200 */
.L_x_9243:
        /* <DEDUP_REMOVED lines=58> */
.L_x_9241:
[----:B------:R-:W-:Y:S05]  /*18220*/  BSYNC.RECONVERGENT B1 ;  /* 0x0000000000017941 */ /* 0x000fea0003800200 */
.L_x_9240:
[----:B------:R-:W-:Y:S01]  /*18230*/  ISETP.NE.AND P3, PT, R205, 0x1, PT ;  /* 0x00000001cd00780c */ /* 0x000fe20003f65270 */
[----:B------:R-:W-:Y:S01]  /*18240*/  IMAD.U32 R204, R206, 0x10000, RZ ;  /* 0x00010000cecc7824 */ /* 0x000fe200078e00ff */
[----:B------:R-:W-:Y:S01]  /*18250*/  I2FP.F32.U32 R6, R5 ;  /* 0x0000000500067245 */ /* 0x000fe20000201000 */
[----:B------:R-:W-:Y:S01]  /*18260*/  BSSY.RECONVERGENT B1, `(.L_x_9245) ;  /* 0x0000058000017945 */ /* 0x000fe20003800200 */
[----:B0-----:R-:W-:Y:S02]  /*18270*/  HFMA2 R228, -RZ, RZ, 0, 1.1920928955078125e-07 ;  /* 0x00000002ffe47431 */ /* 0x001fe400000001ff */
[----:B------:R-:W-:Y:S01]  /*18280*/  FMUL.FTZ R5, R204, R225 ;  /* 0x000000e1cc057220 */ /* 0x000fe20000410000 */
        /* <DEDUP_REMOVED lines=13> */
.L_x_9247:
        /* <DEDUP_REMOVED lines=13> */
.L_x_9249:
[----:B------:R-:W-:Y:S05]  /*18430*/  BSYNC.RECONVERGENT B2 ;  /* 0x0000000000027941 */ /* 0x000fea0003800200 */
.L_x_9248:
        /* <DEDUP_REMOVED lines=58> */
.L_x_9246:
[----:B------:R-:W-:Y:S05]  /*187e0*/  BSYNC.RECONVERGENT B1 ;  /* 0x0000000000017941 */ /* 0x000fea0003800200 */
.L_x_9245:
        /* <DEDUP_REMOVED lines=24> */
.L_x_9252:
        /* <DEDUP_REMOVED lines=13> */
.L_x_9254:
[----:B------:R-:W-:Y:S05]  /*18a40*/  BSYNC.RECONVERGENT B2 ;  /* 0x0000000000027941 */ /* 0x000fea0003800200 */
.L_x_9253:
        /* <DEDUP_REMOVED lines=58> */
.L_x_9251:
[----:B------:R-:W-:Y:S05]  /*18df0*/  BSYNC.RECONVERGENT B1 ;  /* 0x0000000000017941 */ /* 0x000fea0003800200 */
.L_x_9250:
        /* <DEDUP_REMOVED lines=18> */
.L_x_9257:
        /* <DEDUP_REMOVED lines=13> */
.L_x_9259:
[----:B------:R-:W-:Y:S05]  /*18ff0*/  BSYNC.RECONVERGENT B2 ;  /* 0x0000000000027941 */ /* 0x000fea0003800200 */
.L_x_9258:
        /* <DEDUP_REMOVED lines=58> */
.L_x_9256:
[----:B------:R-:W-:Y:S05]  /*193a0*/  BSYNC.RECONVERGENT B1 ;  /* 0x0000000000017941 */ /* 0x000fea0003800200 */
.L_x_9255:
        /* <DEDUP_REMOVED lines=24> */
.L_x_9262:
        /* <DEDUP_REMOVED lines=13> */
.L_x_9264:
[----:B------:R-:W-:Y:S05]  /*19600*/  BSYNC.RECONVERGENT B2 ;  /* 0x0000000000027941 */ /* 0x000fea0003800200 */
.L_x_9263:
        /* <DEDUP_REMOVED lines=58> */
.L_x_9261:
[----:B------:R-:W-:Y:S05]  /*199b0*/  BSYNC.RECONVERGENT B1 ;  /* 0x0000000000017941 */ /* 0x000fea0003800200 */
.L_x_9260:
[----:B------:R-:W-:Y:S01]  /*199c0*/  ISETP.NE.AND P5, PT, R230, 0x1, PT ;  /* 0x00000001e600780c */ /* 0x000fe20003fa5270 */
[C---:B------:R-:W-:Y:S01]  /*199d0*/  IMAD.U32 R228, R207.reuse, 0x10000, RZ ;  /* 0x00010000cfe47824 */ /* 0x040fe200078e00ff */
[----:B------:R-:W-:Y:S01]  /*199e0*/  I2FP.F32.U32 R206, R7 ;  /* 0x0000000700ce7245 */ /* 0x000fe20000201000 */
[----:B------:R-:W-:Y:S01]  /*199f0*/  BSSY.RECONVERGENT B1, `(.L_x_9265) ;  /* 0x0000058000017945 */ /* 0x000fe20003800200 */
[----:B------:R-:W-:Y:S01]  /*19a00*/  HFMA2 R231, -RZ, RZ, 0, 1.1920928955078125e-07 ;  /* 0x00000002ffe77431 */ /* 0x000fe200000001ff */
[----:B------:R-:W-:Y:S01]  /*19a10*/  PRMT R207, R207, 0x7632, R207 ;  /* 0x00007632cfcf7816 */ /* 0x000fe200000000cf */
        /* <DEDUP_REMOVED lines=13> */
.L_x_9267:
        /* <DEDUP_REMOVED lines=13> */
.L_x_9269:
[----:B------:R-:W-:Y:S05]  /*19bc0*/  BSYNC.RECONVERGENT B2 ;  /* 0x0000000000027941 */ /* 0x000fea0003800200 */
.L_x_9268:
        /* <DEDUP_REMOVED lines=58> */
.L_x_9266:
[----:B------:R-:W-:Y:S05]  /*19f70*/  BSYNC.RECONVERGENT B1 ;  /* 0x0000000000017941 */ /* 0x000fea0003800200 */
.L_x_9265:
[----:B------:R-:W-:Y:S01]  /*19f80*/  I2FP.F32.U32 R206, R206 ;  /* 0x000000ce00ce7245 */ /* 0x000fe20000201000 */
[----:B------:R-:W-:Y:S01]  /*19f90*/  BSSY.RECONVERGENT B1, `(.L_x_9270) ;  /* 0x000005f000017945 */ /* 0x000fe20003800200 */
[----:B------:R-:W-:Y:S01]  /*19fa0*/  FSEL R7, R7, RZ, P4 ;  /* 0x000000ff07077208 */ /* 0x000fe20002000000 */
[----:B------:R-:W-:Y:S02]  /*19fb0*/  IMAD.MOV.U32 R233, RZ, RZ, 0x2 ;  /* 0x00000002ffe97424 */ /* 0x000fe400078e00ff */
[----:B------:R-:W-:Y:S01]  /*19fc0*/  FFMA.FTZ R229, R206, R227, 1.1641532182693481445e-10 ;  /* 0x2f000000cee57423 */ /* 0x000fe200000100e3 */
[----:B------:R-:W-:-:S04]  /*19fd0*/  SHF.L.U32 R206, R175, 0x10, RZ ;  /* 0x00000010afce7819 */ /* 0x000fc800000006ff */
[----:B------:R-:W-:Y:S01]  /*19fe0*/  FSETP.GTU.FTZ.AND P5, PT, R229, R8, PT ;  /* 0x00000008e500720b */ /* 0x000fe20003fbc000 */
[----:B------:R-:W-:Y:S01]  /*19ff0*/  FMUL.FTZ R206, R206, R225 ;  /* 0x000000e1cece7220 */ /* 0x000fe20000410000 */
[----:B------:R-:W-:Y:S02]  /*1a000*/  IMAD.MOV.U32 R229, RZ, RZ, R234 ;  /* 0x000000ffffe57224 */ /* 0x000fe400078e00ea */
[----:B------:R-:W-:Y:S02]  /*1a010*/  SEL R228, RZ, 0x1, P5 ;  /* 0x00000001ffe47807 */ /* 0x000fe40002800000 */
[----:B------:R-:W-:Y:S02]  /*1a020*/  FSEL R206, R206, RZ, !P5 ;  /* 0x000000ffcece7208 */ /* 0x000fe40006800000 */
[----:B------:R-:W-:-:S03]  /*1a030*/  ISETP.NE.AND P5, PT, R231, 0x1, PT ;  /* 0x00000001e700780c */ /* 0x000fc60003fa5270 */
[--C-:B------:R-:W-:Y:S01]  /*1a040*/  FADD.FTZ R206, R206, R7.reuse ;  /* 0x00000007cece7221 */ /* 0x100fe20000010000 */
[----:B------:R-:W-:-:S03]  /*1a050*/  PRMT R7, R228, 0x7610, R7 ;  /* 0x00007610e4077816 */ /* 0x000fc60000000007 */
        /* <DEDUP_REMOVED lines=10> */
.L_x_9272:
        /* <DEDUP_REMOVED lines=13> */
.L_x_9274:
[----:B------:R-:W-:Y:S05]  /*1a1d0*/  BSYNC.RECONVERGENT B2 ;  /* 0x0000000000027941 */ /* 0x000fea0003800200 */
.L_x_9273:
        /* <DEDUP_REMOVED lines=43> */
[----:B------:R-:W-:Y:S01]  /*1a490*/  HFMA2 R233, -RZ, RZ, 0, 0 ;  /* 0x00000000ffe97431 */ /* 0x000fe200000001ff */
        /* <DEDUP_REMOVED lines=14> */
.L_x_9271:
[----:B------:R-:W-:Y:S05]  /*1a580*/  BSYNC.RECONVERGENT B1 ;  /* 0x0000000000017941 */ /* 0x000fea0003800200 */
.L_x_9270:
        /* <DEDUP_REMOVED lines=18> */
.L_x_9277:
        /* <DEDUP_REMOVED lines=15> */
.L_x_9279:
[----:B------:R-:W-:Y:S05]  /*1a7a0*/  BSYNC.RECONVERGENT B2 ;  /* 0x0000000000027941 */ /* 0x000fea0003800200 */
.L_x_9278:
        /* <DEDUP_REMOVED lines=58> */
.L_x_9276:
[----:B------:R-:W-:Y:S05]  /*1ab50*/  BSYNC.RECONVERGENT B1 ;  /* 0x0000000000017941 */ /* 0x000fea0003800200 */
.L_x_9275:
        /* <DEDUP_REMOVED lines=12> */
.L_x_9199:
[----:B------:R-:W-:Y:S01]  /*1ac20*/  ISETP.NE.AND P2, PT, R232, 0x1, PT ;  /* 0x00000001e800780c */ /* 0x000fe20003f45270 */
[----:B------:R-:W-:Y:S01]  /*1ac30*/  BSSY.RECONVERGENT B1, `(.L_x_9281) ;  /* 0x0000056000017945 */ /* 0x000fe20003800200 */
[----:B--2---:R-:W-:Y:S01]  /*1ac40*/  IMAD.MOV.U32 R202, RZ, RZ, 0x2 ;  /* 0x00000002ffca7424 */ /* 0x004fe200078e00ff */
        /* <DEDUP_REMOVED lines=13> */
.L_x_9283:
        /* <DEDUP_REMOVED lines=13> */
.L_x_9285:
[----:B------:R-:W-:Y:S05]  /*1adf0*/  BSYNC.RECONVERGENT B2 ;  /* 0x0000000000027941 */ /* 0x000fea0003800200 */
.L_x_9284:
        /* <DEDUP_REMOVED lines=57> */
.L_x_9282:
[----:B------:R-:W-:Y:S05]  /*1b190*/  BSYNC.RECONVERGENT B1 ;  /* 0x0000000000017941 */ /* 0x000fea0003800200 */
.L_x_9281:
[----:B------:R-:W1:Y:S01]  /*1b1a0*/  LDC R225, c[0x0][0x404] ;  /* 0x00010100ffe17b82 */ /* 0x000e620000000800 */
[----:B------:R-:W-:Y:S01]  /*1b1b0*/  I2FP.F32.U32 R201, R200 ;  /* 0x000000c800c97245 */ /* 0x000fe20000201000 */
[----:B0-----:R-:W-:Y:S01]  /*1b1c0*/  IMAD.MOV.U32 R228, RZ, RZ, 0x2f800000 ;  /* 0x2f800000ffe47424 */ /* 0x001fe200078e00ff */
        /* <DEDUP_REMOVED lines=8> */
[----:B-1----:R-:W-:-:S13]  /*1b250*/  FSETP.LE.FTZ.AND P3, PT, R200, R225, PT ;  /* 0x000000e1c800720b */ /* 0x002fda0003f73000 */
        /* <DEDUP_REMOVED lines=10> */
.L_x_9288:
        /* <DEDUP_REMOVED lines=13> */
.L_x_9290:
[----:B------:R-:W-:Y:S05]  /*1b3d0*/  BSYNC.RECONVERGENT B2 ;  /* 0x0000000000027941 */ /* 0x000fea0003800200 */
.L_x_9289:
        /* <DEDUP_REMOVED lines=58> */
.L_x_9287:
[----:B------:R-:W-:Y:S05]  /*1b780*/  BSYNC.RECONVERGENT B1 ;  /* 0x0000000000017941 */ /* 0x000fea0003800200 */
.L_x_9286:
[----:B------:R-:W-:Y:S01]  /*1b790*/  I2FP.F32.U32 R201, R201 ;  /* 0x000000c900c97245 */ /* 0x000fe20000201000 */
[----:B------:R-:W-:Y:S01]  /*1b7a0*/  BSSY.RECONVERGENT B1, `(.L_x_9291) ;  /* 0x000005a000017945 */ /* 0x000fe20003800200 */
[----:B------:R-:W-:Y:S01]  /*1b7b0*/  LOP3.LUT R242, R242, 0xfffffff7, RZ, 0xc0, !PT ;  /* 0xfffffff7f2f27812 */ /* 0x000fe200078ec0ff */
[----:B------:R-:W-:Y:S02]  /*1b7c0*/  HFMA2 R202, -RZ, RZ, 0, 1.1920928955078125e-07 ;  /* 0x00000002ffca7431 */ /* 0x000fe400000001ff */
[----:B------:R-:W-:Y:S02]  /*1b7d0*/  IMAD.U32 R230, R204, 0x10000, RZ ;  /* 0x00010000cce67824 */ /* 0x000fe400078e00ff */
        /* <DEDUP_REMOVED lines=14> */
.L_x_9293:
        /* <DEDUP_REMOVED lines=13> */
.L_x_9295:
[----:B------:R-:W-:Y:S05]  /*1b990*/  BSYNC.RECONVERGENT B2 ;  /* 0x0000000000027941 */ /* 0x000fea0003800200 */
.L_x_9294:
        /* <DEDUP_REMOVED lines=58> */
.L_x_9292:
[----:B------:R-:W-:Y:S05]  /*1bd40*/  BSYNC.RECONVERGENT B1 ;  /* 0x0000000000017941 */ /* 0x000fea0003800200 */
.L_x_9291:
[----:B------:R-:W-:Y:S01]  /*1bd50*/  I2FP.F32.U32 R201, R201 ;  /* 0x000000c900c97245 */ /* 0x000fe20000201000 */
[----:B------:R-:W-:Y:S01]  /*1bd60*/  BSSY.RECONVERGENT B1, `(.L_x_9296) ;  /* 0x000005b000017945 */ /* 0x000fe20003800200 */
[----:B------:R-:W-:Y:S01]  /*1bd70*/  ISETP.NE.AND P2, PT, R202, 0x1, PT ;  /* 0x00000001ca00780c */ /* 0x000fe20003f45270 */
[----:B------:R-:W-:Y:S01]  /*1bd80*/  IMAD.MOV.U32 R203, RZ, RZ, 0x2 ;  /* 0x00000002ffcb7424 */ /* 0x000fe200078e00ff */
[----:B------:R-:W-:Y:S01]  /*1bd90*/  LOP3.LUT R242, R242, 0xfffffffb, RZ, 0xc0, !PT ;  /* 0xfffffffbf2f27812 */ /* 0x000fe200078ec0ff */
[----:B------:R-:W-:Y:S01]  /*1bda0*/  FFMA.FTZ R200, R201, R228, 1.1641532182693481445e-10 ;  /* 0x2f000000c9c87423 */ /* 0x000fe200000100e4 */
[C---:B------:R-:W-:Y:S01]  /*1bdb0*/  SHF.L.U32 R229, R205.reuse, 0x10, RZ ;  /* 0x00000010cde57819 */ /* 0x040fe200000006ff */
[----:B------:R-:W-:Y:S01]  /*1bdc0*/  IMAD.MOV.U32 R201, RZ, RZ, R234 ;  /* 0x000000ffffc97224 */ /* 0x000fe200078e00ea */
[----:B------:R-:W-:Y:S02]  /*1bdd0*/  PRMT R231, R205, 0x7632, R231 ;  /* 0x00007632cde77816 */ /* 0x000fe400000000e7 */
        /* <DEDUP_REMOVED lines=11> */
.L_x_9298:
        /* <DEDUP_REMOVED lines=13> */
.L_x_9300:
[----:B------:R-:W-:Y:S05]  /*1bf60*/  BSYNC.RECONVERGENT B2 ;  /* 0x0000000000027941 */ /* 0x000fea0003800200 */
.L_x_9299:
        /* <DEDUP_REMOVED lines=58> */
.L_x_9297:
[----:B------:R-:W-:Y:S05]  /*1c310*/  BSYNC.RECONVERGENT B1 ;  /* 0x0000000000017941 */ /* 0x000fea0003800200 */
.L_x_9296:
[----:B------:R-:W-:Y:S01]  /*1c320*/  I2FP.F32.U32 R201, R201 ;  /* 0x000000c900c97245 */ /* 0x000fe20000201000 */
[----:B------:R-:W-:Y:S01]  /*1c330*/  BSSY.RECONVERGENT B1, `(.L_x_9301) ;  /* 0x000005a000017945 */ /* 0x000fe20003800200 */
[----:B------:R-:W-:Y:S01]  /*1c340*/  ISETP.NE.AND P2, PT, R203, 0x1, PT ;  /* 0x00000001cb00780c */ /* 0x000fe20003f45270 */
[----:B------:R-:W-:Y:S01]  /*1c350*/  IMAD.U32 R231, R231, 0x10000, RZ ;  /* 0x00010000e7e77824 */ /* 0x000fe200078e00ff */
[----:B------:R-:W-:Y:S01]  /*1c360*/  LOP3.LUT R242, R242, 0xfffffffd, RZ, 0xc0, !PT ;  /* 0xfffffffdf2f27812 */ /* 0x000fe200078ec0ff */
[----:B------:R-:W-:Y:S01]  /*1c370*/  FFMA.FTZ R200, R201, R228, 1.1641532182693481445e-10 ;  /* 0x2f000000c9c87423 */ /* 0x000fe200000100e4 */
[----:B------:R-:W-:Y:S02]  /*1c380*/  IMAD.MOV.U32 R202, RZ, RZ, 0x2 ;  /* 0x00000002ffca7424 */ /* 0x000fe400078e00ff */
[----:B------:R-:W-:Y:S02]  /*1c390*/  IMAD.MOV.U32 R201, RZ, RZ, R234 ;  /* 0x000000ffffc97224 */ /* 0x000fe400078e00ea */
        /* <DEDUP_REMOVED lines=11> */
.L_x_9303:
        /* <DEDUP_REMOVED lines=13> */
.L_x_9305:
[----:B------:R-:W-:Y:S05]  /*1c520*/  BSYNC.RECONVERGENT B2 ;  /* 0x0000000000027941 */ /* 0x000fea0003800200 */
.L_x_9304:
        /* <DEDUP_REMOVED lines=55> */
[----:B------:R-:W-:Y:S01]  /*1c8a0*/  IMAD.MOV.U32 R201, RZ, RZ, R226 ;  /* 0x000000ffffc97224 */ /* 0x000fe200078e00e2 */
[----:B------:R-:W-:Y:S01]  /*1c8b0*/  MOV R226, R200 ;  /* 0x000000c800e27202 */ /* 0x000fe20000000f00 */
[----:B------:R-:W-:-:S07]  /*1c8c0*/  IMAD.MOV.U32 R202, RZ, RZ, RZ ;  /* 0x000000ffffca7224 */ /* 0x000fce00078e00ff */
.L_x_9302:
[----:B------:R-:W-:Y:S05]  /*1c8d0*/  BSYNC.RECONVERGENT B1 ;  /* 0x0000000000017941 */ /* 0x000fea0003800200 */
.L_x_9301:
        /* <DEDUP_REMOVED lines=18> */
.L_x_9308:
        /* <DEDUP_REMOVED lines=13> */
.L_x_9310:
[----:B------:R-:W-:Y:S05]  /*1cad0*/  BSYNC.RECONVERGENT B2 ;  /* 0x0000000000027941 */ /* 0x000fea0003800200 */
.L_x_9309:
        /* <DEDUP_REMOVED lines=58> */
.L_x_9307:
[----:B------:R-:W-:Y:S05]  /*1ce80*/  BSYNC.RECONVERGENT B1 ;  /* 0x0000000000017941 */ /* 0x000fea0003800200 */
.L_x_9306:
[----:B------:R-:W-:Y:S01]  /*1ce90*/  ISETP.NE.AND P4, PT, R203, 0x1, PT ;  /* 0x00000001cb00780c */ /* 0x000fe20003f85270 */
[----:B------:R-:W-:Y:S01]  /*1cea0*/  BSSY.RECONVERGENT B1, `(.L_x_9311) ;  /* 0x0000058000017945 */ /* 0x000fe20003800200 */
[----:B------:R-:W-:Y:S01]  /*1ceb0*/  I2FP.F32.U32 R201, R201 ;  /* 0x000000c900c97245 */ /* 0x000fe20000201000 */
[----:B------:R-:W-:Y:S02]  /*1cec0*/  HFMA2 R202, -RZ, RZ, 0, 1.1920928955078125e-07 ;  /* 0x00000002ffca7431 */ /* 0x000fe400000001ff */
[----:B------:R-:W-:Y:S02]  /*1ced0*/  IMAD.U32 R206, R206, 0x10000, RZ ;  /* 0x00010000cece7824 */ /* 0x000fe400078e00ff */
        /* <DEDUP_REMOVED lines=12> */
.L_x_9313:
        /* <DEDUP_REMOVED lines=13> */
.L_x_9315:
[----:B------:R-:W-:Y:S05]  /*1d070*/  BSYNC.RECONVERGENT B2 ;  /* 0x0000000000027941 */ /* 0x000fea0003800200 */
.L_x_9314:
        /* <DEDUP_REMOVED lines=58> */
.L_x_9312:
[----:B------:R-:W-:Y:S05]  /*1d420*/  BSYNC.RECONVERGENT B1 ;  /* 0x0000000000017941 */ /* 0x000fea0003800200 */
.L_x_9311:
[----:B------:R-:W-:Y:S01]  /*1d430*/  ISETP.NE.AND P5, PT, R202, 0x1, PT ;  /* 0x00000001ca00780c */ /* 0x000fe20003fa5270 */
[----:B------:R-:W-:Y:S01]  /*1d440*/  BSSY.RECONVERGENT B1, `(.L_x_9316) ;  /* 0x0000059000017945 */ /* 0x000fe20003800200 */
[----:B------:R-:W-:Y:S01]  /*1d450*/  I2FP.F32.U32 R201, R201 ;  /* 0x000000c900c97245 */ /* 0x000fe20000201000 */
[----:B------:R-:W-:Y:S01]  /*1d460*/  IMAD.MOV.U32 R232, RZ, RZ, 0x2 ;  /* 0x00000002ffe87424 */ /* 0x000fe200078e00ff */
[C---:B------:R-:W-:Y:S02]  /*1d470*/  SHF.L.U32 R243, R207.reuse, 0x10, RZ ;  /* 0x00000010cff37819 */ /* 0x040fe400000006ff */
        /* <DEDUP_REMOVED lines=13> */
.L_x_9318:
        /* <DEDUP_REMOVED lines=13> */
.L_x_9320:
[----:B------:R-:W-:Y:S05]  /*1d620*/  BSYNC.RECONVERGENT B2 ;  /* 0x0000000000027941 */ /* 0x000fea0003800200 */
.L_x_9319:
[----:B------:R-:W-:Y:S01]  /*1d630*/  LOP3.LUT R204, R11, UR9, R203, 0x96, !PT ;  /* 0x000000090bcc7c12 */ /* 0x000fe2000f8e96cb */
[----:B------:R-:W-:Y:S01]  /*1d640*/  IMAD.WIDE.U32 R200, R241, -0x326172a9, RZ ;  /* 0xcd9e8d57f1c87825 */ /* 0x000fe200078e00ff */
[----:B------:R-:W-:-:S03]  /*1d650*/  UIADD3 UR4, UPT, UPT, UR8, -0x61c88647, URZ ;  /* 0x9e3779b908047890 */ /* 0x000fc6000fffe0ff */
[----:B------:R-:W-:Y:S02]  /*1d660*/  HFMA2 R232, -RZ, RZ, 0, 0 ;  /* 0x00000000ffe87431 */ /* 0x000fe400000001ff */
        /* <DEDUP_REMOVED lines=54> */
.L_x_9317:
[----:B------:R-:W-:Y:S05]  /*1d9d0*/  BSYNC.RECONVERGENT B1 ;  /* 0x0000000000017941 */ /* 0x000fea0003800200 */
.L_x_9316:
        /* <DEDUP_REMOVED lines=16> */
[----:B------:R-:W-:Y:S01]  /*1dae0*/  FMUL.FTZ R229, R229, UR19 ;  /* 0x00000013e5e57c20 */ /* 0x000fe20008410000 */
[----:B------:R-:W-:Y:S01]  /*1daf0*/  FMUL.FTZ R207, R207, UR19 ;  /* 0x00000013cfcf7c20 */ /* 0x000fe20008410000 */
[----:B------:R-:W-:-:S02]  /*1db00*/  FSEL R203, R231, RZ, P5 ;  /* 0x000000ffe7cb7208 */ /* 0x000fc40002800000 */
[----:B------:R-:W-:Y:S02]  /*1db10*/  LOP3.LUT P6, RZ, R242, 0x4, RZ, 0xc0, !PT ;  /* 0x00000004f2ff7812 */ /* 0x000fe400078cc0ff */
[----:B------:R-:W-:Y:S01]  /*1db20*/  FSETP.GTU.FTZ.AND P5, PT, R228, R225, PT ;  /* 0x000000e1e400720b */ /* 0x000fe20003fbc000 */
[----:B------:R-:W-:Y:S01]  /*1db30*/  @P1 FADD.FTZ R200, R176, R200 ;  /* 0x000000c8b0c81221 */ /* 0x000fe20000010000 */
[----:B------:R-:W-:Y:S01]  /*1db40*/  FSEL R201, R230, RZ, P0 ;  /* 0x000000ffe6c97208 */ /* 0x000fe20000000000 */
[----:B------:R-:W-:Y:S01]  /*1db50*/  @P1 FADD.FTZ R203, R179, R203 ;  /* 0x000000cbb3cb1221 */ /* 0x000fe20000010000 */
[----:B------:R-:W-:Y:S02]  /*1db60*/  ISETP.NE.AND P0, PT, R202, RZ, PT ;  /* 0x000000ffca00720c */ /* 0x000fe40003f05270 */
        /* <DEDUP_REMOVED lines=12> */
.L_x_9280:
[----:B------:R-:W0:Y:S01]  /*1dc30*/  LDC.64 R244, c[0x0][0x3a8] ;  /* 0x0000ea00fff47b82 */ /* 0x000e220000000a00 */
[----:B------:R-:W-:Y:S02]  /*1dc40*/  SEL R225, RZ, 0x1000000, !P5 ;  /* 0x01000000ffe17807 */ /* 0x000fe40006800000 */
[----:B------:R-:W-:Y:S02]  /*1dc50*/  SEL R246, RZ, 0x10000, !P4 ;  /* 0x00010000fff67807 */ /* 0x000fe40006000000 */
[----:B------:R-:W-:Y:S02]  /*1dc60*/  SEL R231, RZ, 0x100, !P3 ;  /* 0x00000100ffe77807 */ /* 0x000fe40005800000 */
[C---:B------:R-:W-:Y:S01]  /*1dc70*/  LOP3.LUT P6, RZ, R242.reuse, 0x8, RZ, 0xc0, !PT ;  /* 0x00000008f2ff7812 */ /* 0x040fe200078cc0ff */
[----:B------:R-:W1:Y:S01]  /*1dc80*/  LDC.64 R228, c[0x0][0x3b0] ;  /* 0x0000ec00ffe47b82 */ /* 0x000e620000000a00 */
        /* <DEDUP_REMOVED lines=10> */
[----:B------:R-:W-:Y:S01]  /*1dd30*/  LOP3.LUT R231, R231, R230, RZ, 0xfc, !PT ;  /* 0x000000e6e7e77212 */ /* 0x000fe200078efcff */
[----:B------:R0:W-:Y:S01]  /*1dd40*/  STG.E.128 desc[UR6][R244.64], R200 ;  /* 0x000000c8f4007986 */ /* 0x0001e2000c101d06 */
[----:B------:R-:W-:Y:S01]  /*1dd50*/  SEL R230, RZ, 0x1, !P1 ;  /* 0x00000001ffe67807 */ /* 0x000fe20004800000 */
[----:B-1----:R-:W-:Y:S02]  /*1dd60*/  IMAD.WIDE.U32 R228, R224, 0x8, R228 ;  /* 0x00000008e0e47825 */ /* 0x002fe400078e00e4 */
[----:B------:R0:W-:Y:S01]  /*1dd70*/  STG.E.128 desc[UR6][R244.64+0x10], R204 ;  /* 0x000010ccf4007986 */ /* 0x0001e2000c101d06 */
[----:B------:R-:W-:-:S05]  /*1dd80*/  LOP3.LUT R230, R225, R230, RZ, 0xfc, !PT ;  /* 0x000000e6e1e67212 */ /* 0x000fca00078efcff */
[----:B------:R0:W-:Y:S01]  /*1dd90*/  STG.E.64 desc[UR6][R228.64], R230 ;  /* 0x000000e6e4007986 */ /* 0x0001e2000c101b06 */
[----:B------:R-:W-:Y:S05]  /*1dda0*/  @!P0 BRA `(.L_x_9321) ;  /* 0x0000000000508947 */ /* 0x000fea0003800000 */
[----:B------:R-:W-:Y:S01]  /*1ddb0*/  IMAD.U32 R225, R7, 0x10000, RZ ;  /* 0x0001000007e17824 */ /* 0x000fe200078e00ff */
[----:B0-----:R-:W-:Y:S02]  /*1ddc0*/  PRMT R230, R6, 0x7104, RZ ;  /* 0x0000710406e67816 */ /* 0x001fe400000000ff */
        /* <DEDUP_REMOVED lines=18> */
.L_x_9321:
[----:B------:R-:W-:Y:S01]  /*1def0*/  IMAD.MOV.U32 R233, RZ, RZ, R226 ;  /* 0x000000ffffe97224 */ /* 0x000fe200078e00e2 */
[----:B------:R-:W-:-:S07]  /*1df00*/  IADD3 R224, PT, PT, R224, 0x80, RZ ;  /* 0x00000080e0e07810 */ /* 0x000fce0007ffe0ff */
.L_x_9198:
[----:B------:R-:W-:Y:S05]  /*1df10*/  BSYNC.RECONVERGENT B0 ;  /* 0x0000000000007941 */ /* 0x000fea0003800200 */
.L_x_9197:
        /* <DEDUP_REMOVED lines=22> */
[----:B------:R-:W-:Y:S02]  /*1e080*/  IMAD.MOV.U32 R4, RZ, RZ, 0x2 ;  /* 0x00000002ff047424 */ /* 0x000fe400078e00ff */
[----:B------:R-:W-:Y:S02]  /*1e090*/  IMAD.MOV.U32 R2, RZ, RZ, R234 ;  /* 0x000000ffff027224 */ /* 0x000fe400078e00ea */
[----:B-1----:R-:W-:-:S07]  /*1e0a0*/  IMAD.MOV.U32 R226, RZ, RZ, R233 ;  /* 0x000000ffffe27224 */ /* 0x002fce00078e00e9 */
        /* <DEDUP_REMOVED lines=11> */
.L_x_9327:
        /* <DEDUP_REMOVED lines=13> */
.L_x_9329:
[----:B------:R-:W-:Y:S05]  /*1e230*/  BSYNC.RECONVERGENT B2 ;  /* 0x0000000000027941 */ /* 0x000fea0003800200 */
.L_x_9328:
        /* <DEDUP_REMOVED lines=57> */
.L_x_9326:
[----:B------:R-:W-:Y:S05]  /*1e5d0*/  BSYNC.RECONVERGENT B1 ;  /* 0x0000000000017941 */ /* 0x000fea0003800200 */
.L_x_9325:
[----:B------:R-:W1:Y:S01]  /*1e5e0*/  LDC R8, c[0x0][0x404] ;  /* 0x00010100ff087b82 */ /* 0x000e620000000800 */
[----:B------:R-:W-:Y:S01]  /*1e5f0*/  I2FP.F32.U32 R2, R2 ;  /* 0x0000000200027245 */ /* 0x000fe20000201000 */
[----:B------:R-:W-:Y:S01]  /*1e600*/  IMAD.MOV.U32 R227, RZ, RZ, 0x2f800000 ;  /* 0x2f800000ffe37424 */ /* 0x000fe200078e00ff */
[----:B------:R-:W-:Y:S01]  /*1e610*/  ISETP.NE.AND P2, PT, R4, 0x1, PT ;  /* 0x000000010400780c */ /* 0x000fe20003f45270 */
[----:B------:R-:W-:Y:S01]  /*1e620*/  BSSY.RECONVERGENT B1, `(.L_x_9330) ;  /* 0x000005c000017945 */ /* 0x000fe20003800200 */
[----:B------:R-:W-:Y:S01]  /*1e630*/  LOP3.LUT R242, R242, 0xffffffef, RZ, 0xc0, !PT ;  /* 0xffffffeff2f27812 */ /* 0x000fe200078ec0ff */
[----:B------:R-:W-:Y:S01]  /*1e640*/  FFMA.FTZ R3, R2, R227, 1.1641532182693481445e-10 ;  /* 0x2f00000002037423 */ /* 0x000fe200000100e3 */
[C---:B-----5:R-:W-:Y:S01]  /*1e650*/  SHF.L.U32 R2, R212.reuse, 0x10, RZ ;  /* 0x00000010d4027819 */ /* 0x060fe200000006ff */
[----:B------:R-:W3:Y:S01]  /*1e660*/  LDC R225, c[0x0][0x408] ;  /* 0x00010200ffe17b82 */ /* 0x000ee20000000800 */
[----:B------:R-:W-:Y:S01]  /*1e670*/  PRMT R212, R212, 0x7632, R212 ;  /* 0x00007632d4d47816 */ /* 0x000fe200000000d4 */
[----:B------:R-:W-:Y:S01]  /*1e680*/  IMAD.MOV.U32 R5, RZ, RZ, 0x2 ;  /* 0x00000002ff057424 */ /* 0x000fe200078e00ff */
[----:B-1----:R-:W-:Y:S01]  /*1e690*/  FSETP.LE.FTZ.AND P4, PT, R3, R8, PT ;  /* 0x000000080300720b */ /* 0x002fe20003f93000 */
[----:B------:R-:W-:-:S02]  /*1e6a0*/  IMAD.MOV.U32 R3, RZ, RZ, R234 ;  /* 0x000000ffff037224 */ /* 0x000fc400078e00ea */
[----:B---3--:R-:W-:-:S10]  /*1e6b0*/  FMUL.FTZ R9, R2, R225 ;  /* 0x000000e102097220 */ /* 0x008fd40000410000 */
        /* <DEDUP_REMOVED lines=10> */
.L_x_9332:
        /* <DEDUP_REMOVED lines=13> */
.L_x_9334:
[----:B------:R-:W-:Y:S05]  /*1e830*/  BSYNC.RECONVERGENT B2 ;  /* 0x0000000000027941 */ /* 0x000fea0003800200 */
.L_x_9333:
        /* <DEDUP_REMOVED lines=57> */
[----:B------:R-:W-:-:S07]  /*1ebd0*/  HFMA2 R5, -RZ, RZ, 0, 0 ;  /* 0x00000000ff057431 */ /* 0x000fce00000001ff */
.L_x_9331:
[----:B------:R-:W-:Y:S05]  /*1ebe0*/  BSYNC.RECONVERGENT B1 ;  /* 0x0000000000017941 */ /* 0x000fea0003800200 */
.L_x_9330:
[----:B------:R-:W-:Y:S01]  /*1ebf0*/  I2FP.F32.U32 R2, R3 ;  /* 0x0000000300027245 */ /* 0x000fe20000201000 */
[----:B------:R-:W-:Y:S01]  /*1ec00*/  IMAD.U32 R4, R172, 0x10000, RZ ;  /* 0x00010000ac047824 */ /* 0x000fe200078e00ff */
[----:B------:R-:W-:Y:S01]  /*1ec10*/  FSEL R9, R9, RZ, P4 ;  /* 0x000000ff09097208 */ /* 0x000fe20002000000 */
[----:B------:R-:W-:Y:S02]  /*1ec20*/  BSSY.RECONVERGENT B1, `(.L_x_9335) ;  /* 0x000005d000017945 */ /* 0x000fe40003800200 */
[----:B------:R-:W-:Y:S01]  /*1ec30*/  FFMA.FTZ R3, R2, R227, 1.1641532182693481445e-10 ;  /* 0x2f00000002037423 */ /* 0x000fe200000100e3 */
[----:B------:R-:W-:-:S04]  /*1ec40*/  FMUL.FTZ R4, R4, R225 ;  /* 0x000000e104047220 */ /* 0x000fc80000410000 */
[----:B------:R-:W-:Y:S01]  /*1ec50*/  FSETP.GTU.FTZ.AND P2, PT, R3, R8, PT ;  /* 0x000000080300720b */ /* 0x000fe20003f5c000 */
[----:B------:R-:W-:-:S03]  /*1ec60*/  IMAD.MOV.U32 R3, RZ, RZ, R234 ;  /* 0x000000ffff037224 */ /* 0x000fc600078e00ea */
[----:B--2---:R-:W-:Y:S01]  /*1ec70*/  FSEL R208, R4, RZ, !P2 ;  /* 0x000000ff04d07208 */ /* 0x004fe20005000000 */
[----:B------:R-:W-:Y:S01]  /*1ec80*/  IMAD.MOV.U32 R4, RZ, RZ, 0x2 ;  /* 0x00000002ff047424 */ /* 0x000fe200078e00ff */
        /* <DEDUP_REMOVED lines=14> */
.L_x_9337:
        /* <DEDUP_REMOVED lines=13> */
.L_x_9339:
[----:B------:R-:W-:Y:S05]  /*1ee40*/  BSYNC.RECONVERGENT B2 ;  /* 0x0000000000027941 */ /* 0x000fea0003800200 */
.L_x_9338:
        /* <DEDUP_REMOVED lines=58> */
.L_x_9336:
[----:B------:R-:W-:Y:S05]  /*1f1f0*/  BSYNC.RECONVERGENT B1 ;  /* 0x0000000000017941 */ /* 0x000fea0003800200 */
.L_x_9335:
        /* <DEDUP_REMOVED lines=20> */
.L_x_9342:
        /* <DEDUP_REMOVED lines=13> */
.L_x_9344:
[----:B------:R-:W-:Y:S05]  /*1f410*/  BSYNC.RECONVERGENT B2 ;  /* 0x0000000000027941 */ /* 0x000fea0003800200 */
.L_x_9343:
        /* <DEDUP_REMOVED lines=58> */
.L_x_9341:
[----:B------:R-:W-:Y:S05]  /*1f7c0*/  BSYNC.RECONVERGENT B1 ;  /* 0x0000000000017941 */ /* 0x000fea0003800200 */
.L_x_9340:
        /* <DEDUP_REMOVED lines=24> */
.L_x_9347:
        /* <DEDUP_REMOVED lines=13> */
.L_x_9349:
[----:B------:R-:W-:Y:S05]  /*1fa20*/  BSYNC.RECONVERGENT B2 ;  /* 0x0000000000027941 */ /* 0x000fea0003800200 */
.L_x_9348:
        /* <DEDUP_REMOVED lines=58> */
.L_x_9346:
[----:B------:R-:W-:Y:S05]  /*1fdd0*/  BSYNC.RECONVERGENT B1 ;  /* 0x0000000000017941 */ /* 0x000fea0003800200 */
.L_x_9345:
        /* <DEDUP_REMOVED lines=21> */
.L_x_9352:
        /* <DEDUP_REMOVED lines=13> */
.L_x_9354:
[----:B------:R-:W-:Y:S05]  /*20000*/  BSYNC.RECONVERGENT B2 ;  /* 0x0000000000027941 */ /* 0x000fea0003800200 */
.L_x_9353:
        /* <DEDUP_REMOVED lines=55> */
[----:B------:R-:W-:Y:S02]  /*20380*/  HFMA2 R212, -RZ, RZ, 0, 0 ;  /* 0x00000000ffd47431 */ /* 0x000fe400000001ff */
[----:B------:R-:W-:Y:S01]  /*20390*/  IMAD.MOV.U32 R226, RZ, RZ, R4 ;  /* 0x000000ffffe27224 */ /* 0x000fe200078e0004 */
[----:B------:R-:W-:-:S07]  /*203a0*/  LOP3.LUT R236, R6, UR4, R5, 0x96, !PT ;  /* 0x0000000406ec7c12 */ /* 0x000fce000f8e9605 */
.L_x_9351:
[----:B------:R-:W-:Y:S05]  /*203b0*/  BSYNC.RECONVERGENT B1 ;  /* 0x0000000000017941 */ /* 0x000fea0003800200 */
.L_x_9350:
        /* <DEDUP_REMOVED lines=24> */
.L_x_9357:
        /* <DEDUP_REMOVED lines=13> */
.L_x_9359:
[----:B------:R-:W-:Y:S05]  /*20610*/  BSYNC.RECONVERGENT B2 ;  /* 0x0000000000027941 */ /* 0x000fea0003800200 */
.L_x_9358:
        /* <DEDUP_REMOVED lines=56> */
[----:B------:R-:W-:Y:S01]  /*209a0*/  IMAD.MOV.U32 R5, RZ, RZ, R226 ;  /* 0x000000ffff057224 */ /* 0x000fe200078e00e2 */
[----:B------:R-:W-:-:S07]  /*209b0*/  MOV R226, R4 ;  /* 0x0000000400e27202 */ /* 0x000fce0000000f00 */
.L_x_9356:
[----:B------:R-:W-:Y:S05]  /*209c0*/  BSYNC.RECONVERGENT B1 ;  /* 0x0000000000017941 */ /* 0x000fea0003800200 */
.L_x_9355:
        /* <DEDUP_REMOVED lines=20> */
.L_x_9362:
        /* <DEDUP_REMOVED lines=13> */
.L_x_9364:
[----:B------:R-:W-:Y:S05]  /*20be0*/  BSYNC.RECONVERGENT B2 ;  /* 0x0000000000027941 */ /* 0x000fea0003800200 */
.L_x_9363:
        /* <DEDUP_REMOVED lines=58> */
.L_x_9361:
[----:B------:R-:W-:Y:S05]  /*20f90*/  BSYNC.RECONVERGENT B1 ;  /* 0x0000000000017941 */ /* 0x000fea0003800200 */
.L_x_9360:
        /* <DEDUP_REMOVED lines=24> */
.L_x_9367:
[----:B------:R-:W-:Y:S01]  /*21120*/  VIADD R240, R240, 0x1 ;  /* 0x00000001f0f07836 */ /* 0x000fe20000000000 */
[----:B------:R-:W-:Y:S03]  /*21130*/  BSSY.RECONVERGENT B2, `(.L_x_9368) ;  /* 0x000000c000027945 */ /* 0x000fe60003800200 */
[C---:B0-----:R-:W-:Y:S01]  /*21140*/  IMAD.WIDE.U32 R228, R240.reuse, -0x2daee0ad, RZ ;  /* 0xd2511f53f0e47825 */ /* 0x041fe200078e00ff */
        /* <DEDUP_REMOVED lines=10> */
.L_x_9369:
[----:B------:R-:W-:Y:S05]  /*211f0*/  BSYNC.RECONVERGENT B2 ;  /* 0x0000000000027941 */ /* 0x000fea0003800200 */
.L_x_9368:
        /* <DEDUP_REMOVED lines=58> */
.L_x_9366:
[----:B------:R-:W-:Y:S05]  /*215a0*/  BSYNC.RECONVERGENT B1 ;  /* 0x0000000000017941 */ /* 0x000fea0003800200 */
.L_x_9365:
[----:B------:R-:W-:Y:S01]  /*215b0*/  ISETP.NE.AND P3, PT, R213, 0x1, PT ;  /* 0x00000001d500780c */ /* 0x000fe20003f65270 */
[----:B------:R-:W-:Y:S01]  /*215c0*/  BSSY.RECONVERGENT B1, `(.L_x_9370) ;  /* 0x000005a000017945 */ /* 0x000fe20003800200 */
[----:B------:R-:W-:Y:S01]  /*215d0*/  I2FP.F32.U32 R6, R5 ;  /* 0x0000000500067245 */ /* 0x000fe20000201000 */
[----:B0-----:R-:W-:Y:S01]  /*215e0*/  IMAD.MOV.U32 R228, RZ, RZ, 0x2 ;  /* 0x00000002ffe47424 */ /* 0x001fe200078e00ff */
        /* <DEDUP_REMOVED lines=15> */
.L_x_9372:
        /* <DEDUP_REMOVED lines=13> */
.L_x_9374:
[----:B------:R-:W-:Y:S05]  /*217b0*/  BSYNC.RECONVERGENT B2 ;  /* 0x0000000000027941 */ /* 0x000fea0003800200 */
.L_x_9373:
        /* <DEDUP_REMOVED lines=58> */
.L_x_9371:
[----:B------:R-:W-:Y:S05]  /*21b60*/  BSYNC.RECONVERGENT B1 ;  /* 0x0000000000017941 */ /* 0x000fea0003800200 */
.L_x_9370:
        /* <DEDUP_REMOVED lines=24> */
.L_x_9377:
        /* <DEDUP_REMOVED lines=13> */
.L_x_9379:
[----:B------:R-:W-:Y:S05]  /*21dc0*/  BSYNC.RECONVERGENT B2 ;  /* 0x0000000000027941 */ /* 0x000fea0003800200 */
.L_x_9378:
        /* <DEDUP_REMOVED lines=58> */
.L_x_9376:
[----:B------:R-:W-:Y:S05]  /*22170*/  BSYNC.RECONVERGENT B1 ;  /* 0x0000000000017941 */ /* 0x000fea0003800200 */
.L_x_9375:
        /* <DEDUP_REMOVED lines=18> */
.L_x_9382:
        /* <DEDUP_REMOVED lines=13> */
.L_x_9384:
[----:B------:R-:W-:Y:S05]  /*22370*/  BSYNC.RECONVERGENT B2 ;  /* 0x0000000000027941 */ /* 0x000fea0003800200 */
.L_x_9383:
        /* <DEDUP_REMOVED lines=58> */
.L_x_9381:
[----:B------:R-:W-:Y:S05]  /*22720*/  BSYNC.RECONVERGENT B1 ;  /* 0x0000000000017941 */ /* 0x000fea0003800200 */
.L_x_9380:
        /* <DEDUP_REMOVED lines=24> */
.L_x_9387:
        /* <DEDUP_REMOVED lines=13> */
.L_x_9389:
[----:B------:R-:W-:Y:S05]  /*22980*/  BSYNC.RECONVERGENT B2 ;  /* 0x0000000000027941 */ /* 0x000fea0003800200 */
.L_x_9388:
        /* <DEDUP_REMOVED lines=58> */
.L_x_9386:
[----:B------:R-:W-:Y:S05]  /*22d30*/  BSYNC.RECONVERGENT B1 ;  /* 0x0000000000017941 */ /* 0x000fea0003800200 */
.L_x_9385:
        /* <DEDUP_REMOVED lines=19> */
.L_x_9392:
        /* <DEDUP_REMOVED lines=13> */
.L_x_9394:
[----:B------:R-:W-:Y:S05]  /*22f40*/  BSYNC.RECONVERGENT B2 ;  /* 0x0000000000027941 */ /* 0x000fea0003800200 */
.L_x_9393:
        /* <DEDUP_REMOVED lines=58> */
.L_x_9391:
[----:B------:R-:W-:Y:S05]  /*232f0*/  BSYNC.RECONVERGENT B1 ;  /* 0x0000000000017941 */ /* 0x000fea0003800200 */
.L_x_9390:
        /* <DEDUP_REMOVED lines=24> */
.L_x_9397:
        /* <DEDUP_REMOVED lines=13> */
.L_x_9399:
[----:B------:R-:W-:Y:S05]  /*23550*/  BSYNC.RECONVERGENT B2 ;  /* 0x0000000000027941 */ /* 0x000fea0003800200 */
.L_x_9398:
        /* <DEDUP_REMOVED lines=57> */
[----:B------:R-:W-:-:S07]  /*238f0*/  MOV R226, R228 ;  /* 0x000000e400e27202 */ /* 0x000fce0000000f00 */
.L_x_9396:
[----:B------:R-:W-:Y:S05]  /*23900*/  BSYNC.RECONVERGENT B1 ;  /* 0x0000000000017941 */ /* 0x000fea0003800200 */
.L_x_9395:
        /* <DEDUP_REMOVED lines=18> */
.L_x_9402:
        /* <DEDUP_REMOVED lines=15> */
.L_x_9404:
[----:B------:R-:W-:Y:S05]  /*23b20*/  BSYNC.RECONVERGENT B2 ;  /* 0x0000000000027941 */ /* 0x000fea0003800200 */
.L_x_9403:
        /* <DEDUP_REMOVED lines=58> */
.L_x_9401:
[----:B------:R-:W-:Y:S05]  /*23ed0*/  BSYNC.RECONVERGENT B1 ;  /* 0x0000000000017941 */ /* 0x000fea0003800200 */
.L_x_9400:
[----:B------:R-:W-:Y:S02]  /*23ee0*/  I2FP.F32.U32 R228, R230 ;  /* 0x000000e600e47245 */ /* 0x000fe40000201000 */
[----:B------:R-:W-:-:S03]  /*23ef0*/  FSEL R215, R215, RZ, P5 ;  /* 0x000000ffd7d77208 */ /* 0x000fc60002800000 */
[----:B------:R-:W-:Y:S01]  /*23f00*/  FFMA.FTZ R227, R228, R227, 1.1641532182693481445e-10 ;  /* 0x2f000000e4e37423 */ /* 0x000fe200000100e3 */
[----:B------:R-:W-:-:S04]  /*23f10*/  PRMT R228, R175, 0x7632, R228 ;  /* 0x00007632afe47816 */ /* 0x000fc800000000e4 */
[----:B------:R-:W-:Y:S02]  /*23f20*/  SHF.L.U32 R228, R228, 0x10, RZ ;  /* 0x00000010e4e47819 */ /* 0x000fe400000006ff */
[----:B------:R-:W-:-:S03]  /*23f30*/  FSETP.GTU.FTZ.AND P6, PT, R227, R8, PT ;  /* 0x00000008e300720b */ /* 0x000fc60003fdc000 */
[----:B------:R-:W-:Y:S01]  /*23f40*/  FMUL.FTZ R228, R228, R225 ;  /* 0x000000e1e4e47220 */ /* 0x000fe20000410000 */
[----:B------:R-:W-:-:S04]  /*23f50*/  SEL R8, RZ, 0x1, P6 ;  /* 0x00000001ff087807 */ /* 0x000fc80003000000 */
[----:B------:R-:W-:-:S05]  /*23f60*/  FSEL R228, R228, RZ, !P6 ;  /* 0x000000ffe4e47208 */ /* 0x000fca0007000000 */
[----:B------:R-:W-:-:S04]  /*23f70*/  FADD.FTZ R215, R228, R215 ;  /* 0x000000d7e4d77221 */ /* 0x000fc80000010000 */
[----:B------:R-:W-:Y:S01]  /*23f80*/  @P1 FADD.FTZ R215, R183, R215 ;  /* 0x000000d7b7d71221 */ /* 0x000fe20000010000 */
[----:B------:R-:W-:Y:S06]  /*23f90*/  BRA `(.L_x_9405) ;  /* 0x0000003000047947 */ /* 0x000fec0003800000 */
.L_x_9324:
[----:B------:R-:W-:Y:S01]  /*23fa0*/  ISETP.NE.AND P2, PT, R232, 0x1, PT ;  /* 0x00000001e800780c */ /* 0x000fe20003f45270 */
[----:B------:R-:W-:Y:S01]  /*23fb0*/  BSSY.RECONVERGENT B1, `(.L_x_9406) ;  /* 0x0000056000017945 */ /* 0x000fe20003800200 */
[----:B--2---:R-:W-:Y:S01]  /*23fc0*/  IMAD.MOV.U32 R210, RZ, RZ, 0x2 ;  /* 0x00000002ffd27424 */ /* 0x004fe200078e00ff */
[----:B-1----:R-:W-:Y:S01]  /*23fd0*/  MOV R226, R233 ;  /* 0x000000e900e27202 */ /* 0x002fe20000000f00 */
        /* <DEDUP_REMOVED lines=12> */
.L_x_9408:
        /* <DEDUP_REMOVED lines=13> */
.L_x_9410:
[----:B------:R-:W-:Y:S05]  /*24170*/  BSYNC.RECONVERGENT B2 ;  /* 0x0000000000027941 */ /* 0x000fea0003800200 */
.L_x_9409:
        /* <DEDUP_REMOVED lines=57> */
.L_x_9407:
[----:B------:R-:W-:Y:S05]  /*24510*/  BSYNC.RECONVERGENT B1 ;  /* 0x0000000000017941 */ /* 0x000fea0003800200 */
.L_x_9406:
[----:B------:R-:W1:Y:S01]  /*24520*/  LDC R225, c[0x0][0x404] ;  /* 0x00010100ffe17b82 */ /* 0x000e620000000800 */
[----:B------:R-:W-:Y:S01]  /*24530*/  I2FP.F32.U32 R209, R208 ;  /* 0x000000d000d17245 */ /* 0x000fe20000201000 */
[----:B0-----:R-:W-:Y:S01]  /*24540*/  IMAD.MOV.U32 R228, RZ, RZ, 0x2f800000 ;  /* 0x2f800000ffe47424 */ /* 0x001fe200078e00ff */
[----:B------:R-:W-:Y:S01]  /*24550*/  LOP3.LUT R242, R242, 0xffffffef, RZ, 0xc0, !PT ;  /* 0xffffffeff2f27812 */ /* 0x000fe200078ec0ff */
[----:B------:R-:W-:Y:S01]  /*24560*/  BSSY.RECONVERGENT B1, `(.L_x_9411) ;  /* 0x000005a000017945 */ /* 0x000fe20003800200 */
[C---:B-----5:R-:W-:Y:S02]  /*24570*/  IMAD.U32 R227, R212.reuse, 0x10000, RZ ;  /* 0x00010000d4e37824 */ /* 0x060fe400078e00ff */
[----:B------:R-:W-:Y:S01]  /*24580*/  FFMA.FTZ R208, R209, R228, 1.1641532182693481445e-10 ;  /* 0x2f000000d1d07423 */ /* 0x000fe200000100e4 */
[----:B------:R-:W-:Y:S01]  /*24590*/  PRMT R212, R212, 0x7632, R212 ;  /* 0x00007632d4d47816 */ /* 0x000fe200000000d4 */
[----:B------:R-:W-:Y:S01]  /*245a0*/  IMAD.MOV.U32 R209, RZ, RZ, R234 ;  /* 0x000000ffffd17224 */ /* 0x000fe200078e00ea */
[----:B------:R-:W-:-:S02]  /*245b0*/  MOV R211, 0x2 ;  /* 0x0000000200d37802 */ /* 0x000fc40000000f00 */
[----:B-1----:R-:W-:-:S13]  /*245c0*/  FSETP.LE.FTZ.AND P2, PT, R208, R225, PT ;  /* 0x000000e1d000720b */ /* 0x002fda0003f53000 */
        /* <DEDUP_REMOVED lines=11> */
.L_x_9413:
        /* <DEDUP_REMOVED lines=13> */
.L_x_9415:
[----:B------:R-:W-:Y:S05]  /*24750*/  BSYNC.RECONVERGENT B2 ;  /* 0x0000000000027941 */ /* 0x000fea0003800200 */
.L_x_9414:
        /* <DEDUP_REMOVED lines=58> */
.L_x_9412:
[----:B------:R-:W-:Y:S05]  /*24b00*/  BSYNC.RECONVERGENT B1 ;  /* 0x0000000000017941 */ /* 0x000fea0003800200 */
.L_x_9411:
        /* <DEDUP_REMOVED lines=19> */
.L_x_9418:
        /* <DEDUP_REMOVED lines=13> */
.L_x_9420:
[----:B------:R-:W-:Y:S05]  /*24d10*/  BSYNC.RECONVERGENT B2 ;  /* 0x0000000000027941 */ /* 0x000fea0003800200 */
.L_x_9419:
        /* <DEDUP_REMOVED lines=58> */
.L_x_9417:
[----:B------:R-:W-:Y:S05]  /*250c0*/  BSYNC.RECONVERGENT B1 ;  /* 0x0000000000017941 */ /* 0x000fea0003800200 */
.L_x_9416:
        /* <DEDUP_REMOVED lines=20> */
.L_x_9423:
        /* <DEDUP_REMOVED lines=13> */
.L_x_9425:
[----:B------:R-:W-:Y:S05]  /*252e0*/  BSYNC.RECONVERGENT B2 ;  /* 0x0000000000027941 */ /* 0x000fea0003800200 */
.L_x_9424:
        /* <DEDUP_REMOVED lines=58> */
.L_x_9422:
[----:B------:R-:W-:Y:S05]  /*25690*/  BSYNC.RECONVERGENT B1 ;  /* 0x0000000000017941 */ /* 0x000fea0003800200 */
.L_x_9421:
        /* <DEDUP_REMOVED lines=19> */
.L_x_9428:
        /* <DEDUP_REMOVED lines=13> */
.L_x_9430:
[----:B------:R-:W-:Y:S05]  /*258a0*/  BSYNC.RECONVERGENT B2 ;  /* 0x0000000000027941 */ /* 0x000fea0003800200 */
.L_x_9429:
        /* <DEDUP_REMOVED lines=58> */
.L_x_9427:
[----:B------:R-:W-:Y:S05]  /*25c50*/  BSYNC.RECONVERGENT B1 ;  /* 0x0000000000017941 */ /* 0x000fea0003800200 */
.L_x_9426:
        /* <DEDUP_REMOVED lines=18> */
.L_x_9433:
        /* <DEDUP_REMOVED lines=13> */
.L_x_9435:
[----:B------:R-:W-:Y:S05]  /*25e50*/  BSYNC.RECONVERGENT B2 ;  /* 0x0000000000027941 */ /* 0x000fea0003800200 */
.L_x_9434:
        /* <DEDUP_REMOVED lines=58> */
.L_x_9432:
[----:B------:R-:W-:Y:S05]  /*26200*/  BSYNC.RECONVERGENT B1 ;  /* 0x0000000000017941 */ /* 0x000fea0003800200 */
.L_x_9431:
[----:B------:R-:W-:Y:S01]  /*26210*/  ISETP.NE.AND P4, PT, R211, 0x1, PT ;  /* 0x00000001d300780c */ /* 0x000fe20003f85270 */
[----:B------:R-:W-:Y:S01]  /*26220*/  BSSY.RECONVERGENT B1, `(.L_x_9436) ;  /* 0x0000058000017945 */ /* 0x000fe20003800200 */
[----:B------:R-:W-:Y:S01]  /*26230*/  I2FP.F32.U32 R209, R209 ;  /* 0x000000d100d17245 */ /* 0x000fe20000201000 */
[----:B------:R-:W-:Y:S01]  /*26240*/  IMAD.MOV.U32 R210, RZ, RZ, 0x2 ;  /* 0x00000002ffd27424 */ /* 0x000fe200078e00ff */
[----:B------:R-:W-:-:S03]  /*26250*/  SHF.L.U32 R214, R214, 0x10, RZ ;  /* 0x00000010d6d67819 */ /* 0x000fc600000006ff */
        /* <DEDUP_REMOVED lines=12> */
.L_x_9438:
        /* <DEDUP_REMOVED lines=13> */
.L_x_9440:
[----:B------:R-:W-:Y:S05]  /*263f0*/  BSYNC.RECONVERGENT B2 ;  /* 0x0000000000027941 */ /* 0x000fea0003800200 */
.L_x_9439:
        /* <DEDUP_REMOVED lines=58> */
.L_x_9437:
[----:B------:R-:W-:Y:S05]  /*267a0*/  BSYNC.RECONVERGENT B1 ;  /* 0x0000000000017941 */ /* 0x000fea0003800200 */
.L_x_9436:
        /* <DEDUP_REMOVED lines=18> */
.L_x_9443:
        /* <DEDUP_REMOVED lines=13> */
.L_x_9445:
[----:B------:R-:W-:Y:S05]  /*269a0*/  BSYNC.RECONVERGENT B2 ;  /* 0x0000000000027941 */ /* 0x000fea0003800200 */
.L_x_9444:
        /* <DEDUP_REMOVED lines=58> */
.L_x_9442:
[----:B------:R-:W-:Y:S05]  /*26d50*/  BSYNC.RECONVERGENT B1 ;  /* 0x0000000000017941 */ /* 0x000fea0003800200 */
.L_x_9441:
        /* <DEDUP_REMOVED lines=37> */
.L_x_9405:
        /* <DEDUP_REMOVED lines=15> */
[----:B------:R-:W-:-:S02]  /*270a0*/  LOP3.LUT P1, RZ, R242, 0x10, RZ, 0xc0, !PT ;  /* 0x00000010f2ff7812 */ /* 0x000fc4000782c0ff */
[----:B------:R-:W-:Y:S02]  /*270b0*/  LOP3.LUT R231, R231, R230, RZ, 0xfc, !PT ;  /* 0x000000e6e7e77212 */ /* 0x000fe400078efcff */
[----:B------:R-:W-:Y:S01]  /*270c0*/  SEL R230, RZ, 0x1, !P1 ;  /* 0x00000001ffe67807 */ /* 0x000fe20004800000 */
[----:B------:R0:W-:Y:S01]  /*270d0*/  STG.E.128 desc[UR6][R244.64], R208 ;  /* 0x000000d0f4007986 */ /* 0x0001e2000c101d06 */
[----:B-1----:R-:W-:Y:S02]  /*270e0*/  IMAD.WIDE.U32 R228, R224, 0x8, R228 ;  /* 0x00000008e0e47825 */ /* 0x002fe400078e00e4 */
[----:B------:R-:W-:Y:S01]  /*270f0*/  LOP3.LUT R230, R225, R230, RZ, 0xfc, !PT ;  /* 0x000000e6e1e67212 */ /* 0x000fe200078efcff */
[----:B------:R0:W-:Y:S04]  /*27100*/  STG.E.128 desc[UR6][R244.64+0x10], R212 ;  /* 0x000010d4f4007986 */ /* 0x0001e8000c101d06 */
        /* <DEDUP_REMOVED lines=22> */
.L_x_9446:
[----:B------:R-:W-:Y:S01]  /*27270*/  MOV R233, R226 ;  /* 0x000000e200e97202 */ /* 0x000fe20000000f00 */
[----:B------:R-:W-:-:S07]  /*27280*/  VIADD R224, R224, 0x80 ;  /* 0x00000080e0e07836 */ /* 0x000fce0000000000 */
.L_x_9323:
[----:B------:R-:W-:Y:S05]  /*27290*/  BSYNC.RECONVERGENT B0 ;  /* 0x0000000000007941 */ /* 0x000fea0003800200 */
.L_x_9322:
        /* <DEDUP_REMOVED lines=36> */
.L_x_9452:
        /* <DEDUP_REMOVED lines=13> */
.L_x_9454:
[----:B------:R-:W-:Y:S05]  /*275b0*/  BSYNC.RECONVERGENT B2 ;  /* 0x0000000000027941 */ /* 0x000fea0003800200 */
.L_x_9453:
        /* <DEDUP_REMOVED lines=57> */
.L_x_9451:
[----:B------:R-:W-:Y:S05]  /*27950*/  BSYNC.RECONVERGENT B1 ;  /* 0x0000000000017941 */ /* 0x000fea0003800200 */
.L_x_9450:
[----:B------:R-:W1:Y:S01]  /*27960*/  LDC R225, c[0x0][0x404] ;  /* 0x00010100ffe17b82 */ /* 0x000e620000000800 */
[----:B------:R-:W-:Y:S01]  /*27970*/  I2FP.F32.U32 R2, R2 ;  /* 0x0000000200027245 */ /* 0x000fe20000201000 */
[----:B------:R-:W-:Y:S01]  /*27980*/  IMAD.MOV.U32 R227, RZ, RZ, 0x2f800000 ;  /* 0x2f800000ffe37424 */ /* 0x000fe200078e00ff */
[----:B------:R-:W-:Y:S01]  /*27990*/  ISETP.NE.AND P2, PT, R4, 0x1, PT ;  /* 0x000000010400780c */ /* 0x000fe20003f45270 */
[----:B------:R-:W-:Y:S01]  /*279a0*/  BSSY.RECONVERGENT B1, `(.L_x_9455) ;  /* 0x000005c000017945 */ /* 0x000fe20003800200 */
[----:B-----5:R-:W-:Y:S01]  /*279b0*/  SHF.L.U32 R9, R220, 0x10, RZ ;  /* 0x00000010dc097819 */ /* 0x020fe200000006ff */
[----:B------:R-:W-:Y:S01]  /*279c0*/  FFMA.FTZ R2, R2, R227, 1.1641532182693481445e-10 ;  /* 0x2f00000002027423 */ /* 0x000fe200000100e3 */
[----:B------:R-:W-:Y:S01]  /*279d0*/  LOP3.LUT R242, R242, 0xffffffef, RZ, 0xc0, !PT ;  /* 0xffffffeff2f27812 */ /* 0x000fe200078ec0ff */
[----:B------:R-:W3:Y:S01]  /*279e0*/  LDC R8, c[0x0][0x408] ;  /* 0x00010200ff087b82 */ /* 0x000ee20000000800 */
[----:B------:R-:W-:Y:S01]  /*279f0*/  PRMT R220, R220, 0x7632, R220 ;  /* 0x00007632dcdc7816 */ /* 0x000fe200000000dc */
[----:B------:R-:W-:-:S02]  /*27a00*/  IMAD.MOV.U32 R5, RZ, RZ, 0x2 ;  /* 0x00000002ff057424 */ /* 0x000fc400078e00ff */
[----:B------:R-:W-:Y:S01]  /*27a10*/  IMAD.MOV.U32 R3, RZ, RZ, R234 ;  /* 0x000000ffff037224 */ /* 0x000fe200078e00ea */
[----:B-1----:R-:W-:Y:S01]  /*27a20*/  FSETP.LE.FTZ.AND P4, PT, R2, R225, PT ;  /* 0x000000e10200720b */ /* 0x002fe20003f93000 */
[----:B---3--:R-:W-:-:S12]  /*27a30*/  FMUL.FTZ R9, R9, R8 ;  /* 0x0000000809097220 */ /* 0x008fd80000410000 */
        /* <DEDUP_REMOVED lines=10> */
.L_x_9457:
        /* <DEDUP_REMOVED lines=13> */
.L_x_9459:
[----:B------:R-:W-:Y:S05]  /*27bb0*/  BSYNC.RECONVERGENT B2 ;  /* 0x0000000000027941 */ /* 0x000fea0003800200 */
.L_x_9458:
        /* <DEDUP_REMOVED lines=58> */
.L_x_9456:
[----:B------:R-:W-:Y:S05]  /*27f60*/  BSYNC.RECONVERGENT B1 ;  /* 0x0000000000017941 */ /* 0x000fea0003800200 */
.L_x_9455:
        /* <DEDUP_REMOVED lines=8> */
[----:B--2---:R-:W-:Y:S01]  /*27ff0*/  FSEL R216, R3, RZ, !P2 ;  /* 0x000000ff03d87208 */ /* 0x004fe20005000000 */
[----:B------:R-:W-:Y:S01]  /*28000*/  IMAD.MOV.U32 R3, RZ, RZ, R234 ;  /* 0x000000ffff037224 */ /* 0x000fe200078e00ea */
        /* <DEDUP_REMOVED lines=14> */
.L_x_9462:
        /* <DEDUP_REMOVED lines=13> */
.L_x_9464:
[----:B------:R-:W-:Y:S05]  /*281c0*/  BSYNC.RECONVERGENT B2 ;  /* 0x0000000000027941 */ /* 0x000fea0003800200 */
.L_x_9463:
        /* <DEDUP_REMOVED lines=58> */
.L_x_9461:
[----:B------:R-:W-:Y:S05]  /*28570*/  BSYNC.RECONVERGENT B1 ;  /* 0x0000000000017941 */ /* 0x000fea0003800200 */
.L_x_9460:
        /* <DEDUP_REMOVED lines=20> */
.L_x_9467:
        /* <DEDUP_REMOVED lines=13> */
.L_x_9469:
[----:B------:R-:W-:Y:S05]  /*28790*/  BSYNC.RECONVERGENT B2 ;  /* 0x0000000000027941 */ /* 0x000fea0003800200 */
.L_x_9468:
        /* <DEDUP_REMOVED lines=58> */
.L_x_9466:
[----:B------:R-:W-:Y:S05]  /*28b40*/  BSYNC.RECONVERGENT B1 ;  /* 0x0000000000017941 */ /* 0x000fea0003800200 */
.L_x_9465:
[----:B------:R-:W-:Y:S01]  /*28b50*/  I2FP.F32.U32 R2, R3 ;  /* 0x0000000300027245 */ /* 0x000fe20000201000 */
[----:B------:R-:W-:Y:S01]  /*28b60*/  BSSY.RECONVERGENT B1, `(.L_x_9470) ;  /* 0x000005f000017945 */ /* 0x000fe20003800200 */
[----:B------:R-:W-:Y:S01]  /*28b70*/  PRMT R3, R172, 0x7632, R3 ;  /* 0x00007632ac037816 */ /* 0x000fe20000000003 */
[----:B------:R-:W-:Y:S01]  /*28b80*/  IMAD.MOV.U32 R6, RZ, RZ, 0x2 ;  /* 0x00000002ff067424 */ /* 0x000fe200078e00ff */
[----:B------:R-:W-:Y:S01]  /*28b90*/  FSEL R4, R217, RZ, P4 ;  /* 0x000000ffd9047208 */ /* 0x000fe20002000000 */
        /* <DEDUP_REMOVED lines=19> */
.L_x_9472:
        /* <DEDUP_REMOVED lines=13> */
.L_x_9474:
[----:B------:R-:W-:Y:S05]  /*28da0*/  BSYNC.RECONVERGENT B2 ;  /* 0x0000000000027941 */ /* 0x000fea0003800200 */
.L_x_9473:
        /* <DEDUP_REMOVED lines=58> */
.L_x_9471:
[----:B------:R-:W-:Y:S05]  /*29150*/  BSYNC.RECONVERGENT B1 ;  /* 0x0000000000017941 */ /* 0x000fea0003800200 */
.L_x_9470:
        /* <DEDUP_REMOVED lines=21> */
.L_x_9477:
        /* <DEDUP_REMOVED lines=13> */
.L_x_9479:
[----:B------:R-:W-:Y:S05]  /*29380*/  BSYNC.RECONVERGENT B2 ;  /* 0x0000000000027941 */ /* 0x000fea0003800200 */
.L_x_9478:
        /* <DEDUP_REMOVED lines=58> */
.L_x_9476:
[----:B------:R-:W-:Y:S05]  /*29730*/  BSYNC.RECONVERGENT B1 ;  /* 0x0000000000017941 */ /* 0x000fea0003800200 */
.L_x_9475:
        /* <DEDUP_REMOVED lines=11> */
[--C-:B------:R-:W-:Y:S01]  /*297f0*/  FADD.FTZ R218, R218, R3.reuse ;  /* 0x00000003dada7221 */ /* 0x100fe20000010000 */
[----:B------:R-:W-:Y:S02]  /*29800*/  MOV R5, R234 ;  /* 0x000000ea00057202 */ /* 0x000fe40000000f00 */
[----:B------:R-:W-:Y:S01]  /*29810*/  PRMT R3, R4, 0x7610, R3 ;  /* 0x0000761004037816 */ /* 0x000fe20000000003 */
        /* <DEDUP_REMOVED lines=10> */
.L_x_9482:
        /* <DEDUP_REMOVED lines=13> */
.L_x_9484:
[----:B------:R-:W-:Y:S05]  /*29990*/  BSYNC.RECONVERGENT B2 ;  /* 0x0000000000027941 */ /* 0x000fea0003800200 */
.L_x_9483:
        /* <DEDUP_REMOVED lines=58> */
.L_x_9481:
[----:B------:R-:W-:Y:S05]  /*29d40*/  BSYNC.RECONVERGENT B1 ;  /* 0x0000000000017941 */ /* 0x000fea0003800200 */
.L_x_9480:
        /* <DEDUP_REMOVED lines=20> */
.L_x_9487:
        /* <DEDUP_REMOVED lines=13> */
.L_x_9489:
[----:B------:R-:W-:Y:S05]  /*29f60*/  BSYNC.RECONVERGENT B2 ;  /* 0x0000000000027941 */ /* 0x000fea0003800200 */
.L_x_9488:
        /* <DEDUP_REMOVED lines=55> */
[----:B------:R-:W-:Y:S01]  /*2a2e0*/  LOP3.LUT R236, R6, UR4, R5, 0x96, !PT ;  /* 0x0000000406ec7c12 */ /* 0x000fe2000f8e9605 */
[----:B------:R-:W-:Y:S01]  /*2a2f0*/  IMAD.MOV.U32 R5, RZ, RZ, R226 ;  /* 0x000000ffff057224 */ /* 0x000fe200078e00e2 */
[----:B------:R-:W-:-:S07]  /*2a300*/  MOV R226, R4 ;  /* 0x0000000400e27202 */ /* 0x000fce0000000f00 */
.L_x_9486:
[----:B------:R-:W-:Y:S05]  /*2a310*/  BSYNC.RECONVERGENT B1 ;  /* 0x0000000000017941 */ /* 0x000fea0003800200 */
.L_x_9485:
        /* <DEDUP_REMOVED lines=24> */
.L_x_9492:
[----:B------:R-:W-:Y:S01]  /*2a4a0*/  IADD3 R240, PT, PT, R240, 0x1, RZ ;  /* 0x00000001f0f07810 */ /* 0x000fe20007ffe0ff */
[----:B------:R-:W-:Y:S03]  /*2a4b0*/  BSSY.RECONVERGENT B2, `(.L_x_9493) ;  /* 0x000000c000027945 */ /* 0x000fe60003800200 */
[C---:B------:R-:W-:Y:S01]  /*2a4c0*/  ISETP.NE.AND P2, PT, R240.reuse, RZ, PT ;  /* 0x000000fff000720c */ /* 0x040fe20003f45270 */
[----:B0-----:R-:W-:-:S12]  /*2a4d0*/  IMAD.WIDE.U32 R228, R240, -0x2daee0ad, RZ ;  /* 0xd2511f53f0e47825 */ /* 0x001fd800078e00ff */
        /* <DEDUP_REMOVED lines=9> */
.L_x_9494:
[----:B------:R-:W-:Y:S05]  /*2a570*/  BSYNC.RECONVERGENT B2 ;  /* 0x0000000000027941 */ /* 0x000fea0003800200 */
.L_x_9493:
        /* <DEDUP_REMOVED lines=58> */
.L_x_9491:
[----:B------:R-:W-:Y:S05]  /*2a920*/  BSYNC.RECONVERGENT B1 ;  /* 0x0000000000017941 */ /* 0x000fea0003800200 */
.L_x_9490:
[----:B------:R-:W-:Y:S01]  /*2a930*/  ISETP.NE.AND P3, PT, R220, 0x1, PT ;  /* 0x00000001dc00780c */ /* 0x000fe20003f65270 */
[----:B------:R-:W-:Y:S01]  /*2a940*/  BSSY.RECONVERGENT B1, `(.L_x_9495) ;  /* 0x000005a000017945 */ /* 0x000fe20003800200 */
[----:B------:R-:W-:Y:S01]  /*2a950*/  I2FP.F32.U32 R6, R5 ;  /* 0x0000000500067245 */ /* 0x000fe20000201000 */
[C---:B------:R-:W-:Y:S01]  /*2a960*/  IMAD.U32 R5, R222.reuse, 0x10000, RZ ;  /* 0x00010000de057824 */ /* 0x040fe200078e00ff */
        /* <DEDUP_REMOVED lines=15> */
.L_x_9497:
        /* <DEDUP_REMOVED lines=13> */
.L_x_9499:
[----:B------:R-:W-:Y:S05]  /*2ab30*/  BSYNC.RECONVERGENT B2 ;  /* 0x0000000000027941 */ /* 0x000fea0003800200 */
.L_x_9498:
[----:B0-----:R-:W-:Y:S01]  /*2ab40*/  LOP3.LUT R228, R11, UR9, R221, 0x96, !PT ;  /* 0x000000090be47c12 */ /* 0x001fe2000f8e96dd */
        /* <DEDUP_REMOVED lines=57> */
.L_x_9496:
[----:B------:R-:W-:Y:S05]  /*2aee0*/  BSYNC.RECONVERGENT B1 ;  /* 0x0000000000017941 */ /* 0x000fea0003800200 */
.L_x_9495:
[----:B------:R-:W-:Y:S01]  /*2aef0*/  I2FP.F32.U32 R6, R7 ;  /* 0x0000000700067245 */ /* 0x000fe20000201000 */
[----:B------:R-:W-:Y:S01]  /*2af00*/  BSSY.RECONVERGENT B1, `(.L_x_9500) ;  /* 0x000005f000017945 */ /* 0x000fe20003800200 */
[----:B------:R-:W-:Y:S01]  /*2af10*/  SHF.L.U32 R7, R174, 0x10, RZ ;  /* 0x00000010ae077819 */ /* 0x000fe200000006ff */
[----:B0-----:R-:W-:Y:S01]  /*2af20*/  IMAD.MOV.U32 R228, RZ, RZ, 0x2 ;  /* 0x00000002ffe47424 */ /* 0x001fe200078e00ff */
[----:B------:R-:W-:Y:S01]  /*2af30*/  FSEL R5, R5, RZ, P2 ;  /* 0x000000ff05057208 */ /* 0x000fe20001000000 */
[----:B------:R-:W-:Y:S02]  /*2af40*/  FFMA.FTZ R6, R6, R227, 1.1641532182693481445e-10 ;  /* 0x2f00000006067423 */ /* 0x000fe400000100e3 */
[----:B------:R-:W-:-:S03]  /*2af50*/  FMUL.FTZ R7, R7, R8 ;  /* 0x0000000807077220 */ /* 0x000fc60000410000 */
[----:B------:R-:W-:-:S04]  /*2af60*/  FSETP.GTU.FTZ.AND P3, PT, R6, R225, PT ;  /* 0x000000e10600720b */ /* 0x000fc80003f7c000 */
[----:B------:R-:W-:Y:S01]  /*2af70*/  FSEL R220, R7, RZ, !P3 ;  /* 0x000000ff07dc7208 */ /* 0x000fe20005800000 */
        /* <DEDUP_REMOVED lines=15> */
.L_x_9502:
        /* <DEDUP_REMOVED lines=13> */
.L_x_9504:
[----:B------:R-:W-:Y:S05]  /*2b140*/  BSYNC.RECONVERGENT B2 ;  /* 0x0000000000027941 */ /* 0x000fea0003800200 */
.L_x_9503:
        /* <DEDUP_REMOVED lines=58> */
.L_x_9501:
[----:B------:R-:W-:Y:S05]  /*2b4f0*/  BSYNC.RECONVERGENT B1 ;  /* 0x0000000000017941 */ /* 0x000fea0003800200 */
.L_x_9500:
[----:B------:R-:W-:Y:S01]  /*2b500*/  ISETP.NE.AND P4, PT, R228, 0x1, PT ;  /* 0x00000001e400780c */ /* 0x000fe20003f85270 */
[----:B------:R-:W-:Y:S01]  /*2b510*/  IMAD.U32 R221, R222, 0x10000, RZ ;  /* 0x00010000dedd7824 */ /* 0x000fe200078e00ff */
[----:B------:R-:W-:Y:S01]  /*2b520*/  I2FP.F32.U32 R6, R7 ;  /* 0x0000000700067245 */ /* 0x000fe20000201000 */
[----:B------:R-:W-:Y:S01]  /*2b530*/  BSSY.RECONVERGENT B1, `(.L_x_9505) ;  /* 0x0000057000017945 */ /* 0x000fe20003800200 */
[----:B------:R-:W-:Y:S02]  /*2b540*/  HFMA2 R229, -RZ, RZ, 0, 1.1920928955078125e-07 ;  /* 0x00000002ffe57431 */ /* 0x000fe400000001ff */
        /* <DEDUP_REMOVED lines=13> */
.L_x_9507:
        /* <DEDUP_REMOVED lines=13> */
.L_x_9509:
[----:B------:R-:W-:Y:S05]  /*2b6f0*/  BSYNC.RECONVERGENT B2 ;  /* 0x0000000000027941 */ /* 0x000fea0003800200 */
.L_x_9508:
        /* <DEDUP_REMOVED lines=58> */
.L_x_9506:
[----:B------:R-:W-:Y:S05]  /*2baa0*/  BSYNC.RECONVERGENT B1 ;  /* 0x0000000000017941 */ /* 0x000fea0003800200 */
.L_x_9505:
        /* <DEDUP_REMOVED lines=24> */
.L_x_9512:
        /* <DEDUP_REMOVED lines=13> */
.L_x_9514:
[----:B------:R-:W-:Y:S05]  /*2bd00*/  BSYNC.RECONVERGENT B2 ;  /* 0x0000000000027941 */ /* 0x000fea0003800200 */
.L_x_9513:
        /* <DEDUP_REMOVED lines=58> */
.L_x_9511:
[----:B------:R-:W-:Y:S05]  /*2c0b0*/  BSYNC.RECONVERGENT B1 ;  /* 0x0000000000017941 */ /* 0x000fea0003800200 */
.L_x_9510:
        /* <DEDUP_REMOVED lines=19> */
.L_x_9517:
        /* <DEDUP_REMOVED lines=13> */
.L_x_9519:
[----:B------:R-:W-:Y:S05]  /*2c2c0*/  BSYNC.RECONVERGENT B2 ;  /* 0x0000000000027941 */ /* 0x000fea0003800200 */
.L_x_9518:
        /* <DEDUP_REMOVED lines=58> */
.L_x_9516:
[----:B------:R-:W-:Y:S05]  /*2c670*/  BSYNC.RECONVERGENT B1 ;  /* 0x0000000000017941 */ /* 0x000fea0003800200 */
.L_x_9515:
        /* <DEDUP_REMOVED lines=24> */
.L_x_9522:
        /* <DEDUP_REMOVED lines=13> */
.L_x_9524:
[----:B------:R-:W-:Y:S05]  /*2c8d0*/  BSYNC.RECONVERGENT B2 ;  /* 0x0000000000027941 */ /* 0x000fea0003800200 */
.L_x_9523:
        /* <DEDUP_REMOVED lines=58> */
.L_x_9521:
[----:B------:R-:W-:Y:S05]  /*2cc80*/  BSYNC.RECONVERGENT B1 ;  /* 0x0000000000017941 */ /* 0x000fea0003800200 */
.L_x_9520:
        /* <DEDUP_REMOVED lines=18> */
.L_x_9527:
        /* <DEDUP_REMOVED lines=15> */
.L_x_9529:
[----:B------:R-:W-:Y:S05]  /*2cea0*/  BSYNC.RECONVERGENT B2 ;  /* 0x0000000000027941 */ /* 0x000fea0003800200 */
.L_x_9528:
        /* <DEDUP_REMOVED lines=58> */
.L_x_9526:
[----:B------:R-:W-:Y:S05]  /*2d250*/  BSYNC.RECONVERGENT B1 ;  /* 0x0000000000017941 */ /* 0x000fea0003800200 */
.L_x_9525:
[----:B------:R-:W-:-:S05]  /*2d260*/  I2FP.F32.U32 R228, R229 ;  /* 0x000000e500e47245 */ /* 0x000fca0000201000 */
[----:B------:R-:W-:Y:S01]  /*2d270*/  FFMA.FTZ R228, R228, R227, 1.1641532182693481445e-10 ;  /* 0x2f000000e4e47423 */ /* 0x000fe200000100e3 */
[----:B------:R-:W-:-:S04]  /*2d280*/  PRMT R227, R175, 0x7632, R227 ;  /* 0x00007632afe37816 */ /* 0x000fc800000000e3 */
[----:B------:R-:W-:Y:S02]  /*2d290*/  SHF.L.U32 R227, R227, 0x10, RZ ;  /* 0x00000010e3e37819 */ /* 0x000fe400000006ff */
[----:B------:R-:W-:Y:S02]  /*2d2a0*/  FSETP.GTU.FTZ.AND P6, PT, R228, R225, PT ;  /* 0x000000e1e400720b */ /* 0x000fe40003fdc000 */
[----:B------:R-:W-:Y:S01]  /*2d2b0*/  FSEL R228, R223, RZ, P5 ;  /* 0x000000ffdfe47208 */ /* 0x000fe20002800000 */
[----:B------:R-:W-:Y:S01]  /*2d2c0*/  FMUL.FTZ R227, R227, R8 ;  /* 0x00000008e3e37220 */ /* 0x000fe20000410000 */
[----:B------:R-:W-:-:S04]  /*2d2d0*/  SEL R8, RZ, 0x1, P6 ;  /* 0x00000001ff087807 */ /* 0x000fc80003000000 */
[----:B------:R-:W-:-:S05]  /*2d2e0*/  FSEL R227, R227, RZ, !P6 ;  /* 0x000000ffe3e37208 */ /* 0x000fca0007000000 */
[----:B------:R-:W-:-:S04]  /*2d2f0*/  FADD.FTZ R223, R227, R228 ;  /* 0x000000e4e3df7221 */ /* 0x000fc80000010000 */
[----:B------:R-:W-:Y:S01]  /*2d300*/  @P1 FADD.FTZ R223, R183, R223 ;  /* 0x000000dfb7df1221 */ /* 0x000fe20000010000 */
[----:B------:R-:W-:Y:S06]  /*2d310*/  BRA `(.L_x_9530) ;  /* 0x0000003000047947 */ /* 0x000fec0003800000 */
.L_x_9449:
        /* <DEDUP_REMOVED lines=16> */
.L_x_9533:
        /* <DEDUP_REMOVED lines=13> */
.L_x_9535:
[----:B------:R-:W-:Y:S05]  /*2d4f0*/  BSYNC.RECONVERGENT B2 ;  /* 0x0000000000027941 */ /* 0x000fea0003800200 */
.L_x_9534:
        /* <DEDUP_REMOVED lines=57> */
.L_x_9532:
[----:B------:R-:W-:Y:S05]  /*2d890*/  BSYNC.RECONVERGENT B1 ;  /* 0x0000000000017941 */ /* 0x000fea0003800200 */
.L_x_9531:
        /* <DEDUP_REMOVED lines=11> */
[----:B-1----:R-:W-:-:S13]  /*2d950*/  FSETP.LE.FTZ.AND P3, PT, R216, R225, PT ;  /* 0x000000e1d800720b */ /* 0x002fda0003f73000 */
        /* <DEDUP_REMOVED lines=10> */
.L_x_9538:
        /* <DEDUP_REMOVED lines=13> */
.L_x_9540:
[----:B------:R-:W-:Y:S05]  /*2dad0*/  BSYNC.RECONVERGENT B2 ;  /* 0x0000000000027941 */ /* 0x000fea0003800200 */
.L_x_9539:
        /* <DEDUP_REMOVED lines=58> */
.L_x_9537:
[----:B------:R-:W-:Y:S05]  /*2de80*/  BSYNC.RECONVERGENT B1 ;  /* 0x0000000000017941 */ /* 0x000fea0003800200 */
.L_x_9536:
        /* <DEDUP_REMOVED lines=19> */
.L_x_9543:
        /* <DEDUP_REMOVED lines=13> */
.L_x_9545:
[----:B------:R-:W-:Y:S05]  /*2e090*/  BSYNC.RECONVERGENT B2 ;  /* 0x0000000000027941 */ /* 0x000fea0003800200 */
.L_x_9544:
        /* <DEDUP_REMOVED lines=58> */
.L_x_9542:
[----:B------:R-:W-:Y:S05]  /*2e440*/  BSYNC.RECONVERGENT B1 ;  /* 0x0000000000017941 */ /* 0x000fea0003800200 */
.L_x_9541:
        /* <DEDUP_REMOVED lines=20> */
.L_x_9548:
        /* <DEDUP_REMOVED lines=13> */
.L_x_9550:
[----:B------:R-:W-:Y:S05]  /*2e660*/  BSYNC.RECONVERGENT B2 ;  /* 0x0000000000027941 */ /* 0x000fea0003800200 */
.L_x_9549:
        /* <DEDUP_REMOVED lines=58> */
.L_x_9547:
[----:B------:R-:W-:Y:S05]  /*2ea10*/  BSYNC.RECONVERGENT B1 ;  /* 0x0000000000017941 */ /* 0x000fea0003800200 */
.L_x_9546:
        /* <DEDUP_REMOVED lines=19> */
.L_x_9553:
        /* <DEDUP_REMOVED lines=13> */
.L_x_9555:
[----:B------:R-:W-:Y:S05]  /*2ec20*/  BSYNC.RECONVERGENT B2 ;  /* 0x0000000000027941 */ /* 0x000fea0003800200 */
.L_x_9554:
        /* <DEDUP_REMOVED lines=58> */
.L_x_9552:
[----:B------:R-:W-:Y:S05]  /*2efd0*/  BSYNC.RECONVERGENT B1 ;  /* 0x0000000000017941 */ /* 0x000fea0003800200 */
.L_x_9551:
        /* <DEDUP_REMOVED lines=18> */
.L_x_9558:
        /* <DEDUP_REMOVED lines=13> */
.L_x_9560:
[----:B------:R-:W-:Y:S05]  /*2f1d0*/  BSYNC.RECONVERGENT B2 ;  /* 0x0000000000027941 */ /* 0x000fea0003800200 */
.L_x_9559:
        /* <DEDUP_REMOVED lines=58> */
.L_x_9557:
[----:B------:R-:W-:Y:S05]  /*2f580*/  BSYNC.RECONVERGENT B1 ;  /* 0x0000000000017941 */ /* 0x000fea0003800200 */
.L_x_9556:
        /* <DEDUP_REMOVED lines=17> */
.L_x_9563:
        /* <DEDUP_REMOVED lines=13> */
.L_x_9565:
[----:B------:R-:W-:Y:S05]  /*2f770*/  BSYNC.RECONVERGENT B2 ;  /* 0x0000000000027941 */ /* 0x000fea0003800200 */
.L_x_9564:
        /* <DEDUP_REMOVED lines=58> */
.L_x_9562:
[----:B------:R-:W-:Y:S05]  /*2fb20*/  BSYNC.RECONVERGENT B1 ;  /* 0x0000000000017941 */ /* 0x000fea0003800200 */
.L_x_9561:
        /* <DEDUP_REMOVED lines=18> */
.L_x_9568:
        /* <DEDUP_REMOVED lines=13> */
.L_x_9570:
[----:B------:R-:W-:Y:S05]  /*2fd20*/  BSYNC.RECONVERGENT B2 ;  /* 0x0000000000027941 */ /* 0x000fea0003800200 */
.L_x_9569:
        /* <DEDUP_REMOVED lines=58> */
.L_x_9567:
[----:B------:R-:W-:Y:S05]  /*300d0*/  BSYNC.RECONVERGENT B1 ;  /* 0x0000000000017941 */ /* 0x000fea0003800200 */
.L_x_9566:
        /* <DEDUP_REMOVED lines=37> */
.L_x_9530:
        /* <DEDUP_REMOVED lines=8> */
[----:B------:R-:W-:Y:S02]  /*303b0*/  SEL R233, RZ, 0x1, !P2 ;  /* 0x00000001ffe97807 */ /* 0x000fe40005000000 */
[----:B------:R-:W-:Y:S02]  /*303c0*/  LOP3.LUT P1, RZ, R242, 0x10, RZ, 0xc0, !PT ;  /* 0x00000010f2ff7812 */ /* 0x000fe4000782c0ff */
[----:B------:R-:W-:Y:S02]  /*303d0*/  SEL R227, RZ, 0x1000000, !P4 ;  /* 0x01000000ffe37807 */ /* 0x000fe40006000000 */
[----:B------:R-:W-:Y:S02]  /*303e0*/  SEL R246, RZ, 0x10000, !P5 ;  /* 0x00010000fff67807 */ /* 0x000fe40006800000 */
[----:B------:R-:W-:Y:S01]  /*303f0*/  SEL R225, RZ, 0x100, !P6 ;  /* 0x00000100ffe17807 */ /* 0x000fe20007000000 */
[----:B0-----:R-:W-:Y:S01]  /*30400*/  IMAD.WIDE.U32 R244, R224, 0x20, R230 ;  /* 0x00000020e0f47825 */ /* 0x001fe200078e00e6 */
[----:B------:R-:W-:-:S02]  /*30410*/  LOP3.LUT R230, R243, R247, R248, 0xfe, !PT ;  /* 0x000000f7f3e67212 */ /* 0x000fc400078efef8 */
[----:B------:R-:W-:Y:S02]  /*30420*/  LOP3.LUT R225, R225, R227, R246, 0xfe, !PT ;  /* 0x000000e3e1e17212 */ /* 0x000fe400078efef6 */
[----:B------:R-:W-:Y:S01]  /*30430*/  LOP3.LUT R231, R230, R233, RZ, 0xfc, !PT ;  /* 0x000000e9e6e77212 */ /* 0x000fe200078efcff */
[----:B------:R2:W-:Y:S01]  /*30440*/  STG.E.128 desc[UR6][R244.64], R216 ;  /* 0x000000d8f4007986 */ /* 0x0005e2000c101d06 */
[----:B------:R-:W-:Y:S01]  /*30450*/  SEL R230, RZ, 0x1, !P1 ;  /* 0x00000001ffe67807 */ /* 0x000fe20004800000 */
[----:B-1----:R-:W-:Y:S02]  /*30460*/  IMAD.WIDE.U32 R228, R224, 0x8, R228 ;  /* 0x00000008e0e47825 */ /* 0x002fe400078e00e4 */
[----:B------:R2:W-:Y:S01]  /*30470*/  STG.E.128 desc[UR6][R244.64+0x10], R220 ;  /* 0x000010dcf4007986 */ /* 0x0005e2000c101d06 */
[----:B------:R-:W-:Y:S01]  /*30480*/  LOP3.LUT R230, R225, R230, RZ, 0xfc, !PT ;  /* 0x000000e6e1e67212 */ /* 0x000fe200078efcff */
[----:B------:R-:W-:-:S04]  /*30490*/  IMAD.MOV.U32 R233, RZ, RZ, R226 ;  /* 0x000000ffffe97224 */ /* 0x000fc800078e00e2 */
[----:B------:R2:W-:Y:S01]  /*304a0*/  STG.E.64 desc[UR6][R228.64], R230 ;  /* 0x000000e6e4007986 */ /* 0x0005e2000c101b06 */
[----:B------:R-:W-:Y:S05]  /*304b0*/  @!P0 BRA `(.L_x_9448) ;  /* 0x0000000000508947 */ /* 0x000fea0003800000 */
[----:B------:R-:W-:Y:S02]  /*304c0*/  SHF.L.U32 R225, R7, 0x10, RZ ;  /* 0x0000001007e17819 */ /* 0x000fe400000006ff */
[----:B--2---:R-:W-:Y:S02]  /*304d0*/  LOP3.LUT R244, R4, 0xff, RZ, 0xc0, !PT ;  /* 0x000000ff04f47812 */ /* 0x004fe400078ec0ff */
        /* <DEDUP_REMOVED lines=8> */
[----:B------:R-:W0:Y:S02]  /*30560*/  LDC.64 R226, c[0x0][0x3b8] ;  /* 0x0000ee00ffe27b82 */ /* 0x000e240000000a00 */
[----:B------:R-:W-:Y:S02]  /*30570*/  LOP3.LUT R225, R228, 0xff, R5, 0xf8, !PT ;  /* 0x000000ffe4e17812 */ /* 0x000fe400078ef805 */
[----:B------:R-:W-:Y:S02]  /*30580*/  LOP3.LUT R228, R2, 0xff, RZ, 0xc0, !PT ;  /* 0x000000ff02e47812 */ /* 0x000fe400078ec0ff */
[----:B------:R-:W-:-:S03]  /*30590*/  LOP3.LUT R225, R231, R225, R245, 0xfe, !PT ;  /* 0x000000e1e7e17212 */ /* 0x000fc600078efef5 */
[----:B------:R-:W-:-:S03]  /*305a0*/  IMAD.WIDE.U32 R228, R228, 0x100, RZ ;  /* 0x00000100e4e47825 */ /* 0x000fc600078e00ff */
[----:B------:R-:W-:Y:S02]  /*305b0*/  LOP3.LUT R230, R228, R244, R230, 0xfe, !PT ;  /* 0x000000f4e4e67212 */ /* 0x000fe400078efee6 */
[----:B------:R-:W-:Y:S02]  /*305c0*/  LOP3.LUT R229, R225, R229, RZ, 0xfc, !PT ;  /* 0x000000e5e1e57212 */ /* 0x000fe400078efcff */
[----:B------:R-:W-:Y:S01]  /*305d0*/  LOP3.LUT R228, R230, 0xff, R9, 0xf8, !PT ;  /* 0x000000ffe6e47812 */ /* 0x000fe200078ef809 */
[----:B0-----:R-:W-:-:S05]  /*305e0*/  IMAD.WIDE.U32 R226, R224, 0x8, R226 ;  /* 0x00000008e0e27825 */ /* 0x001fca00078e00e2 */
[----:B------:R3:W-:Y:S02]  /*305f0*/  STG.E.64 desc[UR6][R226.64], R228 ;  /* 0x000000e4e2007986 */ /* 0x0007e4000c101b06 */
.L_x_9448:
[----:B------:R-:W-:Y:S05]  /*30600*/  BSYNC.RECONVERGENT B0 ;  /* 0x0000000000007941 */ /* 0x000fea0003800200 */
.L_x_9447:
[----:B------:R-:W-:Y:S01]  /*30610*/  FADD.FTZ R224, RZ, R184 ;  /* 0x000000b8ffe07221 */ /* 0x000fe20000010000 */
[C---:B------:R-:W-:Y:S01]  /*30620*/  ISETP.GE.U32.AND P0, PT, R0.reuse, 0x80, PT ;  /* 0x000000800000780c */ /* 0x040fe20003f06070 */
[----:B------:R-:W4:Y:S01]  /*30630*/  S2R R243, SR_TID.X ;  /* 0x0000000000f37919 */ /* 0x000f220000002100 */
        /* <DEDUP_REMOVED lines=45> */
[----:B------:R-:W1:Y:S02]  /*30910*/  SHFL.BFLY PT, R224, R225, 0x1, 0x1f ;  /* 0x0c201f00e1e07f89 */ /* 0x000e6400000e0000 */
[----:B-1----:R-:W-:-:S05]  /*30920*/  FADD.FTZ R226, R225, R224 ;  /* 0x000000e0e1e27221 */ /* 0x002fca0000010000 */
[----:B------:R-:W1:Y:S02]  /*30930*/  SHFL.BFLY PT, R227, R226, 0x2, 0x1f ;  /* 0x0c401f00e2e37f89 */ /* 0x000e6400000e0000 */
[----:B-1----:R-:W-:-:S05]  /*30940*/  FADD.FTZ R227, R226, R227 ;  /* 0x000000e3e2e37221 */ /* 0x002fca0000010000 */
[----:B------:R-:W0:Y:S02]  /*30950*/  SHFL.BFLY PT, R224, R227, 0x4, 0x1f ;  /* 0x0c801f00e3e07f89 */ /* 0x000e2400000e0000 */
[----:B0-2---:R-:W-:-:S05]  /*30960*/  FADD.FTZ R228, R227, R224 ;  /* 0x000000e0e3e47221 */ /* 0x005fca0000010000 */
[----:B------:R-:W0:Y:S02]  /*30970*/  SHFL.BFLY PT, R229, R228, 0x8, 0x1f ;  /* 0x0d001f00e4e57f89 */ /* 0x000e2400000e0000 */
[----:B0-----:R-:W-:-:S05]  /*30980*/  FADD.FTZ R229, R228, R229 ;  /* 0x000000e5e4e57221 */ /* 0x001fca0000010000 */
[----:B------:R-:W0:Y:S02]  /*30990*/  SHFL.BFLY PT, R224, R229, 0x10, 0x1f ;  /* 0x0e001f00e5e07f89 */ /* 0x000e2400000e0000 */
[----:B0-----:R-:W-:-:S04]  /*309a0*/  FADD.FTZ R231, R229, R224 ;  /* 0x000000e0e5e77221 */ /* 0x001fc80000010000 */
[----:B------:R-:W-:Y:S01]  /*309b0*/  FMUL.FTZ R224, R238, R231 ;  /* 0x000000e7eee07220 */ /* 0x000fe20000410000 */
[----:B----4-:R-:W-:-:S03]  /*309c0*/  LOP3.LUT R231, R243, 0x1f, RZ, 0xc0, !PT ;  /* 0x0000001ff3e77812 */ /* 0x010fc600078ec0ff */
        /* <DEDUP_REMOVED lines=101> */
.L_x_9572:
[----:B------:R-:W-:Y:S05]  /*31020*/  BSYNC.RECONVERGENT B0 ;  /* 0x0000000000007941 */ /* 0x000fea0003800200 */
.L_x_9571:
[----:B------:R-:W-:Y:S01]  /*31030*/  BAR.SYNC.DEFER_BLOCKING 0x0 ;  /* 0x0000000000007b1d */ /* 0x000fe20000010000 */
[----:B------:R-:W-:Y:S01]  /*31040*/  IMAD.MOV.U32 R231, RZ, RZ, RZ ;  /* 0x000000ffffe77224 */ /* 0x000fe200078e00ff */
[----:B0-----:R-:W-:-:S04]  /*31050*/  CS2R R224, SRZ ;  /* 0x0000000000e07805 */ /* 0x001fc8000001ff00 */
        /* <DEDUP_REMOVED lines=10> */
.L_x_9574:
[----:B------:R-:W-:Y:S05]  /*31100*/  BSYNC.RECONVERGENT B0 ;  /* 0x0000000000007941 */ /* 0x000fea0003800200 */
.L_x_9573:
        /* <DEDUP_REMOVED lines=12> */
[----:B------:R-:W-:Y:S01]  /*311d0*/  FMUL.FTZ R244, R244, R244 ;  /* 0x000000f4f4f47220 */ /* 0x000fe20000410000 */
[----:B------:R-:W1:Y:S02]  /*311e0*/  MUFU.RCP R229, R226 ;  /* 0x000000e200e57308 */ /* 0x000e640000001000 */
[----:B------:R-:W-:Y:S01]  /*311f0*/  FFMA.FTZ R248, R247, R224, R248 ;  /* 0x000000e0f7f87223 */ /* 0x000fe200000100f8 */
[----:B--2---:R-:W-:Y:S01]  /*31200*/  FADD.FTZ R224, R230, R225 ;  /* 0x000000e1e6e07221 */ /* 0x004fe20000010000 */
[----:B------:R-:W-:Y:S01]  /*31210*/  FMUL.FTZ R244, R244, R247 ;  /* 0x000000f7f4f47220 */ /* 0x000fe20000410000 */
[----:B------:R-:W-:-:S03]  /*31220*/  MOV R247, UR16 ;  /* 0x0000001000f77c02 */ /* 0x000fc60008000f00 */
[----:B------:R-:W-:Y:S01]  /*31230*/  FMUL.FTZ R244, R244, R246 ;  /* 0x000000f6f4f47220 */ /* 0x000fe20000410000 */
[----:B-1----:R-:W-:-:S03]  /*31240*/  FMUL.FTZ R225, R229, R248 ;  /* 0x000000f8e5e17220 */ /* 0x002fc60000410000 */
[----:B------:R-:W-:Y:S01]  /*31250*/  FFMA.FTZ R224, R229, R244, R224 ;  /* 0x000000f4e5e07223 */ /* 0x000fe200000100e0 */
        /* <DEDUP_REMOVED lines=8> */
[----:B------:R-:W-:Y:S01]  /*312e0*/  FMUL.FTZ R225, R230, R230 ;  /* 0x000000e6e6e17220 */ /* 0x000fe20000410000 */
[----:B------:R-:W0:Y:S02]  /*312f0*/  SHFL.DOWN PT, R227, R224, 0x1, 0x1f ;  /* 0x08201f00e0e37f89 */ /* 0x000e2400000e0000 */
[----:B-1----:R-:W-:Y:S01]  /*31300*/  FMUL.FTZ R229, R231, R244 ;  /* 0x000000f4e7e57220 */ /* 0x002fe20000410000 */
[----:B------:R-:W-:-:S04]  /*31310*/  FMUL.FTZ R225, R226, R225 ;  /* 0x000000e1e2e17220 */ /* 0x000fc80000410000 */
        /* <DEDUP_REMOVED lines=10> */
[----:B------:R-:W0:Y:S01]  /*313c0*/  @!P1 LDC.64 R226, c[0x0][0x3c0] ;  /* 0x0000f000ffe29b82 */ /* 0x000e220000000a00 */
[----:B--2---:R-:W-:-:S07]  /*313d0*/  FFMA.FTZ R228, R231, UR22, R228 ;  /* 0x00000016e7e47c23 */ /* 0x004fce00080100e4 */
        /* <DEDUP_REMOVED lines=12> */
[C---:B------:R-:W-:Y:S01]  /*314a0*/  FMUL.FTZ R229, R245.reuse, R224 ;  /* 0x000000e0f5e57220 */ /* 0x040fe20000410000 */
        /* <DEDUP_REMOVED lines=9> */
[--C-:B------:R-:W-:Y:S01]  /*31540*/  FADD.FTZ R246, R190, -R244.reuse ;  /* 0x800000f4bef67221 */ /* 0x100fe20000010000 */
[--C-:B------:R-:W-:Y:S01]  /*31550*/  FADD.FTZ R250, R191, -R244.reuse ;  /* 0x800000f4bffa7221 */ /* 0x100fe20000010000 */
[----:B------:R-:W-:Y:S01]  /*31560*/  F2FP.BF16.F32.PACK_AB R224, R225, R224 ;  /* 0x000000e0e1e0723e */ /* 0x000fe200000010ff */
[----:B------:R-:W-:Y:S01]  /*31570*/  FFMA.FTZ R228, R228, R23, R139 ;  /* 0x00000017e4e47223 */ /* 0x000fe2000001008b */
[----:B------:R-:W-:Y:S01]  /*31580*/  F2FP.BF16.F32.PACK_AB R225, R227, R226 ;  /* 0x000000e2e3e1723e */ /* 0x000fe200000010ff */
[----:B------:R-:W-:Y:S01]  /*31590*/  FADD.FTZ R226, R188, -R244 ;  /* 0x800000f4bce27221 */ /* 0x000fe20000010000 */
[C---:B------:R-:W-:Y:S01]  /*315a0*/  FFMA.FTZ R227, R248.reuse, R17, R101 ;  /* 0x00000011f8e37223 */ /* 0x040fe20000010065 */
[C---:B------:R-:W-:Y:S01]  /*315b0*/  FMUL.FTZ R231, R245.reuse, R246 ;  /* 0x000000f6f5e77220 */ /* 0x040fe20000410000 */
[C---:B------:R-:W-:Y:S01]  /*315c0*/  FMUL.FTZ R250, R245.reuse, R250 ;  /* 0x000000faf5fa7220 */ /* 0x040fe20000410000 */
[----:B------:R-:W-:Y:S01]  /*315d0*/  FMUL.FTZ R251, R245, R226 ;  /* 0x000000e2f5fb7220 */ /* 0x000fe20000410000 */
[----:B------:R-:W-:-:S02]  /*315e0*/  FFMA.FTZ R248, R248, R25, R133 ;  /* 0x00000019f8f87223 */ /* 0x000fc40000010085 */
[C---:B------:R-:W-:Y:S01]  /*315f0*/  FFMA.FTZ R246, R250.reuse, R19, R103 ;  /* 0x00000013faf67223 */ /* 0x040fe20000010067 */
[C---:B------:R-:W-:Y:S01]  /*31600*/  FFMA.FTZ R226, R251.reuse, R16, R100 ;  /* 0x00000010fbe27223 */ /* 0x040fe20000010064 */
[----:B------:R-:W-:Y:S01]  /*31610*/  FFMA.FTZ R250, R250, R27, R135 ;  /* 0x0000001bfafa7223 */ /* 0x000fe20000010087 */
[----:B------:R-:W-:-:S03]  /*31620*/  FFMA.FTZ R251, R251, R24, R132 ;  /* 0x00000018fbfb7223 */ /* 0x000fc60000010084 */
[----:B------:R-:W-:Y:S01]  /*31630*/  F2FP.BF16.F32.PACK_AB R226, R227, R226 ;  /* 0x000000e2e3e2723e */ /* 0x000fe200000010ff */
[C---:B------:R-:W-:Y:S01]  /*31640*/  FFMA.FTZ R227, R231.reuse, R18, R102 ;  /* 0x00000012e7e37223 */ /* 0x040fe20000010066 */
[----:B------:R-:W-:-:S04]  /*31650*/  FFMA.FTZ R231, R231, R26, R134 ;  /* 0x0000001ae7e77223 */ /* 0x000fc80000010086 */
[----:B------:R-:W-:Y:S02]  /*31660*/  F2FP.BF16.F32.PACK_AB R227, R246, R227 ;  /* 0x000000e3f6e3723e */ /* 0x000fe400000010ff */
[----:B------:R-:W0:Y:S01]  /*31670*/  LDC.64 R246, c[0x0][0x428] ;  /* 0x00010a00fff67b82 */ /* 0x000e220000000a00 */
[----:B------:R-:W-:Y:S01]  /*31680*/  F2FP.BF16.F32.PACK_AB R231, R250, R231 ;  /* 0x000000e7fae7723e */ /* 0x000fe200000010ff */
[----:B------:R-:W-:Y:S01]  /*31690*/  FFMA.FTZ R250, R229, R20, R136 ;  /* 0x00000014e5fa7223 */ /* 0x000fe20000010088 */
[----:B------:R-:W-:Y:S01]  /*316a0*/  FFMA.FTZ R229, R249, R22, R138 ;  /* 0x00000016f9e57223 */ /* 0x000fe2000001008a */
[----:B------:R-:W-:Y:S01]  /*316b0*/  FFMA.FTZ R249, R230, R21, R137 ;  /* 0x00000015e6f97223 */ /* 0x000fe20000010089 */
[----:B------:R-:W-:-:S03]  /*316c0*/  F2FP.BF16.F32.PACK_AB R230, R248, R251 ;  /* 0x000000fbf8e6723e */ /* 0x000fc600000010ff */
[----:B------:R-:W-:Y:S02]  /*316d0*/  F2FP.BF16.F32.PACK_AB R229, R228, R229 ;  /* 0x000000e5e4e5723e */ /* 0x000fe400000010ff */
[----:B------:R-:W-:Y:S01]  /*316e0*/  F2FP.BF16.F32.PACK_AB R228, R249, R250 ;  /* 0x000000faf9e4723e */ /* 0x000fe200000010ff */
[----:B0-----:R-:W-:-:S05]  /*316f0*/  IMAD.WIDE.U32 R246, R10, 0x10, R246 ;  /* 0x000000100af67825 */ /* 0x001fca00078e00f6 */
[----:B------:R0:W-:Y:S02]  /*31700*/  STG.E.128 desc[UR6][R246.64], R224 ;  /* 0x000000e0f6007986 */ /* 0x0001e4000c101d06 */
[----:B0-----:R-:W0:Y:S02]  /*31710*/  LDC.64 R246, c[0x0][0x430] ;  /* 0x00010c00fff67b82 */ /* 0x001e240000000a00 */
[----:B0-----:R-:W-:-:S04]  /*31720*/  IMAD.WIDE.U32 R246, R10, 0x10, R246 ;  /* 0x000000100af67825 */ /* 0x001fc800078e00f6 */
[----:B------:R-:W-:Y:S01]  /*31730*/  VIADD R10, R10, 0x80 ;  /* 0x000000800a0a7836 */ /* 0x000fe20000000000 */
[----:B------:R1:W-:Y:S06]  /*31740*/  STG.E.128 desc[UR6][R246.64], R228 ;  /* 0x000000e4f6007986 */ /* 0x0003ec000c101d06 */
.L_x_9576:
[----:B------:R-:W-:Y:S05]  /*31750*/  BSYNC.RECONVERGENT B0 ;  /* 0x0000000000007941 */ /* 0x000fea0003800200 */
.L_x_9575:
[----:B------:R-:W-:Y:S01]  /*31760*/  LOP3.LUT P0, RZ, R242, 0x200, RZ, 0xc0, !PT ;  /* 0x00000200f2ff7812 */ /* 0x000fe2000780c0ff */
[----:B------:R-:W-:-:S12]  /*31770*/  BSSY.RECONVERGENT B0, `(.L_x_9577) ;  /* 0x0000031000007945 */ /* 0x000fd80003800200 */
[----:B------:R-:W-:Y:S05]  /*31780*/  @!P0 BRA `(.L_x_9578) ;  /* 0x0000000000bc8947 */ /* 0x000fea0003800000 */
[--C-:B0-----:R-:W-:Y:S01]  /*31790*/  FADD.FTZ R224, R192, -R244.reuse ;  /* 0x800000f4c0e07221 */ /* 0x101fe20000010000 */
[--C-:B-1----:R-:W-:Y:S01]  /*317a0*/  FADD.FTZ R230, R193, -R244.reuse ;  /* 0x800000f4c1e67221 */ /* 0x102fe20000010000 */
        /* <DEDUP_REMOVED lines=45> */
.L_x_9578:
[----:B------:R-:W-:Y:S05]  /*31a80*/  BSYNC.RECONVERGENT B0 ;  /* 0x0000000000007941 */ /* 0x000fea0003800200 */
.L_x_9577:
[----:B------:R-:W-:Y:S01]  /*31a90*/  LOP3.LUT P0, RZ, R242, 0x80, RZ, 0xc0, !PT ;  /* 0x00000080f2ff7812 */ /* 0x000fe2000780c0ff */
[----:B------:R-:W-:-:S12]  /*31aa0*/  BSSY.RECONVERGENT B0, `(.L_x_9579) ;  /* 0x0000031000007945 */ /* 0x000fd80003800200 */
[----:B------:R-:W-:Y:S05]  /*31ab0*/  @!P0 BRA `(.L_x_9580) ;  /* 0x0000000000bc8947 */ /* 0x000fea0003800000 */
[--C-:B0-----:R-:W-:Y:S01]  /*31ac0*/  FADD.FTZ R224, R200, -R244.reuse ;  /* 0x800000f4c8e07221 */ /* 0x101fe20000010000 */
[--C-:B-12---:R-:W-:Y:S01]  /*31ad0*/  FADD.FTZ R230, R201, -R244.reuse ;  /* 0x800000f4c9e67221 */ /* 0x106fe20000010000 */
        /* <DEDUP_REMOVED lines=42> */
[C---:B0-----:R-:W-:Y:S01]  /*31d80*/  IMAD.WIDE.U32 R246, R10.reuse, 0x10, R246 ;  /* 0x000000100af67825 */ /* 0x041fe200078e00f6 */
[----:B------:R-:W-:-:S04]  /*31d90*/  IADD3 R10, PT, PT, R10, 0x80, RZ ;  /* 0x000000800a0a7810 */ /* 0x000fc80007ffe0ff */
[----:B------:R3:W-:Y:S03]  /*31da0*/  STG.E.128 desc[UR6][R246.64], R228 ;  /* 0x000000e4f6007986 */ /* 0x0007e6000c101d06 */
.L_x_9580:
[----:B------:R-:W-:Y:S05]  /*31db0*/  BSYNC.RECONVERGENT B0 ;  /* 0x0000000000007941 */ /* 0x000fea0003800200 */
.L_x_9579:
[----:B------:R-:W-:Y:S01]  /*31dc0*/  LOP3.LUT P0, RZ, R242, 0x40, RZ, 0xc0, !PT ;  /* 0x00000040f2ff7812 */ /* 0x000fe2000780c0ff */
[----:B------:R-:W-:-:S12]  /*31dd0*/  BSSY.RECONVERGENT B0, `(.L_x_9581) ;  /* 0x0000031000007945 */ /* 0x000fd80003800200 */
[----:B------:R-:W-:Y:S05]  /*31de0*/  @!P0 BRA `(.L_x_9582) ;  /* 0x0000000000bc8947 */ /* 0x000fea0003800000 */
[--C-:B0-----:R-:W-:Y:S01]  /*31df0*/  FADD.FTZ R224, R208, -R244.reuse ;  /* 0x800000f4d0e07221 */ /* 0x101fe20000010000 */
[--C-:B-123--:R-:W-:Y:S01]  /*31e00*/  FADD.FTZ R230, R209, -R244.reuse ;  /* 0x800000f4d1e67221 */ /* 0x10efe20000010000 */
        /* <DEDUP_REMOVED lines=45> */
.L_x_9582:
[----:B------:R-:W-:Y:S05]  /*320e0*/  BSYNC.RECONVERGENT B0 ;  /* 0x0000000000007941 */ /* 0x000fea0003800200 */
.L_x_9581:
[----:B------:R-:W-:Y:S01]  /*320f0*/  LOP3.LUT P0, RZ, R242, 0x20, RZ, 0xc0, !PT ;  /* 0x00000020f2ff7812 */ /* 0x000fe2000780c0ff */
[----:B------:R-:W-:-:S12]  /*32100*/  BSSY.RECONVERGENT B0, `(.L_x_9583) ;  /* 0x0000030000007945 */ /* 0x000fd80003800200 */
[----:B------:R-:W-:Y:S05]  /*32110*/  @!P0 BRA `(.L_x_9584) ;  /* 0x0000000000b88947 */ /* 0x000fea0003800000 */
[--C-:B0-----:R-:W-:Y:S01]  /*32120*/  FADD.FTZ R224, R216, -R244.reuse ;  /* 0x800000f4d8e07221 */ /* 0x101fe20000010000 */
[--C-:B-1234-:R-:W-:Y:S01]  /*32130*/  FADD.FTZ R246, R217, -R244.reuse ;  /* 0x800000f4d9f67221 */ /* 0x11efe20000010000 */
[--C-:B------:R-:W-:Y:S01]  /*32140*/  FADD.FTZ R226, R218, -R244.reuse ;  /* 0x800000f4dae27221 */ /* 0x100fe20000010000 */
        /* <DEDUP_REMOVED lines=8> */
[----:B------:R-:W-:Y:S01]  /*321d0*/  FADD.FTZ R244, R223, -R244 ;  /* 0x800000f4dff47221 */ /* 0x000fe20000010000 */
[C---:B------:R-:W-:Y:S01]  /*321e0*/  FMUL.FTZ R249, R245.reuse, R226 ;  /* 0x000000e2f5f97220 */ /* 0x040fe20000410000 */
[C---:B------:R-:W-:Y:S01]  /*321f0*/  FMUL.FTZ R230, R245.reuse, R230 ;  /* 0x000000e6f5e67220 */ /* 0x040fe20000410000 */
[C---:B------:R-:W-:Y:S01]  /*32200*/  FMUL.FTZ R251, R245.reuse, R228 ;  /* 0x000000e4f5fb7220 */ /* 0x040fe20000410000 */
[C---:B------:R-:W-:Y:S01]  /*32210*/  FMUL.FTZ R248, R245.reuse, R248 ;  /* 0x000000f8f5f87220 */ /* 0x040fe20000410000 */
[----:B------:R-:W-:Y:S01]  /*32220*/  FMUL.FTZ R231, R245, R250 ;  /* 0x000000faf5e77220 */ /* 0x000fe20000410000 */
[----:B------:R-:W-:Y:S01]  /*32230*/  F2FP.BF16.F32.PACK_AB R224, R225, R224 ;  /* 0x000000e0e1e0723e */ /* 0x000fe200000010ff */
[----:B------:R-:W-:Y:S01]  /*32240*/  FMUL.FTZ R250, R245, R244 ;  /* 0x000000f4f5fa7220 */ /* 0x000fe20000410000 */
[----:B------:R-:W-:Y:S01]  /*32250*/  FFMA.FTZ R225, R249, R150, R162 ;  /* 0x00000096f9e17223 */ /* 0x000fe200000100a2 */
[----:B------:R-:W-:Y:S01]  /*32260*/  FFMA.FTZ R226, R230, R151, R163 ;  /* 0x00000097e6e27223 */ /* 0x000fe200000100a3 */
[----:B------:R-:W-:Y:S01]  /*32270*/  FFMA.FTZ R227, R251, R152, R156 ;  /* 0x00000098fbe37223 */ /* 0x000fe2000001009c */
[----:B------:R-:W-:Y:S01]  /*32280*/  FFMA.FTZ R244, R248, R153, R157 ;  /* 0x00000099f8f47223 */ /* 0x000fe2000001009d */
[----:B------:R-:W0:Y:S01]  /*32290*/  LDC.64 R228, c[0x0][0x428] ;  /* 0x00010a00ffe47b82 */ /* 0x000e220000000a00 */
[----:B------:R-:W-:Y:S01]  /*322a0*/  FFMA.FTZ R247, R247, R140, R168 ;  /* 0x0000008cf7f77223 */ /* 0x000fe200000100a8 */
[----:B------:R-:W-:Y:S01]  /*322b0*/  F2FP.BF16.F32.PACK_AB R225, R226, R225 ;  /* 0x000000e1e2e1723e */ /* 0x000fe200000010ff */
[----:B------:R-:W-:Y:S01]  /*322c0*/  FFMA.FTZ R249, R249, R142, R170 ;  /* 0x0000008ef9f97223 */ /* 0x000fe200000100aa */
[----:B------:R-:W-:Y:S01]  /*322d0*/  F2FP.BF16.F32.PACK_AB R226, R244, R227 ;  /* 0x000000e3f4e2723e */ /* 0x000fe200000010ff */
[C---:B------:R-:W-:Y:S01]  /*322e0*/  FFMA.FTZ R227, R231.reuse, R154, R158 ;  /* 0x0000009ae7e37223 */ /* 0x040fe2000001009e */
[C---:B------:R-:W-:Y:S01]  /*322f0*/  FFMA.FTZ R244, R250.reuse, R155, R159 ;  /* 0x0000009bfaf47223 */ /* 0x040fe2000001009f */
[----:B------:R-:W-:Y:S01]  /*32300*/  FFMA.FTZ R231, R231, R146, R166 ;  /* 0x00000092e7e77223 */ /* 0x000fe200000100a6 */
[----:B------:R-:W-:Y:S01]  /*32310*/  FFMA.FTZ R250, R250, R147, R167 ;  /* 0x00000093fafa7223 */ /* 0x000fe200000100a7 */
[----:B------:R-:W-:Y:S01]  /*32320*/  FFMA.FTZ R251, R251, R144, R164 ;  /* 0x00000090fbfb7223 */ /* 0x000fe200000100a4 */
[----:B------:R-:W-:Y:S01]  /*32330*/  FFMA.FTZ R246, R246, R141, R169 ;  /* 0x0000008df6f67223 */ /* 0x000fe200000100a9 */
[----:B------:R-:W-:-:S02]  /*32340*/  F2FP.BF16.F32.PACK_AB R227, R244, R227 ;  /* 0x000000e3f4e3723e */ /* 0x000fc400000010ff */
[----:B------:R-:W1:Y:S01]  /*32350*/  LDC.64 R244, c[0x0][0x430] ;  /* 0x00010c00fff47b82 */ /* 0x000e620000000a00 */
[----:B------:R-:W-:Y:S01]  /*32360*/  F2FP.BF16.F32.PACK_AB R231, R250, R231 ;  /* 0x000000e7fae7723e */ /* 0x000fe200000010ff */
[----:B------:R-:W-:Y:S01]  /*32370*/  FFMA.FTZ R250, R248, R145, R165 ;  /* 0x00000091f8fa7223 */ /* 0x000fe200000100a5 */
[----:B------:R-:W-:-:S04]  /*32380*/  FFMA.FTZ R248, R230, R143, R171 ;  /* 0x0000008fe6f87223 */ /* 0x000fc800000100ab */
[----:B------:R-:W-:Y:S01]  /*32390*/  F2FP.BF16.F32.PACK_AB R230, R250, R251 ;  /* 0x000000fbfae6723e */ /* 0x000fe200000010ff */
[----:B0-----:R-:W-:-:S05]  /*323a0*/  IMAD.WIDE.U32 R228, R10, 0x10, R228 ;  /* 0x000000100ae47825 */ /* 0x001fca00078e00e4 */
[----:B------:R0:W-:Y:S01]  /*323b0*/  STG.E.128 desc[UR6][R228.64], R224 ;  /* 0x000000e0e4007986 */ /* 0x0001e2000c101d06 */
[----:B-1----:R-:W-:Y:S01]  /*323c0*/  IMAD.WIDE.U32 R244, R10, 0x10, R244 ;  /* 0x000000100af47825 */ /* 0x002fe200078e00f4 */
[----:B0-----:R-:W-:Y:S02]  /*323d0*/  F2FP.BF16.F32.PACK_AB R229, R248, R249 ;  /* 0x000000f9f8e5723e */ /* 0x001fe400000010ff */
[----:B------:R-:W-:-:S05]  /*323e0*/  F2FP.BF16.F32.PACK_AB R228, R246, R247 ;  /* 0x000000f7f6e4723e */ /* 0x000fca00000010ff */
[----:B------:R0:W-:Y:S02]  /*323f0*/  STG.E.128 desc[UR6][R244.64], R228 ;  /* 0x000000e4f4007986 */ /* 0x0001e4000c101d06 */
.L_x_9584:
[----:B------:R-:W-:Y:S05]  /*32400*/  BSYNC.RECONVERGENT B0 ;  /* 0x0000000000007941 */ /* 0x000fea0003800200 */
.L_x_9583:
[----:B------:R-:W-:Y:S02]  /*32410*/  UIADD3 UR16, UPT, UPT, UR16, UR14, URZ ;  /* 0x0000000e10107290 */ /* 0x000fe4000fffe0ff */
[----:B------:R-:W-:Y:S02]  /*32420*/  UPLOP3.LUT UP1, UPT, UPT, UPT, UP1, 0x40, 0x4 ;  /* 0x000000000004789c */ /* 0x000fe40003f2e810 */
[----:B------:R-:W-:-:S09]  /*32430*/  UISETP.GE.AND UP0, UPT, UR16, UR15, UPT ;  /* 0x0000000f1000728c */ /* 0x000fd2000bf06270 */
[----:B------:R-:W-:Y:S05]  /*32440*/  BRA.U !UP0, `(.L_x_9585) ;  /* 0xfffffd01080c7547 */ /* 0x000fea000b83ffff */
[----:B------:R-:W-:Y:S05]  /*32450*/  EXIT ;  /* 0x000000000000794d */ /* 0x000fea0003800000 */
.L_x_9586:
        /* <DEDUP_REMOVED lines=10> */
.L_x_22336:


//--------------------- .text._ZN10layer_norm31ln_parallel_residual_fwd_kernelINS_13Kernel_traitsIf13__nv_bfloat16fS2_fjLj5120ELj1ELj1ELj4ELj16ENS_18Kernel_traits_baseILj5120EfS2_fS2_fjLj128EEEEELb1ELb0ELb1EEEvNS_9FwdParamsE --------------------------
	.section	.text._ZN10layer_norm31ln_parallel_residual_fwd_kernelINS_13Kernel_traitsIf13__nv_bfloat16fS2_fjLj5120ELj1ELj1ELj4ELj16ENS_18Kernel_traits_baseILj5120EfS2_fS2_fjLj128EEEEELb1ELb0ELb1EEEvNS_9FwdParamsE,"ax",@progbits
	.align	128
        .global         _ZN10layer_norm31ln_parallel_residual_fwd_kernelINS_13Kernel_traitsIf13__nv_bfloat16fS2_fjLj5120ELj1ELj1ELj4ELj16ENS_18Kernel_traits_baseILj5120EfS2_fS2_fjLj128EEEEELb1ELb0ELb1EEEvNS_9FwdParamsE
        .type           _ZN10layer_norm31ln_parallel_residual_fwd_kernelINS_13Kernel_traitsIf13__nv_bfloat16fS2_fjLj5120ELj1ELj1ELj4ELj16ENS_18Kernel_traits_baseILj5120EfS2_fS2_fjLj128EEEEELb1ELb0ELb1EEEvNS_9FwdParamsE,@function
        .size           _ZN10layer_norm31ln_parallel_residual_fwd_kernelINS_13Kernel_traitsIf13__nv_bfloat16fS2_fjLj5120ELj1ELj1ELj4ELj16ENS_18Kernel_traits_baseILj5120EfS2_fS2_fjLj128EEEEELb1ELb0ELb1EEEvNS_9FwdParamsE,(.L_x_22337 - _ZN10layer_norm31ln_parallel_residual_fwd_kernelINS_13Kernel_traitsIf13__nv_bfloat16fS2_fjLj5120ELj1ELj1ELj4ELj16ENS_18Kernel_traits_baseILj5120EfS2_fS2_fjLj128EEEEELb1ELb0ELb1EEEvNS_9FwdParamsE)
        .other          _ZN10layer_norm31ln_parallel_residual_fwd_kernelINS_13Kernel_traitsIf13__nv_bfloat16fS2_fjLj5120ELj1ELj1ELj4ELj16ENS_18Kernel_traits_baseILj5120EfS2_fS2_fjLj128EEEEELb1ELb0ELb1EEEvNS_9FwdParamsE,@"STO_CUDA_ENTRY STV_DEFAULT"
_ZN10layer_norm31ln_parallel_residual_fwd_kernelINS_13Kernel_traitsIf13__nv_bfloat16fS2_fjLj5120ELj1ELj1ELj4ELj16ENS_18Kernel_traits_baseILj5120EfS2_fS2_fjLj128EEEEELb1ELb0ELb1EEEvNS_9FwdParamsE:
.text._ZN10layer_norm31ln_parallel_residual_fwd_kernelINS_13Kernel_traitsIf13__nv_bfloat16fS2_fjLj5120ELj1ELj1ELj4ELj16ENS_18Kernel_traits_baseILj5120EfS2_fS2_fjLj128EEEEELb1ELb0ELb1EEEvNS_9FwdParamsE:
[----:B------:R-:W-:Y:S01]  /*0000*/  LDC R1, c[0x0][0x37c] ;  /* 0x0000df00ff017b82 */ /* 0x000fe20000000800 */
[----:B------:R-:W0:Y:S07]  /*0010*/  LDCU.U8 UR4, c[0x0][0x464] ;  /* 0x00008c80ff0477ac */ /* 0x000e2e0008000000 */
[----:B------:R-:W1:Y:S01]  /*0020*/  LDC R6, c[0x0][0x458] ;  /* 0x00011600ff067b82 */ /* 0x000e620000000800 */
[----:B------:R-:W2:Y:S01]  /*0030*/  LDCU.64 UR10, c[0x0][0x450] ;  /* 0x00008a00ff0a77ac */ /* 0x000ea20008000a00 */
[----:B------:R-:W3:Y:S06]  /*0040*/  LDCU.64 UR8, c[0x0][0x358] ;  /* 0x00006b00ff0877ac */ /* 0x000eec0008000a00 */
[----:B------:R-:W1:Y:S01]  /*0050*/  LDC R7, c[0x0][0x45c] ;  /* 0x00011700ff077b82 */ /* 0x000e620000000800 */
[----:B0-----:R-:W-:Y:S01]  /*0060*/  ISETP.NE.AND P0, PT, RZ, UR4, PT ;  /* 0x00000004ff007c0c */ /* 0x001fe2000bf05270 */
[----:B------:R-:W0:Y:S01]  /*0070*/  LDCU.64 UR4, c[0x0][0x438] ;  /* 0x00008700ff0477ac */ /* 0x000e220008000a00 */
[----:B--2---:R-:W-:-:S02]  /*0080*/  IMAD.U32 R2, RZ, RZ, UR10 ;  /* 0x0000000aff027e24 */ /* 0x004fc4000f8e00ff */
[----:B------:R-:W-:-:S09]  /*0090*/  IMAD.U32 R3, RZ, RZ, UR11 ;  /* 0x0000000bff037e24 */ /* 0x000fd2000f8e00ff */
[----:B---3--:R-:W2:Y:S01]  /*00a0*/  @P0 LDG.E.64 R2, desc[UR8][R2.64] ;  /* 0x0000000802020981 */ /* 0x008ea2000c1e1b00 */
[----:B------:R-:W3:Y:S03]  /*00b0*/  @P0 LDC R9, c[0x0][0x460] ;  /* 0x00011800ff090b82 */ /* 0x000ee60000000800 */
[----:B-1----:R-:W3:Y:S01]  /*00c0*/  @P0 LDG.E.64 R4, desc[UR8][R6.64] ;  /* 0x0000000806040981 */ /* 0x002ee2000c1e1b00 */
[----:B0-----:R-:W-:Y:S01]  /*00d0*/  UISETP.NE.U32.AND UP0, UPT, UR4, URZ, UPT ;  /* 0x000000ff0400728c */ /* 0x001fe2000bf05070 */
[----:B------:R-:W0:Y:S03]  /*00e0*/  S2R R231, SR_TID.X ;  /* 0x0000000000e77919 */ /* 0x000e260000002100 */
[----:B------:R-:W0:Y:S01]  /*00f0*/  S2UR UR22, SR_CTAID.X ;  /* 0x00000000001679c3 */ /* 0x000e220000002500 */
[----:B------:R-:W-:-:S07]  /*0100*/  UISETP.NE.AND.EX UP0, UPT, UR5, URZ, UPT, UP0 ;  /* 0x000000ff0500728c */ /* 0x000fce000bf05300 */
[----:B------:R-:W0:Y:S02]  /*0110*/  LDC R0, c[0x0][0x360] ;  /* 0x0000d800ff007b82 */ /* 0x000e240000000800 */
[----:B0-----:R-:W-:Y:S01]  /*0120*/  IMAD R227, R0, UR22, R231 ;  /* 0x0000001600e37c24 */ /* 0x001fe2000f8e02e7 */
[----:B--2---:R-:W-:Y:S02]  /*0130*/  @P0 R2UR UR10, R2 ;  /* 0x00000000020a02ca */ /* 0x004fe400000e0000 */
[----:B------:R-:W-:Y:S02]  /*0140*/  @P0 R2UR UR11, R3 ;  /* 0x00000000030b02ca */ /* 0x000fe400000e0000 */
[----:B---3--:R-:W-:-:S05]  /*0150*/  @P0 IADD3 R6, P1, PT, R4, R9, RZ ;  /* 0x0000000904060210 */ /* 0x008fca0007f3e0ff */
[----:B------:R-:W-:-:S04]  /*0160*/  @P0 IMAD.X R7, RZ, RZ, R5, P1 ;  /* 0x000000ffff070224 */ /* 0x000fc800008e0605 */
[----:B------:R-:W-:Y:S01]  /*0170*/  UIADD3 UR6, UPT, UPT, UR10, -0x61c88647, URZ ;  /* 0x9e3779b90a067890 */ /* 0x000fe2000fffe0ff */
[--C-:B------:R-:W-:Y:S01]  /*0180*/  SHF.R.U64 R0, R6, 0x2, R7.reuse ;  /* 0x0000000206007819 */ /* 0x100fe20000001207 */
[----:B------:R-:W-:Y:S01]  /*0190*/  UIADD3 UR7, UPT, UPT, UR11, -0x4498517b, URZ ;  /* 0xbb67ae850b077890 */ /* 0x000fe2000fffe0ff */
[----:B------:R-:W-:Y:S01]  /*01a0*/  SHF.R.U32.HI R2, RZ, 0x2, R7 ;  /* 0x00000002ff027819 */ /* 0x000fe20000011607 */
[----:B------:R-:W-:Y:S02]  /*01b0*/  UIADD3 UR23, UPT, UPT, UR10, 0x3c6ef372, URZ ;  /* 0x3c6ef3720a177890 */ /* 0x000fe4000fffe0ff */
        /* <DEDUP_REMOVED lines=85> */
.L_x_9588:
        /* <DEDUP_REMOVED lines=37> */
.L_x_9587:
        /* <DEDUP_REMOVED lines=53> */
.L_x_9590:
        /* <DEDUP_REMOVED lines=56> */
.L_x_9589:
[----:B------:R-:W1:Y:S02]  /*1030*/  LDCU UR4, c[0x0][0x384] ;  /* 0x00007080ff0477ac */ /* 0x000e640008000800 */
[----:B-1----:R-:W-:-:S06]  /*1040*/  UISETP.GE.AND UP0, UPT, UR22, UR4, UPT ;  /* 0x000000041600728c */ /* 0x002fcc000bf06270 */
[----:B------:R-:W-:-:S13]  /*1050*/  PLOP3.LUT P0, PT, PT, PT, UP0, 0x80, 0x8 ;  /* 0x000000000008781c */ /* 0x000fda0003f0f008 */
[----:B------:R-:W-:Y:S05]  /*1060*/  @P0 EXIT ;  /* 0x000000000000094d */ /* 0x000fea0003800000 */
[----:B------:R-:W-:Y:S01]  /*1070*/  IMAD.HI.U32 R3, R227, -0x326172a9, RZ ;  /* 0xcd9e8d57e3037827 */ /* 0x000fe200078e00ff */
[----:B------:R-:W1:Y:S01]  /*1080*/  LDCU.64 UR4, c[0x0][0x398] ;  /* 0x00007300ff0477ac */ /* 0x000e620008000a00 */
[----:B------:R-:W-:Y:S02]  /*1090*/  LOP3.LUT R229, R6, 0x3, RZ, 0xc0, !PT ;  /* 0x0000000306e57812 */ /* 0x000fe400078ec0ff */
[----:B0---4-:R-:W-:Y:S01]  /*10a0*/  IMAD.HI.U32 R4, R0, -0x2daee0ad, RZ ;  /* 0xd2511f5300047827 */ /* 0x011fe200078e00ff */
[----:B------:R-:W-:Y:S01]  /*10b0*/  LOP3.LUT R3, R2, UR10, R3, 0x96, !PT ;  /* 0x0000000a02037c12 */ /* 0x000fe2000f8e9603 */
[----:B------:R-:W0:Y:S02]  /*10c0*/  LDCU UR31, c[0x0][0x388] ;  /* 0x00007100ff1f77ac */ /* 0x000e240008000800 */
        /* <DEDUP_REMOVED lines=10> */
[----:B------:R-:W-:Y:S01]  /*1170*/  IMAD.HI.U32 R4, R7, -0x326172a9, RZ ;  /* 0xcd9e8d5707047827 */ /* 0x000fe200078e00ff */
[----:B-1----:R-:W-:Y:S01]  /*1180*/  UISETP.NE.U32.AND UP0, UPT, UR4, URZ, UPT ;  /* 0x000000ff0400728c */ /* 0x002fe2000bf05070 */
[----:B------:R-:W1:Y:S02]  /*1190*/  LDCU UR6, c[0x0][0x404] ;  /* 0x00008080ff0677ac */ /* 0x000e640008000800 */
[----:B------:R-:W-:Y:S01]  /*11a0*/  IMAD R8, R3, -0x2daee0ad, RZ ;  /* 0xd2511f5303087824 */ /* 0x000fe200078e02ff */
[----:B------:R-:W-:Y:S01]  /*11b0*/  LOP3.LUT R4, R9, UR23, R4, 0x96, !PT ;  /* 0x0000001709047c12 */ /* 0x000fe2000f8e9604 */
[C---:B------:R-:W-:Y:S01]  /*11c0*/  IMAD.HI.U32 R3, R5.reuse, -0x2daee0ad, RZ ;  /* 0xd2511f5305037827 */ /* 0x040fe200078e00ff */
[----:B------:R-:W4:Y:S03]  /*11d0*/  LDCU UR34, c[0x0][0x400] ;  /* 0x00008000ff2277ac */ /* 0x000f260008000800 */
[----:B------:R-:W-:Y:S01]  /*11e0*/  IMAD R10, R5, -0x2daee0ad, RZ ;  /* 0xd2511f53050a7824 */ /* 0x000fe200078e02ff */
[----:B------:R-:W-:Y:S01]  /*11f0*/  LOP3.LUT R3, R8, UR12, R3, 0x96, !PT ;  /* 0x0000000c08037c12 */ /* 0x000fe2000f8e9603 */
[----:B------:R-:W-:Y:S01]  /*1200*/  IMAD.HI.U32 R9, R4, -0x2daee0ad, RZ ;  /* 0xd2511f5304097827 */ /* 0x000fe200078e00ff */
[----:B------:R-:W-:-:S02]  /*1210*/  UISETP.NE.AND.EX UP0, UPT, UR5, URZ, UPT, UP0 ;  /* 0x000000ff0500728c */ /* 0x000fc4000bf05300 */
[----:B------:R-:W-:Y:S01]  /*1220*/  UPLOP3.LUT UP1, UPT, UPT, UPT, UPT, 0x40, 0x4 ;  /* 0x000000000004789c */ /* 0x000fe20003f2e870 */
[----:B------:R-:W-:Y:S01]  /*1230*/  IMAD R8, R7, -0x326172a9, RZ ;  /* 0xcd9e8d5707087824 */ /* 0x000fe200078e02ff */
[----:B------:R-:W-:Y:S01]  /*1240*/  LOP3.LUT R9, R10, UR24, R9, 0x96, !PT ;  /* 0x000000180a097c12 */ /* 0x000fe2000f8e9609 */
[----:B------:R-:W-:-:S04]  /*1250*/  IMAD.HI.U32 R5, R3, -0x326172a9, RZ ;  /* 0xcd9e8d5703057827 */ /* 0x000fc800078e00ff */
[----:B------:R-:W-:Y:S01]  /*1260*/  IMAD R7, R4, -0x2daee0ad, RZ ;  /* 0xd2511f5304077824 */ /* 0x000fe200078e02ff */
[----:B------:R-:W-:Y:S01]  /*1270*/  LOP3.LUT R5, R8, UR13, R5, 0x96, !PT ;  /* 0x0000000d08057c12 */ /* 0x000fe2000f8e9605 */
[----:B------:R-:W-:Y:S01]  /*1280*/  IMAD R8, R3, -0x326172a9, RZ ;  /* 0xcd9e8d5703087824 */ /* 0x000fe200078e02ff */
[----:B------:R-:W0:Y:S01]  /*1290*/  LDCU.64 UR12, c[0x0][0x3a8] ;  /* 0x00007500ff0c77ac */ /* 0x000e220008000a00 */
        /* <DEDUP_REMOVED lines=21> */
[C---:B------:R-:W-:Y:S01]  /*13f0*/  IMAD.HI.U32 R5, R3.reuse, -0x326172a9, RZ ;  /* 0xcd9e8d5703057827 */ /* 0x040fe200078e00ff */
[----:B------:R-:W0:Y:S03]  /*1400*/  LDCU.64 UR16, c[0x0][0x398] ;  /* 0x00007300ff1077ac */ /* 0x000e260008000a00 */
        /* <DEDUP_REMOVED lines=16> */
[----:B------:R-:W-:Y:S02]  /*1510*/  HFMA2 R5, -RZ, RZ, 0, 0 ;  /* 0x00000000ff057431 */ /* 0x000fe400000001ff */
[----:B-1234-:R-:W-:-:S07]  /*1520*/  IMAD R6, R7, -0x326172a9, RZ ;  /* 0xcd9e8d5707067824 */ /* 0x01efce00078e02ff */
.L_x_9970:
[----:B0-----:R-:W-:Y:S01]  /*1530*/  ISETP.NE.U32.AND P0, PT, RZ, UR18, PT ;  /* 0x00000012ff007c0c */ /* 0x001fe2000bf05070 */
[----:B------:R-:W-:Y:S01]  /*1540*/  UIMAD UR4, UR22, UR31, URZ ;  /* 0x0000001f160472a4 */ /* 0x000fe2000f8e02ff */
[----:B-1----:R-:W0:Y:S01]  /*1550*/  LDC.64 R220, c[0x0][0x390] ;  /* 0x0000e400ffdc7b82 */ /* 0x002e220000000a00 */
        /* <DEDUP_REMOVED lines=8> */
[----:B------:R-:W-:-:S05]  /*15e0*/  IMAD.U32 R234, RZ, RZ, UR5 ;  /* 0x00000005ffea7e24 */ /* 0x000fca000f8e00ff */
[----:B------:R-:W-:-:S05]  /*15f0*/  LEA.HI.SX32 R234, R234, R231, 0x1d ;  /* 0x000000e7eaea7211 */ /* 0x000fca00078feaff */
[----:B0-----:R-:W-:-:S04]  /*1600*/  IMAD.WIDE.U32 R12, R234, 0x10, R220 ;  /* 0x00000010ea0c7825 */ /* 0x001fc800078e00dc */
[C---:B-1----:R-:W-:Y:S02]  /*1610*/  @P1 IMAD.WIDE.U32 R16, R234.reuse, R17, UR32 ;  /* 0x00000020ea101e25 */ /* 0x042fe4000f8e0011 */
[----:B-----5:R-:W5:Y:S04]  /*1620*/  LDG.E.128 R12, desc[UR8][R12.64] ;  /* 0x000000080c0c7981 */ /* 0x020f68000c1e1d00 */
        /* <DEDUP_REMOVED lines=12> */
[----:B------:R-:W-:Y:S02]  /*16f0*/  UIADD3 UR38, UPT, UPT, UR10, 0x78dde6e4, URZ ;  /* 0x78dde6e40a267890 */ /* 0x000fe4000fffe0ff */
[----:B------:R-:W-:Y:S02]  /*1700*/  UIADD3 UR39, UPT, UPT, UR10, -0x700cb87f, URZ ;  /* 0x8ff347810a277890 */ /* 0x000fe4000fffe0ff */
[----:B------:R-:W-:Y:S02]  /*1710*/  UIADD3 UR40, UPT, UPT, UR11, -0x4498517b, URZ ;  /* 0xbb67ae850b287890 */ /* 0x000fe4000fffe0ff */
[----:B------:R-:W-:Y:S02]  /*1720*/  UIADD3 UR41, UPT, UPT, UR11, 0x76cf5d0a, URZ ;  /* 0x76cf5d0a0b297890 */ /* 0x000fe4000fffe0ff */
[----:B------:R-:W-:Y:S01]  /*1730*/  UIADD3 UR42, UPT, UPT, UR10, -0x255992d5, URZ ;  /* 0xdaa66d2b0a2a7890 */ /* 0x000fe2000fffe0ff */
        /* <DEDUP_REMOVED lines=16> */
.L_x_9593:
        /* <DEDUP_REMOVED lines=12> */
.L_x_9594:
        /* <DEDUP_REMOVED lines=43> */
.L_x_9592:
[----:B------:R-:W-:Y:S01]  /*1bb0*/  ISETP.NE.AND P1, PT, R19, 0x1, PT ;  /* 0x000000011300780c */ /* 0x000fe20003f25270 */
[----:B------:R-:W-:Y:S01]  /*1bc0*/  UMOV UR4, UR6 ;  /* 0x0000000600047c82 */ /* 0x000fe20008000000 */
[----:B------:R-:W-:Y:S01]  /*1bd0*/  I2FP.F32.U32 R16, R16 ;  /* 0x0000001000107245 */ /* 0x000fe20000201000 */
[----:B------:R-:W-:Y:S02]  /*1be0*/  IMAD.MOV.U32 R21, RZ, RZ, 0x2 ;  /* 0x00000002ff157424 */ /* 0x000fe400078e00ff */
[----:B------:R-:W-:Y:S02]  /*1bf0*/  IMAD.MOV.U32 R17, RZ, RZ, R6 ;  /* 0x000000ffff117224 */ /* 0x000fe400078e0006 */
        /* <DEDUP_REMOVED lines=14> */
.L_x_9596:
        /* <DEDUP_REMOVED lines=12> */
.L_x_9597:
        /* <DEDUP_REMOVED lines=43> */
.L_x_9595:
[----:B------:R-:W-:Y:S01]  /*2050*/  ISETP.NE.AND P1, PT, R21, 0x1, PT ;  /* 0x000000011500780c */ /* 0x000fe20003f25270 */
[----:B------:R-:W-:Y:S01]  /*2060*/  IMAD.U32 R12, R12, 0x10000, RZ ;  /* 0x000100000c0c7824 */ /* 0x000fe200078e00ff */
[----:B------:R-:W-:Y:S01]  /*2070*/  I2FP.F32.U32 R20, R17 ;  /* 0x0000001100147245 */ /* 0x000fe20000201000 */
[----:B------:R-:W-:Y:S01]  /*2080*/  IMAD.MOV.U32 R22, RZ, RZ, 0x2 ;  /* 0x00000002ff167424 */ /* 0x000fe200078e00ff */
[----:B------:R-:W-:-:S03]  /*2090*/  MOV R17, R6 ;  /* 0x0000000600117202 */ /* 0x000fc60000000f00 */
[----:B------:R-:W-:-:S05]  /*20a0*/  FFMA.FTZ R20, R20, R231, 1.1641532182693481445e-10 ;  /* 0x2f00000014147423 */ /* 0x000fca00000100e7 */
[----:B------:R-:W-:-:S04]  /*20b0*/  FSETP.LE.FTZ.AND P2, PT, R20, UR4, PT ;  /* 0x0000000414007c0b */ /* 0x000fc8000bf53000 */
        /* <DEDUP_REMOVED lines=10> */
.L_x_9599:
        /* <DEDUP_REMOVED lines=12> */
.L_x_9600:
        /* <DEDUP_REMOVED lines=43> */
.L_x_9598:
        /* <DEDUP_REMOVED lines=18> */
.L_x_9602:
        /* <DEDUP_REMOVED lines=12> */
.L_x_9603:
        /* <DEDUP_REMOVED lines=43> */
.L_x_9601:
        /* <DEDUP_REMOVED lines=16> */
.L_x_9605:
        /* <DEDUP_REMOVED lines=12> */
.L_x_9606:
        /* <DEDUP_REMOVED lines=43> */
.L_x_9604:
        /* <DEDUP_REMOVED lines=17> */
.L_x_9608:
        /* <DEDUP_REMOVED lines=12> */
.L_x_9609:
        /* <DEDUP_REMOVED lines=43> */
.L_x_9607:
[----:B------:R-:W-:Y:S01]  /*3250*/  ISETP.NE.AND P4, PT, R21, 0x1, PT ;  /* 0x000000011500780c */ /* 0x000fe20003f85270 */
[----:B------:R-:W-:Y:S01]  /*3260*/  IMAD.U32 R14, R14, 0x10000, RZ ;  /* 0x000100000e0e7824 */ /* 0x000fe200078e00ff */
[----:B------:R-:W-:Y:S01]  /*3270*/  I2FP.F32.U32 R20, R20 ;  /* 0x0000001400147245 */ /* 0x000fe20000201000 */
[----:B------:R-:W-:-:S04]  /*3280*/  IMAD.MOV.U32 R23, RZ, RZ, 0x2 ;  /* 0x00000002ff177424 */ /* 0x000fc800078e00ff */
[----:B------:R-:W-:-:S05]  /*3290*/  FFMA.FTZ R20, R20, R231, 1.1641532182693481445e-10 ;  /* 0x2f00000014147423 */ /* 0x000fca00000100e7 */
[----:B------:R-:W-:Y:S02]  /*32a0*/  FSETP.LE.FTZ.AND P3, PT, R20, UR4, PT ;  /* 0x0000000414007c0b */ /* 0x000fe4000bf73000 */
        /* <DEDUP_REMOVED lines=10> */
.L_x_9611:
        /* <DEDUP_REMOVED lines=12> */
.L_x_9612:
        /* <DEDUP_REMOVED lines=43> */
.L_x_9610:
[----:B------:R-:W-:Y:S01]  /*36c0*/  ISETP.NE.AND P5, PT, R23, 0x1, PT ;  /* 0x000000011700780c */ /* 0x000fe20003fa5270 */
[----:B------:R-:W-:Y:S01]  /*36d0*/  IMAD.MOV.U32 R31, RZ, RZ, 0x2 ;  /* 0x00000002ff1f7424 */ /* 0x000fe200078e00ff */
[----:B------:R-:W-:Y:S01]  /*36e0*/  I2FP.F32.U32 R20, R20 ;  /* 0x0000001400147245 */ /* 0x000fe20000201000 */
[----:B------:R-:W-:-:S04]  /*36f0*/  IMAD.MOV.U32 R22, RZ, RZ, R6 ;  /* 0x000000ffff167224 */ /* 0x000fc800078e0006 */
[----:B------:R-:W-:Y:S01]  /*3700*/  FFMA.FTZ R21, R20, R231, 1.1641532182693481445e-10 ;  /* 0x2f00000014157423 */ /* 0x000fe200000100e7 */
[C---:B------:R-:W-:Y:S02]  /*3710*/  SHF.L.U32 R20, R15.reuse, 0x10, RZ ;  /* 0x000000100f147819 */ /* 0x040fe400000006ff */
[----:B------:R-:W-:Y:S02]  /*3720*/  PRMT R15, R15, 0x7632, R15 ;  /* 0x000076320f0f7816 */ /* 0x000fe4000000000f */
        /* <DEDUP_REMOVED lines=10> */
.L_x_9614:
        /* <DEDUP_REMOVED lines=12> */
.L_x_9615:
        /* <DEDUP_REMOVED lines=43> */
.L_x_9613:
        /* <DEDUP_REMOVED lines=36> */
.L_x_9591:
        /* <DEDUP_REMOVED lines=15> */
.L_x_9618:
        /* <DEDUP_REMOVED lines=12> */
.L_x_9619:
        /* <DEDUP_REMOVED lines=41> */
[----:B------:R-:W-:-:S07]  /*41c0*/  LOP3.LUT R3, R8, UR30, R19, 0x96, !PT ;  /* 0x0000001e08037c12 */ /* 0x000fce000f8e9613 */
.L_x_9617:
[----:B------:R-:W-:Y:S01]  /*41d0*/  ISETP.NE.AND P1, PT, R9, 0x1, PT ;  /* 0x000000010900780c */ /* 0x000fe20003f25270 */
[----:B------:R-:W-:Y:S01]  /*41e0*/  UMOV UR4, UR6 ;  /* 0x0000000600047c82 */ /* 0x000fe20008000000 */
[----:B------:R-:W-:Y:S01]  /*41f0*/  I2FP.F32.U32 R8, R7 ;  /* 0x0000000700087245 */ /* 0x000fe20000201000 */
[C---:B-----5:R-:W-:Y:S01]  /*4200*/  IMAD.U32 R7, R12.reuse, 0x10000, RZ ;  /* 0x000100000c077824 */ /* 0x060fe200078e00ff */
[----:B------:R-:W-:Y:S01]  /*4210*/  UMOV UR5, UR7 ;  /* 0x0000000700057c82 */ /* 0x000fe20008000000 */
[----:B------:R-:W-:Y:S01]  /*4220*/  PRMT R12, R12, 0x7632, R12 ;  /* 0x000076320c0c7816 */ /* 0x000fe2000000000c */
[----:B------:R-:W-:Y:S02]  /*4230*/  IMAD.MOV.U32 R10, RZ, RZ, 0x2 ;  /* 0x00000002ff0a7424 */ /* 0x000fe400078e00ff */
[----:B------:R-:W-:Y:S01]  /*4240*/  FFMA.FTZ R8, R8, R231, 1.1641532182693481445e-10 ;  /* 0x2f00000008087423 */ /* 0x000fe200000100e7 */
[----:B------:R-:W-:-:S04]  /*4250*/  FMUL.FTZ R7, R7, UR5 ;  /* 0x0000000507077c20 */ /* 0x000fc80008410000 */
[----:B------:R-:W-:Y:S02]  /*4260*/  FSETP.LE.FTZ.AND P3, PT, R8, UR4, PT ;  /* 0x0000000408007c0b */ /* 0x000fe4000bf73000 */
[----:B------:R-:W-:Y:S02]  /*4270*/  MOV R8, R6 ;  /* 0x0000000600087202 */ /* 0x000fe40000000f00 */
        /* <DEDUP_REMOVED lines=10> */
.L_x_9621:
        /* <DEDUP_REMOVED lines=12> */
.L_x_9622:
        /* <DEDUP_REMOVED lines=43> */
.L_x_9620:
[----:B------:R-:W-:Y:S01]  /*4690*/  I2FP.F32.U32 R8, R8 ;  /* 0x0000000800087245 */ /* 0x000fe20000201000 */
[----:B------:R-:W-:Y:S01]  /*46a0*/  IMAD.MOV.U32 R11, RZ, RZ, 0x2 ;  /* 0x00000002ff0b7424 */ /* 0x000fe200078e00ff */
[----:B------:R-:W-:Y:S02]  /*46b0*/  SHF.L.U32 R9, R56, 0x10, RZ ;  /* 0x0000001038097819 */ /* 0x000fe400000006ff */
[----:B------:R-:W-:Y:S01]  /*46c0*/  ISETP.NE.AND P2, PT, R10, 0x1, PT ;  /* 0x000000010a00780c */ /* 0x000fe20003f45270 */
[----:B------:R-:W-:Y:S01]  /*46d0*/  FFMA.FTZ R8, R8, R231, 1.1641532182693481445e-10 ;  /* 0x2f00000008087423 */ /* 0x000fe200000100e7 */
[----:B------:R-:W-:Y:S01]  /*46e0*/  FSEL R40, R7, RZ, P3 ;  /* 0x000000ff07287208 */ /* 0x000fe20001800000 */
[----:B------:R-:W-:-:S03]  /*46f0*/  FMUL.FTZ R9, R9, UR5 ;  /* 0x0000000509097c20 */ /* 0x000fc60008410000 */
[----:B------:R-:W-:Y:S01]  /*4700*/  FSETP.GTU.FTZ.AND P1, PT, R8, UR4, PT ;  /* 0x0000000408007c0b */ /* 0x000fe2000bf3c000 */
        /* <DEDUP_REMOVED lines=14> */
.L_x_9624:
        /* <DEDUP_REMOVED lines=12> */
.L_x_9625:
        /* <DEDUP_REMOVED lines=43> */
.L_x_9623:
[----:B------:R-:W-:Y:S02]  /*4b60*/  I2FP.F32.U32 R8, R8 ;  /* 0x0000000800087245 */ /* 0x000fe40000201000 */
[----:B------:R-:W-:Y:S02]  /*4b70*/  ISETP.NE.AND P1, PT, R11, 0x1, PT ;  /* 0x000000010b00780c */ /* 0x000fe40003f25270 */
[----:B------:R-:W-:Y:S01]  /*4b80*/  MOV R9, R6 ;  /* 0x0000000600097202 */ /* 0x000fe20000000f00 */
[----:B------:R-:W-:-:S05]  /*4b90*/  FFMA.FTZ R8, R8, R231, 1.1641532182693481445e-10 ;  /* 0x2f00000008087423 */ /* 0x000fca00000100e7 */
[----:B------:R-:W-:Y:S01]  /*4ba0*/  FSETP.LE.FTZ.AND P3, PT, R8, UR4, PT ;  /* 0x0000000408007c0b */ /* 0x000fe2000bf73000 */
[----:B------:R-:W-:Y:S02]  /*4bb0*/  IMAD.U32 R8, R12, 0x10000, RZ ;  /* 0x000100000c087824 */ /* 0x000fe400078e00ff */
[----:B------:R-:W-:Y:S01]  /*4bc0*/  IMAD.MOV.U32 R12, RZ, RZ, 0x2 ;  /* 0x00000002ff0c7424 */ /* 0x000fe200078e00ff */
[----:B------:R-:W-:Y:S01]  /*4bd0*/  P2R R29, PR, RZ, 0x8 ;  /* 0x00000008ff1d7803 */ /* 0x000fe20000000000 */
[----:B------:R-:W-:Y:S01]  /*4be0*/  FMUL.FTZ R8, R8, UR5 ;  /* 0x0000000508087c20 */ /* 0x000fe20008410000 */
[----:B------:R-:W-:Y:S07]  /*4bf0*/  @!P1 BRA `(.L_x_9626) ;  /* 0x0000000000fc9947 */ /* 0x000fee0003800000 */
        /* <DEDUP_REMOVED lines=8> */
.L_x_9627:
        /* <DEDUP_REMOVED lines=12> */
.L_x_9628:
        /* <DEDUP_REMOVED lines=43> */
.L_x_9626:
        /* <DEDUP_REMOVED lines=8> */
[----:B------:R-:W-:Y:S02]  /*5070*/  FSEL R10, R8, RZ, P3 ;  /* 0x000000ff080a7208 */ /* 0x000fe40001800000 */
        /* <DEDUP_REMOVED lines=14> */
.L_x_9630:
        /* <DEDUP_REMOVED lines=12> */
.L_x_9631:
        /* <DEDUP_REMOVED lines=43> */
.L_x_9629:
[----:B------:R-:W-:Y:S01]  /*54d0*/  ISETP.NE.AND P1, PT, R11, 0x1, PT ;  /* 0x000000010b00780c */ /* 0x000fe20003f25270 */
[----:B------:R-:W-:Y:S01]  /*54e0*/  IMAD.MOV.U32 R12, RZ, RZ, 0x2 ;  /* 0x00000002ff0c7424 */ /* 0x000fe200078e00ff */
[----:B------:R-:W-:Y:S01]  /*54f0*/  I2FP.F32.U32 R10, R9 ;  /* 0x00000009000a7245 */ /* 0x000fe20000201000 */
[C---:B------:R-:W-:Y:S01]  /*5500*/  IMAD.U32 R9, R13.reuse, 0x10000, RZ ;  /* 0x000100000d097824 */ /* 0x040fe200078e00ff */
[----:B------:R-:W-:-:S03]  /*5510*/  PRMT R13, R13, 0x7632, R13 ;  /* 0x000076320d0d7816 */ /* 0x000fc6000000000d */
        /* <DEDUP_REMOVED lines=14> */
.L_x_9633:
        /* <DEDUP_REMOVED lines=12> */
.L_x_9634:
        /* <DEDUP_REMOVED lines=43> */
.L_x_9632:
[----:B------:R-:W-:Y:S01]  /*5970*/  I2FP.F32.U32 R10, R10 ;  /* 0x0000000a000a7245 */ /* 0x000fe20000201000 */
[----:B------:R-:W-:Y:S01]  /*5980*/  IMAD.U32 R11, R57, 0x10000, RZ ;  /* 0x00010000390b7824 */ /* 0x000fe200078e00ff */
[----:B------:R-:W-:Y:S01]  /*5990*/  ISETP.NE.AND P2, PT, R12, 0x1, PT ;  /* 0x000000010c00780c */ /* 0x000fe20003f45270 */
[----:B------:R-:W-:Y:S01]  /*59a0*/  IMAD.MOV.U32 R16, RZ, RZ, 0x2 ;  /* 0x00000002ff107424 */ /* 0x000fe200078e00ff */
[----:B------:R-:W-:Y:S01]  /*59b0*/  FSEL R42, R9, RZ, P3 ;  /* 0x000000ff092a7208 */ /* 0x000fe20001800000 */
[----:B------:R-:W-:Y:S01]  /*59c0*/  FFMA.FTZ R10, R10, R231, 1.1641532182693481445e-10 ;  /* 0x2f0000000a0a7423 */ /* 0x000fe200000100e7 */
[----:B------:R-:W-:-:S04]  /*59d0*/  FMUL.FTZ R11, R11, UR5 ;  /* 0x000000050b0b7c20 */ /* 0x000fc80008410000 */
[----:B------:R-:W-:Y:S02]  /*59e0*/  FSETP.GTU.FTZ.AND P1, PT, R10, UR4, PT ;  /* 0x000000040a007c0b */ /* 0x000fe4000bf3c000 */
[----:B------:R-:W-:Y:S02]  /*59f0*/  MOV R10, R6 ;  /* 0x00000006000a7202 */ /* 0x000fe40000000f00 */
        /* <DEDUP_REMOVED lines=13> */
.L_x_9636:
        /* <DEDUP_REMOVED lines=12> */
.L_x_9637:
        /* <DEDUP_REMOVED lines=43> */
.L_x_9635:
[----:B------:R-:W-:Y:S02]  /*5e40*/  I2FP.F32.U32 R10, R10 ;  /* 0x0000000a000a7245 */ /* 0x000fe40000201000 */
[----:B------:R-:W-:Y:S02]  /*5e50*/  ISETP.NE.AND P2, PT, R16, 0x1, PT ;  /* 0x000000011000780c */ /* 0x000fe40003f45270 */
[----:B------:R-:W-:Y:S01]  /*5e60*/  MOV R11, R6 ;  /* 0x00000006000b7202 */ /* 0x000fe20000000f00 */
[----:B------:R-:W-:-:S05]  /*5e70*/  FFMA.FTZ R10, R10, R231, 1.1641532182693481445e-10 ;  /* 0x2f0000000a0a7423 */ /* 0x000fca00000100e7 */
[----:B------:R-:W-:Y:S01]  /*5e80*/  FSETP.LE.FTZ.AND P1, PT, R10, UR4, PT ;  /* 0x000000040a007c0b */ /* 0x000fe2000bf33000 */
[----:B------:R-:W-:Y:S02]  /*5e90*/  IMAD.U32 R10, R13, 0x10000, RZ ;  /* 0x000100000d0a7824 */ /* 0x000fe400078e00ff */
[----:B------:R-:W-:Y:S02]  /*5ea0*/  IMAD.MOV.U32 R13, RZ, RZ, 0x2 ;  /* 0x00000002ff0d7424 */ /* 0x000fe400078e00ff */
        /* <DEDUP_REMOVED lines=10> */
.L_x_9639:
        /* <DEDUP_REMOVED lines=12> */
.L_x_9640:
        /* <DEDUP_REMOVED lines=43> */
.L_x_9638:
        /* <DEDUP_REMOVED lines=23> */
.L_x_9642:
        /* <DEDUP_REMOVED lines=12> */
.L_x_9643:
        /* <DEDUP_REMOVED lines=43> */
.L_x_9641:
        /* <DEDUP_REMOVED lines=18> */
.L_x_9645:
        /* <DEDUP_REMOVED lines=12> */
.L_x_9646:
        /* <DEDUP_REMOVED lines=43> */
.L_x_9644:
[----:B------:R-:W-:Y:S01]  /*6c30*/  I2FP.F32.U32 R12, R12 ;  /* 0x0000000c000c7245 */ /* 0x000fe20000201000 */
[----:B------:R-:W-:Y:S01]  /*6c40*/  IMAD.U32 R13, R58, 0x10000, RZ ;  /* 0x000100003a0d7824 */ /* 0x000fe200078e00ff */
[----:B------:R-:W-:Y:S01]  /*6c50*/  FSEL R44, R11, RZ, P2 ;  /* 0x000000ff0b2c7208 */ /* 0x000fe20001000000 */
[----:B------:R-:W-:Y:S02]  /*6c60*/  IMAD.MOV.U32 R16, RZ, RZ, 0x2 ;  /* 0x00000002ff107424 */ /* 0x000fe400078e00ff */
[----:B------:R-:W-:Y:S01]  /*6c70*/  FFMA.FTZ R12, R12, R231, 1.1641532182693481445e-10 ;  /* 0x2f0000000c0c7423 */ /* 0x000fe200000100e7 */
[----:B------:R-:W-:-:S04]  /*6c80*/  FMUL.FTZ R13, R13, UR5 ;  /* 0x000000050d0d7c20 */ /* 0x000fc80008410000 */
[----:B------:R-:W-:Y:S02]  /*6c90*/  FSETP.GTU.FTZ.AND P3, PT, R12, UR4, PT ;  /* 0x000000040c007c0b */ /* 0x000fe4000bf7c000 */
        /* <DEDUP_REMOVED lines=15> */
.L_x_9648:
        /* <DEDUP_REMOVED lines=12> */
.L_x_9649:
        /* <DEDUP_REMOVED lines=43> */
.L_x_9647:
        /* <DEDUP_REMOVED lines=17> */
.L_x_9651:
        /* <DEDUP_REMOVED lines=12> */
.L_x_9652:
        /* <DEDUP_REMOVED lines=43> */
.L_x_9650:
        /* <DEDUP_REMOVED lines=23> */
.L_x_9654:
        /* <DEDUP_REMOVED lines=12> */
.L_x_9655:
        /* <DEDUP_REMOVED lines=43> */
.L_x_9653:
[----:B------:R-:W-:Y:S01]  /*7a60*/  ISETP.NE.AND P5, PT, R19, 0x1, PT ;  /* 0x000000011300780c */ /* 0x000fe20003fa5270 */
[C---:B------:R-:W-:Y:S01]  /*7a70*/  IMAD.U32 R16, R15.reuse, 0x10000, RZ ;  /* 0x000100000f107824 */ /* 0x040fe200078e00ff */
[----:B------:R-:W-:Y:S01]  /*7a80*/  I2FP.F32.U32 R12, R12 ;  /* 0x0000000c000c7245 */ /* 0x000fe20000201000 */
[----:B------:R-:W-:Y:S01]  /*7a90*/  IMAD.MOV.U32 R17, RZ, RZ, 0x2 ;  /* 0x00000002ff117424 */ /* 0x000fe200078e00ff */
        /* <DEDUP_REMOVED lines=14> */
.L_x_9657:
        /* <DEDUP_REMOVED lines=12> */
.L_x_9658:
        /* <DEDUP_REMOVED lines=43> */
.L_x_9656:
[----:B------:R-:W-:Y:S01]  /*7ef0*/  I2FP.F32.U32 R14, R14 ;  /* 0x0000000e000e7245 */ /* 0x000fe20000201000 */
[----:B------:R-:W-:Y:S01]  /*7f00*/  IMAD.U32 R13, R59, 0x10000, RZ ;  /* 0x000100003b0d7824 */ /* 0x000fe200078e00ff */
[----:B------:R-:W-:Y:S01]  /*7f10*/  FSEL R12, R12, RZ, P4 ;  /* 0x000000ff0c0c7208 */ /* 0x000fe20002000000 */
        /* <DEDUP_REMOVED lines=19> */
.L_x_9660:
        /* <DEDUP_REMOVED lines=12> */
.L_x_9661:
        /* <DEDUP_REMOVED lines=43> */
.L_x_9659:
        /* <DEDUP_REMOVED lines=17> */
.L_x_9663:
        /* <DEDUP_REMOVED lines=14> */
.L_x_9664:
        /* <DEDUP_REMOVED lines=43> */
.L_x_9662:
        /* <DEDUP_REMOVED lines=11> */
.L_x_9616:
[----:B------:R-:W-:Y:S01]  /*8910*/  SEL R17, RZ, 0x1000000, !P5 ;  /* 0x01000000ff117807 */ /* 0x000fe20006800000 */
[----:B------:R-:W-:Y:S01]  /*8920*/  UISETP.NE.U32.AND UP0, UPT, UR16, URZ, UPT ;  /* 0x000000ff1000728c */ /* 0x000fe2000bf05070 */
[----:B------:R-:W-:Y:S01]  /*8930*/  SEL R22, RZ, 0x10000, !P4 ;  /* 0x00010000ff167807 */ /* 0x000fe20006000000 */
[----:B------:R-:W-:Y:S01]  /*8940*/  IMAD.MOV.U32 R15, RZ, RZ, 0x20 ;  /* 0x00000020ff0f7424 */ /* 0x000fe200078e00ff */
[----:B------:R-:W-:Y:S01]  /*8950*/  ISETP.NE.AND P5, PT, R29, RZ, PT ;  /* 0x000000ff1d00720c */ /* 0x000fe20003fa5270 */
[----:B------:R-:W-:Y:S01]  /*8960*/  UISETP.NE.AND.EX UP0, UPT, UR17, URZ, UPT, UP0 ;  /* 0x000000ff1100728c */ /* 0x000fe2000bf05300 */
[----:B------:R-:W-:Y:S01]  /*8970*/  ISETP.NE.AND P4, PT, R30, RZ, PT ;  /* 0x000000ff1e00720c */ /* 0x000fe20003f85270 */
[----:B------:R-:W-:Y:S01]  /*8980*/  IMAD.WIDE.U32 R14, R234, R15, UR12 ;  /* 0x0000000cea0e7e25 */ /* 0x000fe2000f8e000f */
[----:B------:R-:W-:Y:S01]  /*8990*/  SEL R27, RZ, 0x100, !P3 ;  /* 0x00000100ff1b7807 */ /* 0x000fe20005800000 */
[----:B------:R-:W0:Y:S01]  /*89a0*/  @P0 LDC.64 R20, c[0x0][0x3a0] ;  /* 0x0000e800ff140b82 */ /* 0x000e220000000a00 */
[----:B------:R-:W-:-:S02]  /*89b0*/  SEL R16, RZ, 0x1000000, !P1 ;  /* 0x01000000ff107807 */ /* 0x000fc40004800000 */
[----:B------:R-:W-:Y:S01]  /*89c0*/  SEL R13, RZ, 0x10000, !P4 ;  /* 0x00010000ff0d7807 */ /* 0x000fe20006000000 */
[----:B------:R1:W-:Y:S01]  /*89d0*/  STG.E.128 desc[UR8][R14.64], R40 ;  /* 0x000000280e007986 */ /* 0x0003e2000c101d08 */
[----:B------:R-:W-:Y:S02]  /*89e0*/  SEL R12, RZ, 0x100, !P5 ;  /* 0x00000100ff0c7807 */ /* 0x000fe40006800000 */
[----:B------:R-:W-:Y:S01]  /*89f0*/  ISETP.NE.AND P6, PT, R28, RZ, PT ;  /* 0x000000ff1c00720c */ /* 0x000fe20003fc5270 */
[----:B------:R1:W-:Y:S01]  /*8a00*/  STG.E.128 desc[UR8][R14.64+0x10], R44 ;  /* 0x0000102c0e007986 */ /* 0x0003e2000c101d08 */
[----:B------:R-:W-:Y:S01]  /*8a10*/  LOP3.LUT R27, R27, R17, R22, 0xfe, !PT ;  /* 0x000000111b1b7212 */ /* 0x000fe200078efe16 */
[----:B------:R-:W2:Y:S01]  /*8a20*/  @UP0 LDCU.64 UR44, c[0x0][0x398] ;  /* 0x00007300ff2c07ac */ /* 0x000ea20008000a00 */
[----:B------:R-:W-:Y:S01]  /*8a30*/  LOP3.LUT R12, R12, R16, R13, 0xfe, !PT ;  /* 0x000000100c0c7212 */ /* 0x000fe200078efe0d */
[----:B------:R-:W-:Y:S01]  /*8a40*/  VIADD R17, R234, 0x80 ;  /* 0x00000080ea117836 */ /* 0x000fe20000000000 */
[----:B------:R-:W-:Y:S01]  /*8a50*/  SEL R26, RZ, 0x1, !P2 ;  /* 0x00000001ff1a7807 */ /* 0x000fe20005000000 */
[----:B------:R-:W-:Y:S01]  /*8a60*/  IMAD.MOV.U32 R22, RZ, RZ, 0x10 ;  /* 0x00000010ff167424 */ /* 0x000fe200078e00ff */
[----:B------:R-:W-:-:S02]  /*8a70*/  MOV R25, 0x8 ;  /* 0x0000000800197802 */ /* 0x000fc40000000f00 */
[----:B------:R-:W-:Y:S02]  /*8a80*/  SEL R13, RZ, 0x1, !P6 ;  /* 0x00000001ff0d7807 */ /* 0x000fe40007000000 */
[----:B------:R-:W-:Y:S01]  /*8a90*/  LOP3.LUT R27, R27, R26, RZ, 0xfc, !PT ;  /* 0x0000001a1b1b7212 */ /* 0x000fe200078efcff */
[----:B------:R-:W-:Y:S01]  /*8aa0*/  IMAD.WIDE.U32 R24, R234, R25, UR14 ;  /* 0x0000000eea187e25 */ /* 0x000fe2000f8e0019 */
[----:B------:R-:W-:Y:S02]  /*8ab0*/  LOP3.LUT R26, R12, R13, RZ, 0xfc, !PT ;  /* 0x0000000d0c1a7212 */ /* 0x000fe400078efcff */
[----:B------:R-:W-:Y:S01]  /*8ac0*/  PLOP3.LUT P1, PT, PT, PT, UP0, 0x80, 0x8 ;  /* 0x000000000008781c */ /* 0x000fe20003f2f008 */
[C---:B------:R-:W-:Y:S01]  /*8ad0*/  IMAD.WIDE.U32 R12, R17.reuse, 0x10, R220 ;  /* 0x00000010110c7825 */ /* 0x040fe200078e00dc */
[----:B------:R-:W-:Y:S01]  /*8ae0*/  PLOP3.LUT P2, PT, PT, PT, UP0, 0x80, 0x8 ;  /* 0x000000000008781c */ /* 0x000fe20003f4f008 */
[----:B------:R1:W-:Y:S02]  /*8af0*/  STG.E.64 desc[UR8][R24.64], R26 ;  /* 0x0000001a18007986 */ /* 0x0003e4000c101b08 */
[----:B0-----:R-:W-:-:S08]  /*8b00*/  @P0 IMAD.WIDE.U32 R20, R17, 0x20, R20 ;  /* 0x0000002011140825 */ /* 0x001fd000078e0014 */
[----:B--2---:R-:W-:Y:S01]  /*8b10*/  @P1 IMAD.WIDE.U32 R22, R17, R22, UR44 ;  /* 0x0000002c11161e25 */ /* 0x004fe2000f8e0016 */
[----:B-1----:R-:W-:Y:S06]  /*8b20*/  BRA.U !UP0, `(.L_x_9665) ;  /* 0x0000000108507547 */ /* 0x002fec000b800000 */
        /* <DEDUP_REMOVED lines=20> */
.L_x_9665:
[----:B------:R1:W5:Y:S04]  /*8c70*/  @P2 LDG.E.128 R56, desc[UR8][R22.64] ;  /* 0x0000000816382981 */ /* 0x000368000c1e1d00 */
[----:B------:R1:W5:Y:S04]  /*8c80*/  @P0 LDG.E.128 R52, desc[UR8][R20.64] ;  /* 0x0000000814340981 */ /* 0x000368000c1e1d00 */
[----:B------:R1:W5:Y:S04]  /*8c90*/  @P0 LDG.E.128 R48, desc[UR8][R20.64+0x10] ;  /* 0x0000100814300981 */ /* 0x000368000c1e1d00 */
[----:B0-----:R-:W5:Y:S01]  /*8ca0*/  LDG.E.128 R12, desc[UR8][R12.64] ;  /* 0x000000080c0c7981 */ /* 0x001f62000c1e1d00 */
        /* <DEDUP_REMOVED lines=16> */
.L_x_9668:
        /* <DEDUP_REMOVED lines=12> */
.L_x_9669:
[----:B------:R-:W-:Y:S01]  /*8e70*/  IMAD.WIDE.U32 R8, R227, -0x326172a9, RZ ;  /* 0xcd9e8d57e3087825 */ /* 0x000fe200078e00ff */
[----:B-1----:R-:W-:-:S04]  /*8e80*/  LOP3.LUT R20, R5, UR11, R7, 0x96, !PT ;  /* 0x0000000b05147c12 */ /* 0x002fc8000f8e9607 */
        /* <DEDUP_REMOVED lines=41> */
.L_x_9667:
        /* <DEDUP_REMOVED lines=19> */
.L_x_9671:
        /* <DEDUP_REMOVED lines=12> */
.L_x_9672:
        /* <DEDUP_REMOVED lines=43> */
.L_x_9670:
[----:B------:R-:W-:Y:S01]  /*95c0*/  I2FP.F32.U32 R8, R8 ;  /* 0x0000000800087245 */ /* 0x000fe20000201000 */
[----:B------:R-:W-:Y:S01]  /*95d0*/  IMAD.MOV.U32 R11, RZ, RZ, 0x2 ;  /* 0x00000002ff0b7424 */ /* 0x000fe200078e00ff */
[----:B------:R-:W-:Y:S02]  /*95e0*/  SHF.L.U32 R9, R56, 0x10, RZ ;  /* 0x0000001038097819 */ /* 0x000fe400000006ff */
[----:B------:R-:W-:Y:S01]  /*95f0*/  ISETP.NE.AND P2, PT, R10, 0x1, PT ;  /* 0x000000010a00780c */ /* 0x000fe20003f45270 */
[----:B------:R-:W-:Y:S02]  /*9600*/  FFMA.FTZ R8, R8, R231, 1.1641532182693481445e-10 ;  /* 0x2f00000008087423 */ /* 0x000fe400000100e7 */
[----:B------:R-:W-:Y:S01]  /*9610*/  FMUL.FTZ R36, R9, UR5 ;  /* 0x0000000509247c20 */ /* 0x000fe20008410000 */
[----:B------:R-:W-:Y:S02]  /*9620*/  FSEL R9, R7, RZ, P3 ;  /* 0x000000ff07097208 */ /* 0x000fe40001800000 */
        /* <DEDUP_REMOVED lines=15> */
.L_x_9674:
        /* <DEDUP_REMOVED lines=12> */
.L_x_9675:
        /* <DEDUP_REMOVED lines=43> */
.L_x_9673:
        /* <DEDUP_REMOVED lines=18> */
.L_x_9677:
        /* <DEDUP_REMOVED lines=12> */
.L_x_9678:
[----:B------:R-:W-:Y:S01]  /*9c70*/  IMAD.WIDE.U32 R18, R227, -0x326172a9, RZ ;  /* 0xcd9e8d57e3127825 */ /* 0x000fe200078e00ff */
[----:B-1----:R-:W-:Y:S02]  /*9c80*/  LOP3.LUT R22, R5, UR11, R11, 0x96, !PT ;  /* 0x0000000b05167c12 */ /* 0x002fe4000f8e960b */
        /* <DEDUP_REMOVED lines=41> */
.L_x_9676:
        /* <DEDUP_REMOVED lines=8> */
[----:B------:R-:W-:Y:S02]  /*9fa0*/  FSEL R10, R8, RZ, P3 ;  /* 0x000000ff080a7208 */ /* 0x000fe40001800000 */
        /* <DEDUP_REMOVED lines=14> */
.L_x_9680:
        /* <DEDUP_REMOVED lines=12> */
.L_x_9681:
[----:B------:R-:W-:Y:S01]  /*a150*/  IMAD.WIDE.U32 R18, R227, -0x326172a9, RZ ;  /* 0xcd9e8d57e3127825 */ /* 0x000fe200078e00ff */
[----:B-1----:R-:W-:Y:S02]  /*a160*/  LOP3.LUT R22, R5, UR11, R11, 0x96, !PT ;  /* 0x0000000b05167c12 */ /* 0x002fe4000f8e960b */
        /* <DEDUP_REMOVED lines=41> */
.L_x_9679:
        /* <DEDUP_REMOVED lines=19> */
.L_x_9683:
        /* <DEDUP_REMOVED lines=12> */
.L_x_9684:
[----:B------:R-:W-:Y:S01]  /*a5f0*/  IMAD.WIDE.U32 R18, R227, -0x326172a9, RZ ;  /* 0xcd9e8d57e3127825 */ /* 0x000fe200078e00ff */
[----:B-1----:R-:W-:-:S03]  /*a600*/  LOP3.LUT R22, R5, UR11, R11, 0x96, !PT ;  /* 0x0000000b05167c12 */ /* 0x002fc6000f8e960b */
        /* <DEDUP_REMOVED lines=41> */
.L_x_9682:
        /* <DEDUP_REMOVED lines=22> */
.L_x_9686:
        /* <DEDUP_REMOVED lines=12> */
.L_x_9687:
        /* <DEDUP_REMOVED lines=43> */
.L_x_9685:
[----:B------:R-:W-:Y:S01]  /*ad70*/  I2FP.F32.U32 R10, R10 ;  /* 0x0000000a000a7245 */ /* 0x000fe20000201000 */
[----:B------:R-:W-:Y:S01]  /*ad80*/  IMAD.MOV.U32 R11, RZ, RZ, R6 ;  /* 0x000000ffff0b7224 */ /* 0x000fe200078e0006 */
[----:B------:R-:W-:-:S03]  /*ad90*/  ISETP.NE.AND P2, PT, R18, 0x1, PT ;  /* 0x000000011200780c */ /* 0x000fc60003f45270 */
[----:B------:R-:W-:-:S05]  /*ada0*/  FFMA.FTZ R10, R10, R231, 1.1641532182693481445e-10 ;  /* 0x2f0000000a0a7423 */ /* 0x000fca00000100e7 */
[----:B------:R-:W-:Y:S02]  /*adb0*/  FSETP.LE.FTZ.AND P1, PT, R10, UR4, PT ;  /* 0x000000040a007c0b */ /* 0x000fe4000bf33000 */
[----:B------:R-:W-:Y:S01]  /*adc0*/  SHF.L.U32 R10, R13, 0x10, RZ ;  /* 0x000000100d0a7819 */ /* 0x000fe200000006ff */
[----:B------:R-:W-:-:S04]  /*add0*/  IMAD.MOV.U32 R13, RZ, RZ, 0x2 ;  /* 0x00000002ff0d7424 */ /* 0x000fc800078e00ff */
        /* <DEDUP_REMOVED lines=10> */
.L_x_9689:
        /* <DEDUP_REMOVED lines=12> */
.L_x_9690:
        /* <DEDUP_REMOVED lines=43> */
.L_x_9688:
        /* <DEDUP_REMOVED lines=23> */
.L_x_9692:
        /* <DEDUP_REMOVED lines=12> */
.L_x_9693:
        /* <DEDUP_REMOVED lines=43> */
.L_x_9691:
        /* <DEDUP_REMOVED lines=18> */
.L_x_9695:
        /* <DEDUP_REMOVED lines=12> */
.L_x_9696:
        /* <DEDUP_REMOVED lines=43> */
.L_x_9694:
[----:B------:R-:W-:Y:S01]  /*bb60*/  I2FP.F32.U32 R12, R12 ;  /* 0x0000000c000c7245 */ /* 0x000fe20000201000 */
[----:B------:R-:W-:Y:S01]  /*bb70*/  IMAD.MOV.U32 R18, RZ, RZ, 0x2 ;  /* 0x00000002ff127424 */ /* 0x000fe200078e00ff */
[----:B------:R-:W-:-:S03]  /*bb80*/  SHF.L.U32 R13, R58, 0x10, RZ ;  /* 0x000000103a0d7819 */ /* 0x000fc600000006ff */
[----:B------:R-:W-:Y:S02]  /*bb90*/  FFMA.FTZ R12, R12, R231, 1.1641532182693481445e-10 ;  /* 0x2f0000000c0c7423 */ /* 0x000fe400000100e7 */
[----:B------:R-:W-:Y:S01]  /*bba0*/  FMUL.FTZ R32, R13, UR5 ;  /* 0x000000050d207c20 */ /* 0x000fe20008410000 */
[----:B------:R-:W-:Y:S02]  /*bbb0*/  FSEL R13, R11, RZ, P2 ;  /* 0x000000ff0b0d7208 */ /* 0x000fe40001000000 */
        /* <DEDUP_REMOVED lines=16> */
.L_x_9698:
        /* <DEDUP_REMOVED lines=12> */
.L_x_9699:
        /* <DEDUP_REMOVED lines=43> */
.L_x_9697:
        /* <DEDUP_REMOVED lines=17> */
.L_x_9701:
        /* <DEDUP_REMOVED lines=12> */
.L_x_9702:
        /* <DEDUP_REMOVED lines=43> */
.L_x_9700:
        /* <DEDUP_REMOVED lines=23> */
.L_x_9704:
        /* <DEDUP_REMOVED lines=12> */
.L_x_9705:
        /* <DEDUP_REMOVED lines=43> */
.L_x_9703:
[----:B------:R-:W-:Y:S01]  /*c990*/  ISETP.NE.AND P5, PT, R18, 0x1, PT ;  /* 0x000000011200780c */ /* 0x000fe20003fa5270 */
[----:B-1----:R-:W-:Y:S01]  /*c9a0*/  IMAD.MOV.U32 R20, RZ, RZ, 0x2 ;  /* 0x00000002ff147424 */ /* 0x002fe200078e00ff */
        /* <DEDUP_REMOVED lines=16> */
.L_x_9707:
        /* <DEDUP_REMOVED lines=12> */
.L_x_9708:
        /* <DEDUP_REMOVED lines=43> */
.L_x_9706:
        /* <DEDUP_REMOVED lines=9> */
[----:B------:R-:W-:Y:S01]  /*ceb0*/  FSEL R13, R12, RZ, P4 ;  /* 0x000000ff0c0d7208 */ /* 0x000fe20002000000 */
[----:B------:R-:W-:-:S04]  /*cec0*/  IMAD.MOV.U32 R12, RZ, RZ, R6 ;  /* 0x000000ffff0c7224 */ /* 0x000fc800078e0006 */
[----:B------:R-:W-:-:S04]  /*ced0*/  FADD.FTZ R34, R34, R13 ;  /* 0x0000000d22227221 */ /* 0x000fc80000010000 */
        /* <DEDUP_REMOVED lines=10> */
.L_x_9710:
        /* <DEDUP_REMOVED lines=12> */
.L_x_9711:
        /* <DEDUP_REMOVED lines=43> */
.L_x_9709:
        /* <DEDUP_REMOVED lines=17> */
.L_x_9713:
        /* <DEDUP_REMOVED lines=14> */
.L_x_9714:
        /* <DEDUP_REMOVED lines=43> */
.L_x_9712:
        /* <DEDUP_REMOVED lines=12> */
.L_x_9666:
        /* <DEDUP_REMOVED lines=15> */
.L_x_9717:
        /* <DEDUP_REMOVED lines=12> */
.L_x_9718:
        /* <DEDUP_REMOVED lines=43> */
.L_x_9716:
        /* <DEDUP_REMOVED lines=18> */
.L_x_9720:
        /* <DEDUP_REMOVED lines=12> */
.L_x_9721:
        /* <DEDUP_REMOVED lines=43> */
.L_x_9719:
        /* <DEDUP_REMOVED lines=17> */
.L_x_9723:
        /* <DEDUP_REMOVED lines=12> */
.L_x_9724:
        /* <DEDUP_REMOVED lines=43> */
.L_x_9722:
        /* <DEDUP_REMOVED lines=18> */
.L_x_9726:
        /* <DEDUP_REMOVED lines=12> */
.L_x_9727:
        /* <DEDUP_REMOVED lines=43> */
.L_x_9725:
        /* <DEDUP_REMOVED lines=16> */
.L_x_9729:
        /* <DEDUP_REMOVED lines=12> */
.L_x_9730:
        /* <DEDUP_REMOVED lines=43> */
.L_x_9728:
        /* <DEDUP_REMOVED lines=17> */
.L_x_9732:
        /* <DEDUP_REMOVED lines=12> */
.L_x_9733:
        /* <DEDUP_REMOVED lines=43> */
.L_x_9731:
        /* <DEDUP_REMOVED lines=16> */
.L_x_9735:
        /* <DEDUP_REMOVED lines=12> */
.L_x_9736:
        /* <DEDUP_REMOVED lines=43> */
.L_x_9734:
        /* <DEDUP_REMOVED lines=17> */
.L_x_9738:
        /* <DEDUP_REMOVED lines=12> */
.L_x_9739:
        /* <DEDUP_REMOVED lines=42> */
[----:B------:R-:W-:-:S07]  /*fc20*/  IMAD.MOV.U32 R16, RZ, RZ, R24 ;  /* 0x000000ffff107224 */ /* 0x000fce00078e0018 */
.L_x_9737:
        /* <DEDUP_REMOVED lines=34> */
.L_x_9715:
[----:B------:R-:W-:Y:S01]  /*fe50*/  SEL R23, RZ, 0x1000000, !P5 ;  /* 0x01000000ff177807 */ /* 0x000fe20006800000 */
[----:B------:R-:W-:Y:S01]  /*fe60*/  IMAD.MOV.U32 R12, RZ, RZ, 0x20 ;  /* 0x00000020ff0c7424 */ /* 0x000fe200078e00ff */
[----:B------:R-:W-:Y:S01]  /*fe70*/  SEL R19, RZ, 0x10000, !P4 ;  /* 0x00010000ff137807 */ /* 0x000fe20006000000 */
[----:B------:R-:W0:Y:S01]  /*fe80*/  @P0 LDC.64 R20, c[0x0][0x3a0] ;  /* 0x0000e800ff140b82 */ /* 0x000e220000000a00 */
[----:B------:R-:W-:Y:S01]  /*fe90*/  ISETP.NE.AND P5, PT, R27, RZ, PT ;  /* 0x000000ff1b00720c */ /* 0x000fe20003fa5270 */
[----:B------:R-:W-:Y:S01]  /*fea0*/  IMAD.WIDE.U32 R12, R17, R12, UR12 ;  /* 0x0000000c110c7e25 */ /* 0x000fe2000f8e000c */
[----:B------:R-:W-:Y:S01]  /*feb0*/  ISETP.NE.AND P4, PT, R28, RZ, PT ;  /* 0x000000ff1c00720c */ /* 0x000fe20003f85270 */
[----:B------:R-:W1:Y:S01]  /*fec0*/  @UP0 LDCU.64 UR44, c[0x0][0x398] ;  /* 0x00007300ff2c07ac */ /* 0x000e620008000a00 */
[----:B------:R-:W-:Y:S01]  /*fed0*/  SEL R18, RZ, 0x1000000, !P1 ;  /* 0x01000000ff127807 */ /* 0x000fe20004800000 */
[----:B------:R-:W-:Y:S01]  /*fee0*/  IMAD.MOV.U32 R24, RZ, RZ, 0x10 ;  /* 0x00000010ff187424 */ /* 0x000fe200078e00ff */
[----:B------:R-:W-:Y:S01]  /*fef0*/  SEL R15, RZ, 0x10000, !P4 ;  /* 0x00010000ff0f7807 */ /* 0x000fe20006000000 */
[----:B------:R-:W-:Y:S01]  /*ff00*/  STG.E.128 desc[UR8][R12.64], R36 ;  /* 0x000000240c007986 */ /* 0x000fe2000c101d08 */
[----:B------:R-:W-:-:S02]  /*ff10*/  SEL R14, RZ, 0x100, !P5 ;  /* 0x00000100ff0e7807 */ /* 0x000fc40006800000 */
[----:B------:R-:W-:Y:S01]  /*ff20*/  SEL R22, RZ, 0x100, !P3 ;  /* 0x00000100ff167807 */ /* 0x000fe20005800000 */
[----:B------:R2:W-:Y:S01]  /*ff30*/  STG.E.128 desc[UR8][R12.64+0x10], R32 ;  /* 0x000010200c007986 */ /* 0x0005e2000c101d08 */
[----:B------:R-:W-:Y:S02]  /*ff40*/  ISETP.NE.AND P6, PT, R26, RZ, PT ;  /* 0x000000ff1a00720c */ /* 0x000fe40003fc5270 */
[----:B------:R-:W-:Y:S01]  /*ff50*/  LOP3.LUT R14, R14, R18, R15, 0xfe, !PT ;  /* 0x000000120e0e7212 */ /* 0x000fe200078efe0f */
[----:B------:R-:W-:Y:S01]  /*ff60*/  IMAD.MOV.U32 R18, RZ, RZ, 0x8 ;  /* 0x00000008ff127424 */ /* 0x000fe200078e00ff */
[----:B------:R-:W-:Y:S02]  /*ff70*/  LOP3.LUT R22, R22, R23, R19, 0xfe, !PT ;  /* 0x0000001716167212 */ /* 0x000fe400078efe13 */
[----:B------:R-:W-:Y:S02]  /*ff80*/  SEL R15, RZ, 0x1, !P2 ;  /* 0x00000001ff0f7807 */ /* 0x000fe40005000000 */
[----:B------:R-:W-:-:S02]  /*ff90*/  SEL R19, RZ, 0x1, !P6 ;  /* 0x00000001ff137807 */ /* 0x000fc40007000000 */
[----:B------:R-:W-:Y:S01]  /*ffa0*/  LOP3.LUT R15, R22, R15, RZ, 0xfc, !PT ;  /* 0x0000000f160f7212 */ /* 0x000fe200078efcff */
[----:B------:R-:W-:Y:S01]  /*ffb0*/  IMAD.WIDE.U32 R22, R17, R18, UR14 ;  /* 0x0000000e11167e25 */ /* 0x000fe2000f8e0012 */
[----:B------:R-:W-:Y:S02]  /*ffc0*/  LOP3.LUT R14, R14, R19, RZ, 0xfc, !PT ;  /* 0x000000130e0e7212 */ /* 0x000fe400078efcff */
[----:B------:R-:W-:Y:S02]  /*ffd0*/  PLOP3.LUT P1, PT, PT, PT, UP0, 0x80, 0x8 ;  /* 0x000000000008781c */ /* 0x000fe40003f2f008 */
[----:B------:R-:W-:Y:S01]  /*ffe0*/  IADD3 R229, PT, PT, R234, 0x100, RZ ;  /* 0x00000100eae57810 */ /* 0x000fe20007ffe0ff */
[----:B------:R3:W-:Y:S01]  /*fff0*/  STG.E.64 desc[UR8][R22.64], R14 ;  /* 0x0000000e16007986 */ /* 0x0007e2000c101b08 */
[----:B------:R-:W-:-:S03]  /*10000*/  PLOP3.LUT P2, PT, PT, PT, UP0, 0x80, 0x8 ;  /* 0x000000000008781c */ /* 0x000fc60003f4f008 */
[----:B--2---:R-:W-:-:S04]  /*10010*/  IMAD.WIDE.U32 R12, R229, 0x10, R220 ;  /* 0x00000010e50c7825 */ /* 0x004fc800078e00dc */
[----:B0-----:R-:W-:-:S04]  /*10020*/  @P0 IMAD.WIDE.U32 R20, R229, 0x20, R20 ;  /* 0x00000020e5140825 */ /* 0x001fc800078e0014 */
[----:B-1----:R-:W-:Y:S01]  /*10030*/  @P1 IMAD.WIDE.U32 R18, R229, R24, UR44 ;  /* 0x0000002ce5121e25 */ /* 0x002fe2000f8e0018 */
[----:B---3--:R-:W-:Y:S06]  /*10040*/  BRA.U !UP0, `(.L_x_9740) ;  /* 0x0000000108507547 */ /* 0x008fec000b800000 */
[----:B------:R-:W-:Y:S01]  /*10050*/  IMAD.U32 R23, R225, 0x10000, RZ ;  /* 0x00010000e1177824 */ /* 0x000fe200078e00ff */
        /* <DEDUP_REMOVED lines=19> */
.L_x_9740:
[----:B------:R1:W5:Y:S04]  /*10190*/  @P2 LDG.E.128 R56, desc[UR8][R18.64] ;  /* 0x0000000812382981 */ /* 0x000368000c1e1d00 */
[----:B------:R1:W5:Y:S04]  /*101a0*/  @P0 LDG.E.128 R52, desc[UR8][R20.64] ;  /* 0x0000000814340981 */ /* 0x000368000c1e1d00 */
[----:B------:R1:W5:Y:S04]  /*101b0*/  @P0 LDG.E.128 R48, desc[UR8][R20.64+0x10] ;  /* 0x0000100814300981 */ /* 0x000368000c1e1d00 */
[----:B0-----:R-:W5:Y:S01]  /*101c0*/  LDG.E.128 R12, desc[UR8][R12.64] ;  /* 0x000000080c0c7981 */ /* 0x001f62000c1e1d00 */
        /* <DEDUP_REMOVED lines=16> */
.L_x_9743:
        /* <DEDUP_REMOVED lines=12> */
.L_x_9744:
        /* <DEDUP_REMOVED lines=43> */
.L_x_9742:
        /* <DEDUP_REMOVED lines=8> */
[----:B------:R-:W-:Y:S01]  /*106c0*/  FSETP.LE.FTZ.AND P3, PT, R8, UR4, PT ;  /* 0x0000000408007c0b */ /* 0x000fe2000bf73000 */
        /* <DEDUP_REMOVED lines=11> */
.L_x_9746:
        /* <DEDUP_REMOVED lines=12> */
.L_x_9747:
        /* <DEDUP_REMOVED lines=43> */
.L_x_9745:
[----:B------:R-:W-:Y:S01]  /*10af0*/  I2FP.F32.U32 R8, R8 ;  /* 0x0000000800087245 */ /* 0x000fe20000201000 */
[----:B------:R-:W-:Y:S01]  /*10b00*/  IMAD.U32 R9, R56, 0x10000, RZ ;  /* 0x0001000038097824 */ /* 0x000fe200078e00ff */
[----:B------:R-:W-:Y:S01]  /*10b10*/  ISETP.NE.AND P2, PT, R10, 0x1, PT ;  /* 0x000000010a00780c */ /* 0x000fe20003f45270 */
[----:B------:R-:W-:Y:S02]  /*10b20*/  HFMA2 R11, -RZ, RZ, 0, 1.1920928955078125e-07 ;  /* 0x00000002ff0b7431 */ /* 0x000fe400000001ff */
[----:B------:R-:W-:Y:S01]  /*10b30*/  FFMA.FTZ R8, R8, R231, 1.1641532182693481445e-10 ;  /* 0x2f00000008087423 */ /* 0x000fe200000100e7 */
[----:B------:R-:W-:Y:S01]  /*10b40*/  FMUL.FTZ R28, R9, UR5 ;  /* 0x00000005091c7c20 */ /* 0x000fe20008410000 */
[----:B------:R-:W-:-:S03]  /*10b50*/  FSEL R9, R7, RZ, P3 ;  /* 0x000000ff07097208 */ /* 0x000fc60001800000 */
        /* <DEDUP_REMOVED lines=15> */
.L_x_9749:
        /* <DEDUP_REMOVED lines=12> */
.L_x_9750:
        /* <DEDUP_REMOVED lines=43> */
.L_x_9748:
[----:B------:R-:W-:Y:S01]  /*10fc0*/  I2FP.F32.U32 R8, R8 ;  /* 0x0000000800087245 */ /* 0x000fe20000201000 */
[----:B------:R-:W-:Y:S01]  /*10fd0*/  IMAD.MOV.U32 R9, RZ, RZ, R6 ;  /* 0x000000ffff097224 */ /* 0x000fe200078e0006 */
[----:B------:R-:W-:Y:S02]  /*10fe0*/  ISETP.NE.AND P1, PT, R11, 0x1, PT ;  /* 0x000000010b00780c */ /* 0x000fe40003f25270 */
[----:B------:R-:W-:Y:S01]  /*10ff0*/  LOP3.LUT R228, R228, 0xfffffffb, RZ, 0xc0, !PT ;  /* 0xfffffffbe4e47812 */ /* 0x000fe200078ec0ff */
[----:B------:R-:W-:-:S05]  /*11000*/  FFMA.FTZ R8, R8, R231, 1.1641532182693481445e-10 ;  /* 0x2f00000008087423 */ /* 0x000fca00000100e7 */
[----:B------:R-:W-:Y:S01]  /*11010*/  FSETP.LE.FTZ.AND P3, PT, R8, UR4, PT ;  /* 0x0000000408007c0b */ /* 0x000fe2000bf73000 */
[----:B------:R-:W-:Y:S01]  /*11020*/  IMAD.U32 R8, R12, 0x10000, RZ ;  /* 0x000100000c087824 */ /* 0x000fe200078e00ff */
[----:B------:R-:W-:-:S03]  /*11030*/  MOV R12, 0x2 ;  /* 0x00000002000c7802 */ /* 0x000fc60000000f00 */
        /* <DEDUP_REMOVED lines=11> */
.L_x_9752:
        /* <DEDUP_REMOVED lines=12> */
.L_x_9753:
[----:B------:R-:W-:Y:S01]  /*111b0*/  IMAD.WIDE.U32 R16, R227, -0x326172a9, RZ ;  /* 0xcd9e8d57e3107825 */ /* 0x000fe200078e00ff */
[----:B-1----:R-:W-:-:S03]  /*111c0*/  LOP3.LUT R20, R5, UR11, R11, 0x96, !PT ;  /* 0x0000000b05147c12 */ /* 0x002fc6000f8e960b */
        /* <DEDUP_REMOVED lines=41> */
.L_x_9751:
[----:B------:R-:W-:Y:S01]  /*11460*/  I2FP.F32.U32 R10, R9 ;  /* 0x00000009000a7245 */ /* 0x000fe20000201000 */
[----:B------:R-:W-:Y:S01]  /*11470*/  HFMA2 R11, -RZ, RZ, 0, 1.1920928955078125e-07 ;  /* 0x00000002ff0b7431 */ /* 0x000fe200000001ff */
        /* <DEDUP_REMOVED lines=21> */
.L_x_9755:
        /* <DEDUP_REMOVED lines=12> */
.L_x_9756:
[----:B------:R-:W-:Y:S01]  /*11690*/  IMAD.WIDE.U32 R16, R227, -0x326172a9, RZ ;  /* 0xcd9e8d57e3107825 */ /* 0x000fe200078e00ff */
[----:B-1----:R-:W-:-:S03]  /*116a0*/  LOP3.LUT R20, R5, UR11, R11, 0x96, !PT ;  /* 0x0000000b05147c12 */ /* 0x002fc6000f8e960b */
        /* <DEDUP_REMOVED lines=41> */
.L_x_9754:
[----:B------:R-:W-:Y:S01]  /*11940*/  I2FP.F32.U32 R10, R9 ;  /* 0x00000009000a7245 */ /* 0x000fe20000201000 */
[----:B------:R-:W-:Y:S01]  /*11950*/  IMAD.U32 R9, R13, 0x10000, RZ ;  /* 0x000100000d097824 */ /* 0x000fe200078e00ff */
        /* <DEDUP_REMOVED lines=18> */
.L_x_9758:
        /* <DEDUP_REMOVED lines=12> */
.L_x_9759:
        /* <DEDUP_REMOVED lines=43> */
.L_x_9757:
        /* <DEDUP_REMOVED lines=22> */
.L_x_9761:
        /* <DEDUP_REMOVED lines=12> */
.L_x_9762:
        /* <DEDUP_REMOVED lines=43> */
.L_x_9760:
[----:B------:R-:W-:Y:S01]  /*122c0*/  I2FP.F32.U32 R10, R10 ;  /* 0x0000000a000a7245 */ /* 0x000fe20000201000 */
[----:B------:R-:W-:Y:S01]  /*122d0*/  IMAD.MOV.U32 R11, RZ, RZ, R6 ;  /* 0x000000ffff0b7224 */ /* 0x000fe200078e0006 */
[----:B------:R-:W-:-:S03]  /*122e0*/  ISETP.NE.AND P2, PT, R16, 0x1, PT ;  /* 0x000000011000780c */ /* 0x000fc60003f45270 */
[----:B------:R-:W-:-:S05]  /*122f0*/  FFMA.FTZ R10, R10, R231, 1.1641532182693481445e-10 ;  /* 0x2f0000000a0a7423 */ /* 0x000fca00000100e7 */
[----:B------:R-:W-:Y:S01]  /*12300*/  FSETP.LE.FTZ.AND P1, PT, R10, UR4, PT ;  /* 0x000000040a007c0b */ /* 0x000fe2000bf33000 */
[----:B------:R-:W-:Y:S01]  /*12310*/  IMAD.U32 R10, R13, 0x10000, RZ ;  /* 0x000100000d0a7824 */ /* 0x000fe200078e00ff */
[----:B------:R-:W-:-:S03]  /*12320*/  MOV R13, 0x2 ;  /* 0x00000002000d7802 */ /* 0x000fc60000000f00 */
        /* <DEDUP_REMOVED lines=10> */
.L_x_9764:
        /* <DEDUP_REMOVED lines=12> */
.L_x_9765:
        /* <DEDUP_REMOVED lines=43> */
.L_x_9763:
        /* <DEDUP_REMOVED lines=23> */
.L_x_9767:
        /* <DEDUP_REMOVED lines=12> */
.L_x_9768:
        /* <DEDUP_REMOVED lines=43> */
.L_x_9766:
[----:B------:R-:W-:Y:S02]  /*12c20*/  ISETP.NE.AND P3, PT, R16, 0x1, PT ;  /* 0x000000011000780c */ /* 0x000fe40003f65270 */
[----:B------:R-:W-:Y:S01]  /*12c30*/  I2FP.F32.U32 R12, R11 ;  /* 0x0000000b000c7245 */ /* 0x000fe20000201000 */
[C---:B------:R-:W-:Y:S01]  /*12c40*/  IMAD.U32 R11, R14.reuse, 0x10000, RZ ;  /* 0x000100000e0b7824 */ /* 0x040fe200078e00ff */
[----:B------:R-:W-:Y:S02]  /*12c50*/  PRMT R14, R14, 0x7632, R14 ;  /* 0x000076320e0e7816 */ /* 0x000fe4000000000e */
[----:B------:R-:W-:Y:S01]  /*12c60*/  MOV R17, 0x2 ;  /* 0x0000000200117802 */ /* 0x000fe20000000f00 */
[----:B------:R-:W-:Y:S01]  /*12c70*/  FFMA.FTZ R12, R12, R231, 1.1641532182693481445e-10 ;  /* 0x2f0000000c0c7423 */ /* 0x000fe200000100e7 */
[----:B------:R-:W-:-:S04]  /*12c80*/  FMUL.FTZ R11, R11, UR5 ;  /* 0x000000050b0b7c20 */ /* 0x000fc80008410000 */
        /* <DEDUP_REMOVED lines=11> */
.L_x_9770:
        /* <DEDUP_REMOVED lines=12> */
.L_x_9771:
        /* <DEDUP_REMOVED lines=43> */
.L_x_9769:
[----:B------:R-:W-:Y:S01]  /*130b0*/  I2FP.F32.U32 R12, R12 ;  /* 0x0000000c000c7245 */ /* 0x000fe20000201000 */
[----:B------:R-:W-:Y:S02]  /*130c0*/  IMAD.U32 R13, R58, 0x10000, RZ ;  /* 0x000100003a0d7824 */ /* 0x000fe400078e00ff */
[----:B------:R-:W-:Y:S02]  /*130d0*/  HFMA2 R16, -RZ, RZ, 0, 1.1920928955078125e-07 ;  /* 0x00000002ff107431 */ /* 0x000fe400000001ff */
[----:B------:R-:W-:Y:S01]  /*130e0*/  FFMA.FTZ R12, R12, R231, 1.1641532182693481445e-10 ;  /* 0x2f0000000c0c7423 */ /* 0x000fe200000100e7 */
[----:B------:R-:W-:Y:S01]  /*130f0*/  FMUL.FTZ R24, R13, UR5 ;  /* 0x000000050d187c20 */ /* 0x000fe20008410000 */
[----:B------:R-:W-:-:S03]  /*13100*/  FSEL R13, R11, RZ, P2 ;  /* 0x000000ff0b0d7208 */ /* 0x000fc60001000000 */
        /* <DEDUP_REMOVED lines=16> */
.L_x_9773:
        /* <DEDUP_REMOVED lines=12> */
.L_x_9774:
        /* <DEDUP_REMOVED lines=43> */
.L_x_9772:
[----:B------:R-:W-:Y:S01]  /*13580*/  ISETP.NE.AND P4, PT, R16, 0x1, PT ;  /* 0x000000011000780c */ /* 0x000fe20003f85270 */
[----:B------:R-:W-:Y:S01]  /*13590*/  IMAD.U32 R14, R14, 0x10000, RZ ;  /* 0x000100000e0e7824 */ /* 0x000fe200078e00ff */
[----:B------:R-:W-:Y:S01]  /*135a0*/  I2FP.F32.U32 R12, R12 ;  /* 0x0000000c000c7245 */ /* 0x000fe20000201000 */
[----:B------:R-:W-:Y:S01]  /*135b0*/  IMAD.MOV.U32 R13, RZ, RZ, R6 ;  /* 0x000000ffff0d7224 */ /* 0x000fe200078e0006 */
[----:B------:R-:W-:-:S03]  /*135c0*/  MOV R17, 0x2 ;  /* 0x0000000200117802 */ /* 0x000fc60000000f00 */
        /* <DEDUP_REMOVED lines=12> */
.L_x_9776:
        /* <DEDUP_REMOVED lines=12> */
.L_x_9777:
[----:B-1----:R-:W-:Y:S01]  /*13750*/  IMAD.WIDE.U32 R18, R227, -0x326172a9, RZ ;  /* 0xcd9e8d57e3127825 */ /* 0x002fe200078e00ff */
        /* <DEDUP_REMOVED lines=42> */
.L_x_9775:
[----:B------:R-:W-:Y:S01]  /*13a00*/  I2FP.F32.U32 R14, R13 ;  /* 0x0000000d000e7245 */ /* 0x000fe20000201000 */
[----:B-1----:R-:W-:Y:S01]  /*13a10*/  HFMA2 R18, -RZ, RZ, 0, 1.1920928955078125e-07 ;  /* 0x00000002ff127431 */ /* 0x002fe200000001ff */
        /* <DEDUP_REMOVED lines=21> */
.L_x_9779:
        /* <DEDUP_REMOVED lines=12> */
.L_x_9780:
        /* <DEDUP_REMOVED lines=43> */
.L_x_9778:
[----:B------:R-:W-:Y:S01]  /*13ee0*/  ISETP.NE.AND P5, PT, R18, 0x1, PT ;  /* 0x000000011200780c */ /* 0x000fe20003fa5270 */
[C---:B------:R-:W-:Y:S01]  /*13ef0*/  IMAD.U32 R14, R15.reuse, 0x10000, RZ ;  /* 0x000100000f0e7824 */ /* 0x040fe200078e00ff */
[----:B------:R-:W-:Y:S01]  /*13f00*/  I2FP.F32.U32 R12, R13 ;  /* 0x0000000d000c7245 */ /* 0x000fe20000201000 */
[----:B------:R-:W-:Y:S01]  /*13f10*/  IMAD.MOV.U32 R16, RZ, RZ, R6 ;  /* 0x000000ffff107224 */ /* 0x000fe200078e0006 */
[----:B------:R-:W-:Y:S02]  /*13f20*/  PRMT R15, R15, 0x7632, R15 ;  /* 0x000076320f0f7816 */ /* 0x000fe4000000000f */
[----:B------:R-:W-:Y:S01]  /*13f30*/  MOV R17, 0x2 ;  /* 0x0000000200117802 */ /* 0x000fe20000000f00 */
        /* <DEDUP_REMOVED lines=12> */
.L_x_9782:
        /* <DEDUP_REMOVED lines=12> */
.L_x_9783:
        /* <DEDUP_REMOVED lines=43> */
.L_x_9781:
[----:B------:R-:W-:Y:S01]  /*14370*/  I2FP.F32.U32 R14, R16 ;  /* 0x00000010000e7245 */ /* 0x000fe20000201000 */
[----:B------:R-:W-:Y:S02]  /*14380*/  IMAD.U32 R13, R59, 0x10000, RZ ;  /* 0x000100003b0d7824 */ /* 0x000fe400078e00ff */
[----:B------:R-:W-:Y:S02]  /*14390*/  HFMA2 R16, -RZ, RZ, 0, 1.1920928955078125e-07 ;  /* 0x00000002ff107431 */ /* 0x000fe400000001ff */
[----:B------:R-:W-:Y:S01]  /*143a0*/  FFMA.FTZ R14, R14, R231, 1.1641532182693481445e-10 ;  /* 0x2f0000000e0e7423 */ /* 0x000fe200000100e7 */
[----:B------:R-:W-:-:S04]  /*143b0*/  FMUL.FTZ R13, R13, UR5 ;  /* 0x000000050d0d7c20 */ /* 0x000fc80008410000 */
        /* <DEDUP_REMOVED lines=17> */
.L_x_9785:
        /* <DEDUP_REMOVED lines=12> */
.L_x_9786:
        /* <DEDUP_REMOVED lines=43> */
.L_x_9784:
[----:B------:R-:W-:Y:S01]  /*14840*/  ISETP.NE.AND P6, PT, R16, 0x1, PT ;  /* 0x000000011000780c */ /* 0x000fe20003fc5270 */
[----:B------:R-:W-:Y:S01]  /*14850*/  IMAD.U32 R15, R15, 0x10000, RZ ;  /* 0x000100000f0f7824 */ /* 0x000fe200078e00ff */
[----:B------:R-:W-:Y:S01]  /*14860*/  I2FP.F32.U32 R12, R12 ;  /* 0x0000000c000c7245 */ /* 0x000fe20000201000 */
[----:B------:R-:W-:Y:S01]  /*14870*/  IMAD.MOV.U32 R14, RZ, RZ, R6 ;  /* 0x000000ffff0e7224 */ /* 0x000fe200078e0006 */
[----:B------:R-:W-:-:S03]  /*14880*/  MOV R232, 0x2 ;  /* 0x0000000200e87802 */ /* 0x000fc60000000f00 */
        /* <DEDUP_REMOVED lines=12> */
.L_x_9788:
        /* <DEDUP_REMOVED lines=14> */
.L_x_9789:
        /* <DEDUP_REMOVED lines=43> */
.L_x_9787:
        /* <DEDUP_REMOVED lines=10> */
[----:B------:R-:W-:Y:S01]  /*14d80*/  @P0 FADD.FTZ R27, R51, R27 ;  /* 0x0000001b331b0221 */ /* 0x000fe20000010000 */
[----:B------:R-:W-:Y:S06]  /*14d90*/  BRA `(.L_x_9790) ;  /* 0x00000024008c7947 */ /* 0x000fec0003800000 */
.L_x_9741:
[----:B------:R-:W-:Y:S01]  /*14da0*/  ISETP.NE.AND P1, PT, R29, 0x1, PT ;  /* 0x000000011d00780c */ /* 0x000fe20003f25270 */
[----:B-1----:R-:W-:Y:S02]  /*14db0*/  HFMA2 R18, -RZ, RZ, 0, 1.1920928955078125e-07 ;  /* 0x00000002ff127431 */ /* 0x002fe400000001ff */
        /* <DEDUP_REMOVED lines=13> */
.L_x_9792:
        /* <DEDUP_REMOVED lines=12> */
.L_x_9793:
        /* <DEDUP_REMOVED lines=43> */
.L_x_9791:
[----:B------:R-:W-:Y:S01]  /*15200*/  I2FP.F32.U32 R16, R17 ;  /* 0x0000001100107245 */ /* 0x000fe20000201000 */
[----:B-----5:R-:W-:Y:S01]  /*15210*/  IMAD.U32 R20, R12, 0x10000, RZ ;  /* 0x000100000c147824 */ /* 0x020fe200078e00ff */
[----:B------:R-:W-:Y:S02]  /*15220*/  ISETP.NE.AND P1, PT, R18, 0x1, PT ;  /* 0x000000011200780c */ /* 0x000fe40003f25270 */
[----:B------:R-:W-:Y:S01]  /*15230*/  LOP3.LUT R228, R228, 0xfffffff7, RZ, 0xc0, !PT ;  /* 0xfffffff7e4e47812 */ /* 0x000fe200078ec0ff */
[----:B------:R-:W-:Y:S01]  /*15240*/  FFMA.FTZ R16, R16, R231, 1.1641532182693481445e-10 ;  /* 0x2f00000010107423 */ /* 0x000fe200000100e7 */
[----:B------:R-:W-:Y:S01]  /*15250*/  PRMT R21, R12, 0x7632, R21 ;  /* 0x000076320c157816 */ /* 0x000fe20000000015 */
[----:B------:R-:W-:-:S03]  /*15260*/  IMAD.MOV.U32 R12, RZ, RZ, R6 ;  /* 0x000000ffff0c7224 */ /* 0x000fc600078e0006 */
[----:B------:R-:W-:Y:S02]  /*15270*/  FSETP.LE.FTZ.AND P2, PT, R16, UR4, PT ;  /* 0x0000000410007c0b */ /* 0x000fe4000bf53000 */
[----:B------:R-:W-:-:S11]  /*15280*/  MOV R16, 0x2 ;  /* 0x0000000200107802 */ /* 0x000fd60000000f00 */
        /* <DEDUP_REMOVED lines=10> */
.L_x_9795:
        /* <DEDUP_REMOVED lines=12> */
.L_x_9796:
        /* <DEDUP_REMOVED lines=43> */
.L_x_9794:
[----:B------:R-:W-:Y:S01]  /*156a0*/  I2FP.F32.U32 R12, R12 ;  /* 0x0000000c000c7245 */ /* 0x000fe20000201000 */
[----:B------:R-:W-:Y:S01]  /*156b0*/  HFMA2 R17, -RZ, RZ, 0, 1.1920928955078125e-07 ;  /* 0x00000002ff117431 */ /* 0x000fe200000001ff */
[----:B------:R-:W-:Y:S01]  /*156c0*/  ISETP.NE.AND P1, PT, R16, 0x1, PT ;  /* 0x000000011000780c */ /* 0x000fe20003f25270 */
[----:B------:R-:W-:Y:S01]  /*156d0*/  IMAD.U32 R21, R21, 0x10000, RZ ;  /* 0x0001000015157824 */ /* 0x000fe200078e00ff */
[----:B------:R-:W-:Y:S01]  /*156e0*/  LOP3.LUT R228, R228, 0xfffffffb, RZ, 0xc0, !PT ;  /* 0xfffffffbe4e47812 */ /* 0x000fe200078ec0ff */
[----:B------:R-:W-:-:S05]  /*156f0*/  FFMA.FTZ R12, R12, R231, 1.1641532182693481445e-10 ;  /* 0x2f0000000c0c7423 */ /* 0x000fca00000100e7 */
        /* <DEDUP_REMOVED lines=12> */
.L_x_9798:
        /* <DEDUP_REMOVED lines=12> */
.L_x_9799:
        /* <DEDUP_REMOVED lines=43> */
.L_x_9797:
[----:B------:R-:W-:Y:S01]  /*15b30*/  I2FP.F32.U32 R12, R12 ;  /* 0x0000000c000c7245 */ /* 0x000fe20000201000 */
[----:B------:R-:W-:Y:S01]  /*15b40*/  IMAD.U32 R22, R13, 0x10000, RZ ;  /* 0x000100000d167824 */ /* 0x000fe200078e00ff */
[----:B------:R-:W-:Y:S02]  /*15b50*/  ISETP.NE.AND P1, PT, R17, 0x1, PT ;  /* 0x000000011100780c */ /* 0x000fe40003f25270 */
[----:B------:R-:W-:Y:S01]  /*15b60*/  LOP3.LUT R228, R228, 0xfffffffd, RZ, 0xc0, !PT ;  /* 0xfffffffde4e47812 */ /* 0x000fe200078ec0ff */
[----:B------:R-:W-:Y:S01]  /*15b70*/  FFMA.FTZ R12, R12, R231, 1.1641532182693481445e-10 ;  /* 0x2f0000000c0c7423 */ /* 0x000fe200000100e7 */
[----:B------:R-:W-:Y:S01]  /*15b80*/  PRMT R23, R13, 0x7632, R23 ;  /* 0x000076320d177816 */ /* 0x000fe20000000017 */
[----:B------:R-:W-:Y:S01]  /*15b90*/  IMAD.MOV.U32 R13, RZ, RZ, R6 ;  /* 0x000000ffff0d7224 */ /* 0x000fe200078e0006 */
[----:B------:R-:W-:Y:S02]  /*15ba0*/  MOV R16, 0x2 ;  /* 0x0000000200107802 */ /* 0x000fe40000000f00 */
[----:B------:R-:W-:-:S13]  /*15bb0*/  FSETP.LE.FTZ.AND P2, PT, R12, UR4, PT ;  /* 0x000000040c007c0b */ /* 0x000fda000bf53000 */
        /* <DEDUP_REMOVED lines=10> */
.L_x_9801:
        /* <DEDUP_REMOVED lines=12> */
.L_x_9802:
        /* <DEDUP_REMOVED lines=43> */
.L_x_9800:
        /* <DEDUP_REMOVED lines=16> */
.L_x_9804:
        /* <DEDUP_REMOVED lines=12> */
.L_x_9805:
        /* <DEDUP_REMOVED lines=43> */
.L_x_9803:
[----:B------:R-:W-:Y:S01]  /*16440*/  ISETP.NE.AND P3, PT, R17, 0x1, PT ;  /* 0x000000011100780c */ /* 0x000fe20003f65270 */
[C---:B------:R-:W-:Y:S01]  /*16450*/  IMAD.U32 R24, R14.reuse, 0x10000, RZ ;  /* 0x000100000e187824 */ /* 0x040fe200078e00ff */
[----:B------:R-:W-:Y:S02]  /*16460*/  I2FP.F32.U32 R12, R13 ;  /* 0x0000000d000c7245 */ /* 0x000fe40000201000 */
[----:B------:R-:W-:Y:S02]  /*16470*/  PRMT R25, R14, 0x7632, R25 ;  /* 0x000076320e197816 */ /* 0x000fe40000000019 */
[----:B------:R-:W-:Y:S01]  /*16480*/  MOV R13, 0x2 ;  /* 0x00000002000d7802 */ /* 0x000fe20000000f00 */
        /* <DEDUP_REMOVED lines=12> */
.L_x_9807:
        /* <DEDUP_REMOVED lines=12> */
.L_x_9808:
        /* <DEDUP_REMOVED lines=43> */
.L_x_9806:
[----:B------:R-:W-:Y:S01]  /*168c0*/  ISETP.NE.AND P4, PT, R13, 0x1, PT ;  /* 0x000000010d00780c */ /* 0x000fe20003f85270 */
[----:B------:R-:W-:Y:S01]  /*168d0*/  HFMA2 R14, -RZ, RZ, 0, 1.1920928955078125e-07 ;  /* 0x00000002ff0e7431 */ /* 0x000fe200000001ff */
[----:B------:R-:W-:Y:S01]  /*168e0*/  I2FP.F32.U32 R12, R12 ;  /* 0x0000000c000c7245 */ /* 0x000fe20000201000 */
[----:B------:R-:W-:-:S04]  /*168f0*/  IMAD.U32 R25, R25, 0x10000, RZ ;  /* 0x0001000019197824 */ /* 0x000fc800078e00ff */
        /* <DEDUP_REMOVED lines=12> */
.L_x_9810:
        /* <DEDUP_REMOVED lines=12> */
.L_x_9811:
        /* <DEDUP_REMOVED lines=43> */
.L_x_9809:
[----:B------:R-:W-:Y:S01]  /*16d30*/  ISETP.NE.AND P5, PT, R14, 0x1, PT ;  /* 0x000000010e00780c */ /* 0x000fe20003fa5270 */
[C---:B------:R-:W-:Y:S01]  /*16d40*/  IMAD.U32 R27, R15.reuse, 0x10000, RZ ;  /* 0x000100000f1b7824 */ /* 0x040fe200078e00ff */
[----:B------:R-:W-:Y:S01]  /*16d50*/  I2FP.F32.U32 R12, R12 ;  /* 0x0000000c000c7245 */ /* 0x000fe20000201000 */
[----:B------:R-:W-:Y:S01]  /*16d60*/  IMAD.MOV.U32 R13, RZ, RZ, R6 ;  /* 0x000000ffff0d7224 */ /* 0x000fe200078e0006 */
[----:B------:R-:W-:Y:S02]  /*16d70*/  PRMT R26, R15, 0x7632, R26 ;  /* 0x000076320f1a7816 */ /* 0x000fe4000000001a */
[----:B------:R-:W-:Y:S01]  /*16d80*/  MOV R232, 0x2 ;  /* 0x0000000200e87802 */ /* 0x000fe20000000f00 */
        /* <DEDUP_REMOVED lines=11> */
.L_x_9813:
        /* <DEDUP_REMOVED lines=12> */
.L_x_9814:
        /* <DEDUP_REMOVED lines=43> */
.L_x_9812:
[----:B------:R-:W-:Y:S01]  /*171b0*/  P2R R14, PR, RZ, 0x1 ;  /* 0x00000001ff0e7803 */ /* 0x000fe20000000000 */
[----:B------:R-:W-:Y:S01]  /*171c0*/  FMUL.FTZ R20, R20, UR5 ;  /* 0x0000000514147c20 */ /* 0x000fe20008410000 */
[----:B------:R-:W-:Y:S01]  /*171d0*/  I2FP.F32.U32 R12, R13 ;  /* 0x0000000d000c7245 */ /* 0x000fe20000201000 */
[----:B------:R-:W-:Y:S01]  /*171e0*/  FMUL.FTZ R22, R22, UR5 ;  /* 0x0000000516167c20 */ /* 0x000fe20008410000 */
[----:B------:R-:W-:Y:S01]  /*171f0*/  LOP3.LUT P0, RZ, R228, 0x8, RZ, 0xc0, !PT ;  /* 0x00000008e4ff7812 */ /* 0x000fe2000780c0ff */
        /* <DEDUP_REMOVED lines=29> */
.L_x_9790:
[----:B------:R-:W-:Y:S01]  /*173d0*/  SEL R21, RZ, 0x1000000, !P5 ;  /* 0x01000000ff157807 */ /* 0x000fe20006800000 */
[----:B------:R-:W-:Y:S01]  /*173e0*/  HFMA2 R12, -RZ, RZ, 0, 1.9073486328125e-06 ;  /* 0x00000020ff0c7431 */ /* 0x000fe200000001ff */
[----:B------:R-:W-:Y:S01]  /*173f0*/  SEL R19, RZ, 0x10000, !P4 ;  /* 0x00010000ff137807 */ /* 0x000fe20006000000 */
[----:B------:R-:W0:Y:S01]  /*17400*/  @P0 LDC.64 R16, c[0x0][0x3a0] ;  /* 0x0000e800ff100b82 */ /* 0x000e220000000a00 */
[C---:B------:R-:W-:Y:S01]  /*17410*/  LOP3.LUT P5, RZ, R228.reuse, 0x4, RZ, 0xc0, !PT ;  /* 0x00000004e4ff7812 */ /* 0x040fe200078ac0ff */
[----:B------:R-:W1:Y:S01]  /*17420*/  @UP0 LDCU.64 UR44, c[0x0][0x398] ;  /* 0x00007300ff2c07ac */ /* 0x000e620008000a00 */
[----:B------:R-:W-:Y:S01]  /*17430*/  LOP3.LUT P4, RZ, R228, 0x2, RZ, 0xc0, !PT ;  /* 0x00000002e4ff7812 */ /* 0x000fe2000788c0ff */
[----:B------:R-:W-:Y:S01]  /*17440*/  IMAD.WIDE.U32 R12, R229, R12, UR12 ;  /* 0x0000000ce50c7e25 */ /* 0x000fe2000f8e000c */
[----:B------:R-:W-:Y:S02]  /*17450*/  SEL R18, RZ, 0x1000000, !P1 ;  /* 0x01000000ff127807 */ /* 0x000fe40004800000 */
[----:B------:R-:W-:Y:S01]  /*17460*/  SEL R15, RZ, 0x10000, !P4 ;  /* 0x00010000ff0f7807 */ /* 0x000fe20006000000 */
[----:B------:R-:W-:Y:S01]  /*17470*/  VIADD R235, R234, 0x180 ;  /* 0x00000180eaeb7836 */ /* 0x000fe20000000000 */
[----:B------:R-:W-:Y:S01]  /*17480*/  SEL R14, RZ, 0x100, !P5 ;  /* 0x00000100ff0e7807 */ /* 0x000fe20006800000 */
[----:B------:R-:W-:Y:S01]  /*17490*/  STG.E.128 desc[UR8][R12.64], R28 ;  /* 0x0000001c0c007986 */ /* 0x000fe2000c101d08 */
[----:B------:R-:W-:-:S02]  /*174a0*/  SEL R20, RZ, 0x100, !P3 ;  /* 0x00000100ff147807 */ /* 0x000fc40005800000 */
[----:B------:R-:W-:Y:S01]  /*174b0*/  LOP3.LUT P6, RZ, R228, 0x8, RZ, 0xc0, !PT ;  /* 0x00000008e4ff7812 */ /* 0x000fe200078cc0ff */
[----:B------:R2:W-:Y:S01]  /*174c0*/  STG.E.128 desc[UR8][R12.64+0x10], R24 ;  /* 0x000010180c007986 */ /* 0x0005e2000c101d08 */
[----:B------:R-:W-:Y:S01]  /*174d0*/  LOP3.LUT R14, R14, R18, R15, 0xfe, !PT ;  /* 0x000000120e0e7212 */ /* 0x000fe200078efe0f */
[----:B------:R-:W-:Y:S01]  /*174e0*/  IMAD.MOV.U32 R18, RZ, RZ, 0x8 ;  /* 0x00000008ff127424 */ /* 0x000fe200078e00ff */
[----:B------:R-:W-:Y:S02]  /*174f0*/  LOP3.LUT R20, R20, R21, R19, 0xfe, !PT ;  /* 0x0000001514147212 */ /* 0x000fe400078efe13 */
[----:B------:R-:W-:Y:S02]  /*17500*/  SEL R15, RZ, 0x1, !P2 ;  /* 0x00000001ff0f7807 */ /* 0x000fe40005000000 */
[----:B------:R-:W-:Y:S02]  /*17510*/  SEL R19, RZ, 0x1, !P6 ;  /* 0x00000001ff137807 */ /* 0x000fe40007000000 */
[----:B------:R-:W-:Y:S01]  /*17520*/  LOP3.LUT R15, R20, R15, RZ, 0xfc, !PT ;  /* 0x0000000f140f7212 */ /* 0x000fe200078efcff */
[----:B------:R-:W-:Y:S01]  /*17530*/  IMAD.WIDE.U32 R20, R229, R18, UR14 ;  /* 0x0000000ee5147e25 */ /* 0x000fe2000f8e0012 */
[----:B------:R-:W-:-:S02]  /*17540*/  LOP3.LUT R14, R14, R19, RZ, 0xfc, !PT ;  /* 0x000000130e0e7212 */ /* 0x000fc400078efcff */
[----:B------:R-:W-:Y:S01]  /*17550*/  PLOP3.LUT P1, PT, PT, PT, UP0, 0x80, 0x8 ;  /* 0x000000000008781c */ /* 0x000fe20003f2f008 */
[C---:B0-----:R-:W-:Y:S01]  /*17560*/  @P0 IMAD.WIDE.U32 R16, R235.reuse, 0x20, R16 ;  /* 0x00000020eb100825 */ /* 0x041fe200078e0010 */
[----:B------:R-:W-:Y:S01]  /*17570*/  MOV R22, 0x10 ;  /* 0x0000001000167802 */ /* 0x000fe20000000f00 */
[----:B------:R0:W-:Y:S01]  /*17580*/  STG.E.64 desc[UR8][R20.64], R14 ;  /* 0x0000000e14007986 */ /* 0x0001e2000c101b08 */
[----:B------:R-:W-:Y:S01]  /*17590*/  PLOP3.LUT P2, PT, PT, PT, UP0, 0x80, 0x8 ;  /* 0x000000000008781c */ /* 0x000fe20003f4f008 */
[----:B--2---:R-:W-:-:S08]  /*175a0*/  IMAD.WIDE.U32 R12, R235, 0x10, R220 ;  /* 0x00000010eb0c7825 */ /* 0x004fd000078e00dc */
[----:B-1----:R-:W-:Y:S01]  /*175b0*/  @P1 IMAD.WIDE.U32 R18, R235, R22, UR44 ;  /* 0x0000002ceb121e25 */ /* 0x002fe2000f8e0016 */
        /* <DEDUP_REMOVED lines=8> */
[----:B------:R-:W-:Y:S02]  /*17640*/  LOP3.LUT R21, R10, 0xff, RZ, 0xc0, !PT ;  /* 0x000000ff0a157812 */ /* 0x000fe400078ec0ff */
[----:B------:R-:W-:Y:S01]  /*17650*/  LOP3.LUT R222, R20, 0xff00, R23, 0xf8, !PT ;  /* 0x0000ff0014de7812 */ /* 0x000fe200078ef817 */
[----:B------:R-:W-:Y:S01]  /*17660*/  IMAD.WIDE.U32 R22, R22, 0x10000, RZ ;  /* 0x0001000016167825 */ /* 0x000fe200078e00ff */
        /* <DEDUP_REMOVED lines=10> */
.L_x_9815:
[----:B------:R2:W5:Y:S04]  /*17710*/  @P2 LDG.E.128 R56, desc[UR8][R18.64] ;  /* 0x0000000812382981 */ /* 0x000568000c1e1d00 */
[----:B------:R2:W5:Y:S04]  /*17720*/  @P0 LDG.E.128 R52, desc[UR8][R16.64] ;  /* 0x0000000810340981 */ /* 0x000568000c1e1d00 */
[----:B------:R2:W5:Y:S04]  /*17730*/  @P0 LDG.E.128 R48, desc[UR8][R16.64+0x10] ;  /* 0x0000100810300981 */ /* 0x000568000c1e1d00 */
[----:B01----:R-:W5:Y:S01]  /*17740*/  LDG.E.128 R12, desc[UR8][R12.64] ;  /* 0x000000080c0c7981 */ /* 0x003f62000c1e1d00 */
        /* <DEDUP_REMOVED lines=16> */
.L_x_9818:
        /* <DEDUP_REMOVED lines=12> */
.L_x_9819:
[----:B------:R-:W-:Y:S01]  /*17910*/  IMAD.WIDE.U32 R8, R227, -0x326172a9, RZ ;  /* 0xcd9e8d57e3087825 */ /* 0x000fe200078e00ff */
[----:B--2---:R-:W-:-:S04]  /*17920*/  LOP3.LUT R16, R5, UR11, R7, 0x96, !PT ;  /* 0x0000000b05107c12 */ /* 0x004fc8000f8e9607 */
        /* <DEDUP_REMOVED lines=40> */
.L_x_9817:
[----:B------:R-:W-:Y:S01]  /*17bb0*/  I2FP.F32.U32 R8, R7 ;  /* 0x0000000700087245 */ /* 0x000fe20000201000 */
[----:B------:R-:W-:Y:S01]  /*17bc0*/  IMAD.MOV.U32 R10, RZ, RZ, 0x2 ;  /* 0x00000002ff0a7424 */ /* 0x000fe200078e00ff */
[----:B------:R-:W-:Y:S02]  /*17bd0*/  ISETP.NE.AND P1, PT, R9, 0x1, PT ;  /* 0x000000010900780c */ /* 0x000fe40003f25270 */
[----:B-----5:R-:W-:Y:S01]  /*17be0*/  SHF.L.U32 R7, R12, 0x10, RZ ;  /* 0x000000100c077819 */ /* 0x020fe200000006ff */
[----:B------:R-:W-:Y:S01]  /*17bf0*/  FFMA.FTZ R8, R8, R231, 1.1641532182693481445e-10 ;  /* 0x2f00000008087423 */ /* 0x000fe200000100e7 */
[----:B------:R-:W-:Y:S02]  /*17c00*/  LOP3.LUT R228, R228, 0xfffffff7, RZ, 0xc0, !PT ;  /* 0xfffffff7e4e47812 */ /* 0x000fe400078ec0ff */
[----:B------:R-:W-:Y:S01]  /*17c10*/  PRMT R12, R12, 0x7632, R12 ;  /* 0x000076320c0c7816 */ /* 0x000fe2000000000c */
[----:B------:R-:W-:Y:S01]  /*17c20*/  FMUL.FTZ R7, R7, UR5 ;  /* 0x0000000507077c20 */ /* 0x000fe20008410000 */
[----:B------:R-:W-:Y:S01]  /*17c30*/  FSETP.LE.FTZ.AND P3, PT, R8, UR4, PT ;  /* 0x0000000408007c0b */ /* 0x000fe2000bf73000 */
[----:B------:R-:W-:-:S12]  /*17c40*/  IMAD.MOV.U32 R8, RZ, RZ, R6 ;  /* 0x000000ffff087224 */ /* 0x000fd800078e0006 */
        /* <DEDUP_REMOVED lines=10> */
.L_x_9821:
        /* <DEDUP_REMOVED lines=12> */
.L_x_9822:
        /* <DEDUP_REMOVED lines=43> */
.L_x_9820:
        /* <DEDUP_REMOVED lines=22> */
.L_x_9824:
        /* <DEDUP_REMOVED lines=12> */
.L_x_9825:
        /* <DEDUP_REMOVED lines=43> */
.L_x_9823:
[----:B------:R-:W-:Y:S01]  /*18530*/  I2FP.F32.U32 R8, R8 ;  /* 0x0000000800087245 */ /* 0x000fe20000201000 */
[----:B------:R-:W-:Y:S01]  /*18540*/  IMAD.MOV.U32 R9, RZ, RZ, R6 ;  /* 0x000000ffff097224 */ /* 0x000fe200078e0006 */
[----:B------:R-:W-:Y:S02]  /*18550*/  ISETP.NE.AND P1, PT, R11, 0x1, PT ;  /* 0x000000010b00780c */ /* 0x000fe40003f25270 */
[----:B------:R-:W-:Y:S01]  /*18560*/  LOP3.LUT R228, R228, 0xfffffffb, RZ, 0xc0, !PT ;  /* 0xfffffffbe4e47812 */ /* 0x000fe200078ec0ff */
[----:B------:R-:W-:-:S05]  /*18570*/  FFMA.FTZ R8, R8, R231, 1.1641532182693481445e-10 ;  /* 0x2f00000008087423 */ /* 0x000fca00000100e7 */
[----:B------:R-:W-:Y:S02]  /*18580*/  FSETP.LE.FTZ.AND P3, PT, R8, UR4, PT ;  /* 0x0000000408007c0b */ /* 0x000fe4000bf73000 */
[----:B------:R-:W-:Y:S01]  /*18590*/  SHF.L.U32 R8, R12, 0x10, RZ ;  /* 0x000000100c087819 */ /* 0x000fe200000006ff */
[----:B------:R-:W-:-:S04]  /*185a0*/  IMAD.MOV.U32 R12, RZ, RZ, 0x2 ;  /* 0x00000002ff0c7424 */ /* 0x000fc800078e00ff */
[----:B------:R-:W-:-:S06]  /*185b0*/  FMUL.FTZ R8, R8, UR5 ;  /* 0x0000000508087c20 */ /* 0x000fcc0008410000 */
        /* <DEDUP_REMOVED lines=10> */
.L_x_9827:
        /* <DEDUP_REMOVED lines=12> */
.L_x_9828:
[----:B--2---:R-:W-:Y:S01]  /*18720*/  IMAD.WIDE.U32 R16, R227, -0x326172a9, RZ ;  /* 0xcd9e8d57e3107825 */ /* 0x004fe200078e00ff */
        /* <DEDUP_REMOVED lines=42> */
.L_x_9826:
        /* <DEDUP_REMOVED lines=23> */
.L_x_9830:
        /* <DEDUP_REMOVED lines=12> */
.L_x_9831:
[----:B--2---:R-:W-:Y:S01]  /*18c00*/  IMAD.WIDE.U32 R16, R227, -0x326172a9, RZ ;  /* 0xcd9e8d57e3107825 */ /* 0x004fe200078e00ff */
        /* <DEDUP_REMOVED lines=42> */
.L_x_9829:
[----:B------:R-:W-:Y:S01]  /*18eb0*/  I2FP.F32.U32 R10, R9 ;  /* 0x00000009000a7245 */ /* 0x000fe20000201000 */
[----:B------:R-:W-:Y:S01]  /*18ec0*/  IMAD.MOV.U32 R12, RZ, RZ, 0x2 ;  /* 0x00000002ff0c7424 */ /* 0x000fe200078e00ff */
[----:B------:R-:W-:Y:S02]  /*18ed0*/  ISETP.NE.AND P1, PT, R11, 0x1, PT ;  /* 0x000000010b00780c */ /* 0x000fe40003f25270 */
[C---:B------:R-:W-:Y:S01]  /*18ee0*/  SHF.L.U32 R9, R13.reuse, 0x10, RZ ;  /* 0x000000100d097819 */ /* 0x040fe200000006ff */
        /* <DEDUP_REMOVED lines=16> */
.L_x_9833:
        /* <DEDUP_REMOVED lines=12> */
.L_x_9834:
[----:B--2---:R-:W-:Y:S01]  /*190b0*/  IMAD.WIDE.U32 R16, R227, -0x326172a9, RZ ;  /* 0xcd9e8d57e3107825 */ /* 0x004fe200078e00ff */
        /* <DEDUP_REMOVED lines=42> */
.L_x_9832:
[----:B------:R-:W-:Y:S01]  /*19360*/  I2FP.F32.U32 R10, R10 ;  /* 0x0000000a000a7245 */ /* 0x000fe20000201000 */
[----:B--2---:R-:W-:Y:S01]  /*19370*/  IMAD.MOV.U32 R16, RZ, RZ, 0x2 ;  /* 0x00000002ff107424 */ /* 0x004fe200078e00ff */
        /* <DEDUP_REMOVED lines=20> */
.L_x_9836:
        /* <DEDUP_REMOVED lines=12> */
.L_x_9837:
        /* <DEDUP_REMOVED lines=43> */
.L_x_9835:
        /* <DEDUP_REMOVED lines=17> */
.L_x_9839:
        /* <DEDUP_REMOVED lines=12> */
.L_x_9840:
        /* <DEDUP_REMOVED lines=43> */
.L_x_9838:
        /* <DEDUP_REMOVED lines=23> */
.L_x_9842:
        /* <DEDUP_REMOVED lines=12> */
.L_x_9843:
        /* <DEDUP_REMOVED lines=43> */
.L_x_9841:
        /* <DEDUP_REMOVED lines=18> */
.L_x_9845:
        /* <DEDUP_REMOVED lines=12> */
.L_x_9846:
        /* <DEDUP_REMOVED lines=43> */
.L_x_9844:
        /* <DEDUP_REMOVED lines=22> */
.L_x_9848:
        /* <DEDUP_REMOVED lines=12> */
.L_x_9849:
        /* <DEDUP_REMOVED lines=43> */
.L_x_9847:
        /* <DEDUP_REMOVED lines=17> */
.L_x_9851:
        /* <DEDUP_REMOVED lines=12> */
.L_x_9852:
        /* <DEDUP_REMOVED lines=43> */
.L_x_9850:
        /* <DEDUP_REMOVED lines=23> */
.L_x_9854:
        /* <DEDUP_REMOVED lines=12> */
.L_x_9855:
        /* <DEDUP_REMOVED lines=43> */
.L_x_9853:
[----:B------:R-:W-:Y:S01]  /*1b450*/  ISETP.NE.AND P5, PT, R18, 0x1, PT ;  /* 0x000000011200780c */ /* 0x000fe20003fa5270 */
[----:B------:R-:W-:Y:S01]  /*1b460*/  IMAD.MOV.U32 R222, RZ, RZ, 0x2 ;  /* 0x00000002ffde7424 */ /* 0x000fe200078e00ff */
[----:B------:R-:W-:Y:S02]  /*1b470*/  I2FP.F32.U32 R12, R12 ;  /* 0x0000000c000c7245 */ /* 0x000fe40000201000 */
[C---:B------:R-:W-:Y:S02]  /*1b480*/  SHF.L.U32 R14, R15.reuse, 0x10, RZ ;  /* 0x000000100f0e7819 */ /* 0x040fe400000006ff */
[----:B------:R-:W-:Y:S01]  /*1b490*/  PRMT R19, R15, 0x7632, R19 ;  /* 0x000076320f137816 */ /* 0x000fe20000000013 */
[----:B------:R-:W-:Y:S01]  /*1b4a0*/  FFMA.FTZ R13, R12, R231, 1.1641532182693481445e-10 ;  /* 0x2f0000000c0d7423 */ /* 0x000fe200000100e7 */
[----:B------:R-:W-:Y:S02]  /*1b4b0*/  IMAD.MOV.U32 R15, RZ, RZ, R6 ;  /* 0x000000ffff0f7224 */ /* 0x000fe400078e0006 */
[----:B------:R-:W-:-:S02]  /*1b4c0*/  FMUL.FTZ R12, R14, UR5 ;  /* 0x000000050e0c7c20 */ /* 0x000fc40008410000 */
        /* <DEDUP_REMOVED lines=10> */
.L_x_9857:
        /* <DEDUP_REMOVED lines=12> */
.L_x_9858:
        /* <DEDUP_REMOVED lines=43> */
.L_x_9856:
[----:B------:R-:W-:Y:S02]  /*1b8e0*/  I2FP.F32.U32 R14, R15 ;  /* 0x0000000f000e7245 */ /* 0x000fe40000201000 */
[----:B------:R-:W-:-:S03]  /*1b8f0*/  SHF.L.U32 R13, R59, 0x10, RZ ;  /* 0x000000103b0d7819 */ /* 0x000fc600000006ff */
[----:B------:R-:W-:Y:S02]  /*1b900*/  FFMA.FTZ R14, R14, R231, 1.1641532182693481445e-10 ;  /* 0x2f0000000e0e7423 */ /* 0x000fe400000100e7 */
[----:B------:R-:W-:-:S03]  /*1b910*/  FMUL.FTZ R13, R13, UR5 ;  /* 0x000000050d0d7c20 */ /* 0x000fc60008410000 */
[----:B------:R-:W-:Y:S01]  /*1b920*/  FSETP.GTU.FTZ.AND P5, PT, R14, UR4, PT ;  /* 0x000000040e007c0b */ /* 0x000fe2000bfbc000 */
[----:B------:R-:W-:-:S03]  /*1b930*/  IMAD.MOV.U32 R14, RZ, RZ, 0x2 ;  /* 0x00000002ff0e7424 */ /* 0x000fc600078e00ff */
        /* <DEDUP_REMOVED lines=16> */
.L_x_9860:
        /* <DEDUP_REMOVED lines=12> */
.L_x_9861:
        /* <DEDUP_REMOVED lines=43> */
.L_x_9859:
        /* <DEDUP_REMOVED lines=17> */
.L_x_9863:
        /* <DEDUP_REMOVED lines=14> */
.L_x_9864:
        /* <DEDUP_REMOVED lines=43> */
.L_x_9862:
[----:B------:R-:W-:Y:S02]  /*1c250*/  I2FP.F32.U32 R12, R13 ;  /* 0x0000000d000c7245 */ /* 0x000fe40000201000 */
[----:B------:R-:W-:-:S03]  /*1c260*/  PRMT R13, R59, 0x7632, R13 ;  /* 0x000076323b0d7816 */ /* 0x000fc6000000000d */
[----:B------:R-:W-:Y:S01]  /*1c270*/  FFMA.FTZ R12, R12, R231, 1.1641532182693481445e-10 ;  /* 0x2f0000000c0c7423 */ /* 0x000fe200000100e7 */
[----:B------:R-:W-:-:S04]  /*1c280*/  SHF.L.U32 R13, R13, 0x10, RZ ;  /* 0x000000100d0d7819 */ /* 0x000fc800000006ff */
[----:B------:R-:W-:Y:S01]  /*1c290*/  FSETP.GTU.FTZ.AND P6, PT, R12, UR4, PT ;  /* 0x000000040c007c0b */ /* 0x000fe2000bfdc000 */
[----:B------:R-:W-:Y:S01]  /*1c2a0*/  FMUL.FTZ R13, R13, UR5 ;  /* 0x000000050d0d7c20 */ /* 0x000fe20008410000 */
[----:B------:R-:W-:Y:S02]  /*1c2b0*/  FSEL R12, R19, RZ, P5 ;  /* 0x000000ff130c7208 */ /* 0x000fe40002800000 */
[----:B------:R-:W-:Y:S02]  /*1c2c0*/  SEL R226, RZ, 0x1, P6 ;  /* 0x00000001ffe27807 */ /* 0x000fe40003000000 */
[----:B------:R-:W-:-:S05]  /*1c2d0*/  FSEL R13, R13, RZ, !P6 ;  /* 0x000000ff0d0d7208 */ /* 0x000fca0007000000 */
[----:B------:R-:W-:-:S04]  /*1c2e0*/  FADD.FTZ R19, R13, R12 ;  /* 0x0000000c0d137221 */ /* 0x000fc80000010000 */
[----:B------:R-:W-:Y:S01]  /*1c2f0*/  @P0 FADD.FTZ R19, R51, R19 ;  /* 0x0000001333130221 */ /* 0x000fe20000010000 */
[----:B------:R-:W-:Y:S06]  /*1c300*/  BRA `(.L_x_9865) ;  /* 0x0000002400887947 */ /* 0x000fec0003800000 */
.L_x_9816:
        /* <DEDUP_REMOVED lines=15> */
.L_x_9867:
        /* <DEDUP_REMOVED lines=12> */
.L_x_9868:
        /* <DEDUP_REMOVED lines=42> */
.L_x_9866:
[----:B------:R-:W-:Y:S01]  /*1c760*/  I2FP.F32.U32 R16, R16 ;  /* 0x0000001000107245 */ /* 0x000fe20000201000 */
[----:B------:R-:W-:Y:S01]  /*1c770*/  HFMA2 R19, -RZ, RZ, 0, 1.1920928955078125e-07 ;  /* 0x00000002ff137431 */ /* 0x000fe200000001ff */
[----:B------:R-:W-:Y:S02]  /*1c780*/  ISETP.NE.AND P1, PT, R18, 0x1, PT ;  /* 0x000000011200780c */ /* 0x000fe40003f25270 */
[----:B------:R-:W-:Y:S01]  /*1c790*/  LOP3.LUT R228, R228, 0xfffffff7, RZ, 0xc0, !PT ;  /* 0xfffffff7e4e47812 */ /* 0x000fe200078ec0ff */
[----:B------:R-:W-:Y:S01]  /*1c7a0*/  FFMA.FTZ R16, R16, R231, 1.1641532182693481445e-10 ;  /* 0x2f00000010107423 */ /* 0x000fe200000100e7 */
[----:B-----5:R-:W-:-:S04]  /*1c7b0*/  PRMT R17, R12, 0x7632, R17 ;  /* 0x000076320c117816 */ /* 0x020fc80000000011 */
[----:B------:R-:W-:Y:S01]  /*1c7c0*/  FSETP.LE.FTZ.AND P2, PT, R16, UR4, PT ;  /* 0x0000000410007c0b */ /* 0x000fe2000bf53000 */
[----:B------:R-:W-:Y:S02]  /*1c7d0*/  IMAD.U32 R16, R12, 0x10000, RZ ;  /* 0x000100000c107824 */ /* 0x000fe400078e00ff */
[----:B------:R-:W-:-:S10]  /*1c7e0*/  IMAD.MOV.U32 R12, RZ, RZ, R6 ;  /* 0x000000ffff0c7224 */ /* 0x000fd400078e0006 */
        /* <DEDUP_REMOVED lines=10> */
.L_x_9870:
        /* <DEDUP_REMOVED lines=12> */
.L_x_9871:
        /* <DEDUP_REMOVED lines=43> */
.L_x_9869:
[----:B------:R-:W-:Y:S01]  /*1cc00*/  I2FP.F32.U32 R12, R12 ;  /* 0x0000000c000c7245 */ /* 0x000fe20000201000 */
[----:B------:R-:W-:Y:S01]  /*1cc10*/  IMAD.U32 R17, R17, 0x10000, RZ ;  /* 0x0001000011117824 */ /* 0x000fe200078e00ff */
[----:B------:R-:W-:Y:S02]  /*1cc20*/  ISETP.NE.AND P1, PT, R19, 0x1, PT ;  /* 0x000000011300780c */ /* 0x000fe40003f25270 */
[----:B------:R-:W-:Y:S01]  /*1cc30*/  LOP3.LUT R228, R228, 0xfffffffb, RZ, 0xc0, !PT ;  /* 0xfffffffbe4e47812 */ /* 0x000fe200078ec0ff */
[----:B------:R-:W-:Y:S01]  /*1cc40*/  FFMA.FTZ R12, R12, R231, 1.1641532182693481445e-10 ;  /* 0x2f0000000c0c7423 */ /* 0x000fe200000100e7 */
[----:B------:R-:W-:-:S04]  /*1cc50*/  MOV R20, 0x2 ;  /* 0x0000000200147802 */ /* 0x000fc80000000f00 */
        /* <DEDUP_REMOVED lines=12> */
.L_x_9873:
        /* <DEDUP_REMOVED lines=12> */
.L_x_9874:
        /* <DEDUP_REMOVED lines=43> */
.L_x_9872:
[----:B------:R-:W-:Y:S01]  /*1d090*/  I2FP.F32.U32 R12, R12 ;  /* 0x0000000c000c7245 */ /* 0x000fe20000201000 */
[----:B------:R-:W-:Y:S01]  /*1d0a0*/  HFMA2 R21, -RZ, RZ, 0, 1.1920928955078125e-07 ;  /* 0x00000002ff157431 */ /* 0x000fe200000001ff */
[----:B------:R-:W-:Y:S01]  /*1d0b0*/  ISETP.NE.AND P1, PT, R20, 0x1, PT ;  /* 0x000000011400780c */ /* 0x000fe20003f25270 */
[----:B------:R-:W-:Y:S01]  /*1d0c0*/  IMAD.MOV.U32 R18, RZ, RZ, R6 ;  /* 0x000000ffff127224 */ /* 0x000fe200078e0006 */
[----:B------:R-:W-:Y:S01]  /*1d0d0*/  LOP3.LUT R228, R228, 0xfffffffd, RZ, 0xc0, !PT ;  /* 0xfffffffde4e47812 */ /* 0x000fe200078ec0ff */
[----:B------:R-:W-:-:S05]  /*1d0e0*/  FFMA.FTZ R12, R12, R231, 1.1641532182693481445e-10 ;  /* 0x2f0000000c0c7423 */ /* 0x000fca00000100e7 */
[----:B------:R-:W-:Y:S01]  /*1d0f0*/  FSETP.LE.FTZ.AND P2, PT, R12, UR4, PT ;  /* 0x000000040c007c0b */ /* 0x000fe2000bf53000 */
[C---:B------:R-:W-:Y:S01]  /*1d100*/  IMAD.U32 R12, R13.reuse, 0x10000, RZ ;  /* 0x000100000d0c7824 */ /* 0x040fe200078e00ff */
        /* <DEDUP_REMOVED lines=11> */
.L_x_9876:
        /* <DEDUP_REMOVED lines=12> */
.L_x_9877:
        /* <DEDUP_REMOVED lines=43> */
.L_x_9875:
[----:B------:R-:W-:Y:S01]  /*1d530*/  ISETP.NE.AND P2, PT, R21, 0x1, PT ;  /* 0x000000011500780c */ /* 0x000fe20003f45270 */
[----:B------:R-:W-:Y:S01]  /*1d540*/  IMAD.U32 R13, R13, 0x10000, RZ ;  /* 0x000100000d0d7824 */ /* 0x000fe200078e00ff */
[----:B------:R-:W-:Y:S01]  /*1d550*/  I2FP.F32.U32 R18, R18 ;  /* 0x0000001200127245 */ /* 0x000fe20000201000 */
[----:B------:R-:W-:Y:S01]  /*1d560*/  IMAD.MOV.U32 R19, RZ, RZ, R6 ;  /* 0x000000ffff137224 */ /* 0x000fe200078e0006 */
[----:B------:R-:W-:-:S03]  /*1d570*/  MOV R20, 0x2 ;  /* 0x0000000200147802 */ /* 0x000fc60000000f00 */
        /* <DEDUP_REMOVED lines=11> */
.L_x_9879:
        /* <DEDUP_REMOVED lines=12> */
.L_x_9880:
        /* <DEDUP_REMOVED lines=43> */
.L_x_9878:
[----:B------:R-:W-:Y:S01]  /*1d9a0*/  ISETP.NE.AND P3, PT, R20, 0x1, PT ;  /* 0x000000011400780c */ /* 0x000fe20003f65270 */
[----:B------:R-:W-:Y:S01]  /*1d9b0*/  HFMA2 R21, -RZ, RZ, 0, 1.1920928955078125e-07 ;  /* 0x00000002ff157431 */ /* 0x000fe200000001ff */
[----:B------:R-:W-:Y:S02]  /*1d9c0*/  I2FP.F32.U32 R18, R19 ;  /* 0x0000001300127245 */ /* 0x000fe40000201000 */
[----:B------:R-:W-:-:S03]  /*1d9d0*/  PRMT R19, R14, 0x7632, R19 ;  /* 0x000076320e137816 */ /* 0x000fc60000000013 */
[----:B------:R-:W-:-:S05]  /*1d9e0*/  FFMA.FTZ R18, R18, R231, 1.1641532182693481445e-10 ;  /* 0x2f00000012127423 */ /* 0x000fca00000100e7 */
[----:B------:R-:W-:Y:S01]  /*1d9f0*/  FSETP.LE.FTZ.AND P2, PT, R18, UR4, PT ;  /* 0x0000000412007c0b */ /* 0x000fe2000bf53000 */
[----:B------:R-:W-:Y:S02]  /*1da00*/  IMAD.U32 R18, R14, 0x10000, RZ ;  /* 0x000100000e127824 */ /* 0x000fe400078e00ff */
[----:B------:R-:W-:Y:S01]  /*1da10*/  IMAD.MOV.U32 R14, RZ, RZ, R6 ;  /* 0x000000ffff0e7224 */ /* 0x000fe200078e0006 */
[----:B------:R-:W-:Y:S09]  /*1da20*/  @!P3 BRA `(.L_x_9881) ;  /* 0x0000000000fcb947 */ /* 0x000ff20003800000 */
        /* <DEDUP_REMOVED lines=8> */
.L_x_9882:
        /* <DEDUP_REMOVED lines=12> */
.L_x_9883:
        /* <DEDUP_REMOVED lines=43> */
.L_x_9881:
[----:B------:R-:W-:Y:S01]  /*1de20*/  ISETP.NE.AND P4, PT, R21, 0x1, PT ;  /* 0x000000011500780c */ /* 0x000fe20003f85270 */
[----:B------:R-:W-:Y:S01]  /*1de30*/  IMAD.U32 R19, R19, 0x10000, RZ ;  /* 0x0001000013137824 */ /* 0x000fe200078e00ff */
[----:B------:R-:W-:Y:S02]  /*1de40*/  I2FP.F32.U32 R14, R14 ;  /* 0x0000000e000e7245 */ /* 0x000fe40000201000 */
[----:B------:R-:W-:-:S03]  /*1de50*/  MOV R20, 0x2 ;  /* 0x0000000200147802 */ /* 0x000fc60000000f00 */
        /* <DEDUP_REMOVED lines=12> */
.L_x_9885:
        /* <DEDUP_REMOVED lines=12> */
.L_x_9886:
        /* <DEDUP_REMOVED lines=43> */
.L_x_9884:
[----:B------:R-:W-:Y:S01]  /*1e290*/  ISETP.NE.AND P5, PT, R20, 0x1, PT ;  /* 0x000000011400780c */ /* 0x000fe20003fa5270 */
[----:B------:R-:W-:Y:S01]  /*1e2a0*/  HFMA2 R229, -RZ, RZ, 0, 1.1920928955078125e-07 ;  /* 0x00000002ffe57431 */ /* 0x000fe200000001ff */
[----:B------:R-:W-:Y:S01]  /*1e2b0*/  I2FP.F32.U32 R14, R14 ;  /* 0x0000000e000e7245 */ /* 0x000fe20000201000 */
[C---:B------:R-:W-:Y:S01]  /*1e2c0*/  IMAD.U32 R230, R15.reuse, 0x10000, RZ ;  /* 0x000100000fe67824 */ /* 0x040fe200078e00ff */
        /* <DEDUP_REMOVED lines=13> */
.L_x_9888:
        /* <DEDUP_REMOVED lines=12> */
.L_x_9889:
        /* <DEDUP_REMOVED lines=43> */
.L_x_9887:
[----:B------:R-:W-:Y:S01]  /*1e710*/  FMUL.FTZ R14, R18, UR5 ;  /* 0x00000005120e7c20 */ /* 0x000fe20008410000 */
        /* <DEDUP_REMOVED lines=15> */
[----:B------:R-:W-:-:S02]  /*1e810*/  FSEL R22, R12, RZ, P5 ;  /* 0x000000ff0c167208 */ /* 0x000fc40002800000 */
[----:B------:R-:W-:Y:S02]  /*1e820*/  LOP3.LUT P6, RZ, R228, 0x4, RZ, 0xc0, !PT ;  /* 0x00000004e4ff7812 */ /* 0x000fe400078cc0ff */
        /* <DEDUP_REMOVED lines=16> */
.L_x_9865:
[----:B------:R-:W-:Y:S01]  /*1e930*/  SEL R12, RZ, 0x1000000, !P5 ;  /* 0x01000000ff0c7807 */ /* 0x000fe20006800000 */
[----:B------:R-:W-:Y:S01]  /*1e940*/  HFMA2 R222, -RZ, RZ, 0, 1.9073486328125e-06 ;  /* 0x00000020ffde7431 */ /* 0x000fe200000001ff */
[----:B------:R-:W-:Y:S01]  /*1e950*/  SEL R13, RZ, 0x10000, !P4 ;  /* 0x00010000ff0d7807 */ /* 0x000fe20006000000 */
[----:B------:R-:W0:Y:S01]  /*1e960*/  @P0 LDC.64 R232, c[0x0][0x3a0] ;  /* 0x0000e800ffe80b82 */ /* 0x000e220000000a00 */
[----:B------:R-:W-:Y:S01]  /*1e970*/  SEL R230, RZ, 0x100, !P3 ;  /* 0x00000100ffe67807 */ /* 0x000fe20005800000 */
[----:B------:R-:W1:Y:S01]  /*1e980*/  @UP0 LDCU.64 UR44, c[0x0][0x398] ;  /* 0x00007300ff2c07ac */ /* 0x000e620008000a00 */
[C---:B------:R-:W-:Y:S01]  /*1e990*/  LOP3.LUT P5, RZ, R228.reuse, 0x4, RZ, 0xc0, !PT ;  /* 0x00000004e4ff7812 */ /* 0x040fe200078ac0ff */
[----:B------:R-:W-:Y:S01]  /*1e9a0*/  IMAD.WIDE.U32 R222, R235, R222, UR12 ;  /* 0x0000000cebde7e25 */ /* 0x000fe2000f8e00de */
[----:B------:R-:W-:Y:S02]  /*1e9b0*/  LOP3.LUT P4, RZ, R228, 0x2, RZ, 0xc0, !PT ;  /* 0x00000002e4ff7812 */ /* 0x000fe4000788c0ff */
[----:B------:R-:W-:Y:S01]  /*1e9c0*/  LOP3.LUT R230, R230, R12, R13, 0xfe, !PT ;  /* 0x0000000ce6e67212 */ /* 0x000fe200078efe0d */
[----:B------:R-:W-:Y:S01]  /*1e9d0*/  VIADD R236, R234, 0x200 ;  /* 0x00000200eaec7836 */ /* 0x000fe20000000000 */
[----:B------:R-:W-:Y:S01]  /*1e9e0*/  LOP3.LUT P6, RZ, R228, 0x8, RZ, 0xc0, !PT ;  /* 0x00000008e4ff7812 */ /* 0x000fe200078cc0ff */
[----:B------:R2:W-:Y:S01]  /*1e9f0*/  STG.E.128 desc[UR8][R222.64], R20 ;  /* 0x00000014de007986 */ /* 0x0005e2000c101d08 */
[----:B------:R-:W-:Y:S01]  /*1ea00*/  SEL R14, RZ, 0x1000000, !P1 ;  /* 0x01000000ff0e7807 */ /* 0x000fe20004800000 */
[----:B------:R-:W-:Y:S01]  /*1ea10*/  IMAD.WIDE.U32 R240, R236, 0x10, R220 ;  /* 0x00000010ecf07825 */ /* 0x000fe200078e00dc */
[----:B------:R-:W-:Y:S01]  /*1ea20*/  SEL R13, RZ, 0x10000, !P4 ;  /* 0x00010000ff0d7807 */ /* 0x000fe20006000000 */
[----:B------:R2:W-:Y:S01]  /*1ea30*/  STG.E.128 desc[UR8][R222.64+0x10], R16 ;  /* 0x00001010de007986 */ /* 0x0005e2000c101d08 */
[----:B------:R-:W-:-:S02]  /*1ea40*/  SEL R12, RZ, 0x100, !P5 ;  /* 0x00000100ff0c7807 */ /* 0x000fc40006800000 */
[----:B------:R-:W-:Y:S02]  /*1ea50*/  SEL R15, RZ, 0x1, !P6 ;  /* 0x00000001ff0f7807 */ /* 0x000fe40007000000 */
[----:B------:R-:W-:Y:S01]  /*1ea60*/  LOP3.LUT R12, R12, R14, R13, 0xfe, !PT ;  /* 0x0000000e0c0c7212 */ /* 0x000fe200078efe0d */
[----:B------:R-:W-:Y:S01]  /*1ea70*/  IMAD.MOV.U32 R14, RZ, RZ, 0x8 ;  /* 0x00000008ff0e7424 */ /* 0x000fe200078e00ff */
[----:B------:R-:W-:Y:S02]  /*1ea80*/  SEL R13, RZ, 0x1, !P2 ;  /* 0x00000001ff0d7807 */ /* 0x000fe40005000000 */
[----:B------:R-:W-:Y:S01]  /*1ea90*/  LOP3.LUT R12, R12, R15, RZ, 0xfc, !PT ;  /* 0x0000000f0c0c7212 */ /* 0x000fe200078efcff */
[----:B------:R-:W-:Y:S01]  /*1eaa0*/  IMAD.WIDE.U32 R14, R235, R14, UR14 ;  /* 0x0000000eeb0e7e25 */ /* 0x000fe2000f8e000e */
[----:B------:R-:W-:Y:S02]  /*1eab0*/  LOP3.LUT R13, R230, R13, RZ, 0xfc, !PT ;  /* 0x0000000de60d7212 */ /* 0x000fe400078efcff */
[----:B------:R-:W-:Y:S01]  /*1eac0*/  PLOP3.LUT P1, PT, PT, PT, UP0, 0x80, 0x8 ;  /* 0x000000000008781c */ /* 0x000fe20003f2f008 */
[----:B0-----:R-:W-:Y:S01]  /*1ead0*/  @P0 IMAD.WIDE.U32 R232, R236, 0x20, R232 ;  /* 0x00000020ece80825 */ /* 0x001fe200078e00e8 */
[----:B------:R-:W-:Y:S01]  /*1eae0*/  MOV R239, 0x10 ;  /* 0x0000001000ef7802 */ /* 0x000fe20000000f00 */
[----:B------:R2:W-:Y:S01]  /*1eaf0*/  STG.E.64 desc[UR8][R14.64], R12 ;  /* 0x0000000c0e007986 */ /* 0x0005e2000c101b08 */
[----:B------:R-:W-:-:S09]  /*1eb00*/  PLOP3.LUT P2, PT, PT, PT, UP0, 0x80, 0x8 ;  /* 0x000000000008781c */ /* 0x000fd20003f4f008 */
[----:B-1----:R-:W-:Y:S01]  /*1eb10*/  @P1 IMAD.WIDE.U32 R238, R236, R239, UR44 ;  /* 0x0000002cecee1e25 */ /* 0x002fe2000f8e00ef */
[----:B------:R-:W-:Y:S06]  /*1eb20*/  BRA.U !UP0, `(.L_x_9890) ;  /* 0x0000000108507547 */ /* 0x000fec000b800000 */
[----:B--2---:R-:W-:Y:S01]  /*1eb30*/  IMAD.U32 R13, R225, 0x10000, RZ ;  /* 0x00010000e10d7824 */ /* 0x004fe200078e00ff */
[----:B------:R-:W-:Y:S02]  /*1eb40*/  LOP3.LUT R12, R226, 0xffff, RZ, 0xc0, !PT ;  /* 0x0000ffffe20c7812 */ /* 0x000fe400078ec0ff */
[----:B------:R-:W-:Y:S02]  /*1eb50*/  PRMT R15, R224, 0x7104, RZ ;  /* 0x00007104e00f7816 */ /* 0x000fe400000000ff */
[----:B------:R-:W-:Y:S02]  /*1eb60*/  LOP3.LUT R13, R13, 0xff0000, RZ, 0xc0, !PT ;  /* 0x00ff00000d0d7812 */ /* 0x000fe400078ec0ff */
[----:B------:R-:W-:Y:S02]  /*1eb70*/  LOP3.LUT R222, R10, 0xff, RZ, 0xc0, !PT ;  /* 0x000000ff0ade7812 */ /* 0x000fe400078ec0ff */
[----:B------:R-:W-:Y:S02]  /*1eb80*/  PRMT R14, R13, 0x4210, R12 ;  /* 0x000042100d0e7816 */ /* 0x000fe4000000000c */
[----:B------:R-:W0:Y:S01]  /*1eb90*/  LDC.64 R12, c[0x0][0x3b8] ;  /* 0x0000ee00ff0c7b82 */ /* 0x000e220000000a00 */
[----:B------:R-:W-:Y:S01]  /*1eba0*/  LOP3.LUT R220, R8, 0xff, RZ, 0xc0, !PT ;  /* 0x000000ff08dc7812 */ /* 0x000fe200078ec0ff */
[----:B------:R-:W-:Y:S01]  /*1ebb0*/  IMAD.WIDE.U32 R222, R222, 0x1000000, RZ ;  /* 0x01000000dede7825 */ /* 0x000fe200078e00ff */
[----:B------:R-:W-:-:S02]  /*1ebc0*/  LOP3.LUT R14, R14, 0xff00, R15, 0xf8, !PT ;  /* 0x0000ff000e0e7812 */ /* 0x000fc400078ef80f */
[----:B------:R-:W-:Y:S01]  /*1ebd0*/  LOP3.LUT R15, R9, 0xff, RZ, 0xc0, !PT ;  /* 0x000000ff090f7812 */ /* 0x000fe200078ec0ff */
[----:B------:R-:W-:Y:S01]  /*1ebe0*/  IMAD.WIDE.U32 R220, R220, 0x100, RZ ;  /* 0x00000100dcdc7825 */ /* 0x000fe200078e00ff */
[----:B------:R-:W-:-:S03]  /*1ebf0*/  LOP3.LUT R237, R14, 0xff, R11, 0xf8, !PT ;  /* 0x000000ff0eed7812 */ /* 0x000fc600078ef80b */
[----:B------:R-:W-:-:S05]  /*1ec00*/  IMAD.WIDE.U32 R14, R15, 0x10000, RZ ;  /* 0x000100000f0e7825 */ /* 0x000fca00078e00ff */
[----:B------:R-:W-:Y:S02]  /*1ec10*/  LOP3.LUT R237, R15, R237, R223, 0xfe, !PT ;  /* 0x000000ed0fed7212 */ /* 0x000fe400078efedf */
[----:B------:R-:W-:Y:S02]  /*1ec20*/  LOP3.LUT R14, R220, R222, R14, 0xfe, !PT ;  /* 0x000000dedc0e7212 */ /* 0x000fe400078efe0e */
[----:B------:R-:W-:Y:S02]  /*1ec30*/  LOP3.LUT R221, R237, R221, RZ, 0xfc, !PT ;  /* 0x000000ddeddd7212 */ /* 0x000fe400078efcff */
[----:B------:R-:W-:Y:S01]  /*1ec40*/  LOP3.LUT R220, R14, 0xff, R7, 0xf8, !PT ;  /* 0x000000ff0edc7812 */ /* 0x000fe200078ef807 */
[----:B0-----:R-:W-:-:S05]  /*1ec50*/  IMAD.WIDE.U32 R12, R235, 0x8, R12 ;  /* 0x00000008eb0c7825 */ /* 0x001fca00078e000c */
[----:B------:R0:W-:Y:S02]  /*1ec60*/  STG.E.64 desc[UR8][R12.64], R220 ;  /* 0x000000dc0c007986 */ /* 0x0001e4000c101b08 */
.L_x_9890:
        /* <DEDUP_REMOVED lines=20> */
.L_x_9893:
        /* <DEDUP_REMOVED lines=12> */
.L_x_9894:
        /* <DEDUP_REMOVED lines=43> */
.L_x_9892:
        /* <DEDUP_REMOVED lines=8> */
[----:B------:R-:W-:Y:S02]  /*1f1a0*/  FSETP.LE.FTZ.AND P3, PT, R8, UR4, PT ;  /* 0x0000000408007c0b */ /* 0x000fe4000bf73000 */
        /* <DEDUP_REMOVED lines=11> */
.L_x_9896:
        /* <DEDUP_REMOVED lines=12> */
.L_x_9897:
        /* <DEDUP_REMOVED lines=43> */
.L_x_9895:
        /* <DEDUP_REMOVED lines=22> */
.L_x_9899:
        /* <DEDUP_REMOVED lines=12> */
.L_x_9900:
        /* <DEDUP_REMOVED lines=43> */
.L_x_9898:
        /* <DEDUP_REMOVED lines=19> */
.L_x_9902:
        /* <DEDUP_REMOVED lines=12> */
.L_x_9903:
[----:B------:R-:W-:Y:S01]  /*1fc90*/  IMAD.WIDE.U32 R224, R227, -0x326172a9, RZ ;  /* 0xcd9e8d57e3e07825 */ /* 0x000fe200078e00ff */
[----:B------:R-:W-:-:S03]  /*1fca0*/  LOP3.LUT R10, R5, UR11, R15, 0x96, !PT ;  /* 0x0000000b050a7c12 */ /* 0x000fc6000f8e960f */
[----:B------:R-:W-:Y:S01]  /*1fcb0*/  IMAD.MOV.U32 R9, RZ, RZ, R230 ;  /* 0x000000ffff097224 */ /* 0x000fe200078e00e6 */
[----:B-1----:R-:W-:Y:S01]  /*1fcc0*/  LOP3.LUT R232, R2, UR10, R225, 0x96, !PT ;  /* 0x0000000a02e87c12 */ /* 0x002fe2000f8e96e1 */
        /* <DEDUP_REMOVED lines=39> */
.L_x_9901:
        /* <DEDUP_REMOVED lines=23> */
.L_x_9905:
        /* <DEDUP_REMOVED lines=12> */
.L_x_9906:
        /* <DEDUP_REMOVED lines=43> */
.L_x_9904:
[----:B------:R-:W-:Y:S01]  /*20420*/  I2FP.F32.U32 R10, R9 ;  /* 0x00000009000a7245 */ /* 0x000fe20000201000 */
[----:B------:R-:W-:Y:S01]  /*20430*/  IMAD.U32 R9, R221, 0x10000, RZ ;  /* 0x00010000dd097824 */ /* 0x000fe200078e00ff */
        /* <DEDUP_REMOVED lines=18> */
.L_x_9908:
        /* <DEDUP_REMOVED lines=12> */
.L_x_9909:
[----:B-1----:R-:W-:Y:S01]  /*20620*/  IMAD.WIDE.U32 R232, R227, -0x326172a9, RZ ;  /* 0xcd9e8d57e3e87825 */ /* 0x002fe200078e00ff */
        /* <DEDUP_REMOVED lines=42> */
.L_x_9907:
[----:B------:R-:W-:Y:S01]  /*208d0*/  I2FP.F32.U32 R10, R10 ;  /* 0x0000000a000a7245 */ /* 0x000fe20000201000 */
[----:B------:R-:W-:Y:S01]  /*208e0*/  IMAD.U32 R11, R57, 0x10000, RZ ;  /* 0x00010000390b7824 */ /* 0x000fe200078e00ff */
[----:B------:R-:W-:Y:S01]  /*208f0*/  ISETP.NE.AND P2, PT, R15, 0x1, PT ;  /* 0x000000010f00780c */ /* 0x000fe20003f45270 */
[----:B------:R-:W-:Y:S02]  /*20900*/  IMAD.MOV.U32 R220, RZ, RZ, 0x2 ;  /* 0x00000002ffdc7424 */ /* 0x000fe400078e00ff */
[----:B------:R-:W-:Y:S01]  /*20910*/  FFMA.FTZ R10, R10, R231, 1.1641532182693481445e-10 ;  /* 0x2f0000000a0a7423 */ /* 0x000fe200000100e7 */
[----:B------:R-:W-:Y:S01]  /*20920*/  FMUL.FTZ R14, R11, UR5 ;  /* 0x000000050b0e7c20 */ /* 0x000fe20008410000 */
[----:B------:R-:W-:-:S03]  /*20930*/  FSEL R11, R9, RZ, P3 ;  /* 0x000000ff090b7208 */ /* 0x000fc60001800000 */
        /* <DEDUP_REMOVED lines=15> */
.L_x_9911:
        /* <DEDUP_REMOVED lines=12> */
.L_x_9912:
        /* <DEDUP_REMOVED lines=43> */
.L_x_9910:
        /* <DEDUP_REMOVED lines=17> */
.L_x_9914:
        /* <DEDUP_REMOVED lines=12> */
.L_x_9915:
        /* <DEDUP_REMOVED lines=43> */
.L_x_9913:
        /* <DEDUP_REMOVED lines=23> */
.L_x_9917:
        /* <DEDUP_REMOVED lines=12> */
.L_x_9918:
        /* <DEDUP_REMOVED lines=43> */
.L_x_9916:
        /* <DEDUP_REMOVED lines=18> */
.L_x_9920:
        /* <DEDUP_REMOVED lines=12> */
.L_x_9921:
        /* <DEDUP_REMOVED lines=43> */
.L_x_9919:
[----:B------:R-:W-:Y:S01]  /*21b90*/  I2FP.F32.U32 R220, R220 ;  /* 0x000000dc00dc7245 */ /* 0x000fe20000201000 */
[----:B------:R-:W-:Y:S02]  /*21ba0*/  IMAD.U32 R221, R58, 0x10000, RZ ;  /* 0x000100003add7824 */ /* 0x000fe400078e00ff */
[----:B------:R-:W-:Y:S02]  /*21bb0*/  IMAD.MOV.U32 R226, RZ, RZ, 0x2 ;  /* 0x00000002ffe27424 */ /* 0x000fe400078e00ff */
[----:B------:R-:W-:Y:S01]  /*21bc0*/  FFMA.FTZ R220, R220, R231, 1.1641532182693481445e-10 ;  /* 0x2f000000dcdc7423 */ /* 0x000fe200000100e7 */
[----:B------:R-:W-:Y:S01]  /*21bd0*/  FMUL.FTZ R224, R221, UR5 ;  /* 0x00000005dde07c20 */ /* 0x000fe20008410000 */
[----:B------:R-:W-:-:S03]  /*21be0*/  FSEL R221, R11, RZ, P2 ;  /* 0x000000ff0bdd7208 */ /* 0x000fc60001000000 */
        /* <DEDUP_REMOVED lines=16> */
.L_x_9923:
        /* <DEDUP_REMOVED lines=12> */
.L_x_9924:
        /* <DEDUP_REMOVED lines=43> */
.L_x_9922:
        /* <DEDUP_REMOVED lines=17> */
.L_x_9926:
        /* <DEDUP_REMOVED lines=12> */
.L_x_9927:
        /* <DEDUP_REMOVED lines=43> */
.L_x_9925:
        /* <DEDUP_REMOVED lines=23> */
.L_x_9929:
        /* <DEDUP_REMOVED lines=12> */
.L_x_9930:
        /* <DEDUP_REMOVED lines=43> */
.L_x_9928:
[----:B------:R-:W-:Y:S01]  /*229c0*/  ISETP.NE.AND P5, PT, R229, 0x1, PT ;  /* 0x00000001e500780c */ /* 0x000fe20003fa5270 */
[C---:B------:R-:W-:Y:S01]  /*229d0*/  IMAD.U32 R226, R223.reuse, 0x10000, RZ ;  /* 0x00010000dfe27824 */ /* 0x040fe200078e00ff */
[----:B------:R-:W-:Y:S01]  /*229e0*/  I2FP.F32.U32 R222, R222 ;  /* 0x000000de00de7245 */ /* 0x000fe20000201000 */
[----:B-1----:R-:W-:Y:S01]  /*229f0*/  IMAD.MOV.U32 R232, RZ, RZ, 0x2 ;  /* 0x00000002ffe87424 */ /* 0x002fe200078e00ff */
[----:B------:R-:W-:-:S03]  /*22a00*/  PRMT R223, R223, 0x7632, R223 ;  /* 0x00007632dfdf7816 */ /* 0x000fc600000000df */
[----:B------:R-:W-:Y:S01]  /*22a10*/  FFMA.FTZ R225, R222, R231, 1.1641532182693481445e-10 ;  /* 0x2f000000dee17423 */ /* 0x000fe200000100e7 */
[----:B------:R-:W-:Y:S01]  /*22a20*/  FMUL.FTZ R222, R226, UR5 ;  /* 0x00000005e2de7c20 */ /* 0x000fe20008410000 */
[----:B------:R-:W-:-:S03]  /*22a30*/  MOV R226, R6 ;  /* 0x0000000600e27202 */ /* 0x000fc60000000f00 */
        /* <DEDUP_REMOVED lines=10> */
.L_x_9932:
        /* <DEDUP_REMOVED lines=12> */
.L_x_9933:
        /* <DEDUP_REMOVED lines=43> */
.L_x_9931:
        /* <DEDUP_REMOVED lines=22> */
.L_x_9935:
        /* <DEDUP_REMOVED lines=12> */
.L_x_9936:
        /* <DEDUP_REMOVED lines=39> */
[----:B------:R-:W-:Y:S01]  /*232e0*/  IMAD.WIDE.U32 R232, R233, -0x2daee0ad, RZ ;  /* 0xd2511f53e9e87825 */ /* 0x000fe200078e00ff */
[----:B------:R-:W-:-:S03]  /*232f0*/  MOV R6, R240 ;  /* 0x000000f000067202 */ /* 0x000fc60000000f00 */
[----:B------:R-:W-:Y:S01]  /*23300*/  IMAD.MOV.U32 R230, RZ, RZ, R232 ;  /* 0x000000ffffe67224 */ /* 0x000fe200078e00e8 */
[----:B------:R-:W-:-:S07]  /*23310*/  LOP3.LUT R3, R238, UR30, R233, 0x96, !PT ;  /* 0x0000001eee037c12 */ /* 0x000fce000f8e96e9 */
.L_x_9934:
        /* <DEDUP_REMOVED lines=17> */
.L_x_9938:
        /* <DEDUP_REMOVED lines=14> */
.L_x_9939:
        /* <DEDUP_REMOVED lines=39> */
[----:B------:R-:W-:-:S04]  /*23780*/  MOV R6, R240 ;  /* 0x000000f000067202 */ /* 0x000fc80000000f00 */
[----:B------:R-:W-:Y:S01]  /*23790*/  LOP3.LUT R3, R238, UR30, R233, 0x96, !PT ;  /* 0x0000001eee037c12 */ /* 0x000fe2000f8e96e9 */
[----:B------:R-:W-:Y:S02]  /*237a0*/  IMAD.MOV.U32 R233, RZ, RZ, R230 ;  /* 0x000000ffffe97224 */ /* 0x000fe400078e00e6 */
[----:B------:R-:W-:-:S07]  /*237b0*/  IMAD.MOV.U32 R230, RZ, RZ, R232 ;  /* 0x000000ffffe67224 */ /* 0x000fce00078e00e8 */
.L_x_9937:
        /* <DEDUP_REMOVED lines=12> */
.L_x_9891:
        /* <DEDUP_REMOVED lines=15> */
.L_x_9942:
        /* <DEDUP_REMOVED lines=12> */
.L_x_9943:
        /* <DEDUP_REMOVED lines=43> */
.L_x_9941:
        /* <DEDUP_REMOVED lines=19> */
.L_x_9945:
        /* <DEDUP_REMOVED lines=12> */
.L_x_9946:
        /* <DEDUP_REMOVED lines=43> */
.L_x_9944:
        /* <DEDUP_REMOVED lines=18> */
.L_x_9948:
        /* <DEDUP_REMOVED lines=12> */
.L_x_9949:
        /* <DEDUP_REMOVED lines=43> */
.L_x_9947:
[----:B------:R-:W-:Y:S01]  /*24610*/  I2FP.F32.U32 R14, R13 ;  /* 0x0000000d000e7245 */ /* 0x000fe20000201000 */
[C---:B------:R-:W-:Y:S01]  /*24620*/  IMAD.U32 R13, R221.reuse, 0x10000, RZ ;  /* 0x00010000dd0d7824 */ /* 0x040fe200078e00ff */
[----:B------:R-:W-:Y:S02]  /*24630*/  ISETP.NE.AND P1, PT, R220, 0x1, PT ;  /* 0x00000001dc00780c */ /* 0x000fe40003f25270 */
[----:B------:R-:W-:Y:S01]  /*24640*/  LOP3.LUT R228, R228, 0xfffffffd, RZ, 0xc0, !PT ;  /* 0xfffffffde4e47812 */ /* 0x000fe200078ec0ff */
[----:B------:R-:W-:Y:S01]  /*24650*/  FFMA.FTZ R14, R14, R231, 1.1641532182693481445e-10 ;  /* 0x2f0000000e0e7423 */ /* 0x000fe200000100e7 */
[----:B------:R-:W-:Y:S01]  /*24660*/  PRMT R237, R221, 0x7632, R237 ;  /* 0x00007632dded7816 */ /* 0x000fe200000000ed */
[----:B------:R-:W-:Y:S01]  /*24670*/  IMAD.MOV.U32 R221, RZ, RZ, 0x2 ;  /* 0x00000002ffdd7424 */ /* 0x000fe200078e00ff */
        /* <DEDUP_REMOVED lines=12> */
.L_x_9951:
        /* <DEDUP_REMOVED lines=12> */
.L_x_9952:
        /* <DEDUP_REMOVED lines=43> */
.L_x_9950:
        /* <DEDUP_REMOVED lines=16> */
.L_x_9954:
        /* <DEDUP_REMOVED lines=12> */
.L_x_9955:
        /* <DEDUP_REMOVED lines=43> */
.L_x_9953:
        /* <DEDUP_REMOVED lines=17> */
.L_x_9957:
        /* <DEDUP_REMOVED lines=12> */
.L_x_9958:
        /* <DEDUP_REMOVED lines=43> */
.L_x_9956:
        /* <DEDUP_REMOVED lines=16> */
.L_x_9960:
        /* <DEDUP_REMOVED lines=12> */
.L_x_9961:
        /* <DEDUP_REMOVED lines=40> */
[----:B------:R-:W-:Y:S02]  /*257e0*/  HFMA2 R220, -RZ, RZ, 0, 0 ;  /* 0x00000000ffdc7431 */ /* 0x000fe400000001ff */
[----:B------:R-:W-:Y:S02]  /*257f0*/  IMAD.MOV.U32 R15, RZ, RZ, R230 ;  /* 0x000000ffff0f7224 */ /* 0x000fe400078e00e6 */
[----:B------:R-:W-:-:S07]  /*25800*/  IMAD.MOV.U32 R230, RZ, RZ, R14 ;  /* 0x000000ffffe67224 */ /* 0x000fce00078e000e */
.L_x_9959:
        /* <DEDUP_REMOVED lines=17> */
.L_x_9963:
        /* <DEDUP_REMOVED lines=12> */
.L_x_9964:
        /* <DEDUP_REMOVED lines=43> */
.L_x_9962:
[----:B------:R-:W-:Y:S01]  /*25c90*/  I2FP.F32.U32 R14, R15 ;  /* 0x0000000f000e7245 */ /* 0x000fe20000201000 */
[----:B------:R-:W-:Y:S01]  /*25ca0*/  FMUL.FTZ R12, R12, UR5 ;  /* 0x000000050c0c7c20 */ /* 0x000fe20008410000 */
[----:B------:R-:W-:Y:S01]  /*25cb0*/  P2R R220, PR, RZ, 0x1 ;  /* 0x00000001ffdc7803 */ /* 0x000fe20000000000 */
[----:B------:R-:W-:Y:S01]  /*25cc0*/  IMAD.U32 R240, R240, 0x10000, RZ ;  /* 0x00010000f0f07824 */ /* 0x000fe200078e00ff */
[----:B------:R-:W-:Y:S01]  /*25cd0*/  LOP3.LUT P0, RZ, R228, 0x8, RZ, 0xc0, !PT ;  /* 0x00000008e4ff7812 */ /* 0x000fe2000780c0ff */
[----:B------:R-:W-:Y:S01]  /*25ce0*/  FFMA.FTZ R231, R14, R231, 1.1641532182693481445e-10 ;  /* 0x2f0000000ee77423 */ /* 0x000fe200000100e7 */
[----:B------:R-:W-:Y:S01]  /*25cf0*/  FMUL.FTZ R14, R13, UR5 ;  /* 0x000000050d0e7c20 */ /* 0x000fe20008410000 */
[----:B------:R-:W-:Y:S01]  /*25d00*/  LOP3.LUT P5, RZ, R228, 0x2, RZ, 0xc0, !PT ;  /* 0x00000002e4ff7812 */ /* 0x000fe200078ac0ff */
[----:B------:R-:W-:Y:S01]  /*25d10*/  FMUL.FTZ R239, R239, UR5 ;  /* 0x00000005efef7c20 */ /* 0x000fe20008410000 */
        /* <DEDUP_REMOVED lines=25> */
.L_x_9940:
[----:B------:R-:W-:Y:S01]  /*25eb0*/  SEL R231, RZ, 0x1000000, !P5 ;  /* 0x01000000ffe77807 */ /* 0x000fe20006800000 */
[----:B------:R-:W-:Y:S01]  /*25ec0*/  FADD.FTZ R240, RZ, R40 ;  /* 0x00000028fff07221 */ /* 0x000fe20000010000 */
[----:B------:R-:W-:Y:S01]  /*25ed0*/  SEL R232, RZ, 0x10000, !P4 ;  /* 0x00010000ffe87807 */ /* 0x000fe20006000000 */
[----:B------:R-:W-:Y:S01]  /*25ee0*/  IMAD.MOV.U32 R239, RZ, RZ, 0x20 ;  /* 0x00000020ffef7424 */ /* 0x000fe200078e00ff */
[----:B------:R-:W-:Y:S02]  /*25ef0*/  SEL R237, RZ, 0x100, !P3 ;  /* 0x00000100ffed7807 */ /* 0x000fe40005800000 */
[----:B------:R-:W-:Y:S01]  /*25f00*/  LOP3.LUT P6, RZ, R228, 0x4, RZ, 0xc0, !PT ;  /* 0x00000004e4ff7812 */ /* 0x000fe200078cc0ff */
[----:B------:R-:W-:Y:S01]  /*25f10*/  IMAD.WIDE.U32 R238, R236, R239, UR12 ;  /* 0x0000000cecee7e25 */ /* 0x000fe2000f8e00ef */
[----:B------:R-:W-:Y:S02]  /*25f20*/  LOP3.LUT P5, RZ, R228, 0x2, RZ, 0xc0, !PT ;  /* 0x00000002e4ff7812 */ /* 0x000fe400078ac0ff */
[----:B------:R-:W-:-:S02]  /*25f30*/  LOP3.LUT R237, R237, R231, R232, 0xfe, !PT ;  /* 0x000000e7eded7212 */ /* 0x000fc400078efee8 */
[----:B------:R-:W-:Y:S01]  /*25f40*/  SEL R233, RZ, 0x1000000, !P1 ;  /* 0x01000000ffe97807 */ /* 0x000fe20004800000 */
[----:B------:R-:W-:Y:S01]  /*25f50*/  STG.E.128 desc[UR8][R238.64], R12 ;  /* 0x0000000cee007986 */ /* 0x000fe2000c101d08 */
[----:B------:R-:W-:Y:S02]  /*25f60*/  SEL R232, RZ, 0x10000, !P5 ;  /* 0x00010000ffe87807 */ /* 0x000fe40006800000 */
[----:B------:R-:W-:Y:S01]  /*25f70*/  SEL R231, RZ, 0x100, !P6 ;  /* 0x00000100ffe77807 */ /* 0x000fe20007000000 */
[----:B------:R0:W-:Y:S01]  /*25f80*/  STG.E.128 desc[UR8][R238.64+0x10], R220 ;  /* 0x000010dcee007986 */ /* 0x0001e2000c101d08 */
[----:B------:R-:W-:Y:S02]  /*25f90*/  LOP3.LUT P0, RZ, R228, 0x8, RZ, 0xc0, !PT ;  /* 0x00000008e4ff7812 */ /* 0x000fe4000780c0ff */
[----:B------:R-:W-:Y:S02]  /*25fa0*/  LOP3.LUT R231, R231, R233, R232, 0xfe, !PT ;  /* 0x000000e9e7e77212 */ /* 0x000fe400078efee8 */
[----:B------:R-:W-:-:S04]  /*25fb0*/  SEL R232, RZ, 0x1, !P2 ;  /* 0x00000001ffe87807 */ /* 0x000fc80005000000 */
[----:B------:R-:W-:Y:S02]  /*25fc0*/  LOP3.LUT R233, R237, R232, RZ, 0xfc, !PT ;  /* 0x000000e8ede97212 */ /* 0x000fe400078efcff */
[----:B------:R-:W-:-:S04]  /*25fd0*/  SEL R232, RZ, 0x1, !P0 ;  /* 0x00000001ffe87807 */ /* 0x000fc80004000000 */
[----:B------:R-:W-:Y:S01]  /*25fe0*/  LOP3.LUT R232, R231, R232, RZ, 0xfc, !PT ;  /* 0x000000e8e7e87212 */ /* 0x000fe200078efcff */
[----:B------:R-:W-:Y:S01]  /*25ff0*/  FADD.FTZ R231, R240, R41 ;  /* 0x00000029f0e77221 */ /* 0x000fe20000010000 */
[----:B0-----:R-:W-:-:S03]  /*26000*/  MOV R239, 0x8 ;  /* 0x0000000800ef7802 */ /* 0x001fc60000000f00 */
[----:B------:R-:W-:Y:S02]  /*26010*/  FADD.FTZ R240, R231, R42 ;  /* 0x0000002ae7f07221 */ /* 0x000fe40000010000 */
[----:B------:R-:W-:-:S04]  /*26020*/  IMAD.WIDE.U32 R238, R236, R239, UR14 ;  /* 0x0000000eecee7e25 */ /* 0x000fc8000f8e00ef */
        /* <DEDUP_REMOVED lines=38> */
[----:B------:R-:W-:Y:S06]  /*26290*/  BRA.U !UP0, `(.L_x_9965) ;  /* 0x0000000108507547 */ /* 0x000fec000b800000 */
        /* <DEDUP_REMOVED lines=20> */
.L_x_9965:
        /* <DEDUP_REMOVED lines=17> */
[----:B------:R-:W-:-:S04]  /*264f0*/  FADD.FTZ R240, -R232, R42 ;  /* 0x0000002ae8f07221 */ /* 0x000fc80000010100 */
[----:B------:R-:W-:-:S04]  /*26500*/  FFMA.FTZ R231, R240, R240, R231 ;  /* 0x000000f0f0e77223 */ /* 0x000fc800000100e7 */
        /* <DEDUP_REMOVED lines=93> */
.L_x_9967:
[----:B------:R-:W-:Y:S05]  /*26ae0*/  BSYNC.RECONVERGENT B0 ;  /* 0x0000000000007941 */ /* 0x000fea0003800200 */
.L_x_9966:
        /* <DEDUP_REMOVED lines=14> */
.L_x_9969:
[----:B------:R-:W-:Y:S05]  /*26bd0*/  BSYNC.RECONVERGENT B0 ;  /* 0x0000000000007941 */ /* 0x000fea0003800200 */
.L_x_9968:
[----:B------:R-:W1:Y:S01]  /*26be0*/  SHFL.DOWN PT, R240, R241, 0x2, 0x1f ;  /* 0x08401f00f1f07f89 */ /* 0x000e6200000e0000 */
[----:B------:R-:W-:Y:S01]  /*26bf0*/  I2FP.F32.U32 R242, R241 ;  /* 0x000000f100f27245 */ /* 0x000fe20000201000 */
[----:B------:R-:W-:Y:S01]  /*26c00*/  UPLOP3.LUT UP1, UPT, UPT, UPT, UP1, 0x40, 0x4 ;  /* 0x000000000004789c */ /* 0x000fe20003f2e810 */
[----:B------:R-:W-:Y:S01]  /*26c10*/  ISETP.NE.AND P0, PT, R231, RZ, PT ;  /* 0x000000ffe700720c */ /* 0x000fe20003f05270 */
[----:B0-----:R-:W0:Y:S01]  /*26c20*/  SHFL.DOWN PT, R243, R232, 0x2, 0x1f ;  /* 0x08401f00e8f37f89 */ /* 0x001e2200000e0000 */
[----:B------:R-:W-:Y:S01]  /*26c30*/  ISETP.NE.AND P1, PT, RZ, UR43, PT ;  /* 0x0000002bff007c0c */ /* 0x000fe2000bf25270 */
[----:B-1----:R-:W-:Y:S01]  /*26c40*/  IMAD.IADD R238, R240, 0x1, R241 ;  /* 0x00000001f0ee7824 */ /* 0x002fe200078e02f1 */
[----:B------:R-:W-:Y:S02]  /*26c50*/  I2FP.F32.S32 R244, R240 ;  /* 0x000000f000f47245 */ /* 0x000fe40000201400 */
[----:B------:R-:W1:Y:S02]  /*26c60*/  SHFL.DOWN PT, R240, R233, 0x2, 0x1f ;  /* 0x08401f00e9f07f89 */ /* 0x000e6400000e0000 */
[----:B------:R-:W-:Y:S01]  /*26c70*/  I2FP.F32.S32 R237, R238 ;  /* 0x000000ee00ed7245 */ /* 0x000fe20000201400 */
[C---:B0-----:R-:W-:Y:S01]  /*26c80*/  FMUL.FTZ R245, R243.reuse, R244 ;  /* 0x000000f4f3f57220 */ /* 0x041fe20000410000 */
[----:B------:R-:W0:Y:S01]  /*26c90*/  SHFL.DOWN PT, R241, R238, 0x1, 0x1f ;  /* 0x08201f00eef17f89 */ /* 0x000e2200000e0000 */
[----:B------:R-:W-:Y:S01]  /*26ca0*/  FADD.FTZ R243, -R243, R232 ;  /* 0x000000e8f3f37221 */ /* 0x000fe20000010100 */
[----:B------:R-:W2:Y:S01]  /*26cb0*/  MUFU.RCP R239, R237 ;  /* 0x000000ed00ef7308 */ /* 0x000ea20000001000 */
[----:B------:R-:W-:-:S02]  /*26cc0*/  FFMA.FTZ R246, R242, R232, R245 ;  /* 0x000000e8f2f67223 */ /* 0x000fc400000100f5 */
[----:B------:R-:W-:-:S04]  /*26cd0*/  FMUL.FTZ R243, R243, R243 ;  /* 0x000000f3f3f37220 */ /* 0x000fc80000410000 */
[----:B------:R-:W-:-:S04]  /*26ce0*/  FMUL.FTZ R243, R243, R242 ;  /* 0x000000f2f3f37220 */ /* 0x000fc80000410000 */
[----:B------:R-:W-:Y:S01]  /*26cf0*/  FMUL.FTZ R243, R243, R244 ;  /* 0x000000f4f3f37220 */ /* 0x000fe20000410000 */
[----:B--2---:R-:W-:Y:S01]  /*26d00*/  FMUL.FTZ R232, R239, R246 ;  /* 0x000000f6efe87220 */ /* 0x004fe20000410000 */
[----:B-1----:R-:W-:-:S04]  /*26d10*/  FADD.FTZ R240, R240, R233 ;  /* 0x000000e9f0f07221 */ /* 0x002fc80000010000 */
[----:B------:R-:W1:Y:S01]  /*26d20*/  SHFL.DOWN PT, R245, R232, 0x1, 0x1f ;  /* 0x08201f00e8f57f89 */ /* 0x000e6200000e0000 */
[----:B------:R-:W-:Y:S01]  /*26d30*/  FFMA.FTZ R240, R239, R243, R240 ;  /* 0x000000f3eff07223 */ /* 0x000fe200000100f0 */
[-C--:B0-----:R-:W-:Y:S02]  /*26d40*/  IADD3 R239, PT, PT, R238, R241.reuse, RZ ;  /* 0x000000f1eeef7210 */ /* 0x081fe40007ffe0ff */
[----:B------:R-:W-:Y:S02]  /*26d50*/  I2FP.F32.S32 R241, R241 ;  /* 0x000000f100f17245 */ /* 0x000fe40000201400 */
[----:B------:R-:W-:Y:S01]  /*26d60*/  I2FP.F32.S32 R239, R239 ;  /* 0x000000ef00ef7245 */ /* 0x000fe20000201400 */
[----:B------:R-:W0:Y:S05]  /*26d70*/  SHFL.DOWN PT, R233, R240, 0x1, 0x1f ;  /* 0x08201f00f0e97f89 */ /* 0x000e2a00000e0000 */
[----:B------:R-:W2:Y:S01]  /*26d80*/  MUFU.RCP R239, R239 ;  /* 0x000000ef00ef7308 */ /* 0x000ea20000001000 */
[----:B-1----:R-:W-:Y:S01]  /*26d90*/  FADD.FTZ R238, R232, -R245 ;  /* 0x800000f5e8ee7221 */ /* 0x002fe20000010000 */
[----:B------:R-:W-:-:S03]  /*26da0*/  FMUL.FTZ R242, R245, R241 ;  /* 0x000000f1f5f27220 */ /* 0x000fc60000410000 */
[----:B------:R-:W-:Y:S01]  /*26db0*/  FMUL.FTZ R238, R238, R238 ;  /* 0x000000eeeeee7220 */ /* 0x000fe20000410000 */
[C---:B------:R-:W-:Y:S01]  /*26dc0*/  FFMA.FTZ R242, R237.reuse, R232, R242 ;  /* 0x000000e8edf27223 */ /* 0x040fe200000100f2 */
[----:B0-----:R-:W-:Y:S02]  /*26dd0*/  FADD.FTZ R232, R240, R233 ;  /* 0x000000e9f0e87221 */ /* 0x001fe40000010000 */
[----:B------:R-:W-:Y:S01]  /*26de0*/  FMUL.FTZ R238, R237, R238 ;  /* 0x000000eeedee7220 */ /* 0x000fe20000410000 */
[----:B--2---:R-:W-:-:S03]  /*26df0*/  FMUL.FTZ R242, R239, R242 ;  /* 0x000000f2eff27220 */ /* 0x004fc60000410000 */
[----:B------:R-:W-:Y:S02]  /*26e00*/  FMUL.FTZ R238, R238, R241 ;  /* 0x000000f1eeee7220 */ /* 0x000fe40000410000 */
[----:B------:R-:W0:Y:S01]  /*26e10*/  SHFL.IDX PT, R243, R242, RZ, 0x1f ;  /* 0x00001ffff2f37589 */ /* 0x000e2200000e0000 */
[----:B------:R-:W1:Y:S01]  /*26e20*/  @!P0 LDC.64 R240, c[0x0][0x3c0] ;  /* 0x0000f000fff08b82 */ /* 0x000e620000000a00 */
[----:B------:R-:W-:-:S06]  /*26e30*/  FFMA.FTZ R233, R239, R238, R232 ;  /* 0x000000eeefe97223 */ /* 0x000fcc00000100e8 */
[----:B------:R-:W2:Y:S01]  /*26e40*/  SHFL.IDX PT, R233, R233, RZ, 0x1f ;  /* 0x00001fffe9e97589 */ /* 0x000ea200000e0000 */
[----:B------:R-:W2:Y:S08]  /*26e50*/  LDC R232, c[0x0][0x448] ;  /* 0x00011200ffe87b82 */ /* 0x000eb00000000800 */
[----:B------:R-:W3:Y:S01]  /*26e60*/  @!P0 LDC.64 R238, c[0x0][0x3c8] ;  /* 0x0000f200ffee8b82 */ /* 0x000ee20000000a00 */
[----:B0-----:R-:W-:-:S05]  /*26e70*/  FMUL.FTZ R237, R243, R243 ;  /* 0x000000f3f3ed7220 */ /* 0x001fca0000410000 */
[----:B------:R-:W-:Y:S01]  /*26e80*/  FSEL R237, R237, RZ, P1 ;  /* 0x000000ffeded7208 */ /* 0x000fe20000800000 */
[----:B--2---:R-:W-:Y:S01]  /*26e90*/  FFMA.FTZ R232, R233, UR34, R232 ;  /* 0x00000022e9e87c23 */ /* 0x004fe200080100e8 */
[----:B------:R-:W-:-:S03]  /*26ea0*/  IMAD.U32 R233, RZ, RZ, UR22 ;  /* 0x00000016ffe97e24 */ /* 0x000fc6000f8e00ff */
[----:B------:R-:W-:Y:S01]  /*26eb0*/  FADD.FTZ R232, R232, R237 ;  /* 0x000000ede8e87221 */ /* 0x000fe20000010000 */
[----:B------:R-:W-:Y:S01]  /*26ec0*/  IMAD.U32 R237, RZ, RZ, UR22 ;  /* 0x00000016ffed7e24 */ /* 0x000fe2000f8e00ff */
[----:B------:R-:W-:Y:S01]  /*26ed0*/  UIADD3 UR22, UPT, UPT, UR22, UR20, URZ ;  /* 0x0000001416167290 */ /* 0x000fe2000fffe0ff */
[----:B-1----:R-:W-:Y:S01]  /*26ee0*/  @!P0 IMAD.WIDE R240, R233, 0x4, R240 ;  /* 0x00000004e9f08825 */ /* 0x002fe200078e02f0 */
[----:B------:R-:W-:Y:S02]  /*26ef0*/  FSEL R233, R243, RZ, !P1 ;  /* 0x000000fff3e97208 */ /* 0x000fe40004800000 */
[----:B------:R-:W0:Y:S01]  /*26f00*/  MUFU.RSQ R232, R232 ;  /* 0x000000e800e87308 */ /* 0x000e220000001400 */
[----:B---3--:R-:W-:Y:S01]  /*26f10*/  @!P0 IMAD.WIDE R238, R237, 0x4, R238 ;  /* 0x00000004edee8825 */ /* 0x008fe200078e02ee */
[----:B------:R1:W-:Y:S03]  /*26f20*/  @!P0 STG.E desc[UR8][R240.64], R243 ;  /* 0x000000f3f0008986 */ /* 0x0003e6000c101908 */
        /* <DEDUP_REMOVED lines=11> */
[C---:B-1----:R-:W-:Y:S01]  /*26fe0*/  FADD.FTZ R241, -R233.reuse, R47 ;  /* 0x0000002fe9f17221 */ /* 0x042fe20000010100 */
[C---:B------:R-:W-:Y:S01]  /*26ff0*/  FADD.FTZ R25, -R233.reuse, R25 ;  /* 0x00000019e9197221 */ /* 0x040fe20000010100 */
[C---:B------:R-:W-:Y:S01]  /*27000*/  FADD.FTZ R27, -R233.reuse, R27 ;  /* 0x0000001be91b7221 */ /* 0x040fe20000010100 */
[----:B------:R-:W-:Y:S01]  /*27010*/  FADD.FTZ R249, -R233, R21 ;  /* 0x00000015e9f97221 */ /* 0x000fe20000010100 */
[----:B0-----:R0:W-:Y:S01]  /*27020*/  @!P0 STG.E desc[UR8][R238.64], R232 ;  /* 0x000000e8ee008986 */ /* 0x0011e2000c101908 */
[C---:B------:R-:W-:Y:S01]  /*27030*/  FMUL.FTZ R237, R232.reuse, R237 ;  /* 0x000000ede8ed7220 */ /* 0x040fe20000410000 */
[C---:B------:R-:W-:Y:S01]  /*27040*/  FMUL.FTZ R242, R232.reuse, R41 ;  /* 0x00000029e8f27220 */ /* 0x040fe20000410000 */
[C---:B------:R-:W-:Y:S01]  /*27050*/  FMUL.FTZ R246, R232.reuse, R241 ;  /* 0x000000f1e8f67220 */ /* 0x040fe20000410000 */
[----:B------:R-:W-:Y:S01]  /*27060*/  FMUL.FTZ R243, R232, R245 ;  /* 0x000000f5e8f37220 */ /* 0x000fe20000410000 */
[----:B------:R-:W-:Y:S01]  /*27070*/  FFMA.FTZ R40, R237, R176, R180 ;  /* 0x000000b0ed287223 */ /* 0x000fe200000100b4 */
[----:B------:R-:W-:Y:S01]  /*27080*/  FFMA.FTZ R41, R242, R177, R181 ;  /* 0x000000b1f2297223 */ /* 0x000fe200000100b5 */
[----:B------:R-:W1:Y:S01]  /*27090*/  LDC.64 R240, c[0x0][0x430] ;  /* 0x00010c00fff07b82 */ /* 0x000e620000000a00 */
[----:B------:R-:W-:Y:S01]  /*270a0*/  FMUL.FTZ R244, R232, R43 ;  /* 0x0000002be8f47220 */ /* 0x000fe20000410000 */
[C---:B------:R-:W-:Y:S01]  /*270b0*/  FADD.FTZ R245, -R233.reuse, R44 ;  /* 0x0000002ce9f57221 */ /* 0x040fe20000010100 */
[----:B------:R-:W-:Y:S01]  /*270c0*/  FADD.FTZ R43, -R233, R46 ;  /* 0x0000002ee92b7221 */ /* 0x000fe20000010100 */
[----:B------:R-:W-:Y:S01]  /*270d0*/  F2FP.BF16.F32.PACK_AB R40, R41, R40 ;  /* 0x000000282928723e */ /* 0x000fe200000010ff */
[----:B------:R-:W-:Y:S01]  /*270e0*/  FFMA.FTZ R41, R243, R178, R182 ;  /* 0x000000b2f3297223 */ /* 0x000fe200000100b6 */
[----:B------:R-:W-:Y:S01]  /*270f0*/  FFMA.FTZ R42, R244, R179, R183 ;  /* 0x000000b3f42a7223 */ /* 0x000fe200000100b7 */
[C---:B------:R-:W-:Y:S01]  /*27100*/  FMUL.FTZ R245, R232.reuse, R245 ;  /* 0x000000f5e8f57220 */ /* 0x040fe20000410000 */
[----:B0-----:R-:W0:Y:S01]  /*27110*/  LDC.64 R238, c[0x0][0x428] ;  /* 0x00010a00ffee7b82 */ /* 0x001e220000000a00 */
[C---:B------:R-:W-:Y:S01]  /*27120*/  FMUL.FTZ R46, R232.reuse, R45 ;  /* 0x0000002de82e7220 */ /* 0x040fe20000410000 */
[----:B------:R-:W-:Y:S01]  /*27130*/  FMUL.FTZ R47, R232, R43 ;  /* 0x0000002be82f7220 */ /* 0x000fe20000410000 */
[----:B------:R-:W-:Y:S01]  /*27140*/  F2FP.BF16.F32.PACK_AB R41, R42, R41 ;  /* 0x000000292a29723e */ /* 0x000fe200000010ff */
[----:B------:R-:W-:Y:S01]  /*27150*/  FFMA.FTZ R42, R245, R172, R184 ;  /* 0x000000acf52a7223 */ /* 0x000fe200000100b8 */
[----:B------:R-:W-:Y:S01]  /*27160*/  FFMA.FTZ R43, R46, R173, R185 ;  /* 0x000000ad2e2b7223 */ /* 0x000fe200000100b9 */
[C---:B------:R-:W-:Y:S01]  /*27170*/  FFMA.FTZ R44, R47.reuse, R174, R186 ;  /* 0x000000ae2f2c7223 */ /* 0x040fe200000100ba */
[C---:B------:R-:W-:Y:S01]  /*27180*/  FFMA.FTZ R45, R246.reuse, R175, R187 ;  /* 0x000000aff62d7223 */ /* 0x040fe200000100bb */
        /* <DEDUP_REMOVED lines=11> */
[----:B-1----:R-:W-:Y:S01]  /*27240*/  IMAD.WIDE.U32 R246, R234, 0x10, R240 ;  /* 0x00000010eaf67825 */ /* 0x002fe200078e00f0 */
[----:B------:R-:W-:-:S03]  /*27250*/  F2FP.BF16.F32.PACK_AB R46, R46, R245 ;  /* 0x000000f52e2e723e */ /* 0x000fc600000010ff */
[C---:B------:R-:W-:Y:S01]  /*27260*/  FADD.FTZ R245, -R233.reuse, R34 ;  /* 0x00000022e9f57221 */ /* 0x040fe20000010100 */
[C---:B------:R-:W-:Y:S01]  /*27270*/  FADD.FTZ R34, -R233.reuse, R13 ;  /* 0x0000000de9227221 */ /* 0x040fe20000010100 */
[----:B------:R-:W-:Y:S01]  /*27280*/  FADD.FTZ R23, -R233, R23 ;  /* 0x00000017e9177221 */ /* 0x000fe20000010100 */
[----:B0-----:R-:W-:-:S04]  /*27290*/  IMAD.WIDE.U32 R44, R234, 0x10, R238 ;  /* 0x00000010ea2c7825 */ /* 0x001fc800078e00ee */
[C---:B------:R-:W-:Y:S01]  /*272a0*/  FMUL.FTZ R245, R232.reuse, R245 ;  /* 0x000000f5e8f57220 */ /* 0x040fe20000410000 */
[C---:B------:R-:W-:Y:S01]  /*272b0*/  FADD.FTZ R22, -R233.reuse, R22 ;  /* 0x00000016e9167221 */ /* 0x040fe20000010100 */
[C---:B------:R-:W-:Y:S01]  /*272c0*/  FADD.FTZ R220, -R233.reuse, R220 ;  /* 0x000000dce9dc7221 */ /* 0x040fe20000010100 */
[----:B------:R-:W-:Y:S01]  /*272d0*/  FADD.FTZ R221, -R233, R221 ;  /* 0x000000dde9dd7221 */ /* 0x000fe20000010100 */
[----:B------:R0:W-:Y:S01]  /*272e0*/  STG.E.128 desc[UR8][R44.64], R40 ;  /* 0x000000282c007986 */ /* 0x0001e2000c101d08 */
[----:B------:R-:W-:Y:S01]  /*272f0*/  FFMA.FTZ R19, R245, R126, R74 ;  /* 0x0000007ef5137223 */ /* 0x000fe2000001004a */
[C---:B------:R-:W-:Y:S01]  /*27300*/  FADD.FTZ R222, -R233.reuse, R222 ;  /* 0x000000dee9de7221 */ /* 0x040fe20000010100 */
[C---:B------:R-:W-:Y:S01]  /*27310*/  FADD.FTZ R223, -R233.reuse, R223 ;  /* 0x000000dfe9df7221 */ /* 0x040fe20000010100 */
[C---:B------:R-:W-:Y:S01]  /*27320*/  FMUL.FTZ R35, R232.reuse, R35 ;  /* 0x00000023e8237220 */ /* 0x040fe20000410000 */
[C---:B------:R-:W-:Y:S01]  /*27330*/  FMUL.FTZ R30, R232.reuse, R30 ;  /* 0x0000001ee81e7220 */ /* 0x040fe20000410000 */
[----:B------:R-:W-:Y:S01]  /*27340*/  FMUL.FTZ R34, R232, R34 ;  /* 0x00000022e8227220 */ /* 0x000fe20000410000 */
[----:B------:R-:W-:Y:S01]  /*27350*/  UISETP.GE.AND UP2, UPT, UR22, UR21, UPT ;  /* 0x000000151600728c */ /* 0x000fe2000bf46270 */
[----:B0-----:R-:W-:Y:S01]  /*27360*/  F2FP.BF16.F32.PACK_AB R45, R244, R243 ;  /* 0x000000f3f42d723e */ /* 0x001fe200000010ff */
[C---:B------:R-:W-:Y:S01]  /*27370*/  FADD.FTZ R41, -R233.reuse, R36 ;  /* 0x00000024e9297221 */ /* 0x040fe20000010100 */
[----:B------:R-:W-:Y:S01]  /*27380*/  F2FP.BF16.F32.PACK_AB R44, R242, R237 ;  /* 0x000000edf22c723e */ /* 0x000fe200000010ff */
[C---:B------:R-:W-:Y:S01]  /*27390*/  FADD.FTZ R36, -R233.reuse, R14 ;  /* 0x0000000ee9247221 */ /* 0x040fe20000010100 */
[C---:B------:R-:W-:Y:S01]  /*273a0*/  FADD.FTZ R237, -R233.reuse, R37 ;  /* 0x00000025e9ed7221 */ /* 0x040fe20000010100 */
[C---:B------:R-:W-:Y:S01]  /*273b0*/  FMUL.FTZ R14, R232.reuse, R251 ;  /* 0x000000fbe80e7220 */ /* 0x040fe20000410000 */
[C---:B------:R-:W-:Y:S01]  /*273c0*/  FADD.FTZ R243, -R233.reuse, R33 ;  /* 0x00000021e9f37221 */ /* 0x040fe20000010100 */
[----:B------:R0:W-:Y:S01]  /*273d0*/  STG.E.128 desc[UR8][R246.64], R44 ;  /* 0x0000002cf6007986 */ /* 0x0001e2000c101d08 */
[C---:B------:R-:W-:Y:S01]  /*273e0*/  FADD.FTZ R37, -R233.reuse, R38 ;  /* 0x00000026e9257221 */ /* 0x040fe20000010100 */
[C---:B------:R-:W-:Y:S01]  /*273f0*/  FADD.FTZ R33, -R233.reuse, R28 ;  /* 0x0000001ce9217221 */ /* 0x040fe20000010100 */
[C---:B------:R-:W-:Y:S01]  /*27400*/  FADD.FTZ R28, -R233.reuse, R18 ;  /* 0x00000012e91c7221 */ /* 0x040fe20000010100 */
[----:B------:R-:W-:Y:S01]  /*27410*/  FADD.FTZ R38, -R233, R15 ;  /* 0x0000000fe9267221 */ /* 0x000fe20000010100 */
[----:B------:R-:W-:Y:S01]  /*27420*/  FMUL.FTZ R41, R232, R41 ;  /* 0x00000029e8297220 */ /* 0x000fe20000410000 */
[----:B------:R-:W-:Y:S01]  /*27430*/  FFMA.FTZ R15, R245, R166, R194 ;  /* 0x000000a6f50f7223 */ /* 0x000fe200000100c2 */
[C---:B------:R-:W-:Y:S01]  /*27440*/  FFMA.FTZ R18, R14.reuse, R167, R195 ;  /* 0x000000a70e127223 */ /* 0x040fe200000100c3 */
[C---:B------:R-:W-:Y:S01]  /*27450*/  FADD.FTZ R43, -R233.reuse, R32 ;  /* 0x00000020e92b7221 */ /* 0x040fe20000010100 */
[----:B------:R-:W-:Y:S01]  /*27460*/  FADD.FTZ R32, -R233, R12 ;  /* 0x0000000ce9207221 */ /* 0x000fe20000010100 */
[C---:B------:R-:W-:Y:S01]  /*27470*/  FFMA.FTZ R12, R41.reuse, R168, R188 ;  /* 0x000000a8290c7223 */ /* 0x040fe200000100bc */
[----:B------:R-:W-:Y:S01]  /*27480*/  FFMA.FTZ R14, R14, R127, R75 ;  /* 0x0000007f0e0e7223 */ /* 0x000fe2000001004b */
[----:B------:R-:W-:Y:S01]  /*27490*/  F2FP.BF16.F32.PACK_AB R15, R18, R15 ;  /* 0x0000000f120f723e */ /* 0x000fe200000010ff */
[C---:B------:R-:W-:Y:S01]  /*274a0*/  FMUL.FTZ R37, R232.reuse, R37 ;  /* 0x00000025e8257220 */ /* 0x040fe20000410000 */
[C---:B------:R-:W-:Y:S01]  /*274b0*/  FMUL.FTZ R18, R232.reuse, R39 ;  /* 0x00000027e8127220 */ /* 0x040fe20000410000 */
[----:B------:R-:W-:Y:S01]  /*274c0*/  FMUL.FTZ R43, R232, R43 ;  /* 0x0000002be82b7220 */ /* 0x000fe20000410000 */
[----:B------:R-:W-:Y:S01]  /*274d0*/  F2FP.BF16.F32.PACK_AB R19, R14, R19 ;  /* 0x000000130e13723e */ /* 0x000fe200000010ff */
[----:B------:R-:W-:Y:S01]  /*274e0*/  FFMA.FTZ R41, R41, R128, R68 ;  /* 0x0000008029297223 */ /* 0x000fe20000010044 */
[C---:B0-----:R-:W-:Y:S01]  /*274f0*/  FADD.FTZ R45, -R233.reuse, R24 ;  /* 0x00000018e92d7221 */ /* 0x041fe20000010100 */
[C---:B------:R-:W-:Y:S01]  /*27500*/  FADD.FTZ R24, -R233.reuse, R16 ;  /* 0x00000010e9187221 */ /* 0x040fe20000010100 */
[C---:B------:R-:W-:Y:S01]  /*27510*/  FMUL.FTZ R16, R232.reuse, R237 ;  /* 0x000000ede8107220 */ /* 0x040fe20000410000 */
[C---:B------:R-:W-:Y:S01]  /*27520*/  FADD.FTZ R247, -R233.reuse, R20 ;  /* 0x00000014e9f77221 */ /* 0x040fe20000010100 */
[----:B------:R-:W-:Y:S01]  /*27530*/  FMUL.FTZ R20, R232, R243 ;  /* 0x000000f3e8147220 */ /* 0x000fe20000410000 */
[C---:B------:R-:W-:Y:S01]  /*27540*/  FADD.FTZ R47, -R233.reuse, R26 ;  /* 0x0000001ae92f7221 */ /* 0x040fe20000010100 */
[----:B------:R-:W-:Y:S01]  /*27550*/  FFMA.FTZ R13, R16, R169, R189 ;  /* 0x000000a9100d7223 */ /* 0x000fe200000100bd */
[----:B------:R-:W-:Y:S01]  /*27560*/  FADD.FTZ R26, -R233, R17 ;  /* 0x00000011e91a7221 */ /* 0x000fe20000010100 */
[----:B------:R-:W-:Y:S01]  /*27570*/  FFMA.FTZ R14, R18, R171, R191 ;  /* 0x000000ab120e7223 */ /* 0x000fe200000100bf */
[----:B------:R-:W-:Y:S01]  /*27580*/  FFMA.FTZ R17, R43, R164, R192 ;  /* 0x000000a42b117223 */ /* 0x000fe200000100c0 */
[----:B------:R-:W-:Y:S01]  /*27590*/  FFMA.FTZ R40, R20, R165, R193 ;  /* 0x000000a514287223 */ /* 0x000fe200000100c1 */
[----:B------:R-:W-:Y:S01]  /*275a0*/  F2FP.BF16.F32.PACK_AB R12, R13, R12 ;  /* 0x0000000c0d0c723e */ /* 0x000fe200000010ff */
[----:B------:R-:W-:Y:S01]  /*275b0*/  FFMA.FTZ R13, R37, R170, R190 ;  /* 0x000000aa250d7223 */ /* 0x000fe200000100be */
[----:B------:R-:W-:Y:S01]  /*275c0*/  FFMA.FTZ R43, R43, R124, R72 ;  /* 0x0000007c2b2b7223 */ /* 0x000fe20000010048 */
[----:B------:R-:W-:Y:S01]  /*275d0*/  FFMA.FTZ R16, R16, R129, R69 ;  /* 0x0000008110107223 */ /* 0x000fe20000010045 */
[C---:B------:R-:W-:Y:S01]  /*275e0*/  FMUL.FTZ R33, R232.reuse, R33 ;  /* 0x00000021e8217220 */ /* 0x040fe20000410000 */
[----:B------:R-:W-:Y:S01]  /*275f0*/  FMUL.FTZ R44, R232, R29 ;  /* 0x0000001de82c7220 */ /* 0x000fe20000410000 */
[----:B------:R-:W-:Y:S01]  /*27600*/  F2FP.BF16.F32.PACK_AB R13, R14, R13 ;  /* 0x0000000d0e0d723e */ /* 0x000fe200000010ff */
[----:B------:R-:W-:Y:S01]  /*27610*/  FMUL.FTZ R46, R232, R31 ;  /* 0x0000001fe82e7220 */ /* 0x000fe20000410000 */
[----:B------:R-:W-:Y:S01]  /*27620*/  F2FP.BF16.F32.PACK_AB R14, R40, R17 ;  /* 0x00000011280e723e */ /* 0x000fe200000010ff */
[----:B------:R-:W-:Y:S01]  /*27630*/  FFMA.FTZ R40, R20, R125, R73 ;  /* 0x0000007d14287223 */ /* 0x000fe20000010049 */
[----:B------:R-:W-:Y:S01]  /*27640*/  FFMA.FTZ R17, R37, R130, R70 ;  /* 0x0000008225117223 */ /* 0x000fe20000010046 */
[----:B------:R-:W-:Y:S01]  /*27650*/  FFMA.FTZ R20, R18, R131, R71 ;  /* 0x0000008312147223 */ /* 0x000fe20000010047 */
[----:B------:R-:W-:Y:S01]  /*27660*/  IADD3 R37, PT, PT, R234, 0x80, RZ ;  /* 0x00000080ea257810 */ /* 0x000fe20007ffe0ff */
[----:B------:R-:W-:Y:S01]  /*27670*/  FMUL.FTZ R45, R232, R45 ;  /* 0x0000002de82d7220 */ /* 0x000fe20000410000 */
[----:B------:R-:W-:Y:S01]  /*27680*/  F2FP.BF16.F32.PACK_AB R18, R40, R43 ;  /* 0x0000002b2812723e */ /* 0x000fe200000010ff */
[----:B------:R-:W-:Y:S01]  /*27690*/  FMUL.FTZ R242, R232, R25 ;  /* 0x00000019e8f27220 */ /* 0x000fe20000410000 */
[----:B------:R-:W-:Y:S01]  /*276a0*/  F2FP.BF16.F32.PACK_AB R17, R20, R17 ;  /* 0x000000111411723e */ /* 0x000fe200000010ff */
[C---:B------:R-:W-:Y:S01]  /*276b0*/  FMUL.FTZ R47, R232.reuse, R47 ;  /* 0x0000002fe82f7220 */ /* 0x040fe20000410000 */
[C---:B------:R-:W-:Y:S01]  /*276c0*/  FMUL.FTZ R244, R232.reuse, R27 ;  /* 0x0000001be8f47220 */ /* 0x040fe20000410000 */
[----:B------:R-:W-:Y:S01]  /*276d0*/  FMUL.FTZ R40, R232, R249 ;  /* 0x000000f9e8287220 */ /* 0x000fe20000410000 */
[----:B------:R-:W-:-:S04]  /*276e0*/  IMAD.WIDE.U32 R20, R37, 0x10, R238 ;  /* 0x0000001025147825 */ /* 0x000fc800078e00ee */
[C---:B------:R-:W-:Y:S01]  /*276f0*/  FMUL.FTZ R42, R232.reuse, R23 ;  /* 0x00000017e82a7220 */ /* 0x040fe20000410000 */
[C---:B------:R-:W-:Y:S01]  /*27700*/  FMUL.FTZ R39, R232.reuse, R28 ;  /* 0x0000001ce8277220 */ /* 0x040fe20000410000 */
[----:B------:R-:W-:Y:S01]  /*27710*/  FMUL.FTZ R247, R232, R247 ;  /* 0x000000f7e8f77220 */ /* 0x000fe20000410000 */
[----:B------:R-:W-:-:S04]  /*27720*/  IMAD.WIDE.U32 R248, R37, 0x10, R240 ;  /* 0x0000001025f87825 */ /* 0x000fc800078e00f0 */
        /* <DEDUP_REMOVED lines=19> */
[----:B------:R-:W-:Y:S01]  /*27860*/  VIADD R233, R234, 0x100 ;  /* 0x00000100eae97836 */ /* 0x000fe20000000000 */
[----:B------:R0:W-:Y:S01]  /*27870*/  STG.E.128 desc[UR8][R20.64], R12 ;  /* 0x0000000c14007986 */ /* 0x0001e2000c101d08 */
[----:B------:R-:W-:Y:S01]  /*27880*/  FFMA.FTZ R35, R35, R122, R78 ;  /* 0x0000007a23237223 */ /* 0x000fe2000001004e */
[----:B------:R-:W-:Y:S01]  /*27890*/  FFMA.FTZ R46, R46, R123, R79 ;  /* 0x0000007b2e2e7223 */ /* 0x000fe2000001004f */
[----:B------:R-:W-:Y:S01]  /*278a0*/  FFMA.FTZ R33, R33, R120, R76 ;  /* 0x0000007821217223 */ /* 0x000fe2000001004c */
[----:B------:R1:W-:Y:S01]  /*278b0*/  STG.E.128 desc[UR8][R248.64], R16 ;  /* 0x00000010f8007986 */ /* 0x0003e2000c101d08 */
[----:B------:R-:W-:Y:S01]  /*278c0*/  FFMA.FTZ R44, R44, R121, R77 ;  /* 0x000000792c2c7223 */ /* 0x000fe2000001004d */
[----:B------:R-:W-:Y:S01]  /*278d0*/  FFMA.FTZ R45, R45, R116, R80 ;  /* 0x000000742d2d7223 */ /* 0x000fe20000010050 */
[----:B------:R-:W-:Y:S01]  /*278e0*/  FFMA.FTZ R47, R47, R118, R82 ;  /* 0x000000762f2f7223 */ /* 0x000fe20000010052 */
[----:B------:R-:W-:Y:S01]  /*278f0*/  FFMA.FTZ R244, R244, R119, R83 ;  /* 0x00000077f4f47223 */ /* 0x000fe20000010053 */
[----:B------:R-:W-:Y:S01]  /*27900*/  FFMA.FTZ R242, R242, R117, R81 ;  /* 0x00000075f2f27223 */ /* 0x000fe20000010051 */
[----:B0-----:R-:W-:Y:S01]  /*27910*/  F2FP.BF16.F32.PACK_AB R12, R41, R22 ;  /* 0x00000016290c723e */ /* 0x001fe200000010ff */
[----:B------:R-:W-:Y:S01]  /*27920*/  FFMA.FTZ R22, R23, R108, R88 ;  /* 0x0000006c17167223 */ /* 0x000fe20000010058 */
[----:B------:R-:W-:Y:S01]  /*27930*/  F2FP.BF16.F32.PACK_AB R13, R43, R24 ;  /* 0x000000182b0d723e */ /* 0x000fe200000010ff */
[----:B------:R-:W-:Y:S01]  /*27940*/  FFMA.FTZ R20, R26, R149, R209 ;  /* 0x000000951a147223 */ /* 0x000fe200000100d1 */
[----:B------:R-:W-:Y:S01]  /*27950*/  F2FP.BF16.F32.PACK_AB R14, R221, R32 ;  /* 0x00000020dd0e723e */ /* 0x000fe200000010ff */
[----:B-1----:R-:W-:Y:S01]  /*27960*/  IMAD.WIDE.U32 R16, R233, 0x10, R238 ;  /* 0x00000010e9107825 */ /* 0x002fe200078e00ee */
[----:B------:R-:W-:-:S03]  /*27970*/  F2FP.BF16.F32.PACK_AB R15, R223, R36 ;  /* 0x00000024df0f723e */ /* 0x000fc600000010ff */
[----:B------:R-:W-:Y:S01]  /*27980*/  FFMA.FTZ R18, R247, R152, R204 ;  /* 0x00000098f7127223 */ /* 0x000fe200000100cc */
[----:B------:R-:W-:Y:S01]  /*27990*/  FFMA.FTZ R19, R40, R153, R205 ;  /* 0x0000009928137223 */ /* 0x000fe200000100cd */
[----:B------:R-:W-:Y:S01]  /*279a0*/  FFMA.FTZ R21, R26, R109, R89 ;  /* 0x0000006d1a157223 */ /* 0x000fe20000010059 */
[C---:B------:R-:W-:Y:S01]  /*279b0*/  FFMA.FTZ R24, R30.reuse, R151, R211 ;  /* 0x000000971e187223 */ /* 0x040fe200000100d3 */
[----:B------:R0:W-:Y:S01]  /*279c0*/  STG.E.128 desc[UR8][R16.64], R12 ;  /* 0x0000000c10007986 */ /* 0x0001e2000c101d08 */
[----:B------:R-:W-:Y:S01]  /*279d0*/  FFMA.FTZ R30, R30, R111, R91 ;  /* 0x0000006f1e1e7223 */ /* 0x000fe2000001005b */
[----:B------:R-:W-:Y:S01]  /*279e0*/  FFMA.FTZ R26, R29, R146, R214 ;  /* 0x000000921d1a7223 */ /* 0x000fe200000100d6 */
[----:B------:R-:W-:Y:S01]  /*279f0*/  F2FP.BF16.F32.PACK_AB R22, R21, R22 ;  /* 0x000000161516723e */ /* 0x000fe200000010ff */
[----:B------:R-:W-:Y:S01]  /*27a00*/  FFMA.FTZ R21, R25, R114, R86 ;  /* 0x0000007219157223 */ /* 0x000fe20000010056 */
[----:B------:R-:W-:Y:S01]  /*27a10*/  FFMA.FTZ R32, R27, R104, R92 ;  /* 0x000000681b207223 */ /* 0x000fe2000001005c */
[C---:B------:R-:W-:Y:S01]  /*27a20*/  FFMA.FTZ R36, R232.reuse, R143, R219 ;  /* 0x0000008fe8247223 */ /* 0x040fe200000100db */
[----:B------:R-:W-:Y:S01]  /*27a30*/  FFMA.FTZ R29, R29, R106, R94 ;  /* 0x0000006a1d1d7223 */ /* 0x000fe2000001005e */
[----:B------:R-:W-:Y:S01]  /*27a40*/  FFMA.FTZ R232, R232, R103, R99 ;  /* 0x00000067e8e87223 */ /* 0x000fe20000010063 */
[----:B------:R-:W-:-:S04]  /*27a50*/  IMAD.WIDE.U32 R222, R233, 0x10, R240 ;  /* 0x00000010e9de7825 */ /* 0x000fc800078e00f0 */
[----:B------:R-:W-:-:S04]  /*27a60*/  IMAD.WIDE.U32 R220, R235, 0x10, R238 ;  /* 0x00000010ebdc7825 */ /* 0x000fc800078e00ee */
[----:B------:R-:W-:Y:S01]  /*27a70*/  IMAD.WIDE.U32 R234, R235, 0x10, R240 ;  /* 0x00000010ebea7825 */ /* 0x000fe200078e00f0 */
[----:B0-----:R-:W-:-:S03]  /*27a80*/  F2FP.BF16.F32.PACK_AB R16, R19, R18 ;  /* 0x000000121310723e */ /* 0x001fc600000010ff */
[----:B------:R-:W-:Y:S01]  /*27a90*/  FFMA.FTZ R17, R25, R154, R206 ;  /* 0x0000009a19117223 */ /* 0x000fe200000100ce */
[----:B------:R-:W-:Y:S01]  /*27aa0*/  FFMA.FTZ R18, R42, R155, R207 ;  /* 0x0000009b2a127223 */ /* 0x000fe200000100cf */
[----:B------:R-:W-:Y:S01]  /*27ab0*/  FFMA.FTZ R19, R23, R148, R208 ;  /* 0x0000009417137223 */ /* 0x000fe200000100d0 */
[C---:B------:R-:W-:Y:S01]  /*27ac0*/  FFMA.FTZ R23, R39.reuse, R150, R210 ;  /* 0x0000009627177223 */ /* 0x040fe200000100d2 */
        /* <DEDUP_REMOVED lines=29> */
[----:B------:R-:W-:Y:S01]  /*27ca0*/  IMAD.WIDE.U32 R236, R236, 0x10, R240 ;  /* 0x00000010ecec7825 */ /* 0x000fe200078e00f0 */
[----:B------:R-:W-:Y:S01]  /*27cb0*/  F2FP.BF16.F32.PACK_AB R27, R36, R27 ;  /* 0x0000001b241b723e */ /* 0x000fe200000010ff */
[----:B------:R1:W-:Y:S01]  /*27cc0*/  STG.E.128 desc[UR8][R222.64], R12 ;  /* 0x0000000cde007986 */ /* 0x0003e2000c101d08 */
[----:B------:R-:W-:Y:S02]  /*27cd0*/  F2FP.BF16.F32.PACK_AB R31, R232, R31 ;  /* 0x0000001fe81f723e */ /* 0x000fe400000010ff */
[----:B------:R-:W-:Y:S01]  /*27ce0*/  F2FP.BF16.F32.PACK_AB R30, R35, R30 ;  /* 0x0000001e231e723e */ /* 0x000fe200000010ff */
[----:B------:R1:W-:Y:S01]  /*27cf0*/  STG.E.128 desc[UR8][R220.64], R16 ;  /* 0x00000010dc007986 */ /* 0x0003e2000c101d08 */
[----:B------:R-:W-:Y:S02]  /*27d00*/  F2FP.BF16.F32.PACK_AB R29, R38, R29 ;  /* 0x0000001d261d723e */ /* 0x000fe400000010ff */
[----:B------:R-:W-:Y:S01]  /*27d10*/  F2FP.BF16.F32.PACK_AB R28, R33, R32 ;  /* 0x00000020211c723e */ /* 0x000fe200000010ff */
[----:B------:R1:W-:Y:S04]  /*27d20*/  STG.E.128 desc[UR8][R234.64], R20 ;  /* 0x00000014ea007986 */ /* 0x0003e8000c101d08 */
[----:B------:R1:W-:Y:S04]  /*27d30*/  STG.E.128 desc[UR8][R238.64], R24 ;  /* 0x00000018ee007986 */ /* 0x0003e8000c101d08 */
[----:B------:R1:W-:Y:S01]  /*27d40*/  STG.E.128 desc[UR8][R236.64], R28 ;  /* 0x0000001cec007986 */ /* 0x0003e2000c101d08 */
[----:B------:R-:W-:Y:S05]  /*27d50*/  BRA.U !UP2, `(.L_x_9970) ;  /* 0xfffffd950af47547 */ /* 0x000fea000b83ffff */
[----:B------:R-:W-:Y:S05]  /*27d60*/  EXIT ;  /* 0x000000000000794d */ /* 0x000fea0003800000 */
.L_x_9971:
        /* <DEDUP_REMOVED lines=9> */
.L_x_22337:


//--------------------- .text._ZN10layer_norm31ln_parallel_residual_fwd_kernelINS_13Kernel_traitsIf13__nv_bfloat16fS2_fjLj5120ELj1ELj1ELj4ELj16ENS_18Kernel_traits_baseILj5120EfS2_fS2_fjLj128EEEEELb1ELb1ELb0EEEvNS_9FwdParamsE --------------------------
	.section	.text._ZN10layer_norm31ln_parallel_residual_fwd_kernelINS_13Kernel_traitsIf13__nv_bfloat16fS2_fjLj5120ELj1ELj1ELj4ELj16ENS_18Kernel_traits_baseILj5120EfS2_fS2_fjLj128EEEEELb1ELb1ELb0EEEvNS_9FwdParamsE,"ax",@progbits
	.align	128
        .global         _ZN10layer_norm31ln_parallel_residual_fwd_kernelINS_13Kernel_traitsIf13__nv_bfloat16fS2_fjLj5120ELj1ELj1ELj4ELj16ENS_18Kernel_traits_baseILj5120EfS2_fS2_fjLj128EEEEELb1ELb1ELb0EEEvNS_9FwdParamsE
        .type           _ZN10layer_norm31ln_parallel_residual_fwd_kernelINS_13Kernel_traitsIf13__nv_bfloat16fS2_fjLj5120ELj1ELj1ELj4ELj16ENS_18Kernel_traits_baseILj5120EfS2_fS2_fjLj128EEEEELb1ELb1ELb0EEEvNS_9FwdParamsE,@function
        .size           _ZN10layer_norm31ln_parallel_residual_fwd_kernelINS_13Kernel_traitsIf13__nv_bfloat16fS2_fjLj5120ELj1ELj1ELj4ELj16ENS_18Kernel_traits_baseILj5120EfS2_fS2_fjLj128EEEEELb1ELb1ELb0EEEvNS_9FwdParamsE,(.L_x_22338 - _ZN10layer_norm31ln_parallel_residual_fwd_kernelINS_13Kernel_traitsIf13__nv_bfloat16fS2_fjLj5120ELj1ELj1ELj4ELj16ENS_18Kernel_traits_baseILj5120EfS2_fS2_fjLj128EEEEELb1ELb1ELb0EEEvNS_9FwdParamsE)
        .other          _ZN10layer_norm31ln_parallel_residual_fwd_kernelINS_13Kernel_traitsIf13__nv_bfloat16fS2_fjLj5120ELj1ELj1ELj4ELj16ENS_18Kernel_traits_baseILj5120EfS2_fS2_fjLj128EEEEELb1ELb1ELb0EEEvNS_9FwdParamsE,@"STO_CUDA_ENTRY STV_DEFAULT"
_ZN10layer_norm31ln_parallel_residual_fwd_kernelINS_13Kernel_traitsIf13__nv_bfloat16fS2_fjLj5120ELj1ELj1ELj4ELj16ENS_18Kernel_traits_baseILj5120EfS2_fS2_fjLj128EEEEELb1ELb1ELb0EEEvNS_9FwdParamsE:
.text._ZN10layer_norm31ln_parallel_residual_fwd_kernelINS_13Kernel_traitsIf13__nv_bfloat16fS2_fjLj5120ELj1ELj1ELj4ELj16ENS_18Kernel_traits_baseILj5120EfS2_fS2_fjLj128EEEEELb1ELb1ELb0EEEvNS_9FwdParamsE:
        /* <DEDUP_REMOVED lines=23> */
[----:B------:R-:W-:Y:S02]  /*0170*/  @P0 R2UR UR9, R3 ;  /* 0x00000000030902ca */ /* 0x000fe400000e0000 */
[----:B------:R-:W-:Y:S02]  /*0180*/  LOP3.LUT R3, R159, 0x60, RZ, 0xc0, !PT ;  /* 0x000000609f037812 */ /* 0x000fe400078ec0ff */
[----:B-----5:R-:W-:Y:S02]  /*0190*/  SHF.R.S32.HI R2, RZ, 0x1f, R9 ;  /* 0x0000001fff027819 */ /* 0x020fe40000011409 */
[----:B---3--:R-:W-:-:S02]  /*01a0*/  @P0 IADD3 R148, P1, PT, R4, R7, RZ ;  /* 0x0000000704940210 */ /* 0x008fc40007f3e0ff */
[----:B------:R-:W-:Y:S02]  /*01b0*/  LOP3.LUT R91, R3, R0, RZ, 0xfc, !PT ;  /* 0x00000000035b7212 */ /* 0x000fe400078efcff */
[----:B------:R-:W-:Y:S01]  /*01c0*/  LEA.HI R2, R2, R9, RZ, 0x3 ;  /* 0x0000000902027211 */ /* 0x000fe200078f18ff */
[----:B------:R-:W-:Y:S01]  /*01d0*/  @P0 IMAD.X R149, RZ, RZ, R5, P1 ;  /* 0x000000ffff950224 */ /* 0x000fe200008e0605 */
[----:B------:R-:W-:Y:S01]  /*01e0*/  LOP3.LUT R7, R91, 0x7f, RZ, 0x3c, !PT ;  /* 0x0000007f5b077812 */ /* 0x000fe200078e3cff */
[----:B------:R-:W-:Y:S01]  /*01f0*/  UIADD3 UR21, UPT, UPT, UR8, -0x61c88647, URZ ;  /* 0x9e3779b908157890 */ /* 0x000fe2000fffe0ff */
[----:B------:R-:W-:Y:S01]  /*0200*/  SHF.R.S32.HI R2, RZ, 0x3, R2 ;  /* 0x00000003ff027819 */ /* 0x000fe20000011402 */
[----:B------:R-:W-:Y:S01]  /*0210*/  UIADD3 UR22, UPT, UPT, UR9, -0x4498517b, URZ ;  /* 0xbb67ae8509167890 */ /* 0x000fe2000fffe0ff */
[--C-:B------:R-:W-:Y:S01]  /*0220*/  SHF.R.U64 R156, R148, 0x2, R149.reuse ;  /* 0x00000002949c7819 */ /* 0x100fe20000001295 */
[----:B------:R-:W-:Y:S01]  /*0230*/  UIADD3 UR23, UPT, UPT, UR8, 0x3c6ef372, URZ ;  /* 0x3c6ef37208177890 */ /* 0x000fe2000fffe0ff */
[----:B------:R-:W-:Y:S01]  /*0240*/  IADD3 R7, PT, PT, R2, R7, RZ ;  /* 0x0000000702077210 */ /* 0x000fe20007ffe0ff */
        /* <DEDUP_REMOVED lines=42> */
[----:B------:R2:W5:Y:S03]  /*04f0*/  @P0 LDG.E.128 R28, desc[UR6][R74.64+0x10] ;  /* 0x000010064a1c0981 */ /* 0x000566000c1e1d00 */
[C---:B----4-:R-:W-:Y:S01]  /*0500*/  @P1 IMAD.WIDE.U32 R78, R91.reuse, 0x20, R78 ;  /* 0x000000205b4e1825 */ /* 0x050fe200078e004e */
[----:B------:R2:W5:Y:S03]  /*0510*/  @P0 LD.E.128 R32, desc[UR6][R76.64] ;  /* 0x000000064c200980 */ /* 0x000566000c101d00 */
        /* <DEDUP_REMOVED lines=25> */
.L_x_9973:
        /* <DEDUP_REMOVED lines=12> */
[----:B------:R-:W-:-:S02]  /*0770*/  @P4 LOP3.LUT R91, R91, 0x80, RZ, 0xfc, !PT ;  /* 0x000000805b5b4812 */ /* 0x000fc400078efcff */
[----:B------:R-:W-:Y:S02]  /*0780*/  CS2R R70, SRZ ;  /* 0x0000000000467805 */ /* 0x000fe4000001ff00 */
[----:B------:R-:W-:Y:S02]  /*0790*/  CS2R R68, SRZ ;  /* 0x0000000000447805 */ /* 0x000fe4000001ff00 */
[----:B------:R-:W-:Y:S01]  /*07a0*/  CS2R R66, SRZ ;  /* 0x0000000000427805 */ /* 0x000fe2000001ff00 */
[----:B------:R-:W5:Y:S01]  /*07b0*/  @P4 LDG.E.128 R8, desc[UR6][R16.64] ;  /* 0x0000000610084981 */ /* 0x000f62000c1e1d00 */
[----:B------:R-:W0:Y:S01]  /*07c0*/  @P3 LDC.64 R32, c[0x0][0x3d0] ;  /* 0x0000f400ff203b82 */ /* 0x000e220000000a00 */
[C---:B-1----:R-:W-:Y:S01]  /*07d0*/  @P0 IMAD.WIDE.U32 R18, R91.reuse, 0x20, R18 ;  /* 0x000000205b120825 */ /* 0x042fe200078e0012 */
[----:B------:R-:W-:Y:S01]  /*07e0*/  @P0 IADD3 R91, PT, PT, R91, 0x80, RZ ;  /* 0x000000805b5b0810 */ /* 0x000fe20007ffe0ff */
[----:B------:R1:W5:Y:S01]  /*07f0*/  @P4 LDG.E.128 R12, desc[UR6][R16.64+0x10] ;  /* 0x00001006100c4981 */ /* 0x000362000c1e1d00 */
[----:B------:R-:W-:-:S02]  /*0800*/  CS2R R64, SRZ ;  /* 0x0000000000407805 */ /* 0x000fc4000001ff00 */
[----:B------:R-:W-:Y:S02]  /*0810*/  CS2R R54, SRZ ;  /* 0x0000000000367805 */ /* 0x000fe4000001ff00 */
[----:B------:R-:W-:Y:S01]  /*0820*/  CS2R R52, SRZ ;  /* 0x0000000000347805 */ /* 0x000fe2000001ff00 */
[----:B------:R-:W5:Y:S01]  /*0830*/  @P0 LDG.E.128 R24, desc[UR6][R18.64] ;  /* 0x0000000612180981 */ /* 0x000f62000c1e1d00 */
[C---:B--2---:R-:W-:Y:S01]  /*0840*/  @P1 IMAD.WIDE.U32 R20, R91.reuse, 0x20, R20 ;  /* 0x000000205b141825 */ /* 0x044fe200078e0014 */
[----:B------:R-:W-:Y:S02]  /*0850*/  CS2R R50, SRZ ;  /* 0x0000000000327805 */ /* 0x000fe4000001ff00 */
[----:B------:R-:W-:Y:S01]  /*0860*/  CS2R R48, SRZ ;  /* 0x0000000000307805 */ /* 0x000fe2000001ff00 */
[----:B------:R2:W5:Y:S01]  /*0870*/  @P0 LDG.E.128 R28, desc[UR6][R18.64+0x10] ;  /* 0x00001006121c0981 */ /* 0x000562000c1e1d00 */
[----:B------:R-:W-:Y:S01]  /*0880*/  @P1 VIADD R91, R91, 0x80 ;  /* 0x000000805b5b1836 */ /* 0x000fe20000000000 */
[----:B------:R-:W-:-:S02]  /*0890*/  CS2R R38, SRZ ;  /* 0x0000000000267805 */ /* 0x000fc4000001ff00 */
[----:B------:R-:W-:Y:S01]  /*08a0*/  CS2R R36, SRZ ;  /* 0x0000000000247805 */ /* 0x000fe2000001ff00 */
[----:B------:R-:W5:Y:S01]  /*08b0*/  @P1 LDG.E.128 R40, desc[UR6][R20.64] ;  /* 0x0000000614281981 */ /* 0x000f62000c1e1d00 */
[C---:B---3--:R-:W-:Y:S01]  /*08c0*/  @P2 IMAD.WIDE.U32 R22, R91.reuse, 0x20, R22 ;  /* 0x000000205b162825 */ /* 0x048fe200078e0016 */
[----:B------:R-:W-:Y:S02]  /*08d0*/  CS2R R34, SRZ ;  /* 0x0000000000227805 */ /* 0x000fe4000001ff00 */
[----:B-1----:R-:W-:Y:S01]  /*08e0*/  CS2R R16, SRZ ;  /* 0x0000000000107805 */ /* 0x002fe2000001ff00 */
[----:B------:R-:W5:Y:S01]  /*08f0*/  @P1 LDG.E.128 R44, desc[UR6][R20.64+0x10] ;  /* 0x00001006142c1981 */ /* 0x000f62000c1e1d00 */
[----:B------:R-:W-:Y:S01]  /*0900*/  @P2 VIADD R91, R91, 0x80 ;  /* 0x000000805b5b2836 */ /* 0x000fe20000000000 */
[----:B--2---:R-:W-:Y:S02]  /*0910*/  CS2R R18, SRZ ;  /* 0x0000000000127805 */ /* 0x004fe4000001ff00 */
[----:B------:R-:W-:Y:S01]  /*0920*/  @P3 CS2R R86, SRZ ;  /* 0x0000000000563805 */ /* 0x000fe2000001ff00 */
[----:B------:R-:W5:Y:S01]  /*0930*/  @P2 LDG.E.128 R56, desc[UR6][R22.64] ;  /* 0x0000000616382981 */ /* 0x000f62000c1e1d00 */
[----:B0-----:R-:W-:Y:S01]  /*0940*/  @P3 IMAD.WIDE.U32 R4, R91, 0x20, R32 ;  /* 0x000000205b043825 */ /* 0x001fe200078e0020 */
[----:B------:R-:W-:-:S02]  /*0950*/  @P3 CS2R R84, SRZ ;  /* 0x0000000000543805 */ /* 0x000fc4000001ff00 */
[----:B------:R-:W-:Y:S01]  /*0960*/  @P3 CS2R R82, SRZ ;  /* 0x0000000000523805 */ /* 0x000fe2000001ff00 */
[----:B------:R0:W5:Y:S04]  /*0970*/  @P2 LDG.E.128 R60, desc[UR6][R22.64+0x10] ;  /* 0x00001006163c2981 */ /* 0x000168000c1e1d00 */
[----:B------:R1:W5:Y:S04]  /*0980*/  @P3 LDG.E.128 R72, desc[UR6][R4.64] ;  /* 0x0000000604483981 */ /* 0x000368000c1e1d00 */
[----:B------:R1:W5:Y:S01]  /*0990*/  @P3 LDG.E.128 R76, desc[UR6][R4.64+0x10] ;  /* 0x00001006044c3981 */ /* 0x000362000c1e1d00 */
[----:B------:R-:W-:-:S02]  /*09a0*/  CS2R R32, SRZ ;  /* 0x0000000000207805 */ /* 0x000fc4000001ff00 */
[----:B0-----:R-:W-:Y:S02]  /*09b0*/  CS2R R22, SRZ ;  /* 0x0000000000167805 */ /* 0x001fe4000001ff00 */
[----:B------:R-:W-:Y:S02]  /*09c0*/  CS2R R20, SRZ ;  /* 0x0000000000147805 */ /* 0x000fe4000001ff00 */
[----:B------:R-:W-:-:S07]  /*09d0*/  @P3 CS2R R80, SRZ ;  /* 0x0000000000503805 */ /* 0x000fce000001ff00 */
.L_x_9974:
[----:B------:R-:W-:Y:S05]  /*09e0*/  BSYNC.RECONVERGENT B0 ;  /* 0x0000000000007941 */ /* 0x000fea0003800200 */
.L_x_9972:
[----:B------:R-:W2:Y:S02]  /*09f0*/  LDCU UR4, c[0x0][0x384] ;  /* 0x00007080ff0477ac */ /* 0x000ea40008000800 */
[----:B--2---:R-:W-:-:S06]  /*0a00*/  UISETP.GE.AND UP0, UPT, UR16, UR4, UPT ;  /* 0x000000041000728c */ /* 0x004fcc000bf06270 */
[----:B------:R-:W-:-:S13]  /*0a10*/  PLOP3.LUT P0, PT, PT, PT, UP0, 0x80, 0x8 ;  /* 0x000000000008781c */ /* 0x000fda0003f0f008 */
[----:B------:R-:W-:Y:S05]  /*0a20*/  @P0 EXIT ;  /* 0x000000000000094d */ /* 0x000fea0003800000 */
[----:B01----:R-:W-:Y:S01]  /*0a30*/  IMAD.HI.U32 R4, R157, -0x326172a9, RZ ;  /* 0xcd9e8d579d047827 */ /* 0x003fe200078e00ff */
        /* <DEDUP_REMOVED lines=16> */
[----:B------:R-:W-:-:S03]  /*0b40*/  UPLOP3.LUT UP1, UPT, UPT, UPT, UPT, 0x40, 0x4 ;  /* 0x000000000004789c */ /* 0x000fc60003f2e870 */
        /* <DEDUP_REMOVED lines=40> */
[----:B------:R-:W-:Y:S01]  /*0dd0*/  LOP3.LUT R153, R2, 0xffffff00, RZ, 0xc0, !PT ;  /* 0xffffff0002997812 */ /* 0x000fe200078ec0ff */
[----:B------:R-:W-:Y:S01]  /*0de0*/  IMAD.HI.U32 R4, R90, -0x326172a9, RZ ;  /* 0xcd9e8d575a047827 */ /* 0x000fe200078e00ff */
[----:B------:R-:W-:Y:S01]  /*0df0*/  VIMNMX R92, PT, PT, R92, 0x20, PT ;  /* 0x000000205c5c7848 */ /* 0x000fe20003fe0100 */
[----:B------:R-:W0:Y:S01]  /*0e00*/  LDCU.64 UR12, c[0x0][0x3a0] ;  /* 0x00007400ff0c77ac */ /* 0x000e220008000a00 */
[----:B------:R-:W-:Y:S01]  /*0e10*/  VIMNMX R0, PT, PT, RZ, R0, !PT ;  /* 0x00000000ff007248 */ /* 0x000fe20007fe0100 */
[----:B------:R-:W-:Y:S01]  /*0e20*/  IMAD R88, R5, -0x2daee0ad, RZ ;  /* 0xd2511f5305587824 */ /* 0x000fe200078e02ff */
[----:B------:R-:W-:Y:S01]  /*0e30*/  LEA R92, R92, R153, 0x3 ;  /* 0x000000995c5c7211 */ /* 0x000fe200078e18ff */
[----:B------:R-:W-:Y:S01]  /*0e40*/  IMAD.HI.U32 R3, R6, -0x2daee0ad, RZ ;  /* 0xd2511f5306037827 */ /* 0x000fe200078e00ff */
[----:B------:R-:W-:-:S02]  /*0e50*/  LOP3.LUT R4, R89, UR31, R4, 0x96, !PT ;  /* 0x0000001f59047c12 */ /* 0x000fc4000f8e9604 */
[----:B------:R-:W-:Y:S01]  /*0e60*/  I2FP.F32.U32 R92, R92 ;  /* 0x0000005c005c7245 */ /* 0x000fe20000201000 */
[----:B------:R-:W-:Y:S01]  /*0e70*/  IMAD R5, R6, -0x2daee0ad, RZ ;  /* 0xd2511f5306057824 */ /* 0x000fe200078e02ff */
[----:B------:R-:W-:Y:S01]  /*0e80*/  LOP3.LUT R3, R88, UR10, R3, 0x96, !PT ;  /* 0x0000000a58037c12 */ /* 0x000fe2000f8e9603 */
[----:B------:R-:W-:Y:S01]  /*0e90*/  IMAD.HI.U32 R152, R4, -0x2daee0ad, RZ ;  /* 0xd2511f5304987827 */ /* 0x000fe200078e00ff */
[----:B------:R0:W0:Y:S01]  /*0ea0*/  MUFU.RCP R154, R92 ;  /* 0x0000005c009a7308 */ /* 0x0000220000001000 */
[----:B------:R-:W-:Y:S02]  /*0eb0*/  VIMNMX R0, PT, PT, R0, 0x20, PT ;  /* 0x0000002000007848 */ /* 0x000fe40003fe0100 */
        /* <DEDUP_REMOVED lines=9> */
.L_x_10613:
[----:B------:R-:W-:Y:S01]  /*0f50*/  UIMAD UR4, UR16, UR18, URZ ;  /* 0x00000012100472a4 */ /* 0x000fe2000f8e02ff */
[----:B------:R-:W-:Y:S01]  /*0f60*/  LOP3.LUT P0, RZ, R158, 0x200, RZ, 0xc0, !PT ;  /* 0x000002009eff7812 */ /* 0x000fe2000780c0ff */
[----:B------:R-:W-:Y:S02]  /*0f70*/  BSSY.RECONVERGENT B0, `(.L_x_9975) ;  /* 0x0000969000007945 */ /* 0x000fe40003800200 */
[----:B------:R-:W-:-:S04]  /*0f80*/  USHF.R.S32.HI UR5, URZ, 0x1f, UR4 ;  /* 0x0000001fff057899 */ /* 0x000fc80008011404 */
[----:B------:R-:W-:-:S06]  /*0f90*/  ULEA.HI UR5, UR5, UR4, URZ, 0x3 ;  /* 0x0000000405057291 */ /* 0x000fcc000f8f18ff */
[----:B------:R-:W-:-:S05]  /*0fa0*/  IMAD.U32 R146, RZ, RZ, UR5 ;  /* 0x00000005ff927e24 */ /* 0x000fca000f8e00ff */
[----:B------:R-:W-:-:S04]  /*0fb0*/  LEA.HI.SX32 R146, R146, R159, 0x1d ;  /* 0x0000009f92927211 */ /* 0x000fc800078feaff */
[----:B01234-:R-:W-:Y:S01]  /*0fc0*/  MOV R140, R146 ;  /* 0x00000092008c7202 */ /* 0x01ffe20000000f00 */
[----:B------:R-:W-:Y:S06]  /*0fd0*/  @!P0 BRA `(.L_x_9976) ;  /* 0x0000009400888947 */ /* 0x000fec0003800000 */
        /* <DEDUP_REMOVED lines=33> */
.L_x_9980:
        /* <DEDUP_REMOVED lines=13> */
.L_x_9982:
[----:B------:R-:W-:Y:S05]  /*12c0*/  BSYNC.RECONVERGENT B2 ;  /* 0x0000000000027941 */ /* 0x000fea0003800200 */
.L_x_9981:
        /* <DEDUP_REMOVED lines=52> */
[----:B------:R-:W-:-:S04]  /*1610*/  UIADD3 UR4, UPT, UPT, UR8, -0x700cb87f, URZ ;  /* 0x8ff3478108047890 */ /* 0x000fc8000fffe0ff */
[----:B------:R-:W-:Y:S02]  /*1620*/  IMAD.WIDE.U32 R140, R140, -0x2daee0ad, RZ ;  /* 0xd2511f538c8c7825 */ /* 0x000fe400078e00ff */
[----:B------:R-:W-:Y:S01]  /*1630*/  LOP3.LUT R151, R102, UR4, R151, 0x96, !PT ;  /* 0x0000000466977c12 */ /* 0x000fe2000f8e9697 */
[----:B------:R-:W-:Y:S01]  /*1640*/  UIADD3 UR4, UPT, UPT, UR9, -0x695add53, URZ ;  /* 0x96a522ad09047890 */ /* 0x000fe2000fffe0ff */
[----:B------:R-:W-:-:S05]  /*1650*/  IMAD.MOV.U32 R102, RZ, RZ, RZ ;  /* 0x000000ffff667224 */ /* 0x000fca00078e00ff */
[----:B------:R-:W-:Y:S01]  /*1660*/  LOP3.LUT R152, R100, UR4, R141, 0x96, !PT ;  /* 0x0000000464987c12 */ /* 0x000fe2000f8e968d */
[----:B------:R-:W-:-:S07]  /*1670*/  IMAD.MOV.U32 R100, RZ, RZ, R149 ;  /* 0x000000ffff647224 */ /* 0x000fce00078e0095 */
.L_x_9979:
[----:B------:R-:W-:Y:S05]  /*1680*/  BSYNC.RECONVERGENT B1 ;  /* 0x0000000000017941 */ /* 0x000fea0003800200 */
.L_x_9978:
        /* <DEDUP_REMOVED lines=8> */
[----:B------:R-:W-:Y:S01]  /*1710*/  IMAD.MOV.U32 R103, RZ, RZ, 0x2 ;  /* 0x00000002ff677424 */ /* 0x000fe200078e00ff */
[----:B------:R-:W-:Y:S01]  /*1720*/  PRMT R104, R104, 0x7632, R104 ;  /* 0x0000763268687816 */ /* 0x000fe20000000068 */
[----:B------:R-:W-:Y:S01]  /*1730*/  IMAD.MOV.U32 R101, RZ, RZ, R150 ;  /* 0x000000ffff657224 */ /* 0x000fe200078e0096 */
        /* <DEDUP_REMOVED lines=11> */
.L_x_9985:
        /* <DEDUP_REMOVED lines=13> */
.L_x_9987:
[----:B------:R-:W-:Y:S05]  /*18c0*/  BSYNC.RECONVERGENT B2 ;  /* 0x0000000000027941 */ /* 0x000fea0003800200 */
.L_x_9986:
        /* <DEDUP_REMOVED lines=53> */
[----:B------:R-:W-:-:S06]  /*1c20*/  UIADD3 UR4, UPT, UPT, UR8, -0x700cb87f, URZ ;  /* 0x8ff3478108047890 */ /* 0x000fcc000fffe0ff */
[----:B------:R-:W-:Y:S01]  /*1c30*/  LOP3.LUT R151, R100, UR4, R151, 0x96, !PT ;  /* 0x0000000464977c12 */ /* 0x000fe2000f8e9697 */
[----:B------:R-:W-:Y:S01]  /*1c40*/  UIADD3 UR4, UPT, UPT, UR9, -0x695add53, URZ ;  /* 0x96a522ad09047890 */ /* 0x000fe2000fffe0ff */
[----:B------:R-:W-:-:S05]  /*1c50*/  IMAD.WIDE.U32 R100, R101, -0x2daee0ad, RZ ;  /* 0xd2511f5365647825 */ /* 0x000fca00078e00ff */
[----:B------:R-:W-:Y:S01]  /*1c60*/  LOP3.LUT R152, R102, UR4, R101, 0x96, !PT ;  /* 0x0000000466987c12 */ /* 0x000fe2000f8e9665 */
[----:B------:R-:W-:Y:S02]  /*1c70*/  IMAD.MOV.U32 R101, RZ, RZ, R140 ;  /* 0x000000ffff657224 */ /* 0x000fe400078e008c */
[----:B------:R-:W-:-:S07]  /*1c80*/  IMAD.MOV.U32 R140, RZ, RZ, R100 ;  /* 0x000000ffff8c7224 */ /* 0x000fce00078e0064 */
.L_x_9984:
[----:B------:R-:W-:Y:S05]  /*1c90*/  BSYNC.RECONVERGENT B1 ;  /* 0x0000000000017941 */ /* 0x000fea0003800200 */
.L_x_9983:
        /* <DEDUP_REMOVED lines=19> */
.L_x_9990:
        /* <DEDUP_REMOVED lines=13> */
.L_x_9992:
[----:B------:R-:W-:Y:S05]  /*1ea0*/  BSYNC.RECONVERGENT B2 ;  /* 0x0000000000027941 */ /* 0x000fea0003800200 */
.L_x_9991:
        /* <DEDUP_REMOVED lines=57> */
[----:B------:R-:W-:Y:S01]  /*2240*/  IMAD.MOV.U32 R101, RZ, RZ, R140 ;  /* 0x000000ffff657224 */ /* 0x000fe200078e008c */
[----:B------:R-:W-:Y:S01]  /*2250*/  MOV R140, R100 ;  /* 0x00000064008c7202 */ /* 0x000fe20000000f00 */
[----:B------:R-:W-:-:S07]  /*2260*/  IMAD.MOV.U32 R102, RZ, RZ, RZ ;  /* 0x000000ffff667224 */ /* 0x000fce00078e00ff */
.L_x_9989:
[----:B------:R-:W-:Y:S05]  /*2270*/  BSYNC.RECONVERGENT B1 ;  /* 0x0000000000017941 */ /* 0x000fea0003800200 */
.L_x_9988:
        /* <DEDUP_REMOVED lines=20> */
.L_x_9995:
        /* <DEDUP_REMOVED lines=13> */
.L_x_9997:
[----:B------:R-:W-:Y:S05]  /*2490*/  BSYNC.RECONVERGENT B2 ;  /* 0x0000000000027941 */ /* 0x000fea0003800200 */
.L_x_9996:
        /* <DEDUP_REMOVED lines=50> */
[----:B------:R-:W-:Y:S01]  /*27c0*/  IMAD.MOV.U32 R103, RZ, RZ, RZ ;  /* 0x000000ffff677224 */ /* 0x000fe200078e00ff */
[----:B------:R-:W-:Y:S01]  /*27d0*/  LOP3.LUT R101, R150, UR4, R101, 0x96, !PT ;  /* 0x0000000496657c12 */ /* 0x000fe2000f8e9665 */
[----:B------:R-:W-:Y:S01]  /*27e0*/  UIADD3 UR4, UPT, UPT, UR8, -0x700cb87f, URZ ;  /* 0x8ff3478108047890 */ /* 0x000fe2000fffe0ff */
[----:B------:R-:W-:-:S05]  /*27f0*/  IMAD.WIDE.U32 R150, R151, -0x326172a9, RZ ;  /* 0xcd9e8d5797967825 */ /* 0x000fca00078e00ff */
[----:B------:R-:W-:Y:S01]  /*2800*/  LOP3.LUT R151, R100, UR4, R151, 0x96, !PT ;  /* 0x0000000464977c12 */ /* 0x000fe2000f8e9697 */
[----:B------:R-:W-:Y:S01]  /*2810*/  UIADD3 UR4, UPT, UPT, UR9, -0x695add53, URZ ;  /* 0x96a522ad09047890 */ /* 0x000fe2000fffe0ff */
[----:B------:R-:W-:-:S05]  /*2820*/  IMAD.WIDE.U32 R100, R101, -0x2daee0ad, RZ ;  /* 0xd2511f5365647825 */ /* 0x000fca00078e00ff */
[----:B------:R-:W-:Y:S02]  /*2830*/  LOP3.LUT R152, R102, UR4, R101, 0x96, !PT ;  /* 0x0000000466987c12 */ /* 0x000fe4000f8e9665 */
[----:B------:R-:W-:Y:S01]  /*2840*/  MOV R101, R140 ;  /* 0x0000008c00657202 */ /* 0x000fe20000000f00 */
[----:B------:R-:W-:-:S07]  /*2850*/  IMAD.MOV.U32 R140, RZ, RZ, R100 ;  /* 0x000000ffff8c7224 */ /* 0x000fce00078e0064 */
.L_x_9994:
[----:B------:R-:W-:Y:S05]  /*2860*/  BSYNC.RECONVERGENT B1 ;  /* 0x0000000000017941 */ /* 0x000fea0003800200 */
.L_x_9993:
        /* <DEDUP_REMOVED lines=19> */
.L_x_10000:
        /* <DEDUP_REMOVED lines=13> */
.L_x_10002:
[----:B------:R-:W-:Y:S05]  /*2a70*/  BSYNC.RECONVERGENT B2 ;  /* 0x0000000000027941 */ /* 0x000fea0003800200 */
.L_x_10001:
        /* <DEDUP_REMOVED lines=57> */
[----:B------:R-:W-:Y:S02]  /*2e10*/  IMAD.MOV.U32 R101, RZ, RZ, R140 ;  /* 0x000000ffff657224 */ /* 0x000fe400078e008c */
[----:B------:R-:W-:Y:S02]  /*2e20*/  IMAD.MOV.U32 R140, RZ, RZ, R100 ;  /* 0x000000ffff8c7224 */ /* 0x000fe400078e0064 */
[----:B------:R-:W-:-:S07]  /*2e30*/  IMAD.MOV.U32 R102, RZ, RZ, RZ ;  /* 0x000000ffff667224 */ /* 0x000fce00078e00ff */
.L_x_9999:
[----:B------:R-:W-:Y:S05]  /*2e40*/  BSYNC.RECONVERGENT B1 ;  /* 0x0000000000017941 */ /* 0x000fea0003800200 */
.L_x_9998:
        /* <DEDUP_REMOVED lines=18> */
.L_x_10005:
[----:B------:R-:W-:Y:S01]  /*2f70*/  VIADD R156, R156, 0x1 ;  /* 0x000000019c9c7836 */ /* 0x000fe20000000000 */
[----:B------:R-:W-:Y:S04]  /*2f80*/  BSSY.RECONVERGENT B2, `(.L_x_10006) ;  /* 0x000000b000027945 */ /* 0x000fe80003800200 */
        /* <DEDUP_REMOVED lines=10> */
.L_x_10007:
[----:B------:R-:W-:Y:S05]  /*3030*/  BSYNC.RECONVERGENT B2 ;  /* 0x0000000000027941 */ /* 0x000fea0003800200 */
.L_x_10006:
[----:B------:R-:W-:Y:S01]  /*3040*/  IMAD.WIDE.U32 R102, R156, -0x2daee0ad, RZ ;  /* 0xd2511f539c667825 */ /* 0x000fe200078e00ff */
[----:B------:R-:W-:-:S03]  /*3050*/  UIADD3 UR4, UPT, UPT, UR8, -0x61c88647, URZ ;  /* 0x9e3779b908047890 */ /* 0x000fc6000fffe0ff */
[----:B------:R-:W-:Y:S01]  /*3060*/  IMAD.WIDE.U32 R100, R157, -0x326172a9, RZ ;  /* 0xcd9e8d579d647825 */ /* 0x000fe200078e00ff */
[----:B------:R-:W-:-:S04]  /*3070*/  LOP3.LUT R150, R147, UR9, R103, 0x96, !PT ;  /* 0x0000000993967c12 */ /* 0x000fc8000f8e9667 */
        /* <DEDUP_REMOVED lines=47> */
[----:B------:R-:W-:Y:S01]  /*3370*/  HFMA2 R103, -RZ, RZ, 0, 0 ;  /* 0x00000000ff677431 */ /* 0x000fe200000001ff */
        /* <DEDUP_REMOVED lines=8> */
[----:B------:R-:W-:-:S07]  /*3400*/  IMAD.MOV.U32 R140, RZ, RZ, R100 ;  /* 0x000000ffff8c7224 */ /* 0x000fce00078e0064 */
.L_x_10004:
[----:B------:R-:W-:Y:S05]  /*3410*/  BSYNC.RECONVERGENT B1 ;  /* 0x0000000000017941 */ /* 0x000fea0003800200 */
.L_x_10003:
[----:B------:R-:W-:Y:S01]  /*3420*/  ISETP.NE.AND P4, PT, R103, 0x1, PT ;  /* 0x000000016700780c */ /* 0x000fe20003f85270 */
[----:B------:R-:W-:Y:S01]  /*3430*/  BSSY.RECONVERGENT B1, `(.L_x_10008) ;  /* 0x000005a000017945 */ /* 0x000fe20003800200 */
[----:B------:R-:W-:Y:S01]  /*3440*/  I2FP.F32.U32 R100, R101 ;  /* 0x0000006500647245 */ /* 0x000fe20000201000 */
[----:B------:R-:W-:Y:S02]  /*3450*/  IMAD.U32 R106, R106, 0x10000, RZ ;  /* 0x000100006a6a7824 */ /* 0x000fe400078e00ff */
        /* <DEDUP_REMOVED lines=13> */
.L_x_10010:
[----:B------:R-:W-:Y:S01]  /*3530*/  IADD3 R156, PT, PT, R156, 0x1, RZ ;  /* 0x000000019c9c7810 */ /* 0x000fe20007ffe0ff */
[----:B------:R-:W-:Y:S03]  /*3540*/  BSSY.RECONVERGENT B2, `(.L_x_10011) ;  /* 0x000000b000027945 */ /* 0x000fe60003800200 */
[----:B------:R-:W-:-:S13]  /*3550*/  ISETP.NE.AND P4, PT, R156, RZ, PT ;  /* 0x000000ff9c00720c */ /* 0x000fda0003f85270 */
        /* <DEDUP_REMOVED lines=9> */
.L_x_10012:
[----:B------:R-:W-:Y:S05]  /*35f0*/  BSYNC.RECONVERGENT B2 ;  /* 0x0000000000027941 */ /* 0x000fea0003800200 */
.L_x_10011:
        /* <DEDUP_REMOVED lines=61> */
.L_x_10009:
[----:B------:R-:W-:Y:S05]  /*39d0*/  BSYNC.RECONVERGENT B1 ;  /* 0x0000000000017941 */ /* 0x000fea0003800200 */
.L_x_10008:
        /* <DEDUP_REMOVED lines=18> */
.L_x_10015:
[----:B------:R-:W-:Y:S01]  /*3b00*/  VIADD R156, R156, 0x1 ;  /* 0x000000019c9c7836 */ /* 0x000fe20000000000 */
[----:B------:R-:W-:Y:S04]  /*3b10*/  BSSY.RECONVERGENT B2, `(.L_x_10016) ;  /* 0x000000b000027945 */ /* 0x000fe80003800200 */
        /* <DEDUP_REMOVED lines=10> */
.L_x_10017:
[----:B------:R-:W-:Y:S05]  /*3bc0*/  BSYNC.RECONVERGENT B2 ;  /* 0x0000000000027941 */ /* 0x000fea0003800200 */
.L_x_10016:
[----:B------:R-:W-:Y:S01]  /*3bd0*/  IMAD.WIDE.U32 R102, R156, -0x2daee0ad, RZ ;  /* 0xd2511f539c667825 */ /* 0x000fe200078e00ff */
[----:B------:R-:W-:-:S03]  /*3be0*/  UIADD3 UR4, UPT, UPT, UR8, -0x61c88647, URZ ;  /* 0x9e3779b908047890 */ /* 0x000fc6000fffe0ff */
[----:B------:R-:W-:Y:S01]  /*3bf0*/  IMAD.WIDE.U32 R100, R157, -0x326172a9, RZ ;  /* 0xcd9e8d579d647825 */ /* 0x000fe200078e00ff */
[----:B------:R-:W-:-:S03]  /*3c00*/  LOP3.LUT R150, R147, UR9, R103, 0x96, !PT ;  /* 0x0000000993967c12 */ /* 0x000fc6000f8e9667 */
[----:B------:R-:W-:Y:S01]  /*3c10*/  IMAD.MOV.U32 R148, RZ, RZ, RZ ;  /* 0x000000ffff947224 */ /* 0x000fe200078e00ff */
        /* <DEDUP_REMOVED lines=46> */
[----:B------:R-:W-:Y:S01]  /*3f00*/  IMAD.WIDE.U32 R100, R101, -0x326172a9, RZ ;  /* 0xcd9e8d5765647825 */ /* 0x000fe200078e00ff */
[----:B------:R-:W-:-:S04]  /*3f10*/  MOV R103, R140 ;  /* 0x0000008c00677202 */ /* 0x000fc80000000f00 */
[----:B------:R-:W-:Y:S01]  /*3f20*/  LOP3.LUT R101, R150, UR4, R101, 0x96, !PT ;  /* 0x0000000496657c12 */ /* 0x000fe2000f8e9665 */
[----:B------:R-:W-:Y:S01]  /*3f30*/  UIADD3 UR4, UPT, UPT, UR8, -0x700cb87f, URZ ;  /* 0x8ff3478108047890 */ /* 0x000fe2000fffe0ff */
[----:B------:R-:W-:-:S05]  /*3f40*/  IMAD.WIDE.U32 R150, R151, -0x326172a9, RZ ;  /* 0xcd9e8d5797967825 */ /* 0x000fca00078e00ff */
[----:B------:R-:W-:Y:S01]  /*3f50*/  LOP3.LUT R151, R100, UR4, R151, 0x96, !PT ;  /* 0x0000000464977c12 */ /* 0x000fe2000f8e9697 */
[----:B------:R-:W-:Y:S01]  /*3f60*/  UIADD3 UR4, UPT, UPT, UR9, -0x695add53, URZ ;  /* 0x96a522ad09047890 */ /* 0x000fe2000fffe0ff */
[----:B------:R-:W-:-:S04]  /*3f70*/  IMAD.WIDE.U32 R100, R101, -0x2daee0ad, RZ ;  /* 0xd2511f5365647825 */ /* 0x000fc800078e00ff */
[----:B------:R-:W-:Y:S01]  /*3f80*/  IMAD.MOV.U32 R140, RZ, RZ, R100 ;  /* 0x000000ffff8c7224 */ /* 0x000fe200078e0064 */
[----:B------:R-:W-:-:S07]  /*3f90*/  LOP3.LUT R152, R102, UR4, R101, 0x96, !PT ;  /* 0x0000000466987c12 */ /* 0x000fce000f8e9665 */
.L_x_10014:
[----:B------:R-:W-:Y:S05]  /*3fa0*/  BSYNC.RECONVERGENT B1 ;  /* 0x0000000000017941 */ /* 0x000fea0003800200 */
.L_x_10013:
[----:B------:R-:W-:Y:S01]  /*3fb0*/  FMUL.FTZ R100, R106, UR17 ;  /* 0x000000116a647c20 */ /* 0x000fe20008410000 */
[----:B------:R-:W-:Y:S01]  /*3fc0*/  P2R R101, PR, RZ, 0x2 ;  /* 0x00000002ff657803 */ /* 0x000fe20000000000 */
[----:B------:R-:W-:Y:S01]  /*3fd0*/  FMUL.FTZ R142, R142, UR17 ;  /* 0x000000118e8e7c20 */ /* 0x000fe20008410000 */
[----:B------:R-:W-:Y:S01]  /*3fe0*/  I2FP.F32.U32 R162, R103 ;  /* 0x0000006700a27245 */ /* 0x000fe20000201000 */
[----:B------:R-:W-:Y:S01]  /*3ff0*/  FMUL.FTZ R103, R105, UR17 ;  /* 0x0000001169677c20 */ /* 0x000fe20008410000 */
[----:B------:R-:W-:Y:S01]  /*4000*/  LOP3.LUT P1, RZ, R158, 0x10, RZ, 0xc0, !PT ;  /* 0x000000109eff7812 */ /* 0x000fe2000782c0ff */
[----:B------:R-:W-:Y:S01]  /*4010*/  IMAD.U32 R107, R107, 0x10000, RZ ;  /* 0x000100006b6b7824 */ /* 0x000fe200078e00ff */
[----:B------:R-:W-:Y:S01]  /*4020*/  FSEL R105, R100, RZ, P3 ;  /* 0x000000ff64697208 */ /* 0x000fe20001800000 */
[----:B------:R-:W-:Y:S01]  /*4030*/  FFMA.FTZ R162, R162, R143, 1.1641532182693481445e-10 ;  /* 0x2f000000a2a27423 */ /* 0x000fe2000001008f */
[----:B------:R-:W-:Y:S01]  /*4040*/  LOP3.LUT P5, RZ, R158, 0x2, RZ, 0xc0, !PT ;  /* 0x000000029eff7812 */ /* 0x000fe200078ac0ff */
[----:B------:R-:W-:Y:S01]  /*4050*/  FMUL.FTZ R149, R149, UR17 ;  /* 0x0000001195957c20 */ /* 0x000fe20008410000 */
[----:B------:R-:W-:Y:S01]  /*4060*/  FSEL R100, R142, RZ, P1 ;  /* 0x000000ff8e647208 */ /* 0x000fe20000800000 */
[----:B------:R-:W-:Y:S01]  /*4070*/  FMUL.FTZ R104, R104, UR17 ;  /* 0x0000001168687c20 */ /* 0x000fe20008410000 */
[----:B------:R-:W-:Y:S01]  /*4080*/  P2R R102, PR, RZ, 0x1 ;  /* 0x00000001ff667803 */ /* 0x000fe20000000000 */
[----:B------:R-:W-:Y:S01]  /*4090*/  FMUL.FTZ R160, R160, UR17 ;  /* 0x00000011a0a07c20 */ /* 0x000fe20008410000 */
[----:B------:R-:W-:Y:S01]  /*40a0*/  ISETP.NE.AND P1, PT, R101, RZ, PT ;  /* 0x000000ff6500720c */ /* 0x000fe20003f25270 */
[----:B------:R-:W-:Y:S01]  /*40b0*/  FMUL.FTZ R159, R159, UR17 ;  /* 0x000000119f9f7c20 */ /* 0x000fe20008410000 */
[C---:B------:R-:W-:Y:S01]  /*40c0*/  LOP3.LUT P0, RZ, R158.reuse, 0x8, RZ, 0xc0, !PT ;  /* 0x000000089eff7812 */ /* 0x040fe2000780c0ff */
[----:B------:R-:W-:Y:S01]  /*40d0*/  FMUL.FTZ R107, R107, UR17 ;  /* 0x000000116b6b7c20 */ /* 0x000fe20008410000 */
[----:B------:R-:W-:-:S02]  /*40e0*/  LOP3.LUT P6, RZ, R158, 0x4, RZ, 0xc0, !PT ;  /* 0x000000049eff7812 */ /* 0x000fc400078cc0ff */
[----:B------:R-:W-:Y:S02]  /*40f0*/  FSEL R103, R103, RZ, P5 ;  /* 0x000000ff67677208 */ /* 0x000fe40002800000 */
[----:B------:R-:W-:Y:S02]  /*4100*/  FSETP.GTU.FTZ.AND P5, PT, R162, R141, PT ;  /* 0x0000008da200720b */ /* 0x000fe40003fbc000 */
[----:B------:R-:W-:Y:S02]  /*4110*/  FSEL R101, R149, RZ, P0 ;  /* 0x000000ff95657208 */ /* 0x000fe40000000000 */
[----:B------:R-:W-:Y:S01]  /*4120*/  ISETP.NE.AND P0, PT, R102, RZ, PT ;  /* 0x000000ff6600720c */ /* 0x000fe20003f05270 */
        /* <DEDUP_REMOVED lines=14> */
.L_x_9977:
[----:B------:R-:W-:Y:S01]  /*4210*/  ISETP.NE.AND P2, PT, R148, 0x1, PT ;  /* 0x000000019400780c */ /* 0x000fe20003f45270 */
[----:B------:R-:W-:Y:S01]  /*4220*/  BSSY.RECONVERGENT B1, `(.L_x_10019) ;  /* 0x0000058000017945 */ /* 0x000fe20003800200 */
[----:B------:R-:W-:Y:S02]  /*4230*/  HFMA2 R4, -RZ, RZ, 0, 1.1920928955078125e-07 ;  /* 0x00000002ff047431 */ /* 0x000fe400000001ff */
[----:B------:R-:W-:Y:S02]  /*4240*/  IMAD.MOV.U32 R2, RZ, RZ, R150 ;  /* 0x000000ffff027224 */ /* 0x000fe400078e0096 */
        /* <DEDUP_REMOVED lines=12> */
.L_x_10021:
        /* <DEDUP_REMOVED lines=13> */
.L_x_10023:
[----:B------:R-:W-:Y:S05]  /*43e0*/  BSYNC.RECONVERGENT B2 ;  /* 0x0000000000027941 */ /* 0x000fea0003800200 */
.L_x_10022:
        /* <DEDUP_REMOVED lines=53> */
[----:B------:R-:W-:Y:S01]  /*4740*/  IMAD.WIDE.U32 R150, R150, -0x326172a9, RZ ;  /* 0xcd9e8d5796967825 */ /* 0x000fe200078e00ff */
[----:B------:R-:W-:-:S03]  /*4750*/  MOV R2, R149 ;  /* 0x0000009500027202 */ /* 0x000fc60000000f00 */
[----:B------:R-:W-:Y:S01]  /*4760*/  IMAD.WIDE.U32 R140, R140, -0x2daee0ad, RZ ;  /* 0xd2511f538c8c7825 */ /* 0x000fe200078e00ff */
[----:B------:R-:W-:-:S04]  /*4770*/  LOP3.LUT R151, R100, UR4, R151, 0x96, !PT ;  /* 0x0000000464977c12 */ /* 0x000fc8000f8e9697 */
[----:B------:R-:W-:Y:S01]  /*4780*/  LOP3.LUT R152, R4, UR5, R141, 0x96, !PT ;  /* 0x0000000504987c12 */ /* 0x000fe2000f8e968d */
[----:B------:R-:W-:-:S07]  /*4790*/  IMAD.MOV.U32 R4, RZ, RZ, RZ ;  /* 0x000000ffff047224 */ /* 0x000fce00078e00ff */
.L_x_10020:
[----:B------:R-:W-:Y:S05]  /*47a0*/  BSYNC.RECONVERGENT B1 ;  /* 0x0000000000017941 */ /* 0x000fea0003800200 */
.L_x_10019:
        /* <DEDUP_REMOVED lines=24> */
.L_x_10026:
        /* <DEDUP_REMOVED lines=13> */
.L_x_10028:
[----:B------:R-:W-:Y:S05]  /*4a00*/  BSYNC.RECONVERGENT B2 ;  /* 0x0000000000027941 */ /* 0x000fea0003800200 */
.L_x_10027:
        /* <DEDUP_REMOVED lines=60> */
.L_x_10025:
[----:B------:R-:W-:Y:S05]  /*4dd0*/  BSYNC.RECONVERGENT B1 ;  /* 0x0000000000017941 */ /* 0x000fea0003800200 */
.L_x_10024:
[----:B------:R-:W-:Y:S01]  /*4de0*/  I2FP.F32.U32 R2, R3 ;  /* 0x0000000300027245 */ /* 0x000fe20000201000 */
[----:B------:R-:W-:Y:S01]  /*4df0*/  BSSY.RECONVERGENT B1, `(.L_x_10029) ;  /* 0x0000060000017945 */ /* 0x000fe20003800200 */
[----:B------:R-:W-:Y:S02]  /*4e00*/  SHF.L.U32 R4, R88, 0x10, RZ ;  /* 0x0000001058047819 */ /* 0x000fe400000006ff */
[----:B------:R-:W-:Y:S01]  /*4e10*/  ISETP.NE.AND P3, PT, R5, 0x1, PT ;  /* 0x000000010500780c */ /* 0x000fe20003f65270 */
[----:B------:R-:W-:Y:S02]  /*4e20*/  FFMA.FTZ R3, R2, R159, 1.1641532182693481445e-10 ;  /* 0x2f00000002037423 */ /* 0x000fe4000001009f */
[----:B------:R-:W-:-:S03]  /*4e30*/  FMUL.FTZ R4, R4, R141 ;  /* 0x0000008d04047220 */ /* 0x000fc60000410000 */
[----:B------:R-:W-:Y:S02]  /*4e40*/  FSETP.GTU.FTZ.AND P2, PT, R3, R0, PT ;  /* 0x000000000300720b */ /* 0x000fe40003f5c000 */
[----:B------:R-:W-:Y:S02]  /*4e50*/  FSEL R3, R6, RZ, P4 ;  /* 0x000000ff06037208 */ /* 0x000fe40002000000 */
[----:B------:R-:W-:Y:S02]  /*4e60*/  FSEL R4, R4, RZ, !P2 ;  /* 0x000000ff04047208 */ /* 0x000fe40005000000 */
[----:B------:R-:W-:-:S03]  /*4e70*/  SEL R145, RZ, 0x1, P2 ;  /* 0x00000001ff917807 */ /* 0x000fc60001000000 */
        /* <DEDUP_REMOVED lines=13> */
.L_x_10031:
        /* <DEDUP_REMOVED lines=13> */
.L_x_10033:
[----:B------:R-:W-:Y:S05]  /*5020*/  BSYNC.RECONVERGENT B2 ;  /* 0x0000000000027941 */ /* 0x000fea0003800200 */
.L_x_10032:
        /* <DEDUP_REMOVED lines=60> */
.L_x_10030:
[----:B------:R-:W-:Y:S05]  /*53f0*/  BSYNC.RECONVERGENT B1 ;  /* 0x0000000000017941 */ /* 0x000fea0003800200 */
.L_x_10029:
        /* <DEDUP_REMOVED lines=20> */
.L_x_10036:
        /* <DEDUP_REMOVED lines=13> */
.L_x_10038:
[----:B------:R-:W-:Y:S05]  /*5610*/  BSYNC.RECONVERGENT B2 ;  /* 0x0000000000027941 */ /* 0x000fea0003800200 */
.L_x_10037:
        /* <DEDUP_REMOVED lines=60> */
.L_x_10035:
[----:B------:R-:W-:Y:S05]  /*59e0*/  BSYNC.RECONVERGENT B1 ;  /* 0x0000000000017941 */ /* 0x000fea0003800200 */
.L_x_10034:
[----:B------:R-:W-:Y:S01]  /*59f0*/  I2FP.F32.U32 R2, R3 ;  /* 0x0000000300027245 */ /* 0x000fe20000201000 */
[----:B------:R-:W-:Y:S01]  /*5a00*/  BSSY.RECONVERGENT B1, `(.L_x_10039) ;  /* 0x0000061000017945 */ /* 0x000fe20003800200 */
[----:B------:R-:W-:Y:S02]  /*5a10*/  PRMT R3, R88, 0x7632, R3 ;  /* 0x0000763258037816 */ /* 0x000fe40000000003 */
[----:B------:R-:W-:Y:S02]  /*5a20*/  ISETP.NE.AND P3, PT, R5, 0x1, PT ;  /* 0x000000010500780c */ /* 0x000fe40003f65270 */
[----:B------:R-:W-:Y:S01]  /*5a30*/  FSEL R101, R6, RZ, P4 ;  /* 0x000000ff06657208 */ /* 0x000fe20002000000 */
[----:B------:R-:W-:Y:S02]  /*5a40*/  IMAD.U32 R4, R3, 0x10000, RZ ;  /* 0x0001000003047824 */ /* 0x000fe400078e00ff */
[----:B------:R-:W-:Y:S02]  /*5a50*/  FFMA.FTZ R3, R2, R159, 1.1641532182693481445e-10 ;  /* 0x2f00000002037423 */ /* 0x000fe4000001009f */
[----:B------:R-:W-:-:S03]  /*5a60*/  FMUL.FTZ R4, R4, R141 ;  /* 0x0000008d04047220 */ /* 0x000fc60000410000 */
[----:B------:R-:W-:Y:S02]  /*5a70*/  FSETP.GTU.FTZ.AND P2, PT, R3, R0, PT ;  /* 0x000000000300720b */ /* 0x000fe40003f5c000 */
[----:B------:R-:W-:Y:S02]  /*5a80*/  MOV R3, R150 ;  /* 0x0000009600037202 */ /* 0x000fe40000000f00 */
        /* <DEDUP_REMOVED lines=14> */
.L_x_10041:
        /* <DEDUP_REMOVED lines=13> */
.L_x_10043:
[----:B------:R-:W-:Y:S05]  /*5c40*/  BSYNC.RECONVERGENT B2 ;  /* 0x0000000000027941 */ /* 0x000fea0003800200 */
.L_x_10042:
        /* <DEDUP_REMOVED lines=60> */
.L_x_10040:
[----:B------:R-:W-:Y:S05]  /*6010*/  BSYNC.RECONVERGENT B1 ;  /* 0x0000000000017941 */ /* 0x000fea0003800200 */
.L_x_10039:
        /* <DEDUP_REMOVED lines=21> */
.L_x_10046:
        /* <DEDUP_REMOVED lines=13> */
.L_x_10048:
[----:B------:R-:W-:Y:S05]  /*6240*/  BSYNC.RECONVERGENT B2 ;  /* 0x0000000000027941 */ /* 0x000fea0003800200 */
.L_x_10047:
        /* <DEDUP_REMOVED lines=53> */
[----:B------:R-:W-:-:S04]  /*65a0*/  IMAD.MOV.U32 R5, RZ, RZ, RZ ;  /* 0x000000ffff057224 */ /* 0x000fc800078e00ff */
[----:B------:R-:W-:Y:S01]  /*65b0*/  LOP3.LUT R151, R2, UR4, R151, 0x96, !PT ;  /* 0x0000000402977c12 */ /* 0x000fe2000f8e9697 */
[----:B------:R-:W-:Y:S01]  /*65c0*/  UIADD3 UR4, UPT, UPT, UR9, -0x695add53, URZ ;  /* 0x96a522ad09047890 */ /* 0x000fe2000fffe0ff */
[----:B------:R-:W-:-:S05]  /*65d0*/  IMAD.WIDE.U32 R2, R3, -0x2daee0ad, RZ ;  /* 0xd2511f5303027825 */ /* 0x000fca00078e00ff */
[----:B------:R-:W-:Y:S01]  /*65e0*/  LOP3.LUT R152, R4, UR4, R3, 0x96, !PT ;  /* 0x0000000404987c12 */ /* 0x000fe2000f8e9603 */
[----:B------:R-:W-:Y:S02]  /*65f0*/  IMAD.MOV.U32 R3, RZ, RZ, R140 ;  /* 0x000000ffff037224 */ /* 0x000fe400078e008c */
[----:B------:R-:W-:-:S07]  /*6600*/  IMAD.MOV.U32 R140, RZ, RZ, R2 ;  /* 0x000000ffff8c7224 */ /* 0x000fce00078e0002 */
.L_x_10045:
[----:B------:R-:W-:Y:S05]  /*6610*/  BSYNC.RECONVERGENT B1 ;  /* 0x0000000000017941 */ /* 0x000fea0003800200 */
.L_x_10044:
[----:B------:R-:W-:Y:S01]  /*6620*/  I2FP.F32.U32 R2, R3 ;  /* 0x0000000300027245 */ /* 0x000fe20000201000 */
[----:B------:R-:W-:Y:S01]  /*6630*/  BSSY.RECONVERGENT B1, `(.L_x_10049) ;  /* 0x0000060000017945 */ /* 0x000fe20003800200 */
[----:B------:R-:W-:-:S03]  /*6640*/  IMAD.MOV.U32 R4, RZ, RZ, 0x2 ;  /* 0x00000002ff047424 */ /* 0x000fc600078e00ff */
        /* <DEDUP_REMOVED lines=20> */
.L_x_10051:
        /* <DEDUP_REMOVED lines=13> */
.L_x_10053:
[----:B------:R-:W-:Y:S05]  /*6860*/  BSYNC.RECONVERGENT B2 ;  /* 0x0000000000027941 */ /* 0x000fea0003800200 */
.L_x_10052:
        /* <DEDUP_REMOVED lines=52> */
[----:B------:R-:W-:-:S06]  /*6bb0*/  UIADD3 UR4, UPT, UPT, UR8, -0x700cb87f, URZ ;  /* 0x8ff3478108047890 */ /* 0x000fcc000fffe0ff */
[----:B------:R-:W-:Y:S01]  /*6bc0*/  LOP3.LUT R151, R2, UR4, R151, 0x96, !PT ;  /* 0x0000000402977c12 */ /* 0x000fe2000f8e9697 */
[----:B------:R-:W-:Y:S01]  /*6bd0*/  UIADD3 UR4, UPT, UPT, UR9, -0x695add53, URZ ;  /* 0x96a522ad09047890 */ /* 0x000fe2000fffe0ff */
[----:B------:R-:W-:-:S05]  /*6be0*/  IMAD.WIDE.U32 R2, R3, -0x2daee0ad, RZ ;  /* 0xd2511f5303027825 */ /* 0x000fca00078e00ff */
[----:B------:R-:W-:Y:S01]  /*6bf0*/  LOP3.LUT R152, R4, UR4, R3, 0x96, !PT ;  /* 0x0000000404987c12 */ /* 0x000fe2000f8e9603 */
[----:B------:R-:W-:Y:S02]  /*6c00*/  HFMA2 R4, -RZ, RZ, 0, 0 ;  /* 0x00000000ff047431 */ /* 0x000fe400000001ff */
[----:B------:R-:W-:Y:S02]  /*6c10*/  IMAD.MOV.U32 R3, RZ, RZ, R140 ;  /* 0x000000ffff037224 */ /* 0x000fe400078e008c */
[----:B------:R-:W-:-:S07]  /*6c20*/  IMAD.MOV.U32 R140, RZ, RZ, R2 ;  /* 0x000000ffff8c7224 */ /* 0x000fce00078e0002 */
.L_x_10050:
[----:B------:R-:W-:Y:S05]  /*6c30*/  BSYNC.RECONVERGENT B1 ;  /* 0x0000000000017941 */ /* 0x000fea0003800200 */
.L_x_10049:
        /* <DEDUP_REMOVED lines=9> */
[----:B------:R-:W-:-:S11]  /*6cd0*/  IMAD.MOV.U32 R3, RZ, RZ, R150 ;  /* 0x000000ffff037224 */ /* 0x000fd600078e0096 */
        /* <DEDUP_REMOVED lines=10> */
.L_x_10056:
        /* <DEDUP_REMOVED lines=13> */
.L_x_10058:
[----:B------:R-:W-:Y:S05]  /*6e50*/  BSYNC.RECONVERGENT B2 ;  /* 0x0000000000027941 */ /* 0x000fea0003800200 */
.L_x_10057:
        /* <DEDUP_REMOVED lines=58> */
[----:B------:R-:W-:Y:S01]  /*7200*/  IMAD.MOV.U32 R3, RZ, RZ, R140 ;  /* 0x000000ffff037224 */ /* 0x000fe200078e008c */
[----:B------:R-:W-:-:S07]  /*7210*/  MOV R140, R2 ;  /* 0x00000002008c7202 */ /* 0x000fce0000000f00 */
.L_x_10055:
[----:B------:R-:W-:Y:S05]  /*7220*/  BSYNC.RECONVERGENT B1 ;  /* 0x0000000000017941 */ /* 0x000fea0003800200 */
.L_x_10054:
[----:B------:R-:W-:Y:S01]  /*7230*/  I2FP.F32.U32 R2, R3 ;  /* 0x0000000300027245 */ /* 0x000fe20000201000 */
[----:B------:R-:W-:Y:S01]  /*7240*/  BSSY.RECONVERGENT B1, `(.L_x_10059) ;  /* 0x0000061000017945 */ /* 0x000fe20003800200 */
[----:B------:R-:W-:Y:S01]  /*7250*/  PRMT R3, R89, 0x7632, R3 ;  /* 0x0000763259037816 */ /* 0x000fe20000000003 */
[----:B------:R-:W-:Y:S01]  /*7260*/  IMAD.MOV.U32 R142, RZ, RZ, 0x2 ;  /* 0x00000002ff8e7424 */ /* 0x000fe200078e00ff */
[----:B------:R-:W-:-:S03]  /*7270*/  FSEL R103, R103, RZ, P4 ;  /* 0x000000ff67677208 */ /* 0x000fc60002000000 */
        /* <DEDUP_REMOVED lines=19> */
.L_x_10061:
        /* <DEDUP_REMOVED lines=13> */
.L_x_10063:
[----:B------:R-:W-:Y:S05]  /*7480*/  BSYNC.RECONVERGENT B2 ;  /* 0x0000000000027941 */ /* 0x000fea0003800200 */
.L_x_10062:
        /* <DEDUP_REMOVED lines=57> */
[----:B------:R-:W-:Y:S02]  /*7820*/  LOP3.LUT R152, R104, UR4, R3, 0x96, !PT ;  /* 0x0000000468987c12 */ /* 0x000fe4000f8e9603 */
[----:B------:R-:W-:Y:S01]  /*7830*/  MOV R3, R140 ;  /* 0x0000008c00037202 */ /* 0x000fe20000000f00 */
[----:B------:R-:W-:-:S07]  /*7840*/  IMAD.MOV.U32 R140, RZ, RZ, R2 ;  /* 0x000000ffff8c7224 */ /* 0x000fce00078e0002 */
.L_x_10060:
[----:B------:R-:W-:Y:S05]  /*7850*/  BSYNC.RECONVERGENT B1 ;  /* 0x0000000000017941 */ /* 0x000fea0003800200 */
.L_x_10059:
        /* <DEDUP_REMOVED lines=19> */
.L_x_10066:
        /* <DEDUP_REMOVED lines=13> */
.L_x_10068:
[----:B------:R-:W-:Y:S05]  /*7a60*/  BSYNC.RECONVERGENT B2 ;  /* 0x0000000000027941 */ /* 0x000fea0003800200 */
.L_x_10067:
        /* <DEDUP_REMOVED lines=60> */
.L_x_10065:
[----:B------:R-:W-:Y:S05]  /*7e30*/  BSYNC.RECONVERGENT B1 ;  /* 0x0000000000017941 */ /* 0x000fea0003800200 */
.L_x_10064:
[----:B------:R-:W-:Y:S01]  /*7e40*/  I2FP.F32.U32 R2, R104 ;  /* 0x0000006800027245 */ /* 0x000fe20000201000 */
[----:B------:R-:W-:Y:S01]  /*7e50*/  BSSY.RECONVERGENT B1, `(.L_x_10069) ;  /* 0x0000061000017945 */ /* 0x000fe20003800200 */
[----:B------:R-:W-:-:S03]  /*7e60*/  IMAD.MOV.U32 R143, RZ, RZ, 0x2 ;  /* 0x00000002ff8f7424 */ /* 0x000fc600078e00ff */
        /* <DEDUP_REMOVED lines=9> */
[----:B------:R-:W-:Y:S01]  /*7f00*/  PRMT R4, R2, 0x7610, R4 ;  /* 0x0000761002047816 */ /* 0x000fe20000000004 */
[----:B------:R-:W-:Y:S02]  /*7f10*/  IMAD.MOV.U32 R3, RZ, RZ, R150 ;  /* 0x000000ffff037224 */ /* 0x000fe400078e0096 */
        /* <DEDUP_REMOVED lines=10> */
.L_x_10071:
        /* <DEDUP_REMOVED lines=13> */
.L_x_10073:
[----:B------:R-:W-:Y:S05]  /*8090*/  BSYNC.RECONVERGENT B2 ;  /* 0x0000000000027941 */ /* 0x000fea0003800200 */
.L_x_10072:
        /* <DEDUP_REMOVED lines=60> */
.L_x_10070:
[----:B------:R-:W-:Y:S05]  /*8460*/  BSYNC.RECONVERGENT B1 ;  /* 0x0000000000017941 */ /* 0x000fea0003800200 */
.L_x_10069:
        /* <DEDUP_REMOVED lines=18> */
.L_x_10076:
        /* <DEDUP_REMOVED lines=13> */
.L_x_10078:
[----:B------:R-:W-:Y:S05]  /*8660*/  BSYNC.RECONVERGENT B2 ;  /* 0x0000000000027941 */ /* 0x000fea0003800200 */
.L_x_10077:
        /* <DEDUP_REMOVED lines=58> */
[----:B------:R-:W-:Y:S01]  /*8a10*/  IMAD.MOV.U32 R142, RZ, RZ, RZ ;  /* 0x000000ffff8e7224 */ /* 0x000fe200078e00ff */
[----:B------:R-:W-:-:S07]  /*8a20*/  MOV R140, R2 ;  /* 0x00000002008c7202 */ /* 0x000fce0000000f00 */
.L_x_10075:
[----:B------:R-:W-:Y:S05]  /*8a30*/  BSYNC.RECONVERGENT B1 ;  /* 0x0000000000017941 */ /* 0x000fea0003800200 */
.L_x_10074:
        /* <DEDUP_REMOVED lines=24> */
.L_x_10081:
        /* <DEDUP_REMOVED lines=13> */
.L_x_10083:
[----:B------:R-:W-:Y:S05]  /*8c90*/  BSYNC.RECONVERGENT B2 ;  /* 0x0000000000027941 */ /* 0x000fea0003800200 */
.L_x_10082:
        /* <DEDUP_REMOVED lines=60> */
.L_x_10080:
[----:B------:R-:W-:Y:S05]  /*9060*/  BSYNC.RECONVERGENT B1 ;  /* 0x0000000000017941 */ /* 0x000fea0003800200 */
.L_x_10079:
[----:B------:R-:W-:Y:S01]  /*9070*/  ISETP.NE.AND P5, PT, R149, 0x1, PT ;  /* 0x000000019500780c */ /* 0x000fe20003fa5270 */
[C---:B------:R-:W-:Y:S01]  /*9080*/  IMAD.U32 R106, R107.reuse, 0x10000, RZ ;  /* 0x000100006b6a7824 */ /* 0x040fe200078e00ff */
[----:B------:R-:W-:Y:S01]  /*9090*/  I2FP.F32.U32 R2, R2 ;  /* 0x0000000200027245 */ /* 0x000fe20000201000 */
[----:B------:R-:W-:Y:S01]  /*90a0*/  BSSY.RECONVERGENT B1, `(.L_x_10084) ;  /* 0x000005a000017945 */ /* 0x000fe20003800200 */
[----:B------:R-:W-:Y:S01]  /*90b0*/  HFMA2 R148, -RZ, RZ, 0, 1.1920928955078125e-07 ;  /* 0x00000002ff947431 */ /* 0x000fe200000001ff */
[----:B------:R-:W-:Y:S02]  /*90c0*/  PRMT R107, R107, 0x7632, R107 ;  /* 0x000076326b6b7816 */ /* 0x000fe4000000006b */
[----:B------:R-:W-:Y:S01]  /*90d0*/  FFMA.FTZ R143, R2, R159, 1.1641532182693481445e-10 ;  /* 0x2f000000028f7423 */ /* 0x000fe2000001009f */
[----:B------:R-:W-:Y:S01]  /*90e0*/  FMUL.FTZ R2, R141, R106 ;  /* 0x0000006a8d027220 */ /* 0x000fe20000410000 */
[----:B------:R-:W-:-:S03]  /*90f0*/  IMAD.MOV.U32 R106, RZ, RZ, R150 ;  /* 0x000000ffff6a7224 */ /* 0x000fc600078e0096 */
        /* <DEDUP_REMOVED lines=10> */
.L_x_10086:
[----:B------:R-:W-:Y:S01]  /*91a0*/  VIADD R156, R156, 0x1 ;  /* 0x000000019c9c7836 */ /* 0x000fe20000000000 */
[----:B------:R-:W-:Y:S04]  /*91b0*/  BSSY.RECONVERGENT B2, `(.L_x_10087) ;  /* 0x000000b000027945 */ /* 0x000fe80003800200 */
        /* <DEDUP_REMOVED lines=10> */
.L_x_10088:
[----:B------:R-:W-:Y:S05]  /*9260*/  BSYNC.RECONVERGENT B2 ;  /* 0x0000000000027941 */ /* 0x000fea0003800200 */
.L_x_10087:
[----:B------:R-:W-:Y:S01]  /*9270*/  IMAD.WIDE.U32 R148, R156, -0x2daee0ad, RZ ;  /* 0xd2511f539c947825 */ /* 0x000fe200078e00ff */
[----:B------:R-:W-:-:S03]  /*9280*/  UIADD3 UR4, UPT, UPT, UR8, -0x61c88647, URZ ;  /* 0x9e3779b908047890 */ /* 0x000fc6000fffe0ff */
[----:B------:R-:W-:Y:S01]  /*9290*/  IMAD.WIDE.U32 R142, R157, -0x326172a9, RZ ;  /* 0xcd9e8d579d8e7825 */ /* 0x000fe200078e00ff */
[----:B------:R-:W-:-:S03]  /*92a0*/  LOP3.LUT R150, R147, UR9, R149, 0x96, !PT ;  /* 0x0000000993967c12 */ /* 0x000fc6000f8e9695 */
[----:B------:R-:W-:Y:S01]  /*92b0*/  IMAD.MOV.U32 R106, RZ, RZ, R140 ;  /* 0x000000ffff6a7224 */ /* 0x000fe200078e008c */
        /* <DEDUP_REMOVED lines=52> */
[----:B------:R-:W-:-:S04]  /*9600*/  IMAD.WIDE.U32 R142, R143, -0x2daee0ad, RZ ;  /* 0xd2511f538f8e7825 */ /* 0x000fc800078e00ff */
[----:B------:R-:W-:Y:S01]  /*9610*/  IMAD.MOV.U32 R140, RZ, RZ, R142 ;  /* 0x000000ffff8c7224 */ /* 0x000fe200078e008e */
[----:B------:R-:W-:Y:S01]  /*9620*/  LOP3.LUT R152, R148, UR4, R143, 0x96, !PT ;  /* 0x0000000494987c12 */ /* 0x000fe2000f8e968f */
[----:B------:R-:W-:-:S07]  /*9630*/  IMAD.MOV.U32 R148, RZ, RZ, RZ ;  /* 0x000000ffff947224 */ /* 0x000fce00078e00ff */
.L_x_10085:
[----:B------:R-:W-:Y:S05]  /*9640*/  BSYNC.RECONVERGENT B1 ;  /* 0x0000000000017941 */ /* 0x000fea0003800200 */
.L_x_10084:
        /* <DEDUP_REMOVED lines=10> */
[----:B------:R-:W-:Y:S02]  /*96f0*/  ISETP.NE.AND P5, PT, R148, 0x1, PT ;  /* 0x000000019400780c */ /* 0x000fe40003fa5270 */
[----:B------:R-:W-:Y:S01]  /*9700*/  PRMT R2, R142, 0x7610, R2 ;  /* 0x000076108e027816 */ /* 0x000fe20000000002 */
        /* <DEDUP_REMOVED lines=12> */
.L_x_10091:
        /* <DEDUP_REMOVED lines=12> */
.L_x_10093:
[----:B------:R-:W-:Y:S05]  /*9890*/  BSYNC.RECONVERGENT B2 ;  /* 0x0000000000027941 */ /* 0x000fea0003800200 */
.L_x_10092:
[----:B------:R-:W-:Y:S01]  /*98a0*/  IMAD.WIDE.U32 R148, R156, -0x2daee0ad, RZ ;  /* 0xd2511f539c947825 */ /* 0x000fe200078e00ff */
[----:B------:R-:W-:-:S03]  /*98b0*/  UIADD3 UR4, UPT, UPT, UR8, -0x61c88647, URZ ;  /* 0x9e3779b908047890 */ /* 0x000fc6000fffe0ff */
[----:B------:R-:W-:Y:S02]  /*98c0*/  HFMA2 R160, -RZ, RZ, 0, 0 ;  /* 0x00000000ffa07431 */ /* 0x000fe400000001ff */
        /* <DEDUP_REMOVED lines=58> */
.L_x_10090:
[----:B------:R-:W-:Y:S05]  /*9c70*/  BSYNC.RECONVERGENT B1 ;  /* 0x0000000000017941 */ /* 0x000fea0003800200 */
.L_x_10089:
[----:B------:R-:W-:Y:S01]  /*9c80*/  ISETP.NE.AND P6, PT, R160, 0x1, PT ;  /* 0x00000001a000780c */ /* 0x000fe20003fc5270 */
[----:B------:R-:W-:Y:S01]  /*9c90*/  IMAD.U32 R148, R107, 0x10000, RZ ;  /* 0x000100006b947824 */ /* 0x000fe200078e00ff */
[----:B------:R-:W-:Y:S01]  /*9ca0*/  I2FP.F32.U32 R142, R143 ;  /* 0x0000008f008e7245 */ /* 0x000fe20000201000 */
[----:B------:R-:W-:Y:S01]  /*9cb0*/  BSSY.RECONVERGENT B1, `(.L_x_10094) ;  /* 0x000005b000017945 */ /* 0x000fe20003800200 */
[----:B------:R-:W-:Y:S02]  /*9cc0*/  IMAD.MOV.U32 R149, RZ, RZ, R150 ;  /* 0x000000ffff957224 */ /* 0x000fe400078e0096 */
[----:B------:R-:W-:Y:S01]  /*9cd0*/  FMUL.FTZ R107, R148, R141 ;  /* 0x0000008d946b7220 */ /* 0x000fe20000410000 */
[----:B------:R-:W-:Y:S02]  /*9ce0*/  IMAD.MOV.U32 R148, RZ, RZ, 0x2 ;  /* 0x00000002ff947424 */ /* 0x000fe400078e00ff */
        /* <DEDUP_REMOVED lines=11> */
.L_x_10096:
[----:B------:R-:W-:Y:S01]  /*9da0*/  IADD3 R156, PT, PT, R156, 0x1, RZ ;  /* 0x000000019c9c7810 */ /* 0x000fe20007ffe0ff */
[----:B------:R-:W-:Y:S03]  /*9db0*/  BSSY.RECONVERGENT B2, `(.L_x_10097) ;  /* 0x000000d000027945 */ /* 0x000fe60003800200 */
[----:B------:R-:W-:-:S13]  /*9dc0*/  ISETP.NE.AND P6, PT, R156, RZ, PT ;  /* 0x000000ff9c00720c */ /* 0x000fda0003fc5270 */
        /* <DEDUP_REMOVED lines=11> */
.L_x_10098:
[----:B------:R-:W-:Y:S05]  /*9e80*/  BSYNC.RECONVERGENT B2 ;  /* 0x0000000000027941 */ /* 0x000fea0003800200 */
.L_x_10097:
        /* <DEDUP_REMOVED lines=53> */
[----:B------:R-:W-:Y:S01]  /*a1e0*/  UIADD3 UR4, UPT, UPT, UR8, -0x700cb87f, URZ ;  /* 0x8ff3478108047890 */ /* 0x000fe2000fffe0ff */
[----:B------:R-:W-:-:S05]  /*a1f0*/  IMAD.WIDE.U32 R150, R151, -0x326172a9, RZ ;  /* 0xcd9e8d5797967825 */ /* 0x000fca00078e00ff */
[----:B------:R-:W-:Y:S01]  /*a200*/  LOP3.LUT R151, R142, UR4, R151, 0x96, !PT ;  /* 0x000000048e977c12 */ /* 0x000fe2000f8e9697 */
[----:B------:R-:W-:Y:S01]  /*a210*/  UIADD3 UR4, UPT, UPT, UR9, -0x695add53, URZ ;  /* 0x96a522ad09047890 */ /* 0x000fe2000fffe0ff */
[----:B------:R-:W-:-:S05]  /*a220*/  IMAD.WIDE.U32 R142, R143, -0x2daee0ad, RZ ;  /* 0xd2511f538f8e7825 */ /* 0x000fca00078e00ff */
[----:B------:R-:W-:Y:S01]  /*a230*/  LOP3.LUT R152, R148, UR4, R143, 0x96, !PT ;  /* 0x0000000494987c12 */ /* 0x000fe2000f8e968f */
[----:B------:R-:W-:Y:S01]  /*a240*/  IMAD.MOV.U32 R148, RZ, RZ, RZ ;  /* 0x000000ffff947224 */ /* 0x000fe200078e00ff */
[----:B------:R-:W-:-:S07]  /*a250*/  MOV R140, R142 ;  /* 0x0000008e008c7202 */ /* 0x000fce0000000f00 */
.L_x_10095:
[----:B------:R-:W-:Y:S05]  /*a260*/  BSYNC.RECONVERGENT B1 ;  /* 0x0000000000017941 */ /* 0x000fea0003800200 */
.L_x_10094:
        /* <DEDUP_REMOVED lines=11> */
.L_x_10018:
        /* <DEDUP_REMOVED lines=25> */
[----:B-1----:R-:W-:Y:S02]  /*a4b0*/  LOP3.LUT R162, R5, 0xff, RZ, 0xc0, !PT ;  /* 0x000000ff05a27812 */ /* 0x002fe400078ec0ff */
        /* <DEDUP_REMOVED lines=18> */
.L_x_10099:
[----:B------:R-:W-:Y:S01]  /*a5e0*/  MOV R149, R140 ;  /* 0x0000008c00957202 */ /* 0x000fe20000000f00 */
[----:B------:R-:W-:-:S07]  /*a5f0*/  VIADD R140, R146, 0x80 ;  /* 0x00000080928c7836 */ /* 0x000fce0000000000 */
.L_x_9976:
[----:B0-----:R-:W-:Y:S05]  /*a600*/  BSYNC.RECONVERGENT B0 ;  /* 0x0000000000007941 */ /* 0x001fea0003800200 */
.L_x_9975:
        /* <DEDUP_REMOVED lines=36> */
.L_x_10105:
[----:B------:R-:W-:Y:S01]  /*a850*/  VIADD R156, R156, 0x1 ;  /* 0x000000019c9c7836 */ /* 0x000fe20000000000 */
[----:B------:R-:W-:Y:S03]  /*a860*/  BSSY.RECONVERGENT B2, `(.L_x_10106) ;  /* 0x000000c000027945 */ /* 0x000fe60003800200 */
[C---:B0-----:R-:W-:Y:S01]  /*a870*/  IMAD.WIDE.U32 R108, R156.reuse, -0x2daee0ad, RZ ;  /* 0xd2511f539c6c7825 */ /* 0x041fe200078e00ff */
        /* <DEDUP_REMOVED lines=10> */
.L_x_10107:
[----:B------:R-:W-:Y:S05]  /*a920*/  BSYNC.RECONVERGENT B2 ;  /* 0x0000000000027941 */ /* 0x000fea0003800200 */
.L_x_10106:
        /* <DEDUP_REMOVED lines=59> */
.L_x_10104:
[----:B------:R-:W-:Y:S05]  /*ace0*/  BSYNC.RECONVERGENT B1 ;  /* 0x0000000000017941 */ /* 0x000fea0003800200 */
.L_x_10103:
[----:B------:R-:W1:Y:S01]  /*acf0*/  LDC R0, c[0x0][0x404] ;  /* 0x00010100ff007b82 */ /* 0x000e620000000800 */
[----:B------:R-:W-:Y:S01]  /*ad00*/  I2FP.F32.U32 R2, R2 ;  /* 0x0000000200027245 */ /* 0x000fe20000201000 */
[----:B------:R-:W-:Y:S01]  /*ad10*/  HFMA2 R143, -RZ, RZ, 0.1171875, 0 ;  /* 0x2f800000ff8f7431 */ /* 0x000fe200000001ff */
[----:B------:R-:W-:Y:S01]  /*ad20*/  ISETP.NE.AND P2, PT, R4, 0x1, PT ;  /* 0x000000010400780c */ /* 0x000fe20003f45270 */
[----:B-----5:R-:W-:Y:S01]  /*ad30*/  IMAD.U32 R6, R112, 0x10000, RZ ;  /* 0x0001000070067824 */ /* 0x020fe200078e00ff */
[----:B------:R-:W-:Y:S01]  /*ad40*/  LOP3.LUT R158, R158, 0xffffffef, RZ, 0xc0, !PT ;  /* 0xffffffef9e9e7812 */ /* 0x000fe200078ec0ff */
[----:B------:R-:W-:Y:S01]  /*ad50*/  BSSY.RECONVERGENT B1, `(.L_x_10108) ;  /* 0x000005c000017945 */ /* 0x000fe20003800200 */
[----:B------:R-:W-:Y:S01]  /*ad60*/  FFMA.FTZ R3, R2, R143, 1.1641532182693481445e-10 ;  /* 0x2f00000002037423 */ /* 0x000fe2000001008f */
[----:B------:R-:W2:Y:S01]  /*ad70*/  LDC R141, c[0x0][0x408] ;  /* 0x00010200ff8d7b82 */ /* 0x000ea20000000800 */
[----:B------:R-:W-:Y:S01]  /*ad80*/  PRMT R112, R112, 0x7632, R112 ;  /* 0x0000763270707816 */ /* 0x000fe20000000070 */
[----:B------:R-:W-:-:S02]  /*ad90*/  IMAD.MOV.U32 R5, RZ, RZ, 0x2 ;  /* 0x00000002ff057424 */ /* 0x000fc400078e00ff */
[----:B-1----:R-:W-:Y:S01]  /*ada0*/  FSETP.LE.FTZ.AND P4, PT, R3, R0, PT ;  /* 0x000000000300720b */ /* 0x002fe20003f93000 */
[----:B------:R-:W-:Y:S02]  /*adb0*/  IMAD.MOV.U32 R3, RZ, RZ, R150 ;  /* 0x000000ffff037224 */ /* 0x000fe400078e0096 */
[----:B--2---:R-:W-:-:S10]  /*adc0*/  FMUL.FTZ R6, R6, R141 ;  /* 0x0000008d06067220 */ /* 0x004fd40000410000 */
        /* <DEDUP_REMOVED lines=10> */
.L_x_10110:
[----:B------:R-:W-:Y:S01]  /*ae70*/  IADD3 R156, PT, PT, R156, 0x1, RZ ;  /* 0x000000019c9c7810 */ /* 0x000fe20007ffe0ff */
[----:B------:R-:W-:Y:S03]  /*ae80*/  BSSY.RECONVERGENT B2, `(.L_x_10111) ;  /* 0x000000c000027945 */ /* 0x000fe60003800200 */
[C---:B------:R-:W-:Y:S01]  /*ae90*/  ISETP.NE.AND P2, PT, R156.reuse, RZ, PT ;  /* 0x000000ff9c00720c */ /* 0x040fe20003f45270 */
[----:B0-----:R-:W-:-:S12]  /*aea0*/  IMAD.WIDE.U32 R108, R156, -0x2daee0ad, RZ ;  /* 0xd2511f539c6c7825 */ /* 0x001fd800078e00ff */
        /* <DEDUP_REMOVED lines=9> */
.L_x_10112:
[----:B------:R-:W-:Y:S05]  /*af40*/  BSYNC.RECONVERGENT B2 ;  /* 0x0000000000027941 */ /* 0x000fea0003800200 */
.L_x_10111:
        /* <DEDUP_REMOVED lines=60> */
.L_x_10109:
[----:B------:R-:W-:Y:S05]  /*b310*/  BSYNC.RECONVERGENT B1 ;  /* 0x0000000000017941 */ /* 0x000fea0003800200 */
.L_x_10108:
        /* <DEDUP_REMOVED lines=9> */
[----:B------:R-:W-:Y:S01]  /*b3b0*/  IMAD.MOV.U32 R4, RZ, RZ, 0x2 ;  /* 0x00000002ff047424 */ /* 0x000fe200078e00ff */
        /* <DEDUP_REMOVED lines=13> */
.L_x_10115:
        /* <DEDUP_REMOVED lines=13> */
.L_x_10117:
[----:B------:R-:W-:Y:S05]  /*b560*/  BSYNC.RECONVERGENT B2 ;  /* 0x0000000000027941 */ /* 0x000fea0003800200 */
.L_x_10116:
        /* <DEDUP_REMOVED lines=60> */
.L_x_10114:
[----:B------:R-:W-:Y:S05]  /*b930*/  BSYNC.RECONVERGENT B1 ;  /* 0x0000000000017941 */ /* 0x000fea0003800200 */
.L_x_10113:
        /* <DEDUP_REMOVED lines=20> */
.L_x_10120:
        /* <DEDUP_REMOVED lines=13> */
.L_x_10122:
[----:B------:R-:W-:Y:S05]  /*bb50*/  BSYNC.RECONVERGENT B2 ;  /* 0x0000000000027941 */ /* 0x000fea0003800200 */
.L_x_10121:
        /* <DEDUP_REMOVED lines=60> */
.L_x_10119:
[----:B------:R-:W-:Y:S05]  /*bf20*/  BSYNC.RECONVERGENT B1 ;  /* 0x0000000000017941 */ /* 0x000fea0003800200 */
.L_x_10118:
[----:B------:R-:W-:Y:S01]  /*bf30*/  I2FP.F32.U32 R2, R3 ;  /* 0x0000000300027245 */ /* 0x000fe20000201000 */
[----:B------:R-:W-:Y:S01]  /*bf40*/  BSSY.RECONVERGENT B1, `(.L_x_10123) ;  /* 0x0000061000017945 */ /* 0x000fe20003800200 */
[----:B------:R-:W-:Y:S02]  /*bf50*/  PRMT R3, R88, 0x7632, R3 ;  /* 0x0000763258037816 */ /* 0x000fe40000000003 */
[----:B------:R-:W-:Y:S02]  /*bf60*/  FSEL R109, R6, RZ, P4 ;  /* 0x000000ff066d7208 */ /* 0x000fe40002000000 */
[----:B------:R-:W-:Y:S01]  /*bf70*/  SHF.L.U32 R4, R3, 0x10, RZ ;  /* 0x0000001003047819 */ /* 0x000fe200000006ff */
[----:B------:R-:W-:-:S04]  /*bf80*/  FFMA.FTZ R3, R2, R143, 1.1641532182693481445e-10 ;  /* 0x2f00000002037423 */ /* 0x000fc8000001008f */
[----:B------:R-:W-:Y:S01]  /*bf90*/  FMUL.FTZ R4, R4, R141 ;  /* 0x0000008d04047220 */ /* 0x000fe20000410000 */
        /* <DEDUP_REMOVED lines=17> */
.L_x_10125:
        /* <DEDUP_REMOVED lines=13> */
.L_x_10127:
[----:B------:R-:W-:Y:S05]  /*c180*/  BSYNC.RECONVERGENT B2 ;  /* 0x0000000000027941 */ /* 0x000fea0003800200 */
.L_x_10126:
        /* <DEDUP_REMOVED lines=60> */
.L_x_10124:
[----:B------:R-:W-:Y:S05]  /*c550*/  BSYNC.RECONVERGENT B1 ;  /* 0x0000000000017941 */ /* 0x000fea0003800200 */
.L_x_10123:
[----:B------:R-:W-:Y:S01]  /*c560*/  I2FP.F32.U32 R2, R3 ;  /* 0x0000000300027245 */ /* 0x000fe20000201000 */
[C---:B------:R-:W-:Y:S01]  /*c570*/  IMAD.U32 R6, R113.reuse, 0x10000, RZ ;  /* 0x0001000071067824 */ /* 0x040fe200078e00ff */
[----:B------:R-:W-:Y:S01]  /*c580*/  ISETP.NE.AND P2, PT, R4, 0x1, PT ;  /* 0x000000010400780c */ /* 0x000fe20003f45270 */
[----:B------:R-:W-:Y:S01]  /*c590*/  BSSY.RECONVERGENT B1, `(.L_x_10128) ;  /* 0x000005c000017945 */ /* 0x000fe20003800200 */
[----:B------:R-:W-:Y:S01]  /*c5a0*/  LOP3.LUT R158, R158, 0xfffffffb, RZ, 0xc0, !PT ;  /* 0xfffffffb9e9e7812 */ /* 0x000fe200078ec0ff */
[----:B------:R-:W-:Y:S01]  /*c5b0*/  FFMA.FTZ R3, R2, R143, 1.1641532182693481445e-10 ;  /* 0x2f00000002037423 */ /* 0x000fe2000001008f */
[----:B------:R-:W-:Y:S01]  /*c5c0*/  PRMT R111, R113, 0x7632, R111 ;  /* 0x00007632716f7816 */ /* 0x000fe2000000006f */
[----:B------:R-:W-:Y:S01]  /*c5d0*/  FMUL.FTZ R6, R6, R141 ;  /* 0x0000008d06067220 */ /* 0x000fe20000410000 */
[----:B------:R-:W-:Y:S02]  /*c5e0*/  IMAD.MOV.U32 R5, RZ, RZ, 0x2 ;  /* 0x00000002ff057424 */ /* 0x000fe400078e00ff */
        /* <DEDUP_REMOVED lines=12> */
.L_x_10130:
        /* <DEDUP_REMOVED lines=13> */
.L_x_10132:
[----:B------:R-:W-:Y:S05]  /*c780*/  BSYNC.RECONVERGENT B2 ;  /* 0x0000000000027941 */ /* 0x000fea0003800200 */
.L_x_10131:
        /* <DEDUP_REMOVED lines=60> */
.L_x_10129:
[----:B------:R-:W-:Y:S05]  /*cb50*/  BSYNC.RECONVERGENT B1 ;  /* 0x0000000000017941 */ /* 0x000fea0003800200 */
.L_x_10128:
[----:B------:R-:W-:Y:S01]  /*cb60*/  I2FP.F32.U32 R2, R3 ;  /* 0x0000000300027245 */ /* 0x000fe20000201000 */
[----:B------:R-:W-:Y:S01]  /*cb70*/  BSSY.RECONVERGENT B1, `(.L_x_10133) ;  /* 0x0000061000017945 */ /* 0x000fe20003800200 */
[----:B------:R-:W-:-:S03]  /*cb80*/  IMAD.MOV.U32 R113, RZ, RZ, 0x2 ;  /* 0x00000002ff717424 */ /* 0x000fc600078e00ff */
[----:B------:R-:W-:Y:S01]  /*cb90*/  FFMA.FTZ R3, R2, R143, 1.1641532182693481445e-10 ;  /* 0x2f00000002037423 */ /* 0x000fe2000001008f */
[----:B------:R-:W-:-:S04]  /*cba0*/  IMAD.U32 R2, R89, 0x10000, RZ ;  /* 0x0001000059027824 */ /* 0x000fc800078e00ff */
[----:B------:R-:W-:Y:S01]  /*cbb0*/  FMUL.FTZ R2, R2, R141 ;  /* 0x0000008d02027220 */ /* 0x000fe20000410000 */
[----:B------:R-:W-:Y:S02]  /*cbc0*/  FSETP.GTU.FTZ.AND P2, PT, R3, R0, PT ;  /* 0x000000000300720b */ /* 0x000fe40003f5c000 */
[----:B------:R-:W-:Y:S02]  /*cbd0*/  FSEL R3, R6, RZ, P4 ;  /* 0x000000ff06037208 */ /* 0x000fe40002000000 */
[----:B------:R-:W-:Y:S02]  /*cbe0*/  FSEL R110, R2, RZ, !P2 ;  /* 0x000000ff026e7208 */ /* 0x000fe40005000000 */
[----:B------:R-:W-:Y:S02]  /*cbf0*/  SEL R2, RZ, 0x1, P2 ;  /* 0x00000001ff027807 */ /* 0x000fe40001000000 */
[----:B------:R-:W-:Y:S01]  /*cc00*/  ISETP.NE.AND P2, PT, R5, 0x1, PT ;  /* 0x000000010500780c */ /* 0x000fe20003f45270 */
[----:B------:R-:W-:Y:S01]  /*cc10*/  FADD.FTZ R110, R110, R3 ;  /* 0x000000036e6e7221 */ /* 0x000fe20000010000 */
[----:B------:R-:W-:-:S02]  /*cc20*/  PRMT R6, R2, 0x7610, R6 ;  /* 0x0000761002067816 */ /* 0x000fc40000000006 */
[----:B------:R-:W-:Y:S01]  /*cc30*/  MOV R3, R150 ;  /* 0x0000009600037202 */ /* 0x000fe20000000f00 */
        /* <DEDUP_REMOVED lines=10> */
.L_x_10135:
        /* <DEDUP_REMOVED lines=13> */
.L_x_10137:
[----:B------:R-:W-:Y:S05]  /*cdb0*/  BSYNC.RECONVERGENT B2 ;  /* 0x0000000000027941 */ /* 0x000fea0003800200 */
.L_x_10136:
        /* <DEDUP_REMOVED lines=57> */
[----:B------:R-:W-:Y:S02]  /*d150*/  LOP3.LUT R152, R4, UR4, R3, 0x96, !PT ;  /* 0x0000000404987c12 */ /* 0x000fe4000f8e9603 */
[----:B------:R-:W-:Y:S01]  /*d160*/  MOV R3, R142 ;  /* 0x0000008e00037202 */ /* 0x000fe20000000f00 */
[----:B------:R-:W-:-:S07]  /*d170*/  IMAD.MOV.U32 R142, RZ, RZ, R2 ;  /* 0x000000ffff8e7224 */ /* 0x000fce00078e0002 */
.L_x_10134:
[----:B------:R-:W-:Y:S05]  /*d180*/  BSYNC.RECONVERGENT B1 ;  /* 0x0000000000017941 */ /* 0x000fea0003800200 */
.L_x_10133:
[----:B------:R-:W-:Y:S01]  /*d190*/  I2FP.F32.U32 R2, R3 ;  /* 0x0000000300027245 */ /* 0x000fe20000201000 */
[----:B------:R-:W-:Y:S01]  /*d1a0*/  IMAD.U32 R4, R111, 0x10000, RZ ;  /* 0x000100006f047824 */ /* 0x000fe200078e00ff */
[----:B------:R-:W-:Y:S01]  /*d1b0*/  ISETP.NE.AND P2, PT, R113, 0x1, PT ;  /* 0x000000017100780c */ /* 0x000fe20003f45270 */
[----:B------:R-:W-:Y:S01]  /*d1c0*/  BSSY.RECONVERGENT B1, `(.L_x_10138) ;  /* 0x000005b000017945 */ /* 0x000fe20003800200 */
[----:B------:R-:W-:Y:S01]  /*d1d0*/  LOP3.LUT R158, R158, 0xfffffffd, RZ, 0xc0, !PT ;  /* 0xfffffffd9e9e7812 */ /* 0x000fe200078ec0ff */
[----:B------:R-:W-:Y:S01]  /*d1e0*/  FFMA.FTZ R3, R2, R143, 1.1641532182693481445e-10 ;  /* 0x2f00000002037423 */ /* 0x000fe2000001008f */
[----:B------:R-:W-:Y:S02]  /*d1f0*/  HFMA2 R112, -RZ, RZ, 0, 1.1920928955078125e-07 ;  /* 0x00000002ff707431 */ /* 0x000fe400000001ff */
        /* <DEDUP_REMOVED lines=13> */
.L_x_10140:
        /* <DEDUP_REMOVED lines=13> */
.L_x_10142:
[----:B------:R-:W-:Y:S05]  /*d3a0*/  BSYNC.RECONVERGENT B2 ;  /* 0x0000000000027941 */ /* 0x000fea0003800200 */
.L_x_10141:
        /* <DEDUP_REMOVED lines=60> */
.L_x_10139:
[----:B------:R-:W-:Y:S05]  /*d770*/  BSYNC.RECONVERGENT B1 ;  /* 0x0000000000017941 */ /* 0x000fea0003800200 */
.L_x_10138:
[----:B------:R-:W-:Y:S01]  /*d780*/  I2FP.F32.U32 R2, R4 ;  /* 0x0000000400027245 */ /* 0x000fe20000201000 */
[----:B------:R-:W-:Y:S01]  /*d790*/  BSSY.RECONVERGENT B1, `(.L_x_10143) ;  /* 0x0000061000017945 */ /* 0x000fe20003800200 */
[----:B------:R-:W-:Y:S01]  /*d7a0*/  PRMT R3, R89, 0x7632, R3 ;  /* 0x0000763259037816 */ /* 0x000fe20000000003 */
[----:B------:R-:W-:Y:S01]  /*d7b0*/  IMAD.MOV.U32 R148, RZ, RZ, 0x2 ;  /* 0x00000002ff947424 */ /* 0x000fe200078e00ff */
        /* <DEDUP_REMOVED lines=20> */
.L_x_10145:
        /* <DEDUP_REMOVED lines=13> */
.L_x_10147:
[----:B------:R-:W-:Y:S05]  /*d9d0*/  BSYNC.RECONVERGENT B2 ;  /* 0x0000000000027941 */ /* 0x000fea0003800200 */
.L_x_10146:
        /* <DEDUP_REMOVED lines=53> */
[----:B------:R-:W-:-:S04]  /*dd30*/  HFMA2 R148, -RZ, RZ, 0, 0 ;  /* 0x00000000ff947431 */ /* 0x000fc800000001ff */
[----:B------:R-:W-:Y:S01]  /*dd40*/  LOP3.LUT R151, R2, UR4, R151, 0x96, !PT ;  /* 0x0000000402977c12 */ /* 0x000fe2000f8e9697 */
[----:B------:R-:W-:Y:S01]  /*dd50*/  UIADD3 UR4, UPT, UPT, UR9, -0x695add53, URZ ;  /* 0x96a522ad09047890 */ /* 0x000fe2000fffe0ff */
[----:B------:R-:W-:-:S05]  /*dd60*/  IMAD.WIDE.U32 R2, R3, -0x2daee0ad, RZ ;  /* 0xd2511f5303027825 */ /* 0x000fca00078e00ff */
[----:B------:R-:W-:Y:S01]  /*dd70*/  LOP3.LUT R152, R112, UR4, R3, 0x96, !PT ;  /* 0x0000000470987c12 */ /* 0x000fe2000f8e9603 */
[----:B------:R-:W-:Y:S02]  /*dd80*/  IMAD.MOV.U32 R3, RZ, RZ, R142 ;  /* 0x000000ffff037224 */ /* 0x000fe400078e008e */
[----:B------:R-:W-:-:S07]  /*dd90*/  IMAD.MOV.U32 R142, RZ, RZ, R2 ;  /* 0x000000ffff8e7224 */ /* 0x000fce00078e0002 */
.L_x_10144:
[----:B------:R-:W-:Y:S05]  /*dda0*/  BSYNC.RECONVERGENT B1 ;  /* 0x0000000000017941 */ /* 0x000fea0003800200 */
.L_x_10143:
        /* <DEDUP_REMOVED lines=19> */
.L_x_10150:
        /* <DEDUP_REMOVED lines=13> */
.L_x_10152:
[----:B------:R-:W-:Y:S05]  /*dfb0*/  BSYNC.RECONVERGENT B2 ;  /* 0x0000000000027941 */ /* 0x000fea0003800200 */
.L_x_10151:
        /* <DEDUP_REMOVED lines=60> */
.L_x_10149:
[----:B------:R-:W-:Y:S05]  /*e380*/  BSYNC.RECONVERGENT B1 ;  /* 0x0000000000017941 */ /* 0x000fea0003800200 */
.L_x_10148:
        /* <DEDUP_REMOVED lines=24> */
.L_x_10155:
        /* <DEDUP_REMOVED lines=13> */
.L_x_10157:
[----:B------:R-:W-:Y:S05]  /*e5e0*/  BSYNC.RECONVERGENT B2 ;  /* 0x0000000000027941 */ /* 0x000fea0003800200 */
.L_x_10156:
        /* <DEDUP_REMOVED lines=60> */
.L_x_10154:
[----:B------:R-:W-:Y:S05]  /*e9b0*/  BSYNC.RECONVERGENT B1 ;  /* 0x0000000000017941 */ /* 0x000fea0003800200 */
.L_x_10153:
        /* <DEDUP_REMOVED lines=18> */
.L_x_10160:
        /* <DEDUP_REMOVED lines=13> */
.L_x_10162:
[----:B------:R-:W-:Y:S05]  /*ebb0*/  BSYNC.RECONVERGENT B2 ;  /* 0x0000000000027941 */ /* 0x000fea0003800200 */
.L_x_10161:
        /* <DEDUP_REMOVED lines=60> */
.L_x_10159:
[----:B------:R-:W-:Y:S05]  /*ef80*/  BSYNC.RECONVERGENT B1 ;  /* 0x0000000000017941 */ /* 0x000fea0003800200 */
.L_x_10158:
[----:B------:R-:W-:Y:S01]  /*ef90*/  I2FP.F32.U32 R2, R114 ;  /* 0x0000007200027245 */ /* 0x000fe20000201000 */
[----:B------:R-:W-:Y:S01]  /*efa0*/  BSSY.RECONVERGENT B1, `(.L_x_10163) ;  /* 0x0000061000017945 */ /* 0x000fe20003800200 */
[----:B------:R-:W-:Y:S01]  /*efb0*/  PRMT R3, R90, 0x7632, R3 ;  /* 0x000076325a037816 */ /* 0x000fe20000000003 */
[----:B------:R-:W-:Y:S01]  /*efc0*/  IMAD.MOV.U32 R160, RZ, RZ, 0x2 ;  /* 0x00000002ffa07424 */ /* 0x000fe200078e00ff */
[----:B------:R-:W-:Y:S02]  /*efd0*/  FSEL R113, R113, RZ, P3 ;  /* 0x000000ff71717208 */ /* 0x000fe40001800000 */
[----:B------:R-:W-:Y:S01]  /*efe0*/  SHF.L.U32 R114, R3, 0x10, RZ ;  /* 0x0000001003727819 */ /* 0x000fe200000006ff */
[----:B------:R-:W-:Y:S01]  /*eff0*/  FFMA.FTZ R3, R2, R143, 1.1641532182693481445e-10 ;  /* 0x2f00000002037423 */ /* 0x000fe2000001008f */
[----:B------:R-:W-:-:S03]  /*f000*/  IMAD.MOV.U32 R2, RZ, RZ, R150 ;  /* 0x000000ffff027224 */ /* 0x000fc600078e0096 */
[----:B------:R-:W-:Y:S01]  /*f010*/  FMUL.FTZ R114, R114, R141 ;  /* 0x0000008d72727220 */ /* 0x000fe20000410000 */
        /* <DEDUP_REMOVED lines=15> */
.L_x_10165:
        /* <DEDUP_REMOVED lines=12> */
.L_x_10167:
[----:B------:R-:W-:Y:S05]  /*f1d0*/  BSYNC.RECONVERGENT B2 ;  /* 0x0000000000027941 */ /* 0x000fea0003800200 */
.L_x_10166:
        /* <DEDUP_REMOVED lines=60> */
[----:B------:R-:W-:-:S07]  /*f5a0*/  HFMA2 R160, -RZ, RZ, 0, 0 ;  /* 0x00000000ffa07431 */ /* 0x000fce00000001ff */
.L_x_10164:
[----:B------:R-:W-:Y:S05]  /*f5b0*/  BSYNC.RECONVERGENT B1 ;  /* 0x0000000000017941 */ /* 0x000fea0003800200 */
.L_x_10163:
[----:B------:R-:W-:Y:S01]  /*f5c0*/  ISETP.NE.AND P5, PT, R160, 0x1, PT ;  /* 0x00000001a000780c */ /* 0x000fe20003fa5270 */
[C---:B------:R-:W-:Y:S01]  /*f5d0*/  IMAD.U32 R114, R115.reuse, 0x10000, RZ ;  /* 0x0001000073727824 */ /* 0x040fe200078e00ff */
[----:B------:R-:W-:Y:S01]  /*f5e0*/  I2FP.F32.U32 R2, R2 ;  /* 0x0000000200027245 */ /* 0x000fe20000201000 */
[----:B------:R-:W-:Y:S01]  /*f5f0*/  BSSY.RECONVERGENT B1, `(.L_x_10168) ;  /* 0x000005a000017945 */ /* 0x000fe20003800200 */
[----:B------:R-:W-:Y:S01]  /*f600*/  PRMT R115, R115, 0x7632, R115 ;  /* 0x0000763273737816 */ /* 0x000fe20000000073 */
[----:B------:R-:W-:Y:S02]  /*f610*/  IMAD.MOV.U32 R159, RZ, RZ, 0x2 ;  /* 0x00000002ff9f7424 */ /* 0x000fe400078e00ff */
        /* <DEDUP_REMOVED lines=13> */
.L_x_10170:
        /* <DEDUP_REMOVED lines=12> */
.L_x_10172:
[----:B------:R-:W-:Y:S05]  /*f7b0*/  BSYNC.RECONVERGENT B2 ;  /* 0x0000000000027941 */ /* 0x000fea0003800200 */
.L_x_10171:
[----:B------:R-:W-:Y:S01]  /*f7c0*/  IMAD.WIDE.U32 R160, R156, -0x2daee0ad, RZ ;  /* 0xd2511f539ca07825 */ /* 0x000fe200078e00ff */
[----:B------:R-:W-:-:S03]  /*f7d0*/  UIADD3 UR4, UPT, UPT, UR8, -0x61c88647, URZ ;  /* 0x9e3779b908047890 */ /* 0x000fc6000fffe0ff */
[----:B------:R-:W-:Y:S01]  /*f7e0*/  IMAD.WIDE.U32 R148, R157, -0x326172a9, RZ ;  /* 0xcd9e8d579d947825 */ /* 0x000fe200078e00ff */
[----:B------:R-:W-:-:S03]  /*f7f0*/  LOP3.LUT R150, R147, UR9, R161, 0x96, !PT ;  /* 0x0000000993967c12 */ /* 0x000fc6000f8e96a1 */
[----:B------:R-:W-:Y:S01]  /*f800*/  IMAD.MOV.U32 R114, RZ, RZ, R142 ;  /* 0x000000ffff727224 */ /* 0x000fe200078e008e */
[----:B------:R-:W-:Y:S01]  /*f810*/  LOP3.LUT R149, R155, UR8, R149, 0x96, !PT ;  /* 0x000000089b957c12 */ /* 0x000fe2000f8e9695 */
[----:B------:R-:W-:-:S04]  /*f820*/  IMAD.WIDE.U32 R150, R150, -0x326172a9, RZ ;  /* 0xcd9e8d5796967825 */ /* 0x000fc800078e00ff */
[----:B------:R-:W-:Y:S01]  /*f830*/  IMAD.MOV.U32 R159, RZ, RZ, RZ ;  /* 0x000000ffff9f7224 */ /* 0x000fe200078e00ff */
        /* <DEDUP_REMOVED lines=51> */
[----:B------:R-:W-:Y:S02]  /*fb70*/  LOP3.LUT R152, R160, UR4, R149, 0x96, !PT ;  /* 0x00000004a0987c12 */ /* 0x000fe4000f8e9695 */
[----:B------:R-:W-:-:S07]  /*fb80*/  MOV R142, R148 ;  /* 0x00000094008e7202 */ /* 0x000fce0000000f00 */
.L_x_10169:
[----:B------:R-:W-:Y:S05]  /*fb90*/  BSYNC.RECONVERGENT B1 ;  /* 0x0000000000017941 */ /* 0x000fea0003800200 */
.L_x_10168:
        /* <DEDUP_REMOVED lines=24> */
.L_x_10175:
        /* <DEDUP_REMOVED lines=12> */
.L_x_10177:
[----:B------:R-:W-:Y:S05]  /*fde0*/  BSYNC.RECONVERGENT B2 ;  /* 0x0000000000027941 */ /* 0x000fea0003800200 */
.L_x_10176:
        /* <DEDUP_REMOVED lines=61> */
.L_x_10174:
[----:B------:R-:W-:Y:S05]  /*101c0*/  BSYNC.RECONVERGENT B1 ;  /* 0x0000000000017941 */ /* 0x000fea0003800200 */
.L_x_10173:
[----:B------:R-:W-:Y:S01]  /*101d0*/  ISETP.NE.AND P6, PT, R161, 0x1, PT ;  /* 0x00000001a100780c */ /* 0x000fe20003fc5270 */
[----:B------:R-:W-:Y:S01]  /*101e0*/  IMAD.U32 R160, R115, 0x10000, RZ ;  /* 0x0001000073a07824 */ /* 0x000fe200078e00ff */
[----:B------:R-:W-:Y:S01]  /*101f0*/  I2FP.F32.U32 R148, R149 ;  /* 0x0000009500947245 */ /* 0x000fe20000201000 */
[----:B------:R-:W-:Y:S01]  /*10200*/  BSSY.RECONVERGENT B1, `(.L_x_10178) ;  /* 0x000005b000017945 */ /* 0x000fe20003800200 */
[----:B------:R-:W-:Y:S02]  /*10210*/  IMAD.MOV.U32 R159, RZ, RZ, R150 ;  /* 0x000000ffff9f7224 */ /* 0x000fe400078e0096 */
[----:B------:R-:W-:Y:S01]  /*10220*/  FMUL.FTZ R115, R160, R141 ;  /* 0x0000008da0737220 */ /* 0x000fe20000410000 */
[----:B------:R-:W-:Y:S01]  /*10230*/  FFMA.FTZ R149, R148, R143, 1.1641532182693481445e-10 ;  /* 0x2f00000094957423 */ /* 0x000fe2000001008f */
[----:B------:R-:W-:-:S04]  /*10240*/  HFMA2 R148, -RZ, RZ, 0, 1.1920928955078125e-07 ;  /* 0x00000002ff947431 */ /* 0x000fc800000001ff */
        /* <DEDUP_REMOVED lines=10> */
.L_x_10180:
[----:B------:R-:W-:Y:S01]  /*102f0*/  VIADD R156, R156, 0x1 ;  /* 0x000000019c9c7836 */ /* 0x000fe20000000000 */
[----:B------:R-:W-:Y:S04]  /*10300*/  BSSY.RECONVERGENT B2, `(.L_x_10181) ;  /* 0x000000d000027945 */ /* 0x000fe80003800200 */
        /* <DEDUP_REMOVED lines=12> */
.L_x_10182:
[----:B------:R-:W-:Y:S05]  /*103d0*/  BSYNC.RECONVERGENT B2 ;  /* 0x0000000000027941 */ /* 0x000fea0003800200 */
.L_x_10181:
        /* <DEDUP_REMOVED lines=61> */
.L_x_10179:
[----:B------:R-:W-:Y:S05]  /*107b0*/  BSYNC.RECONVERGENT B1 ;  /* 0x0000000000017941 */ /* 0x000fea0003800200 */
.L_x_10178:
[----:B------:R-:W-:Y:S02]  /*107c0*/  I2FP.F32.U32 R160, R159 ;  /* 0x0000009f00a07245 */ /* 0x000fe40000201000 */
[----:B------:R-:W-:Y:S02]  /*107d0*/  PRMT R149, R91, 0x7632, R149 ;  /* 0x000076325b957816 */ /* 0x000fe40000000095 */
[----:B------:R-:W-:Y:S01]  /*107e0*/  FSEL R115, R115, RZ, P5 ;  /* 0x000000ff73737208 */ /* 0x000fe20002800000 */
[----:B------:R-:W-:Y:S01]  /*107f0*/  FFMA.FTZ R143, R160, R143, 1.1641532182693481445e-10 ;  /* 0x2f000000a08f7423 */ /* 0x000fe2000001008f */
[----:B------:R-:W-:-:S04]  /*10800*/  SHF.L.U32 R160, R149, 0x10, RZ ;  /* 0x0000001095a07819 */ /* 0x000fc800000006ff */
[----:B------:R-:W-:Y:S01]  /*10810*/  FSETP.GTU.FTZ.AND P6, PT, R143, R0, PT ;  /* 0x000000008f00720b */ /* 0x000fe20003fdc000 */
[----:B------:R-:W-:-:S03]  /*10820*/  FMUL.FTZ R160, R160, R141 ;  /* 0x0000008da0a07220 */ /* 0x000fc60000410000 */
[----:B------:R-:W-:Y:S02]  /*10830*/  SEL R0, RZ, 0x1, P6 ;  /* 0x00000001ff007807 */ /* 0x000fe40003000000 */
[----:B------:R-:W-:-:S05]  /*10840*/  FSEL R160, R160, RZ, !P6 ;  /* 0x000000ffa0a07208 */ /* 0x000fca0007000000 */
[----:B------:R-:W-:-:S04]  /*10850*/  FADD.FTZ R115, R160, R115 ;  /* 0x00000073a0737221 */ /* 0x000fc80000010000 */
[----:B------:R-:W-:Y:S01]  /*10860*/  @P1 FADD.FTZ R115, R99, R115 ;  /* 0x0000007363731221 */ /* 0x000fe20000010000 */
[----:B------:R-:W-:Y:S06]  /*10870*/  BRA `(.L_x_10183) ;  /* 0x0000003000447947 */ /* 0x000fec0003800000 */
.L_x_10102:
[----:B------:R-:W-:Y:S01]  /*10880*/  ISETP.NE.AND P2, PT, R148, 0x1, PT ;  /* 0x000000019400780c */ /* 0x000fe20003f45270 */
[----:B------:R-:W-:Y:S01]  /*10890*/  BSSY.RECONVERGENT B1, `(.L_x_10184) ;  /* 0x0000058000017945 */ /* 0x000fe20003800200 */
[----:B0-----:R-:W-:Y:S02]  /*108a0*/  IMAD.MOV.U32 R110, RZ, RZ, 0x2 ;  /* 0x00000002ff6e7424 */ /* 0x001fe400078e00ff */
[----:B------:R-:W-:Y:S02]  /*108b0*/  IMAD.MOV.U32 R108, RZ, RZ, R150 ;  /* 0x000000ffff6c7224 */ /* 0x000fe400078e0096 */
[----:B-1----:R-:W-:-:S07]  /*108c0*/  IMAD.MOV.U32 R142, RZ, RZ, R149 ;  /* 0x000000ffff8e7224 */ /* 0x002fce00078e0095 */
        /* <DEDUP_REMOVED lines=11> */
.L_x_10186:
        /* <DEDUP_REMOVED lines=13> */
.L_x_10188:
[----:B------:R-:W-:Y:S05]  /*10a50*/  BSYNC.RECONVERGENT B2 ;  /* 0x0000000000027941 */ /* 0x000fea0003800200 */
.L_x_10187:
        /* <DEDUP_REMOVED lines=59> */
.L_x_10185:
[----:B------:R-:W-:Y:S05]  /*10e10*/  BSYNC.RECONVERGENT B1 ;  /* 0x0000000000017941 */ /* 0x000fea0003800200 */
.L_x_10184:
        /* <DEDUP_REMOVED lines=22> */
.L_x_10191:
        /* <DEDUP_REMOVED lines=13> */
.L_x_10193:
[----:B------:R-:W-:Y:S05]  /*11050*/  BSYNC.RECONVERGENT B2 ;  /* 0x0000000000027941 */ /* 0x000fea0003800200 */
.L_x_10192:
        /* <DEDUP_REMOVED lines=60> */
.L_x_10190:
[----:B------:R-:W-:Y:S05]  /*11420*/  BSYNC.RECONVERGENT B1 ;  /* 0x0000000000017941 */ /* 0x000fea0003800200 */
.L_x_10189:
        /* <DEDUP_REMOVED lines=19> */
.L_x_10196:
        /* <DEDUP_REMOVED lines=13> */
.L_x_10198:
[----:B------:R-:W-:Y:S05]  /*11630*/  BSYNC.RECONVERGENT B2 ;  /* 0x0000000000027941 */ /* 0x000fea0003800200 */
.L_x_10197:
        /* <DEDUP_REMOVED lines=60> */
.L_x_10195:
[----:B------:R-:W-:Y:S05]  /*11a00*/  BSYNC.RECONVERGENT B1 ;  /* 0x0000000000017941 */ /* 0x000fea0003800200 */
.L_x_10194:
[----:B------:R-:W-:Y:S01]  /*11a10*/  I2FP.F32.U32 R108, R109 ;  /* 0x0000006d006c7245 */ /* 0x000fe20000201000 */
[----:B------:R-:W-:Y:S01]  /*11a20*/  BSSY.RECONVERGENT B1, `(.L_x_10199) ;  /* 0x000005d000017945 */ /* 0x000fe20003800200 */
[----:B------:R-:W-:Y:S01]  /*11a30*/  LOP3.LUT R158, R158, 0xfffffffb, RZ, 0xc0, !PT ;  /* 0xfffffffb9e9e7812 */ /* 0x000fe200078ec0ff */
[C---:B------:R-:W-:Y:S01]  /*11a40*/  IMAD.U32 R112, R113.reuse, 0x10000, RZ ;  /* 0x0001000071707824 */ /* 0x040fe200078e00ff */
[----:B------:R-:W-:Y:S01]  /*11a50*/  PRMT R160, R113, 0x7632, R160 ;  /* 0x0000763271a07816 */ /* 0x000fe200000000a0 */
[----:B------:R-:W-:Y:S01]  /*11a60*/  FFMA.FTZ R108, R108, R149, 1.1641532182693481445e-10 ;  /* 0x2f0000006c6c7423 */ /* 0x000fe20000010095 */
[----:B------:R-:W-:Y:S01]  /*11a70*/  IMAD.MOV.U32 R111, RZ, RZ, 0x2 ;  /* 0x00000002ff6f7424 */ /* 0x000fe200078e00ff */
[----:B------:R-:W-:-:S03]  /*11a80*/  MOV R109, R150 ;  /* 0x00000096006d7202 */ /* 0x000fc60000000f00 */
[----:B------:R-:W-:-:S13]  /*11a90*/  FSETP.LE.FTZ.AND P2, PT, R108, R141, PT ;  /* 0x0000008d6c00720b */ /* 0x000fda0003f53000 */
        /* <DEDUP_REMOVED lines=11> */
.L_x_10201:
        /* <DEDUP_REMOVED lines=12> */
.L_x_10203:
[----:B------:R-:W-:Y:S05]  /*11c10*/  BSYNC.RECONVERGENT B2 ;  /* 0x0000000000027941 */ /* 0x000fea0003800200 */
.L_x_10202:
        /* <DEDUP_REMOVED lines=61> */
.L_x_10200:
[----:B------:R-:W-:Y:S05]  /*11ff0*/  BSYNC.RECONVERGENT B1 ;  /* 0x0000000000017941 */ /* 0x000fea0003800200 */
.L_x_10199:
        /* <DEDUP_REMOVED lines=19> */
.L_x_10206:
        /* <DEDUP_REMOVED lines=12> */
.L_x_10208:
[----:B------:R-:W-:Y:S05]  /*121f0*/  BSYNC.RECONVERGENT B2 ;  /* 0x0000000000027941 */ /* 0x000fea0003800200 */
.L_x_10207:
        /* <DEDUP_REMOVED lines=61> */
.L_x_10205:
[----:B------:R-:W-:Y:S05]  /*125d0*/  BSYNC.RECONVERGENT B1 ;  /* 0x0000000000017941 */ /* 0x000fea0003800200 */
.L_x_10204:
        /* <DEDUP_REMOVED lines=18> */
.L_x_10211:
        /* <DEDUP_REMOVED lines=12> */
.L_x_10213:
[----:B------:R-:W-:Y:S05]  /*127c0*/  BSYNC.RECONVERGENT B2 ;  /* 0x0000000000027941 */ /* 0x000fea0003800200 */
.L_x_10212:
        /* <DEDUP_REMOVED lines=61> */
.L_x_10210:
[----:B------:R-:W-:Y:S05]  /*12ba0*/  BSYNC.RECONVERGENT B1 ;  /* 0x0000000000017941 */ /* 0x000fea0003800200 */
.L_x_10209:
        /* <DEDUP_REMOVED lines=17> */
.L_x_10216:
        /* <DEDUP_REMOVED lines=12> */
.L_x_10218:
[----:B------:R-:W-:Y:S05]  /*12d80*/  BSYNC.RECONVERGENT B2 ;  /* 0x0000000000027941 */ /* 0x000fea0003800200 */
.L_x_10217:
        /* <DEDUP_REMOVED lines=61> */
.L_x_10215:
[----:B------:R-:W-:Y:S05]  /*13160*/  BSYNC.RECONVERGENT B1 ;  /* 0x0000000000017941 */ /* 0x000fea0003800200 */
.L_x_10214:
        /* <DEDUP_REMOVED lines=18> */
.L_x_10221:
        /* <DEDUP_REMOVED lines=12> */
.L_x_10223:
[----:B------:R-:W-:Y:S05]  /*13350*/  BSYNC.RECONVERGENT B2 ;  /* 0x0000000000027941 */ /* 0x000fea0003800200 */
.L_x_10222:
        /* <DEDUP_REMOVED lines=61> */
.L_x_10220:
[----:B------:R-:W-:Y:S05]  /*13730*/  BSYNC.RECONVERGENT B1 ;  /* 0x0000000000017941 */ /* 0x000fea0003800200 */
.L_x_10219:
[----:B------:R-:W-:Y:S01]  /*13740*/  FMUL.FTZ R108, R114, UR17 ;  /* 0x00000011726c7c20 */ /* 0x000fe20008410000 */
[----:B------:R-:W-:Y:S01]  /*13750*/  P2R R109, PR, RZ, 0x2 ;  /* 0x00000002ff6d7803 */ /* 0x000fe20000000000 */
[----:B------:R-:W-:Y:S01]  /*13760*/  FMUL.FTZ R143, R143, UR17 ;  /* 0x000000118f8f7c20 */ /* 0x000fe20008410000 */
[----:B------:R-:W-:Y:S01]  /*13770*/  LOP3.LUT P1, RZ, R158, 0x10, RZ, 0xc0, !PT ;  /* 0x000000109eff7812 */ /* 0x000fe2000782c0ff */
[----:B------:R-:W-:Y:S01]  /*13780*/  FMUL.FTZ R159, R159, UR17 ;  /* 0x000000119f9f7c20 */ /* 0x000fe20008410000 */
[----:B------:R-:W-:Y:S01]  /*13790*/  P2R R110, PR, RZ, 0x1 ;  /* 0x00000001ff6e7803 */ /* 0x000fe20000000000 */
[----:B------:R-:W-:Y:S01]  /*137a0*/  FMUL.FTZ R112, R112, UR17 ;  /* 0x0000001170707c20 */ /* 0x000fe20008410000 */
[----:B------:R-:W-:Y:S01]  /*137b0*/  I2FP.F32.U32 R162, R111 ;  /* 0x0000006f00a27245 */ /* 0x000fe20000201000 */
[----:B------:R-:W-:Y:S01]  /*137c0*/  FMUL.FTZ R111, R113, UR17 ;  /* 0x00000011716f7c20 */ /* 0x000fe20008410000 */
[----:B------:R-:W-:Y:S01]  /*137d0*/  LOP3.LUT P0, RZ, R158, 0x8, RZ, 0xc0, !PT ;  /* 0x000000089eff7812 */ /* 0x000fe2000780c0ff */
[----:B------:R-:W-:Y:S01]  /*137e0*/  FMUL.FTZ R160, R160, UR17 ;  /* 0x00000011a0a07c20 */ /* 0x000fe20008410000 */
[----:B------:R-:W-:Y:S01]  /*137f0*/  FSEL R113, R108, RZ, P3 ;  /* 0x000000ff6c717208 */ /* 0x000fe20001800000 */
[----:B------:R-:W-:Y:S01]  /*13800*/  FFMA.FTZ R162, R162, R149, 1.1641532182693481445e-10 ;  /* 0x2f000000a2a27423 */ /* 0x000fe20000010095 */
[C---:B------:R-:W-:Y:S01]  /*13810*/  LOP3.LUT P6, RZ, R158.reuse, 0x4, RZ, 0xc0, !PT ;  /* 0x000000049eff7812 */ /* 0x040fe200078cc0ff */
[----:B------:R-:W-:Y:S01]  /*13820*/  IMAD.U32 R115, R115, 0x10000, RZ ;  /* 0x0001000073737824 */ /* 0x000fe200078e00ff */
[----:B------:R-:W-:Y:S01]  /*13830*/  FSEL R108, R143, RZ, P1 ;  /* 0x000000ff8f6c7208 */ /* 0x000fe20000800000 */
[----:B------:R-:W-:Y:S01]  /*13840*/  FMUL.FTZ R161, R161, UR17 ;  /* 0x00000011a1a17c20 */ /* 0x000fe20008410000 */
[----:B------:R-:W-:Y:S01]  /*13850*/  ISETP.NE.AND P1, PT, R109, RZ, PT ;  /* 0x000000ff6d00720c */ /* 0x000fe20003f25270 */
[----:B------:R-:W-:Y:S01]  /*13860*/  FMUL.FTZ R115, R115, UR17 ;  /* 0x0000001173737c20 */ /* 0x000fe20008410000 */
[----:B------:R-:W-:-:S02]  /*13870*/  LOP3.LUT P5, RZ, R158, 0x2, RZ, 0xc0, !PT ;  /* 0x000000029eff7812 */ /* 0x000fc400078ac0ff */
[----:B------:R-:W-:Y:S02]  /*13880*/  FSEL R109, R159, RZ, P0 ;  /* 0x000000ff9f6d7208 */ /* 0x000fe40000000000 */
[----:B------:R-:W-:Y:S02]  /*13890*/  ISETP.NE.AND P0, PT, R110, RZ, PT ;  /* 0x000000ff6e00720c */ /* 0x000fe40003f05270 */
[----:B------:R-:W-:Y:S02]  /*138a0*/  FSEL R110, R112, RZ, P6 ;  /* 0x000000ff706e7208 */ /* 0x000fe40003000000 */
[----:B------:R-:W-:Y:S02]  /*138b0*/  FSEL R112, R111, RZ, P2 ;  /* 0x000000ff6f707208 */ /* 0x000fe40001000000 */
[----:B------:R-:W-:Y:S01]  /*138c0*/  FSEL R111, R160, RZ, P5 ;  /* 0x000000ffa06f7208 */ /* 0x000fe20002800000 */
[----:B------:R-:W-:Y:S01]  /*138d0*/  @P1 FADD.FTZ R108, R92, R108 ;  /* 0x0000006c5c6c1221 */ /* 0x000fe20000010000 */
[----:B------:R-:W-:Y:S01]  /*138e0*/  FSETP.GTU.FTZ.AND P5, PT, R162, R141, PT ;  /* 0x0000008da200720b */ /* 0x000fe20003fbc000 */
[----:B------:R-:W-:Y:S01]  /*138f0*/  @P1 FADD.FTZ R109, R93, R109 ;  /* 0x0000006d5d6d1221 */ /* 0x000fe20000010000 */
[----:B------:R-:W-:Y:S01]  /*13900*/  FSEL R114, R161, RZ, P4 ;  /* 0x000000ffa1727208 */ /* 0x000fe20002000000 */
[----:B------:R-:W-:Y:S01]  /*13910*/  @P1 FADD.FTZ R110, R94, R110 ;  /* 0x0000006e5e6e1221 */ /* 0x000fe20000010000 */
[----:B------:R-:W-:Y:S01]  /*13920*/  FSEL R115, R115, RZ, !P5 ;  /* 0x000000ff73737208 */ /* 0x000fe20006800000 */
[----:B------:R-:W-:Y:S01]  /*13930*/  @P1 FADD.FTZ R111, R95, R111 ;  /* 0x0000006f5f6f1221 */ /* 0x000fe20000010000 */
[----:B------:R-:W-:Y:S01]  /*13940*/  @P1 FADD.FTZ R112, R96, R112 ;  /* 0x0000007060701221 */ /* 0x000fe20000010000 */
[----:B------:R-:W-:Y:S01]  /*13950*/  @P1 FADD.FTZ R113, R97, R113 ;  /* 0x0000007161711221 */ /* 0x000fe20000010000 */
[----:B------:R-:W-:Y:S01]  /*13960*/  @P1 FADD.FTZ R114, R98, R114 ;  /* 0x0000007262721221 */ /* 0x000fe20000010000 */
[----:B------:R-:W-:Y:S01]  /*13970*/  @P1 FADD.FTZ R115, R99, R115 ;  /* 0x0000007363731221 */ /* 0x000fe20000010000 */
[----:B------:R-:W-:-:S13]  /*13980*/  PLOP3.LUT P5, PT, P5, PT, PT, 0x8, 0x80 ;  /* 0x000000000080781c */ /* 0x000fda0002fae170 */
.L_x_10183:
        /* <DEDUP_REMOVED lines=24> */
[----:B------:R-:W-:Y:S02]  /*13b10*/  SHF.L.U32 R141, R2, 0x10, RZ ;  /* 0x00000010028d7819 */ /* 0x000fe400000006ff */
[----:B-1----:R-:W-:Y:S02]  /*13b20*/  LOP3.LUT R164, R5, 0xff, RZ, 0xc0, !PT ;  /* 0x000000ff05a47812 */ /* 0x002fe400078ec0ff */
        /* <DEDUP_REMOVED lines=18> */
.L_x_10224:
[----:B------:R-:W-:Y:S02]  /*13c50*/  IMAD.MOV.U32 R149, RZ, RZ, R142 ;  /* 0x000000ffff957224 */ /* 0x000fe400078e008e */
[----:B------:R-:W-:-:S07]  /*13c60*/  VIADD R140, R140, 0x80 ;  /* 0x000000808c8c7836 */ /* 0x000fce0000000000 */
.L_x_10101:
[----:B------:R-:W-:Y:S05]  /*13c70*/  BSYNC.RECONVERGENT B0 ;  /* 0x0000000000007941 */ /* 0x000fea0003800200 */
.L_x_10100:
        /* <DEDUP_REMOVED lines=36> */
.L_x_10230:
[----:B------:R-:W-:Y:S01]  /*13ec0*/  IADD3 R156, PT, PT, R156, 0x1, RZ ;  /* 0x000000019c9c7810 */ /* 0x000fe20007ffe0ff */
[----:B------:R-:W-:Y:S03]  /*13ed0*/  BSSY.RECONVERGENT B2, `(.L_x_10231) ;  /* 0x000000c000027945 */ /* 0x000fe60003800200 */
[C---:B------:R-:W-:Y:S01]  /*13ee0*/  ISETP.NE.AND P2, PT, R156.reuse, RZ, PT ;  /* 0x000000ff9c00720c */ /* 0x040fe20003f45270 */
[----:B--2---:R-:W-:-:S12]  /*13ef0*/  IMAD.WIDE.U32 R116, R156, -0x2daee0ad, RZ ;  /* 0xd2511f539c747825 */ /* 0x004fd800078e00ff */
        /* <DEDUP_REMOVED lines=9> */
.L_x_10232:
[----:B------:R-:W-:Y:S05]  /*13f90*/  BSYNC.RECONVERGENT B2 ;  /* 0x0000000000027941 */ /* 0x000fea0003800200 */
.L_x_10231:
        /* <DEDUP_REMOVED lines=56> */
[----:B------:R-:W-:-:S04]  /*14320*/  LOP3.LUT R151, R116, UR4, R151, 0x96, !PT ;  /* 0x0000000474977c12 */ /* 0x000fc8000f8e9697 */
[----:B------:R-:W-:Y:S01]  /*14330*/  LOP3.LUT R152, R2, UR5, R143, 0x96, !PT ;  /* 0x0000000502987c12 */ /* 0x000fe2000f8e968f */
[----:B------:R-:W-:-:S07]  /*14340*/  IMAD.MOV.U32 R2, RZ, RZ, R149 ;  /* 0x000000ffff027224 */ /* 0x000fce00078e0095 */
.L_x_10229:
[----:B------:R-:W-:Y:S05]  /*14350*/  BSYNC.RECONVERGENT B1 ;  /* 0x0000000000017941 */ /* 0x000fea0003800200 */
.L_x_10228:
        /* <DEDUP_REMOVED lines=8> */
[----:B------:R-:W3:Y:S01]  /*143e0*/  LDC R141, c[0x0][0x408] ;  /* 0x00010200ff8d7b82 */ /* 0x000ee20000000800 */
[----:B------:R-:W-:Y:S01]  /*143f0*/  PRMT R120, R120, 0x7632, R120 ;  /* 0x0000763278787816 */ /* 0x000fe20000000078 */
[----:B------:R-:W-:Y:S01]  /*14400*/  IMAD.MOV.U32 R5, RZ, RZ, 0x2 ;  /* 0x00000002ff057424 */ /* 0x000fe200078e00ff */
[----:B-1----:R-:W-:-:S02]  /*14410*/  FSETP.LE.FTZ.AND P4, PT, R3, R0, PT ;  /* 0x000000000300720b */ /* 0x002fc40003f93000 */
[----:B------:R-:W-:Y:S01]  /*14420*/  MOV R3, R150 ;  /* 0x0000009600037202 */ /* 0x000fe20000000f00 */
[----:B---3--:R-:W-:-:S10]  /*14430*/  FMUL.FTZ R6, R6, R141 ;  /* 0x0000008d06067220 */ /* 0x008fd40000410000 */
        /* <DEDUP_REMOVED lines=10> */
.L_x_10235:
[----:B------:R-:W-:Y:S01]  /*144e0*/  VIADD R156, R156, 0x1 ;  /* 0x000000019c9c7836 */ /* 0x000fe20000000000 */
[----:B------:R-:W-:Y:S03]  /*144f0*/  BSSY.RECONVERGENT B2, `(.L_x_10236) ;  /* 0x000000c000027945 */ /* 0x000fe60003800200 */
[C---:B--2---:R-:W-:Y:S01]  /*14500*/  IMAD.WIDE.U32 R116, R156.reuse, -0x2daee0ad, RZ ;  /* 0xd2511f539c747825 */ /* 0x044fe200078e00ff */
        /* <DEDUP_REMOVED lines=10> */
.L_x_10237:
[----:B------:R-:W-:Y:S05]  /*145b0*/  BSYNC.RECONVERGENT B2 ;  /* 0x0000000000027941 */ /* 0x000fea0003800200 */
.L_x_10236:
        /* <DEDUP_REMOVED lines=60> */
.L_x_10234:
[----:B------:R-:W-:Y:S05]  /*14980*/  BSYNC.RECONVERGENT B1 ;  /* 0x0000000000017941 */ /* 0x000fea0003800200 */
.L_x_10233:
        /* <DEDUP_REMOVED lines=23> */
.L_x_10240:
        /* <DEDUP_REMOVED lines=13> */
.L_x_10242:
[----:B------:R-:W-:Y:S05]  /*14bd0*/  BSYNC.RECONVERGENT B2 ;  /* 0x0000000000027941 */ /* 0x000fea0003800200 */
.L_x_10241:
        /* <DEDUP_REMOVED lines=60> */
.L_x_10239:
[----:B------:R-:W-:Y:S05]  /*14fa0*/  BSYNC.RECONVERGENT B1 ;  /* 0x0000000000017941 */ /* 0x000fea0003800200 */
.L_x_10238:
        /* <DEDUP_REMOVED lines=20> */
.L_x_10245:
        /* <DEDUP_REMOVED lines=13> */
.L_x_10247:
[----:B------:R-:W-:Y:S05]  /*151c0*/  BSYNC.RECONVERGENT B2 ;  /* 0x0000000000027941 */ /* 0x000fea0003800200 */
.L_x_10246:
        /* <DEDUP_REMOVED lines=60> */
.L_x_10244:
[----:B------:R-:W-:Y:S05]  /*15590*/  BSYNC.RECONVERGENT B1 ;  /* 0x0000000000017941 */ /* 0x000fea0003800200 */
.L_x_10243:
        /* <DEDUP_REMOVED lines=24> */
.L_x_10250:
        /* <DEDUP_REMOVED lines=13> */
.L_x_10252:
[----:B------:R-:W-:Y:S05]  /*157f0*/  BSYNC.RECONVERGENT B2 ;  /* 0x0000000000027941 */ /* 0x000fea0003800200 */
.L_x_10251:
        /* <DEDUP_REMOVED lines=60> */
.L_x_10249:
[----:B------:R-:W-:Y:S05]  /*15bc0*/  BSYNC.RECONVERGENT B1 ;  /* 0x0000000000017941 */ /* 0x000fea0003800200 */
.L_x_10248:
        /* <DEDUP_REMOVED lines=21> */
.L_x_10255:
        /* <DEDUP_REMOVED lines=13> */
.L_x_10257:
[----:B------:R-:W-:Y:S05]  /*15df0*/  BSYNC.RECONVERGENT B2 ;  /* 0x0000000000027941 */ /* 0x000fea0003800200 */
.L_x_10256:
        /* <DEDUP_REMOVED lines=60> */
.L_x_10254:
[----:B------:R-:W-:Y:S05]  /*161c0*/  BSYNC.RECONVERGENT B1 ;  /* 0x0000000000017941 */ /* 0x000fea0003800200 */
.L_x_10253:
[----:B------:R-:W-:Y:S01]  /*161d0*/  I2FP.F32.U32 R2, R4 ;  /* 0x0000000400027245 */ /* 0x000fe20000201000 */
[----:B------:R-:W-:Y:S01]  /*161e0*/  BSSY.RECONVERGENT B1, `(.L_x_10258) ;  /* 0x0000061000017945 */ /* 0x000fe20003800200 */
[----:B------:R-:W-:-:S03]  /*161f0*/  HFMA2 R121, -RZ, RZ, 0, 1.1920928955078125e-07 ;  /* 0x00000002ff797431 */ /* 0x000fc600000001ff */
        /* <DEDUP_REMOVED lines=9> */
[----:B------:R-:W-:Y:S01]  /*16290*/  PRMT R6, R2, 0x7610, R6 ;  /* 0x0000761002067816 */ /* 0x000fe20000000006 */
[----:B------:R-:W-:-:S02]  /*162a0*/  IMAD.MOV.U32 R3, RZ, RZ, R150 ;  /* 0x000000ffff037224 */ /* 0x000fc400078e0096 */
        /* <DEDUP_REMOVED lines=10> */
.L_x_10260:
        /* <DEDUP_REMOVED lines=13> */
.L_x_10262:
[----:B------:R-:W-:Y:S05]  /*16420*/  BSYNC.RECONVERGENT B2 ;  /* 0x0000000000027941 */ /* 0x000fea0003800200 */
.L_x_10261:
        /* <DEDUP_REMOVED lines=60> */
.L_x_10259:
[----:B------:R-:W-:Y:S05]  /*167f0*/  BSYNC.RECONVERGENT B1 ;  /* 0x0000000000017941 */ /* 0x000fea0003800200 */
.L_x_10258:
        /* <DEDUP_REMOVED lines=20> */
.L_x_10265:
        /* <DEDUP_REMOVED lines=13> */
.L_x_10267:
[----:B------:R-:W-:Y:S05]  /*16a10*/  BSYNC.RECONVERGENT B2 ;  /* 0x0000000000027941 */ /* 0x000fea0003800200 */
.L_x_10266:
        /* <DEDUP_REMOVED lines=60> */
.L_x_10264:
[----:B------:R-:W-:Y:S05]  /*16de0*/  BSYNC.RECONVERGENT B1 ;  /* 0x0000000000017941 */ /* 0x000fea0003800200 */
.L_x_10263:
        /* <DEDUP_REMOVED lines=24> */
.L_x_10270:
        /* <DEDUP_REMOVED lines=13> */
.L_x_10272:
[----:B------:R-:W-:Y:S05]  /*17040*/  BSYNC.RECONVERGENT B2 ;  /* 0x0000000000027941 */ /* 0x000fea0003800200 */
.L_x_10271:
        /* <DEDUP_REMOVED lines=60> */
.L_x_10269:
[----:B------:R-:W-:Y:S05]  /*17410*/  BSYNC.RECONVERGENT B1 ;  /* 0x0000000000017941 */ /* 0x000fea0003800200 */
.L_x_10268:
        /* <DEDUP_REMOVED lines=19> */
.L_x_10275:
        /* <DEDUP_REMOVED lines=13> */
.L_x_10277:
[----:B------:R-:W-:Y:S05]  /*17620*/  BSYNC.RECONVERGENT B2 ;  /* 0x0000000000027941 */ /* 0x000fea0003800200 */
.L_x_10276:
        /* <DEDUP_REMOVED lines=60> */
.L_x_10274:
[----:B------:R-:W-:Y:S05]  /*179f0*/  BSYNC.RECONVERGENT B1 ;  /* 0x0000000000017941 */ /* 0x000fea0003800200 */
.L_x_10273:
        /* <DEDUP_REMOVED lines=24> */
.L_x_10280:
        /* <DEDUP_REMOVED lines=13> */
.L_x_10282:
[----:B------:R-:W-:Y:S05]  /*17c50*/  BSYNC.RECONVERGENT B2 ;  /* 0x0000000000027941 */ /* 0x000fea0003800200 */
.L_x_10281:
        /* <DEDUP_REMOVED lines=60> */
.L_x_10279:
[----:B------:R-:W-:Y:S05]  /*18020*/  BSYNC.RECONVERGENT B1 ;  /* 0x0000000000017941 */ /* 0x000fea0003800200 */
.L_x_10278:
        /* <DEDUP_REMOVED lines=18> */
.L_x_10285:
        /* <DEDUP_REMOVED lines=13> */
.L_x_10287:
[----:B------:R-:W-:Y:S05]  /*18220*/  BSYNC.RECONVERGENT B2 ;  /* 0x0000000000027941 */ /* 0x000fea0003800200 */
.L_x_10286:
        /* <DEDUP_REMOVED lines=60> */
.L_x_10284:
[----:B------:R-:W-:Y:S05]  /*185f0*/  BSYNC.RECONVERGENT B1 ;  /* 0x0000000000017941 */ /* 0x000fea0003800200 */
.L_x_10283:
[----:B------:R-:W-:Y:S01]  /*18600*/  PRMT R3, R90, 0x7632, R3 ;  /* 0x000076325a037816 */ /* 0x000fe20000000003 */
[----:B------:R-:W-:Y:S01]  /*18610*/  BSSY.RECONVERGENT B1, `(.L_x_10288) ;  /* 0x0000061000017945 */ /* 0x000fe20003800200 */
[----:B------:R-:W-:Y:S01]  /*18620*/  I2FP.F32.U32 R2, R122 ;  /* 0x0000007a00027245 */ /* 0x000fe20000201000 */
[----:B0-----:R-:W-:Y:S01]  /*18630*/  IMAD.MOV.U32 R160, RZ, RZ, 0x2 ;  /* 0x00000002ffa07424 */ /* 0x001fe200078e00ff */
        /* <DEDUP_REMOVED lines=20> */
.L_x_10290:
        /* <DEDUP_REMOVED lines=12> */
.L_x_10292:
[----:B------:R-:W-:Y:S05]  /*18840*/  BSYNC.RECONVERGENT B2 ;  /* 0x0000000000027941 */ /* 0x000fea0003800200 */
.L_x_10291:
        /* <DEDUP_REMOVED lines=61> */
.L_x_10289:
[----:B------:R-:W-:Y:S05]  /*18c20*/  BSYNC.RECONVERGENT B1 ;  /* 0x0000000000017941 */ /* 0x000fea0003800200 */
.L_x_10288:
        /* <DEDUP_REMOVED lines=8> */
[----:B------:R-:W-:-:S03]  /*18cb0*/  MOV R122, R150 ;  /* 0x00000096007a7202 */ /* 0x000fc60000000f00 */
        /* <DEDUP_REMOVED lines=10> */
.L_x_10295:
        /* <DEDUP_REMOVED lines=12> */
.L_x_10297:
[----:B------:R-:W-:Y:S05]  /*18e20*/  BSYNC.RECONVERGENT B2 ;  /* 0x0000000000027941 */ /* 0x000fea0003800200 */
.L_x_10296:
[----:B------:R-:W-:Y:S01]  /*18e30*/  IMAD.WIDE.U32 R160, R156, -0x2daee0ad, RZ ;  /* 0xd2511f539ca07825 */ /* 0x000fe200078e00ff */
[----:B------:R-:W-:Y:S01]  /*18e40*/  UIADD3 UR4, UPT, UPT, UR8, -0x61c88647, URZ ;  /* 0x9e3779b908047890 */ /* 0x000fe2000fffe0ff */
[----:B------:R-:W-:Y:S02]  /*18e50*/  MOV R122, R142 ;  /* 0x0000008e007a7202 */ /* 0x000fe40000000f00 */
        /* <DEDUP_REMOVED lines=58> */
.L_x_10294:
[----:B------:R-:W-:Y:S05]  /*19200*/  BSYNC.RECONVERGENT B1 ;  /* 0x0000000000017941 */ /* 0x000fea0003800200 */
.L_x_10293:
        /* <DEDUP_REMOVED lines=24> */
.L_x_10300:
        /* <DEDUP_REMOVED lines=12> */
.L_x_10302:
[----:B------:R-:W-:Y:S05]  /*19450*/  BSYNC.RECONVERGENT B2 ;  /* 0x0000000000027941 */ /* 0x000fea0003800200 */
.L_x_10301:
        /* <DEDUP_REMOVED lines=61> */
.L_x_10299:
[----:B------:R-:W-:Y:S05]  /*19830*/  BSYNC.RECONVERGENT B1 ;  /* 0x0000000000017941 */ /* 0x000fea0003800200 */
.L_x_10298:
[----:B------:R-:W-:Y:S01]  /*19840*/  ISETP.NE.AND P6, PT, R161, 0x1, PT ;  /* 0x00000001a100780c */ /* 0x000fe20003fc5270 */
[----:B------:R-:W-:Y:S01]  /*19850*/  BSSY.RECONVERGENT B1, `(.L_x_10303) ;  /* 0x000005d000017945 */ /* 0x000fe20003800200 */
[----:B------:R-:W-:Y:S01]  /*19860*/  I2FP.F32.U32 R148, R149 ;  /* 0x0000009500947245 */ /* 0x000fe20000201000 */
[----:B------:R-:W-:Y:S01]  /*19870*/  IMAD.MOV.U32 R159, RZ, RZ, R150 ;  /* 0x000000ffff9f7224 */ /* 0x000fe200078e0096 */
[----:B------:R-:W-:-:S03]  /*19880*/  SHF.L.U32 R160, R123, 0x10, RZ ;  /* 0x000000107ba07819 */ /* 0x000fc600000006ff */
[----:B------:R-:W-:Y:S01]  /*19890*/  FFMA.FTZ R149, R148, R143, 1.1641532182693481445e-10 ;  /* 0x2f00000094957423 */ /* 0x000fe2000001008f */
[----:B------:R-:W-:Y:S02]  /*198a0*/  IMAD.MOV.U32 R148, RZ, RZ, 0x2 ;  /* 0x00000002ff947424 */ /* 0x000fe400078e00ff */
[----:B------:R-:W-:Y:S02]  /*198b0*/  FMUL.FTZ R123, R160, R141 ;  /* 0x0000008da07b7220 */ /* 0x000fe40000410000 */
        /* <DEDUP_REMOVED lines=10> */
.L_x_10305:
        /* <DEDUP_REMOVED lines=14> */
.L_x_10307:
[----:B------:R-:W-:Y:S05]  /*19a40*/  BSYNC.RECONVERGENT B2 ;  /* 0x0000000000027941 */ /* 0x000fea0003800200 */
.L_x_10306:
        /* <DEDUP_REMOVED lines=57> */
[----:B------:R-:W-:-:S03]  /*19de0*/  IMAD.WIDE.U32 R148, R149, -0x2daee0ad, RZ ;  /* 0xd2511f5395947825 */ /* 0x000fc600078e00ff */
[----:B------:R-:W-:Y:S01]  /*19df0*/  MOV R142, R148 ;  /* 0x00000094008e7202 */ /* 0x000fe20000000f00 */
[----:B------:R-:W-:Y:S01]  /*19e00*/  IMAD.MOV.U32 R148, RZ, RZ, RZ ;  /* 0x000000ffff947224 */ /* 0x000fe200078e00ff */
[----:B------:R-:W-:-:S07]  /*19e10*/  LOP3.LUT R152, R160, UR4, R149, 0x96, !PT ;  /* 0x00000004a0987c12 */ /* 0x000fce000f8e9695 */
.L_x_10304:
[----:B------:R-:W-:Y:S05]  /*19e20*/  BSYNC.RECONVERGENT B1 ;  /* 0x0000000000017941 */ /* 0x000fea0003800200 */
.L_x_10303:
        /* <DEDUP_REMOVED lines=12> */
.L_x_10227:
[----:B------:R-:W-:Y:S01]  /*19ef0*/  ISETP.NE.AND P2, PT, R148, 0x1, PT ;  /* 0x000000019400780c */ /* 0x000fe20003f45270 */
[----:B------:R-:W-:Y:S01]  /*19f00*/  BSSY.RECONVERGENT B1, `(.L_x_10309) ;  /* 0x0000058000017945 */ /* 0x000fe20003800200 */
[----:B--2---:R-:W-:Y:S02]  /*19f10*/  HFMA2 R118, -RZ, RZ, 0, 1.1920928955078125e-07 ;  /* 0x00000002ff767431 */ /* 0x004fe400000001ff */
        /* <DEDUP_REMOVED lines=13> */
.L_x_10311:
        /* <DEDUP_REMOVED lines=13> */
.L_x_10313:
[----:B------:R-:W-:Y:S05]  /*1a0c0*/  BSYNC.RECONVERGENT B2 ;  /* 0x0000000000027941 */ /* 0x000fea0003800200 */
.L_x_10312:
        /* <DEDUP_REMOVED lines=59> */
.L_x_10310:
[----:B------:R-:W-:Y:S05]  /*1a480*/  BSYNC.RECONVERGENT B1 ;  /* 0x0000000000017941 */ /* 0x000fea0003800200 */
.L_x_10309:
[----:B------:R-:W1:Y:S01]  /*1a490*/  LDC R141, c[0x0][0x404] ;  /* 0x00010100ff8d7b82 */ /* 0x000e620000000800 */
        /* <DEDUP_REMOVED lines=21> */
.L_x_10316:
        /* <DEDUP_REMOVED lines=13> */
.L_x_10318:
[----:B------:R-:W-:Y:S05]  /*1a6c0*/  BSYNC.RECONVERGENT B2 ;  /* 0x0000000000027941 */ /* 0x000fea0003800200 */
.L_x_10317:
        /* <DEDUP_REMOVED lines=60> */
.L_x_10315:
[----:B------:R-:W-:Y:S05]  /*1aa90*/  BSYNC.RECONVERGENT B1 ;  /* 0x0000000000017941 */ /* 0x000fea0003800200 */
.L_x_10314:
        /* <DEDUP_REMOVED lines=19> */
.L_x_10321:
        /* <DEDUP_REMOVED lines=13> */
.L_x_10323:
[----:B------:R-:W-:Y:S05]  /*1aca0*/  BSYNC.RECONVERGENT B2 ;  /* 0x0000000000027941 */ /* 0x000fea0003800200 */
.L_x_10322:
        /* <DEDUP_REMOVED lines=60> */
.L_x_10320:
[----:B------:R-:W-:Y:S05]  /*1b070*/  BSYNC.RECONVERGENT B1 ;  /* 0x0000000000017941 */ /* 0x000fea0003800200 */
.L_x_10319:
[----:B------:R-:W-:Y:S01]  /*1b080*/  I2FP.F32.U32 R116, R117 ;  /* 0x0000007500747245 */ /* 0x000fe20000201000 */
[----:B------:R-:W-:Y:S01]  /*1b090*/  BSSY.RECONVERGENT B1, `(.L_x_10324) ;  /* 0x000005d000017945 */ /* 0x000fe20003800200 */
[----:B------:R-:W-:Y:S01]  /*1b0a0*/  ISETP.NE.AND P2, PT, R118, 0x1, PT ;  /* 0x000000017600780c */ /* 0x000fe20003f45270 */
[----:B------:R-:W-:Y:S01]  /*1b0b0*/  HFMA2 R119, -RZ, RZ, 0, 1.1920928955078125e-07 ;  /* 0x00000002ff777431 */ /* 0x000fe200000001ff */
[----:B------:R-:W-:Y:S01]  /*1b0c0*/  LOP3.LUT R158, R158, 0xfffffffb, RZ, 0xc0, !PT ;  /* 0xfffffffb9e9e7812 */ /* 0x000fe200078ec0ff */
[----:B------:R-:W-:Y:S01]  /*1b0d0*/  FFMA.FTZ R116, R116, R149, 1.1641532182693481445e-10 ;  /* 0x2f00000074747423 */ /* 0x000fe20000010095 */
[C---:B------:R-:W-:Y:S01]  /*1b0e0*/  IMAD.U32 R120, R121.reuse, 0x10000, RZ ;  /* 0x0001000079787824 */ /* 0x040fe200078e00ff */
[----:B0-----:R-:W-:Y:S01]  /*1b0f0*/  PRMT R160, R121, 0x7632, R160 ;  /* 0x0000763279a07816 */ /* 0x001fe200000000a0 */
        /* <DEDUP_REMOVED lines=12> */
.L_x_10326:
[----:B------:R-:W-:Y:S01]  /*1b1c0*/  IADD3 R156, PT, PT, R156, 0x1, RZ ;  /* 0x000000019c9c7810 */ /* 0x000fe20007ffe0ff */
[----:B------:R-:W-:Y:S03]  /*1b1d0*/  BSSY.RECONVERGENT B2, `(.L_x_10327) ;  /* 0x000000b000027945 */ /* 0x000fe60003800200 */
[----:B------:R-:W-:-:S13]  /*1b1e0*/  ISETP.NE.AND P2, PT, R156, RZ, PT ;  /* 0x000000ff9c00720c */ /* 0x000fda0003f45270 */
        /* <DEDUP_REMOVED lines=9> */
.L_x_10328:
[----:B------:R-:W-:Y:S05]  /*1b280*/  BSYNC.RECONVERGENT B2 ;  /* 0x0000000000027941 */ /* 0x000fea0003800200 */
.L_x_10327:
        /* <DEDUP_REMOVED lines=61> */
.L_x_10325:
[----:B------:R-:W-:Y:S05]  /*1b660*/  BSYNC.RECONVERGENT B1 ;  /* 0x0000000000017941 */ /* 0x000fea0003800200 */
.L_x_10324:
        /* <DEDUP_REMOVED lines=19> */
.L_x_10331:
        /* <DEDUP_REMOVED lines=12> */
.L_x_10333:
[----:B------:R-:W-:Y:S05]  /*1b860*/  BSYNC.RECONVERGENT B2 ;  /* 0x0000000000027941 */ /* 0x000fea0003800200 */
.L_x_10332:
        /* <DEDUP_REMOVED lines=59> */
[----:B------:R-:W-:Y:S01]  /*1bc20*/  MOV R117, R142 ;  /* 0x0000008e00757202 */ /* 0x000fe20000000f00 */
[----:B------:R-:W-:-:S07]  /*1bc30*/  IMAD.MOV.U32 R142, RZ, RZ, R116 ;  /* 0x000000ffff8e7224 */ /* 0x000fce00078e0074 */
.L_x_10330:
[----:B------:R-:W-:Y:S05]  /*1bc40*/  BSYNC.RECONVERGENT B1 ;  /* 0x0000000000017941 */ /* 0x000fea0003800200 */
.L_x_10329:
        /* <DEDUP_REMOVED lines=18> */
.L_x_10336:
[----:B------:R-:W-:Y:S01]  /*1bd70*/  VIADD R156, R156, 0x1 ;  /* 0x000000019c9c7836 */ /* 0x000fe20000000000 */
[----:B------:R-:W-:Y:S04]  /*1bd80*/  BSSY.RECONVERGENT B2, `(.L_x_10337) ;  /* 0x000000b000027945 */ /* 0x000fe80003800200 */
        /* <DEDUP_REMOVED lines=10> */
.L_x_10338:
[----:B------:R-:W-:Y:S05]  /*1be30*/  BSYNC.RECONVERGENT B2 ;  /* 0x0000000000027941 */ /* 0x000fea0003800200 */
.L_x_10337:
        /* <DEDUP_REMOVED lines=60> */
[----:B------:R-:W-:-:S07]  /*1c200*/  MOV R142, R116 ;  /* 0x00000074008e7202 */ /* 0x000fce0000000f00 */
.L_x_10335:
[----:B------:R-:W-:Y:S05]  /*1c210*/  BSYNC.RECONVERGENT B1 ;  /* 0x0000000000017941 */ /* 0x000fea0003800200 */
.L_x_10334:
        /* <DEDUP_REMOVED lines=17> */
.L_x_10341:
        /* <DEDUP_REMOVED lines=12> */
.L_x_10343:
[----:B------:R-:W-:Y:S05]  /*1c3f0*/  BSYNC.RECONVERGENT B2 ;  /* 0x0000000000027941 */ /* 0x000fea0003800200 */
.L_x_10342:
        /* <DEDUP_REMOVED lines=58> */
[----:B------:R-:W-:Y:S02]  /*1c7a0*/  HFMA2 R118, -RZ, RZ, 0, 0 ;  /* 0x00000000ff767431 */ /* 0x000fe400000001ff */
[----:B------:R-:W-:Y:S02]  /*1c7b0*/  IMAD.MOV.U32 R117, RZ, RZ, R142 ;  /* 0x000000ffff757224 */ /* 0x000fe400078e008e */
[----:B------:R-:W-:-:S07]  /*1c7c0*/  IMAD.MOV.U32 R142, RZ, RZ, R116 ;  /* 0x000000ffff8e7224 */ /* 0x000fce00078e0074 */
.L_x_10340:
[----:B------:R-:W-:Y:S05]  /*1c7d0*/  BSYNC.RECONVERGENT B1 ;  /* 0x0000000000017941 */ /* 0x000fea0003800200 */
.L_x_10339:
        /* <DEDUP_REMOVED lines=18> */
.L_x_10346:
        /* <DEDUP_REMOVED lines=12> */
.L_x_10348:
[----:B------:R-:W-:Y:S05]  /*1c9c0*/  BSYNC.RECONVERGENT B2 ;  /* 0x0000000000027941 */ /* 0x000fea0003800200 */
.L_x_10347:
        /* <DEDUP_REMOVED lines=61> */
.L_x_10345:
[----:B------:R-:W-:Y:S05]  /*1cda0*/  BSYNC.RECONVERGENT B1 ;  /* 0x0000000000017941 */ /* 0x000fea0003800200 */
.L_x_10344:
        /* <DEDUP_REMOVED lines=13> */
[----:B------:R-:W-:Y:S01]  /*1ce80*/  LOP3.LUT P6, RZ, R158, 0x4, RZ, 0xc0, !PT ;  /* 0x000000049eff7812 */ /* 0x000fe200078cc0ff */
[----:B------:R-:W-:Y:S01]  /*1ce90*/  FMUL.FTZ R161, R161, UR17 ;  /* 0x00000011a1a17c20 */ /* 0x000fe20008410000 */
[----:B------:R-:W-:-:S02]  /*1cea0*/  FSEL R116, R143, RZ, P1 ;  /* 0x000000ff8f747208 */ /* 0x000fc40000800000 */
[----:B------:R-:W-:Y:S02]  /*1ceb0*/  SHF.L.U32 R123, R123, 0x10, RZ ;  /* 0x000000107b7b7819 */ /* 0x000fe400000006ff */
[----:B------:R-:W-:Y:S02]  /*1cec0*/  ISETP.NE.AND P1, PT, R117, RZ, PT ;  /* 0x000000ff7500720c */ /* 0x000fe40003f25270 */
[----:B------:R-:W-:Y:S01]  /*1ced0*/  LOP3.LUT P5, RZ, R158, 0x2, RZ, 0xc0, !PT ;  /* 0x000000029eff7812 */ /* 0x000fe200078ac0ff */
[----:B------:R-:W-:Y:S01]  /*1cee0*/  FMUL.FTZ R123, R123, UR17 ;  /* 0x000000117b7b7c20 */ /* 0x000fe20008410000 */
[----:B------:R-:W-:Y:S02]  /*1cef0*/  FSEL R117, R159, RZ, P0 ;  /* 0x000000ff9f757208 */ /* 0x000fe40000000000 */
[----:B------:R-:W-:Y:S02]  /*1cf00*/  ISETP.NE.AND P0, PT, R118, RZ, PT ;  /* 0x000000ff7600720c */ /* 0x000fe40003f05270 */
[----:B------:R-:W-:-:S02]  /*1cf10*/  FSEL R118, R120, RZ, P6 ;  /* 0x000000ff78767208 */ /* 0x000fc40003000000 */
        /* <DEDUP_REMOVED lines=14> */
.L_x_10308:
[----:B------:R-:W-:Y:S01]  /*1d000*/  SEL R160, RZ, 0x10000, !P4 ;  /* 0x00010000ffa07807 */ /* 0x000fe20006000000 */
[----:B------:R-:W0:Y:S01]  /*1d010*/  LDC.64 R164, c[0x0][0x3a8] ;  /* 0x0000ea00ffa47b82 */ /* 0x000e220000000a00 */
[----:B------:R-:W-:Y:S02]  /*1d020*/  SEL R149, RZ, 0x1000000, !P5 ;  /* 0x01000000ff957807 */ /* 0x000fe40006800000 */
[----:B------:R-:W-:Y:S02]  /*1d030*/  SEL R163, RZ, 0x100, !P3 ;  /* 0x00000100ffa37807 */ /* 0x000fe40005800000 */
[C---:B------:R-:W-:Y:S02]  /*1d040*/  LOP3.LUT P6, RZ, R158.reuse, 0x8, RZ, 0xc0, !PT ;  /* 0x000000089eff7812 */ /* 0x040fe400078cc0ff */
[----:B------:R-:W-:Y:S02]  /*1d050*/  LOP3.LUT R163, R163, R149, R160, 0xfe, !PT ;  /* 0x00000095a3a37212 */ /* 0x000fe400078efea0 */
[----:B------:R-:W1:Y:S01]  /*1d060*/  LDC.64 R160, c[0x0][0x3b0] ;  /* 0x0000ec00ffa07b82 */ /* 0x000e620000000a00 */
[----:B------:R-:W-:-:S02]  /*1d070*/  LOP3.LUT P5, RZ, R158, 0x4, RZ, 0xc0, !PT ;  /* 0x000000049eff7812 */ /* 0x000fc400078ac0ff */
[C---:B------:R-:W-:Y:S02]  /*1d080*/  LOP3.LUT P4, RZ, R158.reuse, 0x2, RZ, 0xc0, !PT ;  /* 0x000000029eff7812 */ /* 0x040fe4000788c0ff */
[----:B------:R-:W-:Y:S02]  /*1d090*/  SEL R143, RZ, 0x10000, !P5 ;  /* 0x00010000ff8f7807 */ /* 0x000fe40006800000 */
[----:B------:R-:W-:Y:S02]  /*1d0a0*/  SEL R141, RZ, 0x1000000, !P4 ;  /* 0x01000000ff8d7807 */ /* 0x000fe40006000000 */
[----:B------:R-:W-:Y:S02]  /*1d0b0*/  SEL R162, RZ, 0x100, !P6 ;  /* 0x00000100ffa27807 */ /* 0x000fe40007000000 */
[----:B------:R-:W-:Y:S02]  /*1d0c0*/  LOP3.LUT P1, RZ, R158, 0x10, RZ, 0xc0, !PT ;  /* 0x000000109eff7812 */ /* 0x000fe4000782c0ff */
[----:B------:R-:W-:-:S02]  /*1d0d0*/  LOP3.LUT R141, R162, R141, R143, 0xfe, !PT ;  /* 0x0000008da28d7212 */ /* 0x000fc400078efe8f */
[----:B------:R-:W-:Y:S01]  /*1d0e0*/  SEL R162, RZ, 0x1, !P2 ;  /* 0x00000001ffa27807 */ /* 0x000fe20005000000 */
[----:B0-----:R-:W-:-:S03]  /*1d0f0*/  IMAD.WIDE.U32 R164, R140, 0x20, R164 ;  /* 0x000000208ca47825 */ /* 0x001fc600078e00a4 */
        /* <DEDUP_REMOVED lines=9> */
[----:B0-----:R-:W-:Y:S02]  /*1d190*/  LOP3.LUT R164, R5, 0xff, RZ, 0xc0, !PT ;  /* 0x000000ff05a47812 */ /* 0x001fe400078ec0ff */
        /* <DEDUP_REMOVED lines=18> */
.L_x_10349:
[----:B------:R-:W-:Y:S01]  /*1d2c0*/  IMAD.MOV.U32 R149, RZ, RZ, R142 ;  /* 0x000000ffff957224 */ /* 0x000fe200078e008e */
[----:B------:R-:W-:-:S07]  /*1d2d0*/  IADD3 R140, PT, PT, R140, 0x80, RZ ;  /* 0x000000808c8c7810 */ /* 0x000fce0007ffe0ff */
.L_x_10226:
[----:B------:R-:W-:Y:S05]  /*1d2e0*/  BSYNC.RECONVERGENT B0 ;  /* 0x0000000000007941 */ /* 0x000fea0003800200 */
.L_x_10225:
        /* <DEDUP_REMOVED lines=36> */
.L_x_10355:
        /* <DEDUP_REMOVED lines=13> */
.L_x_10357:
[----:B------:R-:W-:Y:S05]  /*1d600*/  BSYNC.RECONVERGENT B2 ;  /* 0x0000000000027941 */ /* 0x000fea0003800200 */
.L_x_10356:
        /* <DEDUP_REMOVED lines=59> */
.L_x_10354:
[----:B------:R-:W-:Y:S05]  /*1d9c0*/  BSYNC.RECONVERGENT B1 ;  /* 0x0000000000017941 */ /* 0x000fea0003800200 */
.L_x_10353:
        /* <DEDUP_REMOVED lines=9> */
[----:B------:R-:W-:Y:S02]  /*1da60*/  PRMT R128, R128, 0x7632, R128 ;  /* 0x0000763280807816 */ /* 0x000fe40000000080 */
[----:B------:R-:W-:-:S02]  /*1da70*/  MOV R5, 0x2 ;  /* 0x0000000200057802 */ /* 0x000fc40000000f00 */
        /* <DEDUP_REMOVED lines=13> */
.L_x_10360:
        /* <DEDUP_REMOVED lines=13> */
.L_x_10362:
[----:B------:R-:W-:Y:S05]  /*1dc20*/  BSYNC.RECONVERGENT B2 ;  /* 0x0000000000027941 */ /* 0x000fea0003800200 */
.L_x_10361:
        /* <DEDUP_REMOVED lines=60> */
.L_x_10359:
[----:B------:R-:W-:Y:S05]  /*1dff0*/  BSYNC.RECONVERGENT B1 ;  /* 0x0000000000017941 */ /* 0x000fea0003800200 */
.L_x_10358:
[----:B------:R-:W-:Y:S01]  /*1e000*/  I2FP.F32.U32 R2, R3 ;  /* 0x0000000300027245 */ /* 0x000fe20000201000 */
[----:B------:R-:W-:Y:S01]  /*1e010*/  IMAD.U32 R4, R88, 0x10000, RZ ;  /* 0x0001000058047824 */ /* 0x000fe200078e00ff */
[----:B------:R-:W-:Y:S01]  /*1e020*/  BSSY.RECONVERGENT B1, `(.L_x_10363) ;  /* 0x000005f000017945 */ /* 0x000fe20003800200 */
[----:B--2---:R-:W-:Y:S02]  /*1e030*/  IMAD.MOV.U32 R125, RZ, RZ, 0x2 ;  /* 0x00000002ff7d7424 */ /* 0x004fe400078e00ff */
        /* <DEDUP_REMOVED lines=19> */
.L_x_10365:
        /* <DEDUP_REMOVED lines=13> */
.L_x_10367:
[----:B------:R-:W-:Y:S05]  /*1e240*/  BSYNC.RECONVERGENT B2 ;  /* 0x0000000000027941 */ /* 0x000fea0003800200 */
.L_x_10366:
        /* <DEDUP_REMOVED lines=60> */
.L_x_10364:
[----:B------:R-:W-:Y:S05]  /*1e610*/  BSYNC.RECONVERGENT B1 ;  /* 0x0000000000017941 */ /* 0x000fea0003800200 */
.L_x_10363:
        /* <DEDUP_REMOVED lines=20> */
.L_x_10370:
        /* <DEDUP_REMOVED lines=13> */
.L_x_10372:
[----:B------:R-:W-:Y:S05]  /*1e830*/  BSYNC.RECONVERGENT B2 ;  /* 0x0000000000027941 */ /* 0x000fea0003800200 */
.L_x_10371:
        /* <DEDUP_REMOVED lines=60> */
.L_x_10369:
[----:B------:R-:W-:Y:S05]  /*1ec00*/  BSYNC.RECONVERGENT B1 ;  /* 0x0000000000017941 */ /* 0x000fea0003800200 */
.L_x_10368:
        /* <DEDUP_REMOVED lines=24> */
.L_x_10375:
        /* <DEDUP_REMOVED lines=13> */
.L_x_10377:
[----:B------:R-:W-:Y:S05]  /*1ee60*/  BSYNC.RECONVERGENT B2 ;  /* 0x0000000000027941 */ /* 0x000fea0003800200 */
.L_x_10376:
        /* <DEDUP_REMOVED lines=60> */
.L_x_10374:
[----:B------:R-:W-:Y:S05]  /*1f230*/  BSYNC.RECONVERGENT B1 ;  /* 0x0000000000017941 */ /* 0x000fea0003800200 */
.L_x_10373:
        /* <DEDUP_REMOVED lines=21> */
.L_x_10380:
        /* <DEDUP_REMOVED lines=13> */
.L_x_10382:
[----:B------:R-:W-:Y:S05]  /*1f460*/  BSYNC.RECONVERGENT B2 ;  /* 0x0000000000027941 */ /* 0x000fea0003800200 */
.L_x_10381:
        /* <DEDUP_REMOVED lines=60> */
.L_x_10379:
[----:B------:R-:W-:Y:S05]  /*1f830*/  BSYNC.RECONVERGENT B1 ;  /* 0x0000000000017941 */ /* 0x000fea0003800200 */
.L_x_10378:
        /* <DEDUP_REMOVED lines=24> */
.L_x_10385:
        /* <DEDUP_REMOVED lines=13> */
.L_x_10387:
[----:B------:R-:W-:Y:S05]  /*1fa90*/  BSYNC.RECONVERGENT B2 ;  /* 0x0000000000027941 */ /* 0x000fea0003800200 */
.L_x_10386:
        /* <DEDUP_REMOVED lines=58> */
[----:B------:R-:W-:Y:S01]  /*1fe40*/  IMAD.MOV.U32 R3, RZ, RZ, R142 ;  /* 0x000000ffff037224 */ /* 0x000fe200078e008e */
[----:B------:R-:W-:-:S07]  /*1fe50*/  MOV R142, R2 ;  /* 0x00000002008e7202 */ /* 0x000fce0000000f00 */
.L_x_10384:
[----:B------:R-:W-:Y:S05]  /*1fe60*/  BSYNC.RECONVERGENT B1 ;  /* 0x0000000000017941 */ /* 0x000fea0003800200 */
.L_x_10383:
        /* <DEDUP_REMOVED lines=20> */
.L_x_10390:
        /* <DEDUP_REMOVED lines=13> */
.L_x_10392:
[----:B------:R-:W-:Y:S05]  /*20080*/  BSYNC.RECONVERGENT B2 ;  /* 0x0000000000027941 */ /* 0x000fea0003800200 */
.L_x_10391:
        /* <DEDUP_REMOVED lines=60> */
.L_x_10389:
[----:B------:R-:W-:Y:S05]  /*20450*/  BSYNC.RECONVERGENT B1 ;  /* 0x0000000000017941 */ /* 0x000fea0003800200 */
.L_x_10388:
        /* <DEDUP_REMOVED lines=24> */
.L_x_10395:
        /* <DEDUP_REMOVED lines=13> */
.L_x_10397:
[----:B------:R-:W-:Y:S05]  /*206b0*/  BSYNC.RECONVERGENT B2 ;  /* 0x0000000000027941 */ /* 0x000fea0003800200 */
.L_x_10396:
        /* <DEDUP_REMOVED lines=60> */
.L_x_10394:
[----:B------:R-:W-:Y:S05]  /*20a80*/  BSYNC.RECONVERGENT B1 ;  /* 0x0000000000017941 */ /* 0x000fea0003800200 */
.L_x_10393:
        /* <DEDUP_REMOVED lines=19> */
.L_x_10400:
        /* <DEDUP_REMOVED lines=13> */
.L_x_10402:
[----:B------:R-:W-:Y:S05]  /*20c90*/  BSYNC.RECONVERGENT B2 ;  /* 0x0000000000027941 */ /* 0x000fea0003800200 */
.L_x_10401:
        /* <DEDUP_REMOVED lines=60> */
.L_x_10399:
[----:B------:R-:W-:Y:S05]  /*21060*/  BSYNC.RECONVERGENT B1 ;  /* 0x0000000000017941 */ /* 0x000fea0003800200 */
.L_x_10398:
        /* <DEDUP_REMOVED lines=24> */
.L_x_10405:
        /* <DEDUP_REMOVED lines=13> */
.L_x_10407:
[----:B------:R-:W-:Y:S05]  /*212c0*/  BSYNC.RECONVERGENT B2 ;  /* 0x0000000000027941 */ /* 0x000fea0003800200 */
.L_x_10406:
        /* <DEDUP_REMOVED lines=60> */
.L_x_10404:
[----:B------:R-:W-:Y:S05]  /*21690*/  BSYNC.RECONVERGENT B1 ;  /* 0x0000000000017941 */ /* 0x000fea0003800200 */
.L_x_10403:
        /* <DEDUP_REMOVED lines=18> */
.L_x_10410:
        /* <DEDUP_REMOVED lines=13> */
.L_x_10412:
[----:B------:R-:W-:Y:S05]  /*21890*/  BSYNC.RECONVERGENT B2 ;  /* 0x0000000000027941 */ /* 0x000fea0003800200 */
.L_x_10411:
        /* <DEDUP_REMOVED lines=60> */
.L_x_10409:
[----:B------:R-:W-:Y:S05]  /*21c60*/  BSYNC.RECONVERGENT B1 ;  /* 0x0000000000017941 */ /* 0x000fea0003800200 */
.L_x_10408:
[----:B------:R-:W-:Y:S01]  /*21c70*/  I2FP.F32.U32 R2, R130 ;  /* 0x0000008200027245 */ /* 0x000fe20000201000 */
[----:B------:R-:W-:Y:S01]  /*21c80*/  BSSY.RECONVERGENT B1, `(.L_x_10413) ;  /* 0x0000061000017945 */ /* 0x000fe20003800200 */
[----:B------:R-:W-:Y:S01]  /*21c90*/  PRMT R3, R90, 0x7632, R3 ;  /* 0x000076325a037816 */ /* 0x000fe20000000003 */
[----:B0-----:R-:W-:Y:S01]  /*21ca0*/  IMAD.MOV.U32 R160, RZ, RZ, 0x2 ;  /* 0x00000002ffa07424 */ /* 0x001fe200078e00ff */
        /* <DEDUP_REMOVED lines=20> */
.L_x_10415:
        /* <DEDUP_REMOVED lines=12> */
.L_x_10417:
[----:B------:R-:W-:Y:S05]  /*21eb0*/  BSYNC.RECONVERGENT B2 ;  /* 0x0000000000027941 */ /* 0x000fea0003800200 */
.L_x_10416:
        /* <DEDUP_REMOVED lines=61> */
.L_x_10414:
[----:B------:R-:W-:Y:S05]  /*22290*/  BSYNC.RECONVERGENT B1 ;  /* 0x0000000000017941 */ /* 0x000fea0003800200 */
.L_x_10413:
        /* <DEDUP_REMOVED lines=19> */
.L_x_10420:
        /* <DEDUP_REMOVED lines=12> */
.L_x_10422:
[----:B------:R-:W-:Y:S05]  /*22490*/  BSYNC.RECONVERGENT B2 ;  /* 0x0000000000027941 */ /* 0x000fea0003800200 */
.L_x_10421:
[----:B------:R-:W-:Y:S01]  /*224a0*/  IMAD.WIDE.U32 R160, R156, -0x2daee0ad, RZ ;  /* 0xd2511f539ca07825 */ /* 0x000fe200078e00ff */
[----:B------:R-:W-:-:S03]  /*224b0*/  UIADD3 UR4, UPT, UPT, UR8, -0x61c88647, URZ ;  /* 0x9e3779b908047890 */ /* 0x000fc6000fffe0ff */
[----:B------:R-:W-:Y:S02]  /*224c0*/  HFMA2 R159, -RZ, RZ, 0, 0 ;  /* 0x00000000ff9f7431 */ /* 0x000fe400000001ff */
        /* <DEDUP_REMOVED lines=58> */
.L_x_10419:
[----:B------:R-:W-:Y:S05]  /*22870*/  BSYNC.RECONVERGENT B1 ;  /* 0x0000000000017941 */ /* 0x000fea0003800200 */
.L_x_10418:
        /* <DEDUP_REMOVED lines=24> */
.L_x_10425:
        /* <DEDUP_REMOVED lines=12> */
.L_x_10427:
[----:B------:R-:W-:Y:S05]  /*22ac0*/  BSYNC.RECONVERGENT B2 ;  /* 0x0000000000027941 */ /* 0x000fea0003800200 */
.L_x_10426:
        /* <DEDUP_REMOVED lines=61> */
.L_x_10424:
[----:B------:R-:W-:Y:S05]  /*22ea0*/  BSYNC.RECONVERGENT B1 ;  /* 0x0000000000017941 */ /* 0x000fea0003800200 */
.L_x_10423:
        /* <DEDUP_REMOVED lines=18> */
.L_x_10430:
        /* <DEDUP_REMOVED lines=14> */
.L_x_10432:
[----:B------:R-:W-:Y:S05]  /*230b0*/  BSYNC.RECONVERGENT B2 ;  /* 0x0000000000027941 */ /* 0x000fea0003800200 */
.L_x_10431:
        /* <DEDUP_REMOVED lines=61> */
.L_x_10429:
[----:B------:R-:W-:Y:S05]  /*23490*/  BSYNC.RECONVERGENT B1 ;  /* 0x0000000000017941 */ /* 0x000fea0003800200 */
.L_x_10428:
        /* <DEDUP_REMOVED lines=12> */
.L_x_10352:
        /* <DEDUP_REMOVED lines=11> */
[----:B------:R-:W-:Y:S01]  /*23610*/  @!P2 MOV R142, R149 ;  /* 0x00000095008ea202 */ /* 0x000fe20000000f00 */
[----:B------:R-:W-:Y:S02]  /*23620*/  @P2 VIADD R126, R148, 0x1 ;  /* 0x00000001947e2836 */ /* 0x000fe40000000000 */
[----:B------:R-:W-:Y:S02]  /*23630*/  @P2 IMAD.MOV.U32 R124, RZ, RZ, R151 ;  /* 0x000000ffff7c2224 */ /* 0x000fe400078e0097 */
[----:B------:R-:W-:Y:S01]  /*23640*/  @P2 IMAD.MOV.U32 R142, RZ, RZ, R149 ;  /* 0x000000ffff8e2224 */ /* 0x000fe200078e0095 */
[----:B------:R-:W-:Y:S06]  /*23650*/  BRA `(.L_x_10435) ;  /* 0x0000000400247947 */ /* 0x000fec0003800000 */
.L_x_10436:
        /* <DEDUP_REMOVED lines=13> */
.L_x_10438:
[----:B------:R-:W-:Y:S05]  /*23730*/  BSYNC.RECONVERGENT B2 ;  /* 0x0000000000027941 */ /* 0x000fea0003800200 */
.L_x_10437:
        /* <DEDUP_REMOVED lines=59> */
.L_x_10435:
[----:B------:R-:W-:Y:S05]  /*23af0*/  BSYNC.RECONVERGENT B1 ;  /* 0x0000000000017941 */ /* 0x000fea0003800200 */
.L_x_10434:
[----:B------:R-:W1:Y:S01]  /*23b00*/  LDC R141, c[0x0][0x404] ;  /* 0x00010100ff8d7b82 */ /* 0x000e620000000800 */
[----:B------:R-:W-:Y:S01]  /*23b10*/  I2FP.F32.U32 R124, R124 ;  /* 0x0000007c007c7245 */ /* 0x000fe20000201000 */
[----:B------:R-:W-:Y:S01]  /*23b20*/  HFMA2 R149, -RZ, RZ, 0.1171875, 0 ;  /* 0x2f800000ff957431 */ /* 0x000fe200000001ff */
[----:B------:R-:W-:Y:S01]  /*23b30*/  LOP3.LUT R158, R158, 0xffffffef, RZ, 0xc0, !PT ;  /* 0xffffffef9e9e7812 */ /* 0x000fe200078ec0ff */
[----:B------:R-:W-:Y:S01]  /*23b40*/  BSSY.RECONVERGENT B1, `(.L_x_10439) ;  /* 0x000005c000017945 */ /* 0x000fe20003800200 */
[C---:B-----5:R-:W-:Y:S01]  /*23b50*/  IMAD.U32 R143, R128.reuse, 0x10000, RZ ;  /* 0x00010000808f7824 */ /* 0x060fe200078e00ff */
[----:B------:R-:W-:Y:S01]  /*23b60*/  PRMT R159, R128, 0x7632, R159 ;  /* 0x00007632809f7816 */ /* 0x000fe2000000009f */
[----:B------:R-:W-:Y:S01]  /*23b70*/  FFMA.FTZ R124, R124, R149, 1.1641532182693481445e-10 ;  /* 0x2f0000007c7c7423 */ /* 0x000fe20000010095 */
[----:B------:R-:W-:Y:S01]  /*23b80*/  IMAD.MOV.U32 R127, RZ, RZ, 0x2 ;  /* 0x00000002ff7f7424 */ /* 0x000fe200078e00ff */
[----:B------:R-:W-:-:S03]  /*23b90*/  MOV R125, R150 ;  /* 0x00000096007d7202 */ /* 0x000fc60000000f00 */
        /* <DEDUP_REMOVED lines=12> */
.L_x_10441:
        /* <DEDUP_REMOVED lines=13> */
.L_x_10443:
[----:B------:R-:W-:Y:S05]  /*23d30*/  BSYNC.RECONVERGENT B2 ;  /* 0x0000000000027941 */ /* 0x000fea0003800200 */
.L_x_10442:
        /* <DEDUP_REMOVED lines=60> */
.L_x_10440:
[----:B------:R-:W-:Y:S05]  /*24100*/  BSYNC.RECONVERGENT B1 ;  /* 0x0000000000017941 */ /* 0x000fea0003800200 */
.L_x_10439:
        /* <DEDUP_REMOVED lines=19> */
.L_x_10446:
        /* <DEDUP_REMOVED lines=13> */
.L_x_10448:
[----:B------:R-:W-:Y:S05]  /*24310*/  BSYNC.RECONVERGENT B2 ;  /* 0x0000000000027941 */ /* 0x000fea0003800200 */
.L_x_10447:
        /* <DEDUP_REMOVED lines=60> */
.L_x_10445:
[----:B------:R-:W-:Y:S05]  /*246e0*/  BSYNC.RECONVERGENT B1 ;  /* 0x0000000000017941 */ /* 0x000fea0003800200 */
.L_x_10444:
        /* <DEDUP_REMOVED lines=20> */
.L_x_10451:
        /* <DEDUP_REMOVED lines=12> */
.L_x_10453:
[----:B------:R-:W-:Y:S05]  /*248f0*/  BSYNC.RECONVERGENT B2 ;  /* 0x0000000000027941 */ /* 0x000fea0003800200 */
.L_x_10452:
        /* <DEDUP_REMOVED lines=61> */
.L_x_10450:
[----:B------:R-:W-:Y:S05]  /*24cd0*/  BSYNC.RECONVERGENT B1 ;  /* 0x0000000000017941 */ /* 0x000fea0003800200 */
.L_x_10449:
        /* <DEDUP_REMOVED lines=19> */
.L_x_10456:
        /* <DEDUP_REMOVED lines=12> */
.L_x_10458:
[----:B------:R-:W-:Y:S05]  /*24ed0*/  BSYNC.RECONVERGENT B2 ;  /* 0x0000000000027941 */ /* 0x000fea0003800200 */
.L_x_10457:
        /* <DEDUP_REMOVED lines=61> */
.L_x_10455:
[----:B------:R-:W-:Y:S05]  /*252b0*/  BSYNC.RECONVERGENT B1 ;  /* 0x0000000000017941 */ /* 0x000fea0003800200 */
.L_x_10454:
        /* <DEDUP_REMOVED lines=18> */
.L_x_10461:
        /* <DEDUP_REMOVED lines=12> */
.L_x_10463:
[----:B------:R-:W-:Y:S05]  /*254a0*/  BSYNC.RECONVERGENT B2 ;  /* 0x0000000000027941 */ /* 0x000fea0003800200 */
.L_x_10462:
        /* <DEDUP_REMOVED lines=61> */
.L_x_10460:
[----:B------:R-:W-:Y:S05]  /*25880*/  BSYNC.RECONVERGENT B1 ;  /* 0x0000000000017941 */ /* 0x000fea0003800200 */
.L_x_10459:
        /* <DEDUP_REMOVED lines=17> */
.L_x_10466:
        /* <DEDUP_REMOVED lines=12> */
.L_x_10468:
[----:B------:R-:W-:Y:S05]  /*25a60*/  BSYNC.RECONVERGENT B2 ;  /* 0x0000000000027941 */ /* 0x000fea0003800200 */
.L_x_10467:
        /* <DEDUP_REMOVED lines=61> */
.L_x_10465:
[----:B------:R-:W-:Y:S05]  /*25e40*/  BSYNC.RECONVERGENT B1 ;  /* 0x0000000000017941 */ /* 0x000fea0003800200 */
.L_x_10464:
        /* <DEDUP_REMOVED lines=18> */
.L_x_10471:
        /* <DEDUP_REMOVED lines=12> */
.L_x_10473:
[----:B------:R-:W-:Y:S05]  /*26030*/  BSYNC.RECONVERGENT B2 ;  /* 0x0000000000027941 */ /* 0x000fea0003800200 */
.L_x_10472:
        /* <DEDUP_REMOVED lines=61> */
.L_x_10470:
[----:B------:R-:W-:Y:S05]  /*26410*/  BSYNC.RECONVERGENT B1 ;  /* 0x0000000000017941 */ /* 0x000fea0003800200 */
.L_x_10469:
        /* <DEDUP_REMOVED lines=37> */
.L_x_10433:
        /* <DEDUP_REMOVED lines=44> */
.L_x_10474:
[----:B------:R-:W-:Y:S01]  /*26930*/  IMAD.MOV.U32 R149, RZ, RZ, R142 ;  /* 0x000000ffff957224 */ /* 0x000fe200078e008e */
[----:B------:R-:W-:-:S07]  /*26940*/  IADD3 R140, PT, PT, R140, 0x80, RZ ;  /* 0x000000808c8c7810 */ /* 0x000fce0007ffe0ff */
.L_x_10351:
[----:B------:R-:W-:Y:S05]  /*26950*/  BSYNC.RECONVERGENT B0 ;  /* 0x0000000000007941 */ /* 0x000fea0003800200 */
.L_x_10350:
        /* <DEDUP_REMOVED lines=36> */
.L_x_10480:
        /* <DEDUP_REMOVED lines=13> */
.L_x_10482:
[----:B------:R-:W-:Y:S05]  /*26c70*/  BSYNC.RECONVERGENT B2 ;  /* 0x0000000000027941 */ /* 0x000fea0003800200 */
.L_x_10481:
        /* <DEDUP_REMOVED lines=58> */
[----:B------:R-:W-:-:S07]  /*27020*/  IMAD.MOV.U32 R2, RZ, RZ, R149 ;  /* 0x000000ffff027224 */ /* 0x000fce00078e0095 */
.L_x_10479:
[----:B------:R-:W-:Y:S05]  /*27030*/  BSYNC.RECONVERGENT B1 ;  /* 0x0000000000017941 */ /* 0x000fea0003800200 */
.L_x_10478:
        /* <DEDUP_REMOVED lines=10> */
[----:B------:R-:W-:Y:S01]  /*270e0*/  IMAD.MOV.U32 R4, RZ, RZ, R150 ;  /* 0x000000ffff047224 */ /* 0x000fe200078e0096 */
[----:B--2---:R-:W-:-:S02]  /*270f0*/  MOV R133, 0x2 ;  /* 0x0000000200857802 */ /* 0x004fc40000000f00 */
[----:B-1----:R-:W-:Y:S01]  /*27100*/  FSETP.LE.FTZ.AND P4, PT, R2, R141, PT ;  /* 0x0000008d0200720b */ /* 0x002fe20003f93000 */
[----:B---3--:R-:W-:-:S12]  /*27110*/  FMUL.FTZ R6, R3, R0 ;  /* 0x0000000003067220 */ /* 0x008fd80000410000 */
        /* <DEDUP_REMOVED lines=10> */
.L_x_10485:
        /* <DEDUP_REMOVED lines=13> */
.L_x_10487:
[----:B------:R-:W-:Y:S05]  /*27290*/  BSYNC.RECONVERGENT B2 ;  /* 0x0000000000027941 */ /* 0x000fea0003800200 */
.L_x_10486:
        /* <DEDUP_REMOVED lines=60> */
.L_x_10484:
[----:B------:R-:W-:Y:S05]  /*27660*/  BSYNC.RECONVERGENT B1 ;  /* 0x0000000000017941 */ /* 0x000fea0003800200 */
.L_x_10483:
        /* <DEDUP_REMOVED lines=9> */
[----:B------:R-:W-:Y:S02]  /*27700*/  ISETP.NE.AND P2, PT, R133, 0x1, PT ;  /* 0x000000018500780c */ /* 0x000fe40003f45270 */
[----:B------:R-:W-:-:S05]  /*27710*/  FSEL R3, R6, RZ, P4 ;  /* 0x000000ff06037208 */ /* 0x000fca0002000000 */
        /* <DEDUP_REMOVED lines=12> */
.L_x_10490:
        /* <DEDUP_REMOVED lines=13> */
.L_x_10492:
[----:B------:R-:W-:Y:S05]  /*278b0*/  BSYNC.RECONVERGENT B2 ;  /* 0x0000000000027941 */ /* 0x000fea0003800200 */
.L_x_10491:
        /* <DEDUP_REMOVED lines=60> */
.L_x_10489:
[----:B------:R-:W-:Y:S05]  /*27c80*/  BSYNC.RECONVERGENT B1 ;  /* 0x0000000000017941 */ /* 0x000fea0003800200 */
.L_x_10488:
        /* <DEDUP_REMOVED lines=20> */
.L_x_10495:
        /* <DEDUP_REMOVED lines=13> */
.L_x_10497:
[----:B------:R-:W-:Y:S05]  /*27ea0*/  BSYNC.RECONVERGENT B2 ;  /* 0x0000000000027941 */ /* 0x000fea0003800200 */
.L_x_10496:
        /* <DEDUP_REMOVED lines=60> */
.L_x_10494:
[----:B------:R-:W-:Y:S05]  /*28270*/  BSYNC.RECONVERGENT B1 ;  /* 0x0000000000017941 */ /* 0x000fea0003800200 */
.L_x_10493:
        /* <DEDUP_REMOVED lines=24> */
.L_x_10500:
        /* <DEDUP_REMOVED lines=13> */
.L_x_10502:
[----:B------:R-:W-:Y:S05]  /*284d0*/  BSYNC.RECONVERGENT B2 ;  /* 0x0000000000027941 */ /* 0x000fea0003800200 */
.L_x_10501:
        /* <DEDUP_REMOVED lines=60> */
.L_x_10499:
[----:B------:R-:W-:Y:S05]  /*288a0*/  BSYNC.RECONVERGENT B1 ;  /* 0x0000000000017941 */ /* 0x000fea0003800200 */
.L_x_10498:
[----:B------:R-:W-:Y:S01]  /*288b0*/  I2FP.F32.U32 R2, R3 ;  /* 0x0000000300027245 */ /* 0x000fe20000201000 */
[----:B------:R-:W-:Y:S01]  /*288c0*/  IMAD.U32 R3, R137, 0x10000, RZ ;  /* 0x0001000089037824 */ /* 0x000fe200078e00ff */
[----:B------:R-:W-:Y:S01]  /*288d0*/  ISETP.NE.AND P2, PT, R4, 0x1, PT ;  /* 0x000000010400780c */ /* 0x000fe20003f45270 */
[----:B------:R-:W-:Y:S01]  /*288e0*/  BSSY.RECONVERGENT B1, `(.L_x_10503) ;  /* 0x000005c000017945 */ /* 0x000fe20003800200 */
[----:B------:R-:W-:Y:S01]  /*288f0*/  LOP3.LUT R158, R158, 0xfffffffb, RZ, 0xc0, !PT ;  /* 0xfffffffb9e9e7812 */ /* 0x000fe200078ec0ff */
[----:B------:R-:W-:Y:S01]  /*28900*/  FFMA.FTZ R2, R2, R143, 1.1641532182693481445e-10 ;  /* 0x2f00000002027423 */ /* 0x000fe2000001008f */
[----:B------:R-:W-:Y:S01]  /*28910*/  FMUL.FTZ R6, R3, R0 ;  /* 0x0000000003067220 */ /* 0x000fe20000410000 */
        /* <DEDUP_REMOVED lines=14> */
.L_x_10505:
        /* <DEDUP_REMOVED lines=13> */
.L_x_10507:
[----:B------:R-:W-:Y:S05]  /*28ad0*/  BSYNC.RECONVERGENT B2 ;  /* 0x0000000000027941 */ /* 0x000fea0003800200 */
.L_x_10506:
        /* <DEDUP_REMOVED lines=60> */
.L_x_10504:
[----:B------:R-:W-:Y:S05]  /*28ea0*/  BSYNC.RECONVERGENT B1 ;  /* 0x0000000000017941 */ /* 0x000fea0003800200 */
.L_x_10503:
[----:B------:R-:W-:Y:S01]  /*28eb0*/  I2FP.F32.U32 R2, R3 ;  /* 0x0000000300027245 */ /* 0x000fe20000201000 */
[----:B------:R-:W-:Y:S01]  /*28ec0*/  BSSY.RECONVERGENT B1, `(.L_x_10508) ;  /* 0x0000061000017945 */ /* 0x000fe20003800200 */
[----:B------:R-:W-:Y:S01]  /*28ed0*/  SHF.L.U32 R3, R89, 0x10, RZ ;  /* 0x0000001059037819 */ /* 0x000fe200000006ff */
[----:B------:R-:W-:Y:S02]  /*28ee0*/  IMAD.MOV.U32 R136, RZ, RZ, 0x2 ;  /* 0x00000002ff887424 */ /* 0x000fe400078e00ff */
[----:B------:R-:W-:Y:S02]  /*28ef0*/  FFMA.FTZ R2, R2, R143, 1.1641532182693481445e-10 ;  /* 0x2f00000002027423 */ /* 0x000fe4000001008f */
[----:B------:R-:W-:-:S03]  /*28f00*/  FMUL.FTZ R3, R3, R0 ;  /* 0x0000000003037220 */ /* 0x000fc60000410000 */
        /* <DEDUP_REMOVED lines=18> */
.L_x_10510:
        /* <DEDUP_REMOVED lines=13> */
.L_x_10512:
[----:B------:R-:W-:Y:S05]  /*29100*/  BSYNC.RECONVERGENT B2 ;  /* 0x0000000000027941 */ /* 0x000fea0003800200 */
.L_x_10511:
        /* <DEDUP_REMOVED lines=60> */
.L_x_10509:
[----:B------:R-:W-:Y:S05]  /*294d0*/  BSYNC.RECONVERGENT B1 ;  /* 0x0000000000017941 */ /* 0x000fea0003800200 */
.L_x_10508:
        /* <DEDUP_REMOVED lines=20> */
.L_x_10515:
        /* <DEDUP_REMOVED lines=13> */
.L_x_10517:
[----:B------:R-:W-:Y:S05]  /*296f0*/  BSYNC.RECONVERGENT B2 ;  /* 0x0000000000027941 */ /* 0x000fea0003800200 */
.L_x_10516:
        /* <DEDUP_REMOVED lines=60> */
.L_x_10514:
[----:B------:R-:W-:Y:S05]  /*29ac0*/  BSYNC.RECONVERGENT B1 ;  /* 0x0000000000017941 */ /* 0x000fea0003800200 */
.L_x_10513:
        /* <DEDUP_REMOVED lines=24> */
.L_x_10520:
        /* <DEDUP_REMOVED lines=13> */
.L_x_10522:
[----:B------:R-:W-:Y:S05]  /*29d20*/  BSYNC.RECONVERGENT B2 ;  /* 0x0000000000027941 */ /* 0x000fea0003800200 */
.L_x_10521:
        /* <DEDUP_REMOVED lines=58> */
[----:B------:R-:W-:Y:S01]  /*2a0d0*/  MOV R3, R142 ;  /* 0x0000008e00037202 */ /* 0x000fe20000000f00 */
[----:B------:R-:W-:-:S07]  /*2a0e0*/  IMAD.MOV.U32 R142, RZ, RZ, R2 ;  /* 0x000000ffff8e7224 */ /* 0x000fce00078e0002 */
.L_x_10519:
[----:B------:R-:W-:Y:S05]  /*2a0f0*/  BSYNC.RECONVERGENT B1 ;  /* 0x0000000000017941 */ /* 0x000fea0003800200 */
.L_x_10518:
        /* <DEDUP_REMOVED lines=19> */
.L_x_10525:
        /* <DEDUP_REMOVED lines=13> */
.L_x_10527:
[----:B------:R-:W-:Y:S05]  /*2a300*/  BSYNC.RECONVERGENT B2 ;  /* 0x0000000000027941 */ /* 0x000fea0003800200 */
.L_x_10526:
        /* <DEDUP_REMOVED lines=60> */
.L_x_10524:
[----:B------:R-:W-:Y:S05]  /*2a6d0*/  BSYNC.RECONVERGENT B1 ;  /* 0x0000000000017941 */ /* 0x000fea0003800200 */
.L_x_10523:
        /* <DEDUP_REMOVED lines=24> */
.L_x_10530:
        /* <DEDUP_REMOVED lines=13> */
.L_x_10532:
[----:B------:R-:W-:Y:S05]  /*2a930*/  BSYNC.RECONVERGENT B2 ;  /* 0x0000000000027941 */ /* 0x000fea0003800200 */
.L_x_10531:
        /* <DEDUP_REMOVED lines=60> */
.L_x_10529:
[----:B------:R-:W-:Y:S05]  /*2ad00*/  BSYNC.RECONVERGENT B1 ;  /* 0x0000000000017941 */ /* 0x000fea0003800200 */
.L_x_10528:
        /* <DEDUP_REMOVED lines=18> */
.L_x_10535:
        /* <DEDUP_REMOVED lines=13> */
.L_x_10537:
[----:B------:R-:W-:Y:S05]  /*2af00*/  BSYNC.RECONVERGENT B2 ;  /* 0x0000000000027941 */ /* 0x000fea0003800200 */
.L_x_10536:
        /* <DEDUP_REMOVED lines=60> */
.L_x_10534:
[----:B------:R-:W-:Y:S05]  /*2b2d0*/  BSYNC.RECONVERGENT B1 ;  /* 0x0000000000017941 */ /* 0x000fea0003800200 */
.L_x_10533:
        /* <DEDUP_REMOVED lines=24> */
.L_x_10540:
        /* <DEDUP_REMOVED lines=12> */
.L_x_10542:
[----:B------:R-:W-:Y:S05]  /*2b520*/  BSYNC.RECONVERGENT B2 ;  /* 0x0000000000027941 */ /* 0x000fea0003800200 */
.L_x_10541:
[----:B0-----:R-:W-:Y:S01]  /*2b530*/  IMAD.WIDE.U32 R160, R156, -0x2daee0ad, RZ ;  /* 0xd2511f539ca07825 */ /* 0x001fe200078e00ff */
        /* <DEDUP_REMOVED lines=60> */
.L_x_10539:
[----:B------:R-:W-:Y:S05]  /*2b900*/  BSYNC.RECONVERGENT B1 ;  /* 0x0000000000017941 */ /* 0x000fea0003800200 */
.L_x_10538:
        /* <DEDUP_REMOVED lines=19> */
.L_x_10545:
        /* <DEDUP_REMOVED lines=12> */
.L_x_10547:
[----:B------:R-:W-:Y:S05]  /*2bb00*/  BSYNC.RECONVERGENT B2 ;  /* 0x0000000000027941 */ /* 0x000fea0003800200 */
.L_x_10546:
[----:B0-----:R-:W-:Y:S01]  /*2bb10*/  IMAD.WIDE.U32 R160, R156, -0x2daee0ad, RZ ;  /* 0xd2511f539ca07825 */ /* 0x001fe200078e00ff */
        /* <DEDUP_REMOVED lines=60> */
.L_x_10544:
[----:B------:R-:W-:Y:S05]  /*2bee0*/  BSYNC.RECONVERGENT B1 ;  /* 0x0000000000017941 */ /* 0x000fea0003800200 */
.L_x_10543:
[----:B------:R-:W-:Y:S01]  /*2bef0*/  I2FP.F32.U32 R138, R149 ;  /* 0x00000095008a7245 */ /* 0x000fe20000201000 */
[----:B------:R-:W-:Y:S01]  /*2bf00*/  IMAD.U32 R149, R91, 0x10000, RZ ;  /* 0x000100005b957824 */ /* 0x000fe200078e00ff */
[----:B------:R-:W-:Y:S01]  /*2bf10*/  BSSY.RECONVERGENT B1, `(.L_x_10548) ;  /* 0x0000060000017945 */ /* 0x000fe20003800200 */
[----:B0-----:R-:W-:Y:S02]  /*2bf20*/  IMAD.MOV.U32 R161, RZ, RZ, 0x2 ;  /* 0x00000002ffa17424 */ /* 0x001fe400078e00ff */
        /* <DEDUP_REMOVED lines=20> */
.L_x_10550:
        /* <DEDUP_REMOVED lines=12> */
.L_x_10552:
[----:B------:R-:W-:Y:S05]  /*2c130*/  BSYNC.RECONVERGENT B2 ;  /* 0x0000000000027941 */ /* 0x000fea0003800200 */
.L_x_10551:
        /* <DEDUP_REMOVED lines=61> */
.L_x_10549:
[----:B------:R-:W-:Y:S05]  /*2c510*/  BSYNC.RECONVERGENT B1 ;  /* 0x0000000000017941 */ /* 0x000fea0003800200 */
.L_x_10548:
        /* <DEDUP_REMOVED lines=18> */
.L_x_10555:
        /* <DEDUP_REMOVED lines=14> */
.L_x_10557:
[----:B------:R-:W-:Y:S05]  /*2c720*/  BSYNC.RECONVERGENT B2 ;  /* 0x0000000000027941 */ /* 0x000fea0003800200 */
.L_x_10556:
        /* <DEDUP_REMOVED lines=61> */
.L_x_10554:
[----:B------:R-:W-:Y:S05]  /*2cb00*/  BSYNC.RECONVERGENT B1 ;  /* 0x0000000000017941 */ /* 0x000fea0003800200 */
.L_x_10553:
[----:B------:R-:W-:-:S05]  /*2cb10*/  I2FP.F32.U32 R160, R149 ;  /* 0x0000009500a07245 */ /* 0x000fca0000201000 */
[----:B------:R-:W-:Y:S01]  /*2cb20*/  FFMA.FTZ R160, R160, R143, 1.1641532182693481445e-10 ;  /* 0x2f000000a0a07423 */ /* 0x000fe2000001008f */
[----:B------:R-:W-:-:S04]  /*2cb30*/  PRMT R143, R91, 0x7632, R143 ;  /* 0x000076325b8f7816 */ /* 0x000fc8000000008f */
[----:B------:R-:W-:Y:S01]  /*2cb40*/  FSETP.GTU.FTZ.AND P6, PT, R160, R141, PT ;  /* 0x0000008da000720b */ /* 0x000fe20003fdc000 */
[----:B------:R-:W-:Y:S01]  /*2cb50*/  IMAD.U32 R143, R143, 0x10000, RZ ;  /* 0x000100008f8f7824 */ /* 0x000fe200078e00ff */
[----:B------:R-:W-:-:S03]  /*2cb60*/  FSEL R160, R139, RZ, P5 ;  /* 0x000000ff8ba07208 */ /* 0x000fc60002800000 */
[----:B------:R-:W-:Y:S01]  /*2cb70*/  FMUL.FTZ R143, R143, R0 ;  /* 0x000000008f8f7220 */ /* 0x000fe20000410000 */
[----:B------:R-:W-:-:S04]  /*2cb80*/  SEL R0, RZ, 0x1, P6 ;  /* 0x00000001ff007807 */ /* 0x000fc80003000000 */
[----:B------:R-:W-:-:S05]  /*2cb90*/  FSEL R143, R143, RZ, !P6 ;  /* 0x000000ff8f8f7208 */ /* 0x000fca0007000000 */
[----:B------:R-:W-:-:S04]  /*2cba0*/  FADD.FTZ R139, R143, R160 ;  /* 0x000000a08f8b7221 */ /* 0x000fc80000010000 */
[----:B------:R-:W-:Y:S01]  /*2cbb0*/  @P1 FADD.FTZ R139, R99, R139 ;  /* 0x0000008b638b1221 */ /* 0x000fe20000010000 */
[----:B------:R-:W-:Y:S06]  /*2cbc0*/  BRA `(.L_x_10558) ;  /* 0x0000003000447947 */ /* 0x000fec0003800000 */
.L_x_10477:
        /* <DEDUP_REMOVED lines=16> */
.L_x_10561:
        /* <DEDUP_REMOVED lines=13> */
.L_x_10563:
[----:B------:R-:W-:Y:S05]  /*2cda0*/  BSYNC.RECONVERGENT B2 ;  /* 0x0000000000027941 */ /* 0x000fea0003800200 */
.L_x_10562:
        /* <DEDUP_REMOVED lines=59> */
.L_x_10560:
[----:B------:R-:W-:Y:S05]  /*2d160*/  BSYNC.RECONVERGENT B1 ;  /* 0x0000000000017941 */ /* 0x000fea0003800200 */
.L_x_10559:
        /* <DEDUP_REMOVED lines=22> */
.L_x_10566:
        /* <DEDUP_REMOVED lines=13> */
.L_x_10568:
[----:B------:R-:W-:Y:S05]  /*2d3a0*/  BSYNC.RECONVERGENT B2 ;  /* 0x0000000000027941 */ /* 0x000fea0003800200 */
.L_x_10567:
        /* <DEDUP_REMOVED lines=60> */
.L_x_10565:
[----:B------:R-:W-:Y:S05]  /*2d770*/  BSYNC.RECONVERGENT B1 ;  /* 0x0000000000017941 */ /* 0x000fea0003800200 */
.L_x_10564:
        /* <DEDUP_REMOVED lines=19> */
.L_x_10571:
        /* <DEDUP_REMOVED lines=13> */
.L_x_10573:
[----:B------:R-:W-:Y:S05]  /*2d980*/  BSYNC.RECONVERGENT B2 ;  /* 0x0000000000027941 */ /* 0x000fea0003800200 */
.L_x_10572:
        /* <DEDUP_REMOVED lines=60> */
.L_x_10570:
[----:B------:R-:W-:Y:S05]  /*2dd50*/  BSYNC.RECONVERGENT B1 ;  /* 0x0000000000017941 */ /* 0x000fea0003800200 */
.L_x_10569:
        /* <DEDUP_REMOVED lines=20> */
.L_x_10576:
        /* <DEDUP_REMOVED lines=12> */
.L_x_10578:
[----:B------:R-:W-:Y:S05]  /*2df60*/  BSYNC.RECONVERGENT B2 ;  /* 0x0000000000027941 */ /* 0x000fea0003800200 */
.L_x_10577:
        /* <DEDUP_REMOVED lines=61> */
.L_x_10575:
[----:B------:R-:W-:Y:S05]  /*2e340*/  BSYNC.RECONVERGENT B1 ;  /* 0x0000000000017941 */ /* 0x000fea0003800200 */
.L_x_10574:
        /* <DEDUP_REMOVED lines=19> */
.L_x_10581:
        /* <DEDUP_REMOVED lines=12> */
.L_x_10583:
[----:B------:R-:W-:Y:S05]  /*2e540*/  BSYNC.RECONVERGENT B2 ;  /* 0x0000000000027941 */ /* 0x000fea0003800200 */
.L_x_10582:
        /* <DEDUP_REMOVED lines=61> */
.L_x_10580:
[----:B------:R-:W-:Y:S05]  /*2e920*/  BSYNC.RECONVERGENT B1 ;  /* 0x0000000000017941 */ /* 0x000fea0003800200 */
.L_x_10579:
        /* <DEDUP_REMOVED lines=18> */
.L_x_10586:
        /* <DEDUP_REMOVED lines=12> */
.L_x_10588:
[----:B------:R-:W-:Y:S05]  /*2eb10*/  BSYNC.RECONVERGENT B2 ;  /* 0x0000000000027941 */ /* 0x000fea0003800200 */
.L_x_10587:
        /* <DEDUP_REMOVED lines=61> */
.L_x_10585:
[----:B------:R-:W-:Y:S05]  /*2eef0*/  BSYNC.RECONVERGENT B1 ;  /* 0x0000000000017941 */ /* 0x000fea0003800200 */
.L_x_10584:
        /* <DEDUP_REMOVED lines=17> */
.L_x_10591:
        /* <DEDUP_REMOVED lines=12> */
.L_x_10593:
[----:B------:R-:W-:Y:S05]  /*2f0d0*/  BSYNC.RECONVERGENT B2 ;  /* 0x0000000000027941 */ /* 0x000fea0003800200 */
.L_x_10592:
        /* <DEDUP_REMOVED lines=61> */
.L_x_10590:
[----:B------:R-:W-:Y:S05]  /*2f4b0*/  BSYNC.RECONVERGENT B1 ;  /* 0x0000000000017941 */ /* 0x000fea0003800200 */
.L_x_10589:
        /* <DEDUP_REMOVED lines=18> */
.L_x_10596:
        /* <DEDUP_REMOVED lines=12> */
.L_x_10598:
[----:B------:R-:W-:Y:S05]  /*2f6a0*/  BSYNC.RECONVERGENT B2 ;  /* 0x0000000000027941 */ /* 0x000fea0003800200 */
.L_x_10597:
        /* <DEDUP_REMOVED lines=61> */
.L_x_10595:
[----:B------:R-:W-:Y:S05]  /*2fa80*/  BSYNC.RECONVERGENT B1 ;  /* 0x0000000000017941 */ /* 0x000fea0003800200 */
.L_x_10594:
        /* <DEDUP_REMOVED lines=37> */
.L_x_10558:
[----:B------:R-:W0:Y:S01]  /*2fce0*/  LDC.64 R160, c[0x0][0x3a8] ;  /* 0x0000ea00ffa07b82 */ /* 0x000e220000000a00 */
[C---:B------:R-:W-:Y:S02]  /*2fcf0*/  LOP3.LUT P6, RZ, R158.reuse, 0x8, RZ, 0xc0, !PT ;  /* 0x000000089eff7812 */ /* 0x040fe400078cc0ff */
[----:B------:R-:W-:Y:S02]  /*2fd00*/  SEL R149, RZ, 0x1000000, !P5 ;  /* 0x01000000ff957807 */ /* 0x000fe40006800000 */
[----:B------:R-:W-:Y:S02]  /*2fd10*/  SEL R162, RZ, 0x10000, !P4 ;  /* 0x00010000ffa27807 */ /* 0x000fe40006000000 */
[C---:B------:R-:W-:Y:S02]  /*2fd20*/  LOP3.LUT P5, RZ, R158.reuse, 0x4, RZ, 0xc0, !PT ;  /* 0x000000049eff7812 */ /* 0x040fe400078ac0ff */
[----:B------:R-:W-:Y:S02]  /*2fd30*/  LOP3.LUT P4, RZ, R158, 0x2, RZ, 0xc0, !PT ;  /* 0x000000029eff7812 */ /* 0x000fe4000788c0ff */
[----:B------:R-:W-:-:S02]  /*2fd40*/  SEL R143, RZ, 0x10000, !P5 ;  /* 0x00010000ff8f7807 */ /* 0x000fc40006800000 */
[----:B------:R-:W-:Y:S02]  /*2fd50*/  SEL R141, RZ, 0x1000000, !P4 ;  /* 0x01000000ff8d7807 */ /* 0x000fe40006000000 */
[----:B------:R-:W-:Y:S02]  /*2fd60*/  SEL R163, RZ, 0x100, !P3 ;  /* 0x00000100ffa37807 */ /* 0x000fe40005800000 */
[----:B------:R-:W-:Y:S02]  /*2fd70*/  LOP3.LUT P1, RZ, R158, 0x10, RZ, 0xc0, !PT ;  /* 0x000000109eff7812 */ /* 0x000fe4000782c0ff */
[----:B------:R-:W-:Y:S01]  /*2fd80*/  LOP3.LUT R163, R163, R149, R162, 0xfe, !PT ;  /* 0x00000095a3a37212 */ /* 0x000fe200078efea2 */
[----:B------:R-:W-:Y:S01]  /*2fd90*/  IMAD.MOV.U32 R149, RZ, RZ, R142 ;  /* 0x000000ffff957224 */ /* 0x000fe200078e008e */
[----:B------:R-:W-:Y:S01]  /*2fda0*/  SEL R162, RZ, 0x1, !P2 ;  /* 0x00000001ffa27807 */ /* 0x000fe20005000000 */
[----:B0-----:R-:W-:Y:S01]  /*2fdb0*/  IMAD.WIDE.U32 R164, R140, 0x20, R160 ;  /* 0x000000208ca47825 */ /* 0x001fe200078e00a0 */
[----:B------:R-:W-:-:S02]  /*2fdc0*/  SEL R160, RZ, 0x100, !P6 ;  /* 0x00000100ffa07807 */ /* 0x000fc40007000000 */
[----:B------:R-:W-:Y:S02]  /*2fdd0*/  LOP3.LUT R163, R163, R162, RZ, 0xfc, !PT ;  /* 0x000000a2a3a37212 */ /* 0x000fe400078efcff */
[----:B------:R-:W-:Y:S01]  /*2fde0*/  LOP3.LUT R141, R160, R141, R143, 0xfe, !PT ;  /* 0x0000008da08d7212 */ /* 0x000fe200078efe8f */
[----:B------:R2:W-:Y:S01]  /*2fdf0*/  STG.E.128 desc[UR6][R164.64], R132 ;  /* 0x00000084a4007986 */ /* 0x0005e2000c101d06 */
[----:B------:R-:W0:Y:S01]  /*2fe00*/  LDC.64 R160, c[0x0][0x3b0] ;  /* 0x0000ec00ffa07b82 */ /* 0x000e220000000a00 */
[----:B------:R-:W-:Y:S02]  /*2fe10*/  SEL R162, RZ, 0x1, !P1 ;  /* 0x00000001ffa27807 */ /* 0x000fe40004800000 */
[----:B------:R2:W-:Y:S02]  /*2fe20*/  STG.E.128 desc[UR6][R164.64+0x10], R136 ;  /* 0x00001088a4007986 */ /* 0x0005e4000c101d06 */
[----:B------:R-:W-:Y:S01]  /*2fe30*/  LOP3.LUT R162, R141, R162, RZ, 0xfc, !PT ;  /* 0x000000a28da27212 */ /* 0x000fe200078efcff */
[----:B0-----:R-:W-:-:S05]  /*2fe40*/  IMAD.WIDE.U32 R160, R140, 0x8, R160 ;  /* 0x000000088ca07825 */ /* 0x001fca00078e00a0 */
[----:B------:R2:W-:Y:S01]  /*2fe50*/  STG.E.64 desc[UR6][R160.64], R162 ;  /* 0x000000a2a0007986 */ /* 0x0005e2000c101b06 */
[----:B------:R-:W-:Y:S05]  /*2fe60*/  @!P0 BRA `(.L_x_10476) ;  /* 0x0000000000508947 */ /* 0x000fea0003800000 */
[----:B------:R-:W-:Y:S01]  /*2fe70*/  IMAD.U32 R141, R2, 0x10000, RZ ;  /* 0x00010000028d7824 */ /* 0x000fe200078e00ff */
[----:B--2---:R-:W-:Y:S02]  /*2fe80*/  LOP3.LUT R162, R5, 0xff, RZ, 0xc0, !PT ;  /* 0x000000ff05a27812 */ /* 0x004fe400078ec0ff */
        /* <DEDUP_REMOVED lines=18> */
.L_x_10476:
[----:B------:R-:W-:Y:S05]  /*2ffb0*/  BSYNC.RECONVERGENT B0 ;  /* 0x0000000000007941 */ /* 0x000fea0003800200 */
.L_x_10475:
[----:B------:R-:W-:Y:S01]  /*2ffc0*/  FADD.FTZ R140, RZ, R100 ;  /* 0x00000064ff8c7221 */ /* 0x000fe20000010000 */
        /* <DEDUP_REMOVED lines=50> */
[----:B------:R-:W1:Y:S02]  /*302f0*/  SHFL.BFLY PT, R140, R143, 0x4, 0x1f ;  /* 0x0c801f008f8c7f89 */ /* 0x000e6400000e0000 */
[----:B-1----:R-:W-:-:S05]  /*30300*/  FADD.FTZ R159, R143, R140 ;  /* 0x0000008c8f9f7221 */ /* 0x002fca0000010000 */
[----:B------:R-:W0:Y:S02]  /*30310*/  SHFL.BFLY PT, R140, R159, 0x8, 0x1f ;  /* 0x0d001f009f8c7f89 */ /* 0x000e2400000e0000 */
[----:B0-2---:R-:W-:Y:S02]  /*30320*/  FADD.FTZ R160, R159, R140 ;  /* 0x0000008c9fa07221 */ /* 0x005fe40000010000 */
[----:B------:R-:W0:Y:S03]  /*30330*/  S2R R159, SR_TID.X ;  /* 0x00000000009f7919 */ /* 0x000e260000002100 */
[----:B------:R-:W1:Y:S02]  /*30340*/  SHFL.BFLY PT, R161, R160, 0x10, 0x1f ;  /* 0x0e001f00a0a17f89 */ /* 0x000e6400000e0000 */
[----:B-1----:R-:W-:-:S04]  /*30350*/  FADD.FTZ R161, R160, R161 ;  /* 0x000000a1a0a17221 */ /* 0x002fc80000010000 */
[----:B------:R-:W-:-:S04]  /*30360*/  FMUL.FTZ R140, R154, R161 ;  /* 0x000000a19a8c7220 */ /* 0x000fc80000410000 */
        /* <DEDUP_REMOVED lines=16> */
[----:B------:R-:W-:-:S05]  /*30470*/  FFMA.FTZ R141, R142, R142, R141 ;  /* 0x0000008e8e8d7223 */ /* 0x000fca000001008d */
[----:B------:R-:W-:Y:S01]  /*30480*/  FSEL R142, R141, RZ, P0 ;  /* 0x000000ff8d8e7208 */ /* 0x000fe20000000000 */
[----:B------:R-:W-:-:S04]  /*30490*/  FADD.FTZ R141, R108, -R140 ;  /* 0x8000008c6c8d7221 */ /* 0x000fc80000010000 */
        /* <DEDUP_REMOVED lines=62> */
[----:B------:R-:W1:Y:S02]  /*30880*/  SHFL.BFLY PT, R141, R142, 0x1, 0x1f ;  /* 0x0c201f008e8d7f89 */ /* 0x000e6400000e0000 */
[----:B-1----:R-:W-:Y:S01]  /*30890*/  FADD.FTZ R143, R142, R141 ;  /* 0x0000008d8e8f7221 */ /* 0x002fe20000010000 */
[----:B0-----:R-:W-:-:S04]  /*308a0*/  LOP3.LUT P2, R142, R159, 0x1f, RZ, 0xc0, !PT ;  /* 0x0000001f9f8e7812 */ /* 0x001fc8000784c0ff */
[----:B------:R-:W0:Y:S01]  /*308b0*/  SHFL.BFLY PT, R160, R143, 0x2, 0x1f ;  /* 0x0c401f008fa07f89 */ /* 0x000e2200000e0000 */
        /* <DEDUP_REMOVED lines=16> */
.L_x_10600:
[----:B------:R-:W-:Y:S05]  /*309c0*/  BSYNC.RECONVERGENT B0 ;  /* 0x0000000000007941 */ /* 0x000fea0003800200 */
.L_x_10599:
[----:B------:R-:W-:Y:S01]  /*309d0*/  BAR.SYNC.DEFER_BLOCKING 0x0 ;  /* 0x0000000000007b1d */ /* 0x000fe20000010000 */
[----:B------:R-:W-:Y:S01]  /*309e0*/  HFMA2 R162, -RZ, RZ, 0, 0 ;  /* 0x00000000ffa27431 */ /* 0x000fe200000001ff */
[----:B0-----:R-:W-:-:S04]  /*309f0*/  CS2R R140, SRZ ;  /* 0x00000000008c7805 */ /* 0x001fc8000001ff00 */
[----:B------:R-:W-:Y:S04]  /*30a00*/  BSSY.RECONVERGENT B0, `(.L_x_10601) ;  /* 0x000000a000007945 */ /* 0x000fe80003800200 */
[----:B------:R-:W-:Y:S05]  /*30a10*/  @P1 BRA `(.L_x_10602) ;  /* 0x0000000000201947 */ /* 0x000fea0003800000 */
[----:B------:R-:W0:Y:S01]  /*30a20*/  S2UR UR5, SR_CgaCtaId ;  /* 0x00000000000579c3 */ /* 0x000e220000008800 */
[----:B------:R-:W-:Y:S01]  /*30a30*/  UMOV UR4, 0x400 ;  /* 0x0000040000047882 */ /* 0x000fe20000000000 */
[----:B------:R-:W-:Y:S02]  /*30a40*/  IMAD.SHL.U32 R140, R159, 0x8, RZ ;  /* 0x000000089f8c7824 */ /* 0x000fe400078e00ff */
[----:B------:R-:W-:-:S03]  /*30a50*/  IMAD.MOV.U32 R162, RZ, RZ, R153 ;  /* 0x000000ffffa27224 */ /* 0x000fc600078e0099 */
[----:B------:R-:W-:Y:S01]  /*30a60*/  LOP3.LUT R140, R140, 0xf8, RZ, 0xc0, !PT ;  /* 0x000000f88c8c7812 */ /* 0x000fe200078ec0ff */
[----:B0-----:R-:W-:-:S04]  /*30a70*/  ULEA UR4, UR5, UR4, 0x18 ;  /* 0x0000000405047291 */ /* 0x001fc8000f8ec0ff */
[----:B------:R-:W-:-:S09]  /*30a80*/  @UP1 UIADD3 UR4, UPT, UPT, UR4, 0x20, URZ ;  /* 0x0000002004041890 */ /* 0x000fd2000fffe0ff */
[----:B------:R-:W0:Y:S03]  /*30a90*/  LDS.64 R140, [R140+UR4] ;  /* 0x000000048c8c7984 */ /* 0x000e260008000a00 */
.L_x_10602:
[----:B------:R-:W-:Y:S05]  /*30aa0*/  BSYNC.RECONVERGENT B0 ;  /* 0x0000000000007941 */ /* 0x000fea0003800200 */
.L_x_10601:
[----:B0-----:R-:W0:Y:S01]  /*30ab0*/  SHFL.DOWN PT, R143, R140, 0x2, 0x1f ;  /* 0x08401f008c8f7f89 */ /* 0x001e2200000e0000 */
[----:B------:R-:W-:Y:S01]  /*30ac0*/  I2FP.F32.S32 R161, R162 ;  /* 0x000000a200a17245 */ /* 0x000fe20000201400 */
[----:B------:R-:W-:Y:S01]  /*30ad0*/  BSSY.RECONVERGENT B0, `(.L_x_10603) ;  /* 0x0000054000007945 */ /* 0x000fe20003800200 */
[----:B------:R-:W-:Y:S01]  /*30ae0*/  ISETP.NE.AND P1, PT, RZ, UR19, PT ;  /* 0x00000013ff007c0c */ /* 0x000fe2000bf25270 */
[----:B------:R-:W1:Y:S01]  /*30af0*/  SHFL.DOWN PT, R163, R162, 0x2, 0x1f ;  /* 0x08401f00a2a37f89 */ /* 0x000e6200000e0000 */
[----:B0-----:R-:W-:-:S04]  /*30b00*/  FADD.FTZ R142, -R143, R140 ;  /* 0x0000008c8f8e7221 */ /* 0x001fc80000010100 */
[----:B------:R-:W-:Y:S01]  /*30b10*/  FMUL.FTZ R160, R142, R142 ;  /* 0x0000008e8ea07220 */ /* 0x000fe20000410000 */
[----:B-1----:R-:W-:Y:S02]  /*30b20*/  IADD3 R142, PT, PT, R163, R162, RZ ;  /* 0x000000a2a38e7210 */ /* 0x002fe40007ffe0ff */
[----:B------:R-:W-:Y:S01]  /*30b30*/  I2FP.F32.S32 R163, R163 ;  /* 0x000000a300a37245 */ /* 0x000fe20000201400 */
[----:B------:R-:W-:-:S04]  /*30b40*/  FMUL.FTZ R160, R160, R161 ;  /* 0x000000a1a0a07220 */ /* 0x000fc80000410000 */
[-C--:B------:R-:W-:Y:S01]  /*30b50*/  FMUL.FTZ R164, R143, R163.reuse ;  /* 0x000000a38fa47220 */ /* 0x080fe20000410000 */
[----:B------:R-:W-:-:S03]  /*30b60*/  FMUL.FTZ R160, R160, R163 ;  /* 0x000000a3a0a07220 */ /* 0x000fc60000410000 */
[----:B------:R-:W-:Y:S02]  /*30b70*/  FFMA.FTZ R164, R161, R140, R164 ;  /* 0x0000008ca1a47223 */ /* 0x000fe400000100a4 */
[----:B------:R-:W0:Y:S04]  /*30b80*/  SHFL.DOWN PT, R140, R141, 0x2, 0x1f ;  /* 0x08401f008d8c7f89 */ /* 0x000e2800000e0000 */
[----:B------:R-:W1:Y:S01]  /*30b90*/  SHFL.DOWN PT, R161, R142, 0x1, 0x1f ;  /* 0x08201f008ea17f89 */ /* 0x000e6200000e0000 */
[----:B0-----:R-:W-:Y:S01]  /*30ba0*/  FADD.FTZ R162, R140, R141 ;  /* 0x0000008d8ca27221 */ /* 0x001fe20000010000 */
[----:B------:R-:W-:Y:S01]  /*30bb0*/  I2FP.F32.S32 R140, R142 ;  /* 0x0000008e008c7245 */ /* 0x000fe20000201400 */
[----:B-1----:R-:W-:-:S03]  /*30bc0*/  IMAD.IADD R163, R142, 0x1, R161 ;  /* 0x000000018ea37824 */ /* 0x002fc600078e02a1 */
[----:B------:R-:W0:Y:S01]  /*30bd0*/  MUFU.RCP R143, R140 ;  /* 0x0000008c008f7308 */ /* 0x000e220000001000 */
[----:B------:R-:W-:Y:S02]  /*30be0*/  I2FP.F32.S32 R161, R161 ;  /* 0x000000a100a17245 */ /* 0x000fe40000201400 */
[----:B------:R-:W-:-:S05]  /*30bf0*/  I2FP.F32.S32 R165, R163 ;  /* 0x000000a300a57245 */ /* 0x000fca0000201400 */
[----:B------:R1:W2:Y:S02]  /*30c00*/  MUFU.RCP R141, R165 ;  /* 0x000000a5008d7308 */ /* 0x0002a40000001000 */
[----:B-1----:R-:W-:Y:S01]  /*30c10*/  MOV R165, UR16 ;  /* 0x0000001000a57c02 */ /* 0x002fe20008000f00 */
[C---:B0-----:R-:W-:Y:S01]  /*30c20*/  FFMA.FTZ R162, R143.reuse, R160, R162 ;  /* 0x000000a08fa27223 */ /* 0x041fe200000100a2 */
[----:B------:R-:W-:-:S05]  /*30c30*/  FMUL.FTZ R143, R143, R164 ;  /* 0x000000a48f8f7220 */ /* 0x000fca0000410000 */
[----:B------:R-:W0:Y:S02]  /*30c40*/  SHFL.DOWN PT, R160, R143, 0x1, 0x1f ;  /* 0x08201f008fa07f89 */ /* 0x000e2400000e0000 */
[----:B0-----:R-:W-:-:S04]  /*30c50*/  FADD.FTZ R163, R143, -R160 ;  /* 0x800000a08fa37221 */ /* 0x001fc80000010000 */
[----:B------:R-:W-:-:S04]  /*30c60*/  FMUL.FTZ R163, R163, R163 ;  /* 0x000000a3a3a37220 */ /* 0x000fc80000410000 */
[----:B------:R-:W-:-:S04]  /*30c70*/  FMUL.FTZ R163, R140, R163 ;  /* 0x000000a38ca37220 */ /* 0x000fc80000410000 */
[-C--:B------:R-:W-:Y:S01]  /*30c80*/  FMUL.FTZ R164, R163, R161.reuse ;  /* 0x000000a1a3a47220 */ /* 0x080fe20000410000 */
[----:B------:R-:W-:-:S04]  /*30c90*/  FMUL.FTZ R161, R160, R161 ;  /* 0x000000a1a0a17220 */ /* 0x000fc80000410000 */
[----:B------:R-:W-:Y:S02]  /*30ca0*/  FFMA.FTZ R140, R140, R143, R161 ;  /* 0x0000008f8c8c7223 */ /* 0x000fe400000100a1 */
[----:B------:R-:W0:Y:S02]  /*30cb0*/  SHFL.DOWN PT, R143, R162, 0x1, 0x1f ;  /* 0x08201f00a28f7f89 */ /* 0x000e2400000e0000 */
[----:B--2---:R-:W-:-:S06]  /*30cc0*/  FMUL.FTZ R163, R141, R140 ;  /* 0x0000008c8da37220 */ /* 0x004fcc0000410000 */
[----:B------:R-:W1:Y:S01]  /*30cd0*/  SHFL.IDX PT, R163, R163, RZ, 0x1f ;  /* 0x00001fffa3a37589 */ /* 0x000e6200000e0000 */
[----:B0-----:R-:W-:Y:S01]  /*30ce0*/  FADD.FTZ R140, R162, R143 ;  /* 0x0000008fa28c7221 */ /* 0x001fe20000010000 */
[----:B------:R-:W-:Y:S01]  /*30cf0*/  IMAD.U32 R143, RZ, RZ, UR16 ;  /* 0x00000010ff8f7e24 */ /* 0x000fe2000f8e00ff */
[----:B------:R-:W0:Y:S02]  /*30d00*/  LDC R162, c[0x0][0x448] ;  /* 0x00011200ffa27b82 */ /* 0x000e240000000800 */
[----:B------:R-:W-:Y:S01]  /*30d10*/  FFMA.FTZ R164, R141, R164, R140 ;  /* 0x000000a48da47223 */ /* 0x000fe2000001008c */
[C---:B-1----:R-:W-:Y:S01]  /*30d20*/  FMUL.FTZ R161, R163.reuse, R163 ;  /* 0x000000a3a3a17220 */ /* 0x042fe20000410000 */
[----:B------:R-:W-:-:S04]  /*30d30*/  FSEL R160, R163, RZ, !P1 ;  /* 0x000000ffa3a07208 */ /* 0x000fc80004800000 */
[----:B------:R-:W-:Y:S02]  /*30d40*/  FSEL R161, R161, RZ, P1 ;  /* 0x000000ffa1a17208 */ /* 0x000fe40000800000 */
[----:B------:R-:W-:-:S13]  /*30d50*/  ISETP.NE.AND P1, PT, R159, RZ, PT ;  /* 0x000000ff9f00720c */ /* 0x000fda0003f25270 */
[----:B------:R-:W1:Y:S02]  /*30d60*/  @!P1 LDC.64 R140, c[0x0][0x3c0] ;  /* 0x0000f000ff8c9b82 */ /* 0x000e640000000a00 */
[----:B-1----:R-:W-:Y:S02]  /*30d70*/  @!P1 IMAD.WIDE R142, R143, 0x4, R140 ;  /* 0x000000048f8e9825 */ /* 0x002fe400078e028c */
[----:B------:R-:W0:Y:S04]  /*30d80*/  SHFL.IDX PT, R141, R164, RZ, 0x1f ;  /* 0x00001fffa48d7589 */ /* 0x000e2800000e0000 */
[----:B------:R1:W-:Y:S01]  /*30d90*/  @!P1 STG.E desc[UR6][R142.64], R163 ;  /* 0x000000a38e009986 */ /* 0x0003e2000c101906 */
[----:B0-----:R-:W-:Y:S02]  /*30da0*/  FFMA.FTZ R162, R141, UR20, R162 ;  /* 0x000000148da27c23 */ /* 0x001fe400080100a2 */
[----:B------:R-:W0:Y:S02]  /*30db0*/  @!P1 LDC.64 R140, c[0x0][0x3c8] ;  /* 0x0000f200ff8c9b82 */ /* 0x000e240000000a00 */
[----:B------:R-:W-:-:S06]  /*30dc0*/  FADD.FTZ R161, R162, R161 ;  /* 0x000000a1a2a17221 */ /* 0x000fcc0000010000 */
[----:B------:R-:W2:Y:S01]  /*30dd0*/  MUFU.RSQ R161, R161 ;  /* 0x000000a100a17308 */ /* 0x000ea20000001400 */
[----:B0-----:R-:W-:-:S05]  /*30de0*/  @!P1 IMAD.WIDE R140, R165, 0x4, R140 ;  /* 0x00000004a58c9825 */ /* 0x001fca00078e028c */
[----:B--2---:R1:W-:Y:S01]  /*30df0*/  @!P1 STG.E desc[UR6][R140.64], R161 ;  /* 0x000000a18c009986 */ /* 0x0043e2000c101906 */
[----:B------:R-:W-:Y:S05]  /*30e00*/  @!P0 BRA `(.L_x_10604) ;  /* 0x0000000000808947 */ /* 0x000fea0003800000 */
[--C-:B-1----:R-:W-:Y:S01]  /*30e10*/  FADD.FTZ R140, R100, -R160.reuse ;  /* 0x800000a0648c7221 */ /* 0x102fe20000010000 */
[--C-:B------:R-:W-:Y:S01]  /*30e20*/  FADD.FTZ R162, R102, -R160.reuse ;  /* 0x800000a066a27221 */ /* 0x100fe20000010000 */
[--C-:B------:R-:W-:Y:S02]  /*30e30*/  FADD.FTZ R164, R103, -R160.reuse ;  /* 0x800000a067a47221 */ /* 0x100fe40000010000 */
[----:B------:R-:W-:Y:S01]  /*30e40*/  FMUL.FTZ R141, R161, R140 ;  /* 0x0000008ca18d7220 */ /* 0x000fe20000410000 */
        /* <DEDUP_REMOVED lines=10> */
[----:B------:R-:W-:-:S03]  /*30ef0*/  FMUL.FTZ R162, R161, R162 ;  /* 0x000000a2a1a27220 */ /* 0x000fc60000410000 */
[----:B------:R-:W-:Y:S02]  /*30f00*/  F2FP.BF16.F32.PACK_AB R140, R141, R140 ;  /* 0x0000008c8d8c723e */ /* 0x000fe400000010ff */
[----:B------:R-:W-:Y:S01]  /*30f10*/  F2FP.BF16.F32.PACK_AB R141, R164, R143 ;  /* 0x0000008fa48d723e */ /* 0x000fe200000010ff */
[----:B------:R-:W-:Y:S01]  /*30f20*/  FMUL.FTZ R143, R161, R142 ;  /* 0x0000008ea18f7220 */ /* 0x000fe20000410000 */
[----:B------:R-:W-:-:S03]  /*30f30*/  FADD.FTZ R164, R107, -R160 ;  /* 0x800000a06ba47221 */ /* 0x000fc60000010000 */
[----:B------:R-:W-:Y:S01]  /*30f40*/  FFMA.FTZ R142, R143, R12, R20 ;  /* 0x0000000c8f8e7223 */ /* 0x000fe20000010014 */
[----:B------:R-:W-:Y:S01]  /*30f50*/  FFMA.FTZ R143, R162, R13, R21 ;  /* 0x0000000da28f7223 */ /* 0x000fe20000010015 */
[----:B------:R-:W-:Y:S01]  /*30f60*/  FADD.FTZ R162, R106, -R160 ;  /* 0x800000a06aa27221 */ /* 0x000fe20000010000 */
[----:B------:R-:W-:-:S03]  /*30f70*/  FMUL.FTZ R164, R161, R164 ;  /* 0x000000a4a1a47220 */ /* 0x000fc60000410000 */
[----:B------:R-:W-:Y:S01]  /*30f80*/  F2FP.BF16.F32.PACK_AB R142, R143, R142 ;  /* 0x0000008e8f8e723e */ /* 0x000fe200000010ff */
[----:B------:R-:W-:Y:S01]  /*30f90*/  FMUL.FTZ R143, R161, R162 ;  /* 0x000000a2a18f7220 */ /* 0x000fe20000410000 */
[----:B------:R-:W-:Y:S01]  /*30fa0*/  FFMA.FTZ R164, R164, R15, R23 ;  /* 0x0000000fa4a47223 */ /* 0x000fe20000010017 */
[----:B------:R-:W0:Y:S02]  /*30fb0*/  LDC.64 R162, c[0x0][0x428] ;  /* 0x00010a00ffa27b82 */ /* 0x000e240000000a00 */
[----:B------:R-:W-:-:S05]  /*30fc0*/  FFMA.FTZ R143, R143, R14, R22 ;  /* 0x0000000e8f8f7223 */ /* 0x000fca0000010016 */
[----:B------:R-:W-:Y:S01]  /*30fd0*/  F2FP.BF16.F32.PACK_AB R143, R164, R143 ;  /* 0x0000008fa48f723e */ /* 0x000fe200000010ff */
[----:B0-----:R-:W-:-:S04]  /*30fe0*/  IMAD.WIDE.U32 R162, R146, 0x10, R162 ;  /* 0x0000001092a27825 */ /* 0x001fc800078e00a2 */
[----:B------:R-:W-:Y:S01]  /*30ff0*/  VIADD R146, R146, 0x80 ;  /* 0x0000008092927836 */ /* 0x000fe20000000000 */
[----:B------:R0:W-:Y:S06]  /*31000*/  STG.E.128 desc[UR6][R162.64], R140 ;  /* 0x0000008ca2007986 */ /* 0x0001ec000c101d06 */
.L_x_10604:
[----:B------:R-:W-:Y:S05]  /*31010*/  BSYNC.RECONVERGENT B0 ;  /* 0x0000000000007941 */ /* 0x000fea0003800200 */
.L_x_10603:
[----:B------:R-:W-:Y:S01]  /*31020*/  LOP3.LUT P0, RZ, R158, 0x100, RZ, 0xc0, !PT ;  /* 0x000001009eff7812 */ /* 0x000fe2000780c0ff */
[----:B------:R-:W-:-:S12]  /*31030*/  BSSY.RECONVERGENT B0, `(.L_x_10605) ;  /* 0x0000022000007945 */ /* 0x000fd80003800200 */
[----:B------:R-:W-:Y:S05]  /*31040*/  @!P0 BRA `(.L_x_10606) ;  /* 0x0000000000808947 */ /* 0x000fea0003800000 */
[--C-:B01----:R-:W-:Y:S01]  /*31050*/  FADD.FTZ R140, R108, -R160.reuse ;  /* 0x800000a06c8c7221 */ /* 0x103fe20000010000 */
        /* <DEDUP_REMOVED lines=31> */
.L_x_10606:
[----:B------:R-:W-:Y:S05]  /*31250*/  BSYNC.RECONVERGENT B0 ;  /* 0x0000000000007941 */ /* 0x000fea0003800200 */
.L_x_10605:
[----:B------:R-:W-:Y:S01]  /*31260*/  LOP3.LUT P0, RZ, R158, 0x80, RZ, 0xc0, !PT ;  /* 0x000000809eff7812 */ /* 0x000fe2000780c0ff */
[----:B------:R-:W-:-:S12]  /*31270*/  BSSY.RECONVERGENT B0, `(.L_x_10607) ;  /* 0x0000022000007945 */ /* 0x000fd80003800200 */
[----:B------:R-:W-:Y:S05]  /*31280*/  @!P0 BRA `(.L_x_10608) ;  /* 0x0000000000808947 */ /* 0x000fea0003800000 */
[--C-:B012---:R-:W-:Y:S01]  /*31290*/  FADD.FTZ R140, R116, -R160.reuse ;  /* 0x800000a0748c7221 */ /* 0x107fe20000010000 */
        /* <DEDUP_REMOVED lines=28> */
[C---:B0-----:R-:W-:Y:S01]  /*31460*/  IMAD.WIDE.U32 R162, R146.reuse, 0x10, R162 ;  /* 0x0000001092a27825 */ /* 0x041fe200078e00a2 */
[----:B------:R-:W-:-:S04]  /*31470*/  IADD3 R146, PT, PT, R146, 0x80, RZ ;  /* 0x0000008092927810 */ /* 0x000fc80007ffe0ff */
[----:B------:R3:W-:Y:S03]  /*31480*/  STG.E.128 desc[UR6][R162.64], R140 ;  /* 0x0000008ca2007986 */ /* 0x0007e6000c101d06 */
.L_x_10608:
[----:B------:R-:W-:Y:S05]  /*31490*/  BSYNC.RECONVERGENT B0 ;  /* 0x0000000000007941 */ /* 0x000fea0003800200 */
.L_x_10607:
[----:B------:R-:W-:Y:S01]  /*314a0*/  LOP3.LUT P0, RZ, R158, 0x40, RZ, 0xc0, !PT ;  /* 0x000000409eff7812 */ /* 0x000fe2000780c0ff */
[----:B------:R-:W-:-:S12]  /*314b0*/  BSSY.RECONVERGENT B0, `(.L_x_10609) ;  /* 0x0000022000007945 */ /* 0x000fd80003800200 */
[----:B------:R-:W-:Y:S05]  /*314c0*/  @!P0 BRA `(.L_x_10610) ;  /* 0x0000000000808947 */ /* 0x000fea0003800000 */
[--C-:B0123--:R-:W-:Y:S01]  /*314d0*/  FADD.FTZ R140, R124, -R160.reuse ;  /* 0x800000a07c8c7221 */ /* 0x10ffe20000010000 */
        /* <DEDUP_REMOVED lines=31> */
.L_x_10610:
[----:B------:R-:W-:Y:S05]  /*316d0*/  BSYNC.RECONVERGENT B0 ;  /* 0x0000000000007941 */ /* 0x000fea0003800200 */
.L_x_10609:
[----:B------:R-:W-:Y:S01]  /*316e0*/  LOP3.LUT P0, RZ, R158, 0x20, RZ, 0xc0, !PT ;  /* 0x000000209eff7812 */ /* 0x000fe2000780c0ff */
[----:B------:R-:W-:-:S12]  /*316f0*/  BSSY.RECONVERGENT B0, `(.L_x_10611) ;  /* 0x0000021000007945 */ /* 0x000fd80003800200 */
[----:B------:R-:W-:Y:S05]  /*31700*/  @!P0 BRA `(.L_x_10612) ;  /* 0x00000000007c8947 */ /* 0x000fea0003800000 */
[--C-:B------:R-:W-:Y:S01]  /*31710*/  FADD.FTZ R165, R133, -R160.reuse ;  /* 0x800000a085a57221 */ /* 0x100fe20000010000 */
[--C-:B01234-:R-:W-:Y:S01]  /*31720*/  FADD.FTZ R140, R136, -R160.reuse ;  /* 0x800000a0888c7221 */ /* 0x11ffe20000010000 */
        /* <DEDUP_REMOVED lines=12> */
[----:B-----5:R-:W-:Y:S01]  /*317f0*/  FFMA.FTZ R143, R162, R78, R86 ;  /* 0x0000004ea28f7223 */ /* 0x020fe20000010056 */
[----:B------:R-:W-:Y:S01]  /*31800*/  FFMA.FTZ R140, R140, R79, R87 ;  /* 0x0000004f8c8c7223 */ /* 0x000fe20000010057 */
[C---:B------:R-:W-:Y:S01]  /*31810*/  FMUL.FTZ R164, R161.reuse, R164 ;  /* 0x000000a4a1a47220 */ /* 0x040fe20000410000 */
[----:B------:R-:W-:Y:S01]  /*31820*/  FMUL.FTZ R142, R161, R142 ;  /* 0x0000008ea18e7220 */ /* 0x000fe20000410000 */
[----:B------:R-:W-:Y:S01]  /*31830*/  FFMA.FTZ R161, R160, R73, R81 ;  /* 0x00000049a0a17223 */ /* 0x000fe20000010051 */
[----:B------:R-:W-:Y:S01]  /*31840*/  FFMA.FTZ R165, R165, R76, R84 ;  /* 0x0000004ca5a57223 */ /* 0x000fe20000010054 */
[----:B------:R-:W-:Y:S01]  /*31850*/  F2FP.BF16.F32.PACK_AB R143, R140, R143 ;  /* 0x0000008f8c8f723e */ /* 0x000fe200000010ff */
[----:B------:R-:W-:Y:S01]  /*31860*/  FFMA.FTZ R140, R141, R72, R80 ;  /* 0x000000488d8c7223 */ /* 0x000fe20000010050 */
[----:B------:R-:W-:Y:S01]  /*31870*/  FFMA.FTZ R141, R163, R74, R82 ;  /* 0x0000004aa38d7223 */ /* 0x000fe20000010052 */
[----:B------:R-:W-:Y:S01]  /*31880*/  FFMA.FTZ R142, R142, R77, R85 ;  /* 0x0000004d8e8e7223 */ /* 0x000fe20000010055 */
[----:B------:R-:W-:-:S02]  /*31890*/  FFMA.FTZ R164, R164, R75, R83 ;  /* 0x0000004ba4a47223 */ /* 0x000fc40000010053 */
[----:B------:R-:W-:Y:S02]  /*318a0*/  F2FP.BF16.F32.PACK_AB R140, R161, R140 ;  /* 0x0000008ca18c723e */ /* 0x000fe400000010ff */
[----:B------:R-:W0:Y:S01]  /*318b0*/  LDC.64 R160, c[0x0][0x428] ;  /* 0x00010a00ffa07b82 */ /* 0x000e220000000a00 */
[----:B------:R-:W-:Y:S02]  /*318c0*/  F2FP.BF16.F32.PACK_AB R142, R142, R165 ;  /* 0x000000a58e8e723e */ /* 0x000fe400000010ff */
[----:B------:R-:W-:Y:S01]  /*318d0*/  F2FP.BF16.F32.PACK_AB R141, R164, R141 ;  /* 0x0000008da48d723e */ /* 0x000fe200000010ff */
[----:B0-----:R-:W-:-:S05]  /*318e0*/  IMAD.WIDE.U32 R160, R146, 0x10, R160 ;  /* 0x0000001092a07825 */ /* 0x001fca00078e00a0 */
[----:B------:R0:W-:Y:S02]  /*318f0*/  STG.E.128 desc[UR6][R160.64], R140 ;  /* 0x0000008ca0007986 */ /* 0x0001e4000c101d06 */
.L_x_10612:
[----:B------:R-:W-:Y:S05]  /*31900*/  BSYNC.RECONVERGENT B0 ;  /* 0x0000000000007941 */ /* 0x000fea0003800200 */
.L_x_10611:
[----:B------:R-:W-:Y:S02]  /*31910*/  UIADD3 UR16, UPT, UPT, UR16, UR14, URZ ;  /* 0x0000000e10107290 */ /* 0x000fe4000fffe0ff */
[----:B------:R-:W-:Y:S02]  /*31920*/  UPLOP3.LUT UP1, UPT, UPT, UPT, UP1, 0x40, 0x4 ;  /* 0x000000000004789c */ /* 0x000fe40003f2e810 */
[----:B------:R-:W-:-:S09]  /*31930*/  UISETP.GE.AND UP0, UPT, UR16, UR15, UPT ;  /* 0x0000000f1000728c */ /* 0x000fd2000bf06270 */
[----:B------:R-:W-:Y:S05]  /*31940*/  BRA.U !UP0, `(.L_x_10613) ;  /* 0xfffffcf508807547 */ /* 0x000fea000b83ffff */
[----:B------:R-:W-:Y:S05]  /*31950*/  EXIT ;  /* 0x000000000000794d */ /* 0x000fea0003800000 */
.L_x_10614:
        /* <DEDUP_REMOVED lines=10> */
.L_x_22338:


//--------------------- .text._ZN10layer_norm31ln_parallel_residual_fwd_kernelINS_13Kernel_traitsIf13__nv_bfloat16fS2_fjLj5120ELj1ELj1ELj4ELj16ENS_18Kernel_traits_baseILj5120EfS2_fS2_fjLj128EEEEELb1ELb1ELb1EEEvNS_9FwdParamsE --------------------------
	.section	.text._ZN10layer_norm31ln_parallel_residual_fwd_kernelINS_13Kernel_traitsIf13__nv_bfloat16fS2_fjLj5120ELj1ELj1ELj4ELj16ENS_18Kernel_traits_baseILj5120EfS2_fS2_fjLj128EEEEELb1ELb1ELb1EEEvNS_9FwdParamsE,"ax",@progbits
	.align	128
        .global         _ZN10layer_norm31ln_parallel_residual_fwd_kernelINS_13Kernel_traitsIf13__nv_bfloat16fS2_fjLj5120ELj1ELj1ELj4ELj16ENS_18Kernel_traits_baseILj5120EfS2_fS2_fjLj128EEEEELb1ELb1ELb1EEEvNS_9FwdParamsE
        .type           _ZN10layer_norm31ln_parallel_residual_fwd_kernelINS_13Kernel_traitsIf13__nv_bfloat16fS2_fjLj5120ELj1ELj1ELj4ELj16ENS_18Kernel_traits_baseILj5120EfS2_fS2_fjLj128EEEEELb1ELb1ELb1EEEvNS_9FwdParamsE,@function
        .size           _ZN10layer_norm31ln_parallel_residual_fwd_kernelINS_13Kernel_traitsIf13__nv_bfloat16fS2_fjLj5120ELj1ELj1ELj4ELj16ENS_18Kernel_traits_baseILj5120EfS2_fS2_fjLj128EEEEELb1ELb1ELb1EEEvNS_9FwdParamsE,(.L_x_22339 - _ZN10layer_norm31ln_parallel_residual_fwd_kernelINS_13Kernel_traitsIf13__nv_bfloat16fS2_fjLj5120ELj1ELj1ELj4ELj16ENS_18Kernel_traits_baseILj5120EfS2_fS2_fjLj128EEEEELb1ELb1ELb1EEEvNS_9FwdParamsE)
        .other          _ZN10layer_norm31ln_parallel_residual_fwd_kernelINS_13Kernel_traitsIf13__nv_bfloat16fS2_fjLj5120ELj1ELj1ELj4ELj16ENS_18Kernel_traits_baseILj5120EfS2_fS2_fjLj128EEEEELb1ELb1ELb1EEEvNS_9FwdParamsE,@"STO_CUDA_ENTRY STV_DEFAULT"
_ZN10layer_norm31ln_parallel_residual_fwd_kernelINS_13Kernel_traitsIf13__nv_bfloat16fS2_fjLj5120ELj1ELj1ELj4ELj16ENS_18Kernel_traits_baseILj5120EfS2_fS2_fjLj128EEEEELb1ELb1ELb1EEEvNS_9FwdParamsE:
.text._ZN10layer_norm31ln_parallel_residual_fwd_kernelINS_13Kernel_traitsIf13__nv_bfloat16fS2_fjLj5120ELj1ELj1ELj4ELj16ENS_18Kernel_traits_baseILj5120EfS2_fS2_fjLj128EEEEELb1ELb1ELb1EEEvNS_9FwdParamsE:
        /* <DEDUP_REMOVED lines=71> */
.L_x_10615:
        /* <DEDUP_REMOVED lines=32> */
.L_x_10616:
[----:B------:R-:W1:Y:S02]  /*0670*/  LDCU UR4, c[0x0][0x384] ;  /* 0x00007080ff0477ac */ /* 0x000e640008000800 */
[----:B-1----:R-:W-:-:S06]  /*0680*/  UISETP.GE.AND UP0, UPT, UR18, UR4, UPT ;  /* 0x000000041200728c */ /* 0x002fcc000bf06270 */
[----:B------:R-:W-:-:S13]  /*0690*/  PLOP3.LUT P0, PT, PT, PT, UP0, 0x80, 0x8 ;  /* 0x000000000008781c */ /* 0x000fda0003f0f008 */
[----:B------:R-:W-:Y:S05]  /*06a0*/  @P0 EXIT ;  /* 0x000000000000094d */ /* 0x000fea0003800000 */
[----:B------:R-:W-:Y:S01]  /*06b0*/  IMAD.HI.U32 R0, R147, -0x326172a9, RZ ;  /* 0xcd9e8d5793007827 */ /* 0x000fe200078e00ff */
[----:B------:R-:W1:Y:S01]  /*06c0*/  LDCU.64 UR4, c[0x0][0x398] ;  /* 0x00007300ff0477ac */ /* 0x000e620008000a00 */
[----:B------:R-:W-:Y:S02]  /*06d0*/  LOP3.LUT R152, R152, 0x3, RZ, 0xc0, !PT ;  /* 0x0000000398987812 */ /* 0x000fe400078ec0ff */
[C---:B0-----:R-:W-:Y:S01]  /*06e0*/  IMAD.HI.U32 R2, R146.reuse, -0x2daee0ad, RZ ;  /* 0xd2511f5392027827 */ /* 0x041fe200078e00ff */
[----:B------:R-:W-:Y:S01]  /*06f0*/  LOP3.LUT R0, R145, UR10, R0, 0x96, !PT ;  /* 0x0000000a91007c12 */ /* 0x000fe2000f8e9600 */
[----:B------:R-:W0:Y:S02]  /*0700*/  LDCU.U8 UR39, c[0x0][0x410] ;  /* 0x00008200ff2777ac */ /* 0x000e240008000000 */
[----:B------:R-:W-:Y:S01]  /*0710*/  IMAD R6, R146, -0x2daee0ad, RZ ;  /* 0xd2511f5392067824 */ /* 0x000fe200078e02ff */
[----:B------:R-:W-:Y:S01]  /*0720*/  LOP3.LUT R2, R2, UR11, RZ, 0x3c, !PT ;  /* 0x0000000b02027c12 */ /* 0x000fe2000f8e3cff */
[----:B------:R-:W-:Y:S01]  /*0730*/  IMAD.HI.U32 R5, R0, -0x2daee0ad, RZ ;  /* 0xd2511f5300057827 */ /* 0x000fe200078e00ff */
[----:B------:R-:W-:-:S03]  /*0740*/  UPLOP3.LUT UP1, UPT, UPT, UPT, UPT, 0x40, 0x4 ;  /* 0x000000000004789c */ /* 0x000fc60003f2e870 */
[----:B------:R-:W-:Y:S01]  /*0750*/  IMAD R4, R147, -0x326172a9, RZ ;  /* 0xcd9e8d5793047824 */ /* 0x000fe200078e02ff */
[----:B------:R-:W-:Y:S01]  /*0760*/  LOP3.LUT R5, R6, UR7, R5, 0x96, !PT ;  /* 0x0000000706057c12 */ /* 0x000fe2000f8e9605 */
[C---:B------:R-:W-:Y:S01]  /*0770*/  IMAD.HI.U32 R3, R2.reuse, -0x326172a9, RZ ;  /* 0xcd9e8d5702037827 */ /* 0x040fe200078e00ff */
[----:B------:R-:W2:Y:S03]  /*0780*/  LDCU UR7, c[0x0][0x408] ;  /* 0x00008100ff0777ac */ /* 0x000ea60008000800 */
[----:B------:R-:W-:Y:S01]  /*0790*/  IMAD R7, R2, -0x326172a9, RZ ;  /* 0xcd9e8d5702077824 */ /* 0x000fe200078e02ff */
[----:B------:R-:W-:Y:S01]  /*07a0*/  LOP3.LUT R3, R4, UR6, R3, 0x96, !PT ;  /* 0x0000000604037c12 */ /* 0x000fe2000f8e9603 */
[----:B------:R-:W-:Y:S01]  /*07b0*/  IMAD.HI.U32 R2, R5, -0x326172a9, RZ ;  /* 0xcd9e8d5705027827 */ /* 0x000fe200078e00ff */
[----:B-1----:R-:W-:Y:S01]  /*07c0*/  UISETP.NE.U32.AND UP0, UPT, UR4, URZ, UPT ;  /* 0x000000ff0400728c */ /* 0x002fe2000bf05070 */
[----:B------:R-:W1:Y:S02]  /*07d0*/  LDCU UR6, c[0x0][0x404] ;  /* 0x00008080ff0677ac */ /* 0x000e640008000800 */
[----:B------:R-:W-:Y:S01]  /*07e0*/  IMAD R9, R0, -0x2daee0ad, RZ ;  /* 0xd2511f5300097824 */ /* 0x000fe200078e02ff */
[----:B------:R-:W-:Y:S01]  /*07f0*/  LOP3.LUT R2, R7, UR12, R2, 0x96, !PT ;  /* 0x0000000c07027c12 */ /* 0x000fe2000f8e9602 */
[----:B------:R-:W-:Y:S01]  /*0800*/  IMAD.HI.U32 R0, R3, -0x2daee0ad, RZ ;  /* 0xd2511f5303007827 */ /* 0x000fe200078e00ff */
[----:B------:R-:W-:-:S03]  /*0810*/  UISETP.NE.AND.EX UP0, UPT, UR5, URZ, UPT, UP0 ;  /* 0x000000ff0500728c */ /* 0x000fc6000bf05300 */
[----:B------:R-:W-:Y:S01]  /*0820*/  IMAD R7, R3, -0x2daee0ad, RZ ;  /* 0xd2511f5303077824 */ /* 0x000fe200078e02ff */
[----:B------:R-:W-:Y:S01]  /*0830*/  LOP3.LUT R0, R9, UR13, R0, 0x96, !PT ;  /* 0x0000000d09007c12 */ /* 0x000fe2000f8e9600 */
[----:B------:R-:W-:Y:S01]  /*0840*/  IMAD.HI.U32 R6, R2, -0x2daee0ad, RZ ;  /* 0xd2511f5302067827 */ /* 0x000fe200078e00ff */
[----:B------:R-:W-:Y:S01]  /*0850*/  PLOP3.LUT P0, PT, PT, PT, UP0, 0x80, 0x8 ;  /* 0x000000000008781c */ /* 0x000fe20003f0f008 */
[----:B------:R-:W3:Y:S02]  /*0860*/  LDCU.64 UR12, c[0x0][0x3a0] ;  /* 0x00007400ff0c77ac */ /* 0x000ee40008000a00 */
[----:B------:R-:W-:Y:S01]  /*0870*/  IMAD R4, R5, -0x326172a9, RZ ;  /* 0xcd9e8d5705047824 */ /* 0x000fe200078e02ff */
[----:B------:R-:W-:Y:S01]  /*0880*/  LOP3.LUT R6, R7, UR15, R6, 0x96, !PT ;  /* 0x0000000f07067c12 */ /* 0x000fe2000f8e9606 */
[----:B------:R-:W-:-:S04]  /*0890*/  IMAD.HI.U32 R3, R0, -0x326172a9, RZ ;  /* 0xcd9e8d5700037827 */ /* 0x000fc800078e00ff */
[----:B------:R-:W-:Y:S01]  /*08a0*/  IMAD R5, R0, -0x326172a9, RZ ;  /* 0xcd9e8d5700057824 */ /* 0x000fe200078e02ff */
[----:B------:R-:W-:Y:S01]  /*08b0*/  LOP3.LUT R3, R4, UR14, R3, 0x96, !PT ;  /* 0x0000000e04037c12 */ /* 0x000fe2000f8e9603 */
[----:B------:R-:W-:Y:S01]  /*08c0*/  IMAD.HI.U32 R0, R6, -0x326172a9, RZ ;  /* 0xcd9e8d5706007827 */ /* 0x000fe200078e00ff */
[----:B------:R-:W4:Y:S03]  /*08d0*/  LDCU.64 UR14, c[0x0][0x398] ;  /* 0x00007300ff0e77ac */ /* 0x000f260008000a00 */
        /* <DEDUP_REMOVED lines=9> */
[C---:B------:R-:W-:Y:S01]  /*0970*/  IMAD.HI.U32 R3, R2.reuse, -0x326172a9, RZ ;  /* 0xcd9e8d5702037827 */ /* 0x040fe200078e00ff */
[----:B------:R-:W0:Y:S03]  /*0980*/  LDCU UR20, c[0x0][0x400] ;  /* 0x00008000ff1477ac */ /* 0x000e260008000800 */
[----:B------:R-:W-:Y:S01]  /*0990*/  IMAD R5, R2, -0x326172a9, RZ ;  /* 0xcd9e8d5702057824 */ /* 0x000fe200078e02ff */
[----:B------:R-:W-:Y:S01]  /*09a0*/  LOP3.LUT R3, R6, UR19, R3, 0x96, !PT ;  /* 0x0000001306037c12 */ /* 0x000fe2000f8e9603 */
[----:B------:R-:W-:Y:S01]  /*09b0*/  IMAD.HI.U32 R2, R4, -0x326172a9, RZ ;  /* 0xcd9e8d5704027827 */ /* 0x000fe200078e00ff */
[----:B------:R-:W0:Y:S03]  /*09c0*/  LDCU UR19, c[0x0][0x388] ;  /* 0x00007100ff1377ac */ /* 0x000e260008000800 */
        /* <DEDUP_REMOVED lines=25> */
.L_x_10996:
        /* <DEDUP_REMOVED lines=12> */
[----:B-1----:R-:W-:-:S05]  /*0c20*/  @P0 IMAD.WIDE.U32 R12, R153, 0x10, R12 ;  /* 0x00000010990c0825 */ /* 0x002fca00078e000c */
[----:B------:R0:W5:Y:S01]  /*0c30*/  @P0 LDG.E.128 R52, desc[UR8][R12.64] ;  /* 0x000000080c340981 */ /* 0x000162000c1e1d00 */
[----:B--2---:R-:W-:-:S05]  /*0c40*/  @P1 IMAD.WIDE.U32 R14, R153, 0x20, R14 ;  /* 0x00000020990e1825 */ /* 0x004fca00078e000e */
[----:B------:R0:W5:Y:S04]  /*0c50*/  @P1 LDG.E.128 R48, desc[UR8][R14.64] ;  /* 0x000000080e301981 */ /* 0x000168000c1e1d00 */
[----:B------:R0:W5:Y:S01]  /*0c60*/  @P1 LDG.E.128 R44, desc[UR8][R14.64+0x10] ;  /* 0x000010080e2c1981 */ /* 0x000162000c1e1d00 */
[----:B------:R-:W-:-:S04]  /*0c70*/  UISETP.NE.U32.AND UP0, UPT, UR14, URZ, UPT ;  /* 0x000000ff0e00728c */ /* 0x000fc8000bf05070 */
[----:B------:R-:W-:Y:S01]  /*0c80*/  UISETP.NE.AND.EX UP0, UPT, UR15, URZ, UPT, UP0 ;  /* 0x000000ff0f00728c */ /* 0x000fe2000bf05300 */
[----:B------:R-:W-:Y:S01]  /*0c90*/  HFMA2 R148, -RZ, RZ, 0.1171875, 0 ;  /* 0x2f800000ff947431 */ /* 0x000fe200000001ff */
[----:B------:R-:W-:Y:S02]  /*0ca0*/  UIADD3 UR21, UPT, UPT, UR10, -0x61c88647, URZ ;  /* 0x9e3779b90a157890 */ /* 0x000fe4000fffe0ff */
[----:B------:R-:W-:Y:S02]  /*0cb0*/  UIADD3 UR22, UPT, UPT, UR11, -0x126145ec, URZ ;  /* 0xed9eba140b167890 */ /* 0x000fe4000fffe0ff */
[----:B------:R-:W-:Y:S02]  /*0cc0*/  UIADD3 UR23, UPT, UPT, UR11, -0x695add53, URZ ;  /* 0x96a522ad0b177890 */ /* 0x000fe4000fffe0ff */
[----:B------:R-:W-:Y:S02]  /*0cd0*/  UIADD3 UR24, UPT, UPT, UR11, -0x56f99767, URZ ;  /* 0xa90668990b187890 */ /* 0x000fe4000fffe0ff */
[----:B------:R-:W-:-:S02]  /*0ce0*/  UIADD3 UR25, UPT, UPT, UR11, 0x646e171e, URZ ;  /* 0x646e171e0b197890 */ /* 0x000fc4000fffe0ff */
[----:B------:R-:W-:Y:S02]  /*0cf0*/  UIADD3 UR26, UPT, UPT, UR11, 0x32370b8f, URZ ;  /* 0x32370b8f0b1a7890 */ /* 0x000fe4000fffe0ff */
[----:B------:R-:W-:Y:S02]  /*0d00*/  UIADD3 UR27, UPT, UPT, UR11, -0x4498517b, URZ ;  /* 0xbb67ae850b1b7890 */ /* 0x000fe4000fffe0ff */
[----:B------:R-:W-:Y:S02]  /*0d10*/  UIADD3 UR28, UPT, UPT, UR11, 0x76cf5d0a, URZ ;  /* 0x76cf5d0a0b1c7890 */ /* 0x000fe4000fffe0ff */
[----:B------:R-:W-:Y:S02]  /*0d20*/  UIADD3 UR29, UPT, UPT, UR10, 0x78dde6e4, URZ ;  /* 0x78dde6e40a1d7890 */ /* 0x000fe4000fffe0ff */
[----:B------:R-:W-:Y:S02]  /*0d30*/  UIADD3 UR30, UPT, UPT, UR10, -0x255992d5, URZ ;  /* 0xdaa66d2b0a1e7890 */ /* 0x000fe4000fffe0ff */
[----:B------:R-:W-:-:S02]  /*0d40*/  UIADD3 UR31, UPT, UPT, UR10, 0x5384540f, URZ ;  /* 0x5384540f0a1f7890 */ /* 0x000fc4000fffe0ff */
[----:B------:R-:W-:Y:S02]  /*0d50*/  UIADD3 UR32, UPT, UPT, UR11, 0x1fd5c5a3, URZ ;  /* 0x1fd5c5a30b207890 */ /* 0x000fe4000fffe0ff */
[----:B------:R-:W-:Y:S02]  /*0d60*/  UIADD3 UR33, UPT, UPT, UR10, -0x700cb87f, URZ ;  /* 0x8ff347810a217890 */ /* 0x000fe4000fffe0ff */
[----:B------:R-:W-:Y:S02]  /*0d70*/  UIADD3 UR34, UPT, UPT, UR10, 0x1715609d, URZ ;  /* 0x1715609d0a227890 */ /* 0x000fe4000fffe0ff */
[----:B------:R-:W-:Y:S02]  /*0d80*/  UIADD3 UR35, UPT, UPT, UR10, 0x3c6ef372, URZ ;  /* 0x3c6ef3720a237890 */ /* 0x000fe4000fffe0ff */
[----:B------:R-:W-:Y:S02]  /*0d90*/  UIADD3 UR36, UPT, UPT, UR10, -0xe443238, URZ ;  /* 0xf1bbcdc80a247890 */ /* 0x000fe4000fffe0ff */
[----:B------:R-:W-:-:S02]  /*0da0*/  UIADD3 UR37, UPT, UPT, UR11, -0x24c28bd8, URZ ;  /* 0xdb3d74280b257890 */ /* 0x000fc4000fffe0ff */
[----:B------:R-:W-:Y:S01]  /*0db0*/  UIADD3 UR38, UPT, UPT, UR10, -0x4ab325aa, URZ ;  /* 0xb54cda560a267890 */ /* 0x000fe2000fffe0ff */
[----:B0-----:R-:W-:Y:S11]  /*0dc0*/  BRA.U UP0, `(.L_x_10617) ;  /* 0x0000002500987547 */ /* 0x001ff6000b800000 */
        /* <DEDUP_REMOVED lines=15> */
.L_x_10619:
        /* <DEDUP_REMOVED lines=12> */
.L_x_10620:
        /* <DEDUP_REMOVED lines=43> */
.L_x_10618:
[----:B------:R-:W-:Y:S01]  /*1230*/  I2FP.F32.U32 R13, R13 ;  /* 0x0000000d000d7245 */ /* 0x000fe20000201000 */
[----:B------:R-:W-:Y:S01]  /*1240*/  UMOV UR4, UR6 ;  /* 0x0000000600047c82 */ /* 0x000fe20008000000 */
[----:B------:R-:W-:Y:S01]  /*1250*/  ISETP.NE.AND P0, PT, R15, 0x1, PT ;  /* 0x000000010f00780c */ /* 0x000fe20003f05270 */
[----:B------:R-:W-:Y:S01]  /*1260*/  IMAD.MOV.U32 R16, RZ, RZ, 0x2 ;  /* 0x00000002ff107424 */ /* 0x000fe200078e00ff */
[----:B------:R-:W-:Y:S01]  /*1270*/  LOP3.LUT R150, R150, 0xfffffff7, RZ, 0xc0, !PT ;  /* 0xfffffff796967812 */ /* 0x000fe200078ec0ff */
[----:B------:R-:W-:Y:S01]  /*1280*/  FFMA.FTZ R13, R13, R148, 1.1641532182693481445e-10 ;  /* 0x2f0000000d0d7423 */ /* 0x000fe20000010094 */
[----:B------:R-:W-:-:S04]  /*1290*/  IMAD.MOV.U32 R14, RZ, RZ, R4 ;  /* 0x000000ffff0e7224 */ /* 0x000fc800078e0004 */
        /* <DEDUP_REMOVED lines=13> */
.L_x_10622:
        /* <DEDUP_REMOVED lines=12> */
.L_x_10623:
        /* <DEDUP_REMOVED lines=43> */
.L_x_10621:
[----:B------:R-:W-:Y:S01]  /*16e0*/  I2FP.F32.U32 R15, R14 ;  /* 0x0000000e000f7245 */ /* 0x000fe20000201000 */
[----:B------:R-:W-:Y:S01]  /*16f0*/  HFMA2 R17, -RZ, RZ, 0, 1.1920928955078125e-07 ;  /* 0x00000002ff117431 */ /* 0x000fe200000001ff */
[----:B------:R-:W-:Y:S01]  /*1700*/  ISETP.NE.AND P0, PT, R16, 0x1, PT ;  /* 0x000000011000780c */ /* 0x000fe20003f05270 */
[----:B------:R-:W-:Y:S01]  /*1710*/  IMAD.U32 R8, R8, 0x10000, RZ ;  /* 0x0001000008087824 */ /* 0x000fe200078e00ff */
[----:B------:R-:W-:Y:S01]  /*1720*/  LOP3.LUT R150, R150, 0xfffffffb, RZ, 0xc0, !PT ;  /* 0xfffffffb96967812 */ /* 0x000fe200078ec0ff */
[----:B------:R-:W-:Y:S01]  /*1730*/  FFMA.FTZ R15, R15, R148, 1.1641532182693481445e-10 ;  /* 0x2f0000000f0f7423 */ /* 0x000fe20000010094 */
[----:B------:R-:W-:-:S04]  /*1740*/  IMAD.MOV.U32 R14, RZ, RZ, R4 ;  /* 0x000000ffff0e7224 */ /* 0x000fc800078e0004 */
        /* <DEDUP_REMOVED lines=11> */
.L_x_10625:
        /* <DEDUP_REMOVED lines=12> */
.L_x_10626:
        /* <DEDUP_REMOVED lines=41> */
[----:B------:R-:W-:Y:S02]  /*1b50*/  IMAD.MOV.U32 R14, RZ, RZ, R12 ;  /* 0x000000ffff0e7224 */ /* 0x000fe400078e000c */
[----:B------:R-:W-:-:S07]  /*1b60*/  IMAD.MOV.U32 R12, RZ, RZ, R18 ;  /* 0x000000ffff0c7224 */ /* 0x000fce00078e0012 */
.L_x_10624:
[----:B------:R-:W-:Y:S01]  /*1b70*/  I2FP.F32.U32 R15, R14 ;  /* 0x0000000e000f7245 */ /* 0x000fe20000201000 */
[----:B------:R-:W-:Y:S01]  /*1b80*/  IMAD.U32 R14, R9, 0x10000, RZ ;  /* 0x00010000090e7824 */ /* 0x000fe200078e00ff */
[----:B------:R-:W-:Y:S01]  /*1b90*/  ISETP.NE.AND P0, PT, R17, 0x1, PT ;  /* 0x000000011100780c */ /* 0x000fe20003f05270 */
[----:B------:R-:W-:Y:S01]  /*1ba0*/  IMAD.MOV.U32 R16, RZ, RZ, 0x2 ;  /* 0x00000002ff107424 */ /* 0x000fe200078e00ff */
[----:B------:R-:W-:Y:S01]  /*1bb0*/  LOP3.LUT R150, R150, 0xfffffffd, RZ, 0xc0, !PT ;  /* 0xfffffffd96967812 */ /* 0x000fe200078ec0ff */
[----:B------:R-:W-:Y:S01]  /*1bc0*/  FFMA.FTZ R15, R15, R148, 1.1641532182693481445e-10 ;  /* 0x2f0000000f0f7423 */ /* 0x000fe20000010094 */
[----:B------:R-:W-:-:S04]  /*1bd0*/  PRMT R9, R9, 0x7632, R9 ;  /* 0x0000763209097816 */ /* 0x000fc80000000009 */
        /* <DEDUP_REMOVED lines=12> */
.L_x_10628:
        /* <DEDUP_REMOVED lines=12> */
.L_x_10629:
        /* <DEDUP_REMOVED lines=43> */
.L_x_10627:
        /* <DEDUP_REMOVED lines=16> */
.L_x_10631:
        /* <DEDUP_REMOVED lines=12> */
.L_x_10632:
        /* <DEDUP_REMOVED lines=43> */
.L_x_10630:
[----:B------:R-:W-:Y:S01]  /*2480*/  ISETP.NE.AND P0, PT, R17, 0x1, PT ;  /* 0x000000011100780c */ /* 0x000fe20003f05270 */
[----:B------:R-:W-:Y:S01]  /*2490*/  IMAD.MOV.U32 R18, RZ, RZ, 0x2 ;  /* 0x00000002ff127424 */ /* 0x000fe200078e00ff */
        /* <DEDUP_REMOVED lines=15> */
.L_x_10634:
        /* <DEDUP_REMOVED lines=12> */
.L_x_10635:
        /* <DEDUP_REMOVED lines=43> */
.L_x_10633:
        /* <DEDUP_REMOVED lines=16> */
.L_x_10637:
        /* <DEDUP_REMOVED lines=12> */
.L_x_10638:
        /* <DEDUP_REMOVED lines=43> */
.L_x_10636:
[----:B------:R-:W-:Y:S01]  /*2d70*/  ISETP.NE.AND P5, PT, R19, 0x1, PT ;  /* 0x000000011300780c */ /* 0x000fe20003fa5270 */
[----:B------:R-:W-:Y:S01]  /*2d80*/  IMAD.MOV.U32 R24, RZ, RZ, 0x2 ;  /* 0x00000002ff187424 */ /* 0x000fe200078e00ff */
        /* <DEDUP_REMOVED lines=15> */
.L_x_10640:
        /* <DEDUP_REMOVED lines=12> */
.L_x_10641:
        /* <DEDUP_REMOVED lines=43> */
.L_x_10639:
[----:B------:R-:W-:Y:S01]  /*31f0*/  UMOV UR5, UR7 ;  /* 0x0000000700057c82 */ /* 0x000fe20008000000 */
        /* <DEDUP_REMOVED lines=35> */
.L_x_10617:
        /* <DEDUP_REMOVED lines=15> */
.L_x_10644:
        /* <DEDUP_REMOVED lines=12> */
.L_x_10645:
        /* <DEDUP_REMOVED lines=42> */
.L_x_10643:
[----:B------:R-:W-:Y:S01]  /*3880*/  I2FP.F32.U32 R5, R5 ;  /* 0x0000000500057245 */ /* 0x000fe20000201000 */
[----:B------:R-:W-:Y:S01]  /*3890*/  UMOV UR4, UR6 ;  /* 0x0000000600047c82 */ /* 0x000fe20008000000 */
[----:B------:R-:W-:Y:S01]  /*38a0*/  ISETP.NE.AND P0, PT, R7, 0x1, PT ;  /* 0x000000010700780c */ /* 0x000fe20003f05270 */
[----:B------:R-:W-:Y:S01]  /*38b0*/  UMOV UR5, UR7 ;  /* 0x0000000700057c82 */ /* 0x000fe20008000000 */
[----:B------:R-:W-:Y:S01]  /*38c0*/  LOP3.LUT R150, R150, 0xfffffff7, RZ, 0xc0, !PT ;  /* 0xfffffff796967812 */ /* 0x000fe200078ec0ff */
[----:B------:R-:W-:Y:S01]  /*38d0*/  FFMA.FTZ R5, R5, R148, 1.1641532182693481445e-10 ;  /* 0x2f00000005057423 */ /* 0x000fe20000010094 */
[----:B------:R-:W-:Y:S02]  /*38e0*/  HFMA2 R13, -RZ, RZ, 0, 1.1920928955078125e-07 ;  /* 0x00000002ff0d7431 */ /* 0x000fe400000001ff */
[----:B------:R-:W-:Y:S02]  /*38f0*/  IMAD.MOV.U32 R6, RZ, RZ, R4 ;  /* 0x000000ffff067224 */ /* 0x000fe400078e0004 */
        /* <DEDUP_REMOVED lines=14> */
.L_x_10647:
        /* <DEDUP_REMOVED lines=12> */
.L_x_10648:
        /* <DEDUP_REMOVED lines=43> */
.L_x_10646:
        /* <DEDUP_REMOVED lines=22> */
.L_x_10650:
        /* <DEDUP_REMOVED lines=12> */
.L_x_10651:
        /* <DEDUP_REMOVED lines=43> */
.L_x_10649:
[----:B------:R-:W-:Y:S01]  /*4220*/  I2FP.F32.U32 R7, R6 ;  /* 0x0000000600077245 */ /* 0x000fe20000201000 */
[----:B------:R-:W-:Y:S01]  /*4230*/  IMAD.U32 R6, R8, 0x10000, RZ ;  /* 0x0001000008067824 */ /* 0x000fe200078e00ff */
[----:B------:R-:W-:Y:S01]  /*4240*/  ISETP.NE.AND P0, PT, R14, 0x1, PT ;  /* 0x000000010e00780c */ /* 0x000fe20003f05270 */
[----:B------:R-:W-:Y:S01]  /*4250*/  HFMA2 R13, -RZ, RZ, 0, 1.1920928955078125e-07 ;  /* 0x00000002ff0d7431 */ /* 0x000fe200000001ff */
[----:B------:R-:W-:Y:S01]  /*4260*/  LOP3.LUT R150, R150, 0xfffffffb, RZ, 0xc0, !PT ;  /* 0xfffffffb96967812 */ /* 0x000fe200078ec0ff */
[----:B------:R-:W-:Y:S01]  /*4270*/  FFMA.FTZ R7, R7, R148, 1.1641532182693481445e-10 ;  /* 0x2f00000007077423 */ /* 0x000fe20000010094 */
[----:B------:R-:W-:-:S04]  /*4280*/  FMUL.FTZ R6, R6, UR5 ;  /* 0x0000000506067c20 */ /* 0x000fc80008410000 */
        /* <DEDUP_REMOVED lines=12> */
.L_x_10653:
        /* <DEDUP_REMOVED lines=12> */
.L_x_10654:
        /* <DEDUP_REMOVED lines=43> */
.L_x_10652:
        /* <DEDUP_REMOVED lines=23> */
.L_x_10656:
        /* <DEDUP_REMOVED lines=12> */
.L_x_10657:
        /* <DEDUP_REMOVED lines=43> */
.L_x_10655:
        /* <DEDUP_REMOVED lines=20> */
.L_x_10659:
        /* <DEDUP_REMOVED lines=12> */
.L_x_10660:
        /* <DEDUP_REMOVED lines=43> */
.L_x_10658:
        /* <DEDUP_REMOVED lines=22> */
.L_x_10662:
        /* <DEDUP_REMOVED lines=12> */
.L_x_10663:
        /* <DEDUP_REMOVED lines=43> */
.L_x_10661:
[----:B------:R-:W-:Y:S01]  /*5520*/  ISETP.NE.AND P0, PT, R14, 0x1, PT ;  /* 0x000000010e00780c */ /* 0x000fe20003f05270 */
[----:B------:R-:W-:Y:S01]  /*5530*/  HFMA2 R15, -RZ, RZ, 0, 1.1920928955078125e-07 ;  /* 0x00000002ff0f7431 */ /* 0x000fe200000001ff */
[----:B------:R-:W-:Y:S01]  /*5540*/  I2FP.F32.U32 R13, R8 ;  /* 0x00000008000d7245 */ /* 0x000fe20000201000 */
[----:B------:R-:W-:Y:S02]  /*5550*/  IMAD.U32 R8, R9, 0x10000, RZ ;  /* 0x0001000009087824 */ /* 0x000fe400078e00ff */
[----:B------:R-:W-:Y:S02]  /*5560*/  IMAD.MOV.U32 R9, RZ, RZ, R4 ;  /* 0x000000ffff097224 */ /* 0x000fe400078e0004 */
        /* <DEDUP_REMOVED lines=12> */
.L_x_10665:
        /* <DEDUP_REMOVED lines=12> */
.L_x_10666:
        /* <DEDUP_REMOVED lines=43> */
.L_x_10664:
[----:B------:R-:W-:Y:S02]  /*59a0*/  I2FP.F32.U32 R9, R9 ;  /* 0x0000000900097245 */ /* 0x000fe40000201000 */
        /* <DEDUP_REMOVED lines=22> */
.L_x_10668:
        /* <DEDUP_REMOVED lines=12> */
.L_x_10669:
        /* <DEDUP_REMOVED lines=43> */
.L_x_10667:
[----:B------:R-:W-:Y:S01]  /*5e80*/  ISETP.NE.AND P0, PT, R13, 0x1, PT ;  /* 0x000000010d00780c */ /* 0x000fe20003f05270 */
[----:B------:R-:W-:Y:S01]  /*5e90*/  HFMA2 R14, -RZ, RZ, 0, 1.1920928955078125e-07 ;  /* 0x00000002ff0e7431 */ /* 0x000fe200000001ff */
[----:B------:R-:W-:Y:S01]  /*5ea0*/  I2FP.F32.U32 R9, R8 ;  /* 0x0000000800097245 */ /* 0x000fe20000201000 */
[C---:B------:R-:W-:Y:S01]  /*5eb0*/  IMAD.U32 R8, R10.reuse, 0x10000, RZ ;  /* 0x000100000a087824 */ /* 0x040fe200078e00ff */
[----:B------:R-:W-:-:S03]  /*5ec0*/  PRMT R10, R10, 0x7632, R10 ;  /* 0x000076320a0a7816 */ /* 0x000fc6000000000a */
        /* <DEDUP_REMOVED lines=13> */
.L_x_10671:
        /* <DEDUP_REMOVED lines=12> */
.L_x_10672:
        /* <DEDUP_REMOVED lines=43> */
.L_x_10670:
[----:B------:R-:W-:Y:S01]  /*6310*/  I2FP.F32.U32 R9, R9 ;  /* 0x0000000900097245 */ /* 0x000fe20000201000 */
[----:B------:R-:W-:Y:S01]  /*6320*/  IMAD.U32 R13, R54, 0x10000, RZ ;  /* 0x00010000360d7824 */ /* 0x000fe200078e00ff */
[----:B------:R-:W-:-:S03]  /*6330*/  FSEL R8, R8, RZ, P3 ;  /* 0x000000ff08087208 */ /* 0x000fc60001800000 */
[----:B------:R-:W-:Y:S01]  /*6340*/  FFMA.FTZ R9, R9, R148, 1.1641532182693481445e-10 ;  /* 0x2f00000009097423 */ /* 0x000fe20000010094 */
[----:B------:R-:W-:-:S04]  /*6350*/  FMUL.FTZ R13, R13, UR5 ;  /* 0x000000050d0d7c20 */ /* 0x000fc80008410000 */
[----:B------:R-:W-:-:S04]  /*6360*/  FSETP.GTU.FTZ.AND P0, PT, R9, UR4, PT ;  /* 0x0000000409007c0b */ /* 0x000fc8000bf1c000 */
[----:B------:R-:W-:Y:S02]  /*6370*/  FSEL R13, R13, RZ, !P0 ;  /* 0x000000ff0d0d7208 */ /* 0x000fe40004000000 */
[----:B------:R-:W-:Y:S02]  /*6380*/  SEL R141, RZ, 0x1, P0 ;  /* 0x00000001ff8d7807 */ /* 0x000fe40000000000 */
[----:B------:R-:W-:Y:S01]  /*6390*/  ISETP.NE.AND P0, PT, R14, 0x1, PT ;  /* 0x000000010e00780c */ /* 0x000fe20003f05270 */
[----:B------:R-:W-:Y:S01]  /*63a0*/  FADD.FTZ R40, R13, R8 ;  /* 0x000000080d287221 */ /* 0x000fe20000010000 */
[----:B------:R-:W-:Y:S02]  /*63b0*/  IMAD.MOV.U32 R13, RZ, RZ, 0x2 ;  /* 0x00000002ff0d7424 */ /* 0x000fe400078e00ff */
        /* <DEDUP_REMOVED lines=11> */
.L_x_10674:
        /* <DEDUP_REMOVED lines=12> */
.L_x_10675:
        /* <DEDUP_REMOVED lines=43> */
.L_x_10673:
[----:B------:R-:W-:Y:S01]  /*67e0*/  ISETP.NE.AND P4, PT, R13, 0x1, PT ;  /* 0x000000010d00780c */ /* 0x000fe20003f85270 */
[----:B------:R-:W-:Y:S01]  /*67f0*/  HFMA2 R14, -RZ, RZ, 0, 1.1920928955078125e-07 ;  /* 0x00000002ff0e7431 */ /* 0x000fe200000001ff */
[----:B------:R-:W-:Y:S01]  /*6800*/  I2FP.F32.U32 R9, R8 ;  /* 0x0000000800097245 */ /* 0x000fe20000201000 */
[----:B------:R-:W-:-:S04]  /*6810*/  IMAD.U32 R8, R10, 0x10000, RZ ;  /* 0x000100000a087824 */ /* 0x000fc800078e00ff */
        /* <DEDUP_REMOVED lines=13> */
.L_x_10677:
        /* <DEDUP_REMOVED lines=12> */
.L_x_10678:
        /* <DEDUP_REMOVED lines=43> */
.L_x_10676:
[----:B------:R-:W-:Y:S01]  /*6c60*/  I2FP.F32.U32 R9, R9 ;  /* 0x0000000900097245 */ /* 0x000fe20000201000 */
[----:B------:R-:W-:Y:S01]  /*6c70*/  IMAD.MOV.U32 R13, RZ, RZ, 0x2 ;  /* 0x00000002ff0d7424 */ /* 0x000fe200078e00ff */
[----:B------:R-:W-:Y:S02]  /*6c80*/  PRMT R10, R54, 0x7632, R10 ;  /* 0x00007632360a7816 */ /* 0x000fe4000000000a */
[----:B------:R-:W-:Y:S01]  /*6c90*/  FSEL R41, R8, RZ, P0 ;  /* 0x000000ff08297208 */ /* 0x000fe20000000000 */
[----:B------:R-:W-:Y:S01]  /*6ca0*/  FFMA.FTZ R9, R9, R148, 1.1641532182693481445e-10 ;  /* 0x2f00000009097423 */ /* 0x000fe20000010094 */
[----:B------:R-:W-:Y:S02]  /*6cb0*/  IMAD.MOV.U32 R8, RZ, RZ, R4 ;  /* 0x000000ffff087224 */ /* 0x000fe400078e0004 */
[----:B------:R-:W-:Y:S02]  /*6cc0*/  IMAD.U32 R10, R10, 0x10000, RZ ;  /* 0x000100000a0a7824 */ /* 0x000fe400078e00ff */
[----:B------:R-:W-:-:S02]  /*6cd0*/  FSETP.GTU.FTZ.AND P4, PT, R9, UR4, PT ;  /* 0x0000000409007c0b */ /* 0x000fc4000bf9c000 */
[----:B------:R-:W-:Y:S02]  /*6ce0*/  FMUL.FTZ R10, R10, UR5 ;  /* 0x000000050a0a7c20 */ /* 0x000fe40008410000 */
[----:B------:R-:W-:-:S03]  /*6cf0*/  SEL R142, RZ, 0x1, P4 ;  /* 0x00000001ff8e7807 */ /* 0x000fc60002000000 */
        /* <DEDUP_REMOVED lines=13> */
.L_x_10680:
        /* <DEDUP_REMOVED lines=12> */
.L_x_10681:
        /* <DEDUP_REMOVED lines=43> */
.L_x_10679:
[----:B------:R-:W-:Y:S01]  /*7140*/  ISETP.NE.AND P5, PT, R13, 0x1, PT ;  /* 0x000000010d00780c */ /* 0x000fe20003fa5270 */
[----:B------:R-:W-:Y:S01]  /*7150*/  HFMA2 R14, -RZ, RZ, 0, 1.1920928955078125e-07 ;  /* 0x00000002ff0e7431 */ /* 0x000fe200000001ff */
[----:B------:R-:W-:Y:S01]  /*7160*/  I2FP.F32.U32 R9, R8 ;  /* 0x0000000800097245 */ /* 0x000fe20000201000 */
[C---:B------:R-:W-:Y:S01]  /*7170*/  IMAD.U32 R8, R11.reuse, 0x10000, RZ ;  /* 0x000100000b087824 */ /* 0x040fe200078e00ff */
[----:B------:R-:W-:Y:S01]  /*7180*/  PRMT R11, R11, 0x7632, R11 ;  /* 0x000076320b0b7816 */ /* 0x000fe2000000000b */
        /* <DEDUP_REMOVED lines=13> */
.L_x_10683:
        /* <DEDUP_REMOVED lines=12> */
.L_x_10684:
        /* <DEDUP_REMOVED lines=43> */
.L_x_10682:
[----:B------:R-:W-:Y:S01]  /*75d0*/  I2FP.F32.U32 R9, R10 ;  /* 0x0000000a00097245 */ /* 0x000fe20000201000 */
[----:B------:R-:W-:Y:S02]  /*75e0*/  IMAD.U32 R10, R55, 0x10000, RZ ;  /* 0x00010000370a7824 */ /* 0x000fe400078e00ff */
[----:B------:R-:W-:Y:S02]  /*75f0*/  IMAD.MOV.U32 R13, RZ, RZ, 0x2 ;  /* 0x00000002ff0d7424 */ /* 0x000fe400078e00ff */
[----:B------:R-:W-:Y:S01]  /*7600*/  FFMA.FTZ R9, R9, R148, 1.1641532182693481445e-10 ;  /* 0x2f00000009097423 */ /* 0x000fe20000010094 */
[----:B------:R-:W-:-:S04]  /*7610*/  FMUL.FTZ R10, R10, UR5 ;  /* 0x000000050a0a7c20 */ /* 0x000fc80008410000 */
[----:B------:R-:W-:Y:S02]  /*7620*/  FSETP.GTU.FTZ.AND P5, PT, R9, UR4, PT ;  /* 0x0000000409007c0b */ /* 0x000fe4000bfbc000 */
[----:B------:R-:W-:Y:S01]  /*7630*/  FSEL R9, R8, RZ, P4 ;  /* 0x000000ff08097208 */ /* 0x000fe20002000000 */
[----:B------:R-:W-:Y:S01]  /*7640*/  IMAD.MOV.U32 R8, RZ, RZ, R4 ;  /* 0x000000ffff087224 */ /* 0x000fe200078e0004 */
        /* <DEDUP_REMOVED lines=14> */
.L_x_10686:
        /* <DEDUP_REMOVED lines=12> */
.L_x_10687:
        /* <DEDUP_REMOVED lines=43> */
.L_x_10685:
        /* <DEDUP_REMOVED lines=17> */
.L_x_10689:
        /* <DEDUP_REMOVED lines=14> */
.L_x_10690:
        /* <DEDUP_REMOVED lines=43> */
.L_x_10688:
        /* <DEDUP_REMOVED lines=11> */
.L_x_10642:
[----:B------:R-:W0:Y:S01]  /*7ff0*/  LDC.64 R162, c[0x0][0x3a8] ;  /* 0x0000ea00ffa27b82 */ /* 0x000e220000000a00 */
[----:B------:R-:W-:Y:S01]  /*8000*/  SEL R11, RZ, 0x100, !P0 ;  /* 0x00000100ff0b7807 */ /* 0x000fe20004000000 */
[----:B------:R-:W-:Y:S01]  /*8010*/  VIADD R155, R153, 0x80 ;  /* 0x00000080999b7836 */ /* 0x000fe20000000000 */
        /* <DEDUP_REMOVED lines=12> */
[----:B------:R-:W-:-:S02]  /*80e0*/  LOP3.LUT R8, R8, R10, R9, 0xfe, !PT ;  /* 0x0000000a08087212 */ /* 0x000fc400078efe09 */
[----:B------:R-:W-:Y:S01]  /*80f0*/  LOP3.LUT R11, R11, R13, R18, 0xfe, !PT ;  /* 0x0000000d0b0b7212 */ /* 0x000fe200078efe12 */
[----:B0-----:R-:W-:Y:S01]  /*8100*/  IMAD.WIDE.U32 R18, R153, 0x20, R162 ;  /* 0x0000002099127825 */ /* 0x001fe200078e00a2 */
[----:B------:R-:W-:Y:S01]  /*8110*/  SEL R10, RZ, 0x1, !P3 ;  /* 0x00000001ff0a7807 */ /* 0x000fe20005800000 */
[----:B------:R-:W0:Y:S01]  /*8120*/  @P0 LDC.64 R16, c[0x0][0x398] ;  /* 0x0000e600ff100b82 */ /* 0x000e220000000a00 */
[----:B------:R-:W-:Y:S02]  /*8130*/  SEL R9, RZ, 0x1, !P6 ;  /* 0x00000001ff097807 */ /* 0x000fe40007000000 */
[----:B------:R-:W-:Y:S01]  /*8140*/  LOP3.LUT R11, R11, R10, RZ, 0xfc, !PT ;  /* 0x0000000a0b0b7212 */ /* 0x000fe200078efcff */
[----:B-1----:R-:W-:Y:S01]  /*8150*/  IMAD.WIDE.U32 R20, R153, 0x8, R160 ;  /* 0x0000000899147825 */ /* 0x002fe200078e00a0 */
[----:B------:R-:W-:Y:S01]  /*8160*/  LOP3.LUT R10, R8, R9, RZ, 0xfc, !PT ;  /* 0x00000009080a7212 */ /* 0x000fe200078efcff */
[----:B------:R1:W-:Y:S02]  /*8170*/  STG.E.128 desc[UR8][R18.64], R36 ;  /* 0x0000002412007986 */ /* 0x0003e4000c101d08 */
[----:B------:R-:W-:-:S02]  /*8180*/  IMAD.WIDE.U32 R8, R155, 0x10, R136 ;  /* 0x000000109b087825 */ /* 0x000fc400078e0088 */
[----:B------:R1:W-:Y:S02]  /*8190*/  STG.E.128 desc[UR8][R18.64+0x10], R40 ;  /* 0x0000102812007986 */ /* 0x0003e4000c101d08 */
[C---:B--2---:R-:W-:Y:S02]  /*81a0*/  @P1 IMAD.WIDE.U32 R14, R155.reuse, 0x20, R14 ;  /* 0x000000209b0e1825 */ /* 0x044fe400078e000e */
[----:B------:R1:W-:Y:S02]  /*81b0*/  STG.E.64 desc[UR8][R20.64], R10 ;  /* 0x0000000a14007986 */ /* 0x0003e4000c101b08 */
[----:B0-----:R-:W-:Y:S01]  /*81c0*/  @P0 IMAD.WIDE.U32 R16, R155, 0x10, R16 ;  /* 0x000000109b100825 */ /* 0x001fe200078e0010 */
[----:B-1----:R-:W-:Y:S06]  /*81d0*/  @!P0 BRA `(.L_x_10691) ;  /* 0x0000000000508947 */ /* 0x002fec0003800000 */
        /* <DEDUP_REMOVED lines=20> */
.L_x_10691:
[----:B------:R1:W5:Y:S04]  /*8320*/  @P0 LDG.E.128 R52, desc[UR8][R16.64] ;  /* 0x0000000810340981 */ /* 0x000368000c1e1d00 */
[----:B------:R1:W5:Y:S04]  /*8330*/  @P1 LDG.E.128 R48, desc[UR8][R14.64] ;  /* 0x000000080e301981 */ /* 0x000368000c1e1d00 */
[----:B------:R1:W5:Y:S04]  /*8340*/  @P1 LDG.E.128 R44, desc[UR8][R14.64+0x10] ;  /* 0x000010080e2c1981 */ /* 0x000368000c1e1d00 */
[----:B0-----:R-:W5:Y:S01]  /*8350*/  LDG.E.128 R8, desc[UR8][R8.64] ;  /* 0x0000000808087981 */ /* 0x001f62000c1e1d00 */
        /* <DEDUP_REMOVED lines=16> */
.L_x_10694:
        /* <DEDUP_REMOVED lines=12> */
.L_x_10695:
        /* <DEDUP_REMOVED lines=41> */
.L_x_10693:
        /* <DEDUP_REMOVED lines=20> */
.L_x_10697:
        /* <DEDUP_REMOVED lines=12> */
.L_x_10698:
        /* <DEDUP_REMOVED lines=43> */
.L_x_10696:
        /* <DEDUP_REMOVED lines=9> */
[----:B------:R-:W-:Y:S02]  /*8cf0*/  SEL R5, RZ, 0x1, P2 ;  /* 0x00000001ff057807 */ /* 0x000fe40001000000 */
[----:B------:R-:W-:Y:S01]  /*8d00*/  MOV R6, R4 ;  /* 0x0000000400067202 */ /* 0x000fe20000000f00 */
        /* <DEDUP_REMOVED lines=11> */
.L_x_10700:
        /* <DEDUP_REMOVED lines=12> */
.L_x_10701:
        /* <DEDUP_REMOVED lines=43> */
.L_x_10699:
[----:B------:R-:W-:Y:S01]  /*9130*/  I2FP.F32.U32 R7, R6 ;  /* 0x0000000600077245 */ /* 0x000fe20000201000 */
[----:B------:R-:W-:Y:S01]  /*9140*/  IMAD.U32 R6, R8, 0x10000, RZ ;  /* 0x0001000008067824 */ /* 0x000fe200078e00ff */
[----:B------:R-:W-:Y:S01]  /*9150*/  ISETP.NE.AND P2, PT, R13, 0x1, PT ;  /* 0x000000010d00780c */ /* 0x000fe20003f45270 */
[----:B------:R-:W-:Y:S01]  /*9160*/  IMAD.MOV.U32 R12, RZ, RZ, 0x2 ;  /* 0x00000002ff0c7424 */ /* 0x000fe200078e00ff */
[----:B------:R-:W-:Y:S01]  /*9170*/  LOP3.LUT R150, R150, 0xfffffff7, RZ, 0xc0, !PT ;  /* 0xfffffff796967812 */ /* 0x000fe200078ec0ff */
[----:B------:R-:W-:Y:S01]  /*9180*/  FFMA.FTZ R7, R7, R148, 1.1641532182693481445e-10 ;  /* 0x2f00000007077423 */ /* 0x000fe20000010094 */
[----:B------:R-:W-:-:S04]  /*9190*/  FMUL.FTZ R6, R6, UR5 ;  /* 0x0000000506067c20 */ /* 0x000fc80008410000 */
        /* <DEDUP_REMOVED lines=12> */
.L_x_10703:
        /* <DEDUP_REMOVED lines=12> */
.L_x_10704:
        /* <DEDUP_REMOVED lines=43> */
.L_x_10702:
        /* <DEDUP_REMOVED lines=23> */
.L_x_10706:
        /* <DEDUP_REMOVED lines=12> */
.L_x_10707:
        /* <DEDUP_REMOVED lines=43> */
.L_x_10705:
[----:B------:R-:W-:Y:S01]  /*9ab0*/  I2FP.F32.U32 R7, R7 ;  /* 0x0000000700077245 */ /* 0x000fe20000201000 */
[----:B------:R-:W-:Y:S01]  /*9ac0*/  IMAD.MOV.U32 R12, RZ, RZ, 0x2 ;  /* 0x00000002ff0c7424 */ /* 0x000fe200078e00ff */
[----:B------:R-:W-:Y:S02]  /*9ad0*/  ISETP.NE.AND P2, PT, R13, 0x1, PT ;  /* 0x000000010d00780c */ /* 0x000fe40003f45270 */
[----:B------:R-:W-:Y:S01]  /*9ae0*/  LOP3.LUT R150, R150, 0xfffffffb, RZ, 0xc0, !PT ;  /* 0xfffffffb96967812 */ /* 0x000fe200078ec0ff */
[----:B------:R-:W-:Y:S01]  /*9af0*/  FFMA.FTZ R7, R7, R148, 1.1641532182693481445e-10 ;  /* 0x2f00000007077423 */ /* 0x000fe20000010094 */
[----:B------:R-:W-:-:S04]  /*9b00*/  MOV R8, R4 ;  /* 0x0000000400087202 */ /* 0x000fc80000000f00 */
        /* <DEDUP_REMOVED lines=14> */
.L_x_10709:
        /* <DEDUP_REMOVED lines=12> */
.L_x_10710:
        /* <DEDUP_REMOVED lines=43> */
.L_x_10708:
[----:B------:R-:W-:Y:S01]  /*9f60*/  I2FP.F32.U32 R13, R8 ;  /* 0x00000008000d7245 */ /* 0x000fe20000201000 */
[----:B------:R-:W-:Y:S01]  /*9f70*/  IMAD.U32 R8, R53, 0x10000, RZ ;  /* 0x0001000035087824 */ /* 0x000fe200078e00ff */
[----:B------:R-:W-:Y:S01]  /*9f80*/  ISETP.NE.AND P3, PT, R12, 0x1, PT ;  /* 0x000000010c00780c */ /* 0x000fe20003f65270 */
[----:B-1----:R-:W-:Y:S02]  /*9f90*/  IMAD.MOV.U32 R14, RZ, RZ, 0x2 ;  /* 0x00000002ff0e7424 */ /* 0x002fe400078e00ff */
        /* <DEDUP_REMOVED lines=18> */
.L_x_10712:
        /* <DEDUP_REMOVED lines=12> */
.L_x_10713:
        /* <DEDUP_REMOVED lines=43> */
.L_x_10711:
[----:B------:R-:W-:Y:S01]  /*a430*/  I2FP.F32.U32 R13, R8 ;  /* 0x00000008000d7245 */ /* 0x000fe20000201000 */
[----:B------:R-:W-:Y:S01]  /*a440*/  IMAD.U32 R8, R9, 0x10000, RZ ;  /* 0x0001000009087824 */ /* 0x000fe200078e00ff */
[----:B------:R-:W-:Y:S02]  /*a450*/  ISETP.NE.AND P2, PT, R14, 0x1, PT ;  /* 0x000000010e00780c */ /* 0x000fe40003f45270 */
[----:B------:R-:W-:Y:S01]  /*a460*/  LOP3.LUT R150, R150, 0xfffffffd, RZ, 0xc0, !PT ;  /* 0xfffffffd96967812 */ /* 0x000fe200078ec0ff */
[----:B------:R-:W-:Y:S01]  /*a470*/  FFMA.FTZ R13, R13, R148, 1.1641532182693481445e-10 ;  /* 0x2f0000000d0d7423 */ /* 0x000fe20000010094 */
[----:B------:R-:W-:Y:S01]  /*a480*/  FMUL.FTZ R8, R8, UR5 ;  /* 0x0000000508087c20 */ /* 0x000fe20008410000 */
[----:B------:R-:W-:-:S03]  /*a490*/  MOV R9, R4 ;  /* 0x0000000400097202 */ /* 0x000fc60000000f00 */
        /* <DEDUP_REMOVED lines=12> */
.L_x_10715:
        /* <DEDUP_REMOVED lines=12> */
.L_x_10716:
        /* <DEDUP_REMOVED lines=43> */
.L_x_10714:
[----:B------:R-:W-:Y:S02]  /*a8d0*/  I2FP.F32.U32 R9, R9 ;  /* 0x0000000900097245 */ /* 0x000fe40000201000 */
[----:B------:R-:W-:Y:S02]  /*a8e0*/  PRMT R12, R53, 0x7632, R12 ;  /* 0x00007632350c7816 */ /* 0x000fe4000000000c */
[----:B------:R-:W-:Y:S01]  /*a8f0*/  FSEL R35, R8, RZ, P4 ;  /* 0x000000ff08237208 */ /* 0x000fe20002000000 */
[----:B------:R-:W-:Y:S01]  /*a900*/  FFMA.FTZ R9, R9, R148, 1.1641532182693481445e-10 ;  /* 0x2f00000009097423 */ /* 0x000fe20000010094 */
[----:B------:R-:W-:Y:S01]  /*a910*/  MOV R8, R4 ;  /* 0x0000000400087202 */ /* 0x000fe20000000f00 */
[----:B------:R-:W-:-:S03]  /*a920*/  IMAD.U32 R12, R12, 0x10000, RZ ;  /* 0x000100000c0c7824 */ /* 0x000fc600078e00ff */
[----:B------:R-:W-:Y:S01]  /*a930*/  FSETP.GTU.FTZ.AND P2, PT, R9, UR4, PT ;  /* 0x0000000409007c0b */ /* 0x000fe2000bf5c000 */
[----:B------:R-:W-:-:S03]  /*a940*/  FMUL.FTZ R12, R12, UR5 ;  /* 0x000000050c0c7c20 */ /* 0x000fc60008410000 */
[----:B------:R-:W-:Y:S02]  /*a950*/  SEL R140, RZ, 0x1, P2 ;  /* 0x00000001ff8c7807 */ /* 0x000fe40001000000 */
[----:B------:R-:W-:Y:S02]  /*a960*/  FSEL R12, R12, RZ, !P2 ;  /* 0x000000ff0c0c7208 */ /* 0x000fe40005000000 */
[----:B------:R-:W-:-:S03]  /*a970*/  ISETP.NE.AND P2, PT, R13, 0x1, PT ;  /* 0x000000010d00780c */ /* 0x000fc60003f45270 */
[----:B------:R-:W-:Y:S01]  /*a980*/  FADD.FTZ R35, R12, R35 ;  /* 0x000000230c237221 */ /* 0x000fe20000010000 */
[----:B------:R-:W-:-:S03]  /*a990*/  IMAD.MOV.U32 R12, RZ, RZ, 0x2 ;  /* 0x00000002ff0c7424 */ /* 0x000fc600078e00ff */
        /* <DEDUP_REMOVED lines=10> */
.L_x_10718:
        /* <DEDUP_REMOVED lines=12> */
.L_x_10719:
        /* <DEDUP_REMOVED lines=43> */
.L_x_10717:
        /* <DEDUP_REMOVED lines=18> */
.L_x_10721:
        /* <DEDUP_REMOVED lines=12> */
.L_x_10722:
        /* <DEDUP_REMOVED lines=43> */
.L_x_10720:
[----:B------:R-:W-:Y:S01]  /*b240*/  I2FP.F32.U32 R9, R9 ;  /* 0x0000000900097245 */ /* 0x000fe20000201000 */
[----:B------:R-:W-:-:S04]  /*b250*/  IMAD.U32 R12, R54, 0x10000, RZ ;  /* 0x00010000360c7824 */ /* 0x000fc800078e00ff */
[----:B------:R-:W-:Y:S01]  /*b260*/  FFMA.FTZ R9, R9, R148, 1.1641532182693481445e-10 ;  /* 0x2f00000009097423 */ /* 0x000fe20000010094 */
[----:B------:R-:W-:-:S04]  /*b270*/  FMUL.FTZ R12, R12, UR5 ;  /* 0x000000050c0c7c20 */ /* 0x000fc80008410000 */
[----:B------:R-:W-:Y:S02]  /*b280*/  FSETP.GTU.FTZ.AND P3, PT, R9, UR4, PT ;  /* 0x0000000409007c0b */ /* 0x000fe4000bf7c000 */
[----:B------:R-:W-:Y:S02]  /*b290*/  FSEL R9, R8, RZ, P2 ;  /* 0x000000ff08097208 */ /* 0x000fe40001000000 */
[----:B------:R-:W-:Y:S01]  /*b2a0*/  FSEL R28, R12, RZ, !P3 ;  /* 0x000000ff0c1c7208 */ /* 0x000fe20005800000 */
[----:B------:R-:W-:Y:S01]  /*b2b0*/  IMAD.MOV.U32 R12, RZ, RZ, 0x2 ;  /* 0x00000002ff0c7424 */ /* 0x000fe200078e00ff */
        /* <DEDUP_REMOVED lines=14> */
.L_x_10724:
        /* <DEDUP_REMOVED lines=12> */
.L_x_10725:
        /* <DEDUP_REMOVED lines=43> */
.L_x_10723:
        /* <DEDUP_REMOVED lines=17> */
.L_x_10727:
        /* <DEDUP_REMOVED lines=12> */
.L_x_10728:
        /* <DEDUP_REMOVED lines=43> */
.L_x_10726:
[----:B------:R-:W-:Y:S01]  /*bb90*/  I2FP.F32.U32 R9, R10 ;  /* 0x0000000a00097245 */ /* 0x000fe20000201000 */
[----:B------:R-:W-:Y:S01]  /*bba0*/  IMAD.MOV.U32 R12, RZ, RZ, 0x2 ;  /* 0x00000002ff0c7424 */ /* 0x000fe200078e00ff */
        /* <DEDUP_REMOVED lines=21> */
.L_x_10730:
        /* <DEDUP_REMOVED lines=12> */
.L_x_10731:
        /* <DEDUP_REMOVED lines=43> */
.L_x_10729:
[----:B------:R-:W-:Y:S01]  /*c070*/  ISETP.NE.AND P5, PT, R12, 0x1, PT ;  /* 0x000000010c00780c */ /* 0x000fe20003fa5270 */
[----:B------:R-:W-:Y:S01]  /*c080*/  IMAD.MOV.U32 R13, RZ, RZ, 0x2 ;  /* 0x00000002ff0d7424 */ /* 0x000fe200078e00ff */
[----:B------:R-:W-:Y:S01]  /*c090*/  I2FP.F32.U32 R9, R8 ;  /* 0x0000000800097245 */ /* 0x000fe20000201000 */
[C---:B------:R-:W-:Y:S01]  /*c0a0*/  IMAD.U32 R8, R11.reuse, 0x10000, RZ ;  /* 0x000100000b087824 */ /* 0x040fe200078e00ff */
        /* <DEDUP_REMOVED lines=14> */
.L_x_10733:
        /* <DEDUP_REMOVED lines=12> */
.L_x_10734:
        /* <DEDUP_REMOVED lines=43> */
.L_x_10732:
        /* <DEDUP_REMOVED lines=22> */
.L_x_10736:
        /* <DEDUP_REMOVED lines=12> */
.L_x_10737:
        /* <DEDUP_REMOVED lines=43> */
.L_x_10735:
        /* <DEDUP_REMOVED lines=17> */
.L_x_10739:
        /* <DEDUP_REMOVED lines=14> */
.L_x_10740:
        /* <DEDUP_REMOVED lines=43> */
.L_x_10738:
        /* <DEDUP_REMOVED lines=12> */
.L_x_10692:
        /* <DEDUP_REMOVED lines=15> */
.L_x_10743:
        /* <DEDUP_REMOVED lines=12> */
.L_x_10744:
        /* <DEDUP_REMOVED lines=42> */
.L_x_10742:
[----:B------:R-:W-:Y:S01]  /*d380*/  I2FP.F32.U32 R13, R13 ;  /* 0x0000000d000d7245 */ /* 0x000fe20000201000 */
[----:B------:R-:W-:Y:S01]  /*d390*/  IMAD.MOV.U32 R16, RZ, RZ, 0x2 ;  /* 0x00000002ff107424 */ /* 0x000fe200078e00ff */
[----:B------:R-:W-:Y:S02]  /*d3a0*/  ISETP.NE.AND P2, PT, R14, 0x1, PT ;  /* 0x000000010e00780c */ /* 0x000fe40003f45270 */
[----:B------:R-:W-:Y:S01]  /*d3b0*/  LOP3.LUT R150, R150, 0xffffffef, RZ, 0xc0, !PT ;  /* 0xffffffef96967812 */ /* 0x000fe200078ec0ff */
[----:B------:R-:W-:Y:S01]  /*d3c0*/  FFMA.FTZ R13, R13, R148, 1.1641532182693481445e-10 ;  /* 0x2f0000000d0d7423 */ /* 0x000fe20000010094 */
[----:B-----5:R-:W-:-:S04]  /*d3d0*/  SHF.L.U32 R12, R8, 0x10, RZ ;  /* 0x00000010080c7819 */ /* 0x020fc800000006ff */
[----:B------:R-:W-:Y:S02]  /*d3e0*/  FSETP.LE.FTZ.AND P3, PT, R13, UR4, PT ;  /* 0x000000040d007c0b */ /* 0x000fe4000bf73000 */
[----:B------:R-:W-:Y:S01]  /*d3f0*/  PRMT R13, R8, 0x7632, R13 ;  /* 0x00007632080d7816 */ /* 0x000fe2000000000d */
[----:B------:R-:W-:-:S10]  /*d400*/  IMAD.MOV.U32 R8, RZ, RZ, R4 ;  /* 0x000000ffff087224 */ /* 0x000fd400078e0004 */
        /* <DEDUP_REMOVED lines=10> */
.L_x_10746:
        /* <DEDUP_REMOVED lines=12> */
.L_x_10747:
        /* <DEDUP_REMOVED lines=43> */
.L_x_10745:
[----:B------:R-:W-:Y:S01]  /*d820*/  I2FP.F32.U32 R15, R8 ;  /* 0x00000008000f7245 */ /* 0x000fe20000201000 */
[----:B------:R-:W-:Y:S01]  /*d830*/  IMAD.MOV.U32 R17, RZ, RZ, 0x2 ;  /* 0x00000002ff117424 */ /* 0x000fe200078e00ff */
[----:B------:R-:W-:Y:S01]  /*d840*/  ISETP.NE.AND P2, PT, R16, 0x1, PT ;  /* 0x000000011000780c */ /* 0x000fe20003f45270 */
[----:B------:R-:W-:Y:S01]  /*d850*/  IMAD.MOV.U32 R8, RZ, RZ, R4 ;  /* 0x000000ffff087224 */ /* 0x000fe200078e0004 */
[----:B------:R-:W-:Y:S01]  /*d860*/  LOP3.LUT R150, R150, 0xfffffff7, RZ, 0xc0, !PT ;  /* 0xfffffff796967812 */ /* 0x000fe200078ec0ff */
[----:B------:R-:W-:Y:S01]  /*d870*/  FFMA.FTZ R15, R15, R148, 1.1641532182693481445e-10 ;  /* 0x2f0000000f0f7423 */ /* 0x000fe20000010094 */
[----:B------:R-:W-:-:S04]  /*d880*/  SHF.L.U32 R13, R13, 0x10, RZ ;  /* 0x000000100d0d7819 */ /* 0x000fc800000006ff */
[----:B------:R-:W-:-:S13]  /*d890*/  FSETP.LE.FTZ.AND P3, PT, R15, UR4, PT ;  /* 0x000000040f007c0b */ /* 0x000fda000bf73000 */
        /* <DEDUP_REMOVED lines=10> */
.L_x_10749:
        /* <DEDUP_REMOVED lines=12> */
.L_x_10750:
        /* <DEDUP_REMOVED lines=43> */
.L_x_10748:
[----:B------:R-:W-:Y:S01]  /*dcb0*/  I2FP.F32.U32 R15, R8 ;  /* 0x00000008000f7245 */ /* 0x000fe20000201000 */
[----:B------:R-:W-:Y:S01]  /*dcc0*/  IMAD.MOV.U32 R16, RZ, RZ, 0x2 ;  /* 0x00000002ff107424 */ /* 0x000fe200078e00ff */
[----:B------:R-:W-:Y:S01]  /*dcd0*/  ISETP.NE.AND P2, PT, R17, 0x1, PT ;  /* 0x000000011100780c */ /* 0x000fe20003f45270 */
[----:B------:R-:W-:Y:S01]  /*dce0*/  IMAD.MOV.U32 R8, RZ, RZ, R4 ;  /* 0x000000ffff087224 */ /* 0x000fe200078e0004 */
[----:B------:R-:W-:Y:S01]  /*dcf0*/  LOP3.LUT R150, R150, 0xfffffffb, RZ, 0xc0, !PT ;  /* 0xfffffffb96967812 */ /* 0x000fe200078ec0ff */
[----:B------:R-:W-:Y:S01]  /*dd00*/  FFMA.FTZ R15, R15, R148, 1.1641532182693481445e-10 ;  /* 0x2f0000000f0f7423 */ /* 0x000fe20000010094 */
[----:B------:R-:W-:-:S04]  /*dd10*/  SHF.L.U32 R14, R9, 0x10, RZ ;  /* 0x00000010090e7819 */ /* 0x000fc800000006ff */
[----:B------:R-:W-:Y:S02]  /*dd20*/  FSETP.LE.FTZ.AND P3, PT, R15, UR4, PT ;  /* 0x000000040f007c0b */ /* 0x000fe4000bf73000 */
[----:B------:R-:W-:-:S11]  /*dd30*/  PRMT R15, R9, 0x7632, R15 ;  /* 0x00007632090f7816 */ /* 0x000fd6000000000f */
        /* <DEDUP_REMOVED lines=10> */
.L_x_10752:
        /* <DEDUP_REMOVED lines=12> */
.L_x_10753:
        /* <DEDUP_REMOVED lines=43> */
.L_x_10751:
        /* <DEDUP_REMOVED lines=18> */
.L_x_10755:
        /* <DEDUP_REMOVED lines=12> */
.L_x_10756:
        /* <DEDUP_REMOVED lines=43> */
.L_x_10754:
        /* <DEDUP_REMOVED lines=17> */
.L_x_10758:
        /* <DEDUP_REMOVED lines=12> */
.L_x_10759:
        /* <DEDUP_REMOVED lines=43> */
.L_x_10757:
        /* <DEDUP_REMOVED lines=16> */
.L_x_10761:
        /* <DEDUP_REMOVED lines=12> */
.L_x_10762:
        /* <DEDUP_REMOVED lines=43> */
.L_x_10760:
        /* <DEDUP_REMOVED lines=17> */
.L_x_10764:
        /* <DEDUP_REMOVED lines=12> */
.L_x_10765:
        /* <DEDUP_REMOVED lines=43> */
.L_x_10763:
[----:B------:R-:W-:Y:S01]  /*f350*/  P2R R18, PR, RZ, 0x2 ;  /* 0x00000002ff127803 */ /* 0x000fe20000000000 */
[----:B------:R-:W-:Y:S01]  /*f360*/  FMUL.FTZ R12, R12, UR5 ;  /* 0x000000050c0c7c20 */ /* 0x000fe20008410000 */
[----:B------:R-:W-:Y:S01]  /*f370*/  I2FP.F32.U32 R9, R8 ;  /* 0x0000000800097245 */ /* 0x000fe20000201000 */
[----:B------:R-:W-:Y:S01]  /*f380*/  FMUL.FTZ R14, R14, UR5 ;  /* 0x000000050e0e7c20 */ /* 0x000fe20008410000 */
[C---:B------:R-:W-:Y:S01]  /*f390*/  LOP3.LUT P1, RZ, R150.reuse, 0x10, RZ, 0xc0, !PT ;  /* 0x0000001096ff7812 */ /* 0x040fe2000782c0ff */
        /* <DEDUP_REMOVED lines=11> */
[----:B------:R-:W-:Y:S01]  /*f450*/  FMUL.FTZ R11, R11, UR5 ;  /* 0x000000050b0b7c20 */ /* 0x000fe20008410000 */
[----:B------:R-:W-:-:S02]  /*f460*/  FSEL R34, R14, RZ, P5 ;  /* 0x000000ff0e227208 */ /* 0x000fc40002800000 */
[C---:B------:R-:W-:Y:S02]  /*f470*/  LOP3.LUT P0, RZ, R150.reuse, 0x8, RZ, 0xc0, !PT ;  /* 0x0000000896ff7812 */ /* 0x040fe4000780c0ff */
        /* <DEDUP_REMOVED lines=16> */
[----:B------:R-:W-:Y:S01]  /*f580*/  PLOP3.LUT P5, PT, P5, PT, PT, 0x8, 0x80 ;  /* 0x000000000080781c */ /* 0x000fe20002fae170 */
[----:B------:R-:W-:-:S12]  /*f590*/  @P1 FADD.FTZ R31, R47, R31 ;  /* 0x0000001f2f1f1221 */ /* 0x000fd80000010000 */
.L_x_10741:
[----:B------:R-:W-:Y:S01]  /*f5a0*/  SEL R14, RZ, 0x1000000, !P5 ;  /* 0x01000000ff0e7807 */ /* 0x000fe20006800000 */
[----:B------:R-:W0:Y:S01]  /*f5b0*/  @P0 LDC.64 R18, c[0x0][0x398] ;  /* 0x0000e600ff120b82 */ /* 0x000e220000000a00 */
[----:B------:R-:W-:Y:S01]  /*f5c0*/  SEL R13, RZ, 0x10000, !P4 ;  /* 0x00010000ff0d7807 */ /* 0x000fe20006000000 */
[----:B------:R-:W-:Y:S01]  /*f5d0*/  VIADD R156, R153, 0x100 ;  /* 0x00000100999c7836 */ /* 0x000fe20000000000 */
[----:B------:R-:W-:Y:S02]  /*f5e0*/  SEL R16, RZ, 0x100, !P3 ;  /* 0x00000100ff107807 */ /* 0x000fe40005800000 */
[----:B------:R-:W-:Y:S01]  /*f5f0*/  LOP3.LUT P5, RZ, R150, 0x8, RZ, 0xc0, !PT ;  /* 0x0000000896ff7812 */ /* 0x000fe200078ac0ff */
[----:B------:R-:W-:Y:S01]  /*f600*/  IMAD.WIDE.U32 R20, R156, 0x10, R136 ;  /* 0x000000109c147825 */ /* 0x000fe200078e0088 */
[C---:B------:R-:W-:Y:S01]  /*f610*/  LOP3.LUT P4, RZ, R150.reuse, 0x4, RZ, 0xc0, !PT ;  /* 0x0000000496ff7812 */ /* 0x040fe2000788c0ff */
[----:B------:R-:W1:Y:S01]  /*f620*/  @P1 LDC.64 R8, c[0x0][0x3a0] ;  /* 0x0000e800ff081b82 */ /* 0x000e620000000a00 */
[----:B------:R-:W-:-:S02]  /*f630*/  LOP3.LUT P3, RZ, R150, 0x2, RZ, 0xc0, !PT ;  /* 0x0000000296ff7812 */ /* 0x000fc4000786c0ff */
[----:B------:R-:W-:Y:S02]  /*f640*/  LOP3.LUT P6, RZ, R150, 0x10, RZ, 0xc0, !PT ;  /* 0x0000001096ff7812 */ /* 0x000fe400078cc0ff */
[----:B------:R-:W-:Y:S02]  /*f650*/  SEL R12, RZ, 0x1000000, !P3 ;  /* 0x01000000ff0c7807 */ /* 0x000fe40005800000 */
[----:B------:R-:W-:Y:S02]  /*f660*/  SEL R11, RZ, 0x10000, !P4 ;  /* 0x00010000ff0b7807 */ /* 0x000fe40006000000 */
[----:B------:R-:W-:Y:S02]  /*f670*/  SEL R10, RZ, 0x100, !P5 ;  /* 0x00000100ff0a7807 */ /* 0x000fe40006800000 */
[----:B------:R-:W-:Y:S01]  /*f680*/  LOP3.LUT R16, R16, R14, R13, 0xfe, !PT ;  /* 0x0000000e10107212 */ /* 0x000fe200078efe0d */
[----:B------:R-:W-:Y:S01]  /*f690*/  IMAD.WIDE.U32 R14, R155, 0x20, R162 ;  /* 0x000000209b0e7825 */ /* 0x000fe200078e00a2 */
[----:B------:R-:W-:-:S02]  /*f6a0*/  LOP3.LUT R10, R10, R12, R11, 0xfe, !PT ;  /* 0x0000000c0a0a7212 */ /* 0x000fc400078efe0b */
[----:B------:R-:W-:Y:S01]  /*f6b0*/  SEL R13, RZ, 0x1, !P6 ;  /* 0x00000001ff0d7807 */ /* 0x000fe20007000000 */
[----:B0-----:R-:W-:Y:S01]  /*f6c0*/  @P0 IMAD.WIDE.U32 R18, R156, 0x10, R18 ;  /* 0x000000109c120825 */ /* 0x001fe200078e0012 */
[----:B------:R-:W-:Y:S01]  /*f6d0*/  SEL R11, RZ, 0x1, !P2 ;  /* 0x00000001ff0b7807 */ /* 0x000fe20005000000 */
[----:B------:R0:W-:Y:S01]  /*f6e0*/  STG.E.128 desc[UR8][R14.64], R32 ;  /* 0x000000200e007986 */ /* 0x0001e2000c101d08 */
[----:B------:R-:W-:Y:S01]  /*f6f0*/  LOP3.LUT R10, R10, R13, RZ, 0xfc, !PT ;  /* 0x0000000d0a0a7212 */ /* 0x000fe200078efcff */
[----:B------:R-:W-:Y:S01]  /*f700*/  IMAD.WIDE.U32 R12, R155, 0x8, R160 ;  /* 0x000000089b0c7825 */ /* 0x000fe200078e00a0 */
[----:B------:R-:W-:Y:S01]  /*f710*/  LOP3.LUT R11, R16, R11, RZ, 0xfc, !PT ;  /* 0x0000000b100b7212 */ /* 0x000fe200078efcff */
[----:B------:R0:W-:Y:S02]  /*f720*/  STG.E.128 desc[UR8][R14.64+0x10], R28 ;  /* 0x0000101c0e007986 */ /* 0x0001e4000c101d08 */
[----:B-1----:R-:W-:Y:S02]  /*f730*/  @P1 IMAD.WIDE.U32 R8, R156, 0x20, R8 ;  /* 0x000000209c081825 */ /* 0x002fe400078e0008 */
[----:B------:R0:W-:Y:S01]  /*f740*/  STG.E.64 desc[UR8][R12.64], R10 ;  /* 0x0000000a0c007986 */ /* 0x0001e2000c101b08 */
[----:B------:R-:W-:Y:S05]  /*f750*/  @!P0 BRA `(.L_x_10766) ;  /* 0x0000000000508947 */ /* 0x000fea0003800000 */
        /* <DEDUP_REMOVED lines=20> */
.L_x_10766:
[----:B------:R2:W5:Y:S04]  /*f8a0*/  @P1 LDG.E.128 R48, desc[UR8][R8.64] ;  /* 0x0000000808301981 */ /* 0x000568000c1e1d00 */
[----:B------:R2:W5:Y:S04]  /*f8b0*/  @P1 LDG.E.128 R44, desc[UR8][R8.64+0x10] ;  /* 0x00001008082c1981 */ /* 0x000568000c1e1d00 */
[----:B------:R2:W5:Y:S04]  /*f8c0*/  @P0 LDG.E.128 R52, desc[UR8][R18.64] ;  /* 0x0000000812340981 */ /* 0x000568000c1e1d00 */
[----:B01----:R2:W5:Y:S01]  /*f8d0*/  LDG.E.128 R8, desc[UR8][R20.64] ;  /* 0x0000000814087981 */ /* 0x003562000c1e1d00 */
        /* <DEDUP_REMOVED lines=16> */
.L_x_10769:
        /* <DEDUP_REMOVED lines=12> */
.L_x_10770:
        /* <DEDUP_REMOVED lines=42> */
.L_x_10768:
        /* <DEDUP_REMOVED lines=8> */
[----:B--2---:R-:W-:-:S03]  /*fdc0*/  PRMT R8, R8, 0x7632, R8 ;  /* 0x0000763208087816 */ /* 0x004fc60000000008 */
        /* <DEDUP_REMOVED lines=11> */
.L_x_10772:
        /* <DEDUP_REMOVED lines=12> */
.L_x_10773:
        /* <DEDUP_REMOVED lines=43> */
.L_x_10771:
        /* <DEDUP_REMOVED lines=22> */
.L_x_10775:
        /* <DEDUP_REMOVED lines=12> */
.L_x_10776:
        /* <DEDUP_REMOVED lines=43> */
.L_x_10774:
        /* <DEDUP_REMOVED lines=19> */
.L_x_10778:
        /* <DEDUP_REMOVED lines=12> */
.L_x_10779:
        /* <DEDUP_REMOVED lines=43> */
.L_x_10777:
        /* <DEDUP_REMOVED lines=23> */
.L_x_10781:
        /* <DEDUP_REMOVED lines=12> */
.L_x_10782:
        /* <DEDUP_REMOVED lines=43> */
.L_x_10780:
        /* <DEDUP_REMOVED lines=20> */
.L_x_10784:
        /* <DEDUP_REMOVED lines=12> */
.L_x_10785:
        /* <DEDUP_REMOVED lines=43> */
.L_x_10783:
        /* <DEDUP_REMOVED lines=22> */
.L_x_10787:
        /* <DEDUP_REMOVED lines=12> */
.L_x_10788:
        /* <DEDUP_REMOVED lines=43> */
.L_x_10786:
        /* <DEDUP_REMOVED lines=19> */
.L_x_10790:
        /* <DEDUP_REMOVED lines=12> */
.L_x_10791:
        /* <DEDUP_REMOVED lines=43> */
.L_x_10789:
[----:B------:R-:W-:Y:S02]  /*11e60*/  I2FP.F32.U32 R9, R9 ;  /* 0x0000000900097245 */ /* 0x000fe40000201000 */
[----:B------:R-:W-:Y:S02]  /*11e70*/  PRMT R12, R53, 0x7632, R12 ;  /* 0x00007632350c7816 */ /* 0x000fe4000000000c */
[----:B------:R-:W-:Y:S01]  /*11e80*/  FSEL R27, R8, RZ, P4 ;  /* 0x000000ff081b7208 */ /* 0x000fe20002000000 */
[----:B------:R-:W-:Y:S02]  /*11e90*/  FFMA.FTZ R9, R9, R148, 1.1641532182693481445e-10 ;  /* 0x2f00000009097423 */ /* 0x000fe40000010094 */
[----:B------:R-:W-:-:S03]  /*11ea0*/  IMAD.U32 R12, R12, 0x10000, RZ ;  /* 0x000100000c0c7824 */ /* 0x000fc600078e00ff */
[----:B------:R-:W-:Y:S01]  /*11eb0*/  FSETP.GTU.FTZ.AND P2, PT, R9, UR4, PT ;  /* 0x0000000409007c0b */ /* 0x000fe2000bf5c000 */
[----:B------:R-:W-:Y:S01]  /*11ec0*/  FMUL.FTZ R12, R12, UR5 ;  /* 0x000000050c0c7c20 */ /* 0x000fe20008410000 */
[----:B------:R-:W-:Y:S02]  /*11ed0*/  MOV R9, R4 ;  /* 0x0000000400097202 */ /* 0x000fe40000000f00 */
        /* <DEDUP_REMOVED lines=15> */
.L_x_10793:
        /* <DEDUP_REMOVED lines=12> */
.L_x_10794:
        /* <DEDUP_REMOVED lines=43> */
.L_x_10792:
[----:B------:R-:W-:Y:S01]  /*12340*/  ISETP.NE.AND P3, PT, R12, 0x1, PT ;  /* 0x000000010c00780c */ /* 0x000fe20003f65270 */
[C---:B------:R-:W-:Y:S01]  /*12350*/  IMAD.U32 R8, R10.reuse, 0x10000, RZ ;  /* 0x000100000a087824 */ /* 0x040fe200078e00ff */
[----:B------:R-:W-:Y:S01]  /*12360*/  I2FP.F32.U32 R9, R9 ;  /* 0x0000000900097245 */ /* 0x000fe20000201000 */
[----:B------:R-:W-:Y:S01]  /*12370*/  IMAD.MOV.U32 R13, RZ, RZ, 0x2 ;  /* 0x00000002ff0d7424 */ /* 0x000fe200078e00ff */
[----:B------:R-:W-:Y:S01]  /*12380*/  PRMT R10, R10, 0x7632, R10 ;  /* 0x000076320a0a7816 */ /* 0x000fe2000000000a */
[----:B------:R-:W-:Y:S02]  /*12390*/  FMUL.FTZ R8, R8, UR5 ;  /* 0x0000000508087c20 */ /* 0x000fe40008410000 */
[----:B------:R-:W-:-:S05]  /*123a0*/  FFMA.FTZ R9, R9, R148, 1.1641532182693481445e-10 ;  /* 0x2f00000009097423 */ /* 0x000fca0000010094 */
        /* <DEDUP_REMOVED lines=11> */
.L_x_10796:
        /* <DEDUP_REMOVED lines=12> */
.L_x_10797:
        /* <DEDUP_REMOVED lines=43> */
.L_x_10795:
        /* <DEDUP_REMOVED lines=22> */
.L_x_10799:
        /* <DEDUP_REMOVED lines=12> */
.L_x_10800:
        /* <DEDUP_REMOVED lines=43> */
.L_x_10798:
        /* <DEDUP_REMOVED lines=17> */
.L_x_10802:
        /* <DEDUP_REMOVED lines=12> */
.L_x_10803:
        /* <DEDUP_REMOVED lines=43> */
.L_x_10801:
[----:B------:R-:W-:Y:S02]  /*13120*/  I2FP.F32.U32 R9, R8 ;  /* 0x0000000800097245 */ /* 0x000fe40000201000 */
[----:B------:R-:W-:Y:S02]  /*13130*/  PRMT R8, R54, 0x7632, R8 ;  /* 0x0000763236087816 */ /* 0x000fe40000000008 */
[----:B------:R-:W-:Y:S01]  /*13140*/  FSEL R21, R10, RZ, P3 ;  /* 0x000000ff0a157208 */ /* 0x000fe20001800000 */
[----:B------:R-:W-:Y:S01]  /*13150*/  FFMA.FTZ R9, R9, R148, 1.1641532182693481445e-10 ;  /* 0x2f00000009097423 */ /* 0x000fe20000010094 */
[----:B------:R-:W-:Y:S02]  /*13160*/  IMAD.MOV.U32 R10, RZ, RZ, 0x2 ;  /* 0x00000002ff0a7424 */ /* 0x000fe400078e00ff */
[----:B------:R-:W-:Y:S02]  /*13170*/  IMAD.U32 R8, R8, 0x10000, RZ ;  /* 0x0001000008087824 */ /* 0x000fe400078e00ff */
[----:B------:R-:W-:-:S02]  /*13180*/  FSETP.GTU.FTZ.AND P4, PT, R9, UR4, PT ;  /* 0x0000000409007c0b */ /* 0x000fc4000bf9c000 */
[----:B------:R-:W-:Y:S02]  /*13190*/  FMUL.FTZ R8, R8, UR5 ;  /* 0x0000000508087c20 */ /* 0x000fe40008410000 */
[----:B------:R-:W-:-:S03]  /*131a0*/  SEL R142, RZ, 0x1, P4 ;  /* 0x00000001ff8e7807 */ /* 0x000fc60002000000 */
        /* <DEDUP_REMOVED lines=14> */
.L_x_10805:
        /* <DEDUP_REMOVED lines=12> */
.L_x_10806:
        /* <DEDUP_REMOVED lines=43> */
.L_x_10804:
[----:B------:R-:W-:Y:S01]  /*13600*/  ISETP.NE.AND P5, PT, R10, 0x1, PT ;  /* 0x000000010a00780c */ /* 0x000fe20003fa5270 */
[C---:B------:R-:W-:Y:S01]  /*13610*/  IMAD.U32 R17, R11.reuse, 0x10000, RZ ;  /* 0x000100000b117824 */ /* 0x040fe200078e00ff */
[----:B------:R-:W-:Y:S02]  /*13620*/  I2FP.F32.U32 R9, R8 ;  /* 0x0000000800097245 */ /* 0x000fe40000201000 */
[----:B------:R-:W-:Y:S01]  /*13630*/  PRMT R16, R11, 0x7632, R16 ;  /* 0x000076320b107816 */ /* 0x000fe20000000010 */
[----:B------:R-:W-:Y:S01]  /*13640*/  FMUL.FTZ R17, R17, UR5 ;  /* 0x0000000511117c20 */ /* 0x000fe20008410000 */
[----:B------:R-:W-:Y:S02]  /*13650*/  IMAD.MOV.U32 R11, RZ, RZ, 0x2 ;  /* 0x00000002ff0b7424 */ /* 0x000fe400078e00ff */
[----:B------:R-:W-:Y:S01]  /*13660*/  FFMA.FTZ R9, R9, R148, 1.1641532182693481445e-10 ;  /* 0x2f00000009097423 */ /* 0x000fe20000010094 */
[----:B------:R-:W-:-:S04]  /*13670*/  MOV R8, R4 ;  /* 0x0000000400087202 */ /* 0x000fc80000000f00 */
        /* <DEDUP_REMOVED lines=10> */
.L_x_10808:
        /* <DEDUP_REMOVED lines=12> */
.L_x_10809:
        /* <DEDUP_REMOVED lines=43> */
.L_x_10807:
[----:B------:R-:W-:Y:S01]  /*13a90*/  I2FP.F32.U32 R9, R8 ;  /* 0x0000000800097245 */ /* 0x000fe20000201000 */
[----:B------:R-:W-:Y:S01]  /*13aa0*/  IMAD.U32 R8, R55, 0x10000, RZ ;  /* 0x0001000037087824 */ /* 0x000fe200078e00ff */
[----:B------:R-:W-:-:S03]  /*13ab0*/  FSEL R17, R17, RZ, P4 ;  /* 0x000000ff11117208 */ /* 0x000fc60002000000 */
[----:B------:R-:W-:Y:S01]  /*13ac0*/  FFMA.FTZ R9, R9, R148, 1.1641532182693481445e-10 ;  /* 0x2f00000009097423 */ /* 0x000fe20000010094 */
[----:B------:R-:W-:-:S04]  /*13ad0*/  FMUL.FTZ R8, R8, UR5 ;  /* 0x0000000508087c20 */ /* 0x000fc80008410000 */
[----:B------:R-:W-:Y:S02]  /*13ae0*/  FSETP.GTU.FTZ.AND P5, PT, R9, UR4, PT ;  /* 0x0000000409007c0b */ /* 0x000fe4000bfbc000 */
[----:B------:R-:W-:Y:S02]  /*13af0*/  MOV R9, R4 ;  /* 0x0000000400097202 */ /* 0x000fe40000000f00 */
        /* <DEDUP_REMOVED lines=15> */
.L_x_10811:
        /* <DEDUP_REMOVED lines=12> */
.L_x_10812:
        /* <DEDUP_REMOVED lines=43> */
.L_x_10810:
        /* <DEDUP_REMOVED lines=17> */
.L_x_10814:
        /* <DEDUP_REMOVED lines=14> */
.L_x_10815:
        /* <DEDUP_REMOVED lines=43> */
.L_x_10813:
        /* <DEDUP_REMOVED lines=12> */
.L_x_10767:
        /* <DEDUP_REMOVED lines=15> */
.L_x_10818:
        /* <DEDUP_REMOVED lines=12> */
.L_x_10819:
        /* <DEDUP_REMOVED lines=42> */
.L_x_10817:
        /* <DEDUP_REMOVED lines=8> */
[----:B--2---:R-:W-:-:S10]  /*14990*/  IMAD.MOV.U32 R8, RZ, RZ, R4 ;  /* 0x000000ffff087224 */ /* 0x004fd400078e0004 */
        /* <DEDUP_REMOVED lines=10> */
.L_x_10821:
        /* <DEDUP_REMOVED lines=12> */
.L_x_10822:
        /* <DEDUP_REMOVED lines=43> */
.L_x_10820:
        /* <DEDUP_REMOVED lines=18> */
.L_x_10824:
        /* <DEDUP_REMOVED lines=12> */
.L_x_10825:
        /* <DEDUP_REMOVED lines=43> */
.L_x_10823:
[----:B------:R-:W-:Y:S01]  /*15240*/  I2FP.F32.U32 R15, R8 ;  /* 0x00000008000f7245 */ /* 0x000fe20000201000 */
[----:B------:R-:W-:Y:S01]  /*15250*/  IMAD.MOV.U32 R16, RZ, RZ, 0x2 ;  /* 0x00000002ff107424 */ /* 0x000fe200078e00ff */
[----:B------:R-:W-:Y:S02]  /*15260*/  ISETP.NE.AND P2, PT, R14, 0x1, PT ;  /* 0x000000010e00780c */ /* 0x000fe40003f45270 */
[----:B------:R-:W-:Y:S01]  /*15270*/  LOP3.LUT R150, R150, 0xfffffffb, RZ, 0xc0, !PT ;  /* 0xfffffffb96967812 */ /* 0x000fe200078ec0ff */
[----:B------:R-:W-:Y:S01]  /*15280*/  FFMA.FTZ R15, R15, R148, 1.1641532182693481445e-10 ;  /* 0x2f0000000f0f7423 */ /* 0x000fe20000010094 */
[C---:B------:R-:W-:Y:S02]  /*15290*/  SHF.L.U32 R8, R9.reuse, 0x10, RZ ;  /* 0x0000001009087819 */ /* 0x040fe400000006ff */
[----:B------:R-:W-:Y:S02]  /*152a0*/  PRMT R9, R9, 0x7632, R9 ;  /* 0x0000763209097816 */ /* 0x000fe40000000009 */
        /* <DEDUP_REMOVED lines=12> */
.L_x_10827:
        /* <DEDUP_REMOVED lines=12> */
.L_x_10828:
        /* <DEDUP_REMOVED lines=43> */
.L_x_10826:
[----:B------:R-:W-:Y:S01]  /*156e0*/  I2FP.F32.U32 R15, R15 ;  /* 0x0000000f000f7245 */ /* 0x000fe20000201000 */
[----:B------:R-:W-:Y:S01]  /*156f0*/  IMAD.MOV.U32 R14, RZ, RZ, 0x2 ;  /* 0x00000002ff0e7424 */ /* 0x000fe200078e00ff */
[----:B------:R-:W-:Y:S02]  /*15700*/  ISETP.NE.AND P2, PT, R16, 0x1, PT ;  /* 0x000000011000780c */ /* 0x000fe40003f45270 */
[----:B------:R-:W-:Y:S01]  /*15710*/  LOP3.LUT R150, R150, 0xfffffffd, RZ, 0xc0, !PT ;  /* 0xfffffffd96967812 */ /* 0x000fe200078ec0ff */
[----:B------:R-:W-:Y:S01]  /*15720*/  FFMA.FTZ R15, R15, R148, 1.1641532182693481445e-10 ;  /* 0x2f0000000f0f7423 */ /* 0x000fe20000010094 */
[----:B------:R-:W-:-:S04]  /*15730*/  SHF.L.U32 R9, R9, 0x10, RZ ;  /* 0x0000001009097819 */ /* 0x000fc800000006ff */
        /* <DEDUP_REMOVED lines=12> */
.L_x_10830:
        /* <DEDUP_REMOVED lines=12> */
.L_x_10831:
        /* <DEDUP_REMOVED lines=43> */
.L_x_10829:
        /* <DEDUP_REMOVED lines=17> */
.L_x_10833:
        /* <DEDUP_REMOVED lines=12> */
.L_x_10834:
        /* <DEDUP_REMOVED lines=43> */
.L_x_10832:
        /* <DEDUP_REMOVED lines=16> */
.L_x_10836:
        /* <DEDUP_REMOVED lines=12> */
.L_x_10837:
        /* <DEDUP_REMOVED lines=43> */
.L_x_10835:
        /* <DEDUP_REMOVED lines=17> */
.L_x_10839:
        /* <DEDUP_REMOVED lines=12> */
.L_x_10840:
        /* <DEDUP_REMOVED lines=43> */
.L_x_10838:
        /* <DEDUP_REMOVED lines=37> */
.L_x_10816:
[----:B------:R-:W-:Y:S01]  /*16b30*/  SEL R11, RZ, 0x1000000, !P5 ;  /* 0x01000000ff0b7807 */ /* 0x000fe20006800000 */
[----:B------:R-:W-:Y:S01]  /*16b40*/  IMAD.WIDE.U32 R8, R156, 0x20, R162 ;  /* 0x000000209c087825 */ /* 0x000fe200078e00a2 */
[----:B------:R-:W-:Y:S01]  /*16b50*/  SEL R10, RZ, 0x10000, !P4 ;  /* 0x00010000ff0a7807 */ /* 0x000fe20006000000 */
[----:B------:R-:W0:Y:S01]  /*16b60*/  @P0 LDC.64 R18, c[0x0][0x398] ;  /* 0x0000e600ff120b82 */ /* 0x000e220000000a00 */
[----:B------:R-:W-:Y:S01]  /*16b70*/  SEL R13, RZ, 0x100, !P3 ;  /* 0x00000100ff0d7807 */ /* 0x000fe20005800000 */
[----:B------:R-:W-:Y:S01]  /*16b80*/  VIADD R157, R153, 0x180 ;  /* 0x00000180999d7836 */ /* 0x000fe20000000000 */
[C---:B------:R-:W-:Y:S01]  /*16b90*/  LOP3.LUT P5, RZ, R150.reuse, 0x8, RZ, 0xc0, !PT ;  /* 0x0000000896ff7812 */ /* 0x040fe200078ac0ff */
[----:B------:R-:W-:Y:S01]  /*16ba0*/  STG.E.128 desc[UR8][R8.64], R24 ;  /* 0x0000001808007986 */ /* 0x000fe2000c101d08 */
[C---:B------:R-:W-:Y:S01]  /*16bb0*/  LOP3.LUT P4, RZ, R150.reuse, 0x4, RZ, 0xc0, !PT ;  /* 0x0000000496ff7812 */ /* 0x040fe2000788c0ff */
[----:B------:R-:W-:Y:S01]  /*16bc0*/  IMAD.WIDE.U32 R158, R157, 0x10, R136 ;  /* 0x000000109d9e7825 */ /* 0x000fe200078e0088 */
[----:B------:R-:W-:Y:S01]  /*16bd0*/  LOP3.LUT P3, RZ, R150, 0x2, RZ, 0xc0, !PT ;  /* 0x0000000296ff7812 */ /* 0x000fe2000786c0ff */
[----:B------:R1:W-:Y:S01]  /*16be0*/  STG.E.128 desc[UR8][R8.64+0x10], R20 ;  /* 0x0000101408007986 */ /* 0x0003e2000c101d08 */
[----:B------:R-:W-:Y:S01]  /*16bf0*/  LOP3.LUT R13, R13, R11, R10, 0xfe, !PT ;  /* 0x0000000b0d0d7212 */ /* 0x000fe200078efe0a */
[----:B------:R-:W2:Y:S01]  /*16c00*/  @P1 LDC.64 R16, c[0x0][0x3a0] ;  /* 0x0000e800ff101b82 */ /* 0x000ea20000000a00 */
[----:B------:R-:W-:-:S02]  /*16c10*/  SEL R12, RZ, 0x1000000, !P3 ;  /* 0x01000000ff0c7807 */ /* 0x000fc40005800000 */
[----:B------:R-:W-:Y:S02]  /*16c20*/  SEL R11, RZ, 0x10000, !P4 ;  /* 0x00010000ff0b7807 */ /* 0x000fe40006000000 */
[----:B------:R-:W-:Y:S02]  /*16c30*/  SEL R10, RZ, 0x100, !P5 ;  /* 0x00000100ff0a7807 */ /* 0x000fe40006800000 */
[----:B------:R-:W-:Y:S02]  /*16c40*/  LOP3.LUT P6, RZ, R150, 0x10, RZ, 0xc0, !PT ;  /* 0x0000001096ff7812 */ /* 0x000fe400078cc0ff */
[----:B------:R-:W-:Y:S02]  /*16c50*/  LOP3.LUT R10, R10, R12, R11, 0xfe, !PT ;  /* 0x0000000c0a0a7212 */ /* 0x000fe400078efe0b */
[----:B------:R-:W-:Y:S02]  /*16c60*/  SEL R11, RZ, 0x1, !P6 ;  /* 0x00000001ff0b7807 */ /* 0x000fe40007000000 */
[----:B------:R-:W-:Y:S01]  /*16c70*/  SEL R12, RZ, 0x1, !P2 ;  /* 0x00000001ff0c7807 */ /* 0x000fe20005000000 */
[----:B0-----:R-:W-:Y:S01]  /*16c80*/  @P0 IMAD.WIDE.U32 R18, R157, 0x10, R18 ;  /* 0x000000109d120825 */ /* 0x001fe200078e0012 */
[----:B-1----:R-:W-:-:S02]  /*16c90*/  LOP3.LUT R8, R10, R11, RZ, 0xfc, !PT ;  /* 0x0000000b0a087212 */ /* 0x002fc400078efcff */
[----:B------:R-:W-:Y:S01]  /*16ca0*/  LOP3.LUT R9, R13, R12, RZ, 0xfc, !PT ;  /* 0x0000000c0d097212 */ /* 0x000fe200078efcff */
[----:B------:R-:W-:-:S05]  /*16cb0*/  IMAD.WIDE.U32 R10, R156, 0x8, R160 ;  /* 0x000000089c0a7825 */ /* 0x000fca00078e00a0 */
[----:B------:R0:W-:Y:S01]  /*16cc0*/  STG.E.64 desc[UR8][R10.64], R8 ;  /* 0x000000080a007986 */ /* 0x0001e2000c101b08 */
[----:B--2---:R-:W-:Y:S01]  /*16cd0*/  @P1 IMAD.WIDE.U32 R16, R157, 0x20, R16 ;  /* 0x000000209d101825 */ /* 0x004fe200078e0010 */
[----:B------:R-:W-:Y:S06]  /*16ce0*/  @!P0 BRA `(.L_x_10841) ;  /* 0x0000000000508947 */ /* 0x000fec0003800000 */
        /* <DEDUP_REMOVED lines=20> */
.L_x_10841:
        /* <DEDUP_REMOVED lines=20> */
.L_x_10844:
        /* <DEDUP_REMOVED lines=12> */
.L_x_10845:
        /* <DEDUP_REMOVED lines=41> */
[----:B------:R-:W-:Y:S02]  /*172c0*/  IMAD.MOV.U32 R149, RZ, RZ, R6 ;  /* 0x000000ffff957224 */ /* 0x000fe400078e0006 */
[----:B------:R-:W-:-:S07]  /*172d0*/  IMAD.MOV.U32 R7, RZ, RZ, RZ ;  /* 0x000000ffff077224 */ /* 0x000fce00078e00ff */
.L_x_10843:
[----:B------:R-:W-:Y:S01]  /*172e0*/  I2FP.F32.U32 R5, R5 ;  /* 0x0000000500057245 */ /* 0x000fe20000201000 */
[----:B------:R-:W-:Y:S01]  /*172f0*/  IMAD.MOV.U32 R6, RZ, RZ, R4 ;  /* 0x000000ffff067224 */ /* 0x000fe200078e0004 */
[----:B------:R-:W-:Y:S02]  /*17300*/  ISETP.NE.AND P2, PT, R7, 0x1, PT ;  /* 0x000000010700780c */ /* 0x000fe40003f45270 */
[----:B------:R-:W-:Y:S01]  /*17310*/  LOP3.LUT R150, R150, 0xffffffef, RZ, 0xc0, !PT ;  /* 0xffffffef96967812 */ /* 0x000fe200078ec0ff */
[----:B------:R-:W-:Y:S01]  /*17320*/  FFMA.FTZ R5, R5, R148, 1.1641532182693481445e-10 ;  /* 0x2f00000005057423 */ /* 0x000fe20000010094 */
[----:B------:R-:W-:-:S04]  /*17330*/  MOV R12, 0x2 ;  /* 0x00000002000c7802 */ /* 0x000fc80000000f00 */
        /* <DEDUP_REMOVED lines=14> */
.L_x_10847:
        /* <DEDUP_REMOVED lines=12> */
.L_x_10848:
        /* <DEDUP_REMOVED lines=43> */
.L_x_10846:
[----:B------:R-:W-:Y:S01]  /*17790*/  I2FP.F32.U32 R7, R6 ;  /* 0x0000000600077245 */ /* 0x000fe20000201000 */
[----:B------:R-:W-:Y:S01]  /*177a0*/  IMAD.U32 R6, R52, 0x10000, RZ ;  /* 0x0001000034067824 */ /* 0x000fe200078e00ff */
[----:B------:R-:W-:Y:S01]  /*177b0*/  ISETP.NE.AND P3, PT, R12, 0x1, PT ;  /* 0x000000010c00780c */ /* 0x000fe20003f65270 */
[----:B------:R-:W-:Y:S02]  /*177c0*/  HFMA2 R13, -RZ, RZ, 0, 1.1920928955078125e-07 ;  /* 0x00000002ff0d7431 */ /* 0x000fe400000001ff */
[----:B------:R-:W-:Y:S01]  /*177d0*/  FFMA.FTZ R7, R7, R148, 1.1641532182693481445e-10 ;  /* 0x2f00000007077423 */ /* 0x000fe20000010094 */
[----:B------:R-:W-:-:S04]  /*177e0*/  FMUL.FTZ R6, R6, UR5 ;  /* 0x0000000506067c20 */ /* 0x000fc80008410000 */
[----:B------:R-:W-:Y:S02]  /*177f0*/  FSETP.GTU.FTZ.AND P2, PT, R7, UR4, PT ;  /* 0x0000000407007c0b */ /* 0x000fe4000bf5c000 */
[----:B------:R-:W-:Y:S02]  /*17800*/  FSEL R7, R5, RZ, P4 ;  /* 0x000000ff05077208 */ /* 0x000fe40002000000 */
[----:B--2---:R-:W-:Y:S01]  /*17810*/  FSEL R16, R6, RZ, !P2 ;  /* 0x000000ff06107208 */ /* 0x004fe20005000000 */
[----:B------:R-:W-:Y:S01]  /*17820*/  IMAD.MOV.U32 R6, RZ, RZ, R4 ;  /* 0x000000ffff067224 */ /* 0x000fe200078e0004 */
        /* <DEDUP_REMOVED lines=12> */
.L_x_10850:
        /* <DEDUP_REMOVED lines=12> */
.L_x_10851:
        /* <DEDUP_REMOVED lines=43> */
.L_x_10849:
        /* <DEDUP_REMOVED lines=19> */
.L_x_10853:
        /* <DEDUP_REMOVED lines=12> */
.L_x_10854:
        /* <DEDUP_REMOVED lines=43> */
.L_x_10852:
        /* <DEDUP_REMOVED lines=8> */
[----:B------:R-:W-:-:S04]  /*18180*/  IMAD.MOV.U32 R7, RZ, RZ, R4 ;  /* 0x000000ffff077224 */ /* 0x000fc800078e0004 */
[----:B------:R-:W-:Y:S02]  /*18190*/  FSEL R17, R6, RZ, !P2 ;  /* 0x000000ff06117208 */ /* 0x000fe40005000000 */
[----:B------:R-:W-:-:S03]  /*181a0*/  SEL R6, RZ, 0x1, P2 ;  /* 0x00000001ff067807 */ /* 0x000fc60001000000 */
        /* <DEDUP_REMOVED lines=12> */
.L_x_10856:
        /* <DEDUP_REMOVED lines=12> */
.L_x_10857:
        /* <DEDUP_REMOVED lines=43> */
.L_x_10855:
[----:B------:R-:W-:Y:S02]  /*185e0*/  I2FP.F32.U32 R7, R7 ;  /* 0x0000000700077245 */ /* 0x000fe40000201000 */
[----:B------:R-:W-:Y:S02]  /*185f0*/  ISETP.NE.AND P2, PT, R8, 0x1, PT ;  /* 0x000000010800780c */ /* 0x000fe40003f45270 */
[----:B------:R-:W-:Y:S01]  /*18600*/  LOP3.LUT R150, R150, 0xfffffffb, RZ, 0xc0, !PT ;  /* 0xfffffffb96967812 */ /* 0x000fe200078ec0ff */
[----:B------:R-:W-:Y:S01]  /*18610*/  FFMA.FTZ R7, R7, R148, 1.1641532182693481445e-10 ;  /* 0x2f00000007077423 */ /* 0x000fe20000010094 */
[----:B------:R-:W-:Y:S02]  /*18620*/  PRMT R19, R9, 0x7632, R19 ;  /* 0x0000763209137816 */ /* 0x000fe40000000013 */
[----:B------:R-:W-:Y:S02]  /*18630*/  MOV R12, 0x2 ;  /* 0x00000002000c7802 */ /* 0x000fe40000000f00 */
[----:B------:R-:W-:Y:S01]  /*18640*/  FSETP.LE.FTZ.AND P4, PT, R7, UR4, PT ;  /* 0x0000000407007c0b */ /* 0x000fe2000bf93000 */
[----:B------:R-:W-:-:S02]  /*18650*/  IMAD.U32 R7, R9, 0x10000, RZ ;  /* 0x0001000009077824 */ /* 0x000fc400078e00ff */
[----:B------:R-:W-:Y:S02]  /*18660*/  IMAD.MOV.U32 R9, RZ, RZ, R4 ;  /* 0x000000ffff097224 */ /* 0x000fe400078e0004 */
        /* <DEDUP_REMOVED lines=11> */
.L_x_10859:
        /* <DEDUP_REMOVED lines=12> */
.L_x_10860:
        /* <DEDUP_REMOVED lines=43> */
.L_x_10858:
[----:B------:R-:W-:Y:S01]  /*18a90*/  I2FP.F32.U32 R9, R9 ;  /* 0x0000000900097245 */ /* 0x000fe20000201000 */
[----:B------:R-:W-:Y:S01]  /*18aa0*/  IMAD.U32 R8, R53, 0x10000, RZ ;  /* 0x0001000035087824 */ /* 0x000fe200078e00ff */
[----:B------:R-:W-:-:S03]  /*18ab0*/  ISETP.NE.AND P3, PT, R12, 0x1, PT ;  /* 0x000000010c00780c */ /* 0x000fc60003f65270 */
[----:B------:R-:W-:Y:S01]  /*18ac0*/  FFMA.FTZ R9, R9, R148, 1.1641532182693481445e-10 ;  /* 0x2f00000009097423 */ /* 0x000fe20000010094 */
[----:B------:R-:W-:-:S04]  /*18ad0*/  FMUL.FTZ R8, R8, UR5 ;  /* 0x0000000508087c20 */ /* 0x000fc80008410000 */
[----:B------:R-:W-:Y:S02]  /*18ae0*/  FSETP.GTU.FTZ.AND P2, PT, R9, UR4, PT ;  /* 0x0000000409007c0b */ /* 0x000fe4000bf5c000 */
[----:B------:R-:W-:Y:S02]  /*18af0*/  FSEL R9, R7, RZ, P4 ;  /* 0x000000ff07097208 */ /* 0x000fe40002000000 */
[----:B------:R-:W-:Y:S01]  /*18b00*/  FSEL R18, R8, RZ, !P2 ;  /* 0x000000ff08127208 */ /* 0x000fe20005000000 */
        /* <DEDUP_REMOVED lines=14> */
.L_x_10862:
        /* <DEDUP_REMOVED lines=12> */
.L_x_10863:
        /* <DEDUP_REMOVED lines=43> */
.L_x_10861:
[----:B------:R-:W-:Y:S01]  /*18f60*/  I2FP.F32.U32 R9, R9 ;  /* 0x0000000900097245 */ /* 0x000fe20000201000 */
[----:B------:R-:W-:Y:S01]  /*18f70*/  IMAD.U32 R19, R19, 0x10000, RZ ;  /* 0x0001000013137824 */ /* 0x000fe200078e00ff */
[----:B------:R-:W-:Y:S02]  /*18f80*/  ISETP.NE.AND P2, PT, R8, 0x1, PT ;  /* 0x000000010800780c */ /* 0x000fe40003f45270 */
[----:B------:R-:W-:Y:S01]  /*18f90*/  LOP3.LUT R150, R150, 0xfffffffd, RZ, 0xc0, !PT ;  /* 0xfffffffd96967812 */ /* 0x000fe200078ec0ff */
[----:B------:R-:W-:Y:S01]  /*18fa0*/  FFMA.FTZ R9, R9, R148, 1.1641532182693481445e-10 ;  /* 0x2f00000009097423 */ /* 0x000fe20000010094 */
[----:B------:R-:W-:Y:S01]  /*18fb0*/  FMUL.FTZ R19, R19, UR5 ;  /* 0x0000000513137c20 */ /* 0x000fe20008410000 */
[----:B------:R-:W-:-:S03]  /*18fc0*/  MOV R12, 0x2 ;  /* 0x00000002000c7802 */ /* 0x000fc60000000f00 */
        /* <DEDUP_REMOVED lines=12> */
.L_x_10865:
        /* <DEDUP_REMOVED lines=12> */
.L_x_10866:
        /* <DEDUP_REMOVED lines=43> */
.L_x_10864:
[----:B------:R-:W-:Y:S02]  /*19400*/  I2FP.F32.U32 R9, R9 ;  /* 0x0000000900097245 */ /* 0x000fe40000201000 */
[----:B------:R-:W-:Y:S02]  /*19410*/  PRMT R8, R53, 0x7632, R8 ;  /* 0x0000763235087816 */ /* 0x000fe40000000008 */
[----:B------:R-:W-:Y:S01]  /*19420*/  FSEL R19, R19, RZ, P4 ;  /* 0x000000ff13137208 */ /* 0x000fe20002000000 */
[----:B------:R-:W-:Y:S02]  /*19430*/  FFMA.FTZ R9, R9, R148, 1.1641532182693481445e-10 ;  /* 0x2f00000009097423 */ /* 0x000fe40000010094 */
[----:B------:R-:W-:-:S03]  /*19440*/  IMAD.U32 R8, R8, 0x10000, RZ ;  /* 0x0001000008087824 */ /* 0x000fc600078e00ff */
[----:B------:R-:W-:Y:S01]  /*19450*/  FSETP.GTU.FTZ.AND P2, PT, R9, UR4, PT ;  /* 0x0000000409007c0b */ /* 0x000fe2000bf5c000 */
[----:B------:R-:W-:Y:S01]  /*19460*/  FMUL.FTZ R8, R8, UR5 ;  /* 0x0000000508087c20 */ /* 0x000fe20008410000 */
        /* <DEDUP_REMOVED lines=16> */
.L_x_10868:
        /* <DEDUP_REMOVED lines=12> */
.L_x_10869:
        /* <DEDUP_REMOVED lines=43> */
.L_x_10867:
[----:B------:R-:W-:Y:S01]  /*198e0*/  ISETP.NE.AND P3, PT, R8, 0x1, PT ;  /* 0x000000010800780c */ /* 0x000fe20003f65270 */
[C---:B------:R-:W-:Y:S01]  /*198f0*/  IMAD.U32 R141, R10.reuse, 0x10000, RZ ;  /* 0x000100000a8d7824 */ /* 0x040fe200078e00ff */
[----:B------:R-:W-:Y:S02]  /*19900*/  I2FP.F32.U32 R9, R9 ;  /* 0x0000000900097245 */ /* 0x000fe40000201000 */
[----:B------:R-:W-:Y:S01]  /*19910*/  PRMT R10, R10, 0x7632, R10 ;  /* 0x000076320a0a7816 */ /* 0x000fe2000000000a */
[----:B------:R-:W-:Y:S01]  /*19920*/  FMUL.FTZ R141, R141, UR5 ;  /* 0x000000058d8d7c20 */ /* 0x000fe20008410000 */
        /* <DEDUP_REMOVED lines=13> */
.L_x_10871:
        /* <DEDUP_REMOVED lines=12> */
.L_x_10872:
        /* <DEDUP_REMOVED lines=43> */
.L_x_10870:
[----:B------:R-:W-:Y:S01]  /*19d70*/  I2FP.F32.U32 R9, R9 ;  /* 0x0000000900097245 */ /* 0x000fe20000201000 */
[----:B------:R-:W-:Y:S01]  /*19d80*/  IMAD.U32 R8, R54, 0x10000, RZ ;  /* 0x0001000036087824 */ /* 0x000fe200078e00ff */
[----:B------:R-:W-:Y:S01]  /*19d90*/  FSEL R141, R141, RZ, P2 ;  /* 0x000000ff8d8d7208 */ /* 0x000fe20001000000 */
[----:B------:R-:W-:Y:S02]  /*19da0*/  HFMA2 R14, -RZ, RZ, 0, 1.1920928955078125e-07 ;  /* 0x00000002ff0e7431 */ /* 0x000fe400000001ff */
[----:B------:R-:W-:Y:S01]  /*19db0*/  FFMA.FTZ R9, R9, R148, 1.1641532182693481445e-10 ;  /* 0x2f00000009097423 */ /* 0x000fe20000010094 */
[----:B------:R-:W-:-:S04]  /*19dc0*/  FMUL.FTZ R8, R8, UR5 ;  /* 0x0000000508087c20 */ /* 0x000fc80008410000 */
[----:B------:R-:W-:Y:S01]  /*19dd0*/  FSETP.GTU.FTZ.AND P3, PT, R9, UR4, PT ;  /* 0x0000000409007c0b */ /* 0x000fe2000bf7c000 */
        /* <DEDUP_REMOVED lines=16> */
.L_x_10874:
        /* <DEDUP_REMOVED lines=12> */
.L_x_10875:
        /* <DEDUP_REMOVED lines=43> */
.L_x_10873:
[----:B------:R-:W-:Y:S01]  /*1a250*/  ISETP.NE.AND P4, PT, R14, 0x1, PT ;  /* 0x000000010e00780c */ /* 0x000fe20003f85270 */
[----:B------:R-:W-:Y:S01]  /*1a260*/  IMAD.U32 R10, R10, 0x10000, RZ ;  /* 0x000100000a0a7824 */ /* 0x000fe200078e00ff */
[----:B------:R-:W-:Y:S01]  /*1a270*/  I2FP.F32.U32 R9, R9 ;  /* 0x0000000900097245 */ /* 0x000fe20000201000 */
[----:B------:R-:W-:Y:S01]  /*1a280*/  IMAD.MOV.U32 R13, RZ, RZ, R4 ;  /* 0x000000ffff0d7224 */ /* 0x000fe200078e0004 */
[----:B------:R-:W-:Y:S01]  /*1a290*/  MOV R15, 0x2 ;  /* 0x00000002000f7802 */ /* 0x000fe20000000f00 */
        /* <DEDUP_REMOVED lines=12> */
.L_x_10877:
        /* <DEDUP_REMOVED lines=12> */
.L_x_10878:
        /* <DEDUP_REMOVED lines=35> */
[----:B------:R-:W-:Y:S01]  /*1a650*/  IMAD.MOV.U32 R15, RZ, RZ, RZ ;  /* 0x000000ffff0f7224 */ /* 0x000fe200078e00ff */
[----:B------:R-:W-:Y:S01]  /*1a660*/  LOP3.LUT R9, R138, UR36, R9, 0x96, !PT ;  /* 0x000000248a097c12 */ /* 0x000fe2000f8e9609 */
[----:B------:R-:W-:-:S04]  /*1a670*/  IMAD.WIDE.U32 R138, R139, -0x326172a9, RZ ;  /* 0xcd9e8d578b8a7825 */ /* 0x000fc800078e00ff */
[----:B------:R-:W-:Y:S01]  /*1a680*/  IMAD.MOV.U32 R4, RZ, RZ, R138 ;  /* 0x000000ffff047224 */ /* 0x000fe200078e008a */
[----:B------:R-:W-:Y:S01]  /*1a690*/  LOP3.LUT R2, R8, UR33, R139, 0x96, !PT ;  /* 0x0000002108027c12 */ /* 0x000fe2000f8e968b */
[----:B------:R-:W-:-:S05]  /*1a6a0*/  IMAD.WIDE.U32 R8, R9, -0x2daee0ad, RZ ;  /* 0xd2511f5309087825 */ /* 0x000fca00078e00ff */
[----:B------:R-:W-:Y:S02]  /*1a6b0*/  LOP3.LUT R0, R14, UR23, R9, 0x96, !PT ;  /* 0x000000170e007c12 */ /* 0x000fe4000f8e9609 */
[----:B------:R-:W-:-:S07]  /*1a6c0*/  MOV R149, R8 ;  /* 0x0000000800957202 */ /* 0x000fce0000000f00 */
.L_x_10876:
        /* <DEDUP_REMOVED lines=23> */
.L_x_10880:
        /* <DEDUP_REMOVED lines=12> */
.L_x_10881:
        /* <DEDUP_REMOVED lines=43> */
.L_x_10879:
[----:B------:R-:W-:Y:S01]  /*1abb0*/  ISETP.NE.AND P5, PT, R8, 0x1, PT ;  /* 0x000000010800780c */ /* 0x000fe20003fa5270 */
[C---:B------:R-:W-:Y:S01]  /*1abc0*/  IMAD.U32 R14, R11.reuse, 0x10000, RZ ;  /* 0x000100000b0e7824 */ /* 0x040fe200078e00ff */
[----:B------:R-:W-:Y:S01]  /*1abd0*/  I2FP.F32.U32 R9, R9 ;  /* 0x0000000900097245 */ /* 0x000fe20000201000 */
[----:B------:R-:W-:Y:S01]  /*1abe0*/  IMAD.MOV.U32 R10, RZ, RZ, R4 ;  /* 0x000000ffff0a7224 */ /* 0x000fe200078e0004 */
[----:B------:R-:W-:Y:S01]  /*1abf0*/  PRMT R15, R11, 0x7632, R15 ;  /* 0x000076320b0f7816 */ /* 0x000fe2000000000f */
[----:B------:R-:W-:Y:S01]  /*1ac00*/  FMUL.FTZ R14, R14, UR5 ;  /* 0x000000050e0e7c20 */ /* 0x000fe20008410000 */
        /* <DEDUP_REMOVED lines=12> */
.L_x_10883:
        /* <DEDUP_REMOVED lines=12> */
.L_x_10884:
        /* <DEDUP_REMOVED lines=43> */
.L_x_10882:
[----:B------:R-:W-:Y:S01]  /*1b040*/  I2FP.F32.U32 R9, R10 ;  /* 0x0000000a00097245 */ /* 0x000fe20000201000 */
[----:B------:R-:W-:-:S04]  /*1b050*/  IMAD.U32 R8, R55, 0x10000, RZ ;  /* 0x0001000037087824 */ /* 0x000fc800078e00ff */
        /* <DEDUP_REMOVED lines=8> */
[----:B------:R-:W-:-:S02]  /*1b0e0*/  HFMA2 R8, -RZ, RZ, 0, 1.1920928955078125e-07 ;  /* 0x00000002ff087431 */ /* 0x000fc400000001ff */
[----:B------:R-:W-:Y:S02]  /*1b0f0*/  IMAD.MOV.U32 R9, RZ, RZ, R4 ;  /* 0x000000ffff097224 */ /* 0x000fe400078e0004 */
[----:B------:R-:W-:-:S07]  /*1b100*/  @P1 FADD.FTZ R14, R46, R14 ;  /* 0x0000000e2e0e1221 */ /* 0x000fce0000010000 */
        /* <DEDUP_REMOVED lines=9> */
.L_x_10886:
        /* <DEDUP_REMOVED lines=12> */
.L_x_10887:
        /* <DEDUP_REMOVED lines=43> */
.L_x_10885:
        /* <DEDUP_REMOVED lines=17> */
.L_x_10889:
        /* <DEDUP_REMOVED lines=14> */
.L_x_10890:
        /* <DEDUP_REMOVED lines=43> */
.L_x_10888:
        /* <DEDUP_REMOVED lines=12> */
.L_x_10842:
        /* <DEDUP_REMOVED lines=15> */
.L_x_10893:
        /* <DEDUP_REMOVED lines=12> */
.L_x_10894:
[----:B--2---:R-:W-:Y:S01]  /*1bc20*/  LOP3.LUT R16, R3, UR11, R15, 0x96, !PT ;  /* 0x0000000b03107c12 */ /* 0x004fe2000f8e960f */
        /* <DEDUP_REMOVED lines=42> */
.L_x_10892:
[----:B------:R-:W-:Y:S01]  /*1bed0*/  I2FP.F32.U32 R13, R12 ;  /* 0x0000000c000d7245 */ /* 0x000fe20000201000 */
[----:B-----5:R-:W-:Y:S01]  /*1bee0*/  IMAD.U32 R14, R8, 0x10000, RZ ;  /* 0x00010000080e7824 */ /* 0x020fe200078e00ff */
[----:B------:R-:W-:Y:S02]  /*1bef0*/  ISETP.NE.AND P2, PT, R15, 0x1, PT ;  /* 0x000000010f00780c */ /* 0x000fe40003f45270 */
[----:B------:R-:W-:Y:S01]  /*1bf00*/  LOP3.LUT R150, R150, 0xffffffef, RZ, 0xc0, !PT ;  /* 0xffffffef96967812 */ /* 0x000fe200078ec0ff */
[----:B------:R-:W-:Y:S01]  /*1bf10*/  FFMA.FTZ R13, R13, R148, 1.1641532182693481445e-10 ;  /* 0x2f0000000d0d7423 */ /* 0x000fe20000010094 */
        /* <DEDUP_REMOVED lines=14> */
.L_x_10896:
        /* <DEDUP_REMOVED lines=12> */
.L_x_10897:
        /* <DEDUP_REMOVED lines=43> */
.L_x_10895:
[----:B------:R-:W-:Y:S01]  /*1c370*/  I2FP.F32.U32 R13, R13 ;  /* 0x0000000d000d7245 */ /* 0x000fe20000201000 */
[----:B--2---:R-:W-:Y:S01]  /*1c380*/  HFMA2 R18, -RZ, RZ, 0, 1.1920928955078125e-07 ;  /* 0x00000002ff127431 */ /* 0x004fe200000001ff */
        /* <DEDUP_REMOVED lines=16> */
.L_x_10899:
        /* <DEDUP_REMOVED lines=12> */
.L_x_10900:
        /* <DEDUP_REMOVED lines=42> */
[----:B------:R-:W-:-:S07]  /*1c7f0*/  MOV R149, R12 ;  /* 0x0000000c00957202 */ /* 0x000fce0000000f00 */
.L_x_10898:
        /* <DEDUP_REMOVED lines=19> */
.L_x_10902:
        /* <DEDUP_REMOVED lines=12> */
.L_x_10903:
        /* <DEDUP_REMOVED lines=43> */
.L_x_10901:
        /* <DEDUP_REMOVED lines=18> */
.L_x_10905:
        /* <DEDUP_REMOVED lines=12> */
.L_x_10906:
        /* <DEDUP_REMOVED lines=43> */
.L_x_10904:
        /* <DEDUP_REMOVED lines=17> */
.L_x_10908:
        /* <DEDUP_REMOVED lines=12> */
.L_x_10909:
        /* <DEDUP_REMOVED lines=43> */
.L_x_10907:
        /* <DEDUP_REMOVED lines=16> */
.L_x_10911:
        /* <DEDUP_REMOVED lines=12> */
.L_x_10912:
        /* <DEDUP_REMOVED lines=43> */
.L_x_10910:
        /* <DEDUP_REMOVED lines=17> */
.L_x_10914:
        /* <DEDUP_REMOVED lines=12> */
.L_x_10915:
        /* <DEDUP_REMOVED lines=43> */
.L_x_10913:
[----:B------:R-:W-:Y:S01]  /*1dea0*/  FMUL.FTZ R12, R17, UR5 ;  /* 0x00000005110c7c20 */ /* 0x000fe20008410000 */
[----:B------:R-:W-:Y:S01]  /*1deb0*/  FMUL.FTZ R17, R16, UR5 ;  /* 0x0000000510117c20 */ /* 0x000fe20008410000 */
[----:B------:R-:W-:Y:S01]  /*1dec0*/  P2R R9, PR, RZ, 0x2 ;  /* 0x00000002ff097803 */ /* 0x000fe20000000000 */
[----:B------:R-:W-:Y:S01]  /*1ded0*/  FMUL.FTZ R16, R14, UR5 ;  /* 0x000000050e107c20 */ /* 0x000fe20008410000 */
[----:B------:R-:W-:Y:S01]  /*1dee0*/  I2FP.F32.U32 R11, R10 ;  /* 0x0000000a000b7245 */ /* 0x000fe20000201000 */
[----:B------:R-:W-:Y:S01]  /*1def0*/  FMUL.FTZ R19, R19, UR5 ;  /* 0x0000000513137c20 */ /* 0x000fe20008410000 */
[----:B------:R-:W-:Y:S01]  /*1df00*/  LOP3.LUT P1, RZ, R150, 0x10, RZ, 0xc0, !PT ;  /* 0x0000001096ff7812 */ /* 0x000fe2000782c0ff */
[----:B------:R-:W-:Y:S01]  /*1df10*/  FMUL.FTZ R18, R18, UR5 ;  /* 0x0000000512127c20 */ /* 0x000fe20008410000 */
[C---:B------:R-:W-:Y:S01]  /*1df20*/  LOP3.LUT P6, RZ, R150.reuse, 0x2, RZ, 0xc0, !PT ;  /* 0x0000000296ff7812 */ /* 0x040fe200078cc0ff */
[----:B------:R-:W-:Y:S01]  /*1df30*/  FMUL.FTZ R15, R15, UR5 ;  /* 0x000000050f0f7c20 */ /* 0x000fe20008410000 */
[----:B------:R-:W-:Y:S01]  /*1df40*/  LOP3.LUT P5, RZ, R150, 0x4, RZ, 0xc0, !PT ;  /* 0x0000000496ff7812 */ /* 0x000fe200078ac0ff */
[----:B------:R-:W-:-:S02]  /*1df50*/  IMAD.U32 R139, R139, 0x10000, RZ ;  /* 0x000100008b8b7824 */ /* 0x000fc400078e00ff */
[----:B------:R-:W-:Y:S01]  /*1df60*/  FFMA.FTZ R11, R11, R148, 1.1641532182693481445e-10 ;  /* 0x2f0000000b0b7423 */ /* 0x000fe20000010094 */
[----:B------:R-:W-:Y:S01]  /*1df70*/  FSEL R16, R16, RZ, P1 ;  /* 0x000000ff10107208 */ /* 0x000fe20000800000 */
[----:B------:R-:W-:Y:S01]  /*1df80*/  FMUL.FTZ R138, R138, UR5 ;  /* 0x000000058a8a7c20 */ /* 0x000fe20008410000 */
[----:B------:R-:W-:Y:S01]  /*1df90*/  ISETP.NE.AND P1, PT, R9, RZ, PT ;  /* 0x000000ff0900720c */ /* 0x000fe20003f25270 */
[----:B------:R-:W-:Y:S01]  /*1dfa0*/  FMUL.FTZ R139, R139, UR5 ;  /* 0x000000058b8b7c20 */ /* 0x000fe20008410000 */
[----:B------:R-:W-:Y:S02]  /*1dfb0*/  FSEL R13, R19, RZ, P3 ;  /* 0x000000ff130d7208 */ /* 0x000fe40001800000 */
[----:B------:R-:W-:Y:S02]  /*1dfc0*/  FSEL R19, R18, RZ, P6 ;  /* 0x000000ff12137208 */ /* 0x000fe40003000000 */
[----:B------:R-:W-:Y:S02]  /*1dfd0*/  P2R R8, PR, RZ, 0x1 ;  /* 0x00000001ff087803 */ /* 0x000fe40000000000 */
[----:B------:R-:W-:-:S02]  /*1dfe0*/  FSEL R18, R15, RZ, P5 ;  /* 0x000000ff0f127208 */ /* 0x000fc40002800000 */
[----:B------:R-:W-:Y:S02]  /*1dff0*/  LOP3.LUT P0, RZ, R150, 0x8, RZ, 0xc0, !PT ;  /* 0x0000000896ff7812 */ /* 0x000fe4000780c0ff */
[----:B------:R-:W-:Y:S01]  /*1e000*/  FSETP.GTU.FTZ.AND P5, PT, R11, UR4, PT ;  /* 0x000000040b007c0b */ /* 0x000fe2000bfbc000 */
        /* <DEDUP_REMOVED lines=12> */
[----:B------:R-:W-:Y:S01]  /*1e0d0*/  @P1 FADD.FTZ R14, R46, R14 ;  /* 0x0000000e2e0e1221 */ /* 0x000fe20000010000 */
[----:B------:R-:W-:-:S11]  /*1e0e0*/  @P1 FADD.FTZ R15, R47, R15 ;  /* 0x0000000f2f0f1221 */ /* 0x000fd60000010000 */
.L_x_10891:
[----:B------:R-:W-:Y:S01]  /*1e0f0*/  SEL R10, RZ, 0x1000000, !P5 ;  /* 0x01000000ff0a7807 */ /* 0x000fe20006800000 */
[----:B------:R-:W-:Y:S01]  /*1e100*/  IMAD.WIDE.U32 R8, R157, 0x20, R162 ;  /* 0x000000209d087825 */ /* 0x000fe200078e00a2 */
[----:B------:R-:W-:Y:S02]  /*1e110*/  SEL R11, RZ, 0x10000, !P4 ;  /* 0x00010000ff0b7807 */ /* 0x000fe40006000000 */
[----:B------:R-:W-:Y:S02]  /*1e120*/  SEL R154, RZ, 0x100, !P3 ;  /* 0x00000100ff9a7807 */ /* 0x000fe40005800000 */
[C---:B------:R-:W-:Y:S01]  /*1e130*/  LOP3.LUT P5, RZ, R150.reuse, 0x8, RZ, 0xc0, !PT ;  /* 0x0000000896ff7812 */ /* 0x040fe200078ac0ff */
[----:B------:R-:W-:Y:S01]  /*1e140*/  STG.E.128 desc[UR8][R8.64], R16 ;  /* 0x0000001008007986 */ /* 0x000fe2000c101d08 */
[C---:B------:R-:W-:Y:S02]  /*1e150*/  LOP3.LUT P4, RZ, R150.reuse, 0x4, RZ, 0xc0, !PT ;  /* 0x0000000496ff7812 */ /* 0x040fe4000788c0ff */
[----:B------:R-:W-:Y:S01]  /*1e160*/  LOP3.LUT P3, RZ, R150, 0x2, RZ, 0xc0, !PT ;  /* 0x0000000296ff7812 */ /* 0x000fe2000786c0ff */
[----:B------:R0:W-:Y:S01]  /*1e170*/  STG.E.128 desc[UR8][R8.64+0x10], R12 ;  /* 0x0000100c08007986 */ /* 0x0001e2000c101d08 */
[----:B------:R-:W-:-:S02]  /*1e180*/  LOP3.LUT R154, R154, R10, R11, 0xfe, !PT ;  /* 0x0000000a9a9a7212 */ /* 0x000fc400078efe0b */
[----:B------:R-:W-:Y:S02]  /*1e190*/  SEL R138, RZ, 0x1000000, !P3 ;  /* 0x01000000ff8a7807 */ /* 0x000fe40005800000 */
[----:B------:R-:W-:Y:S02]  /*1e1a0*/  SEL R11, RZ, 0x10000, !P4 ;  /* 0x00010000ff0b7807 */ /* 0x000fe40006000000 */
[----:B------:R-:W-:Y:S02]  /*1e1b0*/  SEL R10, RZ, 0x100, !P5 ;  /* 0x00000100ff0a7807 */ /* 0x000fe40006800000 */
[----:B------:R-:W-:Y:S02]  /*1e1c0*/  LOP3.LUT P6, RZ, R150, 0x10, RZ, 0xc0, !PT ;  /* 0x0000001096ff7812 */ /* 0x000fe400078cc0ff */
[----:B------:R-:W-:Y:S02]  /*1e1d0*/  LOP3.LUT R10, R10, R138, R11, 0xfe, !PT ;  /* 0x0000008a0a0a7212 */ /* 0x000fe400078efe0b */
[----:B------:R-:W-:-:S04]  /*1e1e0*/  SEL R11, RZ, 0x1, !P2 ;  /* 0x00000001ff0b7807 */ /* 0x000fc80005000000 */
[----:B0-----:R-:W-:Y:S02]  /*1e1f0*/  LOP3.LUT R9, R154, R11, RZ, 0xfc, !PT ;  /* 0x0000000b9a097212 */ /* 0x001fe400078efcff */
[----:B------:R-:W-:-:S04]  /*1e200*/  SEL R11, RZ, 0x1, !P6 ;  /* 0x00000001ff0b7807 */ /* 0x000fc80007000000 */
[----:B------:R-:W-:Y:S01]  /*1e210*/  LOP3.LUT R8, R10, R11, RZ, 0xfc, !PT ;  /* 0x0000000b0a087212 */ /* 0x000fe200078efcff */
[----:B------:R-:W-:-:S05]  /*1e220*/  IMAD.WIDE.U32 R10, R157, 0x8, R160 ;  /* 0x000000089d0a7825 */ /* 0x000fca00078e00a0 */
        /* <DEDUP_REMOVED lines=22> */
.L_x_10916:
[----:B01----:R-:W0:Y:S01]  /*1e390*/  @P0 LDC.64 R10, c[0x0][0x398] ;  /* 0x0000e600ff0a0b82 */ /* 0x003e220000000a00 */
[----:B------:R-:W-:-:S07]  /*1e3a0*/  VIADD R158, R153, 0x200 ;  /* 0x00000200999e7836 */ /* 0x000fce0000000000 */
[----:B------:R-:W1:Y:S01]  /*1e3b0*/  @P1 LDC.64 R8, c[0x0][0x3a0] ;  /* 0x0000e800ff081b82 */ /* 0x000e620000000a00 */
[----:B------:R-:W-:-:S06]  /*1e3c0*/  IMAD.WIDE.U32 R136, R158, 0x10, R136 ;  /* 0x000000109e887825 */ /* 0x000fcc00078e0088 */
[----:B------:R-:W5:Y:S01]  /*1e3d0*/  LDG.E.128 R136, desc[UR8][R136.64] ;  /* 0x0000000888887981 */ /* 0x000f62000c1e1d00 */
[----:B0-----:R-:W-:-:S05]  /*1e3e0*/  @P0 IMAD.WIDE.U32 R10, R158, 0x10, R10 ;  /* 0x000000109e0a0825 */ /* 0x001fca00078e000a */
[----:B------:R0:W5:Y:S01]  /*1e3f0*/  @P0 LDG.E.128 R52, desc[UR8][R10.64] ;  /* 0x000000080a340981 */ /* 0x000162000c1e1d00 */
[----:B-1----:R-:W-:-:S05]  /*1e400*/  @P1 IMAD.WIDE.U32 R8, R158, 0x20, R8 ;  /* 0x000000209e081825 */ /* 0x002fca00078e0008 */
[----:B------:R0:W5:Y:S04]  /*1e410*/  @P1 LDG.E.128 R48, desc[UR8][R8.64] ;  /* 0x0000000808301981 */ /* 0x000168000c1e1d00 */
[----:B------:R0:W5:Y:S01]  /*1e420*/  @P1 LDG.E.128 R44, desc[UR8][R8.64+0x10] ;  /* 0x00001008082c1981 */ /* 0x000162000c1e1d00 */
        /* <DEDUP_REMOVED lines=16> */
.L_x_10919:
        /* <DEDUP_REMOVED lines=12> */
.L_x_10920:
        /* <DEDUP_REMOVED lines=42> */
.L_x_10918:
[----:B------:R-:W-:Y:S01]  /*1e890*/  I2FP.F32.U32 R5, R5 ;  /* 0x0000000500057245 */ /* 0x000fe20000201000 */
[----:B0-----:R-:W-:Y:S01]  /*1e8a0*/  IMAD.MOV.U32 R9, RZ, RZ, 0x2 ;  /* 0x00000002ff097424 */ /* 0x001fe200078e00ff */
        /* <DEDUP_REMOVED lines=18> */
.L_x_10922:
        /* <DEDUP_REMOVED lines=12> */
.L_x_10923:
        /* <DEDUP_REMOVED lines=36> */
[----:B------:R-:W-:-:S05]  /*1ecd0*/  IMAD.WIDE.U32 R4, R5, -0x326172a9, RZ ;  /* 0xcd9e8d5705047825 */ /* 0x000fca00078e00ff */
[----:B------:R-:W-:Y:S01]  /*1ece0*/  LOP3.LUT R2, R6, UR33, R5, 0x96, !PT ;  /* 0x0000002106027c12 */ /* 0x000fe2000f8e9605 */
[----:B------:R-:W-:-:S04]  /*1ecf0*/  IMAD.WIDE.U32 R6, R7, -0x2daee0ad, RZ ;  /* 0xd2511f5307067825 */ /* 0x000fc800078e00ff */
[----:B------:R-:W-:Y:S01]  /*1ed00*/  IMAD.MOV.U32 R5, RZ, RZ, R151 ;  /* 0x000000ffff057224 */ /* 0x000fe200078e0097 */
[----:B------:R-:W-:Y:S02]  /*1ed10*/  LOP3.LUT R0, R8, UR23, R7, 0x96, !PT ;  /* 0x0000001708007c12 */ /* 0x000fe4000f8e9607 */
[----:B------:R-:W-:-:S07]  /*1ed20*/  MOV R151, R6 ;  /* 0x0000000600977202 */ /* 0x000fce0000000f00 */
.L_x_10921:
[----:B------:R-:W-:Y:S01]  /*1ed30*/  I2FP.F32.U32 R5, R5 ;  /* 0x0000000500057245 */ /* 0x000fe20000201000 */
[----:B------:R-:W-:Y:S02]  /*1ed40*/  IMAD.U32 R6, R52, 0x10000, RZ ;  /* 0x0001000034067824 */ /* 0x000fe400078e00ff */
[----:B------:R-:W-:Y:S02]  /*1ed50*/  IMAD.MOV.U32 R7, RZ, RZ, R4 ;  /* 0x000000ffff077224 */ /* 0x000fe400078e0004 */
[----:B------:R-:W-:Y:S01]  /*1ed60*/  FFMA.FTZ R5, R5, R148, 1.1641532182693481445e-10 ;  /* 0x2f00000005057423 */ /* 0x000fe20000010094 */
[----:B------:R-:W-:-:S04]  /*1ed70*/  FMUL.FTZ R6, R6, UR5 ;  /* 0x0000000506067c20 */ /* 0x000fc80008410000 */
[----:B------:R-:W-:Y:S02]  /*1ed80*/  FSETP.GTU.FTZ.AND P2, PT, R5, UR4, PT ;  /* 0x0000000405007c0b */ /* 0x000fe4000bf5c000 */
[----:B------:R-:W-:Y:S02]  /*1ed90*/  FSEL R5, R10, RZ, P4 ;  /* 0x000000ff0a057208 */ /* 0x000fe40002000000 */
[----:B------:R-:W-:Y:S01]  /*1eda0*/  FSEL R8, R6, RZ, !P2 ;  /* 0x000000ff06087208 */ /* 0x000fe20005000000 */
[----:B------:R-:W-:-:S04]  /*1edb0*/  HFMA2 R6, -RZ, RZ, 0, 1.1920928955078125e-07 ;  /* 0x00000002ff067431 */ /* 0x000fc800000001ff */
[----:B------:R-:W-:Y:S01]  /*1edc0*/  FADD.FTZ R8, R8, R5 ;  /* 0x0000000508087221 */ /* 0x000fe20000010000 */
[----:B------:R-:W-:Y:S02]  /*1edd0*/  SEL R5, RZ, 0x1, P2 ;  /* 0x00000001ff057807 */ /* 0x000fe40001000000 */
[----:B------:R-:W-:Y:S01]  /*1ede0*/  ISETP.NE.AND P2, PT, R9, 0x1, PT ;  /* 0x000000010900780c */ /* 0x000fe20003f45270 */
[----:B------:R-:W-:-:S12]  /*1edf0*/  @P1 FADD.FTZ R8, R48, R8 ;  /* 0x0000000830081221 */ /* 0x000fd80000010000 */
        /* <DEDUP_REMOVED lines=9> */
.L_x_10925:
        /* <DEDUP_REMOVED lines=12> */
.L_x_10926:
        /* <DEDUP_REMOVED lines=43> */
.L_x_10924:
        /* <DEDUP_REMOVED lines=19> */
.L_x_10928:
        /* <DEDUP_REMOVED lines=12> */
.L_x_10929:
        /* <DEDUP_REMOVED lines=43> */
.L_x_10927:
[----:B------:R-:W-:Y:S01]  /*1f6a0*/  I2FP.F32.U32 R7, R7 ;  /* 0x0000000700077245 */ /* 0x000fe20000201000 */
[----:B------:R-:W-:Y:S01]  /*1f6b0*/  HFMA2 R136, -RZ, RZ, 0, 1.1920928955078125e-07 ;  /* 0x00000002ff887431 */ /* 0x000fe200000001ff */
[----:B------:R-:W-:Y:S02]  /*1f6c0*/  PRMT R6, R52, 0x7632, R6 ;  /* 0x0000763234067816 */ /* 0x000fe40000000006 */
[----:B------:R-:W-:Y:S01]  /*1f6d0*/  FSEL R9, R9, RZ, P4 ;  /* 0x000000ff09097208 */ /* 0x000fe20002000000 */
[----:B------:R-:W-:Y:S02]  /*1f6e0*/  FFMA.FTZ R7, R7, R148, 1.1641532182693481445e-10 ;  /* 0x2f00000007077423 */ /* 0x000fe40000010094 */
[----:B------:R-:W-:-:S03]  /*1f6f0*/  IMAD.U32 R6, R6, 0x10000, RZ ;  /* 0x0001000006067824 */ /* 0x000fc600078e00ff */
[----:B------:R-:W-:Y:S01]  /*1f700*/  FSETP.GTU.FTZ.AND P2, PT, R7, UR4, PT ;  /* 0x0000000407007c0b */ /* 0x000fe2000bf5c000 */
[----:B------:R-:W-:Y:S01]  /*1f710*/  FMUL.FTZ R6, R6, UR5 ;  /* 0x0000000506067c20 */ /* 0x000fe20008410000 */
[----:B------:R-:W-:-:S04]  /*1f720*/  IMAD.MOV.U32 R7, RZ, RZ, R4 ;  /* 0x000000ffff077224 */ /* 0x000fc800078e0004 */
[----:B------:R-:W-:-:S05]  /*1f730*/  FSEL R6, R6, RZ, !P2 ;  /* 0x000000ff06067208 */ /* 0x000fca0005000000 */
        /* <DEDUP_REMOVED lines=13> */
.L_x_10931:
        /* <DEDUP_REMOVED lines=12> */
.L_x_10932:
        /* <DEDUP_REMOVED lines=42> */
[----:B------:R-:W-:-:S07]  /*1fb70*/  MOV R151, R10 ;  /* 0x0000000a00977202 */ /* 0x000fce0000000f00 */
.L_x_10930:
[----:B------:R-:W-:Y:S01]  /*1fb80*/  I2FP.F32.U32 R7, R7 ;  /* 0x0000000700077245 */ /* 0x000fe20000201000 */
[----:B------:R-:W-:Y:S01]  /*1fb90*/  IMAD.MOV.U32 R10, RZ, RZ, R4 ;  /* 0x000000ffff0a7224 */ /* 0x000fe200078e0004 */
[----:B------:R-:W-:Y:S02]  /*1fba0*/  ISETP.NE.AND P2, PT, R136, 0x1, PT ;  /* 0x000000018800780c */ /* 0x000fe40003f45270 */
[----:B------:R-:W-:Y:S01]  /*1fbb0*/  LOP3.LUT R150, R150, 0xfffffffb, RZ, 0xc0, !PT ;  /* 0xfffffffb96967812 */ /* 0x000fe200078ec0ff */
[----:B------:R-:W-:Y:S01]  /*1fbc0*/  FFMA.FTZ R7, R7, R148, 1.1641532182693481445e-10 ;  /* 0x2f00000007077423 */ /* 0x000fe20000010094 */
[----:B------:R-:W-:Y:S02]  /*1fbd0*/  PRMT R11, R137, 0x7632, R11 ;  /* 0x00007632890b7816 */ /* 0x000fe4000000000b */
[----:B------:R-:W-:Y:S02]  /*1fbe0*/  MOV R140, 0x2 ;  /* 0x00000002008c7802 */ /* 0x000fe40000000f00 */
        /* <DEDUP_REMOVED lines=13> */
.L_x_10934:
        /* <DEDUP_REMOVED lines=12> */
.L_x_10935:
        /* <DEDUP_REMOVED lines=43> */
.L_x_10933:
[----:B------:R-:W-:Y:S01]  /*20030*/  I2FP.F32.U32 R137, R10 ;  /* 0x0000000a00897245 */ /* 0x000fe20000201000 */
[----:B------:R-:W-:Y:S01]  /*20040*/  IMAD.U32 R10, R53, 0x10000, RZ ;  /* 0x00010000350a7824 */ /* 0x000fe200078e00ff */
[----:B------:R-:W-:Y:S01]  /*20050*/  ISETP.NE.AND P3, PT, R140, 0x1, PT ;  /* 0x000000018c00780c */ /* 0x000fe20003f65270 */
[----:B------:R-:W-:Y:S01]  /*20060*/  HFMA2 R136, -RZ, RZ, 0, 1.1920928955078125e-07 ;  /* 0x00000002ff887431 */ /* 0x000fe200000001ff */
[----:B------:R-:W-:Y:S01]  /*20070*/  FSEL R7, R7, RZ, P4 ;  /* 0x000000ff07077208 */ /* 0x000fe20002000000 */
[----:B------:R-:W-:Y:S01]  /*20080*/  FFMA.FTZ R137, R137, R148, 1.1641532182693481445e-10 ;  /* 0x2f00000089897423 */ /* 0x000fe20000010094 */
[----:B------:R-:W-:-:S04]  /*20090*/  FMUL.FTZ R10, R10, UR5 ;  /* 0x000000050a0a7c20 */ /* 0x000fc80008410000 */
[----:B------:R-:W-:Y:S01]  /*200a0*/  FSETP.GTU.FTZ.AND P2, PT, R137, UR4, PT ;  /* 0x0000000489007c0b */ /* 0x000fe2000bf5c000 */
[----:B------:R-:W-:-:S03]  /*200b0*/  IMAD.MOV.U32 R137, RZ, RZ, R4 ;  /* 0x000000ffff897224 */ /* 0x000fc600078e0004 */
[----:B------:R-:W-:-:S05]  /*200c0*/  FSEL R10, R10, RZ, !P2 ;  /* 0x000000ff0a0a7208 */ /* 0x000fca0005000000 */
[----:B------:R-:W-:Y:S01]  /*200d0*/  FADD.FTZ R10, R10, R7 ;  /* 0x000000070a0a7221 */ /* 0x000fe20000010000 */
[----:B------:R-:W-:-:S03]  /*200e0*/  SEL R7, RZ, 0x1, P2 ;  /* 0x00000001ff077807 */ /* 0x000fc60001000000 */
        /* <DEDUP_REMOVED lines=10> */
.L_x_10937:
        /* <DEDUP_REMOVED lines=12> */
.L_x_10938:
        /* <DEDUP_REMOVED lines=43> */
.L_x_10936:
        /* <DEDUP_REMOVED lines=19> */
.L_x_10940:
        /* <DEDUP_REMOVED lines=12> */
.L_x_10941:
        /* <DEDUP_REMOVED lines=43> */
.L_x_10939:
        /* <DEDUP_REMOVED lines=23> */
.L_x_10943:
        /* <DEDUP_REMOVED lines=12> */
.L_x_10944:
        /* <DEDUP_REMOVED lines=43> */
.L_x_10942:
        /* <DEDUP_REMOVED lines=18> */
.L_x_10946:
        /* <DEDUP_REMOVED lines=12> */
.L_x_10947:
        /* <DEDUP_REMOVED lines=43> */
.L_x_10945:
[----:B------:R-:W-:Y:S01]  /*21310*/  I2FP.F32.U32 R137, R137 ;  /* 0x0000008900897245 */ /* 0x000fe20000201000 */
[----:B------:R-:W-:Y:S01]  /*21320*/  IMAD.U32 R136, R54, 0x10000, RZ ;  /* 0x0001000036887824 */ /* 0x000fe200078e00ff */
[----:B------:R-:W-:Y:S01]  /*21330*/  FSEL R141, R141, RZ, P2 ;  /* 0x000000ff8d8d7208 */ /* 0x000fe20001000000 */
[----:B------:R-:W-:Y:S02]  /*21340*/  HFMA2 R149, -RZ, RZ, 0, 1.1920928955078125e-07 ;  /* 0x00000002ff957431 */ /* 0x000fe400000001ff */
[----:B------:R-:W-:Y:S01]  /*21350*/  FFMA.FTZ R137, R137, R148, 1.1641532182693481445e-10 ;  /* 0x2f00000089897423 */ /* 0x000fe20000010094 */
[----:B------:R-:W-:-:S04]  /*21360*/  FMUL.FTZ R136, R136, UR5 ;  /* 0x0000000588887c20 */ /* 0x000fc80008410000 */
[----:B------:R-:W-:-:S04]  /*21370*/  FSETP.GTU.FTZ.AND P3, PT, R137, UR4, PT ;  /* 0x0000000489007c0b */ /* 0x000fc8000bf7c000 */
[----:B------:R-:W-:Y:S02]  /*21380*/  FSEL R136, R136, RZ, !P3 ;  /* 0x000000ff88887208 */ /* 0x000fe40005800000 */
[----:B------:R-:W-:Y:S02]  /*21390*/  SEL R137, RZ, 0x1, P3 ;  /* 0x00000001ff897807 */ /* 0x000fe40001800000 */
[----:B------:R-:W-:Y:S01]  /*213a0*/  ISETP.NE.AND P3, PT, R142, 0x1, PT ;  /* 0x000000018e00780c */ /* 0x000fe20003f65270 */
[--C-:B------:R-:W-:Y:S01]  /*213b0*/  FADD.FTZ R136, R136, R141.reuse ;  /* 0x0000008d88887221 */ /* 0x100fe20000010000 */
        /* <DEDUP_REMOVED lines=12> */
.L_x_10949:
        /* <DEDUP_REMOVED lines=12> */
.L_x_10950:
        /* <DEDUP_REMOVED lines=43> */
.L_x_10948:
        /* <DEDUP_REMOVED lines=17> */
.L_x_10952:
        /* <DEDUP_REMOVED lines=12> */
.L_x_10953:
        /* <DEDUP_REMOVED lines=43> */
.L_x_10951:
[----:B------:R-:W-:Y:S01]  /*21c70*/  I2FP.F32.U32 R143, R143 ;  /* 0x0000008f008f7245 */ /* 0x000fe20000201000 */
[----:B------:R-:W-:Y:S01]  /*21c80*/  HFMA2 R149, -RZ, RZ, 0, 1.1920928955078125e-07 ;  /* 0x00000002ff957431 */ /* 0x000fe200000001ff */
        /* <DEDUP_REMOVED lines=21> */
.L_x_10955:
        /* <DEDUP_REMOVED lines=12> */
.L_x_10956:
        /* <DEDUP_REMOVED lines=43> */
.L_x_10954:
[----:B------:R-:W-:Y:S01]  /*22150*/  ISETP.NE.AND P5, PT, R149, 0x1, PT ;  /* 0x000000019500780c */ /* 0x000fe20003fa5270 */
[----:B------:R-:W-:Y:S01]  /*22160*/  IMAD.MOV.U32 R144, RZ, RZ, R4 ;  /* 0x000000ffff907224 */ /* 0x000fe200078e0004 */
[----:B------:R-:W-:Y:S01]  /*22170*/  I2FP.F32.U32 R143, R138 ;  /* 0x0000008a008f7245 */ /* 0x000fe20000201000 */
[C---:B------:R-:W-:Y:S01]  /*22180*/  IMAD.U32 R138, R139.reuse, 0x10000, RZ ;  /* 0x000100008b8a7824 */ /* 0x040fe200078e00ff */
        /* <DEDUP_REMOVED lines=14> */
.L_x_10958:
        /* <DEDUP_REMOVED lines=12> */
.L_x_10959:
        /* <DEDUP_REMOVED lines=40> */
[----:B------:R-:W-:-:S03]  /*225b0*/  MOV R151, R164 ;  /* 0x000000a400977202 */ /* 0x000fc60000000f00 */
[----:B------:R-:W-:Y:S01]  /*225c0*/  IMAD.MOV.U32 R4, RZ, RZ, R166 ;  /* 0x000000ffff047224 */ /* 0x000fe200078e00a6 */
[----:B------:R-:W-:-:S07]  /*225d0*/  LOP3.LUT R2, R168, UR33, R167, 0x96, !PT ;  /* 0x00000021a8027c12 */ /* 0x000fce000f8e96a7 */
.L_x_10957:
        /* <DEDUP_REMOVED lines=22> */
.L_x_10961:
        /* <DEDUP_REMOVED lines=12> */
.L_x_10962:
        /* <DEDUP_REMOVED lines=40> */
[----:B------:R-:W-:-:S05]  /*22a80*/  IMAD.WIDE.U32 R164, R2, -0x326172a9, RZ ;  /* 0xcd9e8d5702a47825 */ /* 0x000fca00078e00ff */
[----:B------:R-:W-:Y:S02]  /*22a90*/  LOP3.LUT R2, R166, UR33, R165, 0x96, !PT ;  /* 0x00000021a6027c12 */ /* 0x000fe4000f8e96a5 */
[----:B------:R-:W-:-:S07]  /*22aa0*/  MOV R4, R164 ;  /* 0x000000a400047202 */ /* 0x000fce0000000f00 */
.L_x_10960:
[----:B------:R-:W-:Y:S01]  /*22ab0*/  ISETP.NE.AND P6, PT, R154, 0x1, PT ;  /* 0x000000019a00780c */ /* 0x000fe20003fc5270 */
[----:B------:R-:W-:Y:S01]  /*22ac0*/  IMAD.U32 R139, R139, 0x10000, RZ ;  /* 0x000100008b8b7824 */ /* 0x000fe200078e00ff */
[----:B------:R-:W-:Y:S02]  /*22ad0*/  I2FP.F32.U32 R149, R144 ;  /* 0x0000009000957245 */ /* 0x000fe40000201000 */
[----:B------:R-:W-:Y:S01]  /*22ae0*/  MOV R152, 0x2 ;  /* 0x0000000200987802 */ /* 0x000fe20000000f00 */
[----:B------:R-:W-:Y:S01]  /*22af0*/  FMUL.FTZ R144, R139, UR5 ;  /* 0x000000058b907c20 */ /* 0x000fe20008410000 */
        /* <DEDUP_REMOVED lines=12> */
.L_x_10964:
        /* <DEDUP_REMOVED lines=14> */
.L_x_10965:
        /* <DEDUP_REMOVED lines=43> */
.L_x_10963:
[----:B------:R-:W-:Y:S02]  /*22f50*/  I2FP.F32.U32 R139, R139 ;  /* 0x0000008b008b7245 */ /* 0x000fe40000201000 */
[----:B------:R-:W-:-:S03]  /*22f60*/  FSEL R144, R144, RZ, P5 ;  /* 0x000000ff90907208 */ /* 0x000fc60002800000 */
[----:B------:R-:W-:Y:S01]  /*22f70*/  FFMA.FTZ R139, R139, R148, 1.1641532182693481445e-10 ;  /* 0x2f0000008b8b7423 */ /* 0x000fe20000010094 */
[----:B------:R-:W-:-:S04]  /*22f80*/  PRMT R148, R55, 0x7632, R148 ;  /* 0x0000763237947816 */ /* 0x000fc80000000094 */
[----:B------:R-:W-:Y:S01]  /*22f90*/  FSETP.GTU.FTZ.AND P6, PT, R139, UR4, PT ;  /* 0x000000048b007c0b */ /* 0x000fe2000bfdc000 */
[----:B------:R-:W-:-:S04]  /*22fa0*/  IMAD.U32 R148, R148, 0x10000, RZ ;  /* 0x0001000094947824 */ /* 0x000fc800078e00ff */
[----:B------:R-:W-:-:S05]  /*22fb0*/  FMUL.FTZ R148, R148, UR5 ;  /* 0x0000000594947c20 */ /* 0x000fca0008410000 */
[----:B------:R-:W-:Y:S02]  /*22fc0*/  FSEL R139, R148, RZ, !P6 ;  /* 0x000000ff948b7208 */ /* 0x000fe40007000000 */
[----:B------:R-:W-:-:S03]  /*22fd0*/  SEL R148, RZ, 0x1, P6 ;  /* 0x00000001ff947807 */ /* 0x000fc60003000000 */
[--C-:B------:R-:W-:Y:S01]  /*22fe0*/  FADD.FTZ R139, R139, R144.reuse ;  /* 0x000000908b8b7221 */ /* 0x100fe20000010000 */
[----:B------:R-:W-:-:S03]  /*22ff0*/  PRMT R144, R148, 0x7610, R144 ;  /* 0x0000761094907816 */ /* 0x000fc60000000090 */
[----:B------:R-:W-:Y:S01]  /*23000*/  @P1 FADD.FTZ R139, R47, R139 ;  /* 0x0000008b2f8b1221 */ /* 0x000fe20000010000 */
[----:B------:R-:W-:Y:S06]  /*23010*/  BRA `(.L_x_10966) ;  /* 0x0000002400a07947 */ /* 0x000fec0003800000 */
.L_x_10917:
[----:B------:R-:W-:Y:S01]  /*23020*/  ISETP.NE.AND P2, PT, R152, 0x1, PT ;  /* 0x000000019800780c */ /* 0x000fe20003f45270 */
[----:B0-----:R-:W-:Y:S02]  /*23030*/  HFMA2 R10, -RZ, RZ, 0, 1.1920928955078125e-07 ;  /* 0x00000002ff0a7431 */ /* 0x001fe400000001ff */
        /* <DEDUP_REMOVED lines=13> */
.L_x_10968:
        /* <DEDUP_REMOVED lines=12> */
.L_x_10969:
        /* <DEDUP_REMOVED lines=43> */
.L_x_10967:
        /* <DEDUP_REMOVED lines=19> */
.L_x_10971:
        /* <DEDUP_REMOVED lines=12> */
.L_x_10972:
        /* <DEDUP_REMOVED lines=43> */
.L_x_10970:
        /* <DEDUP_REMOVED lines=18> */
.L_x_10974:
        /* <DEDUP_REMOVED lines=12> */
.L_x_10975:
        /* <DEDUP_REMOVED lines=43> */
.L_x_10973:
[----:B------:R-:W-:Y:S01]  /*23db0*/  I2FP.F32.U32 R9, R9 ;  /* 0x0000000900097245 */ /* 0x000fe20000201000 */
[----:B------:R-:W-:Y:S01]  /*23dc0*/  IMAD.U32 R149, R137, 0x10000, RZ ;  /* 0x0001000089957824 */ /* 0x000fe200078e00ff */
[----:B------:R-:W-:Y:S01]  /*23dd0*/  ISETP.NE.AND P2, PT, R10, 0x1, PT ;  /* 0x000000010a00780c */ /* 0x000fe20003f45270 */
[----:B------:R-:W-:Y:S01]  /*23de0*/  IMAD.MOV.U32 R11, RZ, RZ, R4 ;  /* 0x000000ffff0b7224 */ /* 0x000fe200078e0004 */
[----:B------:R-:W-:Y:S01]  /*23df0*/  LOP3.LUT R150, R150, 0xfffffffb, RZ, 0xc0, !PT ;  /* 0xfffffffb96967812 */ /* 0x000fe200078ec0ff */
[----:B------:R-:W-:Y:S01]  /*23e00*/  FFMA.FTZ R9, R9, R148, 1.1641532182693481445e-10 ;  /* 0x2f00000009097423 */ /* 0x000fe20000010094 */
[----:B------:R-:W-:-:S04]  /*23e10*/  MOV R136, 0x2 ;  /* 0x0000000200887802 */ /* 0x000fc80000000f00 */
        /* <DEDUP_REMOVED lines=12> */
.L_x_10977:
        /* <DEDUP_REMOVED lines=12> */
.L_x_10978:
        /* <DEDUP_REMOVED lines=38> */
[----:B------:R-:W-:Y:S01]  /*24200*/  IMAD.MOV.U32 R4, RZ, RZ, R136 ;  /* 0x000000ffff047224 */ /* 0x000fe200078e0088 */
[----:B------:R-:W-:Y:S01]  /*24210*/  LOP3.LUT R2, R164, UR33, R137, 0x96, !PT ;  /* 0x00000021a4027c12 */ /* 0x000fe2000f8e9689 */
[----:B------:R-:W-:Y:S01]  /*24220*/  IMAD.MOV.U32 R11, RZ, RZ, R151 ;  /* 0x000000ffff0b7224 */ /* 0x000fe200078e0097 */
[----:B------:R-:W-:Y:S01]  /*24230*/  MOV R151, R10 ;  /* 0x0000000a00977202 */ /* 0x000fe20000000f00 */
[----:B------:R-:W-:-:S07]  /*24240*/  IMAD.MOV.U32 R136, RZ, RZ, RZ ;  /* 0x000000ffff887224 */ /* 0x000fce00078e00ff */
.L_x_10976:
[----:B------:R-:W-:Y:S01]  /*24250*/  I2FP.F32.U32 R11, R11 ;  /* 0x0000000b000b7245 */ /* 0x000fe20000201000 */
[----:B------:R-:W-:Y:S01]  /*24260*/  HFMA2 R10, -RZ, RZ, 0, 1.1920928955078125e-07 ;  /* 0x00000002ff0a7431 */ /* 0x000fe200000001ff */
[----:B------:R-:W-:Y:S02]  /*24270*/  ISETP.NE.AND P2, PT, R136, 0x1, PT ;  /* 0x000000018800780c */ /* 0x000fe40003f45270 */
[----:B------:R-:W-:Y:S01]  /*24280*/  LOP3.LUT R150, R150, 0xfffffffd, RZ, 0xc0, !PT ;  /* 0xfffffffd96967812 */ /* 0x000fe200078ec0ff */
[----:B------:R-:W-:-:S05]  /*24290*/  FFMA.FTZ R11, R11, R148, 1.1641532182693481445e-10 ;  /* 0x2f0000000b0b7423 */ /* 0x000fca0000010094 */
        /* <DEDUP_REMOVED lines=13> */
.L_x_10980:
        /* <DEDUP_REMOVED lines=12> */
.L_x_10981:
        /* <DEDUP_REMOVED lines=43> */
.L_x_10979:
        /* <DEDUP_REMOVED lines=17> */
.L_x_10983:
        /* <DEDUP_REMOVED lines=12> */
.L_x_10984:
        /* <DEDUP_REMOVED lines=43> */
.L_x_10982:
        /* <DEDUP_REMOVED lines=16> */
.L_x_10986:
        /* <DEDUP_REMOVED lines=12> */
.L_x_10987:
        /* <DEDUP_REMOVED lines=43> */
.L_x_10985:
        /* <DEDUP_REMOVED lines=17> */
.L_x_10989:
        /* <DEDUP_REMOVED lines=12> */
.L_x_10990:
        /* <DEDUP_REMOVED lines=43> */
.L_x_10988:
        /* <DEDUP_REMOVED lines=20> */
[----:B------:R-:W-:Y:S01]  /*25590*/  FSETP.GTU.FTZ.AND P5, PT, R148, UR4, PT ;  /* 0x0000000494007c0b */ /* 0x000fe2000bfbc000 */
        /* <DEDUP_REMOVED lines=16> */
.L_x_10966:
[----:B------:R-:W-:Y:S01]  /*256a0*/  SEL R154, RZ, 0x1000000, !P5 ;  /* 0x01000000ff9a7807 */ /* 0x000fe20006800000 */
[C---:B------:R-:W-:Y:S01]  /*256b0*/  IMAD.WIDE.U32 R162, R158.reuse, 0x20, R162 ;  /* 0x000000209ea27825 */ /* 0x040fe200078e00a2 */
[----:B------:R-:W-:Y:S02]  /*256c0*/  SEL R148, RZ, 0x10000, !P4 ;  /* 0x00010000ff947807 */ /* 0x000fe40006000000 */
[----:B------:R-:W-:Y:S01]  /*256d0*/  SEL R149, RZ, 0x100, !P3 ;  /* 0x00000100ff957807 */ /* 0x000fe20005800000 */
[----:B------:R-:W-:Y:S01]  /*256e0*/  IMAD.WIDE.U32 R160, R158, 0x8, R160 ;  /* 0x000000089ea07825 */ /* 0x000fe200078e00a0 */
[C---:B------:R-:W-:Y:S01]  /*256f0*/  LOP3.LUT P6, RZ, R150.reuse, 0x8, RZ, 0xc0, !PT ;  /* 0x0000000896ff7812 */ /* 0x040fe200078cc0ff */
[----:B------:R0:W-:Y:S01]  /*25700*/  STG.E.128 desc[UR8][R162.64], R8 ;  /* 0x00000008a2007986 */ /* 0x0001e2000c101d08 */
[----:B------:R-:W-:Y:S02]  /*25710*/  LOP3.LUT R149, R149, R154, R148, 0xfe, !PT ;  /* 0x0000009a95957212 */ /* 0x000fe400078efe94 */
[----:B------:R-:W-:Y:S01]  /*25720*/  SEL R148, RZ, 0x1, !P2 ;  /* 0x00000001ff947807 */ /* 0x000fe20005000000 */
[----:B------:R0:W-:Y:S01]  /*25730*/  STG.E.128 desc[UR8][R162.64+0x10], R136 ;  /* 0x00001088a2007986 */ /* 0x0001e2000c101d08 */
[----:B------:R-:W-:-:S02]  /*25740*/  LOP3.LUT P5, RZ, R150, 0x4, RZ, 0xc0, !PT ;  /* 0x0000000496ff7812 */ /* 0x000fc400078ac0ff */
[C---:B------:R-:W-:Y:S02]  /*25750*/  LOP3.LUT P4, RZ, R150.reuse, 0x2, RZ, 0xc0, !PT ;  /* 0x0000000296ff7812 */ /* 0x040fe4000788c0ff */
[----:B------:R-:W-:Y:S02]  /*25760*/  LOP3.LUT R149, R149, R148, RZ, 0xfc, !PT ;  /* 0x0000009495957212 */ /* 0x000fe400078efcff */
[----:B------:R-:W-:Y:S02]  /*25770*/  SEL R154, RZ, 0x1000000, !P4 ;  /* 0x01000000ff9a7807 */ /* 0x000fe40006000000 */
[----:B------:R-:W-:Y:S02]  /*25780*/  SEL R159, RZ, 0x10000, !P5 ;  /* 0x00010000ff9f7807 */ /* 0x000fe40006800000 */
[----:B------:R-:W-:Y:S02]  /*25790*/  SEL R148, RZ, 0x100, !P6 ;  /* 0x00000100ff947807 */ /* 0x000fe40007000000 */
[----:B------:R-:W-:-:S02]  /*257a0*/  LOP3.LUT P1, RZ, R150, 0x10, RZ, 0xc0, !PT ;  /* 0x0000001096ff7812 */ /* 0x000fc4000782c0ff */
[----:B------:R-:W-:Y:S02]  /*257b0*/  LOP3.LUT R148, R148, R154, R159, 0xfe, !PT ;  /* 0x0000009a94947212 */ /* 0x000fe400078efe9f */
[----:B------:R-:W-:-:S04]  /*257c0*/  SEL R159, RZ, 0x1, !P1 ;  /* 0x00000001ff9f7807 */ /* 0x000fc80004800000 */
[----:B------:R-:W-:-:S05]  /*257d0*/  LOP3.LUT R148, R148, R159, RZ, 0xfc, !PT ;  /* 0x0000009f94947212 */ /* 0x000fca00078efcff */
        /* <DEDUP_REMOVED lines=22> */
.L_x_10991:
[----:B01----:R-:W-:Y:S01]  /*25940*/  FADD.FTZ R148, RZ, R36 ;  /* 0x00000024ff947221 */ /* 0x003fe20000010000 */
[----:B------:R-:W-:Y:S03]  /*25950*/  BSSY.RECONVERGENT B0, `(.L_x_10992) ;  /* 0x0000097000007945 */ /* 0x000fe60003800200 */
        /* <DEDUP_REMOVED lines=150> */
.L_x_10993:
[----:B------:R-:W-:Y:S05]  /*262c0*/  BSYNC.RECONVERGENT B0 ;  /* 0x0000000000007941 */ /* 0x000fea0003800200 */
.L_x_10992:
        /* <DEDUP_REMOVED lines=8> */
[----:B------:R-:W-:Y:S02]  /*26350*/  IMAD.SHL.U32 R148, R154, 0x8, RZ ;  /* 0x000000089a947824 */ /* 0x000fe400078e00ff */
[----:B------:R-:W-:-:S03]  /*26360*/  HFMA2 R162, -RZ, RZ, 0, 7.62939453125e-05 ;  /* 0x00000500ffa27431 */ /* 0x000fc600000001ff */
[----:B------:R-:W-:Y:S01]  /*26370*/  LOP3.LUT R148, R148, 0xf8, RZ, 0xc0, !PT ;  /* 0x000000f894947812 */ /* 0x000fe200078ec0ff */
[----:B0-----:R-:W-:-:S04]  /*26380*/  ULEA UR4, UR5, UR4, 0x18 ;  /* 0x0000000405047291 */ /* 0x001fc8000f8ec0ff */
[----:B------:R-:W-:-:S09]  /*26390*/  @UP1 UIADD3 UR4, UPT, UPT, UR4, 0x20, URZ ;  /* 0x0000002004041890 */ /* 0x000fd2000fffe0ff */
[----:B------:R-:W0:Y:S03]  /*263a0*/  LDS.64 R148, [R148+UR4] ;  /* 0x0000000494947984 */ /* 0x000e260008000a00 */
.L_x_10995:
[----:B------:R-:W-:Y:S05]  /*263b0*/  BSYNC.RECONVERGENT B0 ;  /* 0x0000000000007941 */ /* 0x000fea0003800200 */
.L_x_10994:
[----:B0-----:R-:W0:Y:S01]  /*263c0*/  SHFL.DOWN PT, R161, R148, 0x2, 0x1f ;  /* 0x08401f0094a17f89 */ /* 0x001e2200000e0000 */
[----:B------:R-:W-:Y:S01]  /*263d0*/  I2FP.F32.U32 R163, R162 ;  /* 0x000000a200a37245 */ /* 0x000fe20000201000 */
[----:B------:R-:W1:Y:S01]  /*263e0*/  LDC.64 R170, c[0x0][0x428] ;  /* 0x00010a00ffaa7b82 */ /* 0x000e620000000a00 */
[----:B------:R-:W-:Y:S01]  /*263f0*/  ISETP.NE.AND P1, PT, R154, RZ, PT ;  /* 0x000000ff9a00720c */ /* 0x000fe20003f25270 */
[----:B------:R-:W2:Y:S01]  /*26400*/  SHFL.DOWN PT, R165, R162, 0x2, 0x1f ;  /* 0x08401f00a2a57f89 */ /* 0x000ea200000e0000 */
[----:B------:R-:W-:Y:S01]  /*26410*/  ISETP.NE.AND P2, PT, RZ, UR39, PT ;  /* 0x00000027ff007c0c */ /* 0x000fe2000bf45270 */
[----:B------:R-:W-:Y:S01]  /*26420*/  UPLOP3.LUT UP1, UPT, UPT, UPT, UP1, 0x40, 0x4 ;  /* 0x000000000004789c */ /* 0x000fe20003f2e810 */
[----:B0-----:R-:W-:Y:S01]  /*26430*/  FADD.FTZ R159, -R161, R148 ;  /* 0x00000094a19f7221 */ /* 0x001fe20000010100 */
[----:B-1----:R-:W-:-:S04]  /*26440*/  IMAD.WIDE.U32 R172, R156, 0x10, R170 ;  /* 0x000000109cac7825 */ /* 0x002fc800078e00aa */
[----:B------:R-:W-:Y:S01]  /*26450*/  FMUL.FTZ R160, R159, R159 ;  /* 0x0000009f9fa07220 */ /* 0x000fe20000410000 */
[----:B--2---:R-:W-:Y:S01]  /*26460*/  IMAD.IADD R159, R165, 0x1, R162 ;  /* 0x00000001a59f7824 */ /* 0x004fe200078e02a2 */
[----:B------:R-:W-:Y:S02]  /*26470*/  I2FP.F32.S32 R165, R165 ;  /* 0x000000a500a57245 */ /* 0x000fe40000201400 */
[----:B------:R-:W-:Y:S01]  /*26480*/  FMUL.FTZ R160, R160, R163 ;  /* 0x000000a3a0a07220 */ /* 0x000fe20000410000 */
[----:B------:R-:W-:Y:S01]  /*26490*/  IMAD.WIDE.U32 R156, R157, 0x10, R170 ;  /* 0x000000109d9c7825 */ /* 0x000fe200078e00aa */
[----:B------:R-:W-:Y:S03]  /*264a0*/  SHFL.DOWN PT, R166, R159, 0x1, 0x1f ;  /* 0x08201f009fa67f89 */ /* 0x000fe600000e0000 */
[-C--:B------:R-:W-:Y:S01]  /*264b0*/  FMUL.FTZ R164, R161, R165.reuse ;  /* 0x000000a5a1a47220 */ /* 0x080fe20000410000 */
[----:B------:R-:W-:-:S03]  /*264c0*/  FMUL.FTZ R160, R160, R165 ;  /* 0x000000a5a0a07220 */ /* 0x000fc60000410000 */
[----:B------:R-:W-:Y:S02]  /*264d0*/  FFMA.FTZ R164, R163, R148, R164 ;  /* 0x00000094a3a47223 */ /* 0x000fe400000100a4 */
[----:B------:R-:W0:Y:S02]  /*264e0*/  SHFL.DOWN PT, R148, R149, 0x2, 0x1f ;  /* 0x08401f0095947f89 */ /* 0x000e2400000e0000 */
[----:B0-----:R-:W-:Y:S01]  /*264f0*/  FADD.FTZ R162, R148, R149 ;  /* 0x0000009594a27221 */ /* 0x001fe20000010000 */
[----:B------:R-:W-:-:S04]  /*26500*/  I2FP.F32.S32 R148, R159 ;  /* 0x0000009f00947245 */ /* 0x000fc80000201400 */
[----:B------:R-:W0:Y:S02]  /*26510*/  MUFU.RCP R163, R148 ;  /* 0x0000009400a37308 */ /* 0x000e240000001000 */
[C---:B0-----:R-:W-:Y:S01]  /*26520*/  FFMA.FTZ R160, R163.reuse, R160, R162 ;  /* 0x000000a0a3a07223 */ /* 0x041fe200000100a2 */
[----:B------:R-:W-:Y:S01]  /*26530*/  FMUL.FTZ R163, R163, R164 ;  /* 0x000000a4a3a37220 */ /* 0x000fe20000410000 */
[----:B------:R-:W-:Y:S01]  /*26540*/  IMAD.IADD R164, R159, 0x1, R166 ;  /* 0x000000019fa47824 */ /* 0x000fe200078e02a6 */
[----:B------:R-:W-:Y:S02]  /*26550*/  I2FP.F32.S32 R166, R166 ;  /* 0x000000a600a67245 */ /* 0x000fe40000201400 */
[----:B------:R-:W0:Y:S02]  /*26560*/  SHFL.DOWN PT, R165, R160, 0x1, 0x1f ;  /* 0x08201f00a0a57f89 */ /* 0x000e2400000e0000 */
[----:B------:R-:W-:Y:S02]  /*26570*/  I2FP.F32.S32 R164, R164 ;  /* 0x000000a400a47245 */ /* 0x000fe40000201400 */
[----:B------:R-:W1:Y:S04]  /*26580*/  SHFL.DOWN PT, R162, R163, 0x1, 0x1f ;  /* 0x08201f00a3a27f89 */ /* 0x000e6800000e0000 */
[----:B------:R-:W2:Y:S01]  /*26590*/  MUFU.RCP R164, R164 ;  /* 0x000000a400a47308 */ /* 0x000ea20000001000 */
[----:B0-----:R-:W-:Y:S01]  /*265a0*/  FADD.FTZ R165, R160, R165 ;  /* 0x000000a5a0a57221 */ /* 0x001fe20000010000 */
[----:B-1----:R-:W-:-:S04]  /*265b0*/  FADD.FTZ R161, R163, -R162 ;  /* 0x800000a2a3a17221 */ /* 0x002fc80000010000 */
[----:B------:R-:W-:-:S04]  /*265c0*/  FMUL.FTZ R161, R161, R161 ;  /* 0x000000a1a1a17220 */ /* 0x000fc80000410000 */
[----:B------:R-:W-:Y:S01]  /*265d0*/  FMUL.FTZ R149, R148, R161 ;  /* 0x000000a194957220 */ /* 0x000fe20000410000 */
[----:B------:R-:W-:-:S03]  /*265e0*/  FMUL.FTZ R161, R162, R166 ;  /* 0x000000a6a2a17220 */ /* 0x000fc60000410000 */
[----:B------:R-:W-:Y:S01]  /*265f0*/  FMUL.FTZ R149, R149, R166 ;  /* 0x000000a695957220 */ /* 0x000fe20000410000 */
[----:B------:R-:W-:Y:S02]  /*26600*/  FFMA.FTZ R161, R148, R163, R161 ;  /* 0x000000a394a17223 */ /* 0x000fe400000100a1 */
[----:B------:R-:W0:Y:S01]  /*26610*/  LDC R163, c[0x0][0x448] ;  /* 0x00011200ffa37b82 */ /* 0x000e220000000800 */
[C---:B--2---:R-:W-:Y:S01]  /*26620*/  FFMA.FTZ R162, R164.reuse, R149, R165 ;  /* 0x00000095a4a27223 */ /* 0x044fe200000100a5 */
[----:B------:R-:W-:Y:S01]  /*26630*/  FMUL.FTZ R159, R164, R161 ;  /* 0x000000a1a49f7220 */ /* 0x000fe20000410000 */
[----:B------:R-:W-:Y:S01]  /*26640*/  MOV R161, UR18 ;  /* 0x0000001200a17c02 */ /* 0x000fe20008000f00 */
[----:B------:R-:W-:Y:S01]  /*26650*/  IMAD.U32 R165, RZ, RZ, UR18 ;  /* 0x00000012ffa57e24 */ /* 0x000fe2000f8e00ff */
[----:B------:R-:W-:Y:S02]  /*26660*/  UIADD3 UR18, UPT, UPT, UR18, UR16, URZ ;  /* 0x0000001012127290 */ /* 0x000fe4000fffe0ff */
[----:B------:R-:W0:Y:S01]  /*26670*/  SHFL.IDX PT, R162, R162, RZ, 0x1f ;  /* 0x00001fffa2a27589 */ /* 0x000e2200000e0000 */
[----:B------:R-:W1:Y:S01]  /*26680*/  @!P1 LDC.64 R148, c[0x0][0x3c0] ;  /* 0x0000f000ff949b82 */ /* 0x000e620000000a00 */
[----:B------:R-:W-:-:S02]  /*26690*/  UISETP.GE.AND UP0, UPT, UR18, UR17, UPT ;  /* 0x000000111200728c */ /* 0x000fc4000bf06270 */
[----:B------:R-:W2:Y:S01]  /*266a0*/  SHFL.IDX PT, R159, R159, RZ, 0x1f ;  /* 0x00001fff9f9f7589 */ /* 0x000ea200000e0000 */
[----:B0-----:R-:W-:Y:S01]  /*266b0*/  FFMA.FTZ R163, R162, UR20, R163 ;  /* 0x00000014a2a37c23 */ /* 0x001fe200080100a3 */
[----:B-1----:R-:W-:-:S04]  /*266c0*/  @!P1 IMAD.WIDE R148, R161, 0x4, R148 ;  /* 0x00000004a1949825 */ /* 0x002fc800078e0294 */
[----:B--2---:R-:W-:Y:S01]  /*266d0*/  FMUL.FTZ R160, R159, R159 ;  /* 0x0000009f9fa07220 */ /* 0x004fe20000410000 */
[----:B------:R0:W-:Y:S04]  /*266e0*/  @!P1 STG.E desc[UR8][R148.64], R159 ;  /* 0x0000009f94009986 */ /* 0x0001e8000c101908 */
[----:B------:R-:W-:Y:S02]  /*266f0*/  FSEL R164, R160, RZ, P2 ;  /* 0x000000ffa0a47208 */ /* 0x000fe40001000000 */
[----:B------:R-:W1:Y:S03]  /*26700*/  @!P1 LDC.64 R160, c[0x0][0x3c8] ;  /* 0x0000f200ffa09b82 */ /* 0x000e660000000a00 */
[----:B------:R-:W-:-:S04]  /*26710*/  FADD.FTZ R163, R163, R164 ;  /* 0x000000a4a3a37221 */ /* 0x000fc80000010000 */
[----:B0-----:R-:W0:Y:S01]  /*26720*/  MUFU.RSQ R148, R163 ;  /* 0x000000a300947308 */ /* 0x001e220000001400 */
[----:B------:R-:W-:-:S05]  /*26730*/  FSEL R149, R159, RZ, !P2 ;  /* 0x000000ff9f957208 */ /* 0x000fca0005000000 */
        /* <DEDUP_REMOVED lines=12> */
[C---:B0-----:R-:W-:Y:S01]  /*26800*/  FMUL.FTZ R42, R148.reuse, R42 ;  /* 0x0000002a942a7220 */ /* 0x041fe20000410000 */
        /* <DEDUP_REMOVED lines=31> */
[----:B------:R-:W-:Y:S01]  /*26a00*/  FMUL.FTZ R159, R148, R31 ;  /* 0x0000001f949f7220 */ /* 0x000fe20000410000 */
[----:B-1----:R-:W-:-:S04]  /*26a10*/  @!P1 IMAD.WIDE R160, R165, 0x4, R160 ;  /* 0x00000004a5a09825 */ /* 0x002fc800078e02a0 */
        /* <DEDUP_REMOVED lines=17> */
[----:B------:R-:W-:Y:S01]  /*26b30*/  FFMA.FTZ R15, R149, R122, R82 ;  /* 0x0000007a950f7223 */ /* 0x000fe20000010052 */
[----:B------:R-:W-:Y:S01]  /*26b40*/  FFMA.FTZ R14, R159, R123, R83 ;  /* 0x0000007b9f0e7223 */ /* 0x000fe20000010053 */
[----:B------:R0:W-:Y:S01]  /*26b50*/  @!P1 STG.E desc[UR8][R160.64], R148 ;  /* 0x00000094a0009986 */ /* 0x0001e2000c101908 */
        /* <DEDUP_REMOVED lines=10> */
[----:B------:R-:W-:Y:S01]  /*26c00*/  F2FP.BF16.F32.PACK_AB R11, R9, R11 ;  /* 0x0000000b090b723e */ /* 0x000fe200000010ff */
[C---:B0-----:R-:W-:Y:S01]  /*26c10*/  FMUL.FTZ R161, R148.reuse, R8 ;  /* 0x0000000894a17220 */ /* 0x041fe20000410000 */
[----:B------:R-:W-:Y:S01]  /*26c20*/  FFMA.FTZ R8, R41, R129, R89 ;  /* 0x0000008129087223 */ /* 0x000fe20000010059 */
[----:B------:R-:W-:Y:S01]  /*26c30*/  FMUL.FTZ R160, R148, R19 ;  /* 0x0000001394a07220 */ /* 0x000fe20000410000 */
[----:B------:R-:W-:Y:S01]  /*26c40*/  FFMA.FTZ R9, R38, R134, R94 ;  /* 0x0000008626097223 */ /* 0x000fe2000001005e */
[----:B------:R-:W-:Y:S01]  /*26c50*/  FFMA.FTZ R12, R39, R135, R95 ;  /* 0x00000087270c7223 */ /* 0x000fe2000001005f */
[----:B------:R-:W-:Y:S01]  /*26c60*/  F2FP.BF16.F32.PACK_AB R13, R18, R13 ;  /* 0x0000000d120d723e */ /* 0x000fe200000010ff */
[C---:B------:R-:W-:Y:S01]  /*26c70*/  FMUL.FTZ R36, R148.reuse, R36 ;  /* 0x0000002494247220 */ /* 0x040fe20000410000 */
[----:B------:R-:W-:Y:S01]  /*26c80*/  FMUL.FTZ R37, R148, R37 ;  /* 0x0000002594257220 */ /* 0x000fe20000410000 */
[----:B------:R-:W-:Y:S01]  /*26c90*/  F2FP.BF16.F32.PACK_AB R15, R14, R15 ;  /* 0x0000000f0e0f723e */ /* 0x000fe200000010ff */
[----:B------:R-:W-:Y:S01]  /*26ca0*/  FFMA.FTZ R18, R31, R112, R72 ;  /* 0x000000701f127223 */ /* 0x000fe20000010048 */
[----:B------:R-:W-:Y:S01]  /*26cb0*/  FFMA.FTZ R19, R22, R114, R74 ;  /* 0x0000007216137223 */ /* 0x000fe2000001004a */
[----:B------:R-:W-:Y:S01]  /*26cc0*/  FFMA.FTZ R21, R21, R113, R73 ;  /* 0x0000007115157223 */ /* 0x000fe20000010049 */
        /* <DEDUP_REMOVED lines=10> */
[----:B------:R-:W-:Y:S01]  /*26d70*/  F2FP.BF16.F32.PACK_AB R10, R8, R10 ;  /* 0x0000000a080a723e */ /* 0x000fe200000010ff */
[C---:B------:R-:W-:Y:S01]  /*26d80*/  FMUL.FTZ R136, R148.reuse, R136 ;  /* 0x0000008894887220 */ /* 0x040fe20000410000 */
[C---:B------:R-:W-:Y:S01]  /*26d90*/  FMUL.FTZ R137, R148.reuse, R137 ;  /* 0x0000008994897220 */ /* 0x040fe20000410000 */
[C---:B------:R-:W-:Y:S01]  /*26da0*/  FMUL.FTZ R138, R148.reuse, R138 ;  /* 0x0000008a948a7220 */ /* 0x040fe20000410000 */
[----:B------:R-:W-:Y:S01]  /*26db0*/  FMUL.FTZ R139, R148, R139 ;  /* 0x0000008b948b7220 */ /* 0x000fe20000410000 */
[----:B------:R-:W-:Y:S01]  /*26dc0*/  FFMA.FTZ R8, R36, R132, R92 ;  /* 0x0000008424087223 */ /* 0x000fe2000001005c */
        /* <DEDUP_REMOVED lines=26> */
[----:B------:R-:W-:Y:S01]  /*26f70*/  IMAD.WIDE.U32 R40, R153, 0x10, R170 ;  /* 0x0000001099287825 */ /* 0x000fe200078e00aa */
[----:B------:R-:W-:-:S02]  /*26f80*/  F2FP.BF16.F32.PACK_AB R8, R37, R8 ;  /* 0x000000082508723e */ /* 0x000fc400000010ff */
[----:B------:R-:W-:Y:S01]  /*26f90*/  F2FP.BF16.F32.PACK_AB R12, R33, R12 ;  /* 0x0000000c210c723e */ /* 0x000fe200000010ff */
[--C-:B------:R-:W-:Y:S01]  /*26fa0*/  IMAD.WIDE.U32 R42, R155, 0x10, R170.reuse ;  /* 0x000000109b2a7825 */ /* 0x100fe200078e00aa */
[----:B------:R-:W-:Y:S01]  /*26fb0*/  F2FP.BF16.F32.PACK_AB R17, R30, R17 ;  /* 0x000000111e11723e */ /* 0x000fe200000010ff */
[----:B------:R0:W-:Y:S01]  /*26fc0*/  STG.E.128 desc[UR8][R40.64], R8 ;  /* 0x0000000828007986 */ /* 0x0001e2000c101d08 */
[----:B------:R-:W-:Y:S01]  /*26fd0*/  F2FP.BF16.F32.PACK_AB R23, R168, R23 ;  /* 0x00000017a817723e */ /* 0x000fe200000010ff */
[----:B------:R-:W-:Y:S01]  /*26fe0*/  IMAD.WIDE.U32 R170, R158, 0x10, R170 ;  /* 0x000000109eaa7825 */ /* 0x000fe200078e00aa */
        /* <DEDUP_REMOVED lines=9> */
[----:B------:R-:W-:-:S05]  /*27080*/  F2FP.BF16.F32.PACK_AB R24, R163, R24 ;  /* 0x00000018a318723e */ /* 0x000fca00000010ff */
[----:B------:R0:W-:Y:S01]  /*27090*/  STG.E.128 desc[UR8][R170.64], R24 ;  /* 0x00000018aa007986 */ /* 0x0001e2000c101d08 */
[----:B------:R-:W-:Y:S05]  /*270a0*/  BRA.U !UP0, `(.L_x_10996) ;  /* 0xfffffd9908ac7547 */ /* 0x000fea000b83ffff */
[----:B------:R-:W-:Y:S05]  /*270b0*/  EXIT ;  /* 0x000000000000794d */ /* 0x000fea0003800000 */
.L_x_10997:
        /* <DEDUP_REMOVED lines=12> */
.L_x_22339:


//--------------------- .text._ZN10layer_norm31ln_parallel_residual_fwd_kernelINS_13Kernel_traitsIf6__halfS2_S2_fjLj5120ELj1ELj1ELj4ELj16ENS_18Kernel_traits_baseILj5120EfS2_S2_S2_fjLj128EEEEELb0ELb0ELb0EEEvNS_9FwdParamsE --------------------------
	.section	.text._ZN10layer_norm31ln_parallel_residual_fwd_kernelINS_13Kernel_traitsIf6__halfS2_S2_fjLj5120ELj1ELj1ELj4ELj16ENS_18Kernel_traits_baseILj5120EfS2_S2_S2_fjLj128EEEEELb0ELb0ELb0EEEvNS_9FwdParamsE,"ax",@progbits
	.align	128
        .global         _ZN10layer_norm31ln_parallel_residual_fwd_kernelINS_13Kernel_traitsIf6__halfS2_S2_fjLj5120ELj1ELj1ELj4ELj16ENS_18Kernel_traits_baseILj5120EfS2_S2_S2_fjLj128EEEEELb0ELb0ELb0EEEvNS_9FwdParamsE
        .type           _ZN10layer_norm31ln_parallel_residual_fwd_kernelINS_13Kernel_traitsIf6__halfS2_S2_fjLj5120ELj1ELj1ELj4ELj16ENS_18Kernel_traits_baseILj5120EfS2_S2_S2_fjLj128EEEEELb0ELb0ELb0EEEvNS_9FwdParamsE,@function
        .size           _ZN10layer_norm31ln_parallel_residual_fwd_kernelINS_13Kernel_traitsIf6__halfS2_S2_fjLj5120ELj1ELj1ELj4ELj16ENS_18Kernel_traits_baseILj5120EfS2_S2_S2_fjLj128EEEEELb0ELb0ELb0EEEvNS_9FwdParamsE,(.L_x_22340 - _ZN10layer_norm31ln_parallel_residual_fwd_kernelINS_13Kernel_traitsIf6__halfS2_S2_fjLj5120ELj1ELj1ELj4ELj16ENS_18Kernel_traits_baseILj5120EfS2_S2_S2_fjLj128EEEEELb0ELb0ELb0EEEvNS_9FwdParamsE)
        .other          _ZN10layer_norm31ln_parallel_residual_fwd_kernelINS_13Kernel_traitsIf6__halfS2_S2_fjLj5120ELj1ELj1ELj4ELj16ENS_18Kernel_traits_baseILj5120EfS2_S2_S2_fjLj128EEEEELb0ELb0ELb0EEEvNS_9FwdParamsE,@"STO_CUDA_ENTRY STV_DEFAULT"
_ZN10layer_norm31ln_parallel_residual_fwd_kernelINS_13Kernel_traitsIf6__halfS2_S2_fjLj5120ELj1ELj1ELj4ELj16ENS_18Kernel_traits_baseILj5120EfS2_S2_S2_fjLj128EEEEELb0ELb0ELb0EEEvNS_9FwdParamsE:
.text._ZN10layer_norm31ln_parallel_residual_fwd_kernelINS_13Kernel_traitsIf6__halfS2_S2_fjLj5120ELj1ELj1ELj4ELj16ENS_18Kernel_traits_baseILj5120EfS2_S2_S2_fjLj128EEEEELb0ELb0ELb0EEEvNS_9FwdParamsE:
[----:B------:R-:W-:Y:S01]  /*0000*/  LDC R1, c[0x0][0x37c] ;  /* 0x0000df00ff017b82 */ /* 0x000fe20000000800 */
[----:B------:R-:W0:Y:S01]  /*0010*/  S2R R7, SR_TID.X ;  /* 0x0000000000077919 */ /* 0x000e220000002100 */
[----:B------:R-:W1:Y:S06]  /*0020*/  LDCU.64 UR10, c[0x0][0x438] ;  /* 0x00008700ff0a77ac */ /* 0x000e6c0008000a00 */
[----:B------:R-:W2:Y:S01]  /*0030*/  S2UR UR6, SR_CTAID.X ;  /* 0x00000000000679c3 */ /* 0x000ea20000002500 */
[----:B------:R-:W-:Y:S01]  /*0040*/  BSSY.RECONVERGENT B0, `(.L_x_10998) ;  /* 0x00001c5000007945 */ /* 0x000fe20003800200 */
[----:B------:R-:W3:Y:S01]  /*0050*/  LDCU UR5, c[0x0][0x388] ;  /* 0x00007100ff0577ac */ /* 0x000ee20008000800 */
[----:B------:R-:W4:Y:S01]  /*0060*/  LDCU.64 UR8, c[0x0][0x358] ;  /* 0x00006b00ff0877ac */ /* 0x000f220008000a00 */
[----:B-1----:R-:W-:-:S02]  /*0070*/  UISETP.NE.U32.AND UP0, UPT, UR10, URZ, UPT ;  /* 0x000000ff0a00728c */ /* 0x002fc4000bf05070 */
[----:B---3--:R-:W-:Y:S02]  /*0080*/  USHF.R.S32.HI UR4, URZ, 0x1f, UR5 ;  /* 0x0000001fff047899 */ /* 0x008fe40008011405 */
[----:B------:R-:W-:Y:S02]  /*0090*/  UISETP.NE.AND.EX UP0, UPT, UR11, URZ, UPT, UP0 ;  /* 0x000000ff0b00728c */ /* 0x000fe4000bf05300 */
[----:B------:R-:W-:Y:S01]  /*00a0*/  ULEA.HI UR4, UR4, UR5, URZ, 0x3 ;  /* 0x0000000504047291 */ /* 0x000fe2000f8f18ff */
[----:B0-----:R-:W-:-:S05]  /*00b0*/  LOP3.LUT R0, R7, 0x60, RZ, 0xc0, !PT ;  /* 0x0000006007007812 */ /* 0x001fca00078ec0ff */
[----:B------:R-:W-:Y:S02]  /*00c0*/  MOV R2, UR4 ;  /* 0x0000000400027c02 */ /* 0x000fe40008000f00 */
[----:B------:R-:W-:Y:S02]  /*00d0*/  LOP3.LUT R6, R0, 0x1f, R7, 0xf8, !PT ;  /* 0x0000001f00067812 */ /* 0x000fe400078ef807 */
[----:B------:R-:W-:Y:S02]  /*00e0*/  LOP3.LUT R4, R7, 0x1f, RZ, 0xc0, !PT ;  /* 0x0000001f07047812 */ /* 0x000fe400078ec0ff */
[----:B------:R-:W-:-:S04]  /*00f0*/  LOP3.LUT R5, R6, 0x7f, RZ, 0x3c, !PT ;  /* 0x0000007f06057812 */ /* 0x000fc800078e3cff */
[----:B------:R-:W-:Y:S01]  /*0100*/  LEA.HI.SX32 R5, R2, R5, 0x1d ;  /* 0x0000000502057211 */ /* 0x000fe200078feaff */
[----:B--2-4-:R-:W-:Y:S06]  /*0110*/  BRA.U UP0, `(.L_x_10999) ;  /* 0x0000000d00b07547 */ /* 0x014fec000b800000 */
        /* <DEDUP_REMOVED lines=22> */
[C---:B--2---:R-:W-:Y:S01]  /*0280*/  @P0 IMAD.WIDE.U32 R2, R6.reuse, 0x20, R2 ;  /* 0x0000002006020825 */ /* 0x044fe200078e0002 */
[----:B------:R-:W5:Y:S03]  /*0290*/  @P1 LDG.E.128 R40, desc[UR8][R10.64+0x10] ;  /* 0x000010080a281981 */ /* 0x000f66000c1e1d00 */
[C---:B---3--:R-:W-:Y:S01]  /*02a0*/  @P2 IMAD.WIDE.U32 R14, R149.reuse, 0x20, R14 ;  /* 0x00000020950e2825 */ /* 0x048fe200078e000e */
[----:B------:R-:W5:Y:S03]  /*02b0*/  @P0 LDG.E.128 R20, desc[UR8][R2.64] ;  /* 0x0000000802140981 */ /* 0x000f66000c1e1d00 */
[C---:B0-----:R-:W-:Y:S01]  /*02c0*/  @P2 IMAD.WIDE.U32 R16, R149.reuse, 0x20, R16 ;  /* 0x0000002095102825 */ /* 0x041fe200078e0010 */
[----:B------:R-:W-:Y:S01]  /*02d0*/  @P2 IADD3 R149, PT, PT, R149, 0x80, RZ ;  /* 0x0000008095952810 */ /* 0x000fe20007ffe0ff */
[----:B------:R0:W5:Y:S02]  /*02e0*/  @P0 LDG.E.128 R24, desc[UR8][R2.64+0x10] ;  /* 0x0000100802180981 */ /* 0x000164000c1e1d00 */
[----:B-1----:R-:W-:-:S02]  /*02f0*/  @P0 IMAD.WIDE.U32 R8, R6, 0x20, R8 ;  /* 0x0000002006080825 */ /* 0x002fc400078e0008 */
[----:B------:R1:W5:Y:S02]  /*0300*/  @P2 LDG.E.128 R52, desc[UR8][R14.64] ;  /* 0x000000080e342981 */ /* 0x000364000c1e1d00 */
[C---:B----4-:R-:W-:Y:S02]  /*0310*/  @P3 IMAD.WIDE.U32 R18, R149.reuse, 0x20, R18 ;  /* 0x0000002095123825 */ /* 0x050fe400078e0012 */
[----:B------:R1:W5:Y:S02]  /*0320*/  @P0 LDG.E.128 R28, desc[UR8][R8.64] ;  /* 0x00000008081c0981 */ /* 0x000364000c1e1d00 */
[----:B0-----:R-:W-:Y:S02]  /*0330*/  @P3 IMAD.WIDE.U32 R2, R149, 0x20, R84 ;  /* 0x0000002095023825 */ /* 0x001fe400078e0054 */
        /* <DEDUP_REMOVED lines=44> */
[----:B-1----:R-:W-:Y:S06]  /*0600*/  @!P1 BRA `(.L_x_11001) ;  /* 0x0000001400a09947 */ /* 0x002fec0003800000 */
        /* <DEDUP_REMOVED lines=49> */
.L_x_11000:
[C---:B------:R-:W-:Y:S01]  /*0920*/  ISETP.GE.U32.AND P0, PT, R5.reuse, 0x80, PT ;  /* 0x000000800500780c */ /* 0x040fe20003f06070 */
[----:B------:R-:W0:Y:S01]  /*0930*/  LDC.64 R12, c[0x0][0x3d8] ;  /* 0x0000f600ff0c7b82 */ /* 0x000e220000000a00 */
[C---:B------:R-:W-:Y:S02]  /*0940*/  ISETP.GE.U32.AND P1, PT, R5.reuse, 0x100, PT ;  /* 0x000001000500780c */ /* 0x040fe40003f26070 */
[C---:B------:R-:W-:Y:S02]  /*0950*/  ISETP.GE.U32.AND P2, PT, R5.reuse, 0x180, PT ;  /* 0x000001800500780c */ /* 0x040fe40003f46070 */
[----:B------:R-:W-:Y:S02]  /*0960*/  ISETP.GE.U32.AND P3, PT, R5, 0x200, PT ;  /* 0x000002000500780c */ /* 0x000fe40003f66070 */
[----:B------:R-:W-:Y:S01]  /*0970*/  MOV R149, R6 ;  /* 0x0000000600957202 */ /* 0x000fe20000000f00 */
[----:B------:R-:W1:Y:S08]  /*0980*/  LDC.64 R8, c[0x0][0x3d0] ;  /* 0x0000f400ff087b82 */ /* 0x000e700000000a00 */
[----:B------:R-:W2:Y:S01]  /*0990*/  @P0 LDC.64 R2, c[0x0][0x440] ;  /* 0x00011000ff020b82 */ /* 0x000ea20000000a00 */
[----:B0-----:R-:W-:-:S07]  /*09a0*/  @P0 IMAD.WIDE.U32 R14, R6, 0x20, R12 ;  /* 0x00000020060e0825 */ /* 0x001fce00078e000c */
[----:B------:R-:W0:Y:S01]  /*09b0*/  LDC.64 R16, c[0x0][0x3d0] ;  /* 0x0000f400ff107b82 */ /* 0x000e220000000a00 */
[----:B------:R-:W5:Y:S07]  /*09c0*/  @P0 LDG.E.128 R28, desc[UR8][R14.64] ;  /* 0x000000080e1c0981 */ /* 0x000f6e000c1e1d00 */
[----:B------:R-:W3:Y:S01]  /*09d0*/  LDC.64 R18, c[0x0][0x3d8] ;  /* 0x0000f600ff127b82 */ /* 0x000ee20000000a00 */
[----:B------:R-:W5:Y:S01]  /*09e0*/  @P0 LDG.E.128 R32, desc[UR8][R14.64+0x10] ;  /* 0x000010080e200981 */ /* 0x000f62000c1e1d00 */
[----:B-1----:R-:W-:-:S04]  /*09f0*/  @P0 IMAD.WIDE.U32 R10, R6, 0x20, R8 ;  /* 0x00000020060a0825 */ /* 0x002fc800078e0008 */
[C---:B--2---:R-:W-:Y:S02]  /*0a00*/  @P0 IMAD.WIDE.U32 R2, R6.reuse, 0x20, R2 ;  /* 0x0000002006020825 */ /* 0x044fe400078e0002 */
[----:B------:R-:W1:Y:S08]  /*0a10*/  @P1 LDC.64 R84, c[0x0][0x440] ;  /* 0x00011000ff541b82 */ /* 0x000e700000000a00 */
[----:B------:R-:W2:Y:S01]  /*0a20*/  LDC.64 R86, c[0x0][0x3d0] ;  /* 0x0000f400ff567b82 */ /* 0x000ea20000000a00 */
[----:B------:R-:W5:Y:S04]  /*0a30*/  @P0 LD.E.128 R144, desc[UR8][R2.64] ;  /* 0x0000000802900980 */ /* 0x000f68000c101d00 */
[----:B------:R-:W5:Y:S03]  /*0a40*/  @P0 LD.E.128 R140, desc[UR8][R2.64+0x10] ;  /* 0x00001008028c0980 */ /* 0x000f66000c101d00 */
[----:B------:R-:W4:Y:S08]  /*0a50*/  LDC.64 R88, c[0x0][0x3d8] ;  /* 0x0000f600ff587b82 */ /* 0x000f300000000a00 */
[----:B------:R-:W4:Y:S01]  /*0a60*/  @P2 LDC.64 R90, c[0x0][0x440] ;  /* 0x00011000ff5a2b82 */ /* 0x000f220000000a00 */
[----:B------:R-:W-:Y:S01]  /*0a70*/  @P0 LOP3.LUT R149, R6, 0x80, RZ, 0xfc, !PT ;  /* 0x0000008006950812 */ /* 0x000fe200078efcff */
[----:B------:R-:W5:Y:S04]  /*0a80*/  @P0 LDG.E.128 R20, desc[UR8][R10.64] ;  /* 0x000000080a140981 */ /* 0x000f68000c1e1d00 */
[----:B------:R3:W5:Y:S02]  /*0a90*/  @P0 LDG.E.128 R24, desc[UR8][R10.64+0x10] ;  /* 0x000010080a180981 */ /* 0x000764000c1e1d00 */
[----:B------:R-:W4:Y:S08]  /*0aa0*/  LDC.64 R92, c[0x0][0x3d0] ;  /* 0x0000f400ff5c7b82 */ /* 0x000f300000000a00 */
[----:B------:R-:W4:Y:S08]  /*0ab0*/  LDC.64 R94, c[0x0][0x3d8] ;  /* 0x0000f600ff5e7b82 */ /* 0x000f300000000a00 */
[----:B------:R-:W4:Y:S01]  /*0ac0*/  @P3 LDC.64 R96, c[0x0][0x440] ;  /* 0x00011000ff603b82 */ /* 0x000f220000000a00 */
[----:B0-----:R-:W-:-:S04]  /*0ad0*/  @P1 IMAD.WIDE.U32 R8, R149, 0x20, R16 ;  /* 0x0000002095081825 */ /* 0x001fc800078e0010 */
[C---:B---3--:R-:W-:Y:S01]  /*0ae0*/  @P1 IMAD.WIDE.U32 R10, R149.reuse, 0x20, R18 ;  /* 0x00000020950a1825 */ /* 0x048fe200078e0012 */
[----:B------:R-:W5:Y:S03]  /*0af0*/  @P1 LDG.E.128 R36, desc[UR8][R8.64] ;  /* 0x0000000808241981 */ /* 0x000f66000c1e1d00 */
[C---:B-1----:R-:W-:Y:S01]  /*0b00*/  @P1 IMAD.WIDE.U32 R12, R149.reuse, 0x20, R84 ;  /* 0x00000020950c1825 */ /* 0x042fe200078e0054 */
[----:B------:R-:W-:Y:S01]  /*0b10*/  @P1 IADD3 R149, PT, PT, R149, 0x80, RZ ;  /* 0x0000008095951810 */ /* 0x000fe20007ffe0ff */
[----:B------:R-:W5:Y:S04]  /*0b20*/  @P1 LDG.E.128 R40, desc[UR8][R8.64+0x10] ;  /* 0x0000100808281981 */ /* 0x000f68000c1e1d00 */
[----:B------:R-:W5:Y:S04]  /*0b30*/  @P1 LDG.E.128 R44, desc[UR8][R10.64] ;  /* 0x000000080a2c1981 */ /* 0x000f68000c1e1d00 */
[----:B------:R-:W5:Y:S04]  /*0b40*/  @P1 LDG.E.128 R48, desc[UR8][R10.64+0x10] ;  /* 0x000010080a301981 */ /* 0x000f68000c1e1d00 */
[----:B------:R-:W5:Y:S04]  /*0b50*/  @P1 LD.E.128 R136, desc[UR8][R12.64] ;  /* 0x000000080c881980 */ /* 0x000f68000c101d00 */
[----:B------:R-:W5:Y:S01]  /*0b60*/  @P1 LD.E.128 R132, desc[UR8][R12.64+0x10] ;  /* 0x000010080c841980 */ /* 0x000f62000c101d00 */
[----:B------:R-:W-:Y:S01]  /*0b70*/  ISETP.GE.U32.AND P1, PT, R5, 0x280, PT ;  /* 0x000002800500780c */ /* 0x000fe20003f26070 */
[----:B--2---:R-:W-:-:S04]  /*0b80*/  @P2 IMAD.WIDE.U32 R86, R149, 0x20, R86 ;  /* 0x0000002095562825 */ /* 0x004fc800078e0056 */
        /* <DEDUP_REMOVED lines=13> */
[----:B------:R-:W-:Y:S01]  /*0c60*/  CS2R R98, SRZ ;  /* 0x0000000000627805 */ /* 0x000fe2000001ff00 */
[----:B------:R0:W5:Y:S01]  /*0c70*/  @P2 LD.E.128 R124, desc[UR8][R90.64+0x10] ;  /* 0x000010085a7c2980 */ /* 0x000162000c101d00 */
[----:B------:R-:W-:Y:S02]  /*0c80*/  CS2R R102, SRZ ;  /* 0x0000000000667805 */ /* 0x000fe4000001ff00 */
[----:B-1----:R-:W-:Y:S02]  /*0c90*/  CS2R R88, SRZ ;  /* 0x0000000000587805 */ /* 0x002fe4000001ff00 */
        /* <DEDUP_REMOVED lines=10> */
[----:B------:R-:W-:-:S02]  /*0d40*/  CS2R R112, SRZ ;  /* 0x0000000000707805 */ /* 0x000fc4000001ff00 */
[----:B------:R-:W-:Y:S01]  /*0d50*/  @P3 IADD3 R149, PT, PT, R149, 0x80, RZ ;  /* 0x0000008095953810 */ /* 0x000fe20007ffe0ff */
        /* <DEDUP_REMOVED lines=40> */
.L_x_10999:
        /* <DEDUP_REMOVED lines=12> */
[----:B------:R-:W-:-:S06]  /*10a0*/  MOV R165, R6 ;  /* 0x0000000600a57202 */ /* 0x000fcc0000000f00 */
[----:B------:R-:W0:Y:S01]  /*10b0*/  LDC.64 R10, c[0x0][0x3d8] ;  /* 0x0000f600ff0a7b82 */ /* 0x000e220000000a00 */
[----:B------:R-:W-:Y:S01]  /*10c0*/  ISETP.GE.U32.AND P3, PT, R5, 0x200, PT ;  /* 0x000002000500780c */ /* 0x000fe20003f66070 */
[----:B------:R-:W5:Y:S01]  /*10d0*/  @P0 LDG.E.128 R20, desc[UR8][R8.64] ;  /* 0x0000000808140981 */ /* 0x000f62000c1e1d00 */
[----:B------:R-:W-:-:S03]  /*10e0*/  @P0 LOP3.LUT R165, R6, 0x80, RZ, 0xfc, !PT ;  /* 0x0000008006a50812 */ /* 0x000fc600078efcff */
[----:B------:R1:W5:Y:S02]  /*10f0*/  @P0 LDG.E.128 R24, desc[UR8][R8.64+0x10] ;  /* 0x0000100808180981 */ /* 0x000364000c1e1d00 */
        /* <DEDUP_REMOVED lines=70> */
[----:B--2---:R-:W-:-:S05]  /*1560*/  IMAD.WIDE.U32 R10, R165, 0x20, R10 ;  /* 0x00000020a50a7825 */ /* 0x004fca00078e000a */
[----:B------:R0:W5:Y:S01]  /*1570*/  LDG.E.128 R156, desc[UR8][R10.64] ;  /* 0x000000080a9c7981 */ /* 0x000162000c1e1d00 */
[----:B---3--:R-:W-:-:S03]  /*1580*/  IMAD.WIDE.U32 R12, R165, 0x20, R12 ;  /* 0x00000020a50c7825 */ /* 0x008fc600078e000c */
[----:B------:R0:W5:Y:S04]  /*1590*/  LDG.E.128 R160, desc[UR8][R10.64+0x10] ;  /* 0x000010080aa07981 */ /* 0x000168000c1e1d00 */
[----:B------:R0:W5:Y:S04]  /*15a0*/  LD.E.128 R164, desc[UR8][R8.64+0x10] ;  /* 0x0000100808a47980 */ /* 0x000168000c101d00 */
[----:B------:R0:W5:Y:S04]  /*15b0*/  LD.E.128 R176, desc[UR8][R12.64] ;  /* 0x000000080cb07980 */ /* 0x000168000c101d00 */
[----:B------:R0:W5:Y:S01]  /*15c0*/  LD.E.128 R172, desc[UR8][R12.64+0x10] ;  /* 0x000010080cac7980 */ /* 0x000162000c101d00 */
[----:B------:R-:W-:Y:S05]  /*15d0*/  BRA `(.L_x_11001) ;  /* 0x0000000400ac7947 */ /* 0x000fea0003800000 */
.L_x_11002:
        /* <DEDUP_REMOVED lines=11> */
[----:B------:R-:W3:Y:S01]  /*1690*/  @P1 LDC.64 R18, c[0x0][0x438] ;  /* 0x00010e00ff121b82 */ /* 0x000ee20000000a00 */
[----:B------:R-:W5:Y:S01]  /*16a0*/  @P0 LDG.E.128 R32, desc[UR8][R14.64+0x10] ;  /* 0x000010080e200981 */ /* 0x000f62000c1e1d00 */
[----:B-1----:R-:W-:-:S04]  /*16b0*/  @P0 IMAD.WIDE.U32 R8, R6, 0x20, R2 ;  /* 0x0000002006080825 */ /* 0x002fc800078e0002 */
[C---:B--2---:R-:W-:Y:S02]  /*16c0*/  @P0 IMAD.WIDE.U32 R12, R6.reuse, 0x20, R10 ;  /* 0x00000020060c0825 */ /* 0x044fe400078e000a */
[----:B------:R-:W1:Y:S08]  /*16d0*/  LDC.64 R116, c[0x0][0x3d8] ;  /* 0x0000f600ff747b82 */ /* 0x000e700000000a00 */
        /* <DEDUP_REMOVED lines=9> */
[----:B------:R-:W4:Y:S08]  /*1770*/  @P3 LDC.64 R126, c[0x0][0x438] ;  /* 0x00010e00ff7e3b82 */ /* 0x000f300000000a00 */
[----:B------:R-:W4:Y:S01]  /*1780*/  LDC.64 R128, c[0x0][0x3d8] ;  /* 0x0000f600ff807b82 */ /* 0x000f220000000a00 */
[----:B0-----:R-:W-:-:S04]  /*1790*/  @P1 IMAD.WIDE.U32 R2, R149, 0x20, R16 ;  /* 0x0000002095021825 */ /* 0x001fc800078e0010 */
[C---:B---3--:R-:W-:Y:S01]  /*17a0*/  @P1 IMAD.WIDE.U32 R8, R149.reuse, 0x20, R18 ;  /* 0x0000002095081825 */ /* 0x048fe200078e0012 */
[----:B------:R-:W5:Y:S03]  /*17b0*/  @P1 LDG.E.128 R36, desc[UR8][R2.64] ;  /* 0x0000000802241981 */ /* 0x000f66000c1e1d00 */
[C---:B-1----:R-:W-:Y:S01]  /*17c0*/  @P1 IMAD.WIDE.U32 R10, R149.reuse, 0x20, R116 ;  /* 0x00000020950a1825 */ /* 0x042fe200078e0074 */
[----:B------:R-:W-:Y:S01]  /*17d0*/  @P1 IADD3 R149, PT, PT, R149, 0x80, RZ ;  /* 0x0000008095951810 */ /* 0x000fe20007ffe0ff */
[----:B------:R-:W5:Y:S04]  /*17e0*/  @P1 LDG.E.128 R40, desc[UR8][R2.64+0x10] ;  /* 0x0000100802281981 */ /* 0x000f68000c1e1d00 */
[----:B------:R-:W5:Y:S04]  /*17f0*/  @P1 LD.E.128 R104, desc[UR8][R8.64] ;  /* 0x0000000808681980 */ /* 0x000f68000c101d00 */
[----:B------:R-:W5:Y:S04]  /*1800*/  @P1 LD.E.128 R100, desc[UR8][R8.64+0x10] ;  /* 0x0000100808641980 */ /* 0x000f68000c101d00 */
[----:B------:R-:W5:Y:S04]  /*1810*/  @P1 LDG.E.128 R44, desc[UR8][R10.64] ;  /* 0x000000080a2c1981 */ /* 0x000f68000c1e1d00 */
[----:B------:R-:W5:Y:S01]  /*1820*/  @P1 LDG.E.128 R48, desc[UR8][R10.64+0x10] ;  /* 0x000010080a301981 */ /* 0x000f62000c1e1d00 */
        /* <DEDUP_REMOVED lines=8> */
[----:B------:R-:W5:Y:S03]  /*18b0*/  @P2 LD.E.128 R96, desc[UR8][R120.64] ;  /* 0x0000000878602980 */ /* 0x000f66000c101d00 */
[C---:B------:R-:W-:Y:S01]  /*18c0*/  @P3 IMAD.WIDE.U32 R126, R149.reuse, 0x20, R126 ;  /* 0x00000020957e3825 */ /* 0x040fe200078e007e */
[----:B------:R1:W5:Y:S03]  /*18d0*/  @P2 LD.E.128 R92, desc[UR8][R120.64+0x10] ;  /* 0x00001008785c2980 */ /* 0x000366000c101d00 */
[----:B------:R-:W-:Y:S01]  /*18e0*/  @P3 IMAD.WIDE.U32 R128, R149, 0x20, R128 ;  /* 0x0000002095803825 */ /* 0x000fe200078e0080 */
[----:B------:R-:W5:Y:S01]  /*18f0*/  @P2 LDG.E.128 R60, desc[UR8][R122.64] ;  /* 0x000000087a3c2981 */ /* 0x000f62000c1e1d00 */
[----:B0-----:R-:W-:-:S02]  /*1900*/  CS2R R118, SRZ ;  /* 0x0000000000767805 */ /* 0x001fc4000001ff00 */
[----:B------:R-:W-:Y:S02]  /*1910*/  CS2R R116, SRZ ;  /* 0x0000000000747805 */ /* 0x000fe4000001ff00 */
[----:B------:R-:W-:Y:S01]  /*1920*/  CS2R R130, SRZ ;  /* 0x0000000000827805 */ /* 0x000fe2000001ff00 */
[----:B------:R0:W5:Y:S01]  /*1930*/  @P2 LDG.E.128 R64, desc[UR8][R122.64+0x10] ;  /* 0x000010087a402981 */ /* 0x000162000c1e1d00 */
        /* <DEDUP_REMOVED lines=11> */
[----:B------:R-:W5:Y:S01]  /*19f0*/  @P3 LD.E.128 R88, desc[UR8][R126.64] ;  /* 0x000000087e583980 */ /* 0x000f62000c101d00 */
[----:B------:R-:W-:-:S02]  /*1a00*/  CS2R R144, SRZ ;  /* 0x0000000000907805 */ /* 0x000fc4000001ff00 */
[----:B------:R-:W-:Y:S01]  /*1a10*/  @P3 IADD3 R149, PT, PT, R149, 0x80, RZ ;  /* 0x0000008095953810 */ /* 0x000fe20007ffe0ff */
        /* <DEDUP_REMOVED lines=39> */
.L_x_11001:
[----:B------:R-:W-:Y:S05]  /*1c90*/  BSYNC.RECONVERGENT B0 ;  /* 0x0000000000007941 */ /* 0x000fea0003800200 */
.L_x_10998:
[----:B------:R-:W1:Y:S02]  /*1ca0*/  LDCU UR5, c[0x0][0x384] ;  /* 0x00007080ff0577ac */ /* 0x000e640008000800 */
[----:B-1----:R-:W-:-:S06]  /*1cb0*/  UISETP.GE.AND UP0, UPT, UR6, UR5, UPT ;  /* 0x000000050600728c */ /* 0x002fcc000bf06270 */
[----:B------:R-:W-:-:S13]  /*1cc0*/  PLOP3.LUT P1, PT, PT, PT, UP0, 0x80, 0x8 ;  /* 0x000000000008781c */ /* 0x000fda0003f2f008 */
[----:B------:R-:W-:Y:S05]  /*1cd0*/  @P1 EXIT ;  /* 0x000000000000194d */ /* 0x000fea0003800000 */
[----:B------:R-:W-:Y:S01]  /*1ce0*/  USHF.R.S32.HI UR5, URZ, 0x3, UR4 ;  /* 0x00000003ff057899 */ /* 0x000fe20008011404 */
[----:B------:R-:W-:Y:S01]  /*1cf0*/  IADD3 R0, PT, PT, RZ, -R0, RZ ;  /* 0x80000000ff007210 */ /* 0x000fe20007ffe0ff */
        /* <DEDUP_REMOVED lines=26> */
.L_x_11043:
[----:B------:R-:W-:Y:S01]  /*1ea0*/  UIMAD UR4, UR6, UR18, URZ ;  /* 0x00000012060472a4 */ /* 0x000fe2000f8e02ff */
[----:B------:R-:W-:Y:S03]  /*1eb0*/  BSSY.RECONVERGENT B0, `(.L_x_11003) ;  /* 0x000008d000007945 */ /* 0x000fe60003800200 */
[----:B------:R-:W-:-:S04]  /*1ec0*/  USHF.R.S32.HI UR5, URZ, 0x1f, UR4 ;  /* 0x0000001fff057899 */ /* 0x000fc80008011404 */
[----:B------:R-:W-:-:S06]  /*1ed0*/  ULEA.HI UR5, UR5, UR4, URZ, 0x3 ;  /* 0x0000000405057291 */ /* 0x000fcc000f8f18ff */
[----:B01234-:R-:W-:-:S04]  /*1ee0*/  MOV R193, UR5 ;  /* 0x0000000500c17c02 */ /* 0x01ffc80008000f00 */
[----:B------:R-:W-:-:S04]  /*1ef0*/  LEA.HI.SX32 R220, R193, R6, 0x1d ;  /* 0x00000006c1dc7211 */ /* 0x000fc800078feaff */
[----:B------:R-:W-:Y:S01]  /*1f00*/  MOV R227, R220 ;  /* 0x000000dc00e37202 */ /* 0x000fe20000000f00 */
[----:B------:R-:W-:Y:S06]  /*1f10*/  @!P0 BRA `(.L_x_11004) ;  /* 0x0000000800188947 */ /* 0x000fec0003800000 */
[----:B----4-:R-:W-:Y:S01]  /*1f20*/  ISETP.NE.U32.AND P0, PT, RZ, UR20, PT ;  /* 0x00000014ff007c0c */ /* 0x010fe2000bf05070 */
[----:B------:R-:W2:Y:S01]  /*1f30*/  LDC.64 R192, c[0x0][0x390] ;  /* 0x0000e400ffc07b82 */ /* 0x000ea20000000a00 */
[----:B0-----:R-:W-:Y:S02]  /*1f40*/  ISETP.NE.U32.AND P1, PT, RZ, UR22, PT ;  /* 0x00000016ff007c0c */ /* 0x001fe4000bf25070 */
[----:B------:R-:W-:Y:S02]  /*1f50*/  ISETP.NE.AND.EX P0, PT, RZ, UR21, PT, P0 ;  /* 0x00000015ff007c0c */ /* 0x000fe4000bf05300 */
[----:B------:R-:W-:-:S11]  /*1f60*/  ISETP.NE.AND.EX P1, PT, RZ, UR23, PT, P1 ;  /* 0x00000017ff007c0c */ /* 0x000fd6000bf25310 */
[----:B------:R-:W0:Y:S08]  /*1f70*/  @P0 LDC.64 R198, c[0x0][0x398] ;  /* 0x0000e600ffc60b82 */ /* 0x000e300000000a00 */
[----:B------:R-:W4:Y:S01]  /*1f80*/  @P1 LDC.64 R196, c[0x0][0x3a0] ;  /* 0x0000e800ffc41b82 */ /* 0x000f220000000a00 */
[----:B--2---:R-:W-:-:S06]  /*1f90*/  IMAD.WIDE.U32 R192, R220, 0x10, R192 ;  /* 0x00000010dcc07825 */ /* 0x004fcc00078e00c0 */
[----:B------:R-:W5:Y:S01]  /*1fa0*/  LDG.E.128 R192, desc[UR8][R192.64] ;  /* 0x00000008c0c07981 */ /* 0x000f62000c1e1d00 */
[----:B0-----:R-:W-:-:S05]  /*1fb0*/  @P0 IMAD.WIDE.U32 R198, R220, 0x10, R198 ;  /* 0x00000010dcc60825 */ /* 0x001fca00078e00c6 */
        /* <DEDUP_REMOVED lines=50> */
.L_x_11006:
        /* <DEDUP_REMOVED lines=29> */
.L_x_11005:
        /* <DEDUP_REMOVED lines=30> */
.L_x_11008:
        /* <DEDUP_REMOVED lines=8> */
.L_x_11007:
[----:B------:R-:W2:Y:S01]  /*2710*/  @UP0 LDCU.64 UR4, c[0x0][0x3a8] ;  /* 0x00007500ff0407ac */ /* 0x000ea20008000a00 */
[----:B------:R-:W-:Y:S01]  /*2720*/  PLOP3.LUT P0, PT, PT, PT, UP0, 0x80, 0x8 ;  /* 0x000000000008781c */ /* 0x000fe20003f0f008 */
[----:B------:R-:W-:Y:S01]  /*2730*/  HFMA2 R193, -RZ, RZ, 0, 9.5367431640625e-07 ;  /* 0x00000010ffc17431 */ /* 0x000fe200000001ff */
[----:B------:R-:W-:Y:S02]  /*2740*/  PLOP3.LUT P1, PT, PT, PT, UP0, 0x80, 0x8 ;  /* 0x000000000008781c */ /* 0x000fe40003f2f008 */
[----:B------:R-:W-:-:S09]  /*2750*/  IADD3 R227, PT, PT, R220, 0x80, RZ ;  /* 0x00000080dce37810 */ /* 0x000fd20007ffe0ff */
[----:B--2---:R-:W-:-:S05]  /*2760*/  @P0 IMAD.WIDE.U32 R192, R220, R193, UR4 ;  /* 0x00000004dcc00e25 */ /* 0x004fca000f8e00c1 */
[----:B------:R2:W-:Y:S02]  /*2770*/  @P1 STG.E.128 desc[UR8][R192.64], R188 ;  /* 0x000000bcc0001986 */ /* 0x0005e4000c101d08 */
.L_x_11004:
[----:B01--4-:R-:W-:Y:S05]  /*2780*/  BSYNC.RECONVERGENT B0 ;  /* 0x0000000000007941 */ /* 0x013fea0003800200 */
.L_x_11003:
        /* <DEDUP_REMOVED lines=31> */
.L_x_11012:
        /* <DEDUP_REMOVED lines=29> */
.L_x_11011:
        /* <DEDUP_REMOVED lines=32> */
.L_x_11014:
        /* <DEDUP_REMOVED lines=44> */
.L_x_11013:
[----:B------:R-:W0:Y:S01]  /*3010*/  @UP0 LDCU.64 UR4, c[0x0][0x3a8] ;  /* 0x00007500ff0407ac */ /* 0x000e220008000a00 */
[----:B------:R-:W-:Y:S02]  /*3020*/  PLOP3.LUT P0, PT, PT, PT, UP0, 0x80, 0x8 ;  /* 0x000000000008781c */ /* 0x000fe40003f0f008 */
[----:B------:R-:W-:Y:S02]  /*3030*/  PLOP3.LUT P2, PT, PT, PT, UP0, 0x80, 0x8 ;  /* 0x000000000008781c */ /* 0x000fe40003f4f008 */
[----:B------:R-:W-:-:S09]  /*3040*/  MOV R192, 0x10 ;  /* 0x0000001000c07802 */ /* 0x000fd20000000f00 */
[C---:B0-----:R-:W-:Y:S01]  /*3050*/  @P0 IMAD.WIDE.U32 R192, R227.reuse, R192, UR4 ;  /* 0x00000004e3c00e25 */ /* 0x041fe2000f8e00c0 */
[----:B------:R-:W-:-:S04]  /*3060*/  IADD3 R227, PT, PT, R227, 0x80, RZ ;  /* 0x00000080e3e37810 */ /* 0x000fc80007ffe0ff */
[----:B------:R0:W-:Y:S03]  /*3070*/  @P2 STG.E.128 desc[UR8][R192.64], R188 ;  /* 0x000000bcc0002986 */ /* 0x0001e6000c101d08 */
.L_x_11010:
[----:B------:R-:W-:Y:S05]  /*3080*/  BSYNC.RECONVERGENT B0 ;  /* 0x0000000000007941 */ /* 0x000fea0003800200 */
.L_x_11009:
        /* <DEDUP_REMOVED lines=31> */
.L_x_11018:
        /* <DEDUP_REMOVED lines=29> */
.L_x_11017:
        /* <DEDUP_REMOVED lines=32> */
.L_x_11020:
        /* <DEDUP_REMOVED lines=44> */
.L_x_11019:
[----:B------:R-:W0:Y:S01]  /*3910*/  @UP0 LDCU.64 UR4, c[0x0][0x3a8] ;  /* 0x00007500ff0407ac */ /* 0x000e220008000a00 */
[----:B------:R-:W-:Y:S01]  /*3920*/  PLOP3.LUT P0, PT, PT, PT, UP0, 0x80, 0x8 ;  /* 0x000000000008781c */ /* 0x000fe20003f0f008 */
[----:B------:R-:W-:Y:S01]  /*3930*/  HFMA2 R192, -RZ, RZ, 0, 9.5367431640625e-07 ;  /* 0x00000010ffc07431 */ /* 0x000fe200000001ff */
[----:B------:R-:W-:-:S11]  /*3940*/  PLOP3.LUT P3, PT, PT, PT, UP0, 0x80, 0x8 ;  /* 0x000000000008781c */ /* 0x000fd60003f6f008 */
[C---:B0-----:R-:W-:Y:S01]  /*3950*/  @P0 IMAD.WIDE.U32 R192, R227.reuse, R192, UR4 ;  /* 0x00000004e3c00e25 */ /* 0x041fe2000f8e00c0 */
[----:B------:R-:W-:-:S04]  /*3960*/  IADD3 R227, PT, PT, R227, 0x80, RZ ;  /* 0x00000080e3e37810 */ /* 0x000fc80007ffe0ff */
[----:B------:R1:W-:Y:S03]  /*3970*/  @P3 STG.E.128 desc[UR8][R192.64], R188 ;  /* 0x000000bcc0003986 */ /* 0x0003e6000c101d08 */
.L_x_11016:
[----:B------:R-:W-:Y:S05]  /*3980*/  BSYNC.RECONVERGENT B0 ;  /* 0x0000000000007941 */ /* 0x000fea0003800200 */
.L_x_11015:
        /* <DEDUP_REMOVED lines=31> */
.L_x_11024:
        /* <DEDUP_REMOVED lines=29> */
.L_x_11023:
        /* <DEDUP_REMOVED lines=32> */
.L_x_11026:
        /* <DEDUP_REMOVED lines=44> */
.L_x_11025:
[----:B------:R-:W0:Y:S01]  /*4210*/  @UP0 LDCU.64 UR4, c[0x0][0x3a8] ;  /* 0x00007500ff0407ac */ /* 0x000e220008000a00 */
[----:B------:R-:W-:Y:S02]  /*4220*/  PLOP3.LUT P0, PT, PT, PT, UP0, 0x80, 0x8 ;  /* 0x000000000008781c */ /* 0x000fe40003f0f008 */
[----:B------:R-:W-:Y:S02]  /*4230*/  PLOP3.LUT P4, PT, PT, PT, UP0, 0x80, 0x8 ;  /* 0x000000000008781c */ /* 0x000fe40003f8f008 */
[----:B------:R-:W-:-:S09]  /*4240*/  MOV R192, 0x10 ;  /* 0x0000001000c07802 */ /* 0x000fd20000000f00 */
[C---:B0-----:R-:W-:Y:S01]  /*4250*/  @P0 IMAD.WIDE.U32 R192, R227.reuse, R192, UR4 ;  /* 0x00000004e3c00e25 */ /* 0x041fe2000f8e00c0 */
[----:B------:R-:W-:-:S04]  /*4260*/  IADD3 R227, PT, PT, R227, 0x80, RZ ;  /* 0x00000080e3e37810 */ /* 0x000fc80007ffe0ff */
[----:B------:R4:W-:Y:S03]  /*4270*/  @P4 STG.E.128 desc[UR8][R192.64], R188 ;  /* 0x000000bcc0004986 */ /* 0x0009e6000c101d08 */
.L_x_11022:
[----:B------:R-:W-:Y:S05]  /*4280*/  BSYNC.RECONVERGENT B0 ;  /* 0x0000000000007941 */ /* 0x000fea0003800200 */
.L_x_11021:
        /* <DEDUP_REMOVED lines=31> */
.L_x_11030:
        /* <DEDUP_REMOVED lines=29> */
.L_x_11029:
        /* <DEDUP_REMOVED lines=32> */
.L_x_11032:
        /* <DEDUP_REMOVED lines=44> */
.L_x_11031:
[----:B------:R-:W0:Y:S01]  /*4b10*/  @UP0 LDCU.64 UR4, c[0x0][0x3a8] ;  /* 0x00007500ff0407ac */ /* 0x000e220008000a00 */
[----:B------:R-:W-:Y:S01]  /*4b20*/  PLOP3.LUT P0, PT, PT, PT, UP0, 0x80, 0x8 ;  /* 0x000000000008781c */ /* 0x000fe20003f0f008 */
[----:B------:R-:W-:Y:S01]  /*4b30*/  HFMA2 R192, -RZ, RZ, 0, 9.5367431640625e-07 ;  /* 0x00000010ffc07431 */ /* 0x000fe200000001ff */
[----:B------:R-:W-:-:S11]  /*4b40*/  PLOP3.LUT P5, PT, PT, PT, UP0, 0x80, 0x8 ;  /* 0x000000000008781c */ /* 0x000fd60003faf008 */
[----:B0-----:R-:W-:-:S05]  /*4b50*/  @P0 IMAD.WIDE.U32 R192, R227, R192, UR4 ;  /* 0x00000004e3c00e25 */ /* 0x001fca000f8e00c0 */
[----:B------:R0:W-:Y:S02]  /*4b60*/  @P5 STG.E.128 desc[UR8][R192.64], R188 ;  /* 0x000000bcc0005986 */ /* 0x0001e4000c101d08 */
.L_x_11028:
[----:B------:R-:W-:Y:S05]  /*4b70*/  BSYNC.RECONVERGENT B0 ;  /* 0x0000000000007941 */ /* 0x000fea0003800200 */
.L_x_11027:
[----:B012-4-:R-:W-:Y:S01]  /*4b80*/  FADD.FTZ R193, RZ, R3 ;  /* 0x00000003ffc17221 */ /* 0x017fe20000010000 */
        /* <DEDUP_REMOVED lines=212> */
[----:B------:R-:W-:Y:S01]  /*58d0*/  MOV R199, UR6 ;  /* 0x0000000600c77c02 */ /* 0x000fe20008000f00 */
[----:B--2---:R-:W-:Y:S01]  /*58e0*/  @!P5 IMAD.WIDE R192, R227, 0x4, R192 ;  /* 0x00000004e3c0d825 */ /* 0x004fe200078e02c0 */
[----:B------:R-:W-:Y:S01]  /*58f0*/  FSEL R227, R231, RZ, !P6 ;  /* 0x000000ffe7e37208 */ /* 0x000fe20007000000 */
[----:B------:R-:W0:Y:S02]  /*5900*/  MUFU.RSQ R229, R198 ;  /* 0x000000c600e57308 */ /* 0x000e240000001400 */
        /* <DEDUP_REMOVED lines=10> */
[----:B------:R-:W0:Y:S01]  /*59b0*/  LDC.64 R234, c[0x0][0x428] ;  /* 0x00010a00ffea7b82 */ /* 0x000e220000000a00 */
[----:B------:R-:W-:Y:S01]  /*59c0*/  FMUL.FTZ R197, R229, R192 ;  /* 0x000000c0e5c57220 */ /* 0x000fe20000410000 */
[C---:B-----5:R-:W-:Y:S01]  /*59d0*/  FFMA.FTZ R194, R198.reuse, R27, R111 ;  /* 0x0000001bc6c27223 */ /* 0x060fe2000001006f */
[C---:B------:R-:W-:Y:S01]  /*59e0*/  FFMA.FTZ R195, R193.reuse, R26, R110 ;  /* 0x0000001ac1c37223 */ /* 0x040fe2000001006e */
[----:B------:R-:W-:Y:S01]  /*59f0*/  FFMA.FTZ R199, R193, R34, R142 ;  /* 0x00000022c1c77223 */ /* 0x000fe2000001008e */
[----:B------:R-:W-:Y:S01]  /*5a00*/  FFMA.FTZ R198, R198, R35, R143 ;  /* 0x00000023c6c67223 */ /* 0x000fe2000001008f */
[----:B------:R-:W-:Y:S01]  /*5a10*/  FMUL.FTZ R196, R229, R196 ;  /* 0x000000c4e5c47220 */ /* 0x000fe20000410000 */
[--C-:B------:R-:W-:Y:S01]  /*5a20*/  FADD.FTZ R236, R207, -R227.reuse ;  /* 0x800000e3cfec7221 */ /* 0x100fe20000010000 */
[----:B------:R-:W1:Y:S01]  /*5a30*/  LDC.64 R232, c[0x0][0x430] ;  /* 0x00010c00ffe87b82 */ /* 0x000e620000000a00 */
[----:B------:R-:W-:Y:S01]  /*5a40*/  F2FP.F16.F32.PACK_AB R195, R194, R195 ;  /* 0x000000c3c2c3723e */ /* 0x000fe200000000ff */
[--C-:B------:R-:W-:Y:S01]  /*5a50*/  FADD.FTZ R194, R203, -R227.reuse ;  /* 0x800000e3cbc27221 */ /* 0x100fe20000010000 */
[----:B------:R-:W-:Y:S01]  /*5a60*/  F2FP.F16.F32.PACK_AB R199, R198, R199 ;  /* 0x000000c7c6c7723e */ /* 0x000fe200000000ff */
[--C-:B------:R-:W-:Y:S01]  /*5a70*/  FADD.FTZ R198, R200, -R227.reuse ;  /* 0x800000e3c8c67221 */ /* 0x100fe20000010000 */
[----:B------:R-:W-:Y:S01]  /*5a80*/  FADD.FTZ R238, R210, -R227 ;  /* 0x800000e3d2ee7221 */ /* 0x000fe20000010000 */
[----:B------:R-:W-:Y:S01]  /*5a90*/  FFMA.FTZ R192, R197, R20, R112 ;  /* 0x00000014c5c07223 */ /* 0x000fe20000010070 */
[----:B------:R-:W-:Y:S01]  /*5aa0*/  FFMA.FTZ R193, R196, R21, R113 ;  /* 0x00000015c4c17223 */ /* 0x000fe20000010071 */
[C---:B------:R-:W-:Y:S01]  /*5ab0*/  FMUL.FTZ R237, R229.reuse, R194 ;  /* 0x000000c2e5ed7220 */ /* 0x040fe20000410000 */
[C---:B------:R-:W-:Y:S01]  /*5ac0*/  FMUL.FTZ R198, R229.reuse, R198 ;  /* 0x000000c6e5c67220 */ /* 0x040fe20000410000 */
[C---:B------:R-:W-:Y:S01]  /*5ad0*/  FMUL.FTZ R239, R229.reuse, R236 ;  /* 0x000000ece5ef7220 */ /* 0x040fe20000410000 */
[----:B------:R-:W-:Y:S01]  /*5ae0*/  FMUL.FTZ R238, R229, R238 ;  /* 0x000000eee5ee7220 */ /* 0x000fe20000410000 */
[----:B------:R-:W-:Y:S01]  /*5af0*/  F2FP.F16.F32.PACK_AB R192, R193, R192 ;  /* 0x000000c0c1c0723e */ /* 0x000fe200000000ff */
[----:B------:R-:W-:Y:S01]  /*5b00*/  FFMA.FTZ R193, R237, R22, R114 ;  /* 0x00000016edc17223 */ /* 0x000fe20000010072 */
[----:B------:R-:W-:Y:S01]  /*5b10*/  FFMA.FTZ R194, R198, R23, R115 ;  /* 0x00000017c6c27223 */ /* 0x000fe20000010073 */
[C---:B------:R-:W-:Y:S01]  /*5b20*/  FFMA.FTZ R231, R239.reuse, R24, R108 ;  /* 0x00000018efe77223 */ /* 0x040fe2000001006c */
[C---:B------:R-:W-:Y:S01]  /*5b30*/  FFMA.FTZ R236, R238.reuse, R25, R109 ;  /* 0x00000019eeec7223 */ /* 0x040fe2000001006d */
[----:B------:R-:W-:Y:S01]  /*5b40*/  FFMA.FTZ R239, R239, R32, R140 ;  /* 0x00000020efef7223 */ /* 0x000fe2000001008c */
[----:B------:R-:W-:Y:S01]  /*5b50*/  FFMA.FTZ R238, R238, R33, R141 ;  /* 0x00000021eeee7223 */ /* 0x000fe2000001008d */
[----:B------:R-:W-:Y:S01]  /*5b60*/  F2FP.F16.F32.PACK_AB R193, R194, R193 ;  /* 0x000000c1c2c1723e */ /* 0x000fe200000000ff */
[----:B------:R-:W-:Y:S01]  /*5b70*/  FFMA.FTZ R196, R196, R29, R145 ;  /* 0x0000001dc4c47223 */ /* 0x000fe20000010091 */
[----:B------:R-:W-:Y:S01]  /*5b80*/  F2FP.F16.F32.PACK_AB R194, R236, R231 ;  /* 0x000000e7ecc2723e */ /* 0x000fe200000000ff */
[----:B------:R-:W-:Y:S01]  /*5b90*/  FFMA.FTZ R231, R197, R28, R144 ;  /* 0x0000001cc5e77223 */ /* 0x000fe20000010090 */
[----:B------:R-:W-:Y:S01]  /*5ba0*/  FFMA.FTZ R197, R237, R30, R146 ;  /* 0x0000001eedc57223 */ /* 0x000fe20000010092 */
[----:B------:R-:W-:Y:S01]  /*5bb0*/  FFMA.FTZ R236, R198, R31, R147 ;  /* 0x0000001fc6ec7223 */ /* 0x000fe20000010093 */
[----:B0-----:R-:W-:Y:S01]  /*5bc0*/  IMAD.WIDE.U32 R234, R220, 0x10, R234 ;  /* 0x00000010dcea7825 */ /* 0x001fe200078e00ea */
[----:B------:R-:W-:-:S02]  /*5bd0*/  F2FP.F16.F32.PACK_AB R198, R238, R239 ;  /* 0x000000efeec6723e */ /* 0x000fc400000000ff */
[----:B------:R-:W-:Y:S01]  /*5be0*/  F2FP.F16.F32.PACK_AB R196, R196, R231 ;  /* 0x000000e7c4c4723e */ /* 0x000fe200000000ff */
[----:B-1----:R-:W-:Y:S01]  /*5bf0*/  IMAD.WIDE.U32 R232, R220, 0x10, R232 ;  /* 0x00000010dce87825 */ /* 0x002fe200078e00e8 */
[----:B------:R-:W-:Y:S01]  /*5c00*/  F2FP.F16.F32.PACK_AB R197, R236, R197 ;  /* 0x000000c5ecc5723e */ /* 0x000fe200000000ff */
[----:B------:R0:W-:Y:S01]  /*5c10*/  STG.E.128 desc[UR8][R234.64], R192 ;  /* 0x000000c0ea007986 */ /* 0x0001e2000c101d08 */
[----:B------:R-:W-:-:S03]  /*5c20*/  IADD3 R220, PT, PT, R220, 0x80, RZ ;  /* 0x00000080dcdc7810 */ /* 0x000fc60007ffe0ff */
[----:B------:R0:W-:Y:S04]  /*5c30*/  STG.E.128 desc[UR8][R232.64], R196 ;  /* 0x000000c4e8007986 */ /* 0x0001e8000c101d08 */
.L_x_11034:
[----:B------:R-:W-:Y:S05]  /*5c40*/  BSYNC.RECONVERGENT B0 ;  /* 0x0000000000007941 */ /* 0x000fea0003800200 */
.L_x_11033:
        /* <DEDUP_REMOVED lines=49> */
.L_x_11036:
[----:B------:R-:W-:Y:S05]  /*5f60*/  BSYNC.RECONVERGENT B0 ;  /* 0x0000000000007941 */ /* 0x000fea0003800200 */
.L_x_11035:
        /* <DEDUP_REMOVED lines=49> */
.L_x_11038:
[----:B------:R-:W-:Y:S05]  /*6280*/  BSYNC.RECONVERGENT B0 ;  /* 0x0000000000007941 */ /* 0x000fea0003800200 */
.L_x_11037:
        /* <DEDUP_REMOVED lines=49> */
.L_x_11040:
[----:B------:R-:W-:Y:S05]  /*65a0*/  BSYNC.RECONVERGENT B0 ;  /* 0x0000000000007941 */ /* 0x000fea0003800200 */
.L_x_11039:
[----:B------:R-:W-:Y:S04]  /*65b0*/  BSSY.RECONVERGENT B0, `(.L_x_11041) ;  /* 0x0000030000007945 */ /* 0x000fe80003800200 */
[----:B------:R-:W-:Y:S05]  /*65c0*/  @!P4 BRA `(.L_x_11042) ;  /* 0x0000000000b8c947 */ /* 0x000fea0003800000 */
[--C-:B0-234-:R-:W-:Y:S01]  /*65d0*/  FADD.FTZ R196, R215, -R227.reuse ;  /* 0x800000e3d7c47221 */ /* 0x11dfe20000010000 */
[--C-:B------:R-:W-:Y:S01]  /*65e0*/  FADD.FTZ R232, R225, -R227.reuse ;  /* 0x800000e3e1e87221 */ /* 0x100fe20000010000 */
[--C-:B-1----:R-:W-:Y:S01]  /*65f0*/  FADD.FTZ R192, R15, -R227.reuse ;  /* 0x800000e30fc07221 */ /* 0x102fe20000010000 */
[--C-:B------:R-:W-:Y:S01]  /*6600*/  FADD.FTZ R198, R10, -R227.reuse ;  /* 0x800000e30ac67221 */ /* 0x100fe20000010000 */
[--C-:B------:R-:W-:Y:S01]  /*6610*/  FADD.FTZ R238, R230, -R227.reuse ;  /* 0x800000e3e6ee7221 */ /* 0x100fe20000010000 */
[C---:B------:R-:W-:Y:S01]  /*6620*/  FMUL.FTZ R235, R229.reuse, R196 ;  /* 0x000000c4e5eb7220 */ /* 0x040fe20000410000 */
[----:B------:R-:W-:Y:S01]  /*6630*/  FMUL.FTZ R193, R229, R232 ;  /* 0x000000e8e5c17220 */ /* 0x000fe20000410000 */
[----:B------:R-:W0:Y:S01]  /*6640*/  LDC.64 R196, c[0x0][0x430] ;  /* 0x00010c00ffc47b82 */ /* 0x000e220000000a00 */
[--C-:B------:R-:W-:Y:S01]  /*6650*/  FADD.FTZ R194, R205, -R227.reuse ;  /* 0x800000e3cdc27221 */ /* 0x100fe20000010000 */
[--C-:B------:R-:W-:Y:S01]  /*6660*/  FADD.FTZ R234, R208, -R227.reuse ;  /* 0x800000e3d0ea7221 */ /* 0x100fe20000010000 */
[----:B------:R-:W-:Y:S01]  /*6670*/  FADD.FTZ R236, R218, -R227 ;  /* 0x800000e3daec7221 */ /* 0x000fe20000010000 */
[C---:B------:R-:W-:Y:S01]  /*6680*/  FMUL.FTZ R227, R229.reuse, R192 ;  /* 0x000000c0e5e37220 */ /* 0x040fe20000410000 */
[C---:B------:R-:W-:Y:S01]  /*6690*/  FMUL.FTZ R198, R229.reuse, R198 ;  /* 0x000000c6e5c67220 */ /* 0x040fe20000410000 */
[C---:B------:R-:W-:Y:S01]  /*66a0*/  FMUL.FTZ R238, R229.reuse, R238 ;  /* 0x000000eee5ee7220 */ /* 0x040fe20000410000 */
[----:B------:R-:W-:Y:S01]  /*66b0*/  FMUL.FTZ R231, R229, R194 ;  /* 0x000000c2e5e77220 */ /* 0x000fe20000410000 */
[----:B------:R-:W1:Y:S01]  /*66c0*/  LDC.64 R232, c[0x0][0x428] ;  /* 0x00010a00ffe87b82 */ /* 0x000e620000000a00 */
[C---:B-----5:R-:W-:Y:S01]  /*66d0*/  FFMA.FTZ R195, R193.reuse, R154, R166 ;  /* 0x0000009ac1c37223 */ /* 0x060fe200000100a6 */
[----:B------:R-:W-:Y:S01]  /*66e0*/  FFMA.FTZ R199, R193, R162, R174 ;  /* 0x000000a2c1c77223 */ /* 0x000fe200000100ae */
[----:B------:R-:W-:Y:S01]  /*66f0*/  FFMA.FTZ R194, R238, R155, R167 ;  /* 0x0000009beec27223 */ /* 0x000fe200000100a7 */
[----:B------:R-:W-:Y:S01]  /*6700*/  FFMA.FTZ R192, R227, R148, R168 ;  /* 0x00000094e3c07223 */ /* 0x000fe200000100a8 */
[----:B------:R-:W-:Y:S01]  /*6710*/  FFMA.FTZ R193, R198, R149, R169 ;  /* 0x00000095c6c17223 */ /* 0x000fe200000100a9 */
[----:B------:R-:W-:Y:S01]  /*6720*/  FFMA.FTZ R238, R238, R163, R175 ;  /* 0x000000a3eeee7223 */ /* 0x000fe200000100af */
[C---:B------:R-:W-:Y:S01]  /*6730*/  FMUL.FTZ R234, R229.reuse, R234 ;  /* 0x000000eae5ea7220 */ /* 0x040fe20000410000 */
[----:B------:R-:W-:Y:S01]  /*6740*/  FMUL.FTZ R236, R229, R236 ;  /* 0x000000ece5ec7220 */ /* 0x000fe20000410000 */
[----:B------:R-:W-:Y:S01]  /*6750*/  F2FP.F16.F32.PACK_AB R195, R194, R195 ;  /* 0x000000c3c2c3723e */ /* 0x000fe200000000ff */
[----:B------:R-:W-:Y:S01]  /*6760*/  FFMA.FTZ R229, R235, R152, R164 ;  /* 0x00000098ebe57223 */ /* 0x000fe200000100a4 */
[----:B------:R-:W-:Y:S01]  /*6770*/  F2FP.F16.F32.PACK_AB R192, R193, R192 ;  /* 0x000000c0c1c0723e */ /* 0x000fe200000000ff */
[----:B------:R-:W-:Y:S01]  /*6780*/  FFMA.FTZ R193, R231, R150, R170 ;  /* 0x00000096e7c17223 */ /* 0x000fe200000100aa */
[----:B------:R-:W-:Y:S01]  /*6790*/  F2FP.F16.F32.PACK_AB R199, R238, R199 ;  /* 0x000000c7eec7723e */ /* 0x000fe200000000ff */
[----:B------:R-:W-:Y:S01]  /*67a0*/  FFMA.FTZ R194, R234, R151, R171 ;  /* 0x00000097eac27223 */ /* 0x000fe200000100ab */
[C---:B------:R-:W-:Y:S01]  /*67b0*/  FFMA.FTZ R238, R236.reuse, R153, R165 ;  /* 0x00000099ecee7223 */ /* 0x040fe200000100a5 */
[----:B------:R-:W-:Y:S01]  /*67c0*/  FFMA.FTZ R240, R236, R161, R173 ;  /* 0x000000a1ecf07223 */ /* 0x000fe200000100ad */
[----:B------:R-:W-:Y:S01]  /*67d0*/  FFMA.FTZ R227, R227, R156, R176 ;  /* 0x0000009ce3e37223 */ /* 0x000fe200000100b0 */
[----:B------:R-:W-:Y:S01]  /*67e0*/  FFMA.FTZ R231, R231, R158, R178 ;  /* 0x0000009ee7e77223 */ /* 0x000fe200000100b2 */
[----:B------:R-:W-:Y:S01]  /*67f0*/  F2FP.F16.F32.PACK_AB R193, R194, R193 ;  /* 0x000000c1c2c1723e */ /* 0x000fe200000000ff */
[----:B------:R-:W-:Y:S01]  /*6800*/  FFMA.FTZ R236, R198, R157, R177 ;  /* 0x0000009dc6ec7223 */ /* 0x000fe200000100b1 */
[----:B------:R-:W-:Y:S01]  /*6810*/  F2FP.F16.F32.PACK_AB R194, R238, R229 ;  /* 0x000000e5eec2723e */ /* 0x000fe200000000ff */
[----:B------:R-:W-:Y:S01]  /*6820*/  FFMA.FTZ R229, R235, R160, R172 ;  /* 0x000000a0ebe57223 */ /* 0x000fe200000100ac */
[----:B------:R-:W-:Y:S01]  /*6830*/  FFMA.FTZ R238, R234, R159, R179 ;  /* 0x0000009feaee7223 */ /* 0x000fe200000100b3 */
[----:B-1----:R-:W-:-:S03]  /*6840*/  IMAD.WIDE.U32 R232, R220, 0x10, R232 ;  /* 0x00000010dce87825 */ /* 0x002fc600078e00e8 */
[----:B------:R-:W-:Y:S01]  /*6850*/  F2FP.F16.F32.PACK_AB R198, R240, R229 ;  /* 0x000000e5f0c6723e */ /* 0x000fe200000000ff */
[----:B0-----:R-:W-:Y:S01]  /*6860*/  IMAD.WIDE.U32 R234, R220, 0x10, R196 ;  /* 0x00000010dcea7825 */ /* 0x001fe200078e00c4 */
[----:B------:R-:W-:Y:S01]  /*6870*/  F2FP.F16.F32.PACK_AB R197, R238, R231 ;  /* 0x000000e7eec5723e */ /* 0x000fe200000000ff */
[----:B------:R0:W-:Y:S01]  /*6880*/  STG.E.128 desc[UR8][R232.64], R192 ;  /* 0x000000c0e8007986 */ /* 0x0001e2000c101d08 */
[----:B------:R-:W-:-:S05]  /*6890*/  F2FP.F16.F32.PACK_AB R196, R236, R227 ;  /* 0x000000e3ecc4723e */ /* 0x000fca00000000ff */
[----:B------:R0:W-:Y:S02]  /*68a0*/  STG.E.128 desc[UR8][R234.64], R196 ;  /* 0x000000c4ea007986 */ /* 0x0001e4000c101d08 */
.L_x_11042:
[----:B------:R-:W-:Y:S05]  /*68b0*/  BSYNC.RECONVERGENT B0 ;  /* 0x0000000000007941 */ /* 0x000fea0003800200 */
.L_x_11041:
[----:B------:R-:W-:Y:S02]  /*68c0*/  UIADD3 UR6, UPT, UPT, UR6, UR16, URZ ;  /* 0x0000001006067290 */ /* 0x000fe4000fffe0ff */
[----:B------:R-:W-:Y:S02]  /*68d0*/  UPLOP3.LUT UP2, UPT, UPT, UPT, UP2, 0x40, 0x4 ;  /* 0x000000000004789c */ /* 0x000fe40003f4e820 */
[----:B------:R-:W-:-:S09]  /*68e0*/  UISETP.GE.AND UP1, UPT, UR6, UR17, UPT ;  /* 0x000000110600728c */ /* 0x000fd2000bf26270 */
[----:B------:R-:W-:Y:S05]  /*68f0*/  BRA.U !UP1, `(.L_x_11043) ;  /* 0xffffffb509687547 */ /* 0x000fea000b83ffff */
[----:B------:R-:W-:Y:S05]  /*6900*/  EXIT ;  /* 0x000000000000794d */ /* 0x000fea0003800000 */
.L_x_11044:
        /* <DEDUP_REMOVED lines=15> */
.L_x_22340:


//--------------------- .text._ZN10layer_norm31ln_parallel_residual_fwd_kernelINS_13Kernel_traitsIf6__halfS2_S2_fjLj5120ELj1ELj1ELj4ELj16ENS_18Kernel_traits_baseILj5120EfS2_S2_S2_fjLj128EEEEELb0ELb0ELb1EEEvNS_9FwdParamsE --------------------------
	.section	.text._ZN10layer_norm31ln_parallel_residual_fwd_kernelINS_13Kernel_traitsIf6__halfS2_S2_fjLj5120ELj1ELj1ELj4ELj16ENS_18Kernel_traits_baseILj5120EfS2_S2_S2_fjLj128EEEEELb0ELb0ELb1EEEvNS_9FwdParamsE,"ax",@progbits
	.align	128
        .global         _ZN10layer_norm31ln_parallel_residual_fwd_kernelINS_13Kernel_traitsIf6__halfS2_S2_fjLj5120ELj1ELj1ELj4ELj16ENS_18Kernel_traits_baseILj5120EfS2_S2_S2_fjLj128EEEEELb0ELb0ELb1EEEvNS_9FwdParamsE
        .type           _ZN10layer_norm31ln_parallel_residual_fwd_kernelINS_13Kernel_traitsIf6__halfS2_S2_fjLj5120ELj1ELj1ELj4ELj16ENS_18Kernel_traits_baseILj5120EfS2_S2_S2_fjLj128EEEEELb0ELb0ELb1EEEvNS_9FwdParamsE,@function
        .size           _ZN10layer_norm31ln_parallel_residual_fwd_kernelINS_13Kernel_traitsIf6__halfS2_S2_fjLj5120ELj1ELj1ELj4ELj16ENS_18Kernel_traits_baseILj5120EfS2_S2_S2_fjLj128EEEEELb0ELb0ELb1EEEvNS_9FwdParamsE,(.L_x_22341 - _ZN10layer_norm31ln_parallel_residual_fwd_kernelINS_13Kernel_traitsIf6__halfS2_S2_fjLj5120ELj1ELj1ELj4ELj16ENS_18Kernel_traits_baseILj5120EfS2_S2_S2_fjLj128EEEEELb0ELb0ELb1EEEvNS_9FwdParamsE)
        .other          _ZN10layer_norm31ln_parallel_residual_fwd_kernelINS_13Kernel_traitsIf6__halfS2_S2_fjLj5120ELj1ELj1ELj4ELj16ENS_18Kernel_traits_baseILj5120EfS2_S2_S2_fjLj128EEEEELb0ELb0ELb1EEEvNS_9FwdParamsE,@"STO_CUDA_ENTRY STV_DEFAULT"
_ZN10layer_norm31ln_parallel_residual_fwd_kernelINS_13Kernel_traitsIf6__halfS2_S2_fjLj5120ELj1ELj1ELj4ELj16ENS_18Kernel_traits_baseILj5120EfS2_S2_S2_fjLj128EEEEELb0ELb0ELb1EEEvNS_9FwdParamsE:
.text._ZN10layer_norm31ln_parallel_residual_fwd_kernelINS_13Kernel_traitsIf6__halfS2_S2_fjLj5120ELj1ELj1ELj4ELj16ENS_18Kernel_traits_baseILj5120EfS2_S2_S2_fjLj128EEEEELb0ELb0ELb1EEEvNS_9FwdParamsE:
        /* <DEDUP_REMOVED lines=83> */
.L_x_11046:
        /* <DEDUP_REMOVED lines=37> */
.L_x_11045:
        /* <DEDUP_REMOVED lines=53> */
.L_x_11048:
        /* <DEDUP_REMOVED lines=56> */
.L_x_11047:
        /* <DEDUP_REMOVED lines=12> */
.L_x_11069:
[----:B0-----:R-:W-:Y:S01]  /*0f10*/  ISETP.NE.U32.AND P2, PT, RZ, UR10, PT ;  /* 0x0000000aff007c0c */ /* 0x001fe2000bf45070 */
[----:B-1--4-:R-:W0:Y:S01]  /*0f20*/  LDC.64 R4, c[0x0][0x390] ;  /* 0x0000e400ff047b82 */ /* 0x012e220000000a00 */
        /* <DEDUP_REMOVED lines=18> */
[--C-:B------:R-:W-:Y:S02]  /*1050*/  HADD2.F32 R12, -RZ, R9.reuse.H0_H0 ;  /* 0x20000009ff0c7230 */ /* 0x100fe40000004100 */
[----:B------:R-:W-:Y:S01]  /*1060*/  FADD.FTZ R6, R6, R7 ;  /* 0x0000000706067221 */ /* 0x000fe20000010000 */
[----:B------:R-:W-:Y:S02]  /*1070*/  HADD2.F32 R7, -RZ, R176.H1_H1 ;  /* 0x300000b0ff077230 */ /* 0x000fe40000004100 */
[----:B------:R-:W-:-:S02]  /*1080*/  HADD2.F32 R13, -RZ, R9.H1_H1 ;  /* 0x30000009ff0d7230 */ /* 0x000fc40000004100 */
[--C-:B------:R-:W-:Y:S02]  /*1090*/  HADD2.F32 R14, -RZ, R10.reuse.H0_H0 ;  /* 0x2000000aff0e7230 */ /* 0x100fe40000004100 */
[----:B------:R-:W-:Y:S01]  /*10a0*/  FADD.FTZ R8, R8, R7 ;  /* 0x0000000708087221 */ /* 0x000fe20000010000 */
[----:B------:R-:W-:Y:S02]  /*10b0*/  HADD2.F32 R15, -RZ, R10.H1_H1 ;  /* 0x3000000aff0f7230 */ /* 0x000fe40000004100 */
[--C-:B------:R-:W-:Y:S02]  /*10c0*/  HADD2.F32 R9, -RZ, R177.reuse.H0_H0 ;  /* 0x200000b1ff097230 */ /* 0x100fe40000004100 */
[----:B------:R-:W-:Y:S02]  /*10d0*/  HADD2.F32 R10, -RZ, R177.H1_H1 ;  /* 0x300000b1ff0a7230 */ /* 0x000fe40000004100 */
[--C-:B------:R-:W-:Y:S02]  /*10e0*/  HADD2.F32 R185, -RZ, R11.reuse.H0_H0 ;  /* 0x2000000bffb97230 */ /* 0x100fe40000004100 */
[----:B------:R-:W-:Y:S01]  /*10f0*/  FADD.FTZ R9, R12, R9 ;  /* 0x000000090c097221 */ /* 0x000fe20000010000 */
[----:B------:R-:W-:-:S02]  /*1100*/  HADD2.F32 R186, -RZ, R11.H1_H1 ;  /* 0x3000000bffba7230 */ /* 0x000fc40000004100 */
[----:B------:R-:W-:Y:S01]  /*1110*/  FADD.FTZ R10, R13, R10 ;  /* 0x0000000a0d0a7221 */ /* 0x000fe20000010000 */
[----:B------:R-:W-:Y:S02]  /*1120*/  HADD2.F32 R11, -RZ, R178.H0_H0 ;  /* 0x200000b2ff0b7230 */ /* 0x000fe40000004100 */
[----:B------:R-:W-:Y:S02]  /*1130*/  HADD2.F32 R7, -RZ, R180.H0_H0 ;  /* 0x200000b4ff077230 */ /* 0x000fe40000004100 */
[----:B------:R-:W-:Y:S02]  /*1140*/  HADD2.F32 R184, -RZ, R178.H1_H1 ;  /* 0x300000b2ffb87230 */ /* 0x000fe40000004100 */
[----:B------:R-:W-:Y:S01]  /*1150*/  FADD.FTZ R11, R14, R11 ;  /* 0x0000000b0e0b7221 */ /* 0x000fe20000010000 */
[--C-:B------:R-:W-:Y:S02]  /*1160*/  HADD2.F32 R12, -RZ, R179.reuse.H0_H0 ;  /* 0x200000b3ff0c7230 */ /* 0x100fe40000004100 */
[----:B------:R-:W-:Y:S01]  /*1170*/  FADD.FTZ R202, R6, R7 ;  /* 0x0000000706ca7221 */ /* 0x000fe20000010000 */
[----:B------:R-:W-:-:S02]  /*1180*/  HADD2.F32 R13, -RZ, R179.H1_H1 ;  /* 0x300000b3ff0d7230 */ /* 0x000fc40000004100 */
        /* <DEDUP_REMOVED lines=22> */
.L_x_11050:
[----:B-----5:R-:W-:Y:S02]  /*12f0*/  HADD2.F32 R202, -RZ, R8.H0_H0 ;  /* 0x20000008ffca7230 */ /* 0x020fe40000004100 */
[----:B0-----:R-:W-:Y:S02]  /*1300*/  HADD2.F32 R7, -RZ, R176.H0_H0 ;  /* 0x200000b0ff077230 */ /* 0x001fe40000004100 */
[--C-:B------:R-:W-:Y:S02]  /*1310*/  HADD2.F32 R200, -RZ, R9.reuse.H0_H0 ;  /* 0x20000009ffc87230 */ /* 0x100fe40000004100 */
[----:B------:R-:W-:Y:S02]  /*1320*/  HADD2.F32 R231, -RZ, R9.H1_H1 ;  /* 0x30000009ffe77230 */ /* 0x000fe40000004100 */
[----:B------:R-:W-:Y:S01]  /*1330*/  FADD.FTZ R202, R202, R7 ;  /* 0x00000007caca7221 */ /* 0x000fe20000010000 */
[----:B------:R-:W-:Y:S02]  /*1340*/  HADD2.F32 R190, -RZ, R10.H0_H0 ;  /* 0x2000000affbe7230 */ /* 0x000fe40000004100 */
        /* <DEDUP_REMOVED lines=23> */
.L_x_11049:
[----:B------:R-:W-:Y:S05]  /*14c0*/  @!P2 BRA `(.L_x_11052) ;  /* 0x000000000074a947 */ /* 0x000fea0003800000 */
        /* <DEDUP_REMOVED lines=29> */
.L_x_11052:
        /* <DEDUP_REMOVED lines=8> */
.L_x_11051:
        /* <DEDUP_REMOVED lines=27> */
.L_x_11054:
[----:B-----5:R-:W-:Y:S02]  /*18d0*/  HADD2.F32 R188, -RZ, R8.H0_H0 ;  /* 0x20000008ffbc7230 */ /* 0x020fe40000004100 */
[----:B------:R-:W-:Y:S02]  /*18e0*/  HADD2.F32 R7, -RZ, R180.H0_H0 ;  /* 0x200000b4ff077230 */ /* 0x000fe40000004100 */
[----:B------:R-:W-:Y:S02]  /*18f0*/  HADD2.F32 R221, -RZ, R8.H1_H1 ;  /* 0x30000008ffdd7230 */ /* 0x000fe40000004100 */
[--C-:B------:R-:W-:Y:S02]  /*1900*/  HADD2.F32 R8, -RZ, R9.reuse.H0_H0 ;  /* 0x20000009ff087230 */ /* 0x100fe40000004100 */
[----:B------:R-:W-:Y:S01]  /*1910*/  FADD.FTZ R188, R7, R188 ;  /* 0x000000bc07bc7221 */ /* 0x000fe20000010000 */
[----:B------:R-:W-:Y:S02]  /*1920*/  HADD2.F32 R219, -RZ, R9.H1_H1 ;  /* 0x30000009ffdb7230 */ /* 0x000fe40000004100 */
[----:B------:R-:W-:-:S02]  /*1930*/  HADD2.F32 R252, -RZ, R10.H0_H0 ;  /* 0x2000000afffc7230 */ /* 0x000fc40000004100 */
[----:B------:R-:W-:Y:S02]  /*1940*/  HADD2.F32 R211, -RZ, R10.H1_H1 ;  /* 0x3000000affd37230 */ /* 0x000fe40000004100 */
[----:B------:R-:W-:Y:S02]  /*1950*/  HADD2.F32 R250, -RZ, R11.H0_H0 ;  /* 0x2000000bfffa7230 */ /* 0x000fe40000004100 */
        /* <DEDUP_REMOVED lines=20> */
.L_x_11053:
[----:B------:R-:W-:-:S04]  /*1aa0*/  UISETP.NE.U32.AND UP1, UPT, UR10, URZ, UPT ;  /* 0x000000ff0a00728c */ /* 0x000fc8000bf25070 */
[----:B------:R-:W-:-:S09]  /*1ab0*/  UISETP.NE.AND.EX UP1, UPT, UR11, URZ, UPT, UP1 ;  /* 0x000000ff0b00728c */ /* 0x000fd2000bf25310 */
[----:B------:R-:W-:Y:S05]  /*1ac0*/  BRA.U UP1, `(.L_x_11056) ;  /* 0x0000000101747547 */ /* 0x000fea000b800000 */
        /* <DEDUP_REMOVED lines=29> */
.L_x_11056:
[----:B-----5:R-:W-:Y:S02]  /*1ca0*/  HADD2.F32 R6, -RZ, R8.H0_H0 ;  /* 0x20000008ff067230 */ /* 0x020fe40000004100 */
[----:B------:R-:W-:Y:S02]  /*1cb0*/  HADD2.F32 R7, -RZ, R176.H0_H0 ;  /* 0x200000b0ff077230 */ /* 0x000fe40000004100 */
[--C-:B------:R-:W-:Y:S02]  /*1cc0*/  HADD2.F32 R12, -RZ, R9.reuse.H0_H0 ;  /* 0x20000009ff0c7230 */ /* 0x100fe40000004100 */
[----:B------:R-:W-:Y:S02]  /*1cd0*/  HADD2.F32 R13, -RZ, R9.H1_H1 ;  /* 0x30000009ff0d7230 */ /* 0x000fe40000004100 */
[----:B------:R-:W-:Y:S01]  /*1ce0*/  FADD.FTZ R6, R7, R6 ;  /* 0x0000000607067221 */ /* 0x000fe20000010000 */
[----:B------:R-:W-:Y:S02]  /*1cf0*/  HADD2.F32 R8, -RZ, R8.H1_H1 ;  /* 0x30000008ff087230 */ /* 0x000fe40000004100 */
[----:B------:R-:W-:-:S02]  /*1d00*/  HADD2.F32 R7, -RZ, R176.H1_H1 ;  /* 0x300000b0ff077230 */ /* 0x000fc40000004100 */
[--C-:B------:R-:W-:Y:S02]  /*1d10*/  HADD2.F32 R9, -RZ, R177.reuse.H0_H0 ;  /* 0x200000b1ff097230 */ /* 0x100fe40000004100 */
[--C-:B------:R-:W-:Y:S02]  /*1d20*/  HADD2.F32 R14, -RZ, R10.reuse.H0_H0 ;  /* 0x2000000aff0e7230 */ /* 0x100fe40000004100 */
[----:B------:R-:W-:Y:S01]  /*1d30*/  FADD.FTZ R221, R7, R8 ;  /* 0x0000000807dd7221 */ /* 0x000fe20000010000 */
[----:B------:R-:W-:Y:S02]  /*1d40*/  HADD2.F32 R15, -RZ, R10.H1_H1 ;  /* 0x3000000aff0f7230 */ /* 0x000fe40000004100 */
[----:B------:R-:W-:Y:S01]  /*1d50*/  FADD.FTZ R9, R9, R12 ;  /* 0x0000000c09097221 */ /* 0x000fe20000010000 */
[----:B------:R-:W-:Y:S02]  /*1d60*/  HADD2.F32 R10, -RZ, R177.H1_H1 ;  /* 0x300000b1ff0a7230 */ /* 0x000fe40000004100 */
[----:B------:R-:W-:-:S02]  /*1d70*/  HADD2.F32 R185, -RZ, R11.H0_H0 ;  /* 0x2000000bffb97230 */ /* 0x000fc40000004100 */
[----:B------:R-:W-:Y:S02]  /*1d80*/  HADD2.F32 R186, -RZ, R11.H1_H1 ;  /* 0x3000000bffba7230 */ /* 0x000fe40000004100 */
[----:B------:R-:W-:Y:S01]  /*1d90*/  FADD.FTZ R10, R10, R13 ;  /* 0x0000000d0a0a7221 */ /* 0x000fe20000010000 */
[----:B------:R-:W-:Y:S02]  /*1da0*/  HADD2.F32 R11, -RZ, R178.H0_H0 ;  /* 0x200000b2ff0b7230 */ /* 0x000fe40000004100 */
[----:B------:R-:W-:Y:S02]  /*1db0*/  HADD2.F32 R12, -RZ, R179.H0_H0 ;  /* 0x200000b3ff0c7230 */ /* 0x000fe40000004100 */
[----:B------:R-:W-:Y:S02]  /*1dc0*/  HADD2.F32 R7, -RZ, R180.H0_H0 ;  /* 0x200000b4ff077230 */ /* 0x000fe40000004100 */
[----:B------:R-:W-:Y:S01]  /*1dd0*/  FADD.FTZ R11, R11, R14 ;  /* 0x0000000e0b0b7221 */ /* 0x000fe20000010000 */
[----:B------:R-:W-:-:S02]  /*1de0*/  HADD2.F32 R184, -RZ, R178.H1_H1 ;  /* 0x300000b2ffb87230 */ /* 0x000fc40000004100 */
        /* <DEDUP_REMOVED lines=23> */
.L_x_11055:
        /* <DEDUP_REMOVED lines=23> */
.L_x_11058:
[----:B-----5:R-:W-:Y:S02]  /*20d0*/  HADD2.F32 R248, -RZ, R196.H0_H0 ;  /* 0x200000c4fff87230 */ /* 0x020fe40000004100 */
[----:B0-----:R-:W-:Y:S02]  /*20e0*/  HADD2.F32 R7, -RZ, R180.H0_H0 ;  /* 0x200000b4ff077230 */ /* 0x001fe40000004100 */
        /* <DEDUP_REMOVED lines=27> */
.L_x_11057:
[----:B------:R-:W-:Y:S05]  /*22a0*/  BRA.U UP1, `(.L_x_11060) ;  /* 0x0000000101747547 */ /* 0x000fea000b800000 */
        /* <DEDUP_REMOVED lines=29> */
.L_x_11060:
[----:B0----5:R-:W-:Y:S02]  /*2480*/  HADD2.F32 R6, -RZ, R196.H0_H0 ;  /* 0x200000c4ff067230 */ /* 0x021fe40000004100 */
        /* <DEDUP_REMOVED lines=10> */
[--C-:B------:R-:W-:Y:S02]  /*2530*/  HADD2.F32 R15, -RZ, R199.reuse.H0_H0 ;  /* 0x200000c7ff0f7230 */ /* 0x100fe40000004100 */
[----:B------:R-:W-:Y:S02]  /*2540*/  HADD2.F32 R199, -RZ, R199.H1_H1 ;  /* 0x300000c7ffc77230 */ /* 0x000fe40000004100 */
[----:B------:R-:W-:Y:S01]  /*2550*/  FADD.FTZ R9, R10, R9 ;  /* 0x000000090a097221 */ /* 0x000fe20000010000 */
[----:B------:R-:W-:-:S02]  /*2560*/  HADD2.F32 R14, -RZ, R179.H1_H1 ;  /* 0x300000b3ff0e7230 */ /* 0x000fc40000004100 */
[----:B------:R-:W-:Y:S02]  /*2570*/  HADD2.F32 R7, -RZ, R180.H0_H0 ;  /* 0x200000b4ff077230 */ /* 0x000fe40000004100 */
        /* <DEDUP_REMOVED lines=28> */
.L_x_11059:
        /* <DEDUP_REMOVED lines=23> */
.L_x_11062:
        /* <DEDUP_REMOVED lines=29> */
.L_x_11061:
        /* <DEDUP_REMOVED lines=30> */
.L_x_11064:
[----:B0----5:R-:W-:Y:S02]  /*2c60*/  HADD2.F32 R6, -RZ, R12.H0_H0 ;  /* 0x2000000cff067230 */ /* 0x021fe40000004100 */
[----:B------:R-:W-:Y:S02]  /*2c70*/  HADD2.F32 R7, -RZ, R176.H0_H0 ;  /* 0x200000b0ff077230 */ /* 0x000fe40000004100 */
[----:B------:R-:W-:Y:S02]  /*2c80*/  HADD2.F32 R9, -RZ, R13.H0_H0 ;  /* 0x2000000dff097230 */ /* 0x000fe40000004100 */
[--C-:B------:R-:W-:Y:S02]  /*2c90*/  HADD2.F32 R11, -RZ, R14.reuse.H0_H0 ;  /* 0x2000000eff0b7230 */ /* 0x100fe40000004100 */
[----:B------:R-:W-:Y:S01]  /*2ca0*/  FADD.FTZ R6, R7, R6 ;  /* 0x0000000607067221 */ /* 0x000fe20000010000 */
[----:B------:R-:W-:Y:S02]  /*2cb0*/  HADD2.F32 R185, -RZ, R14.H1_H1 ;  /* 0x3000000effb97230 */ /* 0x000fe40000004100 */
[----:B------:R-:W-:-:S02]  /*2cc0*/  HADD2.F32 R12, -RZ, R12.H1_H1 ;  /* 0x3000000cff0c7230 */ /* 0x000fc40000004100 */
[----:B------:R-:W-:Y:S02]  /*2cd0*/  HADD2.F32 R13, -RZ, R13.H1_H1 ;  /* 0x3000000dff0d7230 */ /* 0x000fe40000004100 */
[----:B------:R-:W-:Y:S02]  /*2ce0*/  HADD2.F32 R7, -RZ, R176.H1_H1 ;  /* 0x300000b0ff077230 */ /* 0x000fe40000004100 */
[--C-:B------:R-:W-:Y:S02]  /*2cf0*/  HADD2.F32 R10, -RZ, R177.reuse.H0_H0 ;  /* 0x200000b1ff0a7230 */ /* 0x100fe40000004100 */
[----:B------:R-:W-:Y:S02]  /*2d00*/  HADD2.F32 R14, -RZ, R177.H1_H1 ;  /* 0x300000b1ff0e7230 */ /* 0x000fe40000004100 */
[----:B------:R-:W-:Y:S01]  /*2d10*/  FADD.FTZ R12, R7, R12 ;  /* 0x0000000c070c7221 */ /* 0x000fe20000010000 */
[--C-:B------:R-:W-:Y:S02]  /*2d20*/  HADD2.F32 R187, -RZ, R15.reuse.H0_H0 ;  /* 0x2000000fffbb7230 */ /* 0x100fe40000004100 */
[----:B------:R-:W-:Y:S01]  /*2d30*/  FADD.FTZ R9, R10, R9 ;  /* 0x000000090a097221 */ /* 0x000fe20000010000 */
[----:B------:R-:W-:-:S02]  /*2d40*/  HADD2.F32 R15, -RZ, R15.H1_H1 ;  /* 0x3000000fff0f7230 */ /* 0x000fc40000004100 */
[----:B------:R-:W-:Y:S01]  /*2d50*/  FADD.FTZ R13, R14, R13 ;  /* 0x0000000d0e0d7221 */ /* 0x000fe20000010000 */
[--C-:B------:R-:W-:Y:S02]  /*2d60*/  HADD2.F32 R10, -RZ, R179.reuse.H0_H0 ;  /* 0x200000b3ff0a7230 */ /* 0x100fe40000004100 */
[----:B------:R-:W-:Y:S02]  /*2d70*/  HADD2.F32 R14, -RZ, R179.H1_H1 ;  /* 0x300000b3ff0e7230 */ /* 0x000fe40000004100 */
[----:B------:R-:W-:Y:S02]  /*2d80*/  HADD2.F32 R7, -RZ, R180.H0_H0 ;  /* 0x200000b4ff077230 */ /* 0x000fe40000004100 */
        /* <DEDUP_REMOVED lines=25> */
.L_x_11063:
[----:B------:R-:W1:Y:S01]  /*2f20*/  @P0 LDC.64 R12, c[0x0][0x3a8] ;  /* 0x0000ea00ff0c0b82 */ /* 0x000e620000000a00 */
[----:B------:R-:W-:-:S05]  /*2f30*/  IADD3 R235, PT, PT, R227, 0x200, RZ ;  /* 0x00000200e3eb7810 */ /* 0x000fca0007ffe0ff */
[----:B------:R-:W-:Y:S02]  /*2f40*/  IMAD.WIDE.U32 R4, R235, 0x10, R4 ;  /* 0x00000010eb047825 */ /* 0x000fe400078e0004 */
[----:B0-----:R-:W0:Y:S08]  /*2f50*/  @P1 LDC.64 R10, c[0x0][0x398] ;  /* 0x0000e600ff0a1b82 */ /* 0x001e300000000a00 */
[----:B------:R-:W2:Y:S01]  /*2f60*/  @P2 LDC.64 R6, c[0x0][0x3a0] ;  /* 0x0000e800ff062b82 */ /* 0x000ea20000000a00 */
[----:B-1----:R-:W-:-:S05]  /*2f70*/  @P0 IMAD.WIDE.U32 R12, R215, 0x10, R12 ;  /* 0x00000010d70c0825 */ /* 0x002fca00078e000c */
[----:B------:R1:W-:Y:S01]  /*2f80*/  @P0 STG.E.128 desc[UR6][R12.64], R184 ;  /* 0x000000b80c000986 */ /* 0x0003e2000c101d06 */
[----:B0-----:R-:W-:-:S05]  /*2f90*/  @P1 IMAD.WIDE.U32 R10, R235, 0x10, R10 ;  /* 0x00000010eb0a1825 */ /* 0x001fca00078e000a */
[----:B------:R1:W5:Y:S01]  /*2fa0*/  @P1 LDG.E.128 R176, desc[UR6][R10.64] ;  /* 0x000000060ab01981 */ /* 0x000362000c1e1d00 */
[----:B--2---:R-:W-:-:S03]  /*2fb0*/  @P2 IMAD.WIDE.U32 R192, R235, 0x10, R6 ;  /* 0x00000010ebc02825 */ /* 0x004fc600078e0006 */
[----:B------:R-:W5:Y:S04]  /*2fc0*/  LDG.E.128 R4, desc[UR6][R4.64] ;  /* 0x0000000604047981 */ /* 0x000f68000c1e1d00 */
[----:B------:R1:W5:Y:S01]  /*2fd0*/  @P2 LDG.E.128 R180, desc[UR6][R192.64] ;  /* 0x00000006c0b42981 */ /* 0x000362000c1e1d00 */
[----:B------:R-:W-:Y:S05]  /*2fe0*/  BRA.U UP0, `(.L_x_11065) ;  /* 0x00000001009c7547 */ /* 0x000fea000b800000 */
[----:B------:R-:W-:Y:S05]  /*2ff0*/  BRA.U UP1, `(.L_x_11066) ;  /* 0x0000000101247547 */ /* 0x000fea000b800000 */
[----:B-----5:R-:W-:Y:S02]  /*3000*/  HADD2.F32 R222, -RZ, R7.H0_H0 ;  /* 0x20000007ffde7230 */ /* 0x020fe40000004100 */
[--C-:B------:R-:W-:Y:S02]  /*3010*/  HADD2.F32 R228, -RZ, R4.reuse.H0_H0 ;  /* 0x20000004ffe47230 */ /* 0x100fe40000004100 */
[----:B-1----:R-:W-:Y:S02]  /*3020*/  HADD2.F32 R13, -RZ, R4.H1_H1 ;  /* 0x30000004ff0d7230 */ /* 0x002fe40000004100 */
[--C-:B------:R-:W-:Y:S02]  /*3030*/  HADD2.F32 R226, -RZ, R5.reuse.H0_H0 ;  /* 0x20000005ffe27230 */ /* 0x100fe40000004100 */
[----:B------:R-:W-:Y:S02]  /*3040*/  HADD2.F32 R11, -RZ, R5.H1_H1 ;  /* 0x30000005ff0b7230 */ /* 0x000fe40000004100 */
[----:B------:R-:W-:-:S02]  /*3050*/  HADD2.F32 R224, -RZ, R6.H0_H0 ;  /* 0x20000006ffe07230 */ /* 0x000fc40000004100 */
[----:B------:R-:W-:Y:S02]  /*3060*/  HADD2.F32 R9, -RZ, R6.H1_H1 ;  /* 0x30000006ff097230 */ /* 0x000fe40000004100 */
[----:B------:R-:W-:Y:S01]  /*3070*/  HADD2.F32 R7, -RZ, R7.H1_H1 ;  /* 0x30000007ff077230 */ /* 0x000fe20000004100 */
[----:B------:R-:W-:Y:S06]  /*3080*/  BRA `(.L_x_11067) ;  /* 0x00000004009c7947 */ /* 0x000fec0003800000 */
.L_x_11066:
[--C-:B-----5:R-:W-:Y:S02]  /*3090*/  HADD2.F32 R226, -RZ, R5.reuse.H0_H0 ;  /* 0x20000005ffe27230 */ /* 0x120fe40000004100 */
[----:B-1----:R-:W-:Y:S02]  /*30a0*/  HADD2.F32 R11, -RZ, R5.H1_H1 ;  /* 0x30000005ff0b7230 */ /* 0x002fe40000004100 */
[----:B------:R-:W-:Y:S02]  /*30b0*/  HADD2.F32 R228, -RZ, R4.H0_H0 ;  /* 0x20000004ffe47230 */ /* 0x000fe40000004100 */
[----:B------:R-:W-:Y:S02]  /*30c0*/  HADD2.F32 R224, -RZ, R6.H0_H0 ;  /* 0x20000006ffe07230 */ /* 0x000fe40000004100 */
[----:B------:R-:W-:Y:S02]  /*30d0*/  HADD2.F32 R5, -RZ, R180.H0_H0 ;  /* 0x200000b4ff057230 */ /* 0x000fe40000004100 */
[----:B------:R-:W-:-:S02]  /*30e0*/  HADD2.F32 R9, -RZ, R181.H0_H0 ;  /* 0x200000b5ff097230 */ /* 0x000fc40000004100 */
[----:B------:R-:W-:Y:S02]  /*30f0*/  HADD2.F32 R13, -RZ, R182.H0_H0 ;  /* 0x200000b6ff0d7230 */ /* 0x000fe40000004100 */
[----:B------:R-:W-:Y:S01]  /*3100*/  FADD.FTZ R228, R5, R228 ;  /* 0x000000e405e47221 */ /* 0x000fe20000010000 */
[----:B------:R-:W-:Y:S02]  /*3110*/  HADD2.F32 R10, -RZ, R6.H1_H1 ;  /* 0x30000006ff0a7230 */ /* 0x000fe40000004100 */
[----:B------:R-:W-:Y:S01]  /*3120*/  FADD.FTZ R226, R9, R226 ;  /* 0x000000e209e27221 */ /* 0x000fe20000010000 */
        /* <DEDUP_REMOVED lines=19> */
.L_x_11065:
[----:B------:R-:W-:Y:S05]  /*3260*/  BRA.U UP1, `(.L_x_11068) ;  /* 0x0000000101747547 */ /* 0x000fea000b800000 */
        /* <DEDUP_REMOVED lines=29> */
.L_x_11068:
[--C-:B-1---5:R-:W-:Y:S02]  /*3440*/  HADD2.F32 R11, -RZ, R5.reuse.H0_H0 ;  /* 0x20000005ff0b7230 */ /* 0x122fe40000004100 */
[----:B------:R-:W-:Y:S02]  /*3450*/  HADD2.F32 R12, -RZ, R5.H1_H1 ;  /* 0x30000005ff0c7230 */ /* 0x000fe40000004100 */
[--C-:B------:R-:W-:Y:S02]  /*3460*/  HADD2.F32 R13, -RZ, R6.reuse.H0_H0 ;  /* 0x20000006ff0d7230 */ /* 0x100fe40000004100 */
[----:B------:R-:W-:Y:S02]  /*3470*/  HADD2.F32 R184, -RZ, R6.H1_H1 ;  /* 0x30000006ffb87230 */ /* 0x000fe40000004100 */
[--C-:B------:R-:W-:Y:S02]  /*3480*/  HADD2.F32 R185, -RZ, R7.reuse.H0_H0 ;  /* 0x20000007ffb97230 */ /* 0x100fe40000004100 */
[----:B------:R-:W-:-:S02]  /*3490*/  HADD2.F32 R186, -RZ, R7.H1_H1 ;  /* 0x30000007ffba7230 */ /* 0x000fc40000004100 */
[----:B------:R-:W-:Y:S02]  /*34a0*/  HADD2.F32 R10, -RZ, R4.H1_H1 ;  /* 0x30000004ff0a7230 */ /* 0x000fe40000004100 */
        /* <DEDUP_REMOVED lines=8> */
[----:B------:R-:W-:Y:S02]  /*3530*/  HADD2.F32 R14, -RZ, R178.H0_H0 ;  /* 0x200000b2ff0e7230 */ /* 0x000fe40000004100 */
        /* <DEDUP_REMOVED lines=18> */
[----:B------:R-:W-:Y:S01]  /*3660*/  FADD.FTZ R222, R5, R14 ;  /* 0x0000000e05de7221 */ /* 0x000fe20000010000 */
[----:B------:R-:W-:Y:S02]  /*3670*/  HADD2.F32 R13, -RZ, R180.H1_H1 ;  /* 0x300000b4ff0d7230 */ /* 0x000fe40000004100 */
[----:B------:R-:W-:Y:S01]  /*3680*/  FADD.FTZ R7, R7, R186 ;  /* 0x000000ba07077221 */ /* 0x000fe20000010000 */
[----:B------:R-:W-:Y:S01]  /*3690*/  FADD.FTZ R9, R4, R9 ;  /* 0x0000000904097221 */ /* 0x000fe20000010000 */
[----:B------:R-:W-:Y:S01]  /*36a0*/  FADD.FTZ R11, R11, R12 ;  /* 0x0000000c0b0b7221 */ /* 0x000fe20000010000 */
[----:B------:R-:W-:-:S02]  /*36b0*/  FADD.FTZ R13, R13, R10 ;  /* 0x0000000a0d0d7221 */ /* 0x000fc40000010000 */
[----:B------:R-:W-:Y:S02]  /*36c0*/  F2FP.F16.F32.PACK_AB R187, R7, R222 ;  /* 0x000000de07bb723e */ /* 0x000fe400000000ff */
[----:B------:R-:W-:Y:S02]  /*36d0*/  F2FP.F16.F32.PACK_AB R186, R9, R224 ;  /* 0x000000e009ba723e */ /* 0x000fe400000000ff */
[----:B------:R-:W-:Y:S02]  /*36e0*/  F2FP.F16.F32.PACK_AB R185, R11, R226 ;  /* 0x000000e20bb9723e */ /* 0x000fe400000000ff */
[----:B------:R-:W-:-:S07]  /*36f0*/  F2FP.F16.F32.PACK_AB R184, R13, R228 ;  /* 0x000000e40db8723e */ /* 0x000fce00000000ff */
.L_x_11067:
        /* <DEDUP_REMOVED lines=149> */
[----:B------:R-:W-:Y:S01]  /*4050*/  HFMA2 R10, -RZ, RZ, 0, 0 ;  /* 0x00000000ff0a7431 */ /* 0x000fe200000001ff */
        /* <DEDUP_REMOVED lines=58> */
[C---:B------:R-:W-:Y:S01]  /*4400*/  FADD.FTZ R201, -R10.reuse, R188 ;  /* 0x000000bc0ac97221 */ /* 0x040fe20000010100 */
[C---:B------:R-:W-:Y:S01]  /*4410*/  FADD.FTZ R204, -R10.reuse, R189 ;  /* 0x000000bd0acc7221 */ /* 0x040fe20000010100 */
[C---:B------:R-:W-:Y:S01]  /*4420*/  FADD.FTZ R202, -R10.reuse, R211 ;  /* 0x000000d30aca7221 */ /* 0x040fe20000010100 */
[----:B------:R0:W1:Y:S01]  /*4430*/  MUFU.RSQ R225, R210 ;  /* 0x000000d200e17308 */ /* 0x0000620000001400 */
[----:B------:R-:W2:Y:S01]  /*4440*/  @!P2 LDC.64 R188, c[0x0][0x3c8] ;  /* 0x0000f200ffbcab82 */ /* 0x000ea20000000a00 */
[C---:B------:R-:W-:Y:S01]  /*4450*/  FADD.FTZ R194, -R10.reuse, R194 ;  /* 0x000000c20ac27221 */ /* 0x040fe20000010100 */
[C---:B------:R-:W-:Y:S01]  /*4460*/  FADD.FTZ R212, -R10.reuse, R223 ;  /* 0x000000df0ad47221 */ /* 0x040fe20000010100 */
[C---:B------:R-:W-:Y:S01]  /*4470*/  FADD.FTZ R12, -R10.reuse, R195 ;  /* 0x000000c30a0c7221 */ /* 0x040fe20000010100 */
[C---:B------:R-:W-:Y:S01]  /*4480*/  FADD.FTZ R6, -R10.reuse, R11 ;  /* 0x0000000b0a067221 */ /* 0x040fe20000010100 */
[C---:B------:R-:W-:Y:S01]  /*4490*/  FADD.FTZ R223, -R10.reuse, R200 ;  /* 0x000000c80adf7221 */ /* 0x040fe20000010100 */
[C---:B------:R-:W-:Y:S01]  /*44a0*/  FADD.FTZ R214, -R10.reuse, R231 ;  /* 0x000000e70ad67221 */ /* 0x040fe20000010100 */
[C---:B------:R-:W-:Y:S01]  /*44b0*/  FADD.FTZ R14, -R10.reuse, R191 ;  /* 0x000000bf0a0e7221 */ /* 0x040fe20000010100 */
[----:B0-----:R-:W0:Y:S01]  /*44c0*/  LDC.64 R210, c[0x0][0x428] ;  /* 0x00010a00ffd27b82 */ /* 0x001e220000000a00 */
        /* <DEDUP_REMOVED lines=18> */
[----:B------:R-:W-:Y:S01]  /*45f0*/  F2FP.F16.F32.PACK_AB R195, R11, R195 ;  /* 0x000000c30bc3723e */ /* 0x000fe200000000ff */
        /* <DEDUP_REMOVED lines=28> */
[----:B--2---:R-:W-:-:S04]  /*47c0*/  @!P2 IMAD.WIDE R188, R3, 0x4, R188 ;  /* 0x0000000403bca825 */ /* 0x004fc800078e02bc */
[----:B-1----:R-:W-:Y:S01]  /*47d0*/  FFMA.FTZ R5, R191, R60, R48 ;  /* 0x0000003cbf057223 */ /* 0x002fe20000010030 */
[----:B------:R-:W-:Y:S01]  /*47e0*/  FFMA.FTZ R193, R223, R58, R54 ;  /* 0x0000003adfc17223 */ /* 0x000fe20000010036 */
[----:B------:R-:W-:Y:S01]  /*47f0*/  FFMA.FTZ R191, R237, R102, R170 ;  /* 0x00000066edbf7223 */ /* 0x000fe200000100aa */
[----:B------:R-:W-:Y:S01]  /*4800*/  FFMA.FTZ R237, R190, R101, R169 ;  /* 0x00000065beed7223 */ /* 0x000fe200000100a9 */
[----:B------:R-:W-:Y:S01]  /*4810*/  F2FP.F16.F32.PACK_AB R192, R194, R7 ;  /* 0x00000007c2c0723e */ /* 0x000fe200000000ff */
[----:B------:R-:W-:Y:S01]  /*4820*/  FFMA.FTZ R217, R217, R96, R172 ;  /* 0x00000060d9d97223 */ /* 0x000fe200000100ac */
[----:B------:R-:W-:Y:S01]  /*4830*/  F2FP.F16.F32.PACK_AB R193, R198, R193 ;  /* 0x000000c1c6c1723e */ /* 0x000fe200000000ff */
[----:B0-----:R-:W-:Y:S01]  /*4840*/  IMAD.WIDE.U32 R198, R227, 0x10, R210 ;  /* 0x00000010e3c67825 */ /* 0x001fe200078e00d2 */
[----:B------:R-:W-:-:S03]  /*4850*/  F2FP.F16.F32.PACK_AB R194, R9, R5 ;  /* 0x0000000509c2723e */ /* 0x000fc600000000ff */
[----:B------:R-:W-:Y:S01]  /*4860*/  FFMA.FTZ R212, R212, R97, R173 ;  /* 0x00000061d4d47223 */ /* 0x000fe200000100ad */
[----:B------:R-:W-:Y:S01]  /*4870*/  F2FP.F16.F32.PACK_AB R191, R216, R191 ;  /* 0x000000bfd8bf723e */ /* 0x000fe200000000ff */
[----:B------:R-:W-:Y:S01]  /*4880*/  FFMA.FTZ R216, R201, R64, R44 ;  /* 0x00000040c9d87223 */ /* 0x000fe2000001002c */
[----:B------:R-:W-:Y:S01]  /*4890*/  F2FP.F16.F32.PACK_AB R190, R237, R222 ;  /* 0x000000deedbe723e */ /* 0x000fe200000000ff */
        /* <DEDUP_REMOVED lines=13> */
[----:B0-----:R-:W-:Y:S01]  /*4970*/  F2FP.F16.F32.PACK_AB R188, R212, R217 ;  /* 0x000000d9d4bc723e */ /* 0x001fe200000000ff */
        /* <DEDUP_REMOVED lines=9> */
[----:B-1----:R-:W-:Y:S01]  /*4a10*/  F2FP.F16.F32.PACK_AB R192, R237, R216 ;  /* 0x000000d8edc0723e */ /* 0x002fe200000000ff */
[----:B------:R-:W-:Y:S01]  /*4a20*/  FFMA.FTZ R194, R203, R68, R40 ;  /* 0x00000044cbc27223 */ /* 0x000fe20000010028 */
[----:B------:R-:W0:Y:S01]  /*4a30*/  LDC.64 R216, c[0x0][0x430] ;  /* 0x00010c00ffd87b82 */ /* 0x000e220000000a00 */
[C---:B------:R-:W-:Y:S01]  /*4a40*/  FFMA.FTZ R195, R202.reuse, R69, R41 ;  /* 0x00000045cac37223 */ /* 0x040fe20000010029 */
[----:B------:R-:W-:Y:S01]  /*4a50*/  FFMA.FTZ R199, R209, R110, R162 ;  /* 0x0000006ed1c77223 */ /* 0x000fe200000100a2 */
[----:B------:R-:W-:Y:S01]  /*4a60*/  FFMA.FTZ R198, R203, R108, R160 ;  /* 0x0000006ccbc67223 */ /* 0x000fe200000100a0 */
[----:B------:R-:W-:Y:S01]  /*4a70*/  FFMA.FTZ R203, R202, R109, R161 ;  /* 0x0000006dcacb7223 */ /* 0x000fe200000100a1 */
[----:B------:R-:W-:Y:S01]  /*4a80*/  FMUL.FTZ R232, R225, R232 ;  /* 0x000000e8e1e87220 */ /* 0x000fe20000410000 */
[----:B------:R-:W-:Y:S01]  /*4a90*/  F2FP.F16.F32.PACK_AB R194, R195, R194 ;  /* 0x000000c2c3c2723e */ /* 0x000fe200000000ff */
        /* <DEDUP_REMOVED lines=16> */
[----:B------:R-:W-:Y:S01]  /*4ba0*/  F2FP.F16.F32.PACK_AB R189, R214, R223 ;  /* 0x000000dfd6bd723e */ /* 0x000fe200000000ff */
[----:B------:R-:W-:Y:S01]  /*4bb0*/  FFMA.FTZ R202, R221, R74, R38 ;  /* 0x0000004addca7223 */ /* 0x000fe20000010026 */
[----:B------:R-:W-:Y:S01]  /*4bc0*/  F2FP.F16.F32.PACK_AB R199, R208, R199 ;  /* 0x000000c7d0c7723e */ /* 0x000fe200000000ff */
[----:B------:R-:W-:Y:S01]  /*4bd0*/  FFMA.FTZ R209, R220, R75, R39 ;  /* 0x0000004bdcd17223 */ /* 0x000fe20000010027 */
[----:B------:R-:W-:Y:S01]  /*4be0*/  FFMA.FTZ R222, R197, R66, R46 ;  /* 0x00000042c5de7223 */ /* 0x000fe2000001002e */
[----:B------:R-:W-:Y:S01]  /*4bf0*/  FFMA.FTZ R225, R200, R67, R47 ;  /* 0x00000043c8e17223 */ /* 0x000fe2000001002f */
[----:B------:R-:W-:Y:S01]  /*4c00*/  FFMA.FTZ R208, R231, R76, R32 ;  /* 0x0000004ce7d07223 */ /* 0x000fe20000010020 */
[----:B------:R-:W-:Y:S01]  /*4c10*/  FFMA.FTZ R223, R230, R77, R33 ;  /* 0x0000004de6df7223 */ /* 0x000fe20000010021 */
[----:B------:R-:W-:Y:S01]  /*4c20*/  FFMA.FTZ R197, R197, R106, R166 ;  /* 0x0000006ac5c57223 */ /* 0x000fe200000100a6 */
        /* <DEDUP_REMOVED lines=8> */
[----:B------:R-:W-:Y:S01]  /*4cb0*/  IMAD.WIDE.U32 R222, R229, 0x10, R210 ;  /* 0x00000010e5de7825 */ /* 0x000fe200078e00d2 */
[----:B------:R-:W-:-:S03]  /*4cc0*/  F2FP.F16.F32.PACK_AB R195, R212, R195 ;  /* 0x000000c3d4c3723e */ /* 0x000fc600000000ff */
[----:B------:R-:W-:Y:S01]  /*4cd0*/  FFMA.FTZ R212, R233, R78, R34 ;  /* 0x0000004ee9d47223 */ /* 0x000fe20000010022 */
[----:B------:R-:W-:Y:S01]  /*4ce0*/  F2FP.F16.F32.PACK_AB R198, R203, R198 ;  /* 0x000000c6cbc6723e */ /* 0x000fe200000000ff */
[----:B------:R-:W-:Y:S01]  /*4cf0*/  FFMA.FTZ R203, R218, R73, R37 ;  /* 0x00000049dacb7223 */ /* 0x000fe20000010025 */
[----:B------:R-:W-:Y:S01]  /*4d00*/  F2FP.F16.F32.PACK_AB R197, R200, R197 ;  /* 0x000000c5c8c5723e */ /* 0x000fe200000000ff */
[----:B------:R-:W-:Y:S01]  /*4d10*/  FFMA.FTZ R200, R219, R72, R36 ;  /* 0x00000048dbc87223 */ /* 0x000fe20000010024 */
[----:B------:R0:W-:Y:S01]  /*4d20*/  STG.E.128 desc[UR6][R226.64], R188 ;  /* 0x000000bce2007986 */ /* 0x0001e2000c101d06 */
[----:B------:R-:W-:-:S04]  /*4d30*/  IMAD.WIDE.U32 R228, R229, 0x10, R216 ;  /* 0x00000010e5e47825 */ /* 0x000fc800078e00d8 */
[----:B------:R-:W-:Y:S01]  /*4d40*/  FFMA.FTZ R219, R219, R112, R156 ;  /* 0x00000070dbdb7223 */ /* 0x000fe2000001009c */
[----:B------:R-:W-:Y:S01]  /*4d50*/  FFMA.FTZ R218, R218, R113, R157 ;  /* 0x00000071dada7223 */ /* 0x000fe2000001009d */
[----:B------:R1:W-:Y:S01]  /*4d60*/  STG.E.128 desc[UR6][R222.64], R192 ;  /* 0x000000c0de007986 */ /* 0x0003e2000c101d06 */
[----:B------:R-:W-:Y:S01]  /*4d70*/  F2FP.F16.F32.PACK_AB R200, R203, R200 ;  /* 0x000000c8cbc8723e */ /* 0x000fe200000000ff */
[----:B------:R-:W-:Y:S01]  /*4d80*/  FFMA.FTZ R231, R231, R116, R152 ;  /* 0x00000074e7e77223 */ /* 0x000fe20000010098 */
[----:B------:R-:W-:Y:S01]  /*4d90*/  F2FP.F16.F32.PACK_AB R203, R225, R212 ;  /* 0x000000d4e1cb723e */ /* 0x000fe200000000ff */
        /* <DEDUP_REMOVED lines=8> */
[----:B0-----:R-:W-:-:S03]  /*4e20*/  F2FP.F16.F32.PACK_AB R191, R232, R233 ;  /* 0x000000e9e8bf723e */ /* 0x001fc600000000ff */
[----:B------:R-:W-:Y:S01]  /*4e30*/  IMAD.WIDE.U32 R208, R215, 0x10, R210 ;  /* 0x00000010d7d07825 */ /* 0x000fe200078e00d2 */
[----:B------:R-:W-:-:S03]  /*4e40*/  F2FP.F16.F32.PACK_AB R190, R230, R231 ;  /* 0x000000e7e6be723e */ /* 0x000fc600000000ff */
[----:B-1----:R-:W-:Y:S01]  /*4e50*/  FFMA.FTZ R192, R13, R80, R28 ;  /* 0x000000500dc07223 */ /* 0x002fe2000001001c */
[----:B------:R-:W-:Y:S01]  /*4e60*/  FFMA.FTZ R193, R12, R81, R29 ;  /* 0x000000510cc17223 */ /* 0x000fe2000001001d */
[C---:B------:R-:W-:Y:S01]  /*4e70*/  FFMA.FTZ R194, R14.reuse, R83, R31 ;  /* 0x000000530ec27223 */ /* 0x040fe2000001001f */
[----:B------:R-:W-:Y:S01]  /*4e80*/  FFMA.FTZ R195, R205, R84, R24 ;  /* 0x00000054cdc37223 */ /* 0x000fe20000010018 */
[----:B------:R-:W-:Y:S01]  /*4e90*/  FFMA.FTZ R14, R14, R123, R151 ;  /* 0x0000007b0e0e7223 */ /* 0x000fe20000010097 */
[----:B--2---:R-:W-:Y:S01]  /*4ea0*/  FFMA.FTZ R196, R204, R85, R25 ;  /* 0x00000055ccc47223 */ /* 0x004fe20000010019 */
[----:B------:R-:W-:Y:S01]  /*4eb0*/  F2FP.F16.F32.PACK_AB R192, R193, R192 ;  /* 0x000000c0c1c0723e */ /* 0x000fe200000000ff */
[----:B------:R-:W-:Y:S01]  /*4ec0*/  FFMA.FTZ R193, R15, R82, R30 ;  /* 0x000000520fc17223 */ /* 0x000fe2000001001e */
[C---:B------:R-:W-:Y:S01]  /*4ed0*/  FFMA.FTZ R199, R207.reuse, R86, R26 ;  /* 0x00000056cfc77223 */ /* 0x040fe2000001001a */
[C---:B---3--:R-:W-:Y:S01]  /*4ee0*/  FFMA.FTZ R200, R206.reuse, R87, R27 ;  /* 0x00000057cec87223 */ /* 0x048fe2000001001b */
[----:B------:R-:W-:Y:S01]  /*4ef0*/  FFMA.FTZ R207, R207, R126, R146 ;  /* 0x0000007ecfcf7223 */ /* 0x000fe20000010092 */
[----:B------:R-:W-:Y:S01]  /*4f00*/  FFMA.FTZ R206, R206, R127, R147 ;  /* 0x0000007fcece7223 */ /* 0x000fe20000010093 */
[----:B------:R-:W-:Y:S01]  /*4f10*/  F2FP.F16.F32.PACK_AB R193, R194, R193 ;  /* 0x000000c1c2c1723e */ /* 0x000fe200000000ff */
[----:B------:R-:W-:Y:S01]  /*4f20*/  FFMA.FTZ R198, R205, R124, R144 ;  /* 0x0000007ccdc67223 */ /* 0x000fe20000010090 */
[----:B------:R-:W-:Y:S01]  /*4f30*/  F2FP.F16.F32.PACK_AB R194, R196, R195 ;  /* 0x000000c3c4c2723e */ /* 0x000fe200000000ff */
[----:B------:R-:W-:Y:S01]  /*4f40*/  FFMA.FTZ R197, R204, R125, R145 ;  /* 0x0000007dccc57223 */ /* 0x000fe20000010091 */
[----:B------:R-:W-:Y:S01]  /*4f50*/  F2FP.F16.F32.PACK_AB R195, R200, R199 ;  /* 0x000000c7c8c3723e */ /* 0x000fe200000000ff */
[----:B------:R-:W-:Y:S01]  /*4f60*/  FFMA.FTZ R196, R13, R120, R148 ;  /* 0x000000780dc47223 */ /* 0x000fe20000010094 */
[----:B------:R-:W-:Y:S01]  /*4f70*/  F2FP.F16.F32.PACK_AB R199, R206, R207 ;  /* 0x000000cfcec7723e */ /* 0x000fe200000000ff */
[----:B------:R-:W-:Y:S01]  /*4f80*/  FFMA.FTZ R13, R12, R121, R149 ;  /* 0x000000790c0d7223 */ /* 0x000fe20000010095 */
[----:B------:R-:W0:Y:S01]  /*4f90*/  LDC.64 R206, c[0x0][0x380] ;  /* 0x0000e000ffce7b82 */ /* 0x000e220000000a00 */
        /* <DEDUP_REMOVED lines=25> */
[----:B------:R-:W-:Y:S01]  /*5130*/  F2FP.F16.F32.PACK_AB R189, R220, R221 ;  /* 0x000000dddcbd723e */ /* 0x000fe200000000ff */
[----:B------:R-:W-:Y:S01]  /*5140*/  IMAD.WIDE.U32 R210, R235, 0x10, R210 ;  /* 0x00000010ebd27825 */ /* 0x000fe200078e00d2 */
[----:B------:R-:W-:-:S02]  /*5150*/  ISETP.GE.AND P2, PT, R3, R207, PT ;  /* 0x000000cf0300720c */ /* 0x000fc40003f46270 */
[----:B------:R-:W-:Y:S01]  /*5160*/  F2FP.F16.F32.PACK_AB R188, R218, R219 ;  /* 0x000000dbdabc723e */ /* 0x000fe200000000ff */
[----:B------:R-:W-:Y:S01]  /*5170*/  IMAD.WIDE.U32 R216, R235, 0x10, R216 ;  /* 0x00000010ebd87825 */ /* 0x000fe200078e00d8 */
        /* <DEDUP_REMOVED lines=8> */
[----:B------:R1:W-:Y:S04]  /*5200*/  STG.E.128 desc[UR6][R210.64], R12 ;  /* 0x0000000cd2007986 */ /* 0x0003e8000c101d06 */
[----:B------:R1:W-:Y:S01]  /*5210*/  STG.E.128 desc[UR6][R216.64], R4 ;  /* 0x00000004d8007986 */ /* 0x0003e2000c101d06 */
[----:B------:R-:W-:Y:S05]  /*5220*/  @!P2 BRA `(.L_x_11069) ;  /* 0xffffffbc0038a947 */ /* 0x000fea000383ffff */
[----:B------:R-:W-:Y:S05]  /*5230*/  EXIT ;  /* 0x000000000000794d */ /* 0x000fea0003800000 */
.L_x_11070:
        /* <DEDUP_REMOVED lines=12> */
.L_x_22341:


//--------------------- .text._ZN10layer_norm31ln_parallel_residual_fwd_kernelINS_13Kernel_traitsIf6__halfS2_S2_fjLj5120ELj1ELj1ELj4ELj16ENS_18Kernel_traits_baseILj5120EfS2_S2_S2_fjLj128EEEEELb0ELb1ELb0EEEvNS_9FwdParamsE --------------------------
	.section	.text._ZN10layer_norm31ln_parallel_residual_fwd_kernelINS_13Kernel_traitsIf6__halfS2_S2_fjLj5120ELj1ELj1ELj4ELj16ENS_18Kernel_traits_baseILj5120EfS2_S2_S2_fjLj128EEEEELb0ELb1ELb0EEEvNS_9FwdParamsE,"ax",@progbits
	.align	128
        .global         _ZN10layer_norm31ln_parallel_residual_fwd_kernelINS_13Kernel_traitsIf6__halfS2_S2_fjLj5120ELj1ELj1ELj4ELj16ENS_18Kernel_traits_baseILj5120EfS2_S2_S2_fjLj128EEEEELb0ELb1ELb0EEEvNS_9FwdParamsE
        .type           _ZN10layer_norm31ln_parallel_residual_fwd_kernelINS_13Kernel_traitsIf6__halfS2_S2_fjLj5120ELj1ELj1ELj4ELj16ENS_18Kernel_traits_baseILj5120EfS2_S2_S2_fjLj128EEEEELb0ELb1ELb0EEEvNS_9FwdParamsE,@function
        .size           _ZN10layer_norm31ln_parallel_residual_fwd_kernelINS_13Kernel_traitsIf6__halfS2_S2_fjLj5120ELj1ELj1ELj4ELj16ENS_18Kernel_traits_baseILj5120EfS2_S2_S2_fjLj128EEEEELb0ELb1ELb0EEEvNS_9FwdParamsE,(.L_x_22342 - _ZN10layer_norm31ln_parallel_residual_fwd_kernelINS_13Kernel_traitsIf6__halfS2_S2_fjLj5120ELj1ELj1ELj4ELj16ENS_18Kernel_traits_baseILj5120EfS2_S2_S2_fjLj128EEEEELb0ELb1ELb0EEEvNS_9FwdParamsE)
        .other          _ZN10layer_norm31ln_parallel_residual_fwd_kernelINS_13Kernel_traitsIf6__halfS2_S2_fjLj5120ELj1ELj1ELj4ELj16ENS_18Kernel_traits_baseILj5120EfS2_S2_S2_fjLj128EEEEELb0ELb1ELb0EEEvNS_9FwdParamsE,@"STO_CUDA_ENTRY STV_DEFAULT"
_ZN10layer_norm31ln_parallel_residual_fwd_kernelINS_13Kernel_traitsIf6__halfS2_S2_fjLj5120ELj1ELj1ELj4ELj16ENS_18Kernel_traits_baseILj5120EfS2_S2_S2_fjLj128EEEEELb0ELb1ELb0EEEvNS_9FwdParamsE:
.text._ZN10layer_norm31ln_parallel_residual_fwd_kernelINS_13Kernel_traitsIf6__halfS2_S2_fjLj5120ELj1ELj1ELj4ELj16ENS_18Kernel_traits_baseILj5120EfS2_S2_S2_fjLj128EEEEELb0ELb1ELb0EEEvNS_9FwdParamsE:
        /* <DEDUP_REMOVED lines=69> */
.L_x_11072:
        /* <DEDUP_REMOVED lines=50> */
.L_x_11073:
[----:B------:R-:W-:Y:S05]  /*0770*/  BSYNC.RECONVERGENT B0 ;  /* 0x0000000000007941 */ /* 0x000fea0003800200 */
.L_x_11071:
[----:B------:R-:W1:Y:S02]  /*0780*/  LDCU UR4, c[0x0][0x384] ;  /* 0x00007080ff0477ac */ /* 0x000e640008000800 */
[----:B-1----:R-:W-:-:S06]  /*0790*/  UISETP.GE.AND UP0, UPT, UR6, UR4, UPT ;  /* 0x000000040600728c */ /* 0x002fcc000bf06270 */
[----:B------:R-:W-:-:S13]  /*07a0*/  PLOP3.LUT P1, PT, PT, PT, UP0, 0x80, 0x8 ;  /* 0x000000000008781c */ /* 0x000fda0003f2f008 */
[----:B------:R-:W-:Y:S05]  /*07b0*/  @P1 EXIT ;  /* 0x000000000000194d */ /* 0x000fea0003800000 */
[----:B------:R-:W-:Y:S01]  /*07c0*/  SHF.R.S32.HI R22, RZ, 0x3, R22 ;  /* 0x00000003ff167819 */ /* 0x000fe20000011416 */
[----:B------:R-:W1:Y:S03]  /*07d0*/  LDCU.64 UR4, c[0x0][0x3a0] ;  /* 0x00007400ff0477ac */ /* 0x000e660008000a00 */
[C---:B0-----:R-:W-:Y:S01]  /*07e0*/  LOP3.LUT R2, R22.reuse, 0x7f, RZ, 0xc0, !PT ;  /* 0x0000007f16027812 */ /* 0x041fe200078ec0ff */
[----:B------:R-:W1:Y:S01]  /*07f0*/  LDCU.64 UR10, c[0x0][0x398] ;  /* 0x00007300ff0a77ac */ /* 0x000e620008000a00 */
[----:B------:R-:W-:Y:S02]  /*0800*/  SHF.L.U32 R22, R22, 0x1, RZ ;  /* 0x0000000116167819 */ /* 0x000fe400000006ff */
[----:B------:R-:W-:Y:S01]  /*0810*/  VIADDMNMX R0, R2, -R0, RZ, !PT ;  /* 0x8000000002007246 */ /* 0x000fe200078001ff */
[----:B------:R-:W0:Y:S01]  /*0820*/  LDCU UR13, c[0x0][0x388] ;  /* 0x00007100ff0d77ac */ /* 0x000e220008000800 */
[----:B------:R-:W-:-:S02]  /*0830*/  LOP3.LUT R3, R22, 0xffffff00, RZ, 0xc0, !PT ;  /* 0xffffff0016037812 */ /* 0x000fc400078ec0ff */
[----:B------:R-:W-:Y:S01]  /*0840*/  VIMNMX R0, PT, PT, R0, 0x20, PT ;  /* 0x0000002000007848 */ /* 0x000fe20003fe0100 */
[----:B------:R-:W2:Y:S03]  /*0850*/  LDCU.U8 UR7, c[0x0][0x410] ;  /* 0x00008200ff0777ac */ /* 0x000ea60008000000 */
[-C--:B------:R-:W-:Y:S01]  /*0860*/  LEA R0, R0, R3.reuse, 0x3 ;  /* 0x0000000300007211 */ /* 0x080fe200078e18ff */
[----:B------:R-:W3:Y:S03]  /*0870*/  LDCU UR12, c[0x0][0x400] ;  /* 0x00008000ff0c77ac */ /* 0x000ee60008000800 */
[----:B------:R-:W-:Y:S01]  /*0880*/  I2FP.F32.U32 R8, R0 ;  /* 0x0000000000087245 */ /* 0x000fe20000201000 */
[----:B------:R-:W-:Y:S01]  /*0890*/  IMAD R0, R5, -0x20, R2 ;  /* 0xffffffe005007824 */ /* 0x000fe200078e0202 */
[----:B------:R-:W4:Y:S02]  /*08a0*/  LDCU.64 UR16, c[0x0][0x398] ;  /* 0x00007300ff1077ac */ /* 0x000f240008000a00 */
[----:B------:R0:W0:Y:S02]  /*08b0*/  MUFU.RCP R2, R8 ;  /* 0x0000000800027308 */ /* 0x0000240000001000 */
[----:B------:R-:W-:Y:S01]  /*08c0*/  VIMNMX R0, PT, PT, RZ, R0, !PT ;  /* 0x00000000ff007248 */ /* 0x000fe20007fe0100 */
[----:B-1----:R-:W-:Y:S01]  /*08d0*/  ULOP3.LUT UP0, URZ, UR4, UR10, URZ, 0xfc, !UPT ;  /* 0x0000000a04ff7292 */ /* 0x002fe2000f80fcff */
[----:B------:R-:W1:Y:S02]  /*08e0*/  LDCU.64 UR18, c[0x0][0x3a0] ;  /* 0x00007400ff1277ac */ /* 0x000e640008000a00 */
[----:B------:R-:W-:Y:S01]  /*08f0*/  VIMNMX R0, PT, PT, R0, 0x20, PT ;  /* 0x0000002000007848 */ /* 0x000fe20003fe0100 */
[----:B------:R-:W0:Y:S03]  /*0900*/  LDCU.64 UR14, c[0x0][0x380] ;  /* 0x00007000ff0e77ac */ /* 0x000e260008000a00 */
[----:B------:R-:W-:Y:S01]  /*0910*/  LEA R0, R0, R3, 0x3 ;  /* 0x0000000300007211 */ /* 0x000fe200078e18ff */
[----:B------:R-:W-:-:S02]  /*0920*/  ULOP3.LUT UP0, URZ, UR5, UR11, URZ, 0xfc, UP0 ;  /* 0x0000000b05ff7292 */ /* 0x000fc4000800fcff */
[----:B--23--:R-:W-:-:S11]  /*0930*/  UPLOP3.LUT UP2, UPT, UPT, UPT, UPT, 0x40, 0x4 ;  /* 0x000000000004789c */ /* 0x00cfd60003f4e870 */
.L_x_11116:
[----:B0-----:R-:W-:Y:S01]  /*0940*/  UIMAD UR4, UR6, UR13, URZ ;  /* 0x0000000d060472a4 */ /* 0x001fe2000f8e02ff */
[----:B------:R-:W-:Y:S03]  /*0950*/  BSSY.RECONVERGENT B0, `(.L_x_11074) ;  /* 0x000008d000007945 */ /* 0x000fe60003800200 */
[----:B------:R-:W-:-:S04]  /*0960*/  USHF.R.S32.HI UR5, URZ, 0x1f, UR4 ;  /* 0x0000001fff057899 */ /* 0x000fc80008011404 */
[----:B------:R-:W-:-:S06]  /*0970*/  ULEA.HI UR5, UR5, UR4, URZ, 0x3 ;  /* 0x0000000405057291 */ /* 0x000fcc000f8f18ff */
[----:B------:R-:W-:-:S04]  /*0980*/  MOV R143, UR5 ;  /* 0x00000005008f7c02 */ /* 0x000fc80008000f00 */
[----:B------:R-:W-:-:S04]  /*0990*/  LEA.HI.SX32 R143, R143, R6, 0x1d ;  /* 0x000000068f8f7211 */ /* 0x000fc800078feaff */
[----:B------:R-:W-:Y:S01]  /*09a0*/  MOV R146, R143 ;  /* 0x0000008f00927202 */ /* 0x000fe20000000f00 */
[----:B-1234-:R-:W-:Y:S06]  /*09b0*/  @!P0 BRA `(.L_x_11075) ;  /* 0x0000000800188947 */ /* 0x01efec0003800000 */
[----:B----4-:R-:W-:Y:S01]  /*09c0*/  ISETP.NE.U32.AND P0, PT, RZ, UR16, PT ;  /* 0x00000010ff007c0c */ /* 0x010fe2000bf05070 */
[----:B------:R-:W0:Y:S01]  /*09d0*/  LDC.64 R116, c[0x0][0x390] ;  /* 0x0000e400ff747b82 */ /* 0x000e220000000a00 */
[----:B-1----:R-:W-:Y:S02]  /*09e0*/  ISETP.NE.U32.AND P1, PT, RZ, UR18, PT ;  /* 0x00000012ff007c0c */ /* 0x002fe4000bf25070 */
        /* <DEDUP_REMOVED lines=57> */
.L_x_11077:
        /* <DEDUP_REMOVED lines=29> */
.L_x_11076:
        /* <DEDUP_REMOVED lines=30> */
.L_x_11079:
        /* <DEDUP_REMOVED lines=8> */
.L_x_11078:
[----:B------:R-:W1:Y:S01]  /*11b0*/  @UP0 LDCU.64 UR4, c[0x0][0x3a8] ;  /* 0x00007500ff0407ac */ /* 0x000e620008000a00 */
[----:B------:R-:W-:Y:S01]  /*11c0*/  PLOP3.LUT P0, PT, PT, PT, UP0, 0x80, 0x8 ;  /* 0x000000000008781c */ /* 0x000fe20003f0f008 */
[----:B------:R-:W-:Y:S01]  /*11d0*/  HFMA2 R116, -RZ, RZ, 0, 9.5367431640625e-07 ;  /* 0x00000010ff747431 */ /* 0x000fe200000001ff */
[----:B------:R-:W-:Y:S02]  /*11e0*/  PLOP3.LUT P1, PT, PT, PT, UP0, 0x80, 0x8 ;  /* 0x000000000008781c */ /* 0x000fe40003f2f008 */
[----:B0-----:R-:W-:-:S09]  /*11f0*/  IADD3 R146, PT, PT, R143, 0x80, RZ ;  /* 0x000000808f927810 */ /* 0x001fd20007ffe0ff */
[----:B-1----:R-:W-:-:S05]  /*1200*/  @P0 IMAD.WIDE.U32 R116, R143, R116, UR4 ;  /* 0x000000048f740e25 */ /* 0x002fca000f8e0074 */
[----:B------:R0:W-:Y:S02]  /*1210*/  @P1 STG.E.128 desc[UR8][R116.64], R24 ;  /* 0x0000001874001986 */ /* 0x0001e4000c101d08 */
.L_x_11075:
[----:B-1--4-:R-:W-:Y:S05]  /*1220*/  BSYNC.RECONVERGENT B0 ;  /* 0x0000000000007941 */ /* 0x012fea0003800200 */
.L_x_11074:
        /* <DEDUP_REMOVED lines=32> */
.L_x_11083:
        /* <DEDUP_REMOVED lines=29> */
.L_x_11082:
        /* <DEDUP_REMOVED lines=32> */
.L_x_11085:
        /* <DEDUP_REMOVED lines=44> */
.L_x_11084:
[----:B------:R-:W0:Y:S01]  /*1ac0*/  @UP0 LDCU.64 UR4, c[0x0][0x3a8] ;  /* 0x00007500ff0407ac */ /* 0x000e220008000a00 */
[----:B------:R-:W-:Y:S02]  /*1ad0*/  PLOP3.LUT P0, PT, PT, PT, UP0, 0x80, 0x8 ;  /* 0x000000000008781c */ /* 0x000fe40003f0f008 */
[----:B------:R-:W-:Y:S02]  /*1ae0*/  PLOP3.LUT P1, PT, PT, PT, UP0, 0x80, 0x8 ;  /* 0x000000000008781c */ /* 0x000fe40003f2f008 */
[----:B------:R-:W-:-:S09]  /*1af0*/  MOV R117, 0x10 ;  /* 0x0000001000757802 */ /* 0x000fd20000000f00 */
[C---:B0-----:R-:W-:Y:S01]  /*1b00*/  @P0 IMAD.WIDE.U32 R116, R146.reuse, R117, UR4 ;  /* 0x0000000492740e25 */ /* 0x041fe2000f8e0075 */
[----:B------:R-:W-:-:S04]  /*1b10*/  IADD3 R146, PT, PT, R146, 0x80, RZ ;  /* 0x0000008092927810 */ /* 0x000fc80007ffe0ff */
[----:B------:R0:W-:Y:S03]  /*1b20*/  @P1 STG.E.128 desc[UR8][R116.64], R24 ;  /* 0x0000001874001986 */ /* 0x0001e6000c101d08 */
.L_x_11081:
[----:B------:R-:W-:Y:S05]  /*1b30*/  BSYNC.RECONVERGENT B0 ;  /* 0x0000000000007941 */ /* 0x000fea0003800200 */
.L_x_11080:
        /* <DEDUP_REMOVED lines=31> */
.L_x_11089:
[----:B-----5:R-:W-:Y:S02]  /*1d30*/  HADD2.F32 R11, -RZ, R116.H0_H0 ;  /* 0x20000074ff0b7230 */ /* 0x020fe40000004100 */
[----:B------:R-:W-:Y:S02]  /*1d40*/  HADD2.F32 R12, -RZ, R28.H0_H0 ;  /* 0x2000001cff0c7230 */ /* 0x000fe40000004100 */
[----:B------:R-:W-:Y:S02]  /*1d50*/  HADD2.F32 R21, -RZ, R117.H0_H0 ;  /* 0x20000075ff157230 */ /* 0x000fe40000004100 */
[----:B------:R-:W-:Y:S02]  /*1d60*/  HADD2.F32 R22, -RZ, R29.H0_H0 ;  /* 0x2000001dff167230 */ /* 0x000fe40000004100 */
[----:B------:R-:W-:Y:S01]  /*1d70*/  FADD.FTZ R11, R12, R11 ;  /* 0x0000000b0c0b7221 */ /* 0x000fe20000010000 */
[----:B------:R-:W-:Y:S02]  /*1d80*/  HADD2.F32 R127, -RZ, R118.H0_H0 ;  /* 0x20000076ff7f7230 */ /* 0x000fe40000004100 */
[----:B------:R-:W-:-:S02]  /*1d90*/  HADD2.F32 R137, -RZ, R119.H0_H0 ;  /* 0x20000077ff897230 */ /* 0x000fc40000004100 */
[----:B------:R-:W-:Y:S01]  /*1da0*/  FADD.FTZ R21, R22, R21 ;  /* 0x0000001516157221 */ /* 0x000fe20000010000 */
[----:B------:R-:W-:Y:S02]  /*1db0*/  HADD2.F32 R12, -RZ, R31.H0_H0 ;  /* 0x2000001fff0c7230 */ /* 0x000fe40000004100 */
[----:B------:R-:W-:Y:S02]  /*1dc0*/  HADD2.F32 R116, -RZ, R116.H1_H1 ;  /* 0x30000074ff747230 */ /* 0x000fe40000004100 */
[----:B------:R-:W-:Y:S02]  /*1dd0*/  HADD2.F32 R117, -RZ, R117.H1_H1 ;  /* 0x30000075ff757230 */ /* 0x000fe40000004100 */
[----:B------:R-:W-:Y:S01]  /*1de0*/  FADD.FTZ R137, R12, R137 ;  /* 0x000000890c897221 */ /* 0x000fe20000010000 */
[----:B------:R-:W-:Y:S02]  /*1df0*/  HADD2.F32 R118, -RZ, R118.H1_H1 ;  /* 0x30000076ff767230 */ /* 0x000fe40000004100 */
[----:B------:R-:W-:-:S02]  /*1e00*/  HADD2.F32 R24, -RZ, R30.H0_H0 ;  /* 0x2000001eff187230 */ /* 0x000fc40000004100 */
[----:B------:R-:W-:Y:S02]  /*1e10*/  HADD2.F32 R119, -RZ, R119.H1_H1 ;  /* 0x30000077ff777230 */ /* 0x000fe40000004100 */
[----:B------:R-:W-:Y:S02]  /*1e20*/  HADD2.F32 R138, -RZ, R31.H1_H1 ;  /* 0x3000001fff8a7230 */ /* 0x000fe40000004100 */
[----:B------:R-:W-:Y:S01]  /*1e30*/  FADD.FTZ R127, R24, R127 ;  /* 0x0000007f187f7221 */ /* 0x000fe20000010000 */
[----:B------:R-:W-:Y:S02]  /*1e40*/  HADD2.F32 R27, -RZ, R30.H1_H1 ;  /* 0x3000001eff1b7230 */ /* 0x000fe40000004100 */
        /* <DEDUP_REMOVED lines=11> */
.L_x_11088:
        /* <DEDUP_REMOVED lines=32> */
.L_x_11091:
[----:B-----5:R-:W-:Y:S02]  /*2100*/  HADD2.F32 R11, -RZ, R116.H0_H0 ;  /* 0x20000074ff0b7230 */ /* 0x020fe40000004100 */
[----:B------:R-:W-:Y:S02]  /*2110*/  HADD2.F32 R12, -RZ, R32.H0_H0 ;  /* 0x20000020ff0c7230 */ /* 0x000fe40000004100 */
[----:B------:R-:W-:Y:S02]  /*2120*/  HADD2.F32 R116, -RZ, R116.H1_H1 ;  /* 0x30000074ff747230 */ /* 0x000fe40000004100 */
[----:B------:R-:W-:Y:S02]  /*2130*/  HADD2.F32 R22, -RZ, R117.H0_H0 ;  /* 0x20000075ff167230 */ /* 0x000fe40000004100 */
[----:B------:R-:W-:Y:S01]  /*2140*/  FADD.FTZ R11, R12, R11 ;  /* 0x0000000b0c0b7221 */ /* 0x000fe20000010000 */
[----:B------:R-:W-:Y:S02]  /*2150*/  HADD2.F32 R24, -RZ, R118.H0_H0 ;  /* 0x20000076ff187230 */ /* 0x000fe40000004100 */
[----:B------:R-:W-:-:S02]  /*2160*/  HADD2.F32 R21, -RZ, R32.H1_H1 ;  /* 0x30000020ff157230 */ /* 0x000fc40000004100 */
        /* <DEDUP_REMOVED lines=8> */
[----:B------:R-:W-:Y:S02]  /*21f0*/  HADD2.F32 R118, -RZ, R118.H1_H1 ;  /* 0x30000076ff767230 */ /* 0x000fe40000004100 */
[----:B------:R-:W-:Y:S02]  /*2200*/  HADD2.F32 R12, -RZ, R33.H1_H1 ;  /* 0x30000021ff0c7230 */ /* 0x000fe40000004100 */
[----:B------:R-:W-:Y:S02]  /*2210*/  HADD2.F32 R119, -RZ, R34.H1_H1 ;  /* 0x30000022ff777230 */ /* 0x000fe40000004100 */
[--C-:B------:R-:W-:Y:S02]  /*2220*/  HADD2.F32 R25, -RZ, R35.reuse.H0_H0 ;  /* 0x20000023ff197230 */ /* 0x100fe40000004100 */
[----:B------:R-:W-:Y:S01]  /*2230*/  FADD.FTZ R117, R12, R117 ;  /* 0x000000750c757221 */ /* 0x000fe20000010000 */
[----:B------:R-:W-:Y:S02]  /*2240*/  HADD2.F32 R27, -RZ, R35.H1_H1 ;  /* 0x30000023ff1b7230 */ /* 0x000fe40000004100 */
[----:B------:R-:W-:Y:S01]  /*2250*/  FADD.FTZ R118, R119, R118 ;  /* 0x0000007677767221 */ /* 0x000fe20000010000 */
[----:B------:R-:W-:-:S02]  /*2260*/  HADD2.F32 R21, -RZ, R29.H0_H0 ;  /* 0x2000001dff157230 */ /* 0x000fc40000004100 */
[----:B------:R-:W-:Y:S01]  /*2270*/  FADD.FTZ R26, R25, R26 ;  /* 0x0000001a191a7221 */ /* 0x000fe20000010000 */
[----:B------:R-:W-:Y:S02]  /*2280*/  HADD2.F32 R12, -RZ, R28.H0_H0 ;  /* 0x2000001cff0c7230 */ /* 0x000fe40000004100 */
[----:B------:R-:W-:Y:S01]  /*2290*/  FADD.FTZ R128, R27, R128 ;  /* 0x000000801b807221 */ /* 0x000fe20000010000 */
[--C-:B------:R-:W-:Y:S02]  /*22a0*/  HADD2.F32 R119, -RZ, R31.reuse.H1_H1 ;  /* 0x3000001fff777230 */ /* 0x100fe40000004100 */
        /* <DEDUP_REMOVED lines=17> */
.L_x_11090:
[----:B------:R-:W0:Y:S01]  /*23c0*/  @UP0 LDCU.64 UR4, c[0x0][0x3a8] ;  /* 0x00007500ff0407ac */ /* 0x000e220008000a00 */
[----:B------:R-:W-:Y:S01]  /*23d0*/  PLOP3.LUT P0, PT, PT, PT, UP0, 0x80, 0x8 ;  /* 0x000000000008781c */ /* 0x000fe20003f0f008 */
[----:B------:R-:W-:Y:S01]  /*23e0*/  HFMA2 R117, -RZ, RZ, 0, 9.5367431640625e-07 ;  /* 0x00000010ff757431 */ /* 0x000fe200000001ff */
[----:B------:R-:W-:-:S11]  /*23f0*/  PLOP3.LUT P2, PT, PT, PT, UP0, 0x80, 0x8 ;  /* 0x000000000008781c */ /* 0x000fd60003f4f008 */
[C---:B0-----:R-:W-:Y:S01]  /*2400*/  @P0 IMAD.WIDE.U32 R116, R146.reuse, R117, UR4 ;  /* 0x0000000492740e25 */ /* 0x041fe2000f8e0075 */
[----:B------:R-:W-:-:S04]  /*2410*/  IADD3 R146, PT, PT, R146, 0x80, RZ ;  /* 0x0000008092927810 */ /* 0x000fc80007ffe0ff */
[----:B------:R1:W-:Y:S03]  /*2420*/  @P2 STG.E.128 desc[UR8][R116.64], R24 ;  /* 0x0000001874002986 */ /* 0x0003e6000c101d08 */
.L_x_11087:
[----:B------:R-:W-:Y:S05]  /*2430*/  BSYNC.RECONVERGENT B0 ;  /* 0x0000000000007941 */ /* 0x000fea0003800200 */
.L_x_11086:
        /* <DEDUP_REMOVED lines=31> */
.L_x_11095:
        /* <DEDUP_REMOVED lines=29> */
.L_x_11094:
        /* <DEDUP_REMOVED lines=32> */
.L_x_11097:
        /* <DEDUP_REMOVED lines=44> */
.L_x_11096:
[----:B------:R-:W0:Y:S01]  /*2cc0*/  @UP0 LDCU.64 UR4, c[0x0][0x3a8] ;  /* 0x00007500ff0407ac */ /* 0x000e220008000a00 */
[----:B------:R-:W-:Y:S02]  /*2cd0*/  PLOP3.LUT P0, PT, PT, PT, UP0, 0x80, 0x8 ;  /* 0x000000000008781c */ /* 0x000fe40003f0f008 */
[----:B------:R-:W-:Y:S02]  /*2ce0*/  PLOP3.LUT P3, PT, PT, PT, UP0, 0x80, 0x8 ;  /* 0x000000000008781c */ /* 0x000fe40003f6f008 */
[----:B------:R-:W-:-:S09]  /*2cf0*/  MOV R117, 0x10 ;  /* 0x0000001000757802 */ /* 0x000fd20000000f00 */
[C---:B0-----:R-:W-:Y:S01]  /*2d00*/  @P0 IMAD.WIDE.U32 R116, R146.reuse, R117, UR4 ;  /* 0x0000000492740e25 */ /* 0x041fe2000f8e0075 */
[----:B------:R-:W-:-:S04]  /*2d10*/  IADD3 R146, PT, PT, R146, 0x80, RZ ;  /* 0x0000008092927810 */ /* 0x000fc80007ffe0ff */
[----:B------:R2:W-:Y:S03]  /*2d20*/  @P3 STG.E.128 desc[UR8][R116.64], R24 ;  /* 0x0000001874003986 */ /* 0x0005e6000c101d08 */
.L_x_11093:
[----:B------:R-:W-:Y:S05]  /*2d30*/  BSYNC.RECONVERGENT B0 ;  /* 0x0000000000007941 */ /* 0x000fea0003800200 */
.L_x_11092:
        /* <DEDUP_REMOVED lines=31> */
.L_x_11101:
        /* <DEDUP_REMOVED lines=29> */
.L_x_11100:
        /* <DEDUP_REMOVED lines=32> */
.L_x_11103:
        /* <DEDUP_REMOVED lines=44> */
.L_x_11102:
[----:B------:R-:W0:Y:S01]  /*35c0*/  @UP0 LDCU.64 UR4, c[0x0][0x3a8] ;  /* 0x00007500ff0407ac */ /* 0x000e220008000a00 */
[----:B------:R-:W-:Y:S01]  /*35d0*/  PLOP3.LUT P0, PT, PT, PT, UP0, 0x80, 0x8 ;  /* 0x000000000008781c */ /* 0x000fe20003f0f008 */
[----:B------:R-:W-:Y:S01]  /*35e0*/  HFMA2 R117, -RZ, RZ, 0, 9.5367431640625e-07 ;  /* 0x00000010ff757431 */ /* 0x000fe200000001ff */
[----:B------:R-:W-:-:S11]  /*35f0*/  PLOP3.LUT P4, PT, PT, PT, UP0, 0x80, 0x8 ;  /* 0x000000000008781c */ /* 0x000fd60003f8f008 */
[----:B0-----:R-:W-:-:S05]  /*3600*/  @P0 IMAD.WIDE.U32 R116, R146, R117, UR4 ;  /* 0x0000000492740e25 */ /* 0x001fca000f8e0075 */
[----:B------:R3:W-:Y:S02]  /*3610*/  @P4 STG.E.128 desc[UR8][R116.64], R24 ;  /* 0x0000001874004986 */ /* 0x0007e4000c101d08 */
.L_x_11099:
[----:B------:R-:W-:Y:S05]  /*3620*/  BSYNC.RECONVERGENT B0 ;  /* 0x0000000000007941 */ /* 0x000fea0003800200 */
.L_x_11098:
        /* <DEDUP_REMOVED lines=171> */
.L_x_11105:
[----:B------:R-:W-:Y:S05]  /*40e0*/  BSYNC.RECONVERGENT B0 ;  /* 0x0000000000007941 */ /* 0x000fea0003800200 */
.L_x_11104:
        /* <DEDUP_REMOVED lines=72> */
[----:B------:R-:W-:Y:S01]  /*4570*/  F2FP.F16.F32.PACK_AB R116, R117, R116 ;  /* 0x000000747574723e */ /* 0x000fe200000000ff */
        /* <DEDUP_REMOVED lines=12> */
[----:B------:R-:W-:-:S02]  /*4640*/  F2FP.F16.F32.PACK_AB R118, R119, R118 ;  /* 0x000000767776723e */ /* 0x000fc400000000ff */
[----:B------:R-:W-:Y:S02]  /*4650*/  F2FP.F16.F32.PACK_AB R117, R148, R117 ;  /* 0x000000759475723e */ /* 0x000fe400000000ff */
[----:B------:R-:W-:Y:S02]  /*4660*/  F2FP.F16.F32.PACK_AB R119, R150, R149 ;  /* 0x000000959677723e */ /* 0x000fe400000000ff */
[----:B------:R-:W-:-:S03]  /*4670*/  IADD3 R143, PT, PT, R143, 0x80, RZ ;  /* 0x000000808f8f7810 */ /* 0x000fc60007ffe0ff */
[----:B------:R0:W-:Y:S04]  /*4680*/  STG.E.128 desc[UR8][R144.64], R116 ;  /* 0x0000007490007986 */ /* 0x0001e8000c101d08 */
.L_x_11107:
[----:B------:R-:W-:Y:S05]  /*4690*/  BSYNC.RECONVERGENT B0 ;  /* 0x0000000000007941 */ /* 0x000fea0003800200 */
.L_x_11106:
        /* <DEDUP_REMOVED lines=35> */
.L_x_11109:
[----:B------:R-:W-:Y:S05]  /*48d0*/  BSYNC.RECONVERGENT B0 ;  /* 0x0000000000007941 */ /* 0x000fea0003800200 */
.L_x_11108:
        /* <DEDUP_REMOVED lines=34> */
.L_x_11111:
[----:B------:R-:W-:Y:S05]  /*4b00*/  BSYNC.RECONVERGENT B0 ;  /* 0x0000000000007941 */ /* 0x000fea0003800200 */
.L_x_11110:
        /* <DEDUP_REMOVED lines=34> */
.L_x_11113:
[----:B------:R-:W-:Y:S05]  /*4d30*/  BSYNC.RECONVERGENT B0 ;  /* 0x0000000000007941 */ /* 0x000fea0003800200 */
.L_x_11112:
        /* <DEDUP_REMOVED lines=31> */
[----:B------:R-:W-:-:S05]  /*4f30*/  F2FP.F16.F32.PACK_AB R116, R147, R146 ;  /* 0x000000929374723e */ /* 0x000fca00000000ff */
[----:B------:R0:W-:Y:S02]  /*4f40*/  STG.E.128 desc[UR8][R144.64], R116 ;  /* 0x0000007490007986 */ /* 0x0001e4000c101d08 */
.L_x_11115:
[----:B------:R-:W-:Y:S05]  /*4f50*/  BSYNC.RECONVERGENT B0 ;  /* 0x0000000000007941 */ /* 0x000fea0003800200 */
.L_x_11114:
[----:B------:R-:W-:Y:S02]  /*4f60*/  UIADD3 UR6, UPT, UPT, UR6, UR14, URZ ;  /* 0x0000000e06067290 */ /* 0x000fe4000fffe0ff */
[----:B------:R-:W-:Y:S02]  /*4f70*/  UPLOP3.LUT UP2, UPT, UPT, UPT, UP2, 0x40, 0x4 ;  /* 0x000000000004789c */ /* 0x000fe40003f4e820 */
[----:B------:R-:W-:-:S09]  /*4f80*/  UISETP.GE.AND UP1, UPT, UR6, UR15, UPT ;  /* 0x0000000f0600728c */ /* 0x000fd2000bf26270 */
[----:B------:R-:W-:Y:S05]  /*4f90*/  BRA.U !UP1, `(.L_x_11116) ;  /* 0xffffffb909687547 */ /* 0x000fea000b83ffff */
[----:B------:R-:W-:Y:S05]  /*4fa0*/  EXIT ;  /* 0x000000000000794d */ /* 0x000fea0003800000 */
.L_x_11117:
        /* <DEDUP_REMOVED lines=13> */
.L_x_22342:


//--------------------- .text._ZN10layer_norm31ln_parallel_residual_fwd_kernelINS_13Kernel_traitsIf6__halfS2_S2_fjLj5120ELj1ELj1ELj4ELj16ENS_18Kernel_traits_baseILj5120EfS2_S2_S2_fjLj128EEEEELb0ELb1ELb1EEEvNS_9FwdParamsE --------------------------
	.section	.text._ZN10layer_norm31ln_parallel_residual_fwd_kernelINS_13Kernel_traitsIf6__halfS2_S2_fjLj5120ELj1ELj1ELj4ELj16ENS_18Kernel_traits_baseILj5120EfS2_S2_S2_fjLj128EEEEELb0ELb1ELb1EEEvNS_9FwdParamsE,"ax",@progbits
	.align	128
        .global         _ZN10layer_norm31ln_parallel_residual_fwd_kernelINS_13Kernel_traitsIf6__halfS2_S2_fjLj5120ELj1ELj1ELj4ELj16ENS_18Kernel_traits_baseILj5120EfS2_S2_S2_fjLj128EEEEELb0ELb1ELb1EEEvNS_9FwdParamsE
        .type           _ZN10layer_norm31ln_parallel_residual_fwd_kernelINS_13Kernel_traitsIf6__halfS2_S2_fjLj5120ELj1ELj1ELj4ELj16ENS_18Kernel_traits_baseILj5120EfS2_S2_S2_fjLj128EEEEELb0ELb1ELb1EEEvNS_9FwdParamsE,@function
        .size           _ZN10layer_norm31ln_parallel_residual_fwd_kernelINS_13Kernel_traitsIf6__halfS2_S2_fjLj5120ELj1ELj1ELj4ELj16ENS_18Kernel_traits_baseILj5120EfS2_S2_S2_fjLj128EEEEELb0ELb1ELb1EEEvNS_9FwdParamsE,(.L_x_22343 - _ZN10layer_norm31ln_parallel_residual_fwd_kernelINS_13Kernel_traitsIf6__halfS2_S2_fjLj5120ELj1ELj1ELj4ELj16ENS_18Kernel_traits_baseILj5120EfS2_S2_S2_fjLj128EEEEELb0ELb1ELb1EEEvNS_9FwdParamsE)
        .other          _ZN10layer_norm31ln_parallel_residual_fwd_kernelINS_13Kernel_traitsIf6__halfS2_S2_fjLj5120ELj1ELj1ELj4ELj16ENS_18Kernel_traits_baseILj5120EfS2_S2_S2_fjLj128EEEEELb0ELb1ELb1EEEvNS_9FwdParamsE,@"STO_CUDA_ENTRY STV_DEFAULT"
_ZN10layer_norm31ln_parallel_residual_fwd_kernelINS_13Kernel_traitsIf6__halfS2_S2_fjLj5120ELj1ELj1ELj4ELj16ENS_18Kernel_traits_baseILj5120EfS2_S2_S2_fjLj128EEEEELb0ELb1ELb1EEEvNS_9FwdParamsE:
.text._ZN10layer_norm31ln_parallel_residual_fwd_kernelINS_13Kernel_traitsIf6__halfS2_S2_fjLj5120ELj1ELj1ELj4ELj16ENS_18Kernel_traits_baseILj5120EfS2_S2_S2_fjLj128EEEEELb0ELb1ELb1EEEvNS_9FwdParamsE:
        /* <DEDUP_REMOVED lines=39> */
.L_x_11118:
        /* <DEDUP_REMOVED lines=32> */
.L_x_11119:
        /* <DEDUP_REMOVED lines=14> */
.L_x_11142:
[----:B----4-:R-:W-:Y:S01]  /*0550*/  ISETP.NE.U32.AND P2, PT, RZ, UR10, PT ;  /* 0x0000000aff007c0c */ /* 0x010fe2000bf45070 */
[----:B-1----:R-:W1:Y:S01]  /*0560*/  LDC.64 R140, c[0x0][0x390] ;  /* 0x0000e400ff8c7b82 */ /* 0x002e620000000a00 */
[----:B--2---:R-:W-:Y:S02]  /*0570*/  IMAD R5, R4, UR8, RZ ;  /* 0x0000000804057c24 */ /* 0x004fe4000f8e02ff */
[----:B------:R-:W-:-:S03]  /*0580*/  ISETP.NE.AND.EX P2, PT, RZ, UR11, PT, P2 ;  /* 0x0000000bff007c0c */ /* 0x000fc6000bf45320 */
[----:B------:R-:W-:Y:S02]  /*0590*/  SHF.R.S32.HI R10, RZ, 0x1f, R5 ;  /* 0x0000001fff0a7819 */ /* 0x000fe40000011405 */
[----:B0-----:R-:W0:Y:S02]  /*05a0*/  @P1 LDC.64 R6, c[0x0][0x398] ;  /* 0x0000e600ff061b82 */ /* 0x001e240000000a00 */
        /* <DEDUP_REMOVED lines=8> */
[----:B------:R0:W5:Y:S01]  /*0630*/  @P2 LDG.E.128 R24, desc[UR6][R8.64] ;  /* 0x0000000608182981 */ /* 0x000162000c1e1d00 */
[----:B------:R-:W-:Y:S05]  /*0640*/  @!P1 BRA `(.L_x_11120) ;  /* 0x00000004002c9947 */ /* 0x000fea0003800000 */
[----:B------:R-:W-:Y:S05]  /*0650*/  @!P2 BRA `(.L_x_11121) ;  /* 0x0000000000b4a947 */ /* 0x000fea0003800000 */
[----:B-----5:R-:W-:Y:S02]  /*0660*/  HADD2.F32 R5, -RZ, R16.H0_H0 ;  /* 0x20000010ff057230 */ /* 0x020fe40000004100 */
[----:B0-----:R-:W-:Y:S02]  /*0670*/  HADD2.F32 R6, -RZ, R28.H0_H0 ;  /* 0x2000001cff067230 */ /* 0x001fe40000004100 */
[----:B------:R-:W-:Y:S02]  /*0680*/  HADD2.F32 R16, -RZ, R16.H1_H1 ;  /* 0x30000010ff107230 */ /* 0x000fe40000004100 */
[--C-:B------:R-:W-:Y:S02]  /*0690*/  HADD2.F32 R8, -RZ, R17.reuse.H0_H0 ;  /* 0x20000011ff087230 */ /* 0x100fe40000004100 */
[----:B------:R-:W-:Y:S01]  /*06a0*/  FADD.FTZ R5, R5, R6 ;  /* 0x0000000605057221 */ /* 0x000fe20000010000 */
[----:B------:R-:W-:Y:S02]  /*06b0*/  HADD2.F32 R7, -RZ, R28.H1_H1 ;  /* 0x3000001cff077230 */ /* 0x000fe40000004100 */
[----:B------:R-:W-:-:S02]  /*06c0*/  HADD2.F32 R17, -RZ, R17.H1_H1 ;  /* 0x30000011ff117230 */ /* 0x000fc40000004100 */
[--C-:B------:R-:W-:Y:S02]  /*06d0*/  HADD2.F32 R10, -RZ, R18.reuse.H0_H0 ;  /* 0x20000012ff0a7230 */ /* 0x100fe40000004100 */
[----:B------:R-:W-:Y:S01]  /*06e0*/  FADD.FTZ R16, R16, R7 ;  /* 0x0000000710107221 */ /* 0x000fe20000010000 */
[--C-:B------:R-:W-:Y:S02]  /*06f0*/  HADD2.F32 R6, -RZ, R29.reuse.H1_H1 ;  /* 0x3000001dff067230 */ /* 0x100fe40000004100 */
[----:B------:R-:W-:Y:S02]  /*0700*/  HADD2.F32 R18, -RZ, R18.H1_H1 ;  /* 0x30000012ff127230 */ /* 0x000fe40000004100 */
[----:B------:R-:W-:Y:S02]  /*0710*/  HADD2.F32 R9, -RZ, R29.H0_H0 ;  /* 0x2000001dff097230 */ /* 0x000fe40000004100 */
[----:B------:R-:W-:Y:S01]  /*0720*/  FADD.FTZ R17, R17, R6 ;  /* 0x0000000611117221 */ /* 0x000fe20000010000 */
[----:B------:R-:W-:-:S02]  /*0730*/  HADD2.F32 R13, -RZ, R30.H1_H1 ;  /* 0x3000001eff0d7230 */ /* 0x000fc40000004100 */
[----:B------:R-:W-:Y:S02]  /*0740*/  HADD2.F32 R11, -RZ, R30.H0_H0 ;  /* 0x2000001eff0b7230 */ /* 0x000fe40000004100 */
[----:B------:R-:W-:Y:S01]  /*0750*/  FADD.FTZ R9, R8, R9 ;  /* 0x0000000908097221 */ /* 0x000fe20000010000 */
[----:B------:R-:W-:Y:S02]  /*0760*/  HADD2.F32 R12, -RZ, R19.H0_H0 ;  /* 0x20000013ff0c7230 */ /* 0x000fe40000004100 */
[----:B------:R-:W-:Y:S01]  /*0770*/  FADD.FTZ R18, R18, R13 ;  /* 0x0000000d12127221 */ /* 0x000fe20000010000 */
[----:B------:R-:W-:Y:S02]  /*0780*/  HADD2.F32 R7, -RZ, R31.H0_H0 ;  /* 0x2000001fff077230 */ /* 0x000fe40000004100 */
[----:B------:R-:W-:Y:S01]  /*0790*/  FADD.FTZ R10, R10, R11 ;  /* 0x0000000b0a0a7221 */ /* 0x000fe20000010000 */
[----:B------:R-:W-:Y:S02]  /*07a0*/  HADD2.F32 R6, -RZ, R25.H0_H0 ;  /* 0x20000019ff067230 */ /* 0x000fe40000004100 */
[----:B------:R-:W-:-:S02]  /*07b0*/  HADD2.F32 R8, -RZ, R24.H0_H0 ;  /* 0x20000018ff087230 */ /* 0x000fc40000004100 */
[----:B------:R-:W-:Y:S01]  /*07c0*/  FADD.FTZ R12, R12, R7 ;  /* 0x000000070c0c7221 */ /* 0x000fe20000010000 */
[----:B------:R-:W-:Y:S02]  /*07d0*/  HADD2.F32 R13, -RZ, R26.H0_H0 ;  /* 0x2000001aff0d7230 */ /* 0x000fe40000004100 */
[----:B------:R-:W-:Y:S01]  /*07e0*/  FADD.FTZ R7, R9, R6 ;  /* 0x0000000609077221 */ /* 0x000fe20000010000 */
[----:B------:R-:W-:Y:S02]  /*07f0*/  HADD2.F32 R19, -RZ, R19.H1_H1 ;  /* 0x30000013ff137230 */ /* 0x000fe40000004100 */
[----:B------:R-:W-:Y:S01]  /*0800*/  FADD.FTZ R8, R5, R8 ;  /* 0x0000000805087221 */ /* 0x000fe20000010000 */
[----:B------:R-:W-:Y:S02]  /*0810*/  HADD2.F32 R20, -RZ, R31.H1_H1 ;  /* 0x3000001fff147230 */ /* 0x000fe40000004100 */
[----:B------:R-:W-:Y:S01]  /*0820*/  FADD.FTZ R13, R10, R13 ;  /* 0x0000000d0a0d7221 */ /* 0x000fe20000010000 */
[----:B------:R-:W-:-:S02]  /*0830*/  HADD2.F32 R11, -RZ, R27.H0_H0 ;  /* 0x2000001bff0b7230 */ /* 0x000fc40000004100 */
[----:B------:R-:W-:Y:S02]  /*0840*/  HADD2.F32 R6, -RZ, R27.H1_H1 ;  /* 0x3000001bff067230 */ /* 0x000fe40000004100 */
        /* <DEDUP_REMOVED lines=14> */
.L_x_11121:
[----:B-----5:R-:W-:Y:S02]  /*0930*/  HADD2.F32 R13, -RZ, R18.H0_H0 ;  /* 0x20000012ff0d7230 */ /* 0x020fe40000004100 */
[----:B------:R-:W-:Y:S02]  /*0940*/  HADD2.F32 R12, -RZ, R30.H0_H0 ;  /* 0x2000001eff0c7230 */ /* 0x000fe40000004100 */
[----:B0-----:R-:W-:Y:S02]  /*0950*/  HADD2.F32 R7, -RZ, R17.H0_H0 ;  /* 0x20000011ff077230 */ /* 0x001fe40000004100 */
[----:B------:R-:W-:Y:S02]  /*0960*/  HADD2.F32 R6, -RZ, R29.H0_H0 ;  /* 0x2000001dff067230 */ /* 0x000fe40000004100 */
[----:B------:R-:W-:Y:S01]  /*0970*/  FADD.FTZ R13, R13, R12 ;  /* 0x0000000c0d0d7221 */ /* 0x000fe20000010000 */
[----:B------:R-:W-:Y:S02]  /*0980*/  HADD2.F32 R8, -RZ, R16.H0_H0 ;  /* 0x20000010ff087230 */ /* 0x000fe40000004100 */
[----:B------:R-:W-:-:S02]  /*0990*/  HADD2.F32 R5, -RZ, R28.H0_H0 ;  /* 0x2000001cff057230 */ /* 0x000fc40000004100 */
[----:B------:R-:W-:Y:S01]  /*09a0*/  FADD.FTZ R7, R7, R6 ;  /* 0x0000000607077221 */ /* 0x000fe20000010000 */
[----:B------:R-:W-:Y:S02]  /*09b0*/  HADD2.F32 R11, -RZ, R19.H0_H0 ;  /* 0x20000013ff0b7230 */ /* 0x000fe40000004100 */
[----:B------:R-:W-:Y:S02]  /*09c0*/  HADD2.F32 R12, -RZ, R31.H0_H0 ;  /* 0x2000001fff0c7230 */ /* 0x000fe40000004100 */
[----:B------:R-:W-:Y:S01]  /*09d0*/  FADD.FTZ R8, R8, R5 ;  /* 0x0000000508087221 */ /* 0x000fe20000010000 */
[----:B------:R-:W-:Y:S02]  /*09e0*/  HADD2.F32 R9, -RZ, R16.H1_H1 ;  /* 0x30000010ff097230 */ /* 0x000fe40000004100 */
[----:B------:R-:W-:Y:S02]  /*09f0*/  HADD2.F32 R19, -RZ, R19.H1_H1 ;  /* 0x30000013ff137230 */ /* 0x000fe40000004100 */
[----:B------:R-:W-:Y:S01]  /*0a00*/  FADD.FTZ R12, R11, R12 ;  /* 0x0000000c0b0c7221 */ /* 0x000fe20000010000 */
[----:B------:R-:W-:-:S02]  /*0a10*/  HADD2.F32 R6, -RZ, R31.H1_H1 ;  /* 0x3000001fff067230 */ /* 0x000fc40000004100 */
[----:B------:R-:W-:Y:S02]  /*0a20*/  HADD2.F32 R10, -RZ, R17.H1_H1 ;  /* 0x30000011ff0a7230 */ /* 0x000fe40000004100 */
[----:B------:R-:W-:Y:S02]  /*0a30*/  HADD2.F32 R18, -RZ, R18.H1_H1 ;  /* 0x30000012ff127230 */ /* 0x000fe40000004100 */
[----:B------:R-:W-:Y:S01]  /*0a40*/  FADD.FTZ R11, R19, R6 ;  /* 0x00000006130b7221 */ /* 0x000fe20000010000 */
[----:B------:R-:W-:Y:S02]  /*0a50*/  HADD2.F32 R15, -RZ, R30.H1_H1 ;  /* 0x3000001eff0f7230 */ /* 0x000fe40000004100 */
[----:B------:R-:W-:Y:S02]  /*0a60*/  HADD2.F32 R5, -RZ, R29.H1_H1 ;  /* 0x3000001dff057230 */ /* 0x000fe40000004100 */
[----:B------:R-:W-:Y:S02]  /*0a70*/  HADD2.F32 R16, -RZ, R28.H1_H1 ;  /* 0x3000001cff107230 */ /* 0x000fe40000004100 */
[----:B------:R-:W-:Y:S01]  /*0a80*/  FADD.FTZ R6, R18, R15 ;  /* 0x0000000f12067221 */ /* 0x000fe20000010000 */
[----:B------:R-:W-:Y:S01]  /*0a90*/  F2FP.F16.F32.PACK_AB R23, R11, R12 ;  /* 0x0000000c0b17723e */ /* 0x000fe200000000ff */
[----:B------:R-:W-:Y:S01]  /*0aa0*/  FADD.FTZ R10, R10, R5 ;  /* 0x000000050a0a7221 */ /* 0x000fe20000010000 */
[----:B------:R-:W-:-:S02]  /*0ab0*/  FADD.FTZ R9, R9, R16 ;  /* 0x0000001009097221 */ /* 0x000fc40000010000 */
[----:B------:R-:W-:Y:S02]  /*0ac0*/  F2FP.F16.F32.PACK_AB R22, R6, R13 ;  /* 0x0000000d0616723e */ /* 0x000fe400000000ff */
[----:B------:R-:W-:Y:S02]  /*0ad0*/  F2FP.F16.F32.PACK_AB R21, R10, R7 ;  /* 0x000000070a15723e */ /* 0x000fe400000000ff */
[----:B------:R-:W-:Y:S01]  /*0ae0*/  F2FP.F16.F32.PACK_AB R20, R9, R8 ;  /* 0x000000080914723e */ /* 0x000fe200000000ff */
[----:B------:R-:W-:Y:S06]  /*0af0*/  BRA `(.L_x_11122) ;  /* 0x0000000000987947 */ /* 0x000fec0003800000 */
.L_x_11120:
[----:B------:R-:W-:Y:S05]  /*0b00*/  @!P2 BRA `(.L_x_11123) ;  /* 0x000000000074a947 */ /* 0x000fea0003800000 */
        /* <DEDUP_REMOVED lines=29> */
.L_x_11123:
[--C-:B0----5:R-:W-:Y:S02]  /*0ce0*/  HADD2.F32 R8, -RZ, R16.reuse.H0_H0 ;  /* 0x20000010ff087230 */ /* 0x121fe40000004100 */
[----:B------:R-:W-:Y:S02]  /*0cf0*/  HADD2.F32 R9, -RZ, R16.H1_H1 ;  /* 0x30000010ff097230 */ /* 0x000fe40000004100 */
[--C-:B------:R-:W-:Y:S02]  /*0d00*/  HADD2.F32 R7, -RZ, R17.reuse.H0_H0 ;  /* 0x20000011ff077230 */ /* 0x100fe40000004100 */
[----:B------:R-:W-:Y:S02]  /*0d10*/  HADD2.F32 R10, -RZ, R17.H1_H1 ;  /* 0x30000011ff0a7230 */ /* 0x000fe40000004100 */
[--C-:B------:R-:W-:Y:S02]  /*0d20*/  HADD2.F32 R13, -RZ, R18.reuse.H0_H0 ;  /* 0x20000012ff0d7230 */ /* 0x100fe40000004100 */
[----:B------:R-:W-:-:S02]  /*0d30*/  HADD2.F32 R6, -RZ, R18.H1_H1 ;  /* 0x30000012ff067230 */ /* 0x000fc40000004100 */
[--C-:B------:R-:W-:Y:S02]  /*0d40*/  HADD2.F32 R12, -RZ, R19.reuse.H0_H0 ;  /* 0x20000013ff0c7230 */ /* 0x100fe40000004100 */
[----:B------:R-:W-:-:S07]  /*0d50*/  HADD2.F32 R11, -RZ, R19.H1_H1 ;  /* 0x30000013ff0b7230 */ /* 0x000fce0000004100 */
.L_x_11122:
        /* <DEDUP_REMOVED lines=27> */
.L_x_11125:
        /* <DEDUP_REMOVED lines=29> */
.L_x_11124:
        /* <DEDUP_REMOVED lines=32> */
.L_x_11127:
[----:B-----5:R-:W-:Y:S02]  /*12e0*/  HADD2.F32 R15, -RZ, R112.H0_H0 ;  /* 0x20000070ff0f7230 */ /* 0x020fe40000004100 */
[----:B------:R-:W-:Y:S02]  /*12f0*/  HADD2.F32 R16, -RZ, R28.H0_H0 ;  /* 0x2000001cff107230 */ /* 0x000fe40000004100 */
[----:B------:R-:W-:Y:S02]  /*1300*/  HADD2.F32 R20, -RZ, R114.H0_H0 ;  /* 0x20000072ff147230 */ /* 0x000fe40000004100 */
[----:B------:R-:W-:Y:S02]  /*1310*/  HADD2.F32 R112, -RZ, R112.H1_H1 ;  /* 0x30000070ff707230 */ /* 0x000fe40000004100 */
[----:B------:R-:W-:Y:S01]  /*1320*/  FADD.FTZ R15, R16, R15 ;  /* 0x0000000f100f7221 */ /* 0x000fe20000010000 */
[----:B------:R-:W-:Y:S02]  /*1330*/  HADD2.F32 R114, -RZ, R114.H1_H1 ;  /* 0x30000072ff727230 */ /* 0x000fe40000004100 */
[----:B------:R-:W-:-:S02]  /*1340*/  HADD2.F32 R17, -RZ, R28.H1_H1 ;  /* 0x3000001cff117230 */ /* 0x000fc40000004100 */
[--C-:B------:R-:W-:Y:S02]  /*1350*/  HADD2.F32 R21, -RZ, R30.reuse.H0_H0 ;  /* 0x2000001eff157230 */ /* 0x100fe40000004100 */
[----:B------:R-:W-:Y:S02]  /*1360*/  HADD2.F32 R23, -RZ, R30.H1_H1 ;  /* 0x3000001eff177230 */ /* 0x000fe40000004100 */
[----:B------:R-:W-:Y:S01]  /*1370*/  FADD.FTZ R112, R17, R112 ;  /* 0x0000007011707221 */ /* 0x000fe20000010000 */
[----:B------:R-:W-:Y:S02]  /*1380*/  HADD2.F32 R18, -RZ, R113.H0_H0 ;  /* 0x20000071ff127230 */ /* 0x000fe40000004100 */
[----:B------:R-:W-:Y:S01]  /*1390*/  FADD.FTZ R20, R21, R20 ;  /* 0x0000001415147221 */ /* 0x000fe20000010000 */
[----:B------:R-:W-:Y:S02]  /*13a0*/  HADD2.F32 R19, -RZ, R29.H0_H0 ;  /* 0x2000001dff137230 */ /* 0x000fe40000004100 */
[----:B------:R-:W-:Y:S01]  /*13b0*/  FADD.FTZ R23, R23, R114 ;  /* 0x0000007217177221 */ /* 0x000fe20000010000 */
[----:B------:R-:W-:-:S02]  /*13c0*/  HADD2.F32 R113, -RZ, R113.H1_H1 ;  /* 0x30000071ff717230 */ /* 0x000fc40000004100 */
[----:B------:R-:W-:Y:S02]  /*13d0*/  HADD2.F32 R22, -RZ, R115.H0_H0 ;  /* 0x20000073ff167230 */ /* 0x000fe40000004100 */
[----:B------:R-:W-:Y:S01]  /*13e0*/  FADD.FTZ R18, R19, R18 ;  /* 0x0000001213127221 */ /* 0x000fe20000010000 */
[----:B------:R-:W-:Y:S02]  /*13f0*/  HADD2.F32 R16, -RZ, R29.H1_H1 ;  /* 0x3000001dff107230 */ /* 0x000fe40000004100 */
[----:B------:R-:W-:Y:S02]  /*1400*/  HADD2.F32 R115, -RZ, R115.H1_H1 ;  /* 0x30000073ff737230 */ /* 0x000fe40000004100 */
[--C-:B------:R-:W-:Y:S02]  /*1410*/  HADD2.F32 R21, -RZ, R31.reuse.H0_H0 ;  /* 0x2000001fff157230 */ /* 0x100fe40000004100 */
        /* <DEDUP_REMOVED lines=24> */
.L_x_11126:
        /* <DEDUP_REMOVED lines=23> */
.L_x_11129:
[----:B-----5:R-:W-:Y:S02]  /*1710*/  HADD2.F32 R119, -RZ, R112.H0_H0 ;  /* 0x20000070ff777230 */ /* 0x020fe40000004100 */
[----:B0-----:R-:W-:Y:S02]  /*1720*/  HADD2.F32 R20, -RZ, R24.H0_H0 ;  /* 0x20000018ff147230 */ /* 0x001fe40000004100 */
        /* <DEDUP_REMOVED lines=27> */
.L_x_11128:
[----:B------:R-:W-:Y:S05]  /*18e0*/  BRA.U UP1, `(.L_x_11131) ;  /* 0x0000000101747547 */ /* 0x000fea000b800000 */
        /* <DEDUP_REMOVED lines=29> */
.L_x_11131:
[----:B0----5:R-:W-:Y:S02]  /*1ac0*/  HADD2.F32 R20, -RZ, R112.H0_H0 ;  /* 0x20000070ff147230 */ /* 0x021fe40000004100 */
        /* <DEDUP_REMOVED lines=43> */
.L_x_11130:
        /* <DEDUP_REMOVED lines=23> */
.L_x_11133:
        /* <DEDUP_REMOVED lines=29> */
.L_x_11132:
        /* <DEDUP_REMOVED lines=30> */
.L_x_11135:
        /* <DEDUP_REMOVED lines=44> */
.L_x_11134:
        /* <DEDUP_REMOVED lines=14> */
[--C-:B-----5:R-:W-:Y:S02]  /*2640*/  HADD2.F32 R137, -RZ, R112.reuse.H0_H0 ;  /* 0x20000070ff897230 */ /* 0x120fe40000004100 */
[----:B------:R-:W-:Y:S02]  /*2650*/  HADD2.F32 R140, -RZ, R112.H1_H1 ;  /* 0x30000070ff8c7230 */ /* 0x000fe40000004100 */
[--C-:B------:R-:W-:Y:S02]  /*2660*/  HADD2.F32 R139, -RZ, R113.reuse.H0_H0 ;  /* 0x20000071ff8b7230 */ /* 0x100fe40000004100 */
[----:B0-----:R-:W-:Y:S02]  /*2670*/  HADD2.F32 R142, -RZ, R113.H1_H1 ;  /* 0x30000071ff8e7230 */ /* 0x001fe40000004100 */
[--C-:B------:R-:W-:Y:S02]  /*2680*/  HADD2.F32 R141, -RZ, R114.reuse.H0_H0 ;  /* 0x20000072ff8d7230 */ /* 0x100fe40000004100 */
[----:B------:R-:W-:-:S02]  /*2690*/  HADD2.F32 R144, -RZ, R114.H1_H1 ;  /* 0x30000072ff907230 */ /* 0x000fc40000004100 */
[--C-:B------:R-:W-:Y:S02]  /*26a0*/  HADD2.F32 R143, -RZ, R115.reuse.H0_H0 ;  /* 0x20000073ff8f7230 */ /* 0x100fe40000004100 */
[----:B------:R-:W-:Y:S01]  /*26b0*/  HADD2.F32 R146, -RZ, R115.H1_H1 ;  /* 0x30000073ff927230 */ /* 0x000fe20000004100 */
[----:B------:R-:W-:Y:S06]  /*26c0*/  BRA `(.L_x_11138) ;  /* 0x00000004009c7947 */ /* 0x000fec0003800000 */
.L_x_11137:
        /* <DEDUP_REMOVED lines=29> */
.L_x_11136:
        /* <DEDUP_REMOVED lines=30> */
.L_x_11139:
        /* <DEDUP_REMOVED lines=44> */
.L_x_11138:
        /* <DEDUP_REMOVED lines=154> */
.L_x_11141:
[----:B---3--:R-:W-:Y:S05]  /*36e0*/  BSYNC.RECONVERGENT B0 ;  /* 0x0000000000007941 */ /* 0x008fea0003800200 */
.L_x_11140:
[----:B------:R-:W-:Y:S01]  /*36f0*/  BAR.SYNC.DEFER_BLOCKING 0x0 ;  /* 0x0000000000007b1d */ /* 0x000fe20000010000 */
[----:B------:R-:W-:Y:S01]  /*3700*/  ISETP.GT.U32.AND P2, PT, R2, 0x3, PT ;  /* 0x000000030200780c */ /* 0x000fe20003f44070 */
[----:B------:R-:W-:Y:S01]  /*3710*/  HFMA2 R115, -RZ, RZ, 0, 0 ;  /* 0x00000000ff737431 */ /* 0x000fe200000001ff */
        /* <DEDUP_REMOVED lines=59> */
[----:B------:R-:W1:Y:S01]  /*3ad0*/  MUFU.RSQ R150, R145 ;  /* 0x0000009100967308 */ /* 0x000e620000001400 */
[----:B------:R-:W2:Y:S01]  /*3ae0*/  LDC.64 R130, c[0x0][0x428] ;  /* 0x00010a00ff827b82 */ /* 0x000ea20000000a00 */
[C---:B------:R-:W-:Y:S01]  /*3af0*/  FADD.FTZ R8, -R148.reuse, R8 ;  /* 0x0000000894087221 */ /* 0x040fe20000010100 */
[C---:B------:R-:W-:Y:S01]  /*3b00*/  FADD.FTZ R9, -R148.reuse, R9 ;  /* 0x0000000994097221 */ /* 0x040fe20000010100 */
[C---:B------:R-:W-:Y:S01]  /*3b10*/  FADD.FTZ R12, -R148.reuse, R12 ;  /* 0x0000000c940c7221 */ /* 0x040fe20000010100 */
[C---:B------:R-:W-:Y:S01]  /*3b20*/  FADD.FTZ R11, -R148.reuse, R11 ;  /* 0x0000000b940b7221 */ /* 0x040fe20000010100 */
[C---:B------:R-:W-:Y:S01]  /*3b30*/  FADD.FTZ R6, -R148.reuse, R6 ;  /* 0x0000000694067221 */ /* 0x040fe20000010100 */
[C---:B------:R-:W-:Y:S01]  /*3b40*/  FADD.FTZ R7, -R148.reuse, R7 ;  /* 0x0000000794077221 */ /* 0x040fe20000010100 */
[C---:B------:R-:W-:Y:S01]  /*3b50*/  FADD.FTZ R10, -R148.reuse, R10 ;  /* 0x0000000a940a7221 */ /* 0x040fe20000010100 */
[----:B------:R-:W3:Y:S01]  /*3b60*/  @!P2 LDC.64 R112, c[0x0][0x3c8] ;  /* 0x0000f200ff70ab82 */ /* 0x000ee20000000a00 */
        /* <DEDUP_REMOVED lines=17> */
[----:B0-----:R-:W-:Y:S01]  /*3c80*/  FMUL.FTZ R147, R150, R133 ;  /* 0x0000008596937220 */ /* 0x001fe20000410000 */
[----:B--2---:R-:W-:-:S04]  /*3c90*/  IMAD.WIDE.U32 R132, R14, 0x10, R130 ;  /* 0x000000100e847825 */ /* 0x004fc800078e0082 */
[----:B------:R-:W-:Y:S01]  /*3ca0*/  FADD.FTZ R155, -R148, R134 ;  /* 0x00000086949b7221 */ /* 0x000fe20000010100 */
[----:B------:R-:W-:Y:S01]  /*3cb0*/  FFMA.FTZ R14, R12, R107, R67 ;  /* 0x0000006b0c0e7223 */ /* 0x000fe20000010043 */
[----:B------:R-:W-:Y:S01]  /*3cc0*/  FFMA.FTZ R9, R9, R106, R66 ;  /* 0x0000006a09097223 */ /* 0x000fe20000010042 */
[----:B------:R-:W-:Y:S01]  /*3cd0*/  FFMA.FTZ R12, R6, R105, R65 ;  /* 0x00000069060c7223 */ /* 0x000fe20000010041 */
[----:B---3--:R-:W-:-:S04]  /*3ce0*/  @!P2 IMAD.WIDE R112, R4, 0x4, R112 ;  /* 0x000000040470a825 */ /* 0x008fc800078e0270 */
[----:B------:R-:W-:Y:S01]  /*3cf0*/  FFMA.FTZ R7, R7, R110, R70 ;  /* 0x0000006e07077223 */ /* 0x000fe20000010046 */
[----:B------:R-:W-:Y:S01]  /*3d00*/  FFMA.FTZ R6, R10, R111, R71 ;  /* 0x0000006f0a067223 */ /* 0x000fe20000010047 */
[----:B------:R-:W-:Y:S01]  /*3d10*/  FFMA.FTZ R17, R17, R102, R62 ;  /* 0x0000006611117223 */ /* 0x000fe2000001003e */
[----:B------:R-:W-:Y:S01]  /*3d20*/  FFMA.FTZ R18, R18, R103, R63 ;  /* 0x0000006712127223 */ /* 0x000fe2000001003f */
[----:B------:R-:W-:Y:S01]  /*3d30*/  FADD.FTZ R159, -R148, R140 ;  /* 0x0000008c949f7221 */ /* 0x000fe20000010100 */
[C---:B------:R-:W-:Y:S01]  /*3d40*/  FMUL.FTZ R15, R150.reuse, R15 ;  /* 0x0000000f960f7220 */ /* 0x040fe20000410000 */
[C---:B------:R-:W-:Y:S01]  /*3d50*/  FMUL.FTZ R16, R150.reuse, R16 ;  /* 0x0000001096107220 */ /* 0x040fe20000410000 */
[C---:B------:R-:W-:Y:S01]  /*3d60*/  FMUL.FTZ R125, R150.reuse, R125 ;  /* 0x0000007d967d7220 */ /* 0x040fe20000410000 */
[C---:B------:R-:W-:Y:S01]  /*3d70*/  FMUL.FTZ R114, R150.reuse, R128 ;  /* 0x0000008096727220 */ /* 0x040fe20000410000 */
[----:B------:R-:W-:Y:S01]  /*3d80*/  FMUL.FTZ R140, R150, R155 ;  /* 0x0000009b968c7220 */ /* 0x000fe20000410000 */
[C---:B------:R-:W-:Y:S01]  /*3d90*/  FADD.FTZ R13, -R148.reuse, R13 ;  /* 0x0000000d940d7221 */ /* 0x040fe20000010100 */
[C---:B------:R-:W-:Y:S01]  /*3da0*/  FADD.FTZ R123, -R148.reuse, R123 ;  /* 0x0000007b947b7221 */ /* 0x040fe20000010100 */
[----:B------:R-:W-:Y:S01]  /*3db0*/  FADD.FTZ R126, -R148, R126 ;  /* 0x0000007e947e7221 */ /* 0x000fe20000010100 */
[----:B------:R0:W-:Y:S01]  /*3dc0*/  @!P2 STG.E desc[UR6][R112.64], R150 ;  /* 0x000000967000a986 */ /* 0x0001e2000c101906 */
[----:B------:R-:W-:Y:S01]  /*3dd0*/  F2FP.F16.F32.PACK_AB R11, R14, R9 ;  /* 0x000000090e0b723e */ /* 0x000fe200000000ff */
[----:B------:R-:W-:Y:S01]  /*3de0*/  FFMA.FTZ R15, R15, R100, R60 ;  /* 0x000000640f0f7223 */ /* 0x000fe2000001003c */
[----:B------:R-:W-:Y:S01]  /*3df0*/  F2FP.F16.F32.PACK_AB R9, R6, R7 ;  /* 0x000000070609723e */ /* 0x000fe200000000ff */
[----:B------:R-:W-:Y:S01]  /*3e00*/  FFMA.FTZ R16, R16, R101, R61 ;  /* 0x0000006510107223 */ /* 0x000fe2000001003d */
[----:B------:R-:W-:Y:S01]  /*3e10*/  FADD.FTZ R135, -R148, R135 ;  /* 0x0000008794877221 */ /* 0x000fe20000010100 */
[----:B------:R-:W-:Y:S01]  /*3e20*/  FFMA.FTZ R125, R125, R90, R50 ;  /* 0x0000005a7d7d7223 */ /* 0x000fe20000010032 */
[----:B------:R-:W-:Y:S01]  /*3e30*/  FFMA.FTZ R6, R114, R91, R51 ;  /* 0x0000005b72067223 */ /* 0x000fe20000010033 */
[----:B------:R-:W-:Y:S01]  /*3e40*/  FFMA.FTZ R7, R140, R81, R41 ;  /* 0x000000518c077223 */ /* 0x000fe20000010029 */
[C---:B------:R-:W-:Y:S01]  /*3e50*/  FMUL.FTZ R13, R150.reuse, R13 ;  /* 0x0000000d960d7220 */ /* 0x040fe20000410000 */
[C---:B------:R-:W-:Y:S01]  /*3e60*/  FMUL.FTZ R123, R150.reuse, R123 ;  /* 0x0000007b967b7220 */ /* 0x040fe20000410000 */
[----:B------:R-:W-:Y:S01]  /*3e70*/  FMUL.FTZ R126, R150, R126 ;  /* 0x0000007e967e7220 */ /* 0x000fe20000410000 */
[----:B0-----:R-:W-:Y:S01]  /*3e80*/  F2FP.F16.F32.PACK_AB R113, R18, R17 ;  /* 0x000000111271723e */ /* 0x001fe200000000ff */
[----:B------:R-:W-:Y:S01]  /*3e90*/  FFMA.FTZ R18, R147, R80, R40 ;  /* 0x0000005093127223 */ /* 0x000fe20000010028 */
[----:B------:R-:W-:Y:S01]  /*3ea0*/  FMUL.FTZ R128, R150, R149 ;  /* 0x0000009596807220 */ /* 0x000fe20000410000 */
[C---:B------:R-:W-:Y:S01]  /*3eb0*/  FADD.FTZ R19, -R148.reuse, R19 ;  /* 0x0000001394137221 */ /* 0x040fe20000010100 */
[C---:B------:R-:W-:Y:S01]  /*3ec0*/  FADD.FTZ R116, -R148.reuse, R116 ;  /* 0x0000007494747221 */ /* 0x040fe20000010100 */
[C---:B------:R-:W-:Y:S01]  /*3ed0*/  FADD.FTZ R119, -R148.reuse, R119 ;  /* 0x0000007794777221 */ /* 0x040fe20000010100 */
[----:B------:R-:W-:Y:S01]  /*3ee0*/  FADD.FTZ R122, -R148, R122 ;  /* 0x0000007a947a7221 */ /* 0x000fe20000010100 */
[----:B------:R-:W-:Y:S01]  /*3ef0*/  FMUL.FTZ R149, R150, R135 ;  /* 0x0000008796957220 */ /* 0x000fe20000410000 */
[----:B------:R-:W-:Y:S01]  /*3f00*/  F2FP.F16.F32.PACK_AB R112, R16, R15 ;  /* 0x0000000f1070723e */ /* 0x000fe200000000ff */
[----:B------:R-:W-:Y:S01]  /*3f10*/  IMAD.WIDE.U32 R134, R5, 0x10, R130 ;  /* 0x0000001005867825 */ /* 0x000fe200078e0082 */
[----:B------:R-:W-:-:S03]  /*3f20*/  F2FP.F16.F32.PACK_AB R15, R6, R125 ;  /* 0x0000007d060f723e */ /* 0x000fc600000000ff */
[----:B------:R-:W-:Y:S01]  /*3f30*/  FFMA.FTZ R13, R13, R104, R64 ;  /* 0x000000680d0d7223 */ /* 0x000fe20000010040 */
[----:B------:R-:W-:Y:S01]  /*3f40*/  F2FP.F16.F32.PACK_AB R18, R7, R18 ;  /* 0x000000120712723e */ /* 0x000fe200000000ff */
[----:B------:R-:W-:Y:S01]  /*3f50*/  FFMA.FTZ R14, R123, R88, R48 ;  /* 0x000000587b0e7223 */ /* 0x000fe20000010030 */
[----:B------:R-:W-:Y:S01]  /*3f60*/  FFMA.FTZ R5, R126, R89, R49 ;  /* 0x000000597e057223 */ /* 0x000fe20000010031 */
[----:B------:R-:W0:Y:S01]  /*3f70*/  LDC.64 R6, c[0x0][0x380] ;  /* 0x0000e000ff067b82 */ /* 0x000e220000000a00 */
[C---:B------:R-:W-:Y:S01]  /*3f80*/  FADD.FTZ R117, -R148.reuse, R117 ;  /* 0x0000007594757221 */ /* 0x040fe20000010100 */
[----:B------:R-:W-:Y:S01]  /*3f90*/  FADD.FTZ R120, -R148, R120 ;  /* 0x0000007894787221 */ /* 0x000fe20000010100 */
[C---:B------:R-:W-:Y:S01]  /*3fa0*/  FMUL.FTZ R19, R150.reuse, R19 ;  /* 0x0000001396137220 */ /* 0x040fe20000410000 */
[C---:B------:R-:W-:Y:S01]  /*3fb0*/  FMUL.FTZ R116, R150.reuse, R116 ;  /* 0x0000007496747220 */ /* 0x040fe20000410000 */
[C---:B------:R-:W-:Y:S01]  /*3fc0*/  FMUL.FTZ R119, R150.reuse, R119 ;  /* 0x0000007796777220 */ /* 0x040fe20000410000 */
[----:B------:R-:W-:Y:S01]  /*3fd0*/  FMUL.FTZ R122, R150, R122 ;  /* 0x0000007a967a7220 */ /* 0x000fe20000410000 */
        /* <DEDUP_REMOVED lines=11> */
[----:B------:R-:W-:Y:S01]  /*4090*/  F2FP.F16.F32.PACK_AB R10, R12, R13 ;  /* 0x0000000d0c0a723e */ /* 0x000fe200000000ff */
[C---:B------:R-:W-:Y:S01]  /*40a0*/  FMUL.FTZ R117, R150.reuse, R117 ;  /* 0x0000007596757220 */ /* 0x040fe20000410000 */
[----:B------:R-:W-:Y:S01]  /*40b0*/  F2FP.F16.F32.PACK_AB R14, R5, R14 ;  /* 0x0000000e050e723e */ /* 0x000fe200000000ff */
[----:B------:R-:W-:Y:S01]  /*40c0*/  FMUL.FTZ R120, R150, R120 ;  /* 0x0000007896787220 */ /* 0x000fe20000410000 */
        /* <DEDUP_REMOVED lines=22> */
[----:B------:R-:W-:Y:S01]  /*4230*/  F2FP.F16.F32.PACK_AB R114, R116, R19 ;  /* 0x000000137472723e */ /* 0x000fe200000000ff */
[----:B------:R-:W-:Y:S01]  /*4240*/  FFMA.FTZ R13, R121, R94, R54 ;  /* 0x0000005e790d7223 */ /* 0x000fe20000010036 */
[----:B------:R-:W-:Y:S01]  /*4250*/  FFMA.FTZ R124, R124, R95, R55 ;  /* 0x0000005f7c7c7223 */ /* 0x000fe20000010037 */
[----:B------:R-:W-:Y:S01]  /*4260*/  F2FP.F16.F32.PACK_AB R12, R5, R12 ;  /* 0x0000000c050c723e */ /* 0x000fe200000000ff */
        /* <DEDUP_REMOVED lines=30> */
[----:B------:R1:W-:Y:S01]  /*4450*/  STG.E.128 desc[UR6][R156.64], R16 ;  /* 0x000000109c007986 */ /* 0x0003e2000c101d06 */
[----:B0-----:R-:W-:-:S03]  /*4460*/  IADD3 R4, PT, PT, R4, R6, RZ ;  /* 0x0000000604047210 */ /* 0x001fc60007ffe0ff */
[----:B------:R1:W-:Y:S01]  /*4470*/  STG.E.128 desc[UR6][R130.64], R116 ;  /* 0x0000007482007986 */ /* 0x0003e2000c101d06 */
[----:B------:R-:W-:-:S13]  /*4480*/  ISETP.GE.AND P2, PT, R4, R7, PT ;  /* 0x000000070400720c */ /* 0x000fda0003f46270 */
[----:B------:R-:W-:Y:S05]  /*4490*/  @!P2 BRA `(.L_x_11142) ;  /* 0xffffffc0002ca947 */ /* 0x000fea000383ffff */
[----:B------:R-:W-:Y:S05]  /*44a0*/  EXIT ;  /* 0x000000000000794d */ /* 0x000fea0003800000 */
.L_x_11143:
        /* <DEDUP_REMOVED lines=13> */
.L_x_22343:


//--------------------- .text._ZN10layer_norm31ln_parallel_residual_fwd_kernelINS_13Kernel_traitsIf6__halfS2_S2_fjLj5120ELj1ELj1ELj4ELj16ENS_18Kernel_traits_baseILj5120EfS2_S2_S2_fjLj128EEEEELb1ELb0ELb0EEEvNS_9FwdParamsE --------------------------
	.section	.text._ZN10layer_norm31ln_parallel_residual_fwd_kernelINS_13Kernel_traitsIf6__halfS2_S2_fjLj5120ELj1ELj1ELj4ELj16ENS_18Kernel_traits_baseILj5120EfS2_S2_S2_fjLj128EEEEELb1ELb0ELb0EEEvNS_9FwdParamsE,"ax",@progbits
	.align	128
        .global         _ZN10layer_norm31ln_parallel_residual_fwd_kernelINS_13Kernel_traitsIf6__halfS2_S2_fjLj5120ELj1ELj1ELj4ELj16ENS_18Kernel_traits_baseILj5120EfS2_S2_S2_fjLj128EEEEELb1ELb0ELb0EEEvNS_9FwdParamsE
        .type           _ZN10layer_norm31ln_parallel_residual_fwd_kernelINS_13Kernel_traitsIf6__halfS2_S2_fjLj5120ELj1ELj1ELj4ELj16ENS_18Kernel_traits_baseILj5120EfS2_S2_S2_fjLj128EEEEELb1ELb0ELb0EEEvNS_9FwdParamsE,@function
        .size           _ZN10layer_norm31ln_parallel_residual_fwd_kernelINS_13Kernel_traitsIf6__halfS2_S2_fjLj5120ELj1ELj1ELj4ELj16ENS_18Kernel_traits_baseILj5120EfS2_S2_S2_fjLj128EEEEELb1ELb0ELb0EEEvNS_9FwdParamsE,(.L_x_22344 - _ZN10layer_norm31ln_parallel_residual_fwd_kernelINS_13Kernel_traitsIf6__halfS2_S2_fjLj5120ELj1ELj1ELj4ELj16ENS_18Kernel_traits_baseILj5120EfS2_S2_S2_fjLj128EEEEELb1ELb0ELb0EEEvNS_9FwdParamsE)
        .other          _ZN10layer_norm31ln_parallel_residual_fwd_kernelINS_13Kernel_traitsIf6__halfS2_S2_fjLj5120ELj1ELj1ELj4ELj16ENS_18Kernel_traits_baseILj5120EfS2_S2_S2_fjLj128EEEEELb1ELb0ELb0EEEvNS_9FwdParamsE,@"STO_CUDA_ENTRY STV_DEFAULT"
_ZN10layer_norm31ln_parallel_residual_fwd_kernelINS_13Kernel_traitsIf6__halfS2_S2_fjLj5120ELj1ELj1ELj4ELj16ENS_18Kernel_traits_baseILj5120EfS2_S2_S2_fjLj128EEEEELb1ELb0ELb0EEEvNS_9FwdParamsE:
.text._ZN10layer_norm31ln_parallel_residual_fwd_kernelINS_13Kernel_traitsIf6__halfS2_S2_fjLj5120ELj1ELj1ELj4ELj16ENS_18Kernel_traits_baseILj5120EfS2_S2_S2_fjLj128EEEEELb1ELb0ELb0EEEvNS_9FwdParamsE:
        /* <DEDUP_REMOVED lines=183> */
.L_x_11146:
        /* <DEDUP_REMOVED lines=109> */
.L_x_11145:
        /* <DEDUP_REMOVED lines=97> */
.L_x_11148:
        /* <DEDUP_REMOVED lines=108> */
.L_x_11147:
[----:B------:R-:W-:Y:S05]  /*1f10*/  BSYNC.RECONVERGENT B0 ;  /* 0x0000000000007941 */ /* 0x000fea0003800200 */
.L_x_11144:
        /* <DEDUP_REMOVED lines=86> */
.L_x_11787:
        /* <DEDUP_REMOVED lines=41> */
.L_x_11154:
        /* <DEDUP_REMOVED lines=13> */
.L_x_11156:
[----:B------:R-:W-:Y:S05]  /*27e0*/  BSYNC.RECONVERGENT B2 ;  /* 0x0000000000027941 */ /* 0x000fea0003800200 */
.L_x_11155:
        /* <DEDUP_REMOVED lines=54> */
.L_x_11153:
[----:B------:R-:W-:Y:S05]  /*2b50*/  BSYNC.RECONVERGENT B1 ;  /* 0x0000000000017941 */ /* 0x000fea0003800200 */
.L_x_11152:
        /* <DEDUP_REMOVED lines=28> */
.L_x_11159:
        /* <DEDUP_REMOVED lines=13> */
.L_x_11161:
[----:B------:R-:W-:Y:S05]  /*2df0*/  BSYNC.RECONVERGENT B2 ;  /* 0x0000000000027941 */ /* 0x000fea0003800200 */
.L_x_11160:
        /* <DEDUP_REMOVED lines=55> */
.L_x_11158:
[----:B------:R-:W-:Y:S05]  /*3170*/  BSYNC.RECONVERGENT B1 ;  /* 0x0000000000017941 */ /* 0x000fea0003800200 */
.L_x_11157:
        /* <DEDUP_REMOVED lines=8> */
[----:B------:R-:W-:Y:S01]  /*3200*/  HFMA2 R210, -RZ, RZ, 0, 1.1920928955078125e-07 ;  /* 0x00000002ffd27431 */ /* 0x000fe200000001ff */
[----:B------:R-:W-:Y:S01]  /*3210*/  FSETP.GTU.FTZ.AND P2, PT, R3, R242, PT ;  /* 0x000000f20300720b */ /* 0x000fe20003f5c000 */
        /* <DEDUP_REMOVED lines=15> */
.L_x_11164:
        /* <DEDUP_REMOVED lines=13> */
.L_x_11166:
[----:B------:R-:W-:Y:S05]  /*33e0*/  BSYNC.RECONVERGENT B2 ;  /* 0x0000000000027941 */ /* 0x000fea0003800200 */
.L_x_11165:
        /* <DEDUP_REMOVED lines=55> */
.L_x_11163:
[----:B------:R-:W-:Y:S05]  /*3760*/  BSYNC.RECONVERGENT B1 ;  /* 0x0000000000017941 */ /* 0x000fea0003800200 */
.L_x_11162:
        /* <DEDUP_REMOVED lines=8> */
[----:B------:R-:W-:Y:S01]  /*37f0*/  FSETP.GTU.FTZ.AND P3, PT, R3, R242, PT ;  /* 0x000000f20300720b */ /* 0x000fe20003f7c000 */
        /* <DEDUP_REMOVED lines=16> */
.L_x_11169:
        /* <DEDUP_REMOVED lines=13> */
.L_x_11171:
[----:B------:R-:W-:Y:S05]  /*39d0*/  BSYNC.RECONVERGENT B2 ;  /* 0x0000000000027941 */ /* 0x000fea0003800200 */
.L_x_11170:
        /* <DEDUP_REMOVED lines=53> */
[----:B------:R-:W-:Y:S02]  /*3d30*/  LOP3.LUT R192, R240, UR4, R235, 0x96, !PT ;  /* 0x00000004f0c07c12 */ /* 0x000fe4000f8e96eb */
[----:B------:R-:W-:-:S07]  /*3d40*/  MOV R236, R234 ;  /* 0x000000ea00ec7202 */ /* 0x000fce0000000f00 */
.L_x_11168:
[----:B------:R-:W-:Y:S05]  /*3d50*/  BSYNC.RECONVERGENT B1 ;  /* 0x0000000000017941 */ /* 0x000fea0003800200 */
.L_x_11167:
        /* <DEDUP_REMOVED lines=25> */
.L_x_11174:
        /* <DEDUP_REMOVED lines=13> */
.L_x_11176:
[----:B------:R-:W-:Y:S05]  /*3fc0*/  BSYNC.RECONVERGENT B2 ;  /* 0x0000000000027941 */ /* 0x000fea0003800200 */
.L_x_11175:
        /* <DEDUP_REMOVED lines=55> */
.L_x_11173:
[----:B------:R-:W-:Y:S05]  /*4340*/  BSYNC.RECONVERGENT B1 ;  /* 0x0000000000017941 */ /* 0x000fea0003800200 */
.L_x_11172:
[----:B------:R-:W-:Y:S01]  /*4350*/  I2FP.F32.U32 R188, R3 ;  /* 0x0000000300bc7245 */ /* 0x000fe20000201000 */
[----:B------:R-:W-:Y:S01]  /*4360*/  HADD2.F32 R210, -RZ, R190.H0_H0 ;  /* 0x200000beffd27230 */ /* 0x000fe20000004100 */
[----:B------:R-:W-:Y:S01]  /*4370*/  ISETP.NE.AND P3, PT, R189, 0x1, PT ;  /* 0x00000001bd00780c */ /* 0x000fe20003f65270 */
[----:B------:R-:W-:Y:S01]  /*4380*/  BSSY.RECONVERGENT B1, `(.L_x_11177) ;  /* 0x0000059000017945 */ /* 0x000fe20003800200 */
[----:B------:R-:W-:Y:S02]  /*4390*/  IMAD.MOV.U32 R220, RZ, RZ, 0x2 ;  /* 0x00000002ffdc7424 */ /* 0x000fe400078e00ff */
[----:B------:R-:W-:Y:S01]  /*43a0*/  FFMA.FTZ R3, R188, R229, 1.1641532182693481445e-10 ;  /* 0x2f000000bc037423 */ /* 0x000fe200000100e5 */
[----:B------:R-:W-:-:S04]  /*43b0*/  FMUL.FTZ R210, R210, R243 ;  /* 0x000000f3d2d27220 */ /* 0x000fc80000410000 */
[----:B------:R-:W-:Y:S01]  /*43c0*/  FSETP.GTU.FTZ.AND P2, PT, R3, R242, PT ;  /* 0x000000f20300720b */ /* 0x000fe20003f5c000 */
[----:B------:R-:W-:-:S03]  /*43d0*/  @P1 HADD2.F32 R3, -RZ, R22.H0_H0 ;  /* 0x20000016ff031230 */ /* 0x000fc60000004100 */
        /* <DEDUP_REMOVED lines=14> */
.L_x_11179:
        /* <DEDUP_REMOVED lines=13> */
.L_x_11181:
[----:B------:R-:W-:Y:S05]  /*4590*/  BSYNC.RECONVERGENT B2 ;  /* 0x0000000000027941 */ /* 0x000fea0003800200 */
.L_x_11180:
        /* <DEDUP_REMOVED lines=55> */
.L_x_11178:
[----:B------:R-:W-:Y:S05]  /*4910*/  BSYNC.RECONVERGENT B1 ;  /* 0x0000000000017941 */ /* 0x000fea0003800200 */
.L_x_11177:
        /* <DEDUP_REMOVED lines=23> */
.L_x_11184:
        /* <DEDUP_REMOVED lines=13> */
.L_x_11186:
[----:B------:R-:W-:Y:S05]  /*4b60*/  BSYNC.RECONVERGENT B2 ;  /* 0x0000000000027941 */ /* 0x000fea0003800200 */
.L_x_11185:
        /* <DEDUP_REMOVED lines=55> */
.L_x_11183:
[----:B------:R-:W-:Y:S05]  /*4ee0*/  BSYNC.RECONVERGENT B1 ;  /* 0x0000000000017941 */ /* 0x000fea0003800200 */
.L_x_11182:
        /* <DEDUP_REMOVED lines=8> */
[----:B------:R-:W-:-:S04]  /*4f70*/  @P1 HADD2.F32 R3, -RZ, R23.H0_H0 ;  /* 0x20000017ff031230 */ /* 0x000fc80000004100 */
        /* <DEDUP_REMOVED lines=14> */
.L_x_11189:
        /* <DEDUP_REMOVED lines=13> */
.L_x_11191:
[----:B------:R-:W-:Y:S05]  /*5130*/  BSYNC.RECONVERGENT B2 ;  /* 0x0000000000027941 */ /* 0x000fea0003800200 */
.L_x_11190:
        /* <DEDUP_REMOVED lines=55> */
.L_x_11188:
[----:B------:R-:W-:Y:S05]  /*54b0*/  BSYNC.RECONVERGENT B1 ;  /* 0x0000000000017941 */ /* 0x000fea0003800200 */
.L_x_11187:
        /* <DEDUP_REMOVED lines=15> */
.L_x_11151:
        /* <DEDUP_REMOVED lines=16> */
.L_x_11195:
        /* <DEDUP_REMOVED lines=13> */
.L_x_11197:
[----:B------:R-:W-:Y:S05]  /*5780*/  BSYNC.RECONVERGENT B2 ;  /* 0x0000000000027941 */ /* 0x000fea0003800200 */
.L_x_11196:
        /* <DEDUP_REMOVED lines=53> */
.L_x_11194:
[----:B------:R-:W-:Y:S05]  /*5ae0*/  BSYNC.RECONVERGENT B1 ;  /* 0x0000000000017941 */ /* 0x000fea0003800200 */
.L_x_11193:
        /* <DEDUP_REMOVED lines=25> */
.L_x_11200:
        /* <DEDUP_REMOVED lines=13> */
.L_x_11202:
[----:B------:R-:W-:Y:S05]  /*5d50*/  BSYNC.RECONVERGENT B2 ;  /* 0x0000000000027941 */ /* 0x000fea0003800200 */
.L_x_11201:
        /* <DEDUP_REMOVED lines=54> */
.L_x_11199:
[----:B------:R-:W-:Y:S05]  /*60c0*/  BSYNC.RECONVERGENT B1 ;  /* 0x0000000000017941 */ /* 0x000fea0003800200 */
.L_x_11198:
[----:B------:R-:W-:Y:S01]  /*60d0*/  I2FP.F32.U32 R8, R3 ;  /* 0x0000000300087245 */ /* 0x000fe20000201000 */
[----:B------:R-:W-:Y:S01]  /*60e0*/  HADD2.F32 R10, -RZ, R24.H0_H0 ;  /* 0x20000018ff0a7230 */ /* 0x000fe20000004100 */
[----:B------:R-:W-:Y:S01]  /*60f0*/  ISETP.NE.AND P3, PT, R9, 0x1, PT ;  /* 0x000000010900780c */ /* 0x000fe20003f65270 */
[----:B------:R-:W-:Y:S02]  /*6100*/  BSSY.RECONVERGENT B1, `(.L_x_11203) ;  /* 0x000005b000017945 */ /* 0x000fe40003800200 */
[----:B------:R-:W-:Y:S01]  /*6110*/  FFMA.FTZ R3, R8, R243, 1.1641532182693481445e-10 ;  /* 0x2f00000008037423 */ /* 0x000fe200000100f3 */
[----:B------:R-:W-:Y:S01]  /*6120*/  FMUL.FTZ R10, R10, R229 ;  /* 0x000000e50a0a7220 */ /* 0x000fe20000410000 */
[----:B------:R-:W-:-:S03]  /*6130*/  @P1 HADD2.F32 R8, -RZ, R20.H0_H0 ;  /* 0x20000014ff081230 */ /* 0x000fc60000004100 */
[----:B------:R-:W-:-:S04]  /*6140*/  FSETP.GTU.FTZ.AND P2, PT, R3, R14, PT ;  /* 0x0000000e0300720b */ /* 0x000fc80003f5c000 */
[----:B------:R-:W-:Y:S02]  /*6150*/  FSEL R10, R10, RZ, !P2 ;  /* 0x000000ff0a0a7208 */ /* 0x000fe40005000000 */
[----:B------:R-:W-:-:S03]  /*6160*/  SEL R7, RZ, 0x1, P2 ;  /* 0x00000001ff077807 */ /* 0x000fc60001000000 */
[----:B------:R-:W-:Y:S01]  /*6170*/  FADD.FTZ R3, R5, R10 ;  /* 0x0000000a05037221 */ /* 0x000fe20000010000 */
[----:B------:R-:W-:-:S03]  /*6180*/  IMAD.MOV.U32 R10, RZ, RZ, 0x2 ;  /* 0x00000002ff0a7424 */ /* 0x000fc600078e00ff */
        /* <DEDUP_REMOVED lines=13> */
.L_x_11205:
        /* <DEDUP_REMOVED lines=13> */
.L_x_11207:
[----:B------:R-:W-:Y:S05]  /*6330*/  BSYNC.RECONVERGENT B2 ;  /* 0x0000000000027941 */ /* 0x000fea0003800200 */
.L_x_11206:
        /* <DEDUP_REMOVED lines=55> */
.L_x_11204:
[----:B------:R-:W-:Y:S05]  /*66b0*/  BSYNC.RECONVERGENT B1 ;  /* 0x0000000000017941 */ /* 0x000fea0003800200 */
.L_x_11203:
[----:B------:R-:W-:Y:S01]  /*66c0*/  I2FP.F32.U32 R8, R3 ;  /* 0x0000000300087245 */ /* 0x000fe20000201000 */
[----:B------:R-:W-:Y:S01]  /*66d0*/  HADD2.F32 R188, -RZ, R188.H1_H1 ;  /* 0x300000bcffbc7230 */ /* 0x000fe20000004100 */
        /* <DEDUP_REMOVED lines=20> */
.L_x_11210:
        /* <DEDUP_REMOVED lines=13> */
.L_x_11212:
[----:B------:R-:W-:Y:S05]  /*68f0*/  BSYNC.RECONVERGENT B2 ;  /* 0x0000000000027941 */ /* 0x000fea0003800200 */
.L_x_11211:
        /* <DEDUP_REMOVED lines=55> */
.L_x_11209:
[----:B------:R-:W-:Y:S05]  /*6c70*/  BSYNC.RECONVERGENT B1 ;  /* 0x0000000000017941 */ /* 0x000fea0003800200 */
.L_x_11208:
        /* <DEDUP_REMOVED lines=25> */
.L_x_11215:
        /* <DEDUP_REMOVED lines=13> */
.L_x_11217:
[----:B------:R-:W-:Y:S05]  /*6ee0*/  BSYNC.RECONVERGENT B2 ;  /* 0x0000000000027941 */ /* 0x000fea0003800200 */
.L_x_11216:
        /* <DEDUP_REMOVED lines=55> */
.L_x_11214:
[----:B------:R-:W-:Y:S05]  /*7260*/  BSYNC.RECONVERGENT B1 ;  /* 0x0000000000017941 */ /* 0x000fea0003800200 */
.L_x_11213:
        /* <DEDUP_REMOVED lines=22> */
.L_x_11220:
        /* <DEDUP_REMOVED lines=13> */
.L_x_11222:
[----:B------:R-:W-:Y:S05]  /*74a0*/  BSYNC.RECONVERGENT B2 ;  /* 0x0000000000027941 */ /* 0x000fea0003800200 */
.L_x_11221:
        /* <DEDUP_REMOVED lines=55> */
.L_x_11219:
[----:B------:R-:W-:Y:S05]  /*7820*/  BSYNC.RECONVERGENT B1 ;  /* 0x0000000000017941 */ /* 0x000fea0003800200 */
.L_x_11218:
        /* <DEDUP_REMOVED lines=25> */
.L_x_11225:
        /* <DEDUP_REMOVED lines=13> */
.L_x_11227:
[----:B------:R-:W-:Y:S05]  /*7a90*/  BSYNC.RECONVERGENT B2 ;  /* 0x0000000000027941 */ /* 0x000fea0003800200 */
.L_x_11226:
        /* <DEDUP_REMOVED lines=55> */
.L_x_11224:
[----:B------:R-:W-:Y:S05]  /*7e10*/  BSYNC.RECONVERGENT B1 ;  /* 0x0000000000017941 */ /* 0x000fea0003800200 */
.L_x_11223:
        /* <DEDUP_REMOVED lines=22> */
.L_x_11230:
        /* <DEDUP_REMOVED lines=13> */
.L_x_11232:
[----:B------:R-:W-:Y:S05]  /*8050*/  BSYNC.RECONVERGENT B2 ;  /* 0x0000000000027941 */ /* 0x000fea0003800200 */
.L_x_11231:
        /* <DEDUP_REMOVED lines=55> */
.L_x_11229:
[----:B------:R-:W-:Y:S05]  /*83d0*/  BSYNC.RECONVERGENT B1 ;  /* 0x0000000000017941 */ /* 0x000fea0003800200 */
.L_x_11228:
        /* <DEDUP_REMOVED lines=25> */
.L_x_11235:
        /* <DEDUP_REMOVED lines=13> */
.L_x_11237:
[----:B------:R-:W-:Y:S05]  /*8640*/  BSYNC.RECONVERGENT B2 ;  /* 0x0000000000027941 */ /* 0x000fea0003800200 */
.L_x_11236:
        /* <DEDUP_REMOVED lines=55> */
.L_x_11234:
[----:B------:R-:W-:Y:S05]  /*89c0*/  BSYNC.RECONVERGENT B1 ;  /* 0x0000000000017941 */ /* 0x000fea0003800200 */
.L_x_11233:
        /* <DEDUP_REMOVED lines=20> */
.L_x_11240:
        /* <DEDUP_REMOVED lines=13> */
.L_x_11242:
[----:B------:R-:W-:Y:S05]  /*8be0*/  BSYNC.RECONVERGENT B2 ;  /* 0x0000000000027941 */ /* 0x000fea0003800200 */
.L_x_11241:
        /* <DEDUP_REMOVED lines=55> */
.L_x_11239:
[----:B------:R-:W-:Y:S05]  /*8f60*/  BSYNC.RECONVERGENT B1 ;  /* 0x0000000000017941 */ /* 0x000fea0003800200 */
.L_x_11238:
[----:B------:R-:W-:Y:S01]  /*8f70*/  I2FP.F32.U32 R12, R13 ;  /* 0x0000000d000c7245 */ /* 0x000fe20000201000 */
[----:B------:R-:W-:Y:S01]  /*8f80*/  HADD2.F32 R188, -RZ, R26.H0_H0 ;  /* 0x2000001affbc7230 */ /* 0x000fe20000004100 */
[----:B------:R-:W-:Y:S01]  /*8f90*/  BSSY.RECONVERGENT B1, `(.L_x_11243) ;  /* 0x000005d000017945 */ /* 0x000fe20003800200 */
[----:B------:R-:W-:Y:S02]  /*8fa0*/  @P1 HADD2.F32 R210, -RZ, R22.H0_H0 ;  /* 0x20000016ffd21230 */ /* 0x000fe40000004100 */
        /* <DEDUP_REMOVED lines=22> */
.L_x_11245:
        /* <DEDUP_REMOVED lines=13> */
.L_x_11247:
[----:B------:R-:W-:Y:S05]  /*91e0*/  BSYNC.RECONVERGENT B2 ;  /* 0x0000000000027941 */ /* 0x000fea0003800200 */
.L_x_11246:
        /* <DEDUP_REMOVED lines=55> */
.L_x_11244:
[----:B------:R-:W-:Y:S05]  /*9560*/  BSYNC.RECONVERGENT B1 ;  /* 0x0000000000017941 */ /* 0x000fea0003800200 */
.L_x_11243:
        /* <DEDUP_REMOVED lines=20> */
.L_x_11250:
        /* <DEDUP_REMOVED lines=13> */
.L_x_11252:
[----:B------:R-:W-:Y:S05]  /*9780*/  BSYNC.RECONVERGENT B2 ;  /* 0x0000000000027941 */ /* 0x000fea0003800200 */
.L_x_11251:
        /* <DEDUP_REMOVED lines=55> */
.L_x_11249:
[----:B------:R-:W-:Y:S05]  /*9b00*/  BSYNC.RECONVERGENT B1 ;  /* 0x0000000000017941 */ /* 0x000fea0003800200 */
.L_x_11248:
        /* <DEDUP_REMOVED lines=25> */
.L_x_11255:
        /* <DEDUP_REMOVED lines=13> */
.L_x_11257:
[----:B------:R-:W-:Y:S05]  /*9d70*/  BSYNC.RECONVERGENT B2 ;  /* 0x0000000000027941 */ /* 0x000fea0003800200 */
.L_x_11256:
        /* <DEDUP_REMOVED lines=55> */
.L_x_11254:
[----:B------:R-:W-:Y:S05]  /*a0f0*/  BSYNC.RECONVERGENT B1 ;  /* 0x0000000000017941 */ /* 0x000fea0003800200 */
.L_x_11253:
        /* <DEDUP_REMOVED lines=20> */
.L_x_11260:
        /* <DEDUP_REMOVED lines=13> */
.L_x_11262:
[----:B------:R-:W-:Y:S05]  /*a310*/  BSYNC.RECONVERGENT B2 ;  /* 0x0000000000027941 */ /* 0x000fea0003800200 */
.L_x_11261:
        /* <DEDUP_REMOVED lines=55> */
.L_x_11259:
[----:B------:R-:W-:Y:S05]  /*a690*/  BSYNC.RECONVERGENT B1 ;  /* 0x0000000000017941 */ /* 0x000fea0003800200 */
.L_x_11258:
[----:B------:R-:W-:Y:S01]  /*a6a0*/  I2FP.F32.U32 R188, R3 ;  /* 0x0000000300bc7245 */ /* 0x000fe20000201000 */
[----:B------:R-:W-:Y:S01]  /*a6b0*/  @P1 HADD2.F32 R220, -RZ, R23.H0_H0 ;  /* 0x20000017ffdc1230 */ /* 0x000fe20000004100 */
[----:B------:R-:W-:Y:S01]  /*a6c0*/  BSSY.RECONVERGENT B1, `(.L_x_11263) ;  /* 0x000005d000017945 */ /* 0x000fe20003800200 */
[----:B------:R-:W-:Y:S02]  /*a6d0*/  HFMA2 R235, -RZ, RZ, 0, 1.1920928955078125e-07 ;  /* 0x00000002ffeb7431 */ /* 0x000fe400000001ff */
[----:B------:R-:W-:Y:S01]  /*a6e0*/  FFMA.FTZ R3, R188, R243, 1.1641532182693481445e-10 ;  /* 0x2f000000bc037423 */ /* 0x000fe200000100f3 */
[----:B------:R-:W-:-:S04]  /*a6f0*/  HADD2.F32 R188, -RZ, R27.H0_H0 ;  /* 0x2000001bffbc7230 */ /* 0x000fc80000004100 */
        /* <DEDUP_REMOVED lines=20> */
.L_x_11265:
        /* <DEDUP_REMOVED lines=13> */
.L_x_11267:
[----:B------:R-:W-:Y:S05]  /*a910*/  BSYNC.RECONVERGENT B2 ;  /* 0x0000000000027941 */ /* 0x000fea0003800200 */
.L_x_11266:
        /* <DEDUP_REMOVED lines=45> */
[----:B------:R-:W-:Y:S01]  /*abf0*/  HFMA2 R235, -RZ, RZ, 0, 0 ;  /* 0x00000000ffeb7431 */ /* 0x000fe200000001ff */
        /* <DEDUP_REMOVED lines=9> */
.L_x_11264:
[----:B------:R-:W-:Y:S05]  /*ac90*/  BSYNC.RECONVERGENT B1 ;  /* 0x0000000000017941 */ /* 0x000fea0003800200 */
.L_x_11263:
        /* <DEDUP_REMOVED lines=20> */
.L_x_11270:
        /* <DEDUP_REMOVED lines=15> */
.L_x_11272:
[----:B------:R-:W-:Y:S05]  /*aed0*/  BSYNC.RECONVERGENT B2 ;  /* 0x0000000000027941 */ /* 0x000fea0003800200 */
.L_x_11271:
        /* <DEDUP_REMOVED lines=55> */
.L_x_11269:
[----:B------:R-:W-:Y:S05]  /*b250*/  BSYNC.RECONVERGENT B1 ;  /* 0x0000000000017941 */ /* 0x000fea0003800200 */
.L_x_11268:
[----:B------:R-:W-:Y:S02]  /*b260*/  I2FP.F32.U32 R188, R189 ;  /* 0x000000bd00bc7245 */ /* 0x000fe40000201000 */
[----:B------:R-:W-:-:S03]  /*b270*/  PRMT R190, R242, 0x5410, R244 ;  /* 0x00005410f2be7816 */ /* 0x000fc600000000f4 */
[----:B------:R-:W-:Y:S01]  /*b280*/  FFMA.FTZ R243, R188, R243, 1.1641532182693481445e-10 ;  /* 0x2f000000bcf37423 */ /* 0x000fe200000100f3 */
[----:B------:R-:W-:-:S04]  /*b290*/  HADD2.F32 R188, -RZ, R27.H1_H1 ;  /* 0x3000001bffbc7230 */ /* 0x000fc80000004100 */
[----:B------:R-:W-:Y:S01]  /*b2a0*/  FSETP.GTU.FTZ.AND P6, PT, R243, R14, PT ;  /* 0x0000000ef300720b */ /* 0x000fe20003fdc000 */
[----:B------:R-:W-:Y:S01]  /*b2b0*/  FMUL.FTZ R188, R188, R229 ;  /* 0x000000e5bcbc7220 */ /* 0x000fe20000410000 */
[----:B------:R-:W-:Y:S02]  /*b2c0*/  @P1 HADD2.F32 R229, -RZ, R23.H1_H1 ;  /* 0x30000017ffe51230 */ /* 0x000fe40000004100 */
[----:B------:R-:W-:Y:S02]  /*b2d0*/  SEL R14, RZ, 0x1, P6 ;  /* 0x00000001ff0e7807 */ /* 0x000fe40003000000 */
[----:B------:R-:W-:Y:S02]  /*b2e0*/  FSEL R189, R188, RZ, !P6 ;  /* 0x000000ffbcbd7208 */ /* 0x000fe40007000000 */
[----:B------:R-:W-:-:S03]  /*b2f0*/  PRMT R188, R237, 0x5410, R238 ;  /* 0x00005410edbc7816 */ /* 0x000fc600000000ee */
[----:B------:R-:W-:Y:S01]  /*b300*/  FADD.FTZ R234, R234, R189 ;  /* 0x000000bdeaea7221 */ /* 0x000fe20000010000 */
[----:B------:R-:W-:-:S03]  /*b310*/  PRMT R189, R239, 0x5410, R241 ;  /* 0x00005410efbd7816 */ /* 0x000fc600000000f1 */
[--C-:B------:R-:W-:Y:S01]  /*b320*/  @P1 FADD.FTZ R229, R229, R234.reuse ;  /* 0x000000eae5e51221 */ /* 0x100fe20000010000 */
[----:B------:R-:W-:-:S05]  /*b330*/  @!P1 IMAD.MOV.U32 R229, RZ, RZ, R234 ;  /* 0x000000ffffe59224 */ /* 0x000fca00078e00ea */
[----:B------:R-:W-:-:S04]  /*b340*/  F2FP.F16.F32.PACK_AB R191, RZ, R229 ;  /* 0x000000e5ffbf723e */ /* 0x000fc800000000ff */
[----:B------:R-:W-:-:S07]  /*b350*/  PRMT R191, R240, 0x5410, R191 ;  /* 0x00005410f0bf7816 */ /* 0x000fce00000000bf */
.L_x_11192:
        /* <DEDUP_REMOVED lines=43> */
.L_x_11273:
[----:B------:R-:W-:Y:S01]  /*b610*/  MOV R234, R236 ;  /* 0x000000ec00ea7202 */ /* 0x000fe20000000f00 */
[----:B------:R-:W-:-:S07]  /*b620*/  VIADD R235, R19, 0x80 ;  /* 0x0000008013eb7836 */ /* 0x000fce0000000000 */
.L_x_11150:
[----:B------:R-:W-:Y:S05]  /*b630*/  BSYNC.RECONVERGENT B0 ;  /* 0x0000000000007941 */ /* 0x000fea0003800200 */
.L_x_11149:
        /* <DEDUP_REMOVED lines=35> */
.L_x_11279:
        /* <DEDUP_REMOVED lines=13> */
.L_x_11281:
[----:B------:R-:W-:Y:S05]  /*b940*/  BSYNC.RECONVERGENT B2 ;  /* 0x0000000000027941 */ /* 0x000fea0003800200 */
.L_x_11280:
        /* <DEDUP_REMOVED lines=53> */
.L_x_11278:
[----:B------:R-:W-:Y:S05]  /*bca0*/  BSYNC.RECONVERGENT B1 ;  /* 0x0000000000017941 */ /* 0x000fea0003800200 */
.L_x_11277:
        /* <DEDUP_REMOVED lines=9> */
[----:B-----5:R-:W-:-:S02]  /*bd40*/  HADD2.F32 R3, -RZ, R188.H0_H0 ;  /* 0x200000bcff037230 */ /* 0x020fc40000004100 */
        /* <DEDUP_REMOVED lines=15> */
.L_x_11284:
        /* <DEDUP_REMOVED lines=13> */
.L_x_11286:
[----:B------:R-:W-:Y:S05]  /*bf10*/  BSYNC.RECONVERGENT B2 ;  /* 0x0000000000027941 */ /* 0x000fea0003800200 */
.L_x_11285:
        /* <DEDUP_REMOVED lines=54> */
.L_x_11283:
[----:B------:R-:W-:Y:S05]  /*c280*/  BSYNC.RECONVERGENT B1 ;  /* 0x0000000000017941 */ /* 0x000fea0003800200 */
.L_x_11282:
        /* <DEDUP_REMOVED lines=25> */
.L_x_11289:
        /* <DEDUP_REMOVED lines=13> */
.L_x_11291:
[----:B------:R-:W-:Y:S05]  /*c4f0*/  BSYNC.RECONVERGENT B2 ;  /* 0x0000000000027941 */ /* 0x000fea0003800200 */
.L_x_11290:
        /* <DEDUP_REMOVED lines=55> */
.L_x_11288:
[----:B------:R-:W-:Y:S05]  /*c870*/  BSYNC.RECONVERGENT B1 ;  /* 0x0000000000017941 */ /* 0x000fea0003800200 */
.L_x_11287:
        /* <DEDUP_REMOVED lines=22> */
.L_x_11294:
        /* <DEDUP_REMOVED lines=13> */
.L_x_11296:
[----:B------:R-:W-:Y:S05]  /*cab0*/  BSYNC.RECONVERGENT B2 ;  /* 0x0000000000027941 */ /* 0x000fea0003800200 */
.L_x_11295:
        /* <DEDUP_REMOVED lines=55> */
.L_x_11293:
[----:B------:R-:W-:Y:S05]  /*ce30*/  BSYNC.RECONVERGENT B1 ;  /* 0x0000000000017941 */ /* 0x000fea0003800200 */
.L_x_11292:
        /* <DEDUP_REMOVED lines=25> */
.L_x_11299:
        /* <DEDUP_REMOVED lines=13> */
.L_x_11301:
[----:B------:R-:W-:Y:S05]  /*d0a0*/  BSYNC.RECONVERGENT B2 ;  /* 0x0000000000027941 */ /* 0x000fea0003800200 */
.L_x_11300:
        /* <DEDUP_REMOVED lines=55> */
.L_x_11298:
[----:B------:R-:W-:Y:S05]  /*d420*/  BSYNC.RECONVERGENT B1 ;  /* 0x0000000000017941 */ /* 0x000fea0003800200 */
.L_x_11297:
[----:B------:R-:W-:Y:S01]  /*d430*/  I2FP.F32.U32 R3, R3 ;  /* 0x0000000300037245 */ /* 0x000fe20000201000 */
[----:B------:R-:W-:Y:S01]  /*d440*/  HADD2.F32 R9, -RZ, R189.H0_H0 ;  /* 0x200000bdff097230 */ /* 0x000fe20000004100 */
        /* <DEDUP_REMOVED lines=20> */
.L_x_11304:
        /* <DEDUP_REMOVED lines=13> */
.L_x_11306:
[----:B------:R-:W-:Y:S05]  /*d660*/  BSYNC.RECONVERGENT B2 ;  /* 0x0000000000027941 */ /* 0x000fea0003800200 */
.L_x_11305:
        /* <DEDUP_REMOVED lines=55> */
.L_x_11303:
[----:B------:R-:W-:Y:S05]  /*d9e0*/  BSYNC.RECONVERGENT B1 ;  /* 0x0000000000017941 */ /* 0x000fea0003800200 */
.L_x_11302:
        /* <DEDUP_REMOVED lines=26> */
.L_x_11309:
        /* <DEDUP_REMOVED lines=13> */
.L_x_11311:
[----:B------:R-:W-:Y:S05]  /*dc60*/  BSYNC.RECONVERGENT B2 ;  /* 0x0000000000027941 */ /* 0x000fea0003800200 */
.L_x_11310:
        /* <DEDUP_REMOVED lines=55> */
.L_x_11308:
[----:B------:R-:W-:Y:S05]  /*dfe0*/  BSYNC.RECONVERGENT B1 ;  /* 0x0000000000017941 */ /* 0x000fea0003800200 */
.L_x_11307:
        /* <DEDUP_REMOVED lines=22> */
.L_x_11314:
        /* <DEDUP_REMOVED lines=13> */
.L_x_11316:
[----:B------:R-:W-:Y:S05]  /*e220*/  BSYNC.RECONVERGENT B2 ;  /* 0x0000000000027941 */ /* 0x000fea0003800200 */
.L_x_11315:
        /* <DEDUP_REMOVED lines=55> */
.L_x_11313:
[----:B------:R-:W-:Y:S05]  /*e5a0*/  BSYNC.RECONVERGENT B1 ;  /* 0x0000000000017941 */ /* 0x000fea0003800200 */
.L_x_11312:
        /* <DEDUP_REMOVED lines=25> */
.L_x_11319:
        /* <DEDUP_REMOVED lines=13> */
.L_x_11321:
[----:B------:R-:W-:Y:S05]  /*e810*/  BSYNC.RECONVERGENT B2 ;  /* 0x0000000000027941 */ /* 0x000fea0003800200 */
.L_x_11320:
        /* <DEDUP_REMOVED lines=55> */
.L_x_11318:
[----:B------:R-:W-:Y:S05]  /*eb90*/  BSYNC.RECONVERGENT B1 ;  /* 0x0000000000017941 */ /* 0x000fea0003800200 */
.L_x_11317:
        /* <DEDUP_REMOVED lines=20> */
.L_x_11324:
        /* <DEDUP_REMOVED lines=13> */
.L_x_11326:
[----:B------:R-:W-:Y:S05]  /*edb0*/  BSYNC.RECONVERGENT B2 ;  /* 0x0000000000027941 */ /* 0x000fea0003800200 */
.L_x_11325:
        /* <DEDUP_REMOVED lines=55> */
.L_x_11323:
[----:B------:R-:W-:Y:S05]  /*f130*/  BSYNC.RECONVERGENT B1 ;  /* 0x0000000000017941 */ /* 0x000fea0003800200 */
.L_x_11322:
        /* <DEDUP_REMOVED lines=26> */
.L_x_11329:
        /* <DEDUP_REMOVED lines=13> */
.L_x_11331:
[----:B------:R-:W-:Y:S05]  /*f3b0*/  BSYNC.RECONVERGENT B2 ;  /* 0x0000000000027941 */ /* 0x000fea0003800200 */
.L_x_11330:
        /* <DEDUP_REMOVED lines=55> */
.L_x_11328:
[----:B------:R-:W-:Y:S05]  /*f730*/  BSYNC.RECONVERGENT B1 ;  /* 0x0000000000017941 */ /* 0x000fea0003800200 */
.L_x_11327:
        /* <DEDUP_REMOVED lines=20> */
.L_x_11334:
        /* <DEDUP_REMOVED lines=13> */
.L_x_11336:
[----:B------:R-:W-:Y:S05]  /*f950*/  BSYNC.RECONVERGENT B2 ;  /* 0x0000000000027941 */ /* 0x000fea0003800200 */
.L_x_11335:
        /* <DEDUP_REMOVED lines=55> */
.L_x_11333:
[----:B------:R-:W-:Y:S05]  /*fcd0*/  BSYNC.RECONVERGENT B1 ;  /* 0x0000000000017941 */ /* 0x000fea0003800200 */
.L_x_11332:
[----:B------:R-:W-:Y:S01]  /*fce0*/  I2FP.F32.U32 R3, R3 ;  /* 0x0000000300037245 */ /* 0x000fe20000201000 */
[----:B------:R-:W-:Y:S01]  /*fcf0*/  HADD2.F32 R13, -RZ, R26.H1_H1 ;  /* 0x3000001aff0d7230 */ /* 0x000fe20000004100 */
[----:B------:R-:W-:Y:S01]  /*fd00*/  BSSY.RECONVERGENT B1, `(.L_x_11337) ;  /* 0x000005c000017945 */ /* 0x000fe20003800200 */
[----:B------:R-:W-:Y:S02]  /*fd10*/  @P1 HADD2.F32 R221, -RZ, R22.H1_H1 ;  /* 0x30000016ffdd1230 */ /* 0x000fe40000004100 */
        /* <DEDUP_REMOVED lines=11> */
[----:B------:R-:W-:-:S03]  /*fdd0*/  F2FP.F16.F32.PACK_AB R245, RZ, R221 ;  /* 0x000000ddfff5723e */ /* 0x000fc600000000ff */
        /* <DEDUP_REMOVED lines=9> */
.L_x_11339:
        /* <DEDUP_REMOVED lines=13> */
.L_x_11341:
[----:B------:R-:W-:Y:S05]  /*ff40*/  BSYNC.RECONVERGENT B2 ;  /* 0x0000000000027941 */ /* 0x000fea0003800200 */
.L_x_11340:
        /* <DEDUP_REMOVED lines=55> */
.L_x_11338:
[----:B------:R-:W-:Y:S05]  /*102c0*/  BSYNC.RECONVERGENT B1 ;  /* 0x0000000000017941 */ /* 0x000fea0003800200 */
.L_x_11337:
        /* <DEDUP_REMOVED lines=20> */
.L_x_11344:
        /* <DEDUP_REMOVED lines=13> */
.L_x_11346:
[----:B------:R-:W-:Y:S05]  /*104e0*/  BSYNC.RECONVERGENT B2 ;  /* 0x0000000000027941 */ /* 0x000fea0003800200 */
.L_x_11345:
        /* <DEDUP_REMOVED lines=55> */
.L_x_11343:
[----:B------:R-:W-:Y:S05]  /*10860*/  BSYNC.RECONVERGENT B1 ;  /* 0x0000000000017941 */ /* 0x000fea0003800200 */
.L_x_11342:
[----:B------:R-:W-:Y:S01]  /*10870*/  I2FP.F32.U32 R3, R3 ;  /* 0x0000000300037245 */ /* 0x000fe20000201000 */
[----:B------:R-:W-:Y:S01]  /*10880*/  @P1 HADD2.F32 R222, -RZ, R23.H0_H0 ;  /* 0x20000017ffde1230 */ /* 0x000fe20000004100 */
[----:B------:R-:W-:Y:S01]  /*10890*/  BSSY.RECONVERGENT B1, `(.L_x_11347) ;  /* 0x000005d000017945 */ /* 0x000fe20003800200 */
[----:B------:R-:W-:Y:S02]  /*108a0*/  HFMA2 R190, -RZ, RZ, 0, 1.1920928955078125e-07 ;  /* 0x00000002ffbe7431 */ /* 0x000fe400000001ff */
[----:B------:R-:W-:Y:S01]  /*108b0*/  FFMA.FTZ R188, R3, R230, 1.1641532182693481445e-10 ;  /* 0x2f00000003bc7423 */ /* 0x000fe200000100e6 */
[----:B------:R-:W-:-:S04]  /*108c0*/  HADD2.F32 R3, -RZ, R27.H0_H0 ;  /* 0x2000001bff037230 */ /* 0x000fc80000004100 */
[----:B------:R-:W-:Y:S01]  /*108d0*/  FSETP.GTU.FTZ.AND P5, PT, R188, R243, PT ;  /* 0x000000f3bc00720b */ /* 0x000fe20003fbc000 */
[----:B------:R-:W-:-:S05]  /*108e0*/  FMUL.FTZ R3, R3, R242 ;  /* 0x000000f203037220 */ /* 0x000fca0000410000 */
        /* <DEDUP_REMOVED lines=18> */
.L_x_11349:
        /* <DEDUP_REMOVED lines=13> */
.L_x_11351:
[----:B------:R-:W-:Y:S05]  /*10ae0*/  BSYNC.RECONVERGENT B2 ;  /* 0x0000000000027941 */ /* 0x000fea0003800200 */
.L_x_11350:
        /* <DEDUP_REMOVED lines=55> */
.L_x_11348:
[----:B------:R-:W-:Y:S05]  /*10e60*/  BSYNC.RECONVERGENT B1 ;  /* 0x0000000000017941 */ /* 0x000fea0003800200 */
.L_x_11347:
[----:B------:R-:W-:Y:S01]  /*10e70*/  I2FP.F32.U32 R3, R3 ;  /* 0x0000000300037245 */ /* 0x000fe20000201000 */
[----:B------:R-:W-:Y:S01]  /*10e80*/  HADD2.F32 R191, -RZ, R191.H1_H1 ;  /* 0x300000bfffbf7230 */ /* 0x000fe20000004100 */
[----:B------:R-:W-:Y:S01]  /*10e90*/  ISETP.NE.AND P6, PT, R190, 0x1, PT ;  /* 0x00000001be00780c */ /* 0x000fe20003fc5270 */
[----:B------:R-:W-:Y:S01]  /*10ea0*/  BSSY.RECONVERGENT B1, `(.L_x_11352) ;  /* 0x0000058000017945 */ /* 0x000fe20003800200 */
[----:B------:R-:W-:Y:S02]  /*10eb0*/  IMAD.MOV.U32 R189, RZ, RZ, R6 ;  /* 0x000000ffffbd7224 */ /* 0x000fe400078e0006 */
[----:B------:R-:W-:Y:S01]  /*10ec0*/  FFMA.FTZ R188, R3, R230, 1.1641532182693481445e-10 ;  /* 0x2f00000003bc7423 */ /* 0x000fe200000100e6 */
[----:B------:R-:W-:Y:S01]  /*10ed0*/  FMUL.FTZ R191, R191, R242 ;  /* 0x000000f2bfbf7220 */ /* 0x000fe20000410000 */
[----:B------:R-:W-:-:S03]  /*10ee0*/  IMAD.MOV.U32 R3, RZ, RZ, 0x2 ;  /* 0x00000002ff037424 */ /* 0x000fc600078e00ff */
        /* <DEDUP_REMOVED lines=12> */
.L_x_11354:
        /* <DEDUP_REMOVED lines=15> */
.L_x_11356:
[----:B------:R-:W-:Y:S05]  /*110a0*/  BSYNC.RECONVERGENT B2 ;  /* 0x0000000000027941 */ /* 0x000fea0003800200 */
.L_x_11355:
        /* <DEDUP_REMOVED lines=55> */
.L_x_11353:
[----:B------:R-:W-:Y:S05]  /*11420*/  BSYNC.RECONVERGENT B1 ;  /* 0x0000000000017941 */ /* 0x000fea0003800200 */
.L_x_11352:
[----:B------:R-:W-:Y:S02]  /*11430*/  I2FP.F32.U32 R189, R189 ;  /* 0x000000bd00bd7245 */ /* 0x000fe40000201000 */
[----:B------:R-:W-:-:S03]  /*11440*/  PRMT R190, R244, 0x5410, R245 ;  /* 0x00005410f4be7816 */ /* 0x000fc600000000f5 */
[----:B------:R-:W-:Y:S01]  /*11450*/  FFMA.FTZ R230, R189, R230, 1.1641532182693481445e-10 ;  /* 0x2f000000bde67423 */ /* 0x000fe200000100e6 */
[----:B------:R-:W-:-:S04]  /*11460*/  HADD2.F32 R189, -RZ, R27.H1_H1 ;  /* 0x3000001bffbd7230 */ /* 0x000fc80000004100 */
[----:B------:R-:W-:Y:S01]  /*11470*/  FSETP.GTU.FTZ.AND P6, PT, R230, R243, PT ;  /* 0x000000f3e600720b */ /* 0x000fe20003fdc000 */
[----:B------:R-:W-:-:S03]  /*11480*/  FMUL.FTZ R189, R189, R242 ;  /* 0x000000f2bdbd7220 */ /* 0x000fc60000410000 */
[----:B------:R-:W-:Y:S02]  /*11490*/  SEL R188, RZ, 0x1, P6 ;  /* 0x00000001ffbc7807 */ /* 0x000fe40003000000 */
[----:B------:R-:W-:-:S05]  /*114a0*/  FSEL R189, R189, RZ, !P6 ;  /* 0x000000ffbdbd7208 */ /* 0x000fca0007000000 */
        /* <DEDUP_REMOVED lines=10> */
.L_x_11276:
        /* <DEDUP_REMOVED lines=16> */
.L_x_11360:
        /* <DEDUP_REMOVED lines=13> */
.L_x_11362:
[----:B------:R-:W-:Y:S05]  /*11720*/  BSYNC.RECONVERGENT B2 ;  /* 0x0000000000027941 */ /* 0x000fea0003800200 */
.L_x_11361:
        /* <DEDUP_REMOVED lines=54> */
.L_x_11359:
[----:B------:R-:W-:Y:S05]  /*11a90*/  BSYNC.RECONVERGENT B1 ;  /* 0x0000000000017941 */ /* 0x000fea0003800200 */
.L_x_11358:
        /* <DEDUP_REMOVED lines=9> */
[----:B------:R-:W-:Y:S01]  /*11b30*/  MOV R3, R6 ;  /* 0x0000000600037202 */ /* 0x000fe20000000f00 */
[----:B0-----:R-:W-:Y:S01]  /*11b40*/  FMUL.FTZ R15, R15, R230 ;  /* 0x000000e60f0f7220 */ /* 0x001fe20000410000 */
[----:B-1----:R-:W-:Y:S01]  /*11b50*/  FSETP.GTU.FTZ.AND P2, PT, R202, R243, PT ;  /* 0x000000f3ca00720b */ /* 0x002fe20003f5c000 */
[----:B------:R-:W-:-:S03]  /*11b60*/  @P1 HADD2.F32 R202, -RZ, R20.H0_H0 ;  /* 0x20000014ffca1230 */ /* 0x000fc60000004100 */
[----:B------:R-:W-:Y:S02]  /*11b70*/  FSEL R15, R15, RZ, !P2 ;  /* 0x000000ff0f0f7208 */ /* 0x000fe40005000000 */
        /* <DEDUP_REMOVED lines=14> */
.L_x_11365:
        /* <DEDUP_REMOVED lines=13> */
.L_x_11367:
[----:B------:R-:W-:Y:S05]  /*11d30*/  BSYNC.RECONVERGENT B2 ;  /* 0x0000000000027941 */ /* 0x000fea0003800200 */
.L_x_11366:
        /* <DEDUP_REMOVED lines=55> */
.L_x_11364:
[----:B------:R-:W-:Y:S05]  /*120b0*/  BSYNC.RECONVERGENT B1 ;  /* 0x0000000000017941 */ /* 0x000fea0003800200 */
.L_x_11363:
        /* <DEDUP_REMOVED lines=9> */
[----:B------:R-:W-:Y:S01]  /*12150*/  FSETP.GTU.FTZ.AND P3, PT, R188, R243, PT ;  /* 0x000000f3bc00720b */ /* 0x000fe20003f7c000 */
[----:B------:R-:W-:-:S03]  /*12160*/  @P1 HADD2.F32 R188, -RZ, R20.H1_H1 ;  /* 0x30000014ffbc1230 */ /* 0x000fc60000004100 */
        /* <DEDUP_REMOVED lines=14> */
.L_x_11370:
        /* <DEDUP_REMOVED lines=13> */
.L_x_11372:
[----:B------:R-:W-:Y:S05]  /*12320*/  BSYNC.RECONVERGENT B2 ;  /* 0x0000000000027941 */ /* 0x000fea0003800200 */
.L_x_11371:
        /* <DEDUP_REMOVED lines=55> */
.L_x_11369:
[----:B------:R-:W-:Y:S05]  /*126a0*/  BSYNC.RECONVERGENT B1 ;  /* 0x0000000000017941 */ /* 0x000fea0003800200 */
.L_x_11368:
[----:B------:R-:W-:Y:S01]  /*126b0*/  I2FP.F32.U32 R3, R3 ;  /* 0x0000000300037245 */ /* 0x000fe20000201000 */
[----:B------:R-:W-:Y:S01]  /*126c0*/  HADD2.F32 R211, -RZ, R189.H0_H0 ;  /* 0x200000bdffd37230 */ /* 0x000fe20000004100 */
[----:B------:R-:W-:Y:S01]  /*126d0*/  LOP3.LUT R198, R198, 0xfffffffb, RZ, 0xc0, !PT ;  /* 0xfffffffbc6c67812 */ /* 0x000fe200078ec0ff */
[----:B------:R-:W-:Y:S01]  /*126e0*/  BSSY.RECONVERGENT B1, `(.L_x_11373) ;  /* 0x000005b000017945 */ /* 0x000fe20003800200 */
[----:B------:R-:W-:Y:S02]  /*126f0*/  IMAD.MOV.U32 R221, RZ, RZ, 0x2 ;  /* 0x00000002ffdd7424 */ /* 0x000fe400078e00ff */
[----:B------:R-:W-:Y:S01]  /*12700*/  FFMA.FTZ R188, R3, R244, 1.1641532182693481445e-10 ;  /* 0x2f00000003bc7423 */ /* 0x000fe200000100f4 */
[----:B------:R-:W-:Y:S01]  /*12710*/  FMUL.FTZ R211, R211, R230 ;  /* 0x000000e6d3d37220 */ /* 0x000fe20000410000 */
[----:B------:R-:W-:-:S03]  /*12720*/  @P1 HADD2.F32 R3, -RZ, R21.H0_H0 ;  /* 0x20000015ff031230 */ /* 0x000fc60000004100 */
[----:B------:R-:W-:-:S04]  /*12730*/  FSETP.GTU.FTZ.AND P2, PT, R188, R243, PT ;  /* 0x000000f3bc00720b */ /* 0x000fc80003f5c000 */
        /* <DEDUP_REMOVED lines=16> */
.L_x_11375:
        /* <DEDUP_REMOVED lines=13> */
.L_x_11377:
[----:B------:R-:W-:Y:S05]  /*12910*/  BSYNC.RECONVERGENT B2 ;  /* 0x0000000000027941 */ /* 0x000fea0003800200 */
.L_x_11376:
        /* <DEDUP_REMOVED lines=55> */
.L_x_11374:
[----:B------:R-:W-:Y:S05]  /*12c90*/  BSYNC.RECONVERGENT B1 ;  /* 0x0000000000017941 */ /* 0x000fea0003800200 */
.L_x_11373:
[----:B------:R-:W-:Y:S01]  /*12ca0*/  I2FP.F32.U32 R3, R3 ;  /* 0x0000000300037245 */ /* 0x000fe20000201000 */
[----:B------:R-:W-:Y:S01]  /*12cb0*/  HADD2.F32 R189, -RZ, R189.H1_H1 ;  /* 0x300000bdffbd7230 */ /* 0x000fe20000004100 */
[----:B------:R-:W-:Y:S01]  /*12cc0*/  LOP3.LUT R198, R198, 0xfffffffd, RZ, 0xc0, !PT ;  /* 0xfffffffdc6c67812 */ /* 0x000fe200078ec0ff */
[----:B------:R-:W-:Y:S02]  /*12cd0*/  BSSY.RECONVERGENT B1, `(.L_x_11378) ;  /* 0x000005b000017945 */ /* 0x000fe40003800200 */
[----:B------:R-:W-:Y:S01]  /*12ce0*/  FFMA.FTZ R188, R3, R244, 1.1641532182693481445e-10 ;  /* 0x2f00000003bc7423 */ /* 0x000fe200000100f4 */
[----:B------:R-:W-:Y:S01]  /*12cf0*/  FMUL.FTZ R189, R189, R230 ;  /* 0x000000e6bdbd7220 */ /* 0x000fe20000410000 */
[----:B------:R-:W-:-:S03]  /*12d00*/  IMAD.MOV.U32 R3, RZ, RZ, R6 ;  /* 0x000000ffff037224 */ /* 0x000fc600078e0006 */
[----:B------:R-:W-:Y:S01]  /*12d10*/  FSETP.GTU.FTZ.AND P2, PT, R188, R243, PT ;  /* 0x000000f3bc00720b */ /* 0x000fe20003f5c000 */
[----:B------:R-:W-:-:S03]  /*12d20*/  @P1 HADD2.F32 R188, -RZ, R21.H1_H1 ;  /* 0x30000015ffbc1230 */ /* 0x000fc60000004100 */
[----:B------:R-:W-:Y:S01]  /*12d30*/  FSEL R211, R189, RZ, !P2 ;  /* 0x000000ffbdd37208 */ /* 0x000fe20005000000 */
[----:B------:R-:W-:Y:S01]  /*12d40*/  IMAD.MOV.U32 R189, RZ, RZ, 0x2 ;  /* 0x00000002ffbd7424 */ /* 0x000fe200078e00ff */
        /* <DEDUP_REMOVED lines=14> */
.L_x_11380:
        /* <DEDUP_REMOVED lines=13> */
.L_x_11382:
[----:B------:R-:W-:Y:S05]  /*12f00*/  BSYNC.RECONVERGENT B2 ;  /* 0x0000000000027941 */ /* 0x000fea0003800200 */
.L_x_11381:
        /* <DEDUP_REMOVED lines=55> */
.L_x_11379:
[----:B------:R-:W-:Y:S05]  /*13280*/  BSYNC.RECONVERGENT B1 ;  /* 0x0000000000017941 */ /* 0x000fea0003800200 */
.L_x_11378:
        /* <DEDUP_REMOVED lines=9> */
[----:B------:R-:W-:Y:S01]  /*13320*/  @P1 HADD2.F32 R3, -RZ, R22.H0_H0 ;  /* 0x20000016ff031230 */ /* 0x000fe20000004100 */
[----:B------:R-:W-:-:S04]  /*13330*/  PLOP3.LUT P2, PT, P2, PT, PT, 0x8, 0x80 ;  /* 0x000000000080781c */ /* 0x000fc8000174e170 */
        /* <DEDUP_REMOVED lines=12> */
.L_x_11385:
        /* <DEDUP_REMOVED lines=13> */
.L_x_11387:
[----:B------:R-:W-:Y:S05]  /*134d0*/  BSYNC.RECONVERGENT B2 ;  /* 0x0000000000027941 */ /* 0x000fea0003800200 */
.L_x_11386:
        /* <DEDUP_REMOVED lines=55> */
.L_x_11384:
[----:B------:R-:W-:Y:S05]  /*13850*/  BSYNC.RECONVERGENT B1 ;  /* 0x0000000000017941 */ /* 0x000fea0003800200 */
.L_x_11383:
        /* <DEDUP_REMOVED lines=8> */
[----:B------:R-:W-:Y:S01]  /*138e0*/  FSETP.GTU.FTZ.AND P3, PT, R188, R243, PT ;  /* 0x000000f3bc00720b */ /* 0x000fe20003f7c000 */
[----:B------:R-:W-:-:S03]  /*138f0*/  @P1 HADD2.F32 R188, -RZ, R22.H1_H1 ;  /* 0x30000016ffbc1230 */ /* 0x000fc60000004100 */
        /* <DEDUP_REMOVED lines=13> */
.L_x_11390:
        /* <DEDUP_REMOVED lines=13> */
.L_x_11392:
[----:B------:R-:W-:Y:S05]  /*13aa0*/  BSYNC.RECONVERGENT B2 ;  /* 0x0000000000027941 */ /* 0x000fea0003800200 */
.L_x_11391:
        /* <DEDUP_REMOVED lines=55> */
.L_x_11389:
[----:B------:R-:W-:Y:S05]  /*13e20*/  BSYNC.RECONVERGENT B1 ;  /* 0x0000000000017941 */ /* 0x000fea0003800200 */
.L_x_11388:
[----:B------:R-:W-:Y:S01]  /*13e30*/  I2FP.F32.U32 R3, R3 ;  /* 0x0000000300037245 */ /* 0x000fe20000201000 */
[----:B------:R-:W-:Y:S01]  /*13e40*/  BSSY.RECONVERGENT B1, `(.L_x_11393) ;  /* 0x000005b000017945 */ /* 0x000fe20003800200 */
[----:B------:R-:W-:Y:S01]  /*13e50*/  ISETP.NE.AND P5, PT, R236, 0x1, PT ;  /* 0x00000001ec00780c */ /* 0x000fe20003fa5270 */
[----:B------:R-:W-:Y:S02]  /*13e60*/  IMAD.MOV.U32 R189, RZ, RZ, R6 ;  /* 0x000000ffffbd7224 */ /* 0x000fe400078e0006 */
        /* <DEDUP_REMOVED lines=19> */
.L_x_11395:
        /* <DEDUP_REMOVED lines=13> */
.L_x_11397:
[----:B------:R-:W-:Y:S05]  /*14070*/  BSYNC.RECONVERGENT B2 ;  /* 0x0000000000027941 */ /* 0x000fea0003800200 */
.L_x_11396:
        /* <DEDUP_REMOVED lines=55> */
.L_x_11394:
[----:B------:R-:W-:Y:S05]  /*143f0*/  BSYNC.RECONVERGENT B1 ;  /* 0x0000000000017941 */ /* 0x000fea0003800200 */
.L_x_11393:
[----:B------:R-:W-:Y:S01]  /*14400*/  I2FP.F32.U32 R189, R189 ;  /* 0x000000bd00bd7245 */ /* 0x000fe20000201000 */
[----:B------:R-:W-:Y:S01]  /*14410*/  HADD2.F32 R191, -RZ, R191.H1_H1 ;  /* 0x300000bfffbf7230 */ /* 0x000fe20000004100 */
[----:B------:R-:W-:Y:S02]  /*14420*/  PRMT R190, R245, 0x5410, R190 ;  /* 0x00005410f5be7816 */ /* 0x000fe400000000be */
[----:B------:R-:W-:Y:S01]  /*14430*/  PRMT R188, R234, 0x5410, R239 ;  /* 0x00005410eabc7816 */ /* 0x000fe200000000ef */
[----:B------:R-:W-:Y:S01]  /*14440*/  FFMA.FTZ R244, R189, R244, 1.1641532182693481445e-10 ;  /* 0x2f000000bdf47423 */ /* 0x000fe200000100f4 */
[----:B------:R-:W-:Y:S01]  /*14450*/  FMUL.FTZ R191, R191, R230 ;  /* 0x000000e6bfbf7220 */ /* 0x000fe20000410000 */
[----:B------:R-:W-:-:S03]  /*14460*/  @P1 HADD2.F32 R189, -RZ, R23.H1_H1 ;  /* 0x30000017ffbd1230 */ /* 0x000fc60000004100 */
[----:B------:R-:W-:-:S04]  /*14470*/  FSETP.GTU.FTZ.AND P5, PT, R244, R243, PT ;  /* 0x000000f3f400720b */ /* 0x000fc80003fbc000 */
[----:B------:R-:W-:Y:S02]  /*14480*/  FSEL R230, R191, RZ, !P5 ;  /* 0x000000ffbfe67208 */ /* 0x000fe40006800000 */
[----:B------:R-:W-:-:S03]  /*14490*/  PLOP3.LUT P5, PT, P5, PT, PT, 0x8, 0x80 ;  /* 0x000000000080781c */ /* 0x000fc60002fae170 */
[----:B------:R-:W-:Y:S01]  /*144a0*/  @P1 FADD.FTZ R230, R189, R230 ;  /* 0x000000e6bde61221 */ /* 0x000fe20000010000 */
[----:B------:R-:W-:-:S04]  /*144b0*/  PRMT R189, R240, 0x5410, R242 ;  /* 0x00005410f0bd7816 */ /* 0x000fc800000000f2 */
[----:B------:R-:W-:-:S04]  /*144c0*/  F2FP.F16.F32.PACK_AB R191, RZ, R230 ;  /* 0x000000e6ffbf723e */ /* 0x000fc800000000ff */
[----:B------:R-:W-:-:S07]  /*144d0*/  PRMT R191, R241, 0x5410, R191 ;  /* 0x00005410f1bf7816 */ /* 0x000fce00000000bf */
.L_x_11357:
        /* <DEDUP_REMOVED lines=43> */
.L_x_11398:
[----:B------:R-:W-:Y:S01]  /*14790*/  IMAD.MOV.U32 R234, RZ, RZ, R238 ;  /* 0x000000ffffea7224 */ /* 0x000fe200078e00ee */
[----:B------:R-:W-:-:S07]  /*147a0*/  IADD3 R235, PT, PT, R235, 0x80, RZ ;  /* 0x00000080ebeb7810 */ /* 0x000fce0007ffe0ff */
.L_x_11275:
[----:B------:R-:W-:Y:S05]  /*147b0*/  BSYNC.RECONVERGENT B0 ;  /* 0x0000000000007941 */ /* 0x000fea0003800200 */
.L_x_11274:
        /* <DEDUP_REMOVED lines=35> */
.L_x_11404:
        /* <DEDUP_REMOVED lines=13> */
.L_x_11406:
[----:B------:R-:W-:Y:S05]  /*14ac0*/  BSYNC.RECONVERGENT B2 ;  /* 0x0000000000027941 */ /* 0x000fea0003800200 */
.L_x_11405:
        /* <DEDUP_REMOVED lines=53> */
.L_x_11403:
[----:B------:R-:W-:Y:S05]  /*14e20*/  BSYNC.RECONVERGENT B1 ;  /* 0x0000000000017941 */ /* 0x000fea0003800200 */
.L_x_11402:
        /* <DEDUP_REMOVED lines=25> */
.L_x_11409:
        /* <DEDUP_REMOVED lines=13> */
.L_x_11411:
[----:B------:R-:W-:Y:S05]  /*15090*/  BSYNC.RECONVERGENT B2 ;  /* 0x0000000000027941 */ /* 0x000fea0003800200 */
.L_x_11410:
        /* <DEDUP_REMOVED lines=54> */
.L_x_11408:
[----:B------:R-:W-:Y:S05]  /*15400*/  BSYNC.RECONVERGENT B1 ;  /* 0x0000000000017941 */ /* 0x000fea0003800200 */
.L_x_11407:
        /* <DEDUP_REMOVED lines=25> */
.L_x_11414:
        /* <DEDUP_REMOVED lines=13> */
.L_x_11416:
[----:B------:R-:W-:Y:S05]  /*15670*/  BSYNC.RECONVERGENT B2 ;  /* 0x0000000000027941 */ /* 0x000fea0003800200 */
.L_x_11415:
        /* <DEDUP_REMOVED lines=55> */
.L_x_11413:
[----:B------:R-:W-:Y:S05]  /*159f0*/  BSYNC.RECONVERGENT B1 ;  /* 0x0000000000017941 */ /* 0x000fea0003800200 */
.L_x_11412:
        /* <DEDUP_REMOVED lines=22> */
.L_x_11419:
        /* <DEDUP_REMOVED lines=13> */
.L_x_11421:
[----:B------:R-:W-:Y:S05]  /*15c30*/  BSYNC.RECONVERGENT B2 ;  /* 0x0000000000027941 */ /* 0x000fea0003800200 */
.L_x_11420:
        /* <DEDUP_REMOVED lines=55> */
.L_x_11418:
[----:B------:R-:W-:Y:S05]  /*15fb0*/  BSYNC.RECONVERGENT B1 ;  /* 0x0000000000017941 */ /* 0x000fea0003800200 */
.L_x_11417:
        /* <DEDUP_REMOVED lines=25> */
.L_x_11424:
        /* <DEDUP_REMOVED lines=13> */
.L_x_11426:
[----:B------:R-:W-:Y:S05]  /*16220*/  BSYNC.RECONVERGENT B2 ;  /* 0x0000000000027941 */ /* 0x000fea0003800200 */
.L_x_11425:
        /* <DEDUP_REMOVED lines=55> */
.L_x_11423:
[----:B------:R-:W-:Y:S05]  /*165a0*/  BSYNC.RECONVERGENT B1 ;  /* 0x0000000000017941 */ /* 0x000fea0003800200 */
.L_x_11422:
        /* <DEDUP_REMOVED lines=22> */
.L_x_11429:
        /* <DEDUP_REMOVED lines=13> */
.L_x_11431:
[----:B------:R-:W-:Y:S05]  /*167e0*/  BSYNC.RECONVERGENT B2 ;  /* 0x0000000000027941 */ /* 0x000fea0003800200 */
.L_x_11430:
        /* <DEDUP_REMOVED lines=55> */
.L_x_11428:
[----:B------:R-:W-:Y:S05]  /*16b60*/  BSYNC.RECONVERGENT B1 ;  /* 0x0000000000017941 */ /* 0x000fea0003800200 */
.L_x_11427:
[----:B------:R-:W-:Y:S01]  /*16b70*/  I2FP.F32.U32 R10, R11 ;  /* 0x0000000b000a7245 */ /* 0x000fe20000201000 */
[----:B------:R-:W-:Y:S01]  /*16b80*/  HADD2.F32 R12, -RZ, R25.H0_H0 ;  /* 0x20000019ff0c7230 */ /* 0x000fe20000004100 */
[----:B------:R-:W-:Y:S01]  /*16b90*/  BSSY.RECONVERGENT B1, `(.L_x_11432) ;  /* 0x000005d000017945 */ /* 0x000fe20003800200 */
[----:B------:R-:W-:Y:S02]  /*16ba0*/  @P1 HADD2.F32 R204, -RZ, R21.H0_H0 ;  /* 0x20000015ffcc1230 */ /* 0x000fe40000004100 */
        /* <DEDUP_REMOVED lines=22> */
.L_x_11434:
        /* <DEDUP_REMOVED lines=13> */
.L_x_11436:
[----:B------:R-:W-:Y:S05]  /*16de0*/  BSYNC.RECONVERGENT B2 ;  /* 0x0000000000027941 */ /* 0x000fea0003800200 */
.L_x_11435:
        /* <DEDUP_REMOVED lines=55> */
.L_x_11433:
[----:B------:R-:W-:Y:S05]  /*17160*/  BSYNC.RECONVERGENT B1 ;  /* 0x0000000000017941 */ /* 0x000fea0003800200 */
.L_x_11432:
        /* <DEDUP_REMOVED lines=22> */
.L_x_11439:
        /* <DEDUP_REMOVED lines=13> */
.L_x_11441:
[----:B------:R-:W-:Y:S05]  /*173a0*/  BSYNC.RECONVERGENT B2 ;  /* 0x0000000000027941 */ /* 0x000fea0003800200 */
.L_x_11440:
        /* <DEDUP_REMOVED lines=55> */
.L_x_11438:
[----:B------:R-:W-:Y:S05]  /*17720*/  BSYNC.RECONVERGENT B1 ;  /* 0x0000000000017941 */ /* 0x000fea0003800200 */
.L_x_11437:
        /* <DEDUP_REMOVED lines=25> */
.L_x_11444:
        /* <DEDUP_REMOVED lines=13> */
.L_x_11446:
[----:B------:R-:W-:Y:S05]  /*17990*/  BSYNC.RECONVERGENT B2 ;  /* 0x0000000000027941 */ /* 0x000fea0003800200 */
.L_x_11445:
        /* <DEDUP_REMOVED lines=55> */
.L_x_11443:
[----:B------:R-:W-:Y:S05]  /*17d10*/  BSYNC.RECONVERGENT B1 ;  /* 0x0000000000017941 */ /* 0x000fea0003800200 */
.L_x_11442:
        /* <DEDUP_REMOVED lines=20> */
.L_x_11449:
        /* <DEDUP_REMOVED lines=13> */
.L_x_11451:
[----:B------:R-:W-:Y:S05]  /*17f30*/  BSYNC.RECONVERGENT B2 ;  /* 0x0000000000027941 */ /* 0x000fea0003800200 */
.L_x_11450:
        /* <DEDUP_REMOVED lines=55> */
.L_x_11448:
[----:B------:R-:W-:Y:S05]  /*182b0*/  BSYNC.RECONVERGENT B1 ;  /* 0x0000000000017941 */ /* 0x000fea0003800200 */
.L_x_11447:
        /* <DEDUP_REMOVED lines=26> */
.L_x_11454:
        /* <DEDUP_REMOVED lines=13> */
.L_x_11456:
[----:B------:R-:W-:Y:S05]  /*18530*/  BSYNC.RECONVERGENT B2 ;  /* 0x0000000000027941 */ /* 0x000fea0003800200 */
.L_x_11455:
        /* <DEDUP_REMOVED lines=54> */
[----:B------:R-:W-:-:S07]  /*188a0*/  HFMA2 R13, -RZ, RZ, 0, 0 ;  /* 0x00000000ff0d7431 */ /* 0x000fce00000001ff */
.L_x_11453:
[----:B------:R-:W-:Y:S05]  /*188b0*/  BSYNC.RECONVERGENT B1 ;  /* 0x0000000000017941 */ /* 0x000fea0003800200 */
.L_x_11452:
[----:B------:R-:W-:Y:S01]  /*188c0*/  I2FP.F32.U32 R12, R3 ;  /* 0x00000003000c7245 */ /* 0x000fe20000201000 */
[----:B------:R-:W-:Y:S01]  /*188d0*/  HADD2.F32 R190, -RZ, R190.H1_H1 ;  /* 0x300000beffbe7230 */ /* 0x000fe20000004100 */
        /* <DEDUP_REMOVED lines=18> */
.L_x_11459:
        /* <DEDUP_REMOVED lines=13> */
.L_x_11461:
[----:B------:R-:W-:Y:S05]  /*18ad0*/  BSYNC.RECONVERGENT B2 ;  /* 0x0000000000027941 */ /* 0x000fea0003800200 */
.L_x_11460:
        /* <DEDUP_REMOVED lines=55> */
.L_x_11458:
[----:B------:R-:W-:Y:S05]  /*18e50*/  BSYNC.RECONVERGENT B1 ;  /* 0x0000000000017941 */ /* 0x000fea0003800200 */
.L_x_11457:
        /* <DEDUP_REMOVED lines=25> */
.L_x_11464:
        /* <DEDUP_REMOVED lines=13> */
.L_x_11466:
[----:B------:R-:W-:Y:S05]  /*190c0*/  BSYNC.RECONVERGENT B2 ;  /* 0x0000000000027941 */ /* 0x000fea0003800200 */
.L_x_11465:
        /* <DEDUP_REMOVED lines=55> */
.L_x_11463:
[----:B------:R-:W-:Y:S05]  /*19440*/  BSYNC.RECONVERGENT B1 ;  /* 0x0000000000017941 */ /* 0x000fea0003800200 */
.L_x_11462:
        /* <DEDUP_REMOVED lines=20> */
.L_x_11469:
        /* <DEDUP_REMOVED lines=13> */
.L_x_11471:
[----:B------:R-:W-:Y:S05]  /*19660*/  BSYNC.RECONVERGENT B2 ;  /* 0x0000000000027941 */ /* 0x000fea0003800200 */
.L_x_11470:
        /* <DEDUP_REMOVED lines=55> */
.L_x_11468:
[----:B------:R-:W-:Y:S05]  /*199e0*/  BSYNC.RECONVERGENT B1 ;  /* 0x0000000000017941 */ /* 0x000fea0003800200 */
.L_x_11467:
        /* <DEDUP_REMOVED lines=26> */
.L_x_11474:
        /* <DEDUP_REMOVED lines=13> */
.L_x_11476:
[----:B------:R-:W-:Y:S05]  /*19c60*/  BSYNC.RECONVERGENT B2 ;  /* 0x0000000000027941 */ /* 0x000fea0003800200 */
.L_x_11475:
        /* <DEDUP_REMOVED lines=55> */
.L_x_11473:
[----:B------:R-:W-:Y:S05]  /*19fe0*/  BSYNC.RECONVERGENT B1 ;  /* 0x0000000000017941 */ /* 0x000fea0003800200 */
.L_x_11472:
[----:B------:R-:W-:Y:S01]  /*19ff0*/  I2FP.F32.U32 R188, R3 ;  /* 0x0000000300bc7245 */ /* 0x000fe20000201000 */
[----:B------:R-:W-:Y:S01]  /*1a000*/  HADD2.F32 R190, -RZ, R191.H1_H1 ;  /* 0x300000bfffbe7230 */ /* 0x000fe20000004100 */
        /* <DEDUP_REMOVED lines=18> */
.L_x_11479:
        /* <DEDUP_REMOVED lines=15> */
.L_x_11481:
[----:B------:R-:W-:Y:S05]  /*1a220*/  BSYNC.RECONVERGENT B2 ;  /* 0x0000000000027941 */ /* 0x000fea0003800200 */
.L_x_11480:
        /* <DEDUP_REMOVED lines=51> */
[----:B------:R-:W-:Y:S01]  /*1a560*/  HFMA2 R3, -RZ, RZ, 0, 0 ;  /* 0x00000000ff037431 */ /* 0x000fe200000001ff */
[----:B------:R-:W-:Y:S01]  /*1a570*/  LOP3.LUT R192, R190, UR4, R189, 0x96, !PT ;  /* 0x00000004bec07c12 */ /* 0x000fe2000f8e96bd */
[----:B------:R-:W-:Y:S02]  /*1a580*/  IMAD.MOV.U32 R189, RZ, RZ, R238 ;  /* 0x000000ffffbd7224 */ /* 0x000fe400078e00ee */
[----:B------:R-:W-:-:S07]  /*1a590*/  IMAD.MOV.U32 R238, RZ, RZ, R188 ;  /* 0x000000ffffee7224 */ /* 0x000fce00078e00bc */
.L_x_11478:
[----:B------:R-:W-:Y:S05]  /*1a5a0*/  BSYNC.RECONVERGENT B1 ;  /* 0x0000000000017941 */ /* 0x000fea0003800200 */
.L_x_11477:
[----:B------:R-:W-:Y:S02]  /*1a5b0*/  I2FP.F32.U32 R188, R189 ;  /* 0x000000bd00bc7245 */ /* 0x000fe40000201000 */
[----:B------:R-:W-:-:S03]  /*1a5c0*/  PRMT R190, R244, 0x5410, R245 ;  /* 0x00005410f4be7816 */ /* 0x000fc600000000f5 */
[----:B------:R-:W-:Y:S01]  /*1a5d0*/  FFMA.FTZ R231, R188, R231, 1.1641532182693481445e-10 ;  /* 0x2f000000bce77423 */ /* 0x000fe200000100e7 */
[----:B------:R-:W-:-:S04]  /*1a5e0*/  HADD2.F32 R188, -RZ, R27.H1_H1 ;  /* 0x3000001bffbc7230 */ /* 0x000fc80000004100 */
[----:B------:R-:W-:Y:S01]  /*1a5f0*/  FSETP.GTU.FTZ.AND P6, PT, R231, R242, PT ;  /* 0x000000f2e700720b */ /* 0x000fe20003fdc000 */
[----:B------:R-:W-:Y:S01]  /*1a600*/  FMUL.FTZ R188, R188, R243 ;  /* 0x000000f3bcbc7220 */ /* 0x000fe20000410000 */
[----:B------:R-:W-:-:S04]  /*1a610*/  @P1 HADD2.F32 R231, -RZ, R23.H1_H1 ;  /* 0x30000017ffe71230 */ /* 0x000fc80000004100 */
        /* <DEDUP_REMOVED lines=11> */
.L_x_11401:
        /* <DEDUP_REMOVED lines=16> */
.L_x_11485:
        /* <DEDUP_REMOVED lines=13> */
.L_x_11487:
[----:B------:R-:W-:Y:S05]  /*1a8a0*/  BSYNC.RECONVERGENT B2 ;  /* 0x0000000000027941 */ /* 0x000fea0003800200 */
.L_x_11486:
        /* <DEDUP_REMOVED lines=53> */
[----:B------:R-:W-:-:S07]  /*1ac00*/  LOP3.LUT R192, R236, UR5, R239, 0x96, !PT ;  /* 0x00000005ecc07c12 */ /* 0x000fce000f8e96ef */
.L_x_11484:
[----:B------:R-:W-:Y:S05]  /*1ac10*/  BSYNC.RECONVERGENT B1 ;  /* 0x0000000000017941 */ /* 0x000fea0003800200 */
.L_x_11483:
        /* <DEDUP_REMOVED lines=10> */
[----:B------:R-:W-:Y:S02]  /*1acc0*/  IMAD.MOV.U32 R213, RZ, RZ, 0x2 ;  /* 0x00000002ffd57424 */ /* 0x000fe400078e00ff */
        /* <DEDUP_REMOVED lines=17> */
.L_x_11490:
        /* <DEDUP_REMOVED lines=13> */
.L_x_11492:
[----:B------:R-:W-:Y:S05]  /*1aeb0*/  BSYNC.RECONVERGENT B2 ;  /* 0x0000000000027941 */ /* 0x000fea0003800200 */
.L_x_11491:
        /* <DEDUP_REMOVED lines=55> */
.L_x_11489:
[----:B------:R-:W-:Y:S05]  /*1b230*/  BSYNC.RECONVERGENT B1 ;  /* 0x0000000000017941 */ /* 0x000fea0003800200 */
.L_x_11488:
        /* <DEDUP_REMOVED lines=25> */
.L_x_11495:
        /* <DEDUP_REMOVED lines=13> */
.L_x_11497:
[----:B------:R-:W-:Y:S05]  /*1b4a0*/  BSYNC.RECONVERGENT B2 ;  /* 0x0000000000027941 */ /* 0x000fea0003800200 */
.L_x_11496:
        /* <DEDUP_REMOVED lines=55> */
.L_x_11494:
[----:B------:R-:W-:Y:S05]  /*1b820*/  BSYNC.RECONVERGENT B1 ;  /* 0x0000000000017941 */ /* 0x000fea0003800200 */
.L_x_11493:
        /* <DEDUP_REMOVED lines=25> */
.L_x_11500:
        /* <DEDUP_REMOVED lines=13> */
.L_x_11502:
[----:B------:R-:W-:Y:S05]  /*1ba90*/  BSYNC.RECONVERGENT B2 ;  /* 0x0000000000027941 */ /* 0x000fea0003800200 */
.L_x_11501:
        /* <DEDUP_REMOVED lines=55> */
.L_x_11499:
[----:B------:R-:W-:Y:S05]  /*1be10*/  BSYNC.RECONVERGENT B1 ;  /* 0x0000000000017941 */ /* 0x000fea0003800200 */
.L_x_11498:
        /* <DEDUP_REMOVED lines=25> */
.L_x_11505:
        /* <DEDUP_REMOVED lines=13> */
.L_x_11507:
[----:B------:R-:W-:Y:S05]  /*1c080*/  BSYNC.RECONVERGENT B2 ;  /* 0x0000000000027941 */ /* 0x000fea0003800200 */
.L_x_11506:
        /* <DEDUP_REMOVED lines=55> */
.L_x_11504:
[----:B------:R-:W-:Y:S05]  /*1c400*/  BSYNC.RECONVERGENT B1 ;  /* 0x0000000000017941 */ /* 0x000fea0003800200 */
.L_x_11503:
        /* <DEDUP_REMOVED lines=23> */
.L_x_11510:
        /* <DEDUP_REMOVED lines=13> */
.L_x_11512:
[----:B------:R-:W-:Y:S05]  /*1c650*/  BSYNC.RECONVERGENT B2 ;  /* 0x0000000000027941 */ /* 0x000fea0003800200 */
.L_x_11511:
        /* <DEDUP_REMOVED lines=55> */
.L_x_11509:
[----:B------:R-:W-:Y:S05]  /*1c9d0*/  BSYNC.RECONVERGENT B1 ;  /* 0x0000000000017941 */ /* 0x000fea0003800200 */
.L_x_11508:
        /* <DEDUP_REMOVED lines=23> */
.L_x_11515:
        /* <DEDUP_REMOVED lines=13> */
.L_x_11517:
[----:B------:R-:W-:Y:S05]  /*1cc20*/  BSYNC.RECONVERGENT B2 ;  /* 0x0000000000027941 */ /* 0x000fea0003800200 */
.L_x_11516:
        /* <DEDUP_REMOVED lines=53> */
[----:B------:R-:W-:Y:S02]  /*1cf80*/  HFMA2 R236, -RZ, RZ, 0, 0 ;  /* 0x00000000ffec7431 */ /* 0x000fe400000001ff */
[----:B------:R-:W-:-:S07]  /*1cf90*/  IMAD.MOV.U32 R238, RZ, RZ, R188 ;  /* 0x000000ffffee7224 */ /* 0x000fce00078e00bc */
.L_x_11514:
[----:B------:R-:W-:Y:S05]  /*1cfa0*/  BSYNC.RECONVERGENT B1 ;  /* 0x0000000000017941 */ /* 0x000fea0003800200 */
.L_x_11513:
[----:B------:R-:W-:Y:S01]  /*1cfb0*/  I2FP.F32.U32 R3, R3 ;  /* 0x0000000300037245 */ /* 0x000fe20000201000 */
[----:B------:R-:W-:Y:S01]  /*1cfc0*/  HADD2.F32 R224, -RZ, R191.H0_H0 ;  /* 0x200000bfffe07230 */ /* 0x000fe20000004100 */
[----:B------:R-:W-:Y:S01]  /*1cfd0*/  ISETP.NE.AND P5, PT, R236, 0x1, PT ;  /* 0x00000001ec00780c */ /* 0x000fe20003fa5270 */
[----:B------:R-:W-:Y:S01]  /*1cfe0*/  BSSY.RECONVERGENT B1, `(.L_x_11518) ;  /* 0x0000059000017945 */ /* 0x000fe20003800200 */
[----:B------:R-:W-:Y:S02]  /*1cff0*/  IMAD.MOV.U32 R189, RZ, RZ, R6 ;  /* 0x000000ffffbd7224 */ /* 0x000fe400078e0006 */
[----:B------:R-:W-:Y:S01]  /*1d000*/  FFMA.FTZ R188, R3, R244, 1.1641532182693481445e-10 ;  /* 0x2f00000003bc7423 */ /* 0x000fe200000100f4 */
[----:B------:R-:W-:Y:S01]  /*1d010*/  FMUL.FTZ R224, R224, R231 ;  /* 0x000000e7e0e07220 */ /* 0x000fe20000410000 */
[----:B------:R-:W-:-:S03]  /*1d020*/  @P1 HADD2.F32 R3, -RZ, R23.H0_H0 ;  /* 0x20000017ff031230 */ /* 0x000fc60000004100 */
[----:B------:R-:W-:-:S04]  /*1d030*/  FSETP.GTU.FTZ.AND P4, PT, R188, R243, PT ;  /* 0x000000f3bc00720b */ /* 0x000fc80003f9c000 */
        /* <DEDUP_REMOVED lines=14> */
.L_x_11520:
        /* <DEDUP_REMOVED lines=13> */
.L_x_11522:
[----:B------:R-:W-:Y:S05]  /*1d1f0*/  BSYNC.RECONVERGENT B2 ;  /* 0x0000000000027941 */ /* 0x000fea0003800200 */
.L_x_11521:
        /* <DEDUP_REMOVED lines=55> */
.L_x_11519:
[----:B------:R-:W-:Y:S05]  /*1d570*/  BSYNC.RECONVERGENT B1 ;  /* 0x0000000000017941 */ /* 0x000fea0003800200 */
.L_x_11518:
[----:B------:R-:W-:Y:S01]  /*1d580*/  I2FP.F32.U32 R189, R189 ;  /* 0x000000bd00bd7245 */ /* 0x000fe20000201000 */
[----:B------:R-:W-:Y:S01]  /*1d590*/  HADD2.F32 R188, -RZ, R191.H1_H1 ;  /* 0x300000bfffbc7230 */ /* 0x000fe20000004100 */
[----:B------:R-:W-:-:S03]  /*1d5a0*/  PRMT R190, R245, 0x5410, R190 ;  /* 0x00005410f5be7816 */ /* 0x000fc600000000be */
[----:B------:R-:W-:Y:S01]  /*1d5b0*/  FFMA.FTZ R244, R189, R244, 1.1641532182693481445e-10 ;  /* 0x2f000000bdf47423 */ /* 0x000fe200000100f4 */
[----:B------:R-:W-:Y:S01]  /*1d5c0*/  FMUL.FTZ R188, R188, R231 ;  /* 0x000000e7bcbc7220 */ /* 0x000fe20000410000 */
[----:B------:R-:W-:-:S03]  /*1d5d0*/  PRMT R189, R240, 0x5410, R242 ;  /* 0x00005410f0bd7816 */ /* 0x000fc600000000f2 */
[----:B------:R-:W-:-:S04]  /*1d5e0*/  FSETP.GTU.FTZ.AND P5, PT, R244, R243, PT ;  /* 0x000000f3f400720b */ /* 0x000fc80003fbc000 */
[----:B------:R-:W-:Y:S01]  /*1d5f0*/  FSEL R231, R188, RZ, !P5 ;  /* 0x000000ffbce77208 */ /* 0x000fe20006800000 */
[----:B------:R-:W-:Y:S01]  /*1d600*/  @P1 HADD2.F32 R188, -RZ, R23.H1_H1 ;  /* 0x30000017ffbc1230 */ /* 0x000fe20000004100 */
[----:B------:R-:W-:-:S04]  /*1d610*/  PLOP3.LUT P5, PT, P5, PT, PT, 0x8, 0x80 ;  /* 0x000000000080781c */ /* 0x000fc80002fae170 */
[----:B------:R-:W-:Y:S01]  /*1d620*/  @P1 FADD.FTZ R231, R188, R231 ;  /* 0x000000e7bce71221 */ /* 0x000fe20000010000 */
[----:B------:R-:W-:-:S04]  /*1d630*/  PRMT R188, R234, 0x5410, R239 ;  /* 0x00005410eabc7816 */ /* 0x000fc800000000ef */
[----:B------:R-:W-:-:S04]  /*1d640*/  F2FP.F16.F32.PACK_AB R191, RZ, R231 ;  /* 0x000000e7ffbf723e */ /* 0x000fc800000000ff */
[----:B------:R-:W-:-:S07]  /*1d650*/  PRMT R191, R241, 0x5410, R191 ;  /* 0x00005410f1bf7816 */ /* 0x000fce00000000bf */
.L_x_11482:
        /* <DEDUP_REMOVED lines=43> */
.L_x_11523:
[----:B------:R-:W-:Y:S02]  /*1d910*/  IMAD.MOV.U32 R234, RZ, RZ, R238 ;  /* 0x000000ffffea7224 */ /* 0x000fe400078e00ee */
[----:B------:R-:W-:-:S07]  /*1d920*/  VIADD R235, R235, 0x80 ;  /* 0x00000080ebeb7836 */ /* 0x000fce0000000000 */
.L_x_11400:
[----:B------:R-:W-:Y:S05]  /*1d930*/  BSYNC.RECONVERGENT B0 ;  /* 0x0000000000007941 */ /* 0x000fea0003800200 */
.L_x_11399:
        /* <DEDUP_REMOVED lines=35> */
.L_x_11529:
        /* <DEDUP_REMOVED lines=13> */
.L_x_11531:
[----:B------:R-:W-:Y:S05]  /*1dc40*/  BSYNC.RECONVERGENT B2 ;  /* 0x0000000000027941 */ /* 0x000fea0003800200 */
.L_x_11530:
        /* <DEDUP_REMOVED lines=53> */
.L_x_11528:
[----:B------:R-:W-:Y:S05]  /*1dfa0*/  BSYNC.RECONVERGENT B1 ;  /* 0x0000000000017941 */ /* 0x000fea0003800200 */
.L_x_11527:
        /* <DEDUP_REMOVED lines=9> */
[----:B0-----:R-:W-:-:S03]  /*1e040*/  FMUL.FTZ R8, R8, R243 ;  /* 0x000000f308087220 */ /* 0x001fc60000410000 */
        /* <DEDUP_REMOVED lines=15> */
.L_x_11534:
        /* <DEDUP_REMOVED lines=13> */
.L_x_11536:
[----:B------:R-:W-:Y:S05]  /*1e210*/  BSYNC.RECONVERGENT B2 ;  /* 0x0000000000027941 */ /* 0x000fea0003800200 */
.L_x_11535:
        /* <DEDUP_REMOVED lines=54> */
.L_x_11533:
[----:B------:R-:W-:Y:S05]  /*1e580*/  BSYNC.RECONVERGENT B1 ;  /* 0x0000000000017941 */ /* 0x000fea0003800200 */
.L_x_11532:
        /* <DEDUP_REMOVED lines=8> */
[----:B------:R-:W-:Y:S01]  /*1e610*/  HFMA2 R8, -RZ, RZ, 0, 1.1920928955078125e-07 ;  /* 0x00000002ff087431 */ /* 0x000fe200000001ff */
        /* <DEDUP_REMOVED lines=16> */
.L_x_11539:
        /* <DEDUP_REMOVED lines=13> */
.L_x_11541:
[----:B------:R-:W-:Y:S05]  /*1e7f0*/  BSYNC.RECONVERGENT B2 ;  /* 0x0000000000027941 */ /* 0x000fea0003800200 */
.L_x_11540:
        /* <DEDUP_REMOVED lines=55> */
.L_x_11538:
[----:B------:R-:W-:Y:S05]  /*1eb70*/  BSYNC.RECONVERGENT B1 ;  /* 0x0000000000017941 */ /* 0x000fea0003800200 */
.L_x_11537:
        /* <DEDUP_REMOVED lines=22> */
.L_x_11544:
        /* <DEDUP_REMOVED lines=13> */
.L_x_11546:
[----:B------:R-:W-:Y:S05]  /*1edb0*/  BSYNC.RECONVERGENT B2 ;  /* 0x0000000000027941 */ /* 0x000fea0003800200 */
.L_x_11545:
        /* <DEDUP_REMOVED lines=55> */
.L_x_11543:
[----:B------:R-:W-:Y:S05]  /*1f130*/  BSYNC.RECONVERGENT B1 ;  /* 0x0000000000017941 */ /* 0x000fea0003800200 */
.L_x_11542:
        /* <DEDUP_REMOVED lines=25> */
.L_x_11549:
        /* <DEDUP_REMOVED lines=13> */
.L_x_11551:
[----:B------:R-:W-:Y:S05]  /*1f3a0*/  BSYNC.RECONVERGENT B2 ;  /* 0x0000000000027941 */ /* 0x000fea0003800200 */
.L_x_11550:
        /* <DEDUP_REMOVED lines=55> */
.L_x_11548:
[----:B------:R-:W-:Y:S05]  /*1f720*/  BSYNC.RECONVERGENT B1 ;  /* 0x0000000000017941 */ /* 0x000fea0003800200 */
.L_x_11547:
        /* <DEDUP_REMOVED lines=22> */
.L_x_11554:
        /* <DEDUP_REMOVED lines=13> */
.L_x_11556:
[----:B------:R-:W-:Y:S05]  /*1f960*/  BSYNC.RECONVERGENT B2 ;  /* 0x0000000000027941 */ /* 0x000fea0003800200 */
.L_x_11555:
        /* <DEDUP_REMOVED lines=55> */
.L_x_11553:
[----:B------:R-:W-:Y:S05]  /*1fce0*/  BSYNC.RECONVERGENT B1 ;  /* 0x0000000000017941 */ /* 0x000fea0003800200 */
.L_x_11552:
        /* <DEDUP_REMOVED lines=26> */
.L_x_11559:
        /* <DEDUP_REMOVED lines=13> */
.L_x_11561:
[----:B------:R-:W-:Y:S05]  /*1ff60*/  BSYNC.RECONVERGENT B2 ;  /* 0x0000000000027941 */ /* 0x000fea0003800200 */
.L_x_11560:
        /* <DEDUP_REMOVED lines=55> */
.L_x_11558:
[----:B------:R-:W-:Y:S05]  /*202e0*/  BSYNC.RECONVERGENT B1 ;  /* 0x0000000000017941 */ /* 0x000fea0003800200 */
.L_x_11557:
        /* <DEDUP_REMOVED lines=22> */
.L_x_11564:
        /* <DEDUP_REMOVED lines=13> */
.L_x_11566:
[----:B------:R-:W-:Y:S05]  /*20520*/  BSYNC.RECONVERGENT B2 ;  /* 0x0000000000027941 */ /* 0x000fea0003800200 */
.L_x_11565:
        /* <DEDUP_REMOVED lines=55> */
.L_x_11563:
[----:B------:R-:W-:Y:S05]  /*208a0*/  BSYNC.RECONVERGENT B1 ;  /* 0x0000000000017941 */ /* 0x000fea0003800200 */
.L_x_11562:
        /* <DEDUP_REMOVED lines=25> */
.L_x_11569:
        /* <DEDUP_REMOVED lines=13> */
.L_x_11571:
[----:B------:R-:W-:Y:S05]  /*20b10*/  BSYNC.RECONVERGENT B2 ;  /* 0x0000000000027941 */ /* 0x000fea0003800200 */
.L_x_11570:
        /* <DEDUP_REMOVED lines=55> */
.L_x_11568:
[----:B------:R-:W-:Y:S05]  /*20e90*/  BSYNC.RECONVERGENT B1 ;  /* 0x0000000000017941 */ /* 0x000fea0003800200 */
.L_x_11567:
        /* <DEDUP_REMOVED lines=20> */
.L_x_11574:
        /* <DEDUP_REMOVED lines=13> */
.L_x_11576:
[----:B------:R-:W-:Y:S05]  /*210b0*/  BSYNC.RECONVERGENT B2 ;  /* 0x0000000000027941 */ /* 0x000fea0003800200 */
.L_x_11575:
        /* <DEDUP_REMOVED lines=55> */
.L_x_11573:
[----:B------:R-:W-:Y:S05]  /*21430*/  BSYNC.RECONVERGENT B1 ;  /* 0x0000000000017941 */ /* 0x000fea0003800200 */
.L_x_11572:
        /* <DEDUP_REMOVED lines=26> */
.L_x_11579:
        /* <DEDUP_REMOVED lines=13> */
.L_x_11581:
[----:B------:R-:W-:Y:S05]  /*216b0*/  BSYNC.RECONVERGENT B2 ;  /* 0x0000000000027941 */ /* 0x000fea0003800200 */
.L_x_11580:
        /* <DEDUP_REMOVED lines=49> */
[----:B------:R-:W-:Y:S01]  /*219d0*/  IMAD.WIDE.U32 R12, R12, -0x2daee0ad, RZ ;  /* 0xd2511f530c0c7825 */ /* 0x000fe200078e00ff */
[----:B------:R-:W-:Y:S01]  /*219e0*/  UIADD3 UR4, UPT, UPT, UR9, -0x695add53, URZ ;  /* 0x96a522ad09047890 */ /* 0x000fe2000fffe0ff */
[----:B------:R-:W-:Y:S02]  /*219f0*/  MOV R6, R236 ;  /* 0x000000ec00067202 */ /* 0x000fe40000000f00 */
[----:B------:R-:W-:Y:S02]  /*21a00*/  IMAD.MOV.U32 R238, RZ, RZ, R12 ;  /* 0x000000ffffee7224 */ /* 0x000fe400078e000c */
[----:B------:R-:W-:Y:S01]  /*21a10*/  HFMA2 R12, -RZ, RZ, 0, 0 ;  /* 0x00000000ff0c7431 */ /* 0x000fe200000001ff */
[----:B------:R-:W-:-:S07]  /*21a20*/  LOP3.LUT R192, R188, UR4, R13, 0x96, !PT ;  /* 0x00000004bcc07c12 */ /* 0x000fce000f8e960d */
.L_x_11578:
[----:B------:R-:W-:Y:S05]  /*21a30*/  BSYNC.RECONVERGENT B1 ;  /* 0x0000000000017941 */ /* 0x000fea0003800200 */
.L_x_11577:
        /* <DEDUP_REMOVED lines=20> */
.L_x_11584:
        /* <DEDUP_REMOVED lines=13> */
.L_x_11586:
[----:B------:R-:W-:Y:S05]  /*21c50*/  BSYNC.RECONVERGENT B2 ;  /* 0x0000000000027941 */ /* 0x000fea0003800200 */
.L_x_11585:
        /* <DEDUP_REMOVED lines=55> */
.L_x_11583:
[----:B------:R-:W-:Y:S05]  /*21fd0*/  BSYNC.RECONVERGENT B1 ;  /* 0x0000000000017941 */ /* 0x000fea0003800200 */
.L_x_11582:
        /* <DEDUP_REMOVED lines=25> */
.L_x_11589:
        /* <DEDUP_REMOVED lines=13> */
.L_x_11591:
[----:B------:R-:W-:Y:S05]  /*22240*/  BSYNC.RECONVERGENT B2 ;  /* 0x0000000000027941 */ /* 0x000fea0003800200 */
.L_x_11590:
        /* <DEDUP_REMOVED lines=55> */
.L_x_11588:
[----:B------:R-:W-:Y:S05]  /*225c0*/  BSYNC.RECONVERGENT B1 ;  /* 0x0000000000017941 */ /* 0x000fea0003800200 */
.L_x_11587:
        /* <DEDUP_REMOVED lines=20> */
.L_x_11594:
        /* <DEDUP_REMOVED lines=13> */
.L_x_11596:
[----:B------:R-:W-:Y:S05]  /*227e0*/  BSYNC.RECONVERGENT B2 ;  /* 0x0000000000027941 */ /* 0x000fea0003800200 */
.L_x_11595:
        /* <DEDUP_REMOVED lines=55> */
.L_x_11593:
[----:B------:R-:W-:Y:S05]  /*22b60*/  BSYNC.RECONVERGENT B1 ;  /* 0x0000000000017941 */ /* 0x000fea0003800200 */
.L_x_11592:
        /* <DEDUP_REMOVED lines=26> */
.L_x_11599:
        /* <DEDUP_REMOVED lines=13> */
.L_x_11601:
[----:B------:R-:W-:Y:S05]  /*22de0*/  BSYNC.RECONVERGENT B2 ;  /* 0x0000000000027941 */ /* 0x000fea0003800200 */
.L_x_11600:
        /* <DEDUP_REMOVED lines=55> */
.L_x_11598:
[----:B------:R-:W-:Y:S05]  /*23160*/  BSYNC.RECONVERGENT B1 ;  /* 0x0000000000017941 */ /* 0x000fea0003800200 */
.L_x_11597:
        /* <DEDUP_REMOVED lines=20> */
.L_x_11604:
        /* <DEDUP_REMOVED lines=15> */
.L_x_11606:
[----:B------:R-:W-:Y:S05]  /*233a0*/  BSYNC.RECONVERGENT B2 ;  /* 0x0000000000027941 */ /* 0x000fea0003800200 */
.L_x_11605:
        /* <DEDUP_REMOVED lines=55> */
.L_x_11603:
[----:B------:R-:W-:Y:S05]  /*23720*/  BSYNC.RECONVERGENT B1 ;  /* 0x0000000000017941 */ /* 0x000fea0003800200 */
.L_x_11602:
[----:B------:R-:W-:Y:S01]  /*23730*/  I2FP.F32.U32 R189, R189 ;  /* 0x000000bd00bd7245 */ /* 0x000fe20000201000 */
[----:B------:R-:W-:Y:S01]  /*23740*/  HADD2.F32 R188, -RZ, R27.H1_H1 ;  /* 0x3000001bffbc7230 */ /* 0x000fe20000004100 */
[----:B------:R-:W-:-:S03]  /*23750*/  PRMT R190, R244, 0x5410, R245 ;  /* 0x00005410f4be7816 */ /* 0x000fc600000000f5 */
[----:B------:R-:W-:Y:S01]  /*23760*/  FFMA.FTZ R189, R189, R232, 1.1641532182693481445e-10 ;  /* 0x2f000000bdbd7423 */ /* 0x000fe200000100e8 */
[----:B------:R-:W-:-:S04]  /*23770*/  FMUL.FTZ R188, R188, R243 ;  /* 0x000000f3bcbc7220 */ /* 0x000fc80000410000 */
[----:B------:R-:W-:-:S04]  /*23780*/  FSETP.GTU.FTZ.AND P6, PT, R189, R242, PT ;  /* 0x000000f2bd00720b */ /* 0x000fc80003fdc000 */
        /* <DEDUP_REMOVED lines=12> */
.L_x_11526:
        /* <DEDUP_REMOVED lines=16> */
.L_x_11610:
        /* <DEDUP_REMOVED lines=13> */
.L_x_11612:
[----:B------:R-:W-:Y:S05]  /*23a20*/  BSYNC.RECONVERGENT B2 ;  /* 0x0000000000027941 */ /* 0x000fea0003800200 */
.L_x_11611:
        /* <DEDUP_REMOVED lines=54> */
.L_x_11609:
[----:B------:R-:W-:Y:S05]  /*23d90*/  BSYNC.RECONVERGENT B1 ;  /* 0x0000000000017941 */ /* 0x000fea0003800200 */
.L_x_11608:
        /* <DEDUP_REMOVED lines=9> */
[----:B------:R-:W-:-:S02]  /*23e30*/  IMAD.MOV.U32 R3, RZ, RZ, R6 ;  /* 0x000000ffff037224 */ /* 0x000fc400078e0006 */
[----:B0-----:R-:W-:Y:S01]  /*23e40*/  FMUL.FTZ R17, R17, R232 ;  /* 0x000000e811117220 */ /* 0x001fe20000410000 */
[----:B-1----:R-:W-:Y:S01]  /*23e50*/  FSETP.GTU.FTZ.AND P2, PT, R206, R243, PT ;  /* 0x000000f3ce00720b */ /* 0x002fe20003f5c000 */
[----:B------:R-:W-:-:S03]  /*23e60*/  @P1 HADD2.F32 R206, -RZ, R20.H0_H0 ;  /* 0x20000014ffce1230 */ /* 0x000fc60000004100 */
        /* <DEDUP_REMOVED lines=15> */
.L_x_11615:
        /* <DEDUP_REMOVED lines=13> */
.L_x_11617:
[----:B------:R-:W-:Y:S05]  /*24030*/  BSYNC.RECONVERGENT B2 ;  /* 0x0000000000027941 */ /* 0x000fea0003800200 */
.L_x_11616:
        /* <DEDUP_REMOVED lines=55> */
.L_x_11614:
[----:B------:R-:W-:Y:S05]  /*243b0*/  BSYNC.RECONVERGENT B1 ;  /* 0x0000000000017941 */ /* 0x000fea0003800200 */
.L_x_11613:
[----:B------:R-:W-:Y:S01]  /*243c0*/  I2FP.F32.U32 R3, R3 ;  /* 0x0000000300037245 */ /* 0x000fe20000201000 */
[----:B------:R-:W-:Y:S01]  /*243d0*/  HADD2.F32 R205, -RZ, R188.H1_H1 ;  /* 0x300000bcffcd7230 */ /* 0x000fe20000004100 */
[----:B------:R-:W-:Y:S01]  /*243e0*/  LOP3.LUT R198, R198, 0xfffffff7, RZ, 0xc0, !PT ;  /* 0xfffffff7c6c67812 */ /* 0x000fe200078ec0ff */
[----:B------:R-:W-:Y:S01]  /*243f0*/  @P1 HADD2.F32 R206, -RZ, R20.H1_H1 ;  /* 0x30000014ffce1230 */ /* 0x000fe20000004100 */
[----:B------:R-:W-:Y:S01]  /*24400*/  BSSY.RECONVERGENT B1, `(.L_x_11618) ;  /* 0x000005a000017945 */ /* 0x000fe20003800200 */
[----:B------:R-:W-:Y:S01]  /*24410*/  FFMA.FTZ R188, R3, R244, 1.1641532182693481445e-10 ;  /* 0x2f00000003bc7423 */ /* 0x000fe200000100f4 */
[----:B------:R-:W-:Y:S01]  /*24420*/  FMUL.FTZ R205, R205, R232 ;  /* 0x000000e8cdcd7220 */ /* 0x000fe20000410000 */
[----:B------:R-:W-:Y:S02]  /*24430*/  HFMA2 R216, -RZ, RZ, 0, 1.1920928955078125e-07 ;  /* 0x00000002ffd87431 */ /* 0x000fe400000001ff */
[----:B------:R-:W-:Y:S01]  /*24440*/  IMAD.MOV.U32 R3, RZ, RZ, R6 ;  /* 0x000000ffff037224 */ /* 0x000fe200078e0006 */
[----:B------:R-:W-:-:S04]  /*24450*/  FSETP.GTU.FTZ.AND P2, PT, R188, R243, PT ;  /* 0x000000f3bc00720b */ /* 0x000fc80003f5c000 */
        /* <DEDUP_REMOVED lines=15> */
.L_x_11620:
        /* <DEDUP_REMOVED lines=13> */
.L_x_11622:
[----:B------:R-:W-:Y:S05]  /*24620*/  BSYNC.RECONVERGENT B2 ;  /* 0x0000000000027941 */ /* 0x000fea0003800200 */
.L_x_11621:
        /* <DEDUP_REMOVED lines=55> */
.L_x_11619:
[----:B------:R-:W-:Y:S05]  /*249a0*/  BSYNC.RECONVERGENT B1 ;  /* 0x0000000000017941 */ /* 0x000fea0003800200 */
.L_x_11618:
        /* <DEDUP_REMOVED lines=25> */
.L_x_11625:
        /* <DEDUP_REMOVED lines=13> */
.L_x_11627:
[----:B------:R-:W-:Y:S05]  /*24c10*/  BSYNC.RECONVERGENT B2 ;  /* 0x0000000000027941 */ /* 0x000fea0003800200 */
.L_x_11626:
        /* <DEDUP_REMOVED lines=55> */
.L_x_11624:
[----:B------:R-:W-:Y:S05]  /*24f90*/  BSYNC.RECONVERGENT B1 ;  /* 0x0000000000017941 */ /* 0x000fea0003800200 */
.L_x_11623:
        /* <DEDUP_REMOVED lines=25> */
.L_x_11630:
        /* <DEDUP_REMOVED lines=13> */
.L_x_11632:
[----:B------:R-:W-:Y:S05]  /*25200*/  BSYNC.RECONVERGENT B2 ;  /* 0x0000000000027941 */ /* 0x000fea0003800200 */
.L_x_11631:
        /* <DEDUP_REMOVED lines=55> */
.L_x_11629:
[----:B------:R-:W-:Y:S05]  /*25580*/  BSYNC.RECONVERGENT B1 ;  /* 0x0000000000017941 */ /* 0x000fea0003800200 */
.L_x_11628:
[----:B------:R-:W-:Y:S01]  /*25590*/  I2FP.F32.U32 R3, R3 ;  /* 0x0000000300037245 */ /* 0x000fe20000201000 */
[----:B------:R-:W-:Y:S01]  /*255a0*/  BSSY.RECONVERGENT B1, `(.L_x_11633) ;  /* 0x000005b000017945 */ /* 0x000fe20003800200 */
[----:B------:R-:W-:Y:S01]  /*255b0*/  ISETP.NE.AND P3, PT, R189, 0x1, PT ;  /* 0x00000001bd00780c */ /* 0x000fe20003f65270 */
[----:B------:R-:W-:Y:S02]  /*255c0*/  HFMA2 R226, -RZ, RZ, 0, 1.1920928955078125e-07 ;  /* 0x00000002ffe27431 */ /* 0x000fe400000001ff */
        /* <DEDUP_REMOVED lines=19> */
.L_x_11635:
        /* <DEDUP_REMOVED lines=13> */
.L_x_11637:
[----:B------:R-:W-:Y:S05]  /*257d0*/  BSYNC.RECONVERGENT B2 ;  /* 0x0000000000027941 */ /* 0x000fea0003800200 */
.L_x_11636:
        /* <DEDUP_REMOVED lines=55> */
.L_x_11634:
[----:B------:R-:W-:Y:S05]  /*25b50*/  BSYNC.RECONVERGENT B1 ;  /* 0x0000000000017941 */ /* 0x000fea0003800200 */
.L_x_11633:
        /* <DEDUP_REMOVED lines=23> */
.L_x_11640:
        /* <DEDUP_REMOVED lines=13> */
.L_x_11642:
[----:B------:R-:W-:Y:S05]  /*25da0*/  BSYNC.RECONVERGENT B2 ;  /* 0x0000000000027941 */ /* 0x000fea0003800200 */
.L_x_11641:
        /* <DEDUP_REMOVED lines=55> */
.L_x_11639:
[----:B------:R-:W-:Y:S05]  /*26120*/  BSYNC.RECONVERGENT B1 ;  /* 0x0000000000017941 */ /* 0x000fea0003800200 */
.L_x_11638:
        /* <DEDUP_REMOVED lines=23> */
.L_x_11645:
        /* <DEDUP_REMOVED lines=13> */
.L_x_11647:
[----:B------:R-:W-:Y:S05]  /*26370*/  BSYNC.RECONVERGENT B2 ;  /* 0x0000000000027941 */ /* 0x000fea0003800200 */
.L_x_11646:
        /* <DEDUP_REMOVED lines=55> */
.L_x_11644:
[----:B------:R-:W-:Y:S05]  /*266f0*/  BSYNC.RECONVERGENT B1 ;  /* 0x0000000000017941 */ /* 0x000fea0003800200 */
.L_x_11643:
        /* <DEDUP_REMOVED lines=14> */
.L_x_11607:
        /* <DEDUP_REMOVED lines=43> */
.L_x_11648:
[----:B------:R-:W-:Y:S02]  /*26a90*/  IMAD.MOV.U32 R234, RZ, RZ, R238 ;  /* 0x000000ffffea7224 */ /* 0x000fe400078e00ee */
[----:B------:R-:W-:-:S07]  /*26aa0*/  VIADD R235, R235, 0x80 ;  /* 0x00000080ebeb7836 */ /* 0x000fce0000000000 */
.L_x_11525:
[----:B------:R-:W-:Y:S05]  /*26ab0*/  BSYNC.RECONVERGENT B0 ;  /* 0x0000000000007941 */ /* 0x000fea0003800200 */
.L_x_11524:
        /* <DEDUP_REMOVED lines=33> */
.L_x_11654:
        /* <DEDUP_REMOVED lines=13> */
.L_x_11656:
[----:B------:R-:W-:Y:S05]  /*26da0*/  BSYNC.RECONVERGENT B2 ;  /* 0x0000000000027941 */ /* 0x000fea0003800200 */
.L_x_11655:
        /* <DEDUP_REMOVED lines=54> */
.L_x_11653:
[----:B------:R-:W-:Y:S05]  /*27110*/  BSYNC.RECONVERGENT B1 ;  /* 0x0000000000017941 */ /* 0x000fea0003800200 */
.L_x_11652:
[----:B------:R-:W1:Y:S01]  /*27120*/  LDC R243, c[0x0][0x408] ;  /* 0x00010200fff37b82 */ /* 0x000e620000000800 */
[----:B------:R-:W-:Y:S01]  /*27130*/  I2FP.F32.U32 R8, R7 ;  /* 0x0000000700087245 */ /* 0x000fe20000201000 */
[----:B------:R-:W-:Y:S01]  /*27140*/  IMAD.MOV.U32 R233, RZ, RZ, 0x2f800000 ;  /* 0x2f800000ffe97424 */ /* 0x000fe200078e00ff */
[----:B------:R-:W-:Y:S01]  /*27150*/  LOP3.LUT R198, R198, 0xffffffdf, RZ, 0xc0, !PT ;  /* 0xffffffdfc6c67812 */ /* 0x000fe200078ec0ff */
[----:B-----5:R-:W-:Y:S01]  /*27160*/  HADD2.F32 R10, -RZ, R188.H0_H0 ;  /* 0x200000bcff0a7230 */ /* 0x020fe20000004100 */
[----:B------:R-:W-:Y:S01]  /*27170*/  BSSY.RECONVERGENT B1, `(.L_x_11657) ;  /* 0x0000058000017945 */ /* 0x000fe20003800200 */
[----:B------:R-:W-:Y:S01]  /*27180*/  FFMA.FTZ R3, R8, R233, 1.1641532182693481445e-10 ;  /* 0x2f00000008037423 */ /* 0x000fe200000100e9 */
[----:B------:R-:W-:Y:S01]  /*27190*/  IMAD.MOV.U32 R11, RZ, RZ, 0x2 ;  /* 0x00000002ff0b7424 */ /* 0x000fe200078e00ff */
[----:B------:R-:W2:Y:S01]  /*271a0*/  LDC R242, c[0x0][0x404] ;  /* 0x00010100fff27b82 */ /* 0x000ea20000000800 */
[----:B------:R-:W-:Y:S01]  /*271b0*/  MOV R7, R6 ;  /* 0x0000000600077202 */ /* 0x000fe20000000f00 */
        /* <DEDUP_REMOVED lines=15> */
.L_x_11659:
        /* <DEDUP_REMOVED lines=13> */
.L_x_11661:
[----:B------:R-:W-:Y:S05]  /*27380*/  BSYNC.RECONVERGENT B2 ;  /* 0x0000000000027941 */ /* 0x000fea0003800200 */
.L_x_11660:
        /* <DEDUP_REMOVED lines=54> */
.L_x_11658:
[----:B------:R-:W-:Y:S05]  /*276f0*/  BSYNC.RECONVERGENT B1 ;  /* 0x0000000000017941 */ /* 0x000fea0003800200 */
.L_x_11657:
        /* <DEDUP_REMOVED lines=15> */
[----:B0-----:R-:W-:-:S03]  /*277f0*/  F2FP.F16.F32.PACK_AB R238, RZ, R18 ;  /* 0x00000012ffee723e */ /* 0x001fc600000000ff */
        /* <DEDUP_REMOVED lines=9> */
.L_x_11664:
        /* <DEDUP_REMOVED lines=13> */
.L_x_11666:
[----:B------:R-:W-:Y:S05]  /*27960*/  BSYNC.RECONVERGENT B2 ;  /* 0x0000000000027941 */ /* 0x000fea0003800200 */
.L_x_11665:
        /* <DEDUP_REMOVED lines=55> */
.L_x_11663:
[----:B------:R-:W-:Y:S05]  /*27ce0*/  BSYNC.RECONVERGENT B1 ;  /* 0x0000000000017941 */ /* 0x000fea0003800200 */
.L_x_11662:
        /* <DEDUP_REMOVED lines=22> */
.L_x_11669:
        /* <DEDUP_REMOVED lines=13> */
.L_x_11671:
[----:B------:R-:W-:Y:S05]  /*27f20*/  BSYNC.RECONVERGENT B2 ;  /* 0x0000000000027941 */ /* 0x000fea0003800200 */
.L_x_11670:
        /* <DEDUP_REMOVED lines=55> */
.L_x_11668:
[----:B------:R-:W-:Y:S05]  /*282a0*/  BSYNC.RECONVERGENT B1 ;  /* 0x0000000000017941 */ /* 0x000fea0003800200 */
.L_x_11667:
        /* <DEDUP_REMOVED lines=25> */
.L_x_11674:
        /* <DEDUP_REMOVED lines=13> */
.L_x_11676:
[----:B------:R-:W-:Y:S05]  /*28510*/  BSYNC.RECONVERGENT B2 ;  /* 0x0000000000027941 */ /* 0x000fea0003800200 */
.L_x_11675:
        /* <DEDUP_REMOVED lines=55> */
.L_x_11673:
[----:B------:R-:W-:Y:S05]  /*28890*/  BSYNC.RECONVERGENT B1 ;  /* 0x0000000000017941 */ /* 0x000fea0003800200 */
.L_x_11672:
        /* <DEDUP_REMOVED lines=22> */
.L_x_11679:
        /* <DEDUP_REMOVED lines=13> */
.L_x_11681:
[----:B------:R-:W-:Y:S05]  /*28ad0*/  BSYNC.RECONVERGENT B2 ;  /* 0x0000000000027941 */ /* 0x000fea0003800200 */
.L_x_11680:
        /* <DEDUP_REMOVED lines=55> */
.L_x_11678:
[----:B------:R-:W-:Y:S05]  /*28e50*/  BSYNC.RECONVERGENT B1 ;  /* 0x0000000000017941 */ /* 0x000fea0003800200 */
.L_x_11677:
[----:B------:R-:W-:Y:S01]  /*28e60*/  I2FP.F32.U32 R10, R11 ;  /* 0x0000000b000a7245 */ /* 0x000fe20000201000 */
[----:B------:R-:W-:Y:S01]  /*28e70*/  HADD2.F32 R12, -RZ, R25.H0_H0 ;  /* 0x20000019ff0c7230 */ /* 0x000fe20000004100 */
[----:B------:R-:W-:Y:S01]  /*28e80*/  BSSY.RECONVERGENT B1, `(.L_x_11682) ;  /* 0x000005d000017945 */ /* 0x000fe20003800200 */
[----:B------:R-:W-:Y:S01]  /*28e90*/  @P2 HADD2.F32 R208, -RZ, R21.H0_H0 ;  /* 0x20000015ffd02230 */ /* 0x000fe20000004100 */
[----:B------:R-:W-:Y:S01]  /*28ea0*/  MOV R11, R6 ;  /* 0x00000006000b7202 */ /* 0x000fe20000000f00 */
        /* <DEDUP_REMOVED lines=21> */
.L_x_11684:
        /* <DEDUP_REMOVED lines=13> */
.L_x_11686:
[----:B------:R-:W-:Y:S05]  /*290d0*/  BSYNC.RECONVERGENT B2 ;  /* 0x0000000000027941 */ /* 0x000fea0003800200 */
.L_x_11685:
        /* <DEDUP_REMOVED lines=55> */
.L_x_11683:
[----:B------:R-:W-:Y:S05]  /*29450*/  BSYNC.RECONVERGENT B1 ;  /* 0x0000000000017941 */ /* 0x000fea0003800200 */
.L_x_11682:
        /* <DEDUP_REMOVED lines=22> */
.L_x_11689:
        /* <DEDUP_REMOVED lines=13> */
.L_x_11691:
[----:B------:R-:W-:Y:S05]  /*29690*/  BSYNC.RECONVERGENT B2 ;  /* 0x0000000000027941 */ /* 0x000fea0003800200 */
.L_x_11690:
        /* <DEDUP_REMOVED lines=55> */
.L_x_11688:
[----:B------:R-:W-:Y:S05]  /*29a10*/  BSYNC.RECONVERGENT B1 ;  /* 0x0000000000017941 */ /* 0x000fea0003800200 */
.L_x_11687:
        /* <DEDUP_REMOVED lines=25> */
.L_x_11694:
        /* <DEDUP_REMOVED lines=13> */
.L_x_11696:
[----:B------:R-:W-:Y:S05]  /*29c80*/  BSYNC.RECONVERGENT B2 ;  /* 0x0000000000027941 */ /* 0x000fea0003800200 */
.L_x_11695:
        /* <DEDUP_REMOVED lines=55> */
.L_x_11693:
[----:B------:R-:W-:Y:S05]  /*2a000*/  BSYNC.RECONVERGENT B1 ;  /* 0x0000000000017941 */ /* 0x000fea0003800200 */
.L_x_11692:
        /* <DEDUP_REMOVED lines=22> */
.L_x_11699:
        /* <DEDUP_REMOVED lines=13> */
.L_x_11701:
[----:B------:R-:W-:Y:S05]  /*2a240*/  BSYNC.RECONVERGENT B2 ;  /* 0x0000000000027941 */ /* 0x000fea0003800200 */
.L_x_11700:
        /* <DEDUP_REMOVED lines=55> */
.L_x_11698:
[----:B------:R-:W-:Y:S05]  /*2a5c0*/  BSYNC.RECONVERGENT B1 ;  /* 0x0000000000017941 */ /* 0x000fea0003800200 */
.L_x_11697:
        /* <DEDUP_REMOVED lines=26> */
.L_x_11704:
        /* <DEDUP_REMOVED lines=13> */
.L_x_11706:
[----:B------:R-:W-:Y:S05]  /*2a840*/  BSYNC.RECONVERGENT B2 ;  /* 0x0000000000027941 */ /* 0x000fea0003800200 */
.L_x_11705:
        /* <DEDUP_REMOVED lines=55> */
.L_x_11703:
[----:B------:R-:W-:Y:S05]  /*2abc0*/  BSYNC.RECONVERGENT B1 ;  /* 0x0000000000017941 */ /* 0x000fea0003800200 */
.L_x_11702:
        /* <DEDUP_REMOVED lines=20> */
.L_x_11709:
        /* <DEDUP_REMOVED lines=13> */
.L_x_11711:
[----:B------:R-:W-:Y:S05]  /*2ade0*/  BSYNC.RECONVERGENT B2 ;  /* 0x0000000000027941 */ /* 0x000fea0003800200 */
.L_x_11710:
        /* <DEDUP_REMOVED lines=45> */
[----:B------:R-:W-:Y:S02]  /*2b0c0*/  HFMA2 R189, -RZ, RZ, 0, 0 ;  /* 0x00000000ffbd7431 */ /* 0x000fe400000001ff */
        /* <DEDUP_REMOVED lines=8> */
[----:B------:R-:W-:-:S07]  /*2b150*/  LOP3.LUT R192, R188, UR4, R13, 0x96, !PT ;  /* 0x00000004bcc07c12 */ /* 0x000fce000f8e960d */
.L_x_11708:
[----:B------:R-:W-:Y:S05]  /*2b160*/  BSYNC.RECONVERGENT B1 ;  /* 0x0000000000017941 */ /* 0x000fea0003800200 */
.L_x_11707:
        /* <DEDUP_REMOVED lines=25> */
.L_x_11714:
        /* <DEDUP_REMOVED lines=13> */
.L_x_11716:
[----:B------:R-:W-:Y:S05]  /*2b3d0*/  BSYNC.RECONVERGENT B2 ;  /* 0x0000000000027941 */ /* 0x000fea0003800200 */
.L_x_11715:
        /* <DEDUP_REMOVED lines=55> */
.L_x_11713:
[----:B------:R-:W-:Y:S05]  /*2b750*/  BSYNC.RECONVERGENT B1 ;  /* 0x0000000000017941 */ /* 0x000fea0003800200 */
.L_x_11712:
        /* <DEDUP_REMOVED lines=20> */
.L_x_11719:
        /* <DEDUP_REMOVED lines=13> */
.L_x_11721:
[----:B------:R-:W-:Y:S05]  /*2b970*/  BSYNC.RECONVERGENT B2 ;  /* 0x0000000000027941 */ /* 0x000fea0003800200 */
.L_x_11720:
        /* <DEDUP_REMOVED lines=55> */
.L_x_11718:
[----:B------:R-:W-:Y:S05]  /*2bcf0*/  BSYNC.RECONVERGENT B1 ;  /* 0x0000000000017941 */ /* 0x000fea0003800200 */
.L_x_11717:
[----:B------:R-:W-:Y:S01]  /*2bd00*/  I2FP.F32.U32 R188, R3 ;  /* 0x0000000300bc7245 */ /* 0x000fe20000201000 */
[----:B------:R-:W-:Y:S01]  /*2bd10*/  @P2 HADD2.F32 R228, -RZ, R23.H0_H0 ;  /* 0x20000017ffe42230 */ /* 0x000fe20000004100 */
[----:B------:R-:W-:Y:S01]  /*2bd20*/  BSSY.RECONVERGENT B1, `(.L_x_11722) ;  /* 0x000005d000017945 */ /* 0x000fe20003800200 */
[----:B------:R-:W-:Y:S02]  /*2bd30*/  IMAD.MOV.U32 R237, RZ, RZ, 0x2 ;  /* 0x00000002ffed7424 */ /* 0x000fe400078e00ff */
        /* <DEDUP_REMOVED lines=9> */
[----:B------:R-:W-:Y:S02]  /*2bdd0*/  @!P2 MOV R228, R13 ;  /* 0x0000000d00e4a202 */ /* 0x000fe40000000f00 */
[----:B------:R-:W-:Y:S01]  /*2bde0*/  PRMT R13, R3, 0x7610, R13 ;  /* 0x00007610030d7816 */ /* 0x000fe2000000000d */
[----:B------:R-:W-:Y:S01]  /*2bdf0*/  IMAD.MOV.U32 R3, RZ, RZ, R6 ;  /* 0x000000ffff037224 */ /* 0x000fe200078e0006 */
        /* <DEDUP_REMOVED lines=10> */
.L_x_11724:
        /* <DEDUP_REMOVED lines=13> */
.L_x_11726:
[----:B------:R-:W-:Y:S05]  /*2bf70*/  BSYNC.RECONVERGENT B2 ;  /* 0x0000000000027941 */ /* 0x000fea0003800200 */
.L_x_11725:
        /* <DEDUP_REMOVED lines=55> */
.L_x_11723:
[----:B------:R-:W-:Y:S05]  /*2c2f0*/  BSYNC.RECONVERGENT B1 ;  /* 0x0000000000017941 */ /* 0x000fea0003800200 */
.L_x_11722:
        /* <DEDUP_REMOVED lines=20> */
.L_x_11729:
        /* <DEDUP_REMOVED lines=15> */
.L_x_11731:
[----:B------:R-:W-:Y:S05]  /*2c530*/  BSYNC.RECONVERGENT B2 ;  /* 0x0000000000027941 */ /* 0x000fea0003800200 */
.L_x_11730:
        /* <DEDUP_REMOVED lines=55> */
.L_x_11728:
[----:B------:R-:W-:Y:S05]  /*2c8b0*/  BSYNC.RECONVERGENT B1 ;  /* 0x0000000000017941 */ /* 0x000fea0003800200 */
.L_x_11727:
        /* <DEDUP_REMOVED lines=11> */
[----:B------:R-:W-:Y:S01]  /*2c970*/  MOV R234, R14 ;  /* 0x0000000e00ea7202 */ /* 0x000fe20000000f00 */
[--C-:B------:R-:W-:Y:S01]  /*2c980*/  @P2 FADD.FTZ R233, R233, R236.reuse ;  /* 0x000000ece9e92221 */ /* 0x100fe20000010000 */
[----:B------:R-:W-:Y:S01]  /*2c990*/  @!P2 IMAD.MOV.U32 R233, RZ, RZ, R236 ;  /* 0x000000ffffe9a224 */ /* 0x000fe200078e00ec */
[----:B------:R-:W-:Y:S02]  /*2c9a0*/  PRMT R14, R188, 0x7610, R14 ;  /* 0x00007610bc0e7816 */ /* 0x000fe4000000000e */
[----:B------:R-:W-:Y:S02]  /*2c9b0*/  PRMT R188, R238, 0x5410, R239 ;  /* 0x00005410eebc7816 */ /* 0x000fe400000000ef */
[----:B------:R-:W-:-:S04]  /*2c9c0*/  F2FP.F16.F32.PACK_AB R191, RZ, R233 ;  /* 0x000000e9ffbf723e */ /* 0x000fc800000000ff */
[----:B------:R-:W-:Y:S01]  /*2c9d0*/  PRMT R191, R240, 0x5410, R191 ;  /* 0x00005410f0bf7816 */ /* 0x000fe200000000bf */
[----:B------:R-:W-:Y:S06]  /*2c9e0*/  BRA `(.L_x_11732) ;  /* 0x0000002c00f07947 */ /* 0x000fec0003800000 */
.L_x_11651:
        /* <DEDUP_REMOVED lines=16> */
.L_x_11735:
        /* <DEDUP_REMOVED lines=13> */
.L_x_11737:
[----:B------:R-:W-:Y:S05]  /*2cbc0*/  BSYNC.RECONVERGENT B2 ;  /* 0x0000000000027941 */ /* 0x000fea0003800200 */
.L_x_11736:
        /* <DEDUP_REMOVED lines=54> */
.L_x_11734:
[----:B------:R-:W-:Y:S05]  /*2cf30*/  BSYNC.RECONVERGENT B1 ;  /* 0x0000000000017941 */ /* 0x000fea0003800200 */
.L_x_11733:
[----:B------:R-:W1:Y:S01]  /*2cf40*/  LDC R233, c[0x0][0x408] ;  /* 0x00010200ffe97b82 */ /* 0x000e620000000800 */
[----:B------:R-:W-:Y:S01]  /*2cf50*/  I2FP.F32.U32 R18, R18 ;  /* 0x0000001200127245 */ /* 0x000fe20000201000 */
[----:B------:R-:W-:Y:S01]  /*2cf60*/  IMAD.MOV.U32 R245, RZ, RZ, 0x2f800000 ;  /* 0x2f800000fff57424 */ /* 0x000fe200078e00ff */
[----:B------:R-:W-:Y:S01]  /*2cf70*/  LOP3.LUT R198, R198, 0xffffffdf, RZ, 0xc0, !PT ;  /* 0xffffffdfc6c67812 */ /* 0x000fe200078ec0ff */
[----:B-----5:R-:W-:Y:S01]  /*2cf80*/  HADD2.F32 R208, -RZ, R188.H0_H0 ;  /* 0x200000bcffd07230 */ /* 0x020fe20000004100 */
[----:B------:R-:W-:Y:S01]  /*2cf90*/  BSSY.RECONVERGENT B1, `(.L_x_11738) ;  /* 0x000005c000017945 */ /* 0x000fe20003800200 */
[----:B------:R-:W-:Y:S01]  /*2cfa0*/  FFMA.FTZ R3, R18, R245, 1.1641532182693481445e-10 ;  /* 0x2f00000012037423 */ /* 0x000fe200000100f5 */
[----:B------:R-:W-:Y:S01]  /*2cfb0*/  @P2 HADD2.F32 R207, -RZ, R20.H0_H0 ;  /* 0x20000014ffcf2230 */ /* 0x000fe20000004100 */
[----:B------:R-:W2:Y:S01]  /*2cfc0*/  LDC R234, c[0x0][0x404] ;  /* 0x00010100ffea7b82 */ /* 0x000ea20000000800 */
[----:B------:R-:W-:Y:S02]  /*2cfd0*/  HFMA2 R218, -RZ, RZ, 0, 1.1920928955078125e-07 ;  /* 0x00000002ffda7431 */ /* 0x000fe400000001ff */
[----:B-1----:R-:W-:Y:S01]  /*2cfe0*/  FMUL.FTZ R208, R208, R233 ;  /* 0x000000e9d0d07220 */ /* 0x002fe20000410000 */
[----:B--2---:R-:W-:Y:S01]  /*2cff0*/  FSETP.GTU.FTZ.AND P3, PT, R3, R234, PT ;  /* 0x000000ea0300720b */ /* 0x004fe20003f7c000 */
[----:B------:R-:W-:-:S03]  /*2d000*/  IMAD.MOV.U32 R3, RZ, RZ, R6 ;  /* 0x000000ffff037224 */ /* 0x000fc600078e0006 */
[----:B------:R-:W-:Y:S02]  /*2d010*/  FSEL R18, R208, RZ, !P3 ;  /* 0x000000ffd0127208 */ /* 0x000fe40005800000 */
[----:B------:R-:W-:Y:S02]  /*2d020*/  PLOP3.LUT P4, PT, P3, PT, PT, 0x8, 0x80 ;  /* 0x000000000080781c */ /* 0x000fe40001f8e170 */
[----:B------:R-:W-:Y:S01]  /*2d030*/  ISETP.NE.AND P3, PT, R217, 0x1, PT ;  /* 0x00000001d900780c */ /* 0x000fe20003f65270 */
[----:B------:R-:W-:-:S05]  /*2d040*/  @P2 FADD.FTZ R18, R207, R18 ;  /* 0x00000012cf122221 */ /* 0x000fca0000010000 */
[----:B0-----:R-:W-:-:S05]  /*2d050*/  F2FP.F16.F32.PACK_AB R238, RZ, R18 ;  /* 0x00000012ffee723e */ /* 0x001fca00000000ff */
        /* <DEDUP_REMOVED lines=10> */
.L_x_11740:
        /* <DEDUP_REMOVED lines=13> */
.L_x_11742:
[----:B------:R-:W-:Y:S05]  /*2d1d0*/  BSYNC.RECONVERGENT B2 ;  /* 0x0000000000027941 */ /* 0x000fea0003800200 */
.L_x_11741:
        /* <DEDUP_REMOVED lines=55> */
.L_x_11739:
[----:B------:R-:W-:Y:S05]  /*2d550*/  BSYNC.RECONVERGENT B1 ;  /* 0x0000000000017941 */ /* 0x000fea0003800200 */
.L_x_11738:
        /* <DEDUP_REMOVED lines=8> */
[----:B------:R-:W-:Y:S02]  /*2d5e0*/  FSETP.GTU.FTZ.AND P3, PT, R3, R234, PT ;  /* 0x000000ea0300720b */ /* 0x000fe40003f7c000 */
[----:B------:R-:W-:Y:S02]  /*2d5f0*/  MOV R3, R6 ;  /* 0x0000000600037202 */ /* 0x000fe40000000f00 */
        /* <DEDUP_REMOVED lines=15> */
.L_x_11745:
        /* <DEDUP_REMOVED lines=13> */
.L_x_11747:
[----:B------:R-:W-:Y:S05]  /*2d7c0*/  BSYNC.RECONVERGENT B2 ;  /* 0x0000000000027941 */ /* 0x000fea0003800200 */
.L_x_11746:
        /* <DEDUP_REMOVED lines=55> */
.L_x_11744:
[----:B------:R-:W-:Y:S05]  /*2db40*/  BSYNC.RECONVERGENT B1 ;  /* 0x0000000000017941 */ /* 0x000fea0003800200 */
.L_x_11743:
        /* <DEDUP_REMOVED lines=25> */
.L_x_11750:
        /* <DEDUP_REMOVED lines=13> */
.L_x_11752:
[----:B------:R-:W-:Y:S05]  /*2ddb0*/  BSYNC.RECONVERGENT B2 ;  /* 0x0000000000027941 */ /* 0x000fea0003800200 */
.L_x_11751:
        /* <DEDUP_REMOVED lines=55> */
.L_x_11749:
[----:B------:R-:W-:Y:S05]  /*2e130*/  BSYNC.RECONVERGENT B1 ;  /* 0x0000000000017941 */ /* 0x000fea0003800200 */
.L_x_11748:
[----:B------:R-:W-:Y:S01]  /*2e140*/  I2FP.F32.U32 R188, R3 ;  /* 0x0000000300bc7245 */ /* 0x000fe20000201000 */
[----:B------:R-:W-:Y:S01]  /*2e150*/  HADD2.F32 R218, -RZ, R189.H1_H1 ;  /* 0x300000bdffda7230 */ /* 0x000fe20000004100 */
[----:B------:R-:W-:Y:S01]  /*2e160*/  LOP3.LUT R198, R198, 0xfffffffb, RZ, 0xc0, !PT ;  /* 0xfffffffbc6c67812 */ /* 0x000fe200078ec0ff */
        /* <DEDUP_REMOVED lines=22> */
.L_x_11755:
        /* <DEDUP_REMOVED lines=13> */
.L_x_11757:
[----:B------:R-:W-:Y:S05]  /*2e3a0*/  BSYNC.RECONVERGENT B2 ;  /* 0x0000000000027941 */ /* 0x000fea0003800200 */
.L_x_11756:
        /* <DEDUP_REMOVED lines=55> */
.L_x_11754:
[----:B------:R-:W-:Y:S05]  /*2e720*/  BSYNC.RECONVERGENT B1 ;  /* 0x0000000000017941 */ /* 0x000fea0003800200 */
.L_x_11753:
        /* <DEDUP_REMOVED lines=25> */
.L_x_11760:
        /* <DEDUP_REMOVED lines=13> */
.L_x_11762:
[----:B------:R-:W-:Y:S05]  /*2e990*/  BSYNC.RECONVERGENT B2 ;  /* 0x0000000000027941 */ /* 0x000fea0003800200 */
.L_x_11761:
        /* <DEDUP_REMOVED lines=55> */
.L_x_11759:
[----:B------:R-:W-:Y:S05]  /*2ed10*/  BSYNC.RECONVERGENT B1 ;  /* 0x0000000000017941 */ /* 0x000fea0003800200 */
.L_x_11758:
        /* <DEDUP_REMOVED lines=23> */
.L_x_11765:
        /* <DEDUP_REMOVED lines=13> */
.L_x_11767:
[----:B------:R-:W-:Y:S05]  /*2ef60*/  BSYNC.RECONVERGENT B2 ;  /* 0x0000000000027941 */ /* 0x000fea0003800200 */
.L_x_11766:
        /* <DEDUP_REMOVED lines=55> */
.L_x_11764:
[----:B------:R-:W-:Y:S05]  /*2f2e0*/  BSYNC.RECONVERGENT B1 ;  /* 0x0000000000017941 */ /* 0x000fea0003800200 */
.L_x_11763:
        /* <DEDUP_REMOVED lines=23> */
.L_x_11770:
        /* <DEDUP_REMOVED lines=13> */
.L_x_11772:
[----:B------:R-:W-:Y:S05]  /*2f530*/  BSYNC.RECONVERGENT B2 ;  /* 0x0000000000027941 */ /* 0x000fea0003800200 */
.L_x_11771:
        /* <DEDUP_REMOVED lines=55> */
.L_x_11769:
[----:B------:R-:W-:Y:S05]  /*2f8b0*/  BSYNC.RECONVERGENT B1 ;  /* 0x0000000000017941 */ /* 0x000fea0003800200 */
.L_x_11768:
[----:B------:R-:W-:Y:S02]  /*2f8c0*/  I2FP.F32.U32 R188, R189 ;  /* 0x000000bd00bc7245 */ /* 0x000fe40000201000 */
[----:B------:R-:W-:Y:S02]  /*2f8d0*/  PRMT R190, R244, 0x5410, R190 ;  /* 0x00005410f4be7816 */ /* 0x000fe400000000be */
[----:B------:R-:W-:Y:S01]  /*2f8e0*/  PRMT R189, R240, 0x5410, R243 ;  /* 0x00005410f0bd7816 */ /* 0x000fe200000000f3 */
[----:B------:R-:W-:Y:S01]  /*2f8f0*/  FFMA.FTZ R245, R188, R245, 1.1641532182693481445e-10 ;  /* 0x2f000000bcf57423 */ /* 0x000fe200000100f5 */
[----:B------:R-:W-:-:S04]  /*2f900*/  HADD2.F32 R188, -RZ, R191.H1_H1 ;  /* 0x300000bfffbc7230 */ /* 0x000fc80000004100 */
[----:B------:R-:W-:Y:S01]  /*2f910*/  FSETP.GTU.FTZ.AND P5, PT, R245, R234, PT ;  /* 0x000000eaf500720b */ /* 0x000fe20003fbc000 */
[----:B------:R-:W-:Y:S01]  /*2f920*/  FMUL.FTZ R188, R188, R233 ;  /* 0x000000e9bcbc7220 */ /* 0x000fe20000410000 */
[----:B------:R-:W-:-:S04]  /*2f930*/  IMAD.MOV.U32 R234, RZ, RZ, R242 ;  /* 0x000000ffffea7224 */ /* 0x000fc800078e00f2 */
[----:B------:R-:W-:Y:S01]  /*2f940*/  FSEL R233, R188, RZ, !P5 ;  /* 0x000000ffbce97208 */ /* 0x000fe20006800000 */
[----:B------:R-:W-:Y:S01]  /*2f950*/  @P2 HADD2.F32 R188, -RZ, R23.H1_H1 ;  /* 0x30000017ffbc2230 */ /* 0x000fe20000004100 */
[----:B------:R-:W-:-:S04]  /*2f960*/  PLOP3.LUT P5, PT, P5, PT, PT, 0x8, 0x80 ;  /* 0x000000000080781c */ /* 0x000fc80002fae170 */
[----:B------:R-:W-:Y:S01]  /*2f970*/  @P2 FADD.FTZ R233, R188, R233 ;  /* 0x000000e9bce92221 */ /* 0x000fe20000010000 */
[----:B------:R-:W-:-:S04]  /*2f980*/  PRMT R188, R238, 0x5410, R239 ;  /* 0x00005410eebc7816 */ /* 0x000fc800000000ef */
[----:B------:R-:W-:-:S04]  /*2f990*/  F2FP.F16.F32.PACK_AB R191, RZ, R233 ;  /* 0x000000e9ffbf723e */ /* 0x000fc800000000ff */
[----:B------:R-:W-:-:S07]  /*2f9a0*/  PRMT R191, R241, 0x5410, R191 ;  /* 0x00005410f1bf7816 */ /* 0x000fce00000000bf */
.L_x_11732:
        /* <DEDUP_REMOVED lines=44> */
.L_x_11650:
[----:B------:R-:W-:Y:S05]  /*2fc70*/  BSYNC.RECONVERGENT B0 ;  /* 0x0000000000007941 */ /* 0x000fea0003800200 */
.L_x_11649:
        /* <DEDUP_REMOVED lines=162> */
.L_x_11774:
[----:B------:R-:W-:Y:S05]  /*306a0*/  BSYNC.RECONVERGENT B0 ;  /* 0x0000000000007941 */ /* 0x000fea0003800200 */
.L_x_11773:
        /* <DEDUP_REMOVED lines=12> */
.L_x_11776:
[----:B------:R-:W-:Y:S05]  /*30770*/  BSYNC.RECONVERGENT B0 ;  /* 0x0000000000007941 */ /* 0x000fea0003800200 */
.L_x_11775:
        /* <DEDUP_REMOVED lines=69> */
[----:B------:R-:W-:Y:S01]  /*30bd0*/  F2FP.F16.F32.PACK_AB R188, R189, R188 ;  /* 0x000000bcbdbc723e */ /* 0x000fe200000000ff */
[----:B------:R-:W-:Y:S01]  /*30be0*/  FFMA.FTZ R241, R241, R176, R60 ;  /* 0x000000b0f1f17223 */ /* 0x000fe2000001003c */
[----:B------:R-:W-:Y:S01]  /*30bf0*/  F2FP.F16.F32.PACK_AB R189, R191, R190 ;  /* 0x000000bebfbd723e */ /* 0x000fe200000000ff */
        /* <DEDUP_REMOVED lines=15> */
[----:B------:R-:W-:Y:S01]  /*30cf0*/  F2FP.F16.F32.PACK_AB R190, R191, R190 ;  /* 0x000000bebfbe723e */ /* 0x000fe200000000ff */
[----:B------:R-:W-:Y:S01]  /*30d00*/  FFMA.FTZ R240, R240, R179, R63 ;  /* 0x000000b3f0f07223 */ /* 0x000fe2000001003f */
[----:B------:R-:W-:Y:S01]  /*30d10*/  FFMA.FTZ R242, R242, R177, R61 ;  /* 0x000000b1f2f27223 */ /* 0x000fe2000001003d */
[----:B------:R-:W-:-:S05]  /*30d20*/  F2FP.F16.F32.PACK_AB R191, R249, R248 ;  /* 0x000000f8f9bf723e */ /* 0x000fca00000000ff */
[----:B------:R0:W-:Y:S02]  /*30d30*/  STG.E.128 desc[UR6][R238.64], R188 ;  /* 0x000000bcee007986 */ /* 0x0001e4000c101d06 */
[----:B0-----:R-:W0:Y:S01]  /*30d40*/  LDC.64 R238, c[0x0][0x430] ;  /* 0x00010c00ffee7b82 */ /* 0x001e220000000a00 */
[----:B------:R-:W-:Y:S02]  /*30d50*/  F2FP.F16.F32.PACK_AB R191, R246, R247 ;  /* 0x000000f7f6bf723e */ /* 0x000fe400000000ff */
[----:B------:R-:W-:Y:S02]  /*30d60*/  F2FP.F16.F32.PACK_AB R190, R244, R245 ;  /* 0x000000f5f4be723e */ /* 0x000fe400000000ff */
[----:B------:R-:W-:Y:S02]  /*30d70*/  F2FP.F16.F32.PACK_AB R189, R240, R243 ;  /* 0x000000f3f0bd723e */ /* 0x000fe400000000ff */
[----:B------:R-:W-:Y:S01]  /*30d80*/  F2FP.F16.F32.PACK_AB R188, R242, R241 ;  /* 0x000000f1f2bc723e */ /* 0x000fe200000000ff */
[----:B0-----:R-:W-:-:S04]  /*30d90*/  IMAD.WIDE.U32 R238, R19, 0x10, R238 ;  /* 0x0000001013ee7825 */ /* 0x001fc800078e00ee */
[----:B------:R-:W-:Y:S01]  /*30da0*/  VIADD R19, R19, 0x80 ;  /* 0x0000008013137836 */ /* 0x000fe20000000000 */
[----:B------:R0:W-:Y:S06]  /*30db0*/  STG.E.128 desc[UR6][R238.64], R188 ;  /* 0x000000bcee007986 */ /* 0x0001ec000c101d06 */
.L_x_11778:
[----:B------:R-:W-:Y:S05]  /*30dc0*/  BSYNC.RECONVERGENT B0 ;  /* 0x0000000000007941 */ /* 0x000fea0003800200 */
.L_x_11777:
        /* <DEDUP_REMOVED lines=50> */
.L_x_11780:
[----:B------:R-:W-:Y:S05]  /*310f0*/  BSYNC.RECONVERGENT B0 ;  /* 0x0000000000007941 */ /* 0x000fea0003800200 */
.L_x_11779:
        /* <DEDUP_REMOVED lines=47> */
[C---:B0-----:R-:W-:Y:S01]  /*313f0*/  IMAD.WIDE.U32 R238, R19.reuse, 0x10, R238 ;  /* 0x0000001013ee7825 */ /* 0x041fe200078e00ee */
[----:B------:R-:W-:-:S04]  /*31400*/  IADD3 R19, PT, PT, R19, 0x80, RZ ;  /* 0x0000008013137810 */ /* 0x000fc80007ffe0ff */
[----:B------:R3:W-:Y:S03]  /*31410*/  STG.E.128 desc[UR6][R238.64], R188 ;  /* 0x000000bcee007986 */ /* 0x0007e6000c101d06 */
.L_x_11782:
[----:B------:R-:W-:Y:S05]  /*31420*/  BSYNC.RECONVERGENT B0 ;  /* 0x0000000000007941 */ /* 0x000fea0003800200 */
.L_x_11781:
        /* <DEDUP_REMOVED lines=50> */
.L_x_11784:
[----:B------:R-:W-:Y:S05]  /*31750*/  BSYNC.RECONVERGENT B0 ;  /* 0x0000000000007941 */ /* 0x000fea0003800200 */
.L_x_11783:
        /* <DEDUP_REMOVED lines=39> */
[----:B0-----:R-:W-:-:S05]  /*319d0*/  IMAD.WIDE.U32 R236, R19, 0x10, R236 ;  /* 0x0000001013ec7825 */ /* 0x001fca00078e00ec */
[----:B------:R0:W-:Y:S02]  /*319e0*/  STG.E.128 desc[UR6][R236.64], R188 ;  /* 0x000000bcec007986 */ /* 0x0001e4000c101d06 */
[----:B0-----:R-:W0:Y:S01]  /*319f0*/  LDC.64 R236, c[0x0][0x430] ;  /* 0x00010c00ffec7b82 */ /* 0x001e220000000a00 */
[----:B------:R-:W-:Y:S02]  /*31a00*/  F2FP.F16.F32.PACK_AB R191, R244, R245 ;  /* 0x000000f5f4bf723e */ /* 0x000fe400000000ff */
[----:B------:R-:W-:Y:S02]  /*31a10*/  F2FP.F16.F32.PACK_AB R190, R242, R239 ;  /* 0x000000eff2be723e */ /* 0x000fe400000000ff */
[----:B------:R-:W-:Y:S02]  /*31a20*/  F2FP.F16.F32.PACK_AB R189, R238, R241 ;  /* 0x000000f1eebd723e */ /* 0x000fe400000000ff */
[----:B------:R-:W-:Y:S01]  /*31a30*/  F2FP.F16.F32.PACK_AB R188, R240, R243 ;  /* 0x000000f3f0bc723e */ /* 0x000fe200000000ff */
[----:B0-----:R-:W-:-:S05]  /*31a40*/  IMAD.WIDE.U32 R236, R19, 0x10, R236 ;  /* 0x0000001013ec7825 */ /* 0x001fca00078e00ec */
[----:B------:R0:W-:Y:S02]  /*31a50*/  STG.E.128 desc[UR6][R236.64], R188 ;  /* 0x000000bcec007986 */ /* 0x0001e4000c101d06 */
.L_x_11786:
[----:B------:R-:W-:Y:S05]  /*31a60*/  BSYNC.RECONVERGENT B0 ;  /* 0x0000000000007941 */ /* 0x000fea0003800200 */
.L_x_11785:
[----:B------:R-:W-:Y:S02]  /*31a70*/  UIADD3 UR17, UPT, UPT, UR17, UR14, URZ ;  /* 0x0000000e11117290 */ /* 0x000fe4000fffe0ff */
[----:B------:R-:W-:Y:S02]  /*31a80*/  UPLOP3.LUT UP1, UPT, UPT, UPT, UP1, 0x40, 0x4 ;  /* 0x000000000004789c */ /* 0x000fe40003f2e810 */
[----:B------:R-:W-:-:S09]  /*31a90*/  UISETP.GE.AND UP0, UPT, UR17, UR15, UPT ;  /* 0x0000000f1100728c */ /* 0x000fd2000bf06270 */
[----:B------:R-:W-:Y:S05]  /*31aa0*/  BRA.U !UP0, `(.L_x_11787) ;  /* 0xfffffd0908747547 */ /* 0x000fea000b83ffff */
[----:B------:R-:W-:Y:S05]  /*31ab0*/  EXIT ;  /* 0x000000000000794d */ /* 0x000fea0003800000 */
.L_x_11788:
        /* <DEDUP_REMOVED lines=12> */
.L_x_22344:


//--------------------- .text._ZN10layer_norm31ln_parallel_residual_fwd_kernelINS_13Kernel_traitsIf6__halfS2_S2_fjLj5120ELj1ELj1ELj4ELj16ENS_18Kernel_traits_baseILj5120EfS2_S2_S2_fjLj128EEEEELb1ELb0ELb1EEEvNS_9FwdParamsE --------------------------
	.section	.text._ZN10layer_norm31ln_parallel_residual_fwd_kernelINS_13Kernel_traitsIf6__halfS2_S2_fjLj5120ELj1ELj1ELj4ELj16ENS_18Kernel_traits_baseILj5120EfS2_S2_S2_fjLj128EEEEELb1ELb0ELb1EEEvNS_9FwdParamsE,"ax",@progbits
	.align	128
        .global         _ZN10layer_norm31ln_parallel_residual_fwd_kernelINS_13Kernel_traitsIf6__halfS2_S2_fjLj5120ELj1ELj1ELj4ELj16ENS_18Kernel_traits_baseILj5120EfS2_S2_S2_fjLj128EEEEELb1ELb0ELb1EEEvNS_9FwdParamsE
        .type           _ZN10layer_norm31ln_parallel_residual_fwd_kernelINS_13Kernel_traitsIf6__halfS2_S2_fjLj5120ELj1ELj1ELj4ELj16ENS_18Kernel_traits_baseILj5120EfS2_S2_S2_fjLj128EEEEELb1ELb0ELb1EEEvNS_9FwdParamsE,@function
        .size           _ZN10layer_norm31ln_parallel_residual_fwd_kernelINS_13Kernel_traitsIf6__halfS2_S2_fjLj5120ELj1ELj1ELj4ELj16ENS_18Kernel_traits_baseILj5120EfS2_S2_S2_fjLj128EEEEELb1ELb0ELb1EEEvNS_9FwdParamsE,(.L_x_22345 - _ZN10layer_norm31ln_parallel_residual_fwd_kernelINS_13Kernel_traitsIf6__halfS2_S2_fjLj5120ELj1ELj1ELj4ELj16ENS_18Kernel_traits_baseILj5120EfS2_S2_S2_fjLj128EEEEELb1ELb0ELb1EEEvNS_9FwdParamsE)
        .other          _ZN10layer_norm31ln_parallel_residual_fwd_kernelINS_13Kernel_traitsIf6__halfS2_S2_fjLj5120ELj1ELj1ELj4ELj16ENS_18Kernel_traits_baseILj5120EfS2_S2_S2_fjLj128EEEEELb1ELb0ELb1EEEvNS_9FwdParamsE,@"STO_CUDA_ENTRY STV_DEFAULT"
_ZN10layer_norm31ln_parallel_residual_fwd_kernelINS_13Kernel_traitsIf6__halfS2_S2_fjLj5120ELj1ELj1ELj4ELj16ENS_18Kernel_traits_baseILj5120EfS2_S2_S2_fjLj128EEEEELb1ELb0ELb1EEEvNS_9FwdParamsE:
.text._ZN10layer_norm31ln_parallel_residual_fwd_kernelINS_13Kernel_traitsIf6__halfS2_S2_fjLj5120ELj1ELj1ELj4ELj16ENS_18Kernel_traits_baseILj5120EfS2_S2_S2_fjLj128EEEEELb1ELb0ELb1EEEvNS_9FwdParamsE:
        /* <DEDUP_REMOVED lines=11> */
[----:B------:R-:W-:Y:S01]  /*00b0*/  MOV R4, UR4 ;  /* 0x0000000400047c02 */ /* 0x000fe20008000f00 */
[----:B------:R-:W-:Y:S02]  /*00c0*/  IMAD.U32 R5, RZ, RZ, UR5 ;  /* 0x00000005ff057e24 */ /* 0x000fe4000f8e00ff */
[----:B------:R-:W-:-:S04]  /*00d0*/  IMAD.U32 R3, RZ, RZ, UR19 ;  /* 0x00000013ff037e24 */ /* 0x000fc8000f8e00ff */
        /* <DEDUP_REMOVED lines=18> */
[----:B------:R-:W-:Y:S01]  /*0200*/  MOV R5, UR4 ;  /* 0x0000000400057c02 */ /* 0x000fe20008000f00 */
        /* <DEDUP_REMOVED lines=88> */
.L_x_11790:
        /* <DEDUP_REMOVED lines=37> */
.L_x_11789:
        /* <DEDUP_REMOVED lines=53> */
.L_x_11792:
        /* <DEDUP_REMOVED lines=56> */
.L_x_11791:
        /* <DEDUP_REMOVED lines=80> */
.L_x_12172:
        /* <DEDUP_REMOVED lines=18> */
[----:B------:R0:W5:Y:S01]  /*16d0*/  @P0 LDG.E.128 R16, desc[UR16][R192.64] ;  /* 0x00000010c0100981 */ /* 0x000162000c1e1d00 */
        /* <DEDUP_REMOVED lines=10> */
[----:B0-----:R-:W-:Y:S11]  /*1780*/  BRA.U UP0, `(.L_x_11793) ;  /* 0x0000002500f47547 */ /* 0x001ff6000b800000 */
        /* <DEDUP_REMOVED lines=13> */
[----:B------:R-:W-:Y:S02]  /*1860*/  @!P1 IMAD.MOV.U32 R185, RZ, RZ, R4 ;  /* 0x000000ffffb99224 */ /* 0x000fe400078e0004 */
[----:B------:R-:W-:Y:S01]  /*1870*/  @P1 IMAD.MOV.U32 R185, RZ, RZ, R3 ;  /* 0x000000ffffb91224 */ /* 0x000fe200078e0003 */
[----:B------:R-:W-:Y:S06]  /*1880*/  BRA `(.L_x_11794) ;  /* 0x0000000000dc7947 */ /* 0x000fec0003800000 */
.L_x_11795:
        /* <DEDUP_REMOVED lines=12> */
.L_x_11796:
        /* <DEDUP_REMOVED lines=43> */
.L_x_11794:
[----:B------:R-:W-:Y:S01]  /*1c00*/  I2FP.F32.U32 R186, R185 ;  /* 0x000000b900ba7245 */ /* 0x000fe20000201000 */
[----:B-----5:R-:W-:Y:S01]  /*1c10*/  HADD2.F32 R185, -RZ, R188.H0_H0 ;  /* 0x200000bcffb97230 */ /* 0x020fe20000004100 */
[----:B------:R-:W-:Y:S01]  /*1c20*/  UISETP.NE.AND UP0, UPT, UR5, 0x1, UPT ;  /* 0x000000010500788c */ /* 0x000fe2000bf05270 */
[----:B------:R-:W-:Y:S01]  /*1c30*/  @P0 HADD2.F32 R187, -RZ, R16.H0_H0 ;  /* 0x20000010ffbb0230 */ /* 0x000fe20000004100 */
[----:B------:R-:W-:Y:S01]  /*1c40*/  UMOV UR4, 0x2 ;  /* 0x0000000200047882 */ /* 0x000fe20000000000 */
[----:B------:R-:W-:Y:S01]  /*1c50*/  FFMA.FTZ R186, R186, R201, 1.1641532182693481445e-10 ;  /* 0x2f000000baba7423 */ /* 0x000fe200000100c9 */
[----:B------:R-:W-:-:S04]  /*1c60*/  FMUL.FTZ R185, R185, UR20 ;  /* 0x00000014b9b97c20 */ /* 0x000fc80008410000 */
[----:B------:R-:W-:-:S04]  /*1c70*/  FSETP.GTU.FTZ.AND P1, PT, R186, UR21, PT ;  /* 0x00000015ba007c0b */ /* 0x000fc8000bf3c000 */
[----:B------:R-:W-:Y:S02]  /*1c80*/  FSEL R186, R185, RZ, !P1 ;  /* 0x000000ffb9ba7208 */ /* 0x000fe40004800000 */
[----:B------:R-:W-:Y:S02]  /*1c90*/  PLOP3.LUT P1, PT, P1, PT, PT, 0x8, 0x80 ;  /* 0x000000000080781c */ /* 0x000fe40000f2e170 */
[----:B------:R-:W-:Y:S01]  /*1ca0*/  MOV R185, R0 ;  /* 0x0000000000b97202 */ /* 0x000fe20000000f00 */
[----:B------:R-:W-:Y:S01]  /*1cb0*/  @P0 FADD.FTZ R186, R186, R187 ;  /* 0x000000bbbaba0221 */ /* 0x000fe20000010000 */
[----:B------:R-:W-:-:S04]  /*1cc0*/  P2R R210, PR, RZ, 0x2 ;  /* 0x00000002ffd27803 */ /* 0x000fc80000000000 */
[----:B------:R-:W-:Y:S01]  /*1cd0*/  F2FP.F16.F32.PACK_AB R197, RZ, R186 ;  /* 0x000000baffc5723e */ /* 0x000fe200000000ff */
        /* <DEDUP_REMOVED lines=10> */
.L_x_11798:
        /* <DEDUP_REMOVED lines=12> */
.L_x_11799:
        /* <DEDUP_REMOVED lines=43> */
.L_x_11797:
[----:B------:R-:W-:Y:S01]  /*20f0*/  I2FP.F32.U32 R192, R185 ;  /* 0x000000b900c07245 */ /* 0x000fe20000201000 */
[----:B------:R-:W-:Y:S01]  /*2100*/  HADD2.F32 R188, -RZ, R188.H1_H1 ;  /* 0x300000bcffbc7230 */ /* 0x000fe20000004100 */
[----:B------:R-:W-:Y:S01]  /*2110*/  UISETP.NE.AND UP0, UPT, UR4, 0x1, UPT ;  /* 0x000000010400788c */ /* 0x000fe2000bf05270 */
[----:B------:R-:W-:Y:S01]  /*2120*/  @P0 HADD2.F32 R185, -RZ, R16.H1_H1 ;  /* 0x30000010ffb90230 */ /* 0x000fe20000004100 */
[----:B------:R-:W-:Y:S01]  /*2130*/  UMOV UR5, 0x2 ;  /* 0x0000000200057882 */ /* 0x000fe20000000000 */
        /* <DEDUP_REMOVED lines=19> */
.L_x_11801:
        /* <DEDUP_REMOVED lines=12> */
.L_x_11802:
        /* <DEDUP_REMOVED lines=43> */
.L_x_11800:
[----:B------:R-:W-:Y:S01]  /*25e0*/  I2FP.F32.U32 R192, R185 ;  /* 0x000000b900c07245 */ /* 0x000fe20000201000 */
[----:B------:R-:W-:Y:S01]  /*25f0*/  HADD2.F32 R185, -RZ, R189.H0_H0 ;  /* 0x200000bdffb97230 */ /* 0x000fe20000004100 */
[----:B------:R-:W-:Y:S01]  /*2600*/  UISETP.NE.AND UP0, UPT, UR5, 0x1, UPT ;  /* 0x000000010500788c */ /* 0x000fe2000bf05270 */
[----:B------:R-:W-:Y:S02]  /*2610*/  UMOV UR4, 0x2 ;  /* 0x0000000200047882 */ /* 0x000fe40000000000 */
        /* <DEDUP_REMOVED lines=20> */
.L_x_11804:
        /* <DEDUP_REMOVED lines=12> */
.L_x_11805:
        /* <DEDUP_REMOVED lines=43> */
.L_x_11803:
        /* <DEDUP_REMOVED lines=11> */
[----:B------:R-:W-:-:S04]  /*2b80*/  MOV R185, R0 ;  /* 0x0000000000b97202 */ /* 0x000fc80000000f00 */
        /* <DEDUP_REMOVED lines=11> */
.L_x_11807:
        /* <DEDUP_REMOVED lines=12> */
.L_x_11808:
        /* <DEDUP_REMOVED lines=43> */
.L_x_11806:
[----:B------:R-:W-:Y:S01]  /*2fb0*/  I2FP.F32.U32 R192, R185 ;  /* 0x000000b900c07245 */ /* 0x000fe20000201000 */
[----:B------:R-:W-:Y:S01]  /*2fc0*/  HADD2.F32 R185, -RZ, R190.H0_H0 ;  /* 0x200000beffb97230 */ /* 0x000fe20000004100 */
[----:B------:R-:W-:Y:S01]  /*2fd0*/  UISETP.NE.AND UP0, UPT, UR5, 0x1, UPT ;  /* 0x000000010500788c */ /* 0x000fe2000bf05270 */
[----:B------:R-:W-:Y:S01]  /*2fe0*/  IMAD.MOV.U32 R187, RZ, RZ, R0 ;  /* 0x000000ffffbb7224 */ /* 0x000fe200078e0000 */
[----:B------:R-:W-:Y:S01]  /*2ff0*/  UMOV UR4, 0x2 ;  /* 0x0000000200047882 */ /* 0x000fe20000000000 */
[----:B------:R-:W-:Y:S01]  /*3000*/  FFMA.FTZ R192, R192, R201, 1.1641532182693481445e-10 ;  /* 0x2f000000c0c07423 */ /* 0x000fe200000100c9 */
[----:B------:R-:W-:-:S04]  /*3010*/  FMUL.FTZ R185, R185, UR20 ;  /* 0x00000014b9b97c20 */ /* 0x000fc80008410000 */
[----:B------:R-:W-:Y:S01]  /*3020*/  FSETP.GTU.FTZ.AND P2, PT, R192, UR21, PT ;  /* 0x00000015c0007c0b */ /* 0x000fe2000bf5c000 */
[----:B------:R-:W-:-:S03]  /*3030*/  @P0 HADD2.F32 R192, -RZ, R18.H0_H0 ;  /* 0x20000012ffc00230 */ /* 0x000fc60000004100 */
[----:B------:R-:W-:Y:S02]  /*3040*/  FSEL R185, R185, RZ, !P2 ;  /* 0x000000ffb9b97208 */ /* 0x000fe40005000000 */
[----:B------:R-:W-:-:S03]  /*3050*/  PLOP3.LUT P2, PT, P2, PT, PT, 0x8, 0x80 ;  /* 0x000000000080781c */ /* 0x000fc6000174e170 */
[----:B------:R-:W-:-:S05]  /*3060*/  @P0 FADD.FTZ R185, R185, R192 ;  /* 0x000000c0b9b90221 */ /* 0x000fca0000010000 */
        /* <DEDUP_REMOVED lines=11> */
.L_x_11810:
        /* <DEDUP_REMOVED lines=12> */
.L_x_11811:
        /* <DEDUP_REMOVED lines=43> */
.L_x_11809:
        /* <DEDUP_REMOVED lines=11> */
[----:B------:R-:W-:-:S04]  /*3540*/  IMAD.MOV.U32 R187, RZ, RZ, R0 ;  /* 0x000000ffffbb7224 */ /* 0x000fc800078e0000 */
        /* <DEDUP_REMOVED lines=12> */
.L_x_11813:
        /* <DEDUP_REMOVED lines=12> */
.L_x_11814:
        /* <DEDUP_REMOVED lines=43> */
.L_x_11812:
[----:B------:R-:W-:Y:S01]  /*3980*/  I2FP.F32.U32 R202, R187 ;  /* 0x000000bb00ca7245 */ /* 0x000fe20000201000 */
[----:B------:R-:W-:Y:S01]  /*3990*/  HADD2.F32 R187, -RZ, R191.H0_H0 ;  /* 0x200000bfffbb7230 */ /* 0x000fe20000004100 */
[----:B------:R-:W-:Y:S01]  /*39a0*/  UISETP.NE.AND UP0, UPT, UR5, 0x1, UPT ;  /* 0x000000010500788c */ /* 0x000fe2000bf05270 */
[----:B------:R-:W-:Y:S01]  /*39b0*/  @P0 HADD2.F32 R206, -RZ, R19.H0_H0 ;  /* 0x20000013ffce0230 */ /* 0x000fe20000004100 */
[----:B------:R-:W-:Y:S01]  /*39c0*/  MOV R195, R0 ;  /* 0x0000000000c37202 */ /* 0x000fe20000000f00 */
[----:B------:R-:W-:Y:S01]  /*39d0*/  FFMA.FTZ R202, R202, R201, 1.1641532182693481445e-10 ;  /* 0x2f000000caca7423 */ /* 0x000fe200000100c9 */
[----:B------:R-:W-:Y:S01]  /*39e0*/  FMUL.FTZ R187, R187, UR20 ;  /* 0x00000014bbbb7c20 */ /* 0x000fe20008410000 */
[----:B------:R-:W-:-:S03]  /*39f0*/  UMOV UR4, 0x2 ;  /* 0x0000000200047882 */ /* 0x000fc60000000000 */
[----:B------:R-:W-:-:S04]  /*3a00*/  FSETP.GTU.FTZ.AND P4, PT, R202, UR21, PT ;  /* 0x00000015ca007c0b */ /* 0x000fc8000bf9c000 */
        /* <DEDUP_REMOVED lines=15> */
.L_x_11816:
        /* <DEDUP_REMOVED lines=12> */
.L_x_11817:
        /* <DEDUP_REMOVED lines=43> */
.L_x_11815:
        /* <DEDUP_REMOVED lines=15> */
.L_x_11793:
        /* <DEDUP_REMOVED lines=12> */
[----:B------:R-:W-:Y:S01]  /*4020*/  @!P1 IMAD.MOV.U32 R8, RZ, RZ, R4 ;  /* 0x000000ffff089224 */ /* 0x000fe200078e0004 */
[----:B------:R-:W-:Y:S01]  /*4030*/  @P1 MOV R8, R3 ;  /* 0x0000000300081202 */ /* 0x000fe20000000f00 */
[----:B------:R-:W-:Y:S01]  /*4040*/  @P1 IMAD.MOV.U32 R200, RZ, RZ, R205 ;  /* 0x000000ffffc81224 */ /* 0x000fe200078e00cd */
[----:B------:R-:W-:Y:S06]  /*4050*/  BRA `(.L_x_11819) ;  /* 0x0000000000dc7947 */ /* 0x000fec0003800000 */
.L_x_11820:
        /* <DEDUP_REMOVED lines=12> */
.L_x_11821:
        /* <DEDUP_REMOVED lines=43> */
.L_x_11819:
[----:B------:R-:W-:Y:S01]  /*43d0*/  I2FP.F32.U32 R8, R8 ;  /* 0x0000000800087245 */ /* 0x000fe20000201000 */
[----:B------:R-:W-:Y:S01]  /*43e0*/  UISETP.NE.AND UP0, UPT, UR5, 0x1, UPT ;  /* 0x000000010500788c */ /* 0x000fe2000bf05270 */
[----:B-----5:R-:W-:Y:S01]  /*43f0*/  HADD2.F32 R9, -RZ, R188.H0_H0 ;  /* 0x200000bcff097230 */ /* 0x020fe20000004100 */
[----:B------:R-:W-:Y:S02]  /*4400*/  UMOV UR4, 0x2 ;  /* 0x0000000200047882 */ /* 0x000fe40000000000 */
[----:B------:R-:W-:-:S05]  /*4410*/  FFMA.FTZ R8, R8, R201, 1.1641532182693481445e-10 ;  /* 0x2f00000008087423 */ /* 0x000fca00000100c9 */
[----:B------:R-:W-:Y:S01]  /*4420*/  FSETP.GTU.FTZ.AND P1, PT, R8, UR21, PT ;  /* 0x0000001508007c0b */ /* 0x000fe2000bf3c000 */
[----:B------:R-:W-:Y:S01]  /*4430*/  FMUL.FTZ R8, R9, UR20 ;  /* 0x0000001409087c20 */ /* 0x000fe20008410000 */
[----:B------:R-:W-:Y:S02]  /*4440*/  IMAD.MOV.U32 R9, RZ, RZ, R0 ;  /* 0x000000ffff097224 */ /* 0x000fe400078e0000 */
        /* <DEDUP_REMOVED lines=13> */
.L_x_11823:
        /* <DEDUP_REMOVED lines=12> */
.L_x_11824:
        /* <DEDUP_REMOVED lines=43> */
.L_x_11822:
[----:B------:R-:W-:Y:S01]  /*4890*/  I2FP.F32.U32 R10, R9 ;  /* 0x00000009000a7245 */ /* 0x000fe20000201000 */
[----:B------:R-:W-:Y:S01]  /*48a0*/  HADD2.F32 R9, -RZ, R20.H0_H0 ;  /* 0x20000014ff097230 */ /* 0x000fe20000004100 */
[----:B------:R-:W-:Y:S01]  /*48b0*/  UISETP.NE.AND UP0, UPT, UR4, 0x1, UPT ;  /* 0x000000010400788c */ /* 0x000fe2000bf05270 */
[----:B------:R-:W-:Y:S01]  /*48c0*/  @P0 HADD2.F32 R11, -RZ, R16.H0_H0 ;  /* 0x20000010ff0b0230 */ /* 0x000fe20000004100 */
[----:B------:R-:W-:Y:S01]  /*48d0*/  UMOV UR5, 0x2 ;  /* 0x0000000200057882 */ /* 0x000fe20000000000 */
[----:B------:R-:W-:Y:S01]  /*48e0*/  FFMA.FTZ R10, R10, R201, 1.1641532182693481445e-10 ;  /* 0x2f0000000a0a7423 */ /* 0x000fe200000100c9 */
[----:B------:R-:W-:-:S04]  /*48f0*/  FMUL.FTZ R9, R9, UR20 ;  /* 0x0000001409097c20 */ /* 0x000fc80008410000 */
        /* <DEDUP_REMOVED lines=18> */
.L_x_11826:
        /* <DEDUP_REMOVED lines=12> */
.L_x_11827:
        /* <DEDUP_REMOVED lines=43> */
.L_x_11825:
[----:B------:R-:W-:Y:S01]  /*4d90*/  I2FP.F32.U32 R10, R9 ;  /* 0x00000009000a7245 */ /* 0x000fe20000201000 */
[----:B------:R-:W-:Y:S01]  /*4da0*/  UISETP.NE.AND UP0, UPT, UR5, 0x1, UPT ;  /* 0x000000010500788c */ /* 0x000fe2000bf05270 */
[----:B------:R-:W-:Y:S01]  /*4db0*/  HADD2.F32 R188, -RZ, R188.H1_H1 ;  /* 0x300000bcffbc7230 */ /* 0x000fe20000004100 */
        /* <DEDUP_REMOVED lines=18> */
.L_x_11829:
        /* <DEDUP_REMOVED lines=12> */
.L_x_11830:
        /* <DEDUP_REMOVED lines=43> */
.L_x_11828:
        /* <DEDUP_REMOVED lines=25> */
.L_x_11832:
        /* <DEDUP_REMOVED lines=12> */
.L_x_11833:
        /* <DEDUP_REMOVED lines=43> */
.L_x_11831:
[----:B------:R-:W-:Y:S01]  /*5750*/  I2FP.F32.U32 R10, R10 ;  /* 0x0000000a000a7245 */ /* 0x000fe20000201000 */
[----:B------:R-:W-:Y:S01]  /*5760*/  UISETP.NE.AND UP0, UPT, UR5, 0x1, UPT ;  /* 0x000000010500788c */ /* 0x000fe2000bf05270 */
[----:B------:R-:W-:Y:S01]  /*5770*/  HADD2.F32 R11, -RZ, R189.H0_H0 ;  /* 0x200000bdff0b7230 */ /* 0x000fe20000004100 */
        /* <DEDUP_REMOVED lines=18> */
.L_x_11835:
        /* <DEDUP_REMOVED lines=12> */
.L_x_11836:
        /* <DEDUP_REMOVED lines=43> */
.L_x_11834:
        /* <DEDUP_REMOVED lines=25> */
.L_x_11838:
        /* <DEDUP_REMOVED lines=12> */
.L_x_11839:
        /* <DEDUP_REMOVED lines=43> */
.L_x_11837:
        /* <DEDUP_REMOVED lines=20> */
.L_x_11841:
        /* <DEDUP_REMOVED lines=12> */
.L_x_11842:
        /* <DEDUP_REMOVED lines=43> */
.L_x_11840:
[----:B------:R-:W-:Y:S01]  /*65c0*/  I2FP.F32.U32 R12, R12 ;  /* 0x0000000c000c7245 */ /* 0x000fe20000201000 */
[----:B------:R-:W-:Y:S02]  /*65d0*/  HADD2.F32 R13, -RZ, R21.H1_H1 ;  /* 0x30000015ff0d7230 */ /* 0x000fe40000004100 */
[----:B------:R-:W-:Y:S02]  /*65e0*/  @P0 HADD2.F32 R196, -RZ, R17.H1_H1 ;  /* 0x30000011ffc40230 */ /* 0x000fe40000004100 */
[----:B------:R-:W-:Y:S01]  /*65f0*/  FFMA.FTZ R12, R12, R201, 1.1641532182693481445e-10 ;  /* 0x2f0000000c0c7423 */ /* 0x000fe200000100c9 */
[----:B------:R-:W-:Y:S01]  /*6600*/  FMUL.FTZ R13, R13, UR20 ;  /* 0x000000140d0d7c20 */ /* 0x000fe20008410000 */
[----:B------:R-:W-:-:S03]  /*6610*/  IMAD.MOV.U32 R14, RZ, RZ, 0x2 ;  /* 0x00000002ff0e7424 */ /* 0x000fc600078e00ff */
[----:B------:R-:W-:-:S04]  /*6620*/  FSETP.GTU.FTZ.AND P2, PT, R12, UR21, PT ;  /* 0x000000150c007c0b */ /* 0x000fc8000bf5c000 */
[----:B------:R-:W-:-:S05]  /*6630*/  FSEL R12, R13, RZ, !P2 ;  /* 0x000000ff0d0c7208 */ /* 0x000fca0005000000 */
[----:B------:R-:W-:Y:S01]  /*6640*/  FADD.FTZ R11, R11, R12 ;  /* 0x0000000c0b0b7221 */ /* 0x000fe20000010000 */
[----:B------:R-:W-:-:S03]  /*6650*/  MOV R12, UR4 ;  /* 0x00000004000c7c02 */ /* 0x000fc60008000f00 */
[--C-:B------:R-:W-:Y:S01]  /*6660*/  @P0 FADD.FTZ R196, R196, R11.reuse ;  /* 0x0000000bc4c40221 */ /* 0x100fe20000010000 */
[----:B------:R-:W-:Y:S01]  /*6670*/  ISETP.NE.AND P3, PT, R12, 0x1, PT ;  /* 0x000000010c00780c */ /* 0x000fe20003f65270 */
[----:B------:R-:W-:Y:S01]  /*6680*/  @!P0 IMAD.MOV.U32 R196, RZ, RZ, R11 ;  /* 0x000000ffffc48224 */ /* 0x000fe200078e000b */
[----:B------:R-:W-:Y:S02]  /*6690*/  SEL R11, RZ, 0x1, P2 ;  /* 0x00000001ff0b7807 */ /* 0x000fe40001000000 */
[----:B------:R-:W-:Y:S02]  /*66a0*/  MOV R12, R0 ;  /* 0x00000000000c7202 */ /* 0x000fe40000000f00 */
[----:B------:R-:W-:-:S07]  /*66b0*/  F2FP.F16.F32.PACK_AB R189, RZ, R196 ;  /* 0x000000c4ffbd723e */ /* 0x000fce00000000ff */
        /* <DEDUP_REMOVED lines=10> */
[----:B------:R-:W-:Y:S01]  /*6760*/  @P2 IMAD.MOV.U32 R12, RZ, RZ, R3 ;  /* 0x000000ffff0c2224 */ /* 0x000fe200078e0003 */
[----:B------:R-:W-:Y:S06]  /*6770*/  BRA `(.L_x_11843) ;  /* 0x0000000000dc7947 */ /* 0x000fec0003800000 */
.L_x_11844:
        /* <DEDUP_REMOVED lines=12> */
.L_x_11845:
        /* <DEDUP_REMOVED lines=43> */
.L_x_11843:
[----:B------:R-:W-:Y:S01]  /*6af0*/  I2FP.F32.U32 R12, R12 ;  /* 0x0000000c000c7245 */ /* 0x000fe20000201000 */
[----:B------:R-:W-:Y:S01]  /*6b00*/  HADD2.F32 R13, -RZ, R190.H0_H0 ;  /* 0x200000beff0d7230 */ /* 0x000fe20000004100 */
[----:B------:R-:W-:Y:S01]  /*6b10*/  ISETP.NE.AND P3, PT, R14, 0x1, PT ;  /* 0x000000010e00780c */ /* 0x000fe20003f65270 */
[----:B------:R-:W-:Y:S02]  /*6b20*/  IMAD.MOV.U32 R15, RZ, RZ, 0x2 ;  /* 0x00000002ff0f7424 */ /* 0x000fe400078e00ff */
        /* <DEDUP_REMOVED lines=15> */
.L_x_11847:
        /* <DEDUP_REMOVED lines=12> */
.L_x_11848:
        /* <DEDUP_REMOVED lines=43> */
.L_x_11846:
[----:B------:R-:W-:Y:S01]  /*6f90*/  I2FP.F32.U32 R14, R13 ;  /* 0x0000000d000e7245 */ /* 0x000fe20000201000 */
[----:B------:R-:W-:Y:S02]  /*6fa0*/  HADD2.F32 R13, -RZ, R22.H0_H0 ;  /* 0x20000016ff0d7230 */ /* 0x000fe40000004100 */
[----:B------:R-:W-:Y:S02]  /*6fb0*/  IMAD.MOV.U32 R187, RZ, RZ, 0x2 ;  /* 0x00000002ffbb7424 */ /* 0x000fe400078e00ff */
[----:B------:R-:W-:Y:S01]  /*6fc0*/  FFMA.FTZ R14, R14, R201, 1.1641532182693481445e-10 ;  /* 0x2f0000000e0e7423 */ /* 0x000fe200000100c9 */
[----:B------:R-:W-:-:S04]  /*6fd0*/  FMUL.FTZ R13, R13, UR20 ;  /* 0x000000140d0d7c20 */ /* 0x000fc80008410000 */
[----:B------:R-:W-:Y:S01]  /*6fe0*/  FSETP.GTU.FTZ.AND P3, PT, R14, UR21, PT ;  /* 0x000000150e007c0b */ /* 0x000fe2000bf7c000 */
[----:B------:R-:W-:-:S03]  /*6ff0*/  @P0 HADD2.F32 R14, -RZ, R18.H0_H0 ;  /* 0x20000012ff0e0230 */ /* 0x000fc60000004100 */
        /* <DEDUP_REMOVED lines=17> */
.L_x_11850:
        /* <DEDUP_REMOVED lines=12> */
.L_x_11851:
        /* <DEDUP_REMOVED lines=43> */
.L_x_11849:
        /* <DEDUP_REMOVED lines=19> */
.L_x_11853:
        /* <DEDUP_REMOVED lines=12> */
.L_x_11854:
        /* <DEDUP_REMOVED lines=43> */
.L_x_11852:
        /* <DEDUP_REMOVED lines=25> */
.L_x_11856:
        /* <DEDUP_REMOVED lines=12> */
.L_x_11857:
        /* <DEDUP_REMOVED lines=43> */
.L_x_11855:
        /* <DEDUP_REMOVED lines=19> */
.L_x_11859:
        /* <DEDUP_REMOVED lines=12> */
.L_x_11860:
        /* <DEDUP_REMOVED lines=43> */
.L_x_11858:
[----:B------:R-:W-:Y:S01]  /*82c0*/  I2FP.F32.U32 R202, R15 ;  /* 0x0000000f00ca7245 */ /* 0x000fe20000201000 */
[----:B------:R-:W-:Y:S01]  /*82d0*/  HADD2.F32 R15, -RZ, R23.H0_H0 ;  /* 0x20000017ff0f7230 */ /* 0x000fe20000004100 */
[----:B------:R-:W-:Y:S01]  /*82e0*/  MOV R203, R0 ;  /* 0x0000000000cb7202 */ /* 0x000fe20000000f00 */
        /* <DEDUP_REMOVED lines=22> */
.L_x_11862:
        /* <DEDUP_REMOVED lines=12> */
.L_x_11863:
        /* <DEDUP_REMOVED lines=43> */
.L_x_11861:
[----:B------:R-:W-:Y:S01]  /*87c0*/  I2FP.F32.U32 R206, R203 ;  /* 0x000000cb00ce7245 */ /* 0x000fe20000201000 */
[----:B------:R-:W-:Y:S01]  /*87d0*/  HADD2.F32 R15, -RZ, R191.H1_H1 ;  /* 0x300000bfff0f7230 */ /* 0x000fe20000004100 */
        /* <DEDUP_REMOVED lines=13> */
[----:B------:R-:W-:-:S04]  /*88b0*/  @P6 IADD3 R195, PT, PT, R195, 0x1, RZ ;  /* 0x00000001c3c36810 */ /* 0x000fc80007ffe0ff */
[----:B------:R-:W-:Y:S01]  /*88c0*/  @!P6 R2UR UR4, R191 ;  /* 0x00000000bf04e2ca */ /* 0x000fe200000e0000 */
[----:B------:R-:W-:Y:S01]  /*88d0*/  @!P6 IMAD.MOV.U32 R191, RZ, RZ, R4 ;  /* 0x000000ffffbfe224 */ /* 0x000fe200078e0004 */
[----:B------:R-:W-:Y:S01]  /*88e0*/  @P6 R2UR UR4, R195 ;  /* 0x00000000c30462ca */ /* 0x000fe200000e0000 */
[----:B------:R-:W-:Y:S01]  /*88f0*/  @P6 IMAD.MOV.U32 R191, RZ, RZ, R3 ;  /* 0x000000ffffbf6224 */ /* 0x000fe200078e0003 */
[----:B------:R-:W-:-:S13]  /*8900*/  BRA `(.L_x_11864) ;  /* 0x0000000000e47947 */ /* 0x000fda0003800000 */
.L_x_11865:
        /* <DEDUP_REMOVED lines=14> */
.L_x_11866:
        /* <DEDUP_REMOVED lines=43> */
.L_x_11864:
        /* <DEDUP_REMOVED lines=17> */
.L_x_11818:
[----:B------:R-:W-:Y:S01]  /*8db0*/  SEL R205, RZ, 0x1000000, !P5 ;  /* 0x01000000ffcd7807 */ /* 0x000fe20006800000 */
[----:B------:R-:W-:Y:S01]  /*8dc0*/  UISETP.NE.U32.AND UP0, UPT, UR10, URZ, UPT ;  /* 0x000000ff0a00728c */ /* 0x000fe2000bf05070 */
[----:B------:R-:W-:Y:S01]  /*8dd0*/  SEL R208, RZ, 0x10000, !P4 ;  /* 0x00010000ffd07807 */ /* 0x000fe20006000000 */
[----:B------:R-:W-:Y:S01]  /*8de0*/  IMAD.MOV.U32 R207, RZ, RZ, 0x10 ;  /* 0x00000010ffcf7424 */ /* 0x000fe200078e00ff */
[----:B------:R-:W-:Y:S01]  /*8df0*/  ISETP.NE.AND P5, PT, R211, RZ, PT ;  /* 0x000000ffd300720c */ /* 0x000fe20003fa5270 */
[----:B------:R-:W-:Y:S01]  /*8e00*/  HFMA2 R209, -RZ, RZ, 0, 4.76837158203125e-07 ;  /* 0x00000008ffd17431 */ /* 0x000fe200000001ff */
[----:B------:R-:W-:Y:S01]  /*8e10*/  ISETP.NE.AND P4, PT, R212, RZ, PT ;  /* 0x000000ffd400720c */ /* 0x000fe20003f85270 */
[----:B------:R-:W-:Y:S01]  /*8e20*/  UISETP.NE.AND.EX UP0, UPT, UR11, URZ, UPT, UP0 ;  /* 0x000000ff0b00728c */ /* 0x000fe2000bf05300 */
[----:B------:R-:W-:Y:S01]  /*8e30*/  SEL R211, RZ, 0x100, !P3 ;  /* 0x00000100ffd37807 */ /* 0x000fe20005800000 */
[----:B------:R-:W-:Y:S01]  /*8e40*/  IMAD.WIDE.U32 R206, R184, R207, UR14 ;  /* 0x0000000eb8ce7e25 */ /* 0x000fe2000f8e00cf */
[----:B------:R-:W-:Y:S01]  /*8e50*/  SEL R199, RZ, 0x1000000, !P1 ;  /* 0x01000000ffc77807 */ /* 0x000fe20004800000 */
[----:B------:R-:W0:Y:S01]  /*8e60*/  @P0 LDC.64 R202, c[0x0][0x3a0] ;  /* 0x0000e800ffca0b82 */ /* 0x000e220000000a00 */
[----:B------:R-:W-:Y:S01]  /*8e70*/  SEL R198, RZ, 0x10000, !P4 ;  /* 0x00010000ffc67807 */ /* 0x000fe20006000000 */
[----:B------:R-:W-:Y:S01]  /*8e80*/  IMAD.MOV.U32 R212, RZ, RZ, 0x10 ;  /* 0x00000010ffd47424 */ /* 0x000fe200078e00ff */
[----:B------:R-:W-:Y:S01]  /*8e90*/  SEL R197, RZ, 0x100, !P5 ;  /* 0x00000100ffc57807 */ /* 0x000fe20006800000 */
[----:B------:R1:W-:Y:S01]  /*8ea0*/  STG.E.128 desc[UR16][R206.64], R188 ;  /* 0x000000bcce007986 */ /* 0x0003e2000c101d10 */
[----:B------:R-:W-:-:S02]  /*8eb0*/  ISETP.NE.AND P6, PT, R210, RZ, PT ;  /* 0x000000ffd200720c */ /* 0x000fc40003fc5270 */
        /* <DEDUP_REMOVED lines=36> */
.L_x_11867:
[----:B------:R1:W5:Y:S04]  /*9100*/  @P2 LDG.E.128 R20, desc[UR16][R206.64] ;  /* 0x00000010ce142981 */ /* 0x000368000c1e1d00 */
[----:B------:R1:W5:Y:S04]  /*9110*/  @P0 LDG.E.128 R16, desc[UR16][R202.64] ;  /* 0x00000010ca100981 */ /* 0x000368000c1e1d00 */
[----:B0-----:R1:W5:Y:S01]  /*9120*/  LDG.E.128 R188, desc[UR16][R198.64] ;  /* 0x00000010c6bc7981 */ /* 0x001362000c1e1d00 */
[----:B------:R-:W-:Y:S05]  /*9130*/  BRA.U !UP0, `(.L_x_11868) ;  /* 0x0000004d08787547 */ /* 0x000fea000b800000 */
[----:B------:R-:W-:Y:S02]  /*9140*/  IMAD.U32 R8, RZ, RZ, UR4 ;  /* 0x00000004ff087e24 */ /* 0x000fe4000f8e00ff */
[----:B------:R-:W-:Y:S02]  /*9150*/  IMAD.MOV.U32 R10, RZ, RZ, 0x2 ;  /* 0x00000002ff0a7424 */ /* 0x000fe400078e00ff */
[----:B-1----:R-:W-:Y:S01]  /*9160*/  IMAD.MOV.U32 R198, RZ, RZ, R200 ;  /* 0x000000ffffc67224 */ /* 0x002fe200078e00c8 */
        /* <DEDUP_REMOVED lines=16> */
.L_x_11870:
        /* <DEDUP_REMOVED lines=12> */
.L_x_11871:
        /* <DEDUP_REMOVED lines=42> */
.L_x_11869:
[----:B------:R-:W-:Y:S01]  /*95d0*/  I2FP.F32.U32 R8, R8 ;  /* 0x0000000800087245 */ /* 0x000fe20000201000 */
[----:B-----5:R-:W-:Y:S01]  /*95e0*/  HADD2.F32 R9, -RZ, R188.H0_H0 ;  /* 0x200000bcff097230 */ /* 0x020fe20000004100 */
[----:B------:R-:W-:Y:S01]  /*95f0*/  ISETP.NE.AND P2, PT, R10, 0x1, PT ;  /* 0x000000010a00780c */ /* 0x000fe20003f45270 */
[----:B------:R-:W-:Y:S01]  /*9600*/  HFMA2 R11, -RZ, RZ, 0, 1.1920928955078125e-07 ;  /* 0x00000002ff0b7431 */ /* 0x000fe200000001ff */
[----:B------:R-:W-:Y:S01]  /*9610*/  LOP3.LUT R204, R204, 0xfffffff7, RZ, 0xc0, !PT ;  /* 0xfffffff7cccc7812 */ /* 0x000fe200078ec0ff */
[----:B------:R-:W-:-:S05]  /*9620*/  FFMA.FTZ R8, R8, R201, 1.1641532182693481445e-10 ;  /* 0x2f00000008087423 */ /* 0x000fca00000100c9 */
        /* <DEDUP_REMOVED lines=15> */
.L_x_11873:
        /* <DEDUP_REMOVED lines=12> */
.L_x_11874:
        /* <DEDUP_REMOVED lines=43> */
.L_x_11872:
        /* <DEDUP_REMOVED lines=24> */
.L_x_11876:
        /* <DEDUP_REMOVED lines=12> */
.L_x_11877:
        /* <DEDUP_REMOVED lines=43> */
.L_x_11875:
        /* <DEDUP_REMOVED lines=21> */
.L_x_11879:
        /* <DEDUP_REMOVED lines=12> */
.L_x_11880:
        /* <DEDUP_REMOVED lines=43> */
.L_x_11878:
        /* <DEDUP_REMOVED lines=8> */
[----:B------:R-:W-:-:S05]  /*a4c0*/  FSEL R10, R11, RZ, !P1 ;  /* 0x000000ff0b0a7208 */ /* 0x000fca0004800000 */
[----:B------:R-:W-:Y:S01]  /*a4d0*/  FADD.FTZ R9, R9, R10 ;  /* 0x0000000a09097221 */ /* 0x000fe20000010000 */
[----:B------:R-:W-:-:S03]  /*a4e0*/  MOV R10, R0 ;  /* 0x00000000000a7202 */ /* 0x000fc60000000f00 */
        /* <DEDUP_REMOVED lines=13> */
.L_x_11882:
        /* <DEDUP_REMOVED lines=12> */
.L_x_11883:
        /* <DEDUP_REMOVED lines=43> */
.L_x_11881:
[----:B------:R-:W-:Y:S01]  /*a930*/  I2FP.F32.U32 R10, R10 ;  /* 0x0000000a000a7245 */ /* 0x000fe20000201000 */
[----:B------:R-:W-:Y:S01]  /*a940*/  HADD2.F32 R11, -RZ, R189.H0_H0 ;  /* 0x200000bdff0b7230 */ /* 0x000fe20000004100 */
[----:B------:R-:W-:Y:S01]  /*a950*/  ISETP.NE.AND P2, PT, R12, 0x1, PT ;  /* 0x000000010c00780c */ /* 0x000fe20003f45270 */
[----:B------:R-:W-:Y:S01]  /*a960*/  IMAD.MOV.U32 R13, RZ, RZ, 0x2 ;  /* 0x00000002ff0d7424 */ /* 0x000fe200078e00ff */
        /* <DEDUP_REMOVED lines=17> */
.L_x_11885:
        /* <DEDUP_REMOVED lines=12> */
.L_x_11886:
        /* <DEDUP_REMOVED lines=43> */
.L_x_11884:
        /* <DEDUP_REMOVED lines=24> */
.L_x_11888:
        /* <DEDUP_REMOVED lines=12> */
.L_x_11889:
        /* <DEDUP_REMOVED lines=43> */
.L_x_11887:
[----:B------:R-:W-:Y:S01]  /*b2e0*/  ISETP.NE.AND P3, PT, R14, 0x1, PT ;  /* 0x000000010e00780c */ /* 0x000fe20003f65270 */
[----:B------:R-:W-:Y:S01]  /*b2f0*/  HADD2.F32 R189, -RZ, R189.H1_H1 ;  /* 0x300000bdffbd7230 */ /* 0x000fe20000004100 */
[----:B------:R-:W-:Y:S01]  /*b300*/  I2FP.F32.U32 R12, R11 ;  /* 0x0000000b000c7245 */ /* 0x000fe20000201000 */
[----:B------:R-:W-:-:S03]  /*b310*/  HFMA2 R202, -RZ, RZ, 0, 1.1920928955078125e-07 ;  /* 0x00000002ffca7431 */ /* 0x000fc600000001ff */
[----:B------:R-:W-:Y:S01]  /*b320*/  FMUL.FTZ R11, R189, UR20 ;  /* 0x00000014bd0b7c20 */ /* 0x000fe20008410000 */
        /* <DEDUP_REMOVED lines=14> */
.L_x_11891:
        /* <DEDUP_REMOVED lines=12> */
.L_x_11892:
        /* <DEDUP_REMOVED lines=43> */
.L_x_11890:
        /* <DEDUP_REMOVED lines=24> */
.L_x_11894:
        /* <DEDUP_REMOVED lines=12> */
.L_x_11895:
        /* <DEDUP_REMOVED lines=43> */
.L_x_11893:
[----:B------:R-:W-:Y:S01]  /*bc70*/  I2FP.F32.U32 R12, R12 ;  /* 0x0000000c000c7245 */ /* 0x000fe20000201000 */
[----:B------:R-:W-:Y:S01]  /*bc80*/  HADD2.F32 R13, -RZ, R190.H0_H0 ;  /* 0x200000beff0d7230 */ /* 0x000fe20000004100 */
        /* <DEDUP_REMOVED lines=17> */
.L_x_11897:
        /* <DEDUP_REMOVED lines=12> */
.L_x_11898:
        /* <DEDUP_REMOVED lines=43> */
.L_x_11896:
[----:B------:R-:W-:Y:S01]  /*c110*/  I2FP.F32.U32 R14, R13 ;  /* 0x0000000d000e7245 */ /* 0x000fe20000201000 */
[----:B------:R-:W-:Y:S02]  /*c120*/  HADD2.F32 R13, -RZ, R22.H0_H0 ;  /* 0x20000016ff0d7230 */ /* 0x000fe40000004100 */
[----:B------:R-:W-:Y:S02]  /*c130*/  @P0 HADD2.F32 R202, -RZ, R18.H0_H0 ;  /* 0x20000012ffca0230 */ /* 0x000fe40000004100 */
        /* <DEDUP_REMOVED lines=21> */
.L_x_11900:
        /* <DEDUP_REMOVED lines=12> */
.L_x_11901:
        /* <DEDUP_REMOVED lines=43> */
.L_x_11899:
[----:B------:R-:W-:Y:S01]  /*c600*/  I2FP.F32.U32 R14, R13 ;  /* 0x0000000d000e7245 */ /* 0x000fe20000201000 */
[----:B------:R-:W-:Y:S01]  /*c610*/  HADD2.F32 R190, -RZ, R190.H1_H1 ;  /* 0x300000beffbe7230 */ /* 0x000fe20000004100 */
        /* <DEDUP_REMOVED lines=17> */
.L_x_11903:
        /* <DEDUP_REMOVED lines=12> */
.L_x_11904:
        /* <DEDUP_REMOVED lines=43> */
.L_x_11902:
        /* <DEDUP_REMOVED lines=25> */
.L_x_11906:
        /* <DEDUP_REMOVED lines=12> */
.L_x_11907:
        /* <DEDUP_REMOVED lines=43> */
.L_x_11905:
        /* <DEDUP_REMOVED lines=19> */
.L_x_11909:
        /* <DEDUP_REMOVED lines=12> */
.L_x_11910:
        /* <DEDUP_REMOVED lines=43> */
.L_x_11908:
        /* <DEDUP_REMOVED lines=25> */
.L_x_11912:
        /* <DEDUP_REMOVED lines=12> */
.L_x_11913:
        /* <DEDUP_REMOVED lines=43> */
.L_x_11911:
        /* <DEDUP_REMOVED lines=19> */
.L_x_11915:
        /* <DEDUP_REMOVED lines=14> */
.L_x_11916:
        /* <DEDUP_REMOVED lines=43> */
.L_x_11914:
[----:B------:R-:W-:Y:S01]  /*de00*/  I2FP.F32.U32 R190, R212 ;  /* 0x000000d400be7245 */ /* 0x000fe20000201000 */
[----:B------:R-:W-:Y:S01]  /*de10*/  HADD2.F32 R191, -RZ, R23.H1_H1 ;  /* 0x30000017ffbf7230 */ /* 0x000fe20000004100 */
[----:B------:R-:W-:Y:S01]  /*de20*/  PRMT R189, R15, 0x5410, R189 ;  /* 0x000054100fbd7816 */ /* 0x000fe200000000bd */
[----:B------:R-:W-:Y:S01]  /*de30*/  @P0 HADD2.F32 R213, -RZ, R19.H1_H1 ;  /* 0x30000013ffd50230 */ /* 0x000fe20000004100 */
[----:B------:R-:W-:Y:S01]  /*de40*/  PRMT R188, R206, 0x5410, R188 ;  /* 0x00005410cebc7816 */ /* 0x000fe200000000bc */
[----:B------:R-:W-:Y:S01]  /*de50*/  FFMA.FTZ R190, R190, R201, 1.1641532182693481445e-10 ;  /* 0x2f000000bebe7423 */ /* 0x000fe200000100c9 */
[----:B------:R-:W-:-:S04]  /*de60*/  FMUL.FTZ R191, R191, UR20 ;  /* 0x00000014bfbf7c20 */ /* 0x000fc80008410000 */
[----:B------:R-:W-:-:S04]  /*de70*/  FSETP.GTU.FTZ.AND P6, PT, R190, UR21, PT ;  /* 0x00000015be007c0b */ /* 0x000fc8000bfdc000 */
[----:B------:R-:W-:Y:S02]  /*de80*/  FSEL R190, R191, RZ, !P6 ;  /* 0x000000ffbfbe7208 */ /* 0x000fe40007000000 */
[----:B------:R-:W-:-:S03]  /*de90*/  SEL R191, RZ, 0x1, P6 ;  /* 0x00000001ffbf7807 */ /* 0x000fc60003000000 */
[----:B------:R-:W-:Y:S01]  /*dea0*/  FADD.FTZ R190, R209, R190 ;  /* 0x000000bed1be7221 */ /* 0x000fe20000010000 */
[----:B------:R-:W-:-:S03]  /*deb0*/  PRMT R15, R191, 0x7610, R15 ;  /* 0x00007610bf0f7816 */ /* 0x000fc6000000000f */
[--C-:B------:R-:W-:Y:S01]  /*dec0*/  @P0 FADD.FTZ R209, R213, R190.reuse ;  /* 0x000000bed5d10221 */ /* 0x100fe20000010000 */
[----:B------:R-:W-:Y:S01]  /*ded0*/  @!P0 IMAD.MOV.U32 R209, RZ, RZ, R190 ;  /* 0x000000ffffd18224 */ /* 0x000fe200078e00be */
[----:B------:R-:W-:-:S04]  /*dee0*/  PRMT R190, R211, 0x5410, R218 ;  /* 0x00005410d3be7816 */ /* 0x000fc800000000da */
[----:B------:R-:W-:-:S04]  /*def0*/  F2FP.F16.F32.PACK_AB R212, RZ, R209 ;  /* 0x000000d1ffd4723e */ /* 0x000fc800000000ff */
[----:B------:R-:W-:Y:S01]  /*df00*/  PRMT R191, R210, 0x5410, R212 ;  /* 0x00005410d2bf7816 */ /* 0x000fe200000000d4 */
[----:B------:R-:W-:Y:S06]  /*df10*/  BRA `(.L_x_11917) ;  /* 0x0000002400e47947 */ /* 0x000fec0003800000 */
.L_x_11868:
[----:B------:R-:W-:Y:S01]  /*df20*/  IMAD.U32 R197, RZ, RZ, UR4 ;  /* 0x00000004ffc57e24 */ /* 0x000fe2000f8e00ff */
[----:B-1----:R-:W-:Y:S01]  /*df30*/  MOV R202, 0x2 ;  /* 0x0000000200ca7802 */ /* 0x002fe20000000f00 */
[----:B------:R-:W-:-:S03]  /*df40*/  IMAD.MOV.U32 R198, RZ, RZ, R200 ;  /* 0x000000ffffc67224 */ /* 0x000fc600078e00c8 */
        /* <DEDUP_REMOVED lines=16> */
.L_x_11919:
        /* <DEDUP_REMOVED lines=12> */
.L_x_11920:
        /* <DEDUP_REMOVED lines=43> */
.L_x_11918:
        /* <DEDUP_REMOVED lines=8> */
[----:B------:R-:W-:Y:S01]  /*e440*/  FSETP.GTU.FTZ.AND P1, PT, R200, UR21, PT ;  /* 0x00000015c8007c0b */ /* 0x000fe2000bf3c000 */
[----:B------:R-:W-:-:S03]  /*e450*/  @P0 HADD2.F32 R200, -RZ, R16.H0_H0 ;  /* 0x20000010ffc80230 */ /* 0x000fc60000004100 */
        /* <DEDUP_REMOVED lines=14> */
.L_x_11922:
        /* <DEDUP_REMOVED lines=12> */
.L_x_11923:
        /* <DEDUP_REMOVED lines=43> */
.L_x_11921:
        /* <DEDUP_REMOVED lines=24> */
.L_x_11925:
        /* <DEDUP_REMOVED lines=12> */
.L_x_11926:
        /* <DEDUP_REMOVED lines=43> */
.L_x_11924:
        /* <DEDUP_REMOVED lines=24> */
.L_x_11928:
        /* <DEDUP_REMOVED lines=12> */
.L_x_11929:
        /* <DEDUP_REMOVED lines=43> */
.L_x_11927:
        /* <DEDUP_REMOVED lines=22> */
.L_x_11931:
        /* <DEDUP_REMOVED lines=12> */
.L_x_11932:
        /* <DEDUP_REMOVED lines=43> */
.L_x_11930:
        /* <DEDUP_REMOVED lines=22> */
.L_x_11934:
        /* <DEDUP_REMOVED lines=12> */
.L_x_11935:
        /* <DEDUP_REMOVED lines=43> */
.L_x_11933:
        /* <DEDUP_REMOVED lines=22> */
.L_x_11937:
        /* <DEDUP_REMOVED lines=12> */
.L_x_11938:
        /* <DEDUP_REMOVED lines=43> */
.L_x_11936:
[----:B------:R-:W-:Y:S01]  /*10100*/  I2FP.F32.U32 R212, R207 ;  /* 0x000000cf00d47245 */ /* 0x000fe20000201000 */
[----:B------:R-:W-:Y:S01]  /*10110*/  HADD2.F32 R207, -RZ, R191.H0_H0 ;  /* 0x200000bfffcf7230 */ /* 0x000fe20000004100 */
[----:B------:R-:W-:Y:S01]  /*10120*/  ISETP.NE.AND P5, PT, R213, 0x1, PT ;  /* 0x00000001d500780c */ /* 0x000fe20003fa5270 */
[----:B------:R-:W-:Y:S01]  /*10130*/  @P0 HADD2.F32 R214, -RZ, R19.H0_H0 ;  /* 0x20000013ffd60230 */ /* 0x000fe20000004100 */
[----:B------:R-:W-:Y:S01]  /*10140*/  MOV R209, R0 ;  /* 0x0000000000d17202 */ /* 0x000fe20000000f00 */
[----:B------:R-:W-:Y:S01]  /*10150*/  FFMA.FTZ R212, R212, R201, 1.1641532182693481445e-10 ;  /* 0x2f000000d4d47423 */ /* 0x000fe200000100c9 */
[----:B------:R-:W-:Y:S01]  /*10160*/  FMUL.FTZ R207, R207, UR20 ;  /* 0x00000014cfcf7c20 */ /* 0x000fe20008410000 */
[----:B------:R-:W-:-:S03]  /*10170*/  IMAD.MOV.U32 R221, RZ, RZ, 0x2 ;  /* 0x00000002ffdd7424 */ /* 0x000fc600078e00ff */
[----:B------:R-:W-:-:S04]  /*10180*/  FSETP.GTU.FTZ.AND P4, PT, R212, UR21, PT ;  /* 0x00000015d4007c0b */ /* 0x000fc8000bf9c000 */
        /* <DEDUP_REMOVED lines=13> */
.L_x_11940:
        /* <DEDUP_REMOVED lines=12> */
.L_x_11941:
        /* <DEDUP_REMOVED lines=43> */
.L_x_11939:
        /* <DEDUP_REMOVED lines=13> */
[----:B------:R-:W-:-:S07]  /*106a0*/  PRMT R191, R211, 0x5410, R191 ;  /* 0x00005410d3bf7816 */ /* 0x000fce00000000bf */
.L_x_11917:
        /* <DEDUP_REMOVED lines=51> */
.L_x_11942:
[----:B------:R2:W5:Y:S04]  /*109e0*/  @P2 LDG.E.128 R20, desc[UR16][R216.64] ;  /* 0x00000010d8142981 */ /* 0x000568000c1e1d00 */
[----:B------:R2:W5:Y:S04]  /*109f0*/  @P0 LDG.E.128 R16, desc[UR16][R214.64] ;  /* 0x00000010d6100981 */ /* 0x000568000c1e1d00 */
[----:B01----:R2:W5:Y:S01]  /*10a00*/  LDG.E.128 R188, desc[UR16][R218.64] ;  /* 0x00000010dabc7981 */ /* 0x003562000c1e1d00 */
        /* <DEDUP_REMOVED lines=16> */
.L_x_11945:
        /* <DEDUP_REMOVED lines=12> */
.L_x_11946:
        /* <DEDUP_REMOVED lines=43> */
.L_x_11944:
[----:B------:R-:W-:Y:S01]  /*10e80*/  I2FP.F32.U32 R8, R8 ;  /* 0x0000000800087245 */ /* 0x000fe20000201000 */
[----:B-----5:R-:W-:Y:S01]  /*10e90*/  HADD2.F32 R9, -RZ, R188.H0_H0 ;  /* 0x200000bcff097230 */ /* 0x020fe20000004100 */
[----:B------:R-:W-:Y:S01]  /*10ea0*/  ISETP.NE.AND P2, PT, R10, 0x1, PT ;  /* 0x000000010a00780c */ /* 0x000fe20003f45270 */
[----:B------:R-:W-:Y:S01]  /*10eb0*/  IMAD.MOV.U32 R12, RZ, RZ, 0x2 ;  /* 0x00000002ff0c7424 */ /* 0x000fe200078e00ff */
[----:B------:R-:W-:Y:S01]  /*10ec0*/  LOP3.LUT R204, R204, 0xfffffff7, RZ, 0xc0, !PT ;  /* 0xfffffff7cccc7812 */ /* 0x000fe200078ec0ff */
[----:B------:R-:W-:-:S05]  /*10ed0*/  FFMA.FTZ R8, R8, R201, 1.1641532182693481445e-10 ;  /* 0x2f00000008087423 */ /* 0x000fca00000100c9 */
        /* <DEDUP_REMOVED lines=15> */
.L_x_11948:
        /* <DEDUP_REMOVED lines=12> */
.L_x_11949:
        /* <DEDUP_REMOVED lines=43> */
.L_x_11947:
        /* <DEDUP_REMOVED lines=24> */
.L_x_11951:
        /* <DEDUP_REMOVED lines=12> */
.L_x_11952:
        /* <DEDUP_REMOVED lines=43> */
.L_x_11950:
        /* <DEDUP_REMOVED lines=21> */
.L_x_11954:
        /* <DEDUP_REMOVED lines=12> */
.L_x_11955:
        /* <DEDUP_REMOVED lines=43> */
.L_x_11953:
        /* <DEDUP_REMOVED lines=24> */
.L_x_11957:
        /* <DEDUP_REMOVED lines=12> */
.L_x_11958:
        /* <DEDUP_REMOVED lines=43> */
.L_x_11956:
        /* <DEDUP_REMOVED lines=21> */
.L_x_11960:
        /* <DEDUP_REMOVED lines=12> */
.L_x_11961:
        /* <DEDUP_REMOVED lines=43> */
.L_x_11959:
        /* <DEDUP_REMOVED lines=24> */
.L_x_11963:
        /* <DEDUP_REMOVED lines=12> */
.L_x_11964:
        /* <DEDUP_REMOVED lines=43> */
.L_x_11962:
[----:B------:R-:W-:Y:S01]  /*12b90*/  ISETP.NE.AND P3, PT, R13, 0x1, PT ;  /* 0x000000010d00780c */ /* 0x000fe20003f65270 */
[----:B------:R-:W-:Y:S01]  /*12ba0*/  HADD2.F32 R189, -RZ, R189.H1_H1 ;  /* 0x300000bdffbd7230 */ /* 0x000fe20000004100 */
[----:B------:R-:W-:Y:S01]  /*12bb0*/  I2FP.F32.U32 R12, R11 ;  /* 0x0000000b000c7245 */ /* 0x000fe20000201000 */
[----:B------:R-:W-:-:S03]  /*12bc0*/  IMAD.MOV.U32 R188, RZ, RZ, 0x2 ;  /* 0x00000002ffbc7424 */ /* 0x000fc600078e00ff */
[----:B------:R-:W-:Y:S01]  /*12bd0*/  FMUL.FTZ R11, R189, UR20 ;  /* 0x00000014bd0b7c20 */ /* 0x000fe20008410000 */
        /* <DEDUP_REMOVED lines=14> */
.L_x_11966:
        /* <DEDUP_REMOVED lines=12> */
.L_x_11967:
        /* <DEDUP_REMOVED lines=43> */
.L_x_11965:
        /* <DEDUP_REMOVED lines=9> */
[----:B------:R-:W-:-:S03]  /*130c0*/  MOV R13, R0 ;  /* 0x00000000000d7202 */ /* 0x000fc60000000f00 */
[----:B------:R-:W-:-:S04]  /*130d0*/  FADD.FTZ R11, R11, R12 ;  /* 0x0000000c0b0b7221 */ /* 0x000fc80000010000 */
[--C-:B--2---:R-:W-:Y:S01]  /*130e0*/  @P0 FADD.FTZ R215, R14, R11.reuse ;  /* 0x0000000b0ed70221 */ /* 0x104fe20000010000 */
        /* <DEDUP_REMOVED lines=12> */
.L_x_11969:
        /* <DEDUP_REMOVED lines=12> */
.L_x_11970:
        /* <DEDUP_REMOVED lines=43> */
.L_x_11968:
        /* <DEDUP_REMOVED lines=19> */
.L_x_11972:
        /* <DEDUP_REMOVED lines=12> */
.L_x_11973:
        /* <DEDUP_REMOVED lines=43> */
.L_x_11971:
[----:B------:R-:W-:Y:S01]  /*139c0*/  I2FP.F32.U32 R12, R13 ;  /* 0x0000000d000c7245 */ /* 0x000fe20000201000 */
[----:B------:R-:W-:Y:S02]  /*139d0*/  HADD2.F32 R13, -RZ, R22.H0_H0 ;  /* 0x20000016ff0d7230 */ /* 0x000fe40000004100 */
        /* <DEDUP_REMOVED lines=22> */
.L_x_11975:
        /* <DEDUP_REMOVED lines=12> */
.L_x_11976:
        /* <DEDUP_REMOVED lines=43> */
.L_x_11974:
        /* <DEDUP_REMOVED lines=19> */
.L_x_11978:
        /* <DEDUP_REMOVED lines=12> */
.L_x_11979:
        /* <DEDUP_REMOVED lines=43> */
.L_x_11977:
[----:B------:R-:W-:Y:S01]  /*14350*/  I2FP.F32.U32 R14, R14 ;  /* 0x0000000e000e7245 */ /* 0x000fe20000201000 */
[----:B------:R-:W-:Y:S02]  /*14360*/  HADD2.F32 R188, -RZ, R22.H1_H1 ;  /* 0x30000016ffbc7230 */ /* 0x000fe40000004100 */
[----:B------:R-:W-:Y:S02]  /*14370*/  @P0 HADD2.F32 R190, -RZ, R18.H1_H1 ;  /* 0x30000012ffbe0230 */ /* 0x000fe40000004100 */
        /* <DEDUP_REMOVED lines=10> */
[----:B------:R-:W-:Y:S02]  /*14420*/  MOV R190, 0x2 ;  /* 0x0000000200be7802 */ /* 0x000fe40000000f00 */
[----:B------:R-:W-:Y:S02]  /*14430*/  PRMT R13, R14, 0x7610, R13 ;  /* 0x000076100e0d7816 */ /* 0x000fe4000000000d */
        /* <DEDUP_REMOVED lines=10> */
.L_x_11981:
        /* <DEDUP_REMOVED lines=12> */
.L_x_11982:
        /* <DEDUP_REMOVED lines=43> */
.L_x_11980:
        /* <DEDUP_REMOVED lines=19> */
.L_x_11984:
        /* <DEDUP_REMOVED lines=12> */
.L_x_11985:
        /* <DEDUP_REMOVED lines=43> */
.L_x_11983:
        /* <DEDUP_REMOVED lines=25> */
.L_x_11987:
        /* <DEDUP_REMOVED lines=12> */
.L_x_11988:
        /* <DEDUP_REMOVED lines=43> */
.L_x_11986:
        /* <DEDUP_REMOVED lines=19> */
.L_x_11990:
        /* <DEDUP_REMOVED lines=14> */
.L_x_11991:
        /* <DEDUP_REMOVED lines=43> */
.L_x_11989:
        /* <DEDUP_REMOVED lines=18> */
.L_x_11943:
        /* <DEDUP_REMOVED lines=15> */
.L_x_11994:
        /* <DEDUP_REMOVED lines=12> */
.L_x_11995:
        /* <DEDUP_REMOVED lines=43> */
.L_x_11993:
[----:B------:R-:W-:Y:S01]  /*15c30*/  I2FP.F32.U32 R198, R210 ;  /* 0x000000d200c67245 */ /* 0x000fe20000201000 */
[----:B-----5:R-:W-:Y:S01]  /*15c40*/  HADD2.F32 R210, -RZ, R188.H0_H0 ;  /* 0x200000bcffd27230 */ /* 0x020fe20000004100 */
[----:B------:R-:W-:Y:S01]  /*15c50*/  ISETP.NE.AND P2, PT, R212, 0x1, PT ;  /* 0x00000001d400780c */ /* 0x000fe20003f45270 */
[----:B------:R-:W-:Y:S01]  /*15c60*/  @P0 HADD2.F32 R211, -RZ, R16.H0_H0 ;  /* 0x20000010ffd30230 */ /* 0x000fe20000004100 */
[----:B------:R-:W-:Y:S01]  /*15c70*/  LOP3.LUT R204, R204, 0xfffffff7, RZ, 0xc0, !PT ;  /* 0xfffffff7cccc7812 */ /* 0x000fe200078ec0ff */
[----:B------:R-:W-:Y:S01]  /*15c80*/  FFMA.FTZ R198, R198, R201, 1.1641532182693481445e-10 ;  /* 0x2f000000c6c67423 */ /* 0x000fe200000100c9 */
[----:B------:R-:W-:Y:S01]  /*15c90*/  FMUL.FTZ R210, R210, UR20 ;  /* 0x00000014d2d27c20 */ /* 0x000fe20008410000 */
[----:B--2---:R-:W-:-:S03]  /*15ca0*/  HFMA2 R214, -RZ, RZ, 0, 1.1920928955078125e-07 ;  /* 0x00000002ffd67431 */ /* 0x004fc600000001ff */
        /* <DEDUP_REMOVED lines=16> */
.L_x_11997:
        /* <DEDUP_REMOVED lines=12> */
.L_x_11998:
        /* <DEDUP_REMOVED lines=43> */
.L_x_11996:
        /* <DEDUP_REMOVED lines=24> */
.L_x_12000:
        /* <DEDUP_REMOVED lines=12> */
.L_x_12001:
        /* <DEDUP_REMOVED lines=43> */
.L_x_11999:
        /* <DEDUP_REMOVED lines=24> */
.L_x_12003:
        /* <DEDUP_REMOVED lines=12> */
.L_x_12004:
        /* <DEDUP_REMOVED lines=43> */
.L_x_12002:
        /* <DEDUP_REMOVED lines=22> */
.L_x_12006:
        /* <DEDUP_REMOVED lines=12> */
.L_x_12007:
        /* <DEDUP_REMOVED lines=43> */
.L_x_12005:
        /* <DEDUP_REMOVED lines=22> */
.L_x_12009:
        /* <DEDUP_REMOVED lines=12> */
.L_x_12010:
        /* <DEDUP_REMOVED lines=43> */
.L_x_12008:
[----:B------:R-:W-:Y:S01]  /*174a0*/  I2FP.F32.U32 R188, R189 ;  /* 0x000000bd00bc7245 */ /* 0x000fe20000201000 */
[----:B------:R-:W-:Y:S01]  /*174b0*/  HADD2.F32 R190, -RZ, R190.H1_H1 ;  /* 0x300000beffbe7230 */ /* 0x000fe20000004100 */
[----:B------:R-:W-:Y:S01]  /*174c0*/  ISETP.NE.AND P4, PT, R218, 0x1, PT ;  /* 0x00000001da00780c */ /* 0x000fe20003f85270 */
[----:B------:R-:W-:Y:S02]  /*174d0*/  IMAD.MOV.U32 R220, RZ, RZ, 0x2 ;  /* 0x00000002ffdc7424 */ /* 0x000fe400078e00ff */
[----:B------:R-:W-:Y:S01]  /*174e0*/  FFMA.FTZ R188, R188, R201, 1.1641532182693481445e-10 ;  /* 0x2f000000bcbc7423 */ /* 0x000fe200000100c9 */
[----:B------:R-:W-:Y:S01]  /*174f0*/  FMUL.FTZ R190, R190, UR20 ;  /* 0x00000014bebe7c20 */ /* 0x000fe20008410000 */
[----:B------:R-:W-:-:S03]  /*17500*/  IMAD.MOV.U32 R189, RZ, RZ, R0 ;  /* 0x000000ffffbd7224 */ /* 0x000fc600078e0000 */
[----:B------:R-:W-:Y:S01]  /*17510*/  FSETP.GTU.FTZ.AND P3, PT, R188, UR21, PT ;  /* 0x00000015bc007c0b */ /* 0x000fe2000bf7c000 */
        /* <DEDUP_REMOVED lines=14> */
.L_x_12012:
        /* <DEDUP_REMOVED lines=12> */
.L_x_12013:
        /* <DEDUP_REMOVED lines=43> */
.L_x_12011:
        /* <DEDUP_REMOVED lines=22> */
.L_x_12015:
        /* <DEDUP_REMOVED lines=12> */
.L_x_12016:
        /* <DEDUP_REMOVED lines=43> */
.L_x_12014:
        /* <DEDUP_REMOVED lines=14> */
.L_x_11992:
        /* <DEDUP_REMOVED lines=16> */
[----:B------:R-:W-:Y:S01]  /*18020*/  HFMA2 R227, -RZ, RZ, 0, 4.76837158203125e-07 ;  /* 0x00000008ffe37431 */ /* 0x000fe200000001ff */
        /* <DEDUP_REMOVED lines=34> */
.L_x_12017:
        /* <DEDUP_REMOVED lines=19> */
.L_x_12020:
        /* <DEDUP_REMOVED lines=12> */
.L_x_12021:
        /* <DEDUP_REMOVED lines=43> */
.L_x_12019:
        /* <DEDUP_REMOVED lines=21> */
.L_x_12023:
        /* <DEDUP_REMOVED lines=12> */
.L_x_12024:
        /* <DEDUP_REMOVED lines=43> */
.L_x_12022:
        /* <DEDUP_REMOVED lines=8> */
[----:B------:R-:W-:Y:S01]  /*18c30*/  FSEL R8, R9, RZ, !P1 ;  /* 0x000000ff09087208 */ /* 0x000fe20004800000 */
[----:B------:R-:W-:-:S04]  /*18c40*/  IMAD.MOV.U32 R9, RZ, RZ, R0 ;  /* 0x000000ffff097224 */ /* 0x000fc800078e0000 */
[----:B------:R-:W-:Y:S01]  /*18c50*/  FADD.FTZ R205, R205, R8 ;  /* 0x00000008cdcd7221 */ /* 0x000fe20000010000 */
[----:B------:R-:W-:-:S03]  /*18c60*/  SEL R8, RZ, 0x1, P1 ;  /* 0x00000001ff087807 */ /* 0x000fc60000800000 */
        /* <DEDUP_REMOVED lines=12> */
.L_x_12026:
        /* <DEDUP_REMOVED lines=12> */
.L_x_12027:
        /* <DEDUP_REMOVED lines=43> */
.L_x_12025:
[----:B------:R-:W-:Y:S01]  /*190a0*/  I2FP.F32.U32 R10, R9 ;  /* 0x00000009000a7245 */ /* 0x000fe20000201000 */
[----:B------:R-:W-:Y:S01]  /*190b0*/  HADD2.F32 R188, -RZ, R188.H1_H1 ;  /* 0x300000bcffbc7230 */ /* 0x000fe20000004100 */
        /* <DEDUP_REMOVED lines=19> */
.L_x_12029:
        /* <DEDUP_REMOVED lines=12> */
.L_x_12030:
        /* <DEDUP_REMOVED lines=43> */
.L_x_12028:
        /* <DEDUP_REMOVED lines=24> */
.L_x_12032:
        /* <DEDUP_REMOVED lines=12> */
.L_x_12033:
        /* <DEDUP_REMOVED lines=43> */
.L_x_12031:
[----:B------:R-:W-:Y:S01]  /*19a50*/  I2FP.F32.U32 R10, R11 ;  /* 0x0000000b000a7245 */ /* 0x000fe20000201000 */
[----:B------:R-:W-:Y:S01]  /*19a60*/  HADD2.F32 R11, -RZ, R189.H0_H0 ;  /* 0x200000bdff0b7230 */ /* 0x000fe20000004100 */
        /* <DEDUP_REMOVED lines=19> */
.L_x_12035:
        /* <DEDUP_REMOVED lines=12> */
.L_x_12036:
        /* <DEDUP_REMOVED lines=43> */
.L_x_12034:
        /* <DEDUP_REMOVED lines=24> */
.L_x_12038:
        /* <DEDUP_REMOVED lines=12> */
.L_x_12039:
        /* <DEDUP_REMOVED lines=43> */
.L_x_12037:
[----:B------:R-:W-:Y:S01]  /*1a400*/  ISETP.NE.AND P3, PT, R14, 0x1, PT ;  /* 0x000000010e00780c */ /* 0x000fe20003f65270 */
[----:B------:R-:W-:Y:S01]  /*1a410*/  HADD2.F32 R189, -RZ, R189.H1_H1 ;  /* 0x300000bdffbd7230 */ /* 0x000fe20000004100 */
[----:B------:R-:W-:Y:S01]  /*1a420*/  I2FP.F32.U32 R12, R11 ;  /* 0x0000000b000c7245 */ /* 0x000fe20000201000 */
[----:B------:R-:W-:Y:S02]  /*1a430*/  HFMA2 R188, -RZ, RZ, 0, 1.1920928955078125e-07 ;  /* 0x00000002ffbc7431 */ /* 0x000fe400000001ff */
        /* <DEDUP_REMOVED lines=15> */
.L_x_12041:
        /* <DEDUP_REMOVED lines=12> */
.L_x_12042:
        /* <DEDUP_REMOVED lines=43> */
.L_x_12040:
        /* <DEDUP_REMOVED lines=8> */
[----:B------:R-:W-:Y:S01]  /*1a920*/  FSEL R12, R13, RZ, !P2 ;  /* 0x000000ff0d0c7208 */ /* 0x000fe20005000000 */
[----:B------:R-:W-:-:S04]  /*1a930*/  IMAD.MOV.U32 R13, RZ, RZ, R0 ;  /* 0x000000ffff0d7224 */ /* 0x000fc800078e0000 */
        /* <DEDUP_REMOVED lines=14> */
.L_x_12044:
        /* <DEDUP_REMOVED lines=12> */
.L_x_12045:
        /* <DEDUP_REMOVED lines=43> */
.L_x_12043:
        /* <DEDUP_REMOVED lines=19> */
.L_x_12047:
        /* <DEDUP_REMOVED lines=12> */
.L_x_12048:
        /* <DEDUP_REMOVED lines=43> */
.L_x_12046:
        /* <DEDUP_REMOVED lines=24> */
.L_x_12050:
        /* <DEDUP_REMOVED lines=12> */
.L_x_12051:
        /* <DEDUP_REMOVED lines=43> */
.L_x_12049:
[----:B------:R-:W-:Y:S01]  /*1b720*/  I2FP.F32.U32 R14, R13 ;  /* 0x0000000d000e7245 */ /* 0x000fe20000201000 */
[----:B------:R-:W-:Y:S01]  /*1b730*/  HADD2.F32 R190, -RZ, R190.H1_H1 ;  /* 0x300000beffbe7230 */ /* 0x000fe20000004100 */
[----:B------:R-:W-:-:S03]  /*1b740*/  ISETP.NE.AND P4, PT, R189, 0x1, PT ;  /* 0x00000001bd00780c */ /* 0x000fc60003f85270 */
[----:B------:R-:W-:Y:S01]  /*1b750*/  FFMA.FTZ R14, R14, R201, 1.1641532182693481445e-10 ;  /* 0x2f0000000e0e7423 */ /* 0x000fe200000100c9 */
[----:B------:R-:W-:Y:S01]  /*1b760*/  FMUL.FTZ R13, R190, UR20 ;  /* 0x00000014be0d7c20 */ /* 0x000fe20008410000 */
[----:B------:R-:W-:-:S03]  /*1b770*/  IMAD.MOV.U32 R190, RZ, RZ, 0x2 ;  /* 0x00000002ffbe7424 */ /* 0x000fc600078e00ff */
        /* <DEDUP_REMOVED lines=13> */
.L_x_12053:
        /* <DEDUP_REMOVED lines=12> */
.L_x_12054:
        /* <DEDUP_REMOVED lines=43> */
.L_x_12052:
[----:B------:R-:W-:Y:S01]  /*1bbc0*/  I2FP.F32.U32 R14, R14 ;  /* 0x0000000e000e7245 */ /* 0x000fe20000201000 */
[----:B------:R-:W-:Y:S02]  /*1bbd0*/  HADD2.F32 R188, -RZ, R22.H1_H1 ;  /* 0x30000016ffbc7230 */ /* 0x000fe40000004100 */
[----:B--2---:R-:W-:Y:S02]  /*1bbe0*/  @P0 HADD2.F32 R224, -RZ, R18.H1_H1 ;  /* 0x30000012ffe00230 */ /* 0x004fe40000004100 */
        /* <DEDUP_REMOVED lines=22> */
.L_x_12056:
        /* <DEDUP_REMOVED lines=12> */
.L_x_12057:
        /* <DEDUP_REMOVED lines=43> */
.L_x_12055:
        /* <DEDUP_REMOVED lines=19> */
.L_x_12059:
        /* <DEDUP_REMOVED lines=12> */
.L_x_12060:
        /* <DEDUP_REMOVED lines=43> */
.L_x_12058:
[----:B------:R-:W-:Y:S01]  /*1c560*/  I2FP.F32.U32 R188, R189 ;  /* 0x000000bd00bc7245 */ /* 0x000fe20000201000 */
[----:B------:R-:W-:Y:S02]  /*1c570*/  HADD2.F32 R189, -RZ, R23.H0_H0 ;  /* 0x20000017ffbd7230 */ /* 0x000fe40000004100 */
[----:B------:R-:W-:Y:S02]  /*1c580*/  @P0 HADD2.F32 R225, -RZ, R19.H0_H0 ;  /* 0x20000013ffe10230 */ /* 0x000fe40000004100 */
[----:B------:R-:W-:Y:S01]  /*1c590*/  FFMA.FTZ R188, R188, R201, 1.1641532182693481445e-10 ;  /* 0x2f000000bcbc7423 */ /* 0x000fe200000100c9 */
[----:B------:R-:W-:Y:S01]  /*1c5a0*/  FMUL.FTZ R189, R189, UR20 ;  /* 0x00000014bdbd7c20 */ /* 0x000fe20008410000 */
[----:B------:R-:W-:-:S03]  /*1c5b0*/  IMAD.MOV.U32 R190, RZ, RZ, R0 ;  /* 0x000000ffffbe7224 */ /* 0x000fc600078e0000 */
[----:B------:R-:W-:-:S04]  /*1c5c0*/  FSETP.GTU.FTZ.AND P5, PT, R188, UR21, PT ;  /* 0x00000015bc007c0b */ /* 0x000fc8000bfbc000 */
        /* <DEDUP_REMOVED lines=18> */
.L_x_12062:
        /* <DEDUP_REMOVED lines=12> */
.L_x_12063:
        /* <DEDUP_REMOVED lines=43> */
.L_x_12061:
        /* <DEDUP_REMOVED lines=21> */
.L_x_12065:
        /* <DEDUP_REMOVED lines=14> */
.L_x_12066:
        /* <DEDUP_REMOVED lines=43> */
.L_x_12064:
        /* <DEDUP_REMOVED lines=18> */
.L_x_12018:
        /* <DEDUP_REMOVED lines=15> */
.L_x_12069:
        /* <DEDUP_REMOVED lines=12> */
.L_x_12070:
        /* <DEDUP_REMOVED lines=43> */
.L_x_12068:
        /* <DEDUP_REMOVED lines=24> */
.L_x_12072:
        /* <DEDUP_REMOVED lines=12> */
.L_x_12073:
        /* <DEDUP_REMOVED lines=43> */
.L_x_12071:
[----:B------:R-:W-:Y:S01]  /*1d9b0*/  I2FP.F32.U32 R220, R211 ;  /* 0x000000d300dc7245 */ /* 0x000fe20000201000 */
[----:B------:R-:W-:Y:S01]  /*1d9c0*/  HADD2.F32 R188, -RZ, R188.H1_H1 ;  /* 0x300000bcffbc7230 */ /* 0x000fe20000004100 */
[----:B------:R-:W-:Y:S01]  /*1d9d0*/  ISETP.NE.AND P2, PT, R222, 0x1, PT ;  /* 0x00000001de00780c */ /* 0x000fe20003f45270 */
[----:B--2---:R-:W-:Y:S01]  /*1d9e0*/  IMAD.MOV.U32 R224, RZ, RZ, 0x2 ;  /* 0x00000002ffe07424 */ /* 0x004fe200078e00ff */
        /* <DEDUP_REMOVED lines=20> */
.L_x_12075:
        /* <DEDUP_REMOVED lines=12> */
.L_x_12076:
        /* <DEDUP_REMOVED lines=43> */
.L_x_12074:
[----:B------:R-:W-:Y:S01]  /*1dea0*/  I2FP.F32.U32 R188, R188 ;  /* 0x000000bc00bc7245 */ /* 0x000fe20000201000 */
[----:B------:R-:W-:Y:S01]  /*1deb0*/  HADD2.F32 R220, -RZ, R189.H0_H0 ;  /* 0x200000bdffdc7230 */ /* 0x000fe20000004100 */
        /* <DEDUP_REMOVED lines=22> */
.L_x_12078:
        /* <DEDUP_REMOVED lines=12> */
.L_x_12079:
        /* <DEDUP_REMOVED lines=43> */
.L_x_12077:
        /* <DEDUP_REMOVED lines=22> */
.L_x_12081:
        /* <DEDUP_REMOVED lines=12> */
.L_x_12082:
        /* <DEDUP_REMOVED lines=43> */
.L_x_12080:
        /* <DEDUP_REMOVED lines=22> */
.L_x_12084:
        /* <DEDUP_REMOVED lines=12> */
.L_x_12085:
        /* <DEDUP_REMOVED lines=43> */
.L_x_12083:
[----:B------:R-:W-:Y:S01]  /*1ed30*/  I2FP.F32.U32 R188, R189 ;  /* 0x000000bd00bc7245 */ /* 0x000fe20000201000 */
[----:B------:R-:W-:Y:S01]  /*1ed40*/  HADD2.F32 R190, -RZ, R190.H1_H1 ;  /* 0x300000beffbe7230 */ /* 0x000fe20000004100 */
[----:B------:R-:W-:Y:S01]  /*1ed50*/  ISETP.NE.AND P4, PT, R225, 0x1, PT ;  /* 0x00000001e100780c */ /* 0x000fe20003f85270 */
[----:B------:R-:W-:Y:S02]  /*1ed60*/  @P0 HADD2.F32 R189, -RZ, R18.H1_H1 ;  /* 0x30000012ffbd0230 */ /* 0x000fe40000004100 */
[----:B------:R-:W-:Y:S01]  /*1ed70*/  FFMA.FTZ R188, R188, R201, 1.1641532182693481445e-10 ;  /* 0x2f000000bcbc7423 */ /* 0x000fe200000100c9 */
[----:B------:R-:W-:-:S04]  /*1ed80*/  FMUL.FTZ R190, R190, UR20 ;  /* 0x00000014bebe7c20 */ /* 0x000fc80008410000 */
[----:B------:R-:W-:Y:S01]  /*1ed90*/  FSETP.GTU.FTZ.AND P3, PT, R188, UR21, PT ;  /* 0x00000015bc007c0b */ /* 0x000fe2000bf7c000 */
[----:B------:R-:W-:-:S03]  /*1eda0*/  HFMA2 R188, -RZ, RZ, 0, 1.1920928955078125e-07 ;  /* 0x00000002ffbc7431 */ /* 0x000fc600000001ff */
        /* <DEDUP_REMOVED lines=14> */
.L_x_12087:
        /* <DEDUP_REMOVED lines=12> */
.L_x_12088:
        /* <DEDUP_REMOVED lines=43> */
.L_x_12086:
[----:B------:R-:W-:Y:S01]  /*1f200*/  I2FP.F32.U32 R226, R189 ;  /* 0x000000bd00e27245 */ /* 0x000fe20000201000 */
[----:B------:R-:W-:Y:S01]  /*1f210*/  HADD2.F32 R189, -RZ, R191.H0_H0 ;  /* 0x200000bfffbd7230 */ /* 0x000fe20000004100 */
[----:B------:R-:W-:Y:S01]  /*1f220*/  ISETP.NE.AND P5, PT, R188, 0x1, PT ;  /* 0x00000001bc00780c */ /* 0x000fe20003fa5270 */
[----:B------:R-:W-:Y:S01]  /*1f230*/  @P0 HADD2.F32 R230, -RZ, R19.H0_H0 ;  /* 0x20000013ffe60230 */ /* 0x000fe20000004100 */
[----:B------:R-:W-:Y:S01]  /*1f240*/  UMOV UR4, 0x2 ;  /* 0x0000000200047882 */ /* 0x000fe20000000000 */
[----:B------:R-:W-:Y:S01]  /*1f250*/  FFMA.FTZ R226, R226, R201, 1.1641532182693481445e-10 ;  /* 0x2f000000e2e27423 */ /* 0x000fe200000100c9 */
[----:B------:R-:W-:-:S04]  /*1f260*/  FMUL.FTZ R189, R189, UR20 ;  /* 0x00000014bdbd7c20 */ /* 0x000fc80008410000 */
        /* <DEDUP_REMOVED lines=17> */
.L_x_12090:
        /* <DEDUP_REMOVED lines=12> */
.L_x_12091:
        /* <DEDUP_REMOVED lines=43> */
.L_x_12089:
        /* <DEDUP_REMOVED lines=14> */
.L_x_12067:
        /* <DEDUP_REMOVED lines=51> */
.L_x_12092:
        /* <DEDUP_REMOVED lines=23> */
.L_x_12095:
        /* <DEDUP_REMOVED lines=12> */
.L_x_12096:
        /* <DEDUP_REMOVED lines=43> */
.L_x_12094:
        /* <DEDUP_REMOVED lines=21> */
.L_x_12098:
        /* <DEDUP_REMOVED lines=12> */
.L_x_12099:
        /* <DEDUP_REMOVED lines=43> */
.L_x_12097:
        /* <DEDUP_REMOVED lines=24> */
.L_x_12101:
        /* <DEDUP_REMOVED lines=12> */
.L_x_12102:
        /* <DEDUP_REMOVED lines=43> */
.L_x_12100:
        /* <DEDUP_REMOVED lines=21> */
.L_x_12104:
        /* <DEDUP_REMOVED lines=12> */
.L_x_12105:
        /* <DEDUP_REMOVED lines=43> */
.L_x_12103:
        /* <DEDUP_REMOVED lines=24> */
.L_x_12107:
        /* <DEDUP_REMOVED lines=12> */
.L_x_12108:
        /* <DEDUP_REMOVED lines=43> */
.L_x_12106:
        /* <DEDUP_REMOVED lines=21> */
.L_x_12110:
        /* <DEDUP_REMOVED lines=12> */
.L_x_12111:
        /* <DEDUP_REMOVED lines=43> */
.L_x_12109:
        /* <DEDUP_REMOVED lines=11> */
[----:B------:R-:W-:-:S03]  /*218b0*/  MOV R11, R0 ;  /* 0x00000000000b7202 */ /* 0x000fc60000000f00 */
        /* <DEDUP_REMOVED lines=12> */
.L_x_12113:
        /* <DEDUP_REMOVED lines=12> */
.L_x_12114:
        /* <DEDUP_REMOVED lines=43> */
.L_x_12112:
[----:B------:R-:W-:Y:S01]  /*21cf0*/  ISETP.NE.AND P3, PT, R12, 0x1, PT ;  /* 0x000000010c00780c */ /* 0x000fe20003f65270 */
[----:B------:R-:W-:Y:S01]  /*21d00*/  HADD2.F32 R189, -RZ, R189.H1_H1 ;  /* 0x300000bdffbd7230 */ /* 0x000fe20000004100 */
        /* <DEDUP_REMOVED lines=19> */
.L_x_12116:
        /* <DEDUP_REMOVED lines=12> */
.L_x_12117:
        /* <DEDUP_REMOVED lines=43> */
.L_x_12115:
[----:B------:R-:W-:Y:S01]  /*221b0*/  I2FP.F32.U32 R12, R13 ;  /* 0x0000000d000c7245 */ /* 0x000fe20000201000 */
[----:B------:R-:W-:Y:S01]  /*221c0*/  HADD2.F32 R13, -RZ, R21.H1_H1 ;  /* 0x30000015ff0d7230 */ /* 0x000fe20000004100 */
[----:B------:R-:W-:Y:S01]  /*221d0*/  UMOV UR5, 0x2 ;  /* 0x0000000200057882 */ /* 0x000fe20000000000 */
[----:B------:R-:W-:Y:S02]  /*221e0*/  @P0 HADD2.F32 R230, -RZ, R17.H1_H1 ;  /* 0x30000011ffe60230 */ /* 0x000fe40000004100 */
[----:B------:R-:W-:Y:S01]  /*221f0*/  FFMA.FTZ R12, R12, R201, 1.1641532182693481445e-10 ;  /* 0x2f0000000c0c7423 */ /* 0x000fe200000100c9 */
[----:B------:R-:W-:-:S04]  /*22200*/  FMUL.FTZ R13, R13, UR20 ;  /* 0x000000140d0d7c20 */ /* 0x000fc80008410000 */
[----:B------:R-:W-:-:S04]  /*22210*/  FSETP.GTU.FTZ.AND P2, PT, R12, UR21, PT ;  /* 0x000000150c007c0b */ /* 0x000fc8000bf5c000 */
[----:B------:R-:W-:Y:S02]  /*22220*/  FSEL R12, R13, RZ, !P2 ;  /* 0x000000ff0d0c7208 */ /* 0x000fe40005000000 */
[----:B------:R-:W-:-:S03]  /*22230*/  MOV R13, R0 ;  /* 0x00000000000d7202 */ /* 0x000fc60000000f00 */
[----:B------:R-:W-:Y:S01]  /*22240*/  FADD.FTZ R11, R11, R12 ;  /* 0x0000000c0b0b7221 */ /* 0x000fe20000010000 */
[----:B------:R-:W-:-:S03]  /*22250*/  IMAD.U32 R12, RZ, RZ, UR4 ;  /* 0x00000004ff0c7e24 */ /* 0x000fc6000f8e00ff */
[--C-:B------:R-:W-:Y:S01]  /*22260*/  @P0 FADD.FTZ R230, R230, R11.reuse ;  /* 0x0000000be6e60221 */ /* 0x100fe20000010000 */
[----:B------:R-:W-:Y:S01]  /*22270*/  @!P0 IMAD.MOV.U32 R230, RZ, RZ, R11 ;  /* 0x000000ffffe68224 */ /* 0x000fe200078e000b */
[----:B------:R-:W-:Y:S02]  /*22280*/  ISETP.NE.AND P3, PT, R12, 0x1, PT ;  /* 0x000000010c00780c */ /* 0x000fe40003f65270 */
[----:B------:R-:W-:Y:S02]  /*22290*/  SEL R11, RZ, 0x1, P2 ;  /* 0x00000001ff0b7807 */ /* 0x000fe40001000000 */
[----:B------:R-:W-:-:S09]  /*222a0*/  F2FP.F16.F32.PACK_AB R240, RZ, R230 ;  /* 0x000000e6fff0723e */ /* 0x000fd200000000ff */
        /* <DEDUP_REMOVED lines=11> */
.L_x_12119:
        /* <DEDUP_REMOVED lines=12> */
.L_x_12120:
        /* <DEDUP_REMOVED lines=43> */
.L_x_12118:
[----:B------:R-:W-:Y:S01]  /*226d0*/  I2FP.F32.U32 R12, R13 ;  /* 0x0000000d000c7245 */ /* 0x000fe20000201000 */
[----:B------:R-:W-:Y:S01]  /*226e0*/  UISETP.NE.AND UP2, UPT, UR5, 0x1, UPT ;  /* 0x000000010500788c */ /* 0x000fe2000bf45270 */
[----:B------:R-:W-:Y:S01]  /*226f0*/  HADD2.F32 R13, -RZ, R190.H0_H0 ;  /* 0x200000beff0d7230 */ /* 0x000fe20000004100 */
[----:B------:R-:W-:Y:S01]  /*22700*/  UMOV UR4, 0x2 ;  /* 0x0000000200047882 */ /* 0x000fe20000000000 */
[----:B------:R-:W-:Y:S02]  /*22710*/  IMAD.MOV.U32 R188, RZ, RZ, R0 ;  /* 0x000000ffffbc7224 */ /* 0x000fe400078e0000 */
[----:B------:R-:W-:Y:S01]  /*22720*/  FFMA.FTZ R12, R12, R201, 1.1641532182693481445e-10 ;  /* 0x2f0000000c0c7423 */ /* 0x000fe200000100c9 */
[----:B------:R-:W-:-:S04]  /*22730*/  FMUL.FTZ R13, R13, UR20 ;  /* 0x000000140d0d7c20 */ /* 0x000fc80008410000 */
        /* <DEDUP_REMOVED lines=14> */
.L_x_12122:
        /* <DEDUP_REMOVED lines=12> */
.L_x_12123:
        /* <DEDUP_REMOVED lines=43> */
.L_x_12121:
        /* <DEDUP_REMOVED lines=26> */
.L_x_12125:
        /* <DEDUP_REMOVED lines=12> */
.L_x_12126:
        /* <DEDUP_REMOVED lines=43> */
.L_x_12124:
[----:B------:R-:W-:Y:S01]  /*230a0*/  I2FP.F32.U32 R14, R13 ;  /* 0x0000000d000e7245 */ /* 0x000fe20000201000 */
[----:B------:R-:W-:Y:S01]  /*230b0*/  HADD2.F32 R190, -RZ, R190.H1_H1 ;  /* 0x300000beffbe7230 */ /* 0x000fe20000004100 */
[----:B------:R-:W-:Y:S01]  /*230c0*/  UISETP.NE.AND UP2, UPT, UR5, 0x1, UPT ;  /* 0x000000010500788c */ /* 0x000fe2000bf45270 */
[----:B------:R-:W-:Y:S02]  /*230d0*/  UMOV UR4, 0x2 ;  /* 0x0000000200047882 */ /* 0x000fe40000000000 */
[----:B------:R-:W-:Y:S01]  /*230e0*/  FFMA.FTZ R14, R14, R201, 1.1641532182693481445e-10 ;  /* 0x2f0000000e0e7423 */ /* 0x000fe200000100c9 */
[----:B------:R-:W-:-:S04]  /*230f0*/  FMUL.FTZ R13, R190, UR20 ;  /* 0x00000014be0d7c20 */ /* 0x000fc80008410000 */
[----:B------:R-:W-:Y:S01]  /*23100*/  FSETP.GTU.FTZ.AND P3, PT, R14, UR21, PT ;  /* 0x000000150e007c0b */ /* 0x000fe2000bf7c000 */
[----:B------:R-:W-:-:S03]  /*23110*/  IMAD.MOV.U32 R14, RZ, RZ, R0 ;  /* 0x000000ffff0e7224 */ /* 0x000fc600078e0000 */
        /* <DEDUP_REMOVED lines=13> */
.L_x_12128:
        /* <DEDUP_REMOVED lines=12> */
.L_x_12129:
        /* <DEDUP_REMOVED lines=43> */
.L_x_12127:
[----:B------:R-:W-:Y:S01]  /*23560*/  I2FP.F32.U32 R14, R14 ;  /* 0x0000000e000e7245 */ /* 0x000fe20000201000 */
[----:B------:R-:W-:Y:S01]  /*23570*/  HADD2.F32 R188, -RZ, R22.H1_H1 ;  /* 0x30000016ffbc7230 */ /* 0x000fe20000004100 */
[----:B------:R-:W-:Y:S01]  /*23580*/  UISETP.NE.AND UP2, UPT, UR4, 0x1, UPT ;  /* 0x000000010400788c */ /* 0x000fe2000bf45270 */
[----:B--2---:R-:W-:Y:S01]  /*23590*/  @P0 HADD2.F32 R232, -RZ, R18.H1_H1 ;  /* 0x30000012ffe80230 */ /* 0x004fe20000004100 */
[----:B------:R-:W-:Y:S01]  /*235a0*/  UMOV UR5, 0x2 ;  /* 0x0000000200057882 */ /* 0x000fe20000000000 */
[----:B------:R-:W-:Y:S01]  /*235b0*/  FFMA.FTZ R14, R14, R201, 1.1641532182693481445e-10 ;  /* 0x2f0000000e0e7423 */ /* 0x000fe200000100c9 */
[----:B------:R-:W-:Y:S01]  /*235c0*/  FMUL.FTZ R188, R188, UR20 ;  /* 0x00000014bcbc7c20 */ /* 0x000fe20008410000 */
[----:B------:R-:W-:-:S03]  /*235d0*/  IMAD.MOV.U32 R189, RZ, RZ, R0 ;  /* 0x000000ffffbd7224 */ /* 0x000fc600078e0000 */
[----:B------:R-:W-:-:S04]  /*235e0*/  FSETP.GTU.FTZ.AND P4, PT, R14, UR21, PT ;  /* 0x000000150e007c0b */ /* 0x000fc8000bf9c000 */
[----:B------:R-:W-:Y:S02]  /*235f0*/  FSEL R188, R188, RZ, !P4 ;  /* 0x000000ffbcbc7208 */ /* 0x000fe40006000000 */
[----:B------:R-:W-:-:S03]  /*23600*/  SEL R14, RZ, 0x1, P4 ;  /* 0x00000001ff0e7807 */ /* 0x000fc60002000000 */
[----:B------:R-:W-:-:S04]  /*23610*/  FADD.FTZ R13, R13, R188 ;  /* 0x000000bc0d0d7221 */ /* 0x000fc80000010000 */
[--C-:B------:R-:W-:Y:S01]  /*23620*/  @P0 FADD.FTZ R232, R232, R13.reuse ;  /* 0x0000000de8e80221 */ /* 0x100fe20000010000 */
[----:B------:R-:W-:Y:S02]  /*23630*/  @!P0 MOV R232, R13 ;  /* 0x0000000d00e88202 */ /* 0x000fe40000000f00 */
[----:B------:R-:W-:Y:S02]  /*23640*/  PRMT R13, R14, 0x7610, R13 ;  /* 0x000076100e0d7816 */ /* 0x000fe4000000000d */
        /* <DEDUP_REMOVED lines=12> */
.L_x_12131:
        /* <DEDUP_REMOVED lines=12> */
.L_x_12132:
        /* <DEDUP_REMOVED lines=43> */
.L_x_12130:
[----:B------:R-:W-:Y:S01]  /*23a80*/  I2FP.F32.U32 R14, R189 ;  /* 0x000000bd000e7245 */ /* 0x000fe20000201000 */
[----:B------:R-:W-:Y:S01]  /*23a90*/  HADD2.F32 R188, -RZ, R191.H0_H0 ;  /* 0x200000bfffbc7230 */ /* 0x000fe20000004100 */
[----:B------:R-:W-:Y:S01]  /*23aa0*/  UISETP.NE.AND UP2, UPT, UR5, 0x1, UPT ;  /* 0x000000010500788c */ /* 0x000fe2000bf45270 */
[----:B------:R-:W-:Y:S01]  /*23ab0*/  IMAD.MOV.U32 R189, RZ, RZ, R0 ;  /* 0x000000ffffbd7224 */ /* 0x000fe200078e0000 */
        /* <DEDUP_REMOVED lines=17> */
.L_x_12134:
        /* <DEDUP_REMOVED lines=12> */
.L_x_12135:
        /* <DEDUP_REMOVED lines=43> */
.L_x_12133:
        /* <DEDUP_REMOVED lines=27> */
.L_x_12137:
        /* <DEDUP_REMOVED lines=12> */
.L_x_12138:
        /* <DEDUP_REMOVED lines=43> */
.L_x_12136:
[----:B------:R-:W-:Y:S01]  /*24460*/  I2FP.F32.U32 R188, R189 ;  /* 0x000000bd00bc7245 */ /* 0x000fe20000201000 */
[----:B------:R-:W-:Y:S01]  /*24470*/  HADD2.F32 R191, -RZ, R191.H1_H1 ;  /* 0x300000bfffbf7230 */ /* 0x000fe20000004100 */
        /* <DEDUP_REMOVED lines=19> */
.L_x_12140:
        /* <DEDUP_REMOVED lines=14> */
.L_x_12141:
        /* <DEDUP_REMOVED lines=43> */
.L_x_12139:
[----:B------:R-:W-:Y:S01]  /*24940*/  I2FP.F32.U32 R188, R189 ;  /* 0x000000bd00bc7245 */ /* 0x000fe20000201000 */
[----:B------:R-:W-:Y:S01]  /*24950*/  HADD2.F32 R189, -RZ, R23.H1_H1 ;  /* 0x30000017ffbd7230 */ /* 0x000fe20000004100 */
[----:B------:R-:W-:-:S03]  /*24960*/  PRMT R190, R241, 0x5410, R242 ;  /* 0x00005410f1be7816 */ /* 0x000fc600000000f2 */
[----:B------:R-:W-:Y:S01]  /*24970*/  FFMA.FTZ R188, R188, R201, 1.1641532182693481445e-10 ;  /* 0x2f000000bcbc7423 */ /* 0x000fe200000100c9 */
[----:B------:R-:W-:Y:S01]  /*24980*/  FMUL.FTZ R189, R189, UR20 ;  /* 0x00000014bdbd7c20 */ /* 0x000fe20008410000 */
[----:B------:R-:W-:-:S03]  /*24990*/  @P0 HADD2.F32 R201, -RZ, R19.H1_H1 ;  /* 0x30000013ffc90230 */ /* 0x000fc60000004100 */
        /* <DEDUP_REMOVED lines=12> */
.L_x_12093:
        /* <DEDUP_REMOVED lines=18> */
.L_x_12144:
        /* <DEDUP_REMOVED lines=12> */
.L_x_12145:
        /* <DEDUP_REMOVED lines=43> */
.L_x_12143:
[----:B------:R-:W-:Y:S01]  /*24ef0*/  I2FP.F32.U32 R206, R227 ;  /* 0x000000e300ce7245 */ /* 0x000fe20000201000 */
[----:B-----5:R-:W-:Y:S01]  /*24f00*/  HADD2.F32 R227, -RZ, R188.H0_H0 ;  /* 0x200000bcffe37230 */ /* 0x020fe20000004100 */
[----:B------:R-:W-:Y:S01]  /*24f10*/  UISETP.NE.AND UP2, UPT, UR5, 0x1, UPT ;  /* 0x000000010500788c */ /* 0x000fe2000bf45270 */
[----:B------:R-:W-:Y:S01]  /*24f20*/  LOP3.LUT R204, R204, 0xfffffff7, RZ, 0xc0, !PT ;  /* 0xfffffff7cccc7812 */ /* 0x000fe200078ec0ff */
[----:B------:R-:W-:Y:S02]  /*24f30*/  IMAD.MOV.U32 R229, RZ, RZ, R0 ;  /* 0x000000ffffe57224 */ /* 0x000fe400078e0000 */
[----:B------:R-:W-:Y:S01]  /*24f40*/  FFMA.FTZ R206, R206, R201, 1.1641532182693481445e-10 ;  /* 0x2f000000cece7423 */ /* 0x000fe200000100c9 */
[----:B------:R-:W-:Y:S01]  /*24f50*/  FMUL.FTZ R227, R227, UR20 ;  /* 0x00000014e3e37c20 */ /* 0x000fe20008410000 */
[----:B------:R-:W-:-:S03]  /*24f60*/  UMOV UR4, 0x2 ;  /* 0x0000000200047882 */ /* 0x000fc60000000000 */
[----:B------:R-:W-:Y:S01]  /*24f70*/  FSETP.GTU.FTZ.AND P1, PT, R206, UR21, PT ;  /* 0x00000015ce007c0b */ /* 0x000fe2000bf3c000 */
[----:B------:R-:W-:-:S03]  /*24f80*/  @P0 HADD2.F32 R206, -RZ, R16.H0_H0 ;  /* 0x20000010ffce0230 */ /* 0x000fc60000004100 */
[----:B------:R-:W-:Y:S02]  /*24f90*/  FSEL R227, R227, RZ, !P1 ;  /* 0x000000ffe3e37208 */ /* 0x000fe40004800000 */
[----:B------:R-:W-:-:S03]  /*24fa0*/  PLOP3.LUT P1, PT, P1, PT, PT, 0x8, 0x80 ;  /* 0x000000000080781c */ /* 0x000fc60000f2e170 */
[----:B------:R-:W-:-:S05]  /*24fb0*/  @P0 FADD.FTZ R227, R206, R227 ;  /* 0x000000e3cee30221 */ /* 0x000fca0000010000 */
[----:B------:R-:W-:-:S05]  /*24fc0*/  F2FP.F16.F32.PACK_AB R206, RZ, R227 ;  /* 0x000000e3ffce723e */ /* 0x000fca00000000ff */
        /* <DEDUP_REMOVED lines=11> */
.L_x_12147:
        /* <DEDUP_REMOVED lines=12> */
.L_x_12148:
        /* <DEDUP_REMOVED lines=43> */
.L_x_12146:
[----:B------:R-:W-:Y:S01]  /*253f0*/  I2FP.F32.U32 R228, R229 ;  /* 0x000000e500e47245 */ /* 0x000fe20000201000 */
[----:B------:R-:W-:Y:S01]  /*25400*/  HADD2.F32 R188, -RZ, R188.H1_H1 ;  /* 0x300000bcffbc7230 */ /* 0x000fe20000004100 */
[----:B------:R-:W-:Y:S01]  /*25410*/  UISETP.NE.AND UP2, UPT, UR4, 0x1, UPT ;  /* 0x000000010400788c */ /* 0x000fe2000bf45270 */
[----:B------:R-:W-:Y:S01]  /*25420*/  LOP3.LUT R204, R204, 0xfffffffb, RZ, 0xc0, !PT ;  /* 0xfffffffbcccc7812 */ /* 0x000fe200078ec0ff */
[----:B------:R-:W-:Y:S01]  /*25430*/  UMOV UR5, 0x2 ;  /* 0x0000000200057882 */ /* 0x000fe20000000000 */
        /* <DEDUP_REMOVED lines=20> */
.L_x_12150:
        /* <DEDUP_REMOVED lines=12> */
.L_x_12151:
        /* <DEDUP_REMOVED lines=43> */
.L_x_12149:
[----:B------:R-:W-:Y:S01]  /*258f0*/  I2FP.F32.U32 R188, R188 ;  /* 0x000000bc00bc7245 */ /* 0x000fe20000201000 */
[----:B------:R-:W-:Y:S01]  /*25900*/  HADD2.F32 R228, -RZ, R189.H0_H0 ;  /* 0x200000bdffe47230 */ /* 0x000fe20000004100 */
[----:B------:R-:W-:Y:S01]  /*25910*/  UISETP.NE.AND UP2, UPT, UR5, 0x1, UPT ;  /* 0x000000010500788c */ /* 0x000fe2000bf45270 */
[----:B------:R-:W-:Y:S01]  /*25920*/  @P0 HADD2.F32 R231, -RZ, R17.H0_H0 ;  /* 0x20000011ffe70230 */ /* 0x000fe20000004100 */
[----:B------:R-:W-:Y:S01]  /*25930*/  LOP3.LUT R204, R204, 0xfffffffd, RZ, 0xc0, !PT ;  /* 0xfffffffdcccc7812 */ /* 0x000fe200078ec0ff */
[----:B------:R-:W-:Y:S01]  /*25940*/  FFMA.FTZ R188, R188, R201, 1.1641532182693481445e-10 ;  /* 0x2f000000bcbc7423 */ /* 0x000fe200000100c9 */
[----:B------:R-:W-:Y:S01]  /*25950*/  FMUL.FTZ R228, R228, UR20 ;  /* 0x00000014e4e47c20 */ /* 0x000fe20008410000 */
[----:B------:R-:W-:-:S03]  /*25960*/  UMOV UR4, 0x2 ;  /* 0x0000000200047882 */ /* 0x000fc60000000000 */
[----:B------:R-:W-:Y:S02]  /*25970*/  FSETP.GTU.FTZ.AND P1, PT, R188, UR21, PT ;  /* 0x00000015bc007c0b */ /* 0x000fe4000bf3c000 */
[----:B------:R-:W-:Y:S02]  /*25980*/  MOV R188, R0 ;  /* 0x0000000000bc7202 */ /* 0x000fe40000000f00 */
        /* <DEDUP_REMOVED lines=15> */
.L_x_12153:
        /* <DEDUP_REMOVED lines=12> */
.L_x_12154:
        /* <DEDUP_REMOVED lines=43> */
.L_x_12152:
        /* <DEDUP_REMOVED lines=23> */
.L_x_12156:
        /* <DEDUP_REMOVED lines=12> */
.L_x_12157:
        /* <DEDUP_REMOVED lines=43> */
.L_x_12155:
        /* <DEDUP_REMOVED lines=24> */
.L_x_12159:
        /* <DEDUP_REMOVED lines=12> */
.L_x_12160:
        /* <DEDUP_REMOVED lines=43> */
.L_x_12158:
        /* <DEDUP_REMOVED lines=8> */
[----:B--2---:R-:W-:Y:S02]  /*26840*/  FSEL R232, R190, RZ, !P3 ;  /* 0x000000ffbee87208 */ /* 0x004fe40005800000 */
        /* <DEDUP_REMOVED lines=15> */
.L_x_12162:
        /* <DEDUP_REMOVED lines=12> */
.L_x_12163:
        /* <DEDUP_REMOVED lines=43> */
.L_x_12161:
        /* <DEDUP_REMOVED lines=24> */
.L_x_12165:
        /* <DEDUP_REMOVED lines=12> */
.L_x_12166:
        /* <DEDUP_REMOVED lines=43> */
.L_x_12164:
        /* <DEDUP_REMOVED lines=14> */
.L_x_12142:
        /* <DEDUP_REMOVED lines=82> */
.L_x_12167:
        /* <DEDUP_REMOVED lines=112> */
.L_x_12169:
[----:B------:R-:W-:Y:S05]  /*27ea0*/  BSYNC.RECONVERGENT B0 ;  /* 0x0000000000007941 */ /* 0x000fea0003800200 */
.L_x_12168:
[----:B------:R-:W-:Y:S01]  /*27eb0*/  BAR.SYNC.DEFER_BLOCKING 0x0 ;  /* 0x0000000000007b1d */ /* 0x000fe20000010000 */
[----:B------:R-:W-:Y:S01]  /*27ec0*/  ISETP.GT.U32.AND P0, PT, R190, 0x3, PT ;  /* 0x00000003be00780c */ /* 0x000fe20003f04070 */
[----:B0-----:R-:W-:Y:S01]  /*27ed0*/  IMAD.MOV.U32 R191, RZ, RZ, RZ ;  /* 0x000000ffffbf7224 */ /* 0x001fe200078e00ff */
[----:B------:R-:W-:-:S03]  /*27ee0*/  CS2R R188, SRZ ;  /* 0x0000000000bc7805 */ /* 0x000fc6000001ff00 */
        /* <DEDUP_REMOVED lines=10> */
.L_x_12171:
[----:B------:R-:W-:Y:S05]  /*27f90*/  BSYNC.RECONVERGENT B0 ;  /* 0x0000000000007941 */ /* 0x000fea0003800200 */
.L_x_12170:
        /* <DEDUP_REMOVED lines=46> */
[----:B------:R-:W-:Y:S01]  /*28280*/  MOV R237, UR33 ;  /* 0x0000002100ed7c02 */ /* 0x000fe20008000f00 */
[C---:B------:R-:W-:Y:S01]  /*28290*/  FADD.FTZ R239, -R235.reuse, R194 ;  /* 0x000000c2ebef7221 */ /* 0x040fe20000010100 */
[C---:B------:R-:W-:Y:S01]  /*282a0*/  FADD.FTZ R241, -R235.reuse, R193 ;  /* 0x000000c1ebf17221 */ /* 0x040fe20000010100 */
[C---:B------:R-:W-:Y:S01]  /*282b0*/  FADD.FTZ R243, -R235.reuse, R196 ;  /* 0x000000c4ebf37221 */ /* 0x040fe20000010100 */
[----:B------:R-:W-:Y:S01]  /*282c0*/  FADD.FTZ R185, -R235, R185 ;  /* 0x000000b9ebb97221 */ /* 0x000fe20000010100 */
[----:B------:R-:W0:Y:S01]  /*282d0*/  MUFU.RSQ R234, R234 ;  /* 0x000000ea00ea7308 */ /* 0x000e220000001400 */
        /* <DEDUP_REMOVED lines=38> */
[----:B-1----:R-:W-:Y:S01]  /*28540*/  F2FP.F16.F32.PACK_AB R188, R191, R190 ;  /* 0x000000bebfbc723e */ /* 0x002fe200000000ff */
[----:B------:R-:W-:Y:S01]  /*28550*/  FADD.FTZ R191, -R235, R192 ;  /* 0x000000c0ebbf7221 */ /* 0x000fe20000010100 */
[----:B------:R-:W-:Y:S01]  /*28560*/  F2FP.F16.F32.PACK_AB R189, R239, R238 ;  /* 0x000000eeefbd723e */ /* 0x000fe200000000ff */
        /* <DEDUP_REMOVED lines=11> */
[----:B------:R-:W-:Y:S01]  /*28620*/  F2FP.F16.F32.PACK_AB R190, R191, R190 ;  /* 0x000000bebfbe723e */ /* 0x000fe200000000ff */
[----:B------:R-:W-:Y:S01]  /*28630*/  FADD.FTZ R223, -R235, R223 ;  /* 0x000000dfebdf7221 */ /* 0x000fe20000010100 */
[----:B------:R-:W-:Y:S01]  /*28640*/  F2FP.F16.F32.PACK_AB R191, R239, R238 ;  /* 0x000000eeefbf723e */ /* 0x000fe200000000ff */
        /* <DEDUP_REMOVED lines=33> */
[----:B------:R-:W-:Y:S01]  /*28860*/  F2FP.F16.F32.PACK_AB R191, R186, R191 ;  /* 0x000000bfbabf723e */ /* 0x000fe200000000ff */
[C---:B------:R-:W-:Y:S01]  /*28870*/  FMUL.FTZ R214, R234.reuse, R214 ;  /* 0x000000d6ead67220 */ /* 0x040fe20000410000 */
[----:B------:R-:W-:Y:S01]  /*28880*/  F2FP.F16.F32.PACK_AB R190, R185, R190 ;  /* 0x000000beb9be723e */ /* 0x000fe200000000ff */
        /* <DEDUP_REMOVED lines=26> */
[----:B------:R-:W-:Y:S01]  /*28a30*/  VIADD R235, R184, 0x80 ;  /* 0x00000080b8eb7836 */ /* 0x000fe20000000000 */
[----:B------:R-:W-:Y:S01]  /*28a40*/  F2FP.F16.F32.PACK_AB R193, R194, R193 ;  /* 0x000000c1c2c1723e */ /* 0x000fe200000000ff */
[----:B------:R0:W-:Y:S01]  /*28a50*/  STG.E.128 desc[UR16][R186.64], R188 ;  /* 0x000000bcba007986 */ /* 0x0001e2000c101d10 */
[----:B------:R-:W-:Y:S01]  /*28a60*/  F2FP.F16.F32.PACK_AB R192, R185, R192 ;  /* 0x000000c0b9c0723e */ /* 0x000fe200000000ff */
[----:B------:R-:W-:Y:S01]  /*28a70*/  FFMA.FTZ R185, R200, R93, R33 ;  /* 0x0000005dc8b97223 */ /* 0x000fe20000010021 */
[----:B------:R-:W-:Y:S01]  /*28a80*/  F2FP.F16.F32.PACK_AB R194, R196, R195 ;  /* 0x000000c3c4c2723e */ /* 0x000fe200000000ff */
[----:B------:R-:W-:Y:S01]  /*28a90*/  FFMA.FTZ R196, R203, R95, R35 ;  /* 0x0000005fcbc47223 */ /* 0x000fe20000010023 */
[----:B------:R-:W-:Y:S01]  /*28aa0*/  F2FP.F16.F32.PACK_AB R195, R241, R234 ;  /* 0x000000eaf1c3723e */ /* 0x000fe200000000ff */
[----:B------:R-:W-:Y:S01]  /*28ab0*/  FFMA.FTZ R200, R215, R127, R163 ;  /* 0x0000007fd7c87223 */ /* 0x000fe200000100a3 */
[----:B------:R-:W-:Y:S01]  /*28ac0*/  IADD3 R203, PT, PT, R184, 0x100, RZ ;  /* 0x00000100b8cb7810 */ /* 0x000fe20007ffe0ff */
[----:B------:R-:W-:-:S04]  /*28ad0*/  IMAD.WIDE.U32 R240, R198, 0x10, R238 ;  /* 0x00000010c6f07825 */ /* 0x000fc800078e00ee */
[----:B------:R-:W-:Y:S01]  /*28ae0*/  FFMA.FTZ R215, R215, R87, R43 ;  /* 0x00000057d7d77223 */ /* 0x000fe2000001002b */
[----:B------:R-:W-:-:S04]  /*28af0*/  UIADD3 UR33, UPT, UPT, UR33, UR6, URZ ;  /* 0x0000000621217290 */ /* 0x000fc8000fffe0ff */
[----:B------:R-:W-:Y:S01]  /*28b00*/  UISETP.GE.AND UP2, UPT, UR33, UR7, UPT ;  /* 0x000000072100728c */ /* 0x000fe2000bf46270 */
        /* <DEDUP_REMOVED lines=16> */
[----:B------:R-:W-:Y:S01]  /*28c10*/  FFMA.FTZ R202, R217, R121, R165 ;  /* 0x00000079d9ca7223 */ /* 0x000fe200000100a5 */
[----:B------:R-:W-:Y:S01]  /*28c20*/  F2FP.F16.F32.PACK_AB R184, R196, R185 ;  /* 0x000000b9c4b8723e */ /* 0x000fe200000000ff */
[----:B------:R-:W-:Y:S01]  /*28c30*/  FFMA.FTZ R196, R219, R116, R168 ;  /* 0x00000074dbc47223 */ /* 0x000fe200000100a8 */
[----:B------:R-:W-:Y:S01]  /*28c40*/  IMAD.WIDE.U32 R208, R198, 0x10, R236 ;  /* 0x00000010c6d07825 */ /* 0x000fe200078e00ec */
[----:B------:R-:W-:-:S03]  /*28c50*/  F2FP.F16.F32.PACK_AB R185, R200, R197 ;  /* 0x000000c5c8b9723e */ /* 0x000fc600000000ff */
[----:B------:R-:W-:Y:S01]  /*28c60*/  FFMA.FTZ R197, R218, R83, R47 ;  /* 0x00000053dac57223 */ /* 0x000fe2000001002f */
[----:B------:R-:W-:Y:S01]  /*28c70*/  FFMA.FTZ R210, R210, R84, R40 ;  /* 0x00000054d2d27223 */ /* 0x000fe20000010028 */
[----:B------:R-:W-:Y:S01]  /*28c80*/  FFMA.FTZ R213, R213, R85, R41 ;  /* 0x00000055d5d57223 */ /* 0x000fe20000010029 */
[----:B------:R-:W-:Y:S01]  /*28c90*/  FFMA.FTZ R212, R212, R86, R42 ;  /* 0x00000056d4d47223 */ /* 0x000fe2000001002a */
[----:B0-----:R-:W-:-:S04]  /*28ca0*/  IMAD.WIDE.U32 R194, R235, 0x10, R238 ;  /* 0x00000010ebc27825 */ /* 0x001fc800078e00ee */
[----:B------:R-:W-:Y:S01]  /*28cb0*/  FFMA.FTZ R187, R216, R122, R166 ;  /* 0x0000007ad8bb7223 */ /* 0x000fe200000100a6 */
[----:B------:R-:W-:Y:S01]  /*28cc0*/  FFMA.FTZ R192, R218, R123, R167 ;  /* 0x0000007bdac07223 */ /* 0x000fe200000100a7 */
[----:B------:R-:W-:Y:S01]  /*28cd0*/  F2FP.F16.F32.PACK_AB R186, R202, R199 ;  /* 0x000000c7caba723e */ /* 0x000fe200000000ff */
[----:B------:R-:W-:Y:S01]  /*28ce0*/  FFMA.FTZ R216, R216, R82, R46 ;  /* 0x00000052d8d87223 */ /* 0x000fe2000001002e */
[----:B------:R0:W-:Y:S01]  /*28cf0*/  STG.E.128 desc[UR16][R194.64], R188 ;  /* 0x000000bcc2007986 */ /* 0x0001e2000c101d10 */
[----:B------:R-:W-:Y:S01]  /*28d00*/  IMAD.WIDE.U32 R234, R203, 0x10, R238 ;  /* 0x00000010cbea7825 */ /* 0x000fe200078e00ee */
[----:B------:R-:W-:-:S03]  /*28d10*/  F2FP.F16.F32.PACK_AB R187, R192, R187 ;  /* 0x000000bbc0bb723e */ /* 0x000fc600000000ff */
        /* <DEDUP_REMOVED lines=17> */
[----:B------:R-:W-:Y:S01]  /*28e30*/  F2FP.F16.F32.PACK_AB R188, R189, R196 ;  /* 0x000000c4bdbc723e */ /* 0x000fe200000000ff */
[----:B------:R-:W-:Y:S01]  /*28e40*/  FFMA.FTZ R189, R220, R118, R170 ;  /* 0x00000076dcbd7223 */ /* 0x000fe200000100aa */
[C---:B------:R-:W-:Y:S01]  /*28e50*/  FFMA.FTZ R196, R226.reuse, R115, R175 ;  /* 0x00000073e2c47223 */ /* 0x040fe200000100af */
[----:B------:R-:W-:Y:S01]  /*28e60*/  FFMA.FTZ R225, R225, R74, R54 ;  /* 0x0000004ae1e17223 */ /* 0x000fe20000010036 */
[----:B------:R-:W-:Y:S01]  /*28e70*/  FFMA.FTZ R226, R226, R75, R55 ;  /* 0x0000004be2e27223 */ /* 0x000fe20000010037 */
[----:B-1----:R-:W-:Y:S01]  /*28e80*/  FFMA.FTZ R192, R224, R113, R173 ;  /* 0x00000071e0c07223 */ /* 0x002fe200000100ad */
        /* <DEDUP_REMOVED lines=41> */
.L_x_12173:
        /* <DEDUP_REMOVED lines=14> */
.L_x_22345:


//--------------------- .text._ZN10layer_norm31ln_parallel_residual_fwd_kernelINS_13Kernel_traitsIf6__halfS2_S2_fjLj5120ELj1ELj1ELj4ELj16ENS_18Kernel_traits_baseILj5120EfS2_S2_S2_fjLj128EEEEELb1ELb1ELb0EEEvNS_9FwdParamsE --------------------------
	.section	.text._ZN10layer_norm31ln_parallel_residual_fwd_kernelINS_13Kernel_traitsIf6__halfS2_S2_fjLj5120ELj1ELj1ELj4ELj16ENS_18Kernel_traits_baseILj5120EfS2_S2_S2_fjLj128EEEEELb1ELb1ELb0EEEvNS_9FwdParamsE,"ax",@progbits
	.align	128
        .global         _ZN10layer_norm31ln_parallel_residual_fwd_kernelINS_13Kernel_traitsIf6__halfS2_S2_fjLj5120ELj1ELj1ELj4ELj16ENS_18Kernel_traits_baseILj5120EfS2_S2_S2_fjLj128EEEEELb1ELb1ELb0EEEvNS_9FwdParamsE
        .type           _ZN10layer_norm31ln_parallel_residual_fwd_kernelINS_13Kernel_traitsIf6__halfS2_S2_fjLj5120ELj1ELj1ELj4ELj16ENS_18Kernel_traits_baseILj5120EfS2_S2_S2_fjLj128EEEEELb1ELb1ELb0EEEvNS_9FwdParamsE,@function
        .size           _ZN10layer_norm31ln_parallel_residual_fwd_kernelINS_13Kernel_traitsIf6__halfS2_S2_fjLj5120ELj1ELj1ELj4ELj16ENS_18Kernel_traits_baseILj5120EfS2_S2_S2_fjLj128EEEEELb1ELb1ELb0EEEvNS_9FwdParamsE,(.L_x_22346 - _ZN10layer_norm31ln_parallel_residual_fwd_kernelINS_13Kernel_traitsIf6__halfS2_S2_fjLj5120ELj1ELj1ELj4ELj16ENS_18Kernel_traits_baseILj5120EfS2_S2_S2_fjLj128EEEEELb1ELb1ELb0EEEvNS_9FwdParamsE)
        .other          _ZN10layer_norm31ln_parallel_residual_fwd_kernelINS_13Kernel_traitsIf6__halfS2_S2_fjLj5120ELj1ELj1ELj4ELj16ENS_18Kernel_traits_baseILj5120EfS2_S2_S2_fjLj128EEEEELb1ELb1ELb0EEEvNS_9FwdParamsE,@"STO_CUDA_ENTRY STV_DEFAULT"
_ZN10layer_norm31ln_parallel_residual_fwd_kernelINS_13Kernel_traitsIf6__halfS2_S2_fjLj5120ELj1ELj1ELj4ELj16ENS_18Kernel_traits_baseILj5120EfS2_S2_S2_fjLj128EEEEELb1ELb1ELb0EEEvNS_9FwdParamsE:
.text._ZN10layer_norm31ln_parallel_residual_fwd_kernelINS_13Kernel_traitsIf6__halfS2_S2_fjLj5120ELj1ELj1ELj4ELj16ENS_18Kernel_traits_baseILj5120EfS2_S2_S2_fjLj128EEEEELb1ELb1ELb0EEEvNS_9FwdParamsE:
        /* <DEDUP_REMOVED lines=106> */
.L_x_12175:
        /* <DEDUP_REMOVED lines=51> */
.L_x_12176:
[----:B------:R-:W-:Y:S05]  /*09d0*/  BSYNC.RECONVERGENT B0 ;  /* 0x0000000000007941 */ /* 0x000fea0003800200 */
.L_x_12174:
        /* <DEDUP_REMOVED lines=85> */
.L_x_12815:
        /* <DEDUP_REMOVED lines=41> */
.L_x_12182:
        /* <DEDUP_REMOVED lines=13> */
.L_x_12184:
[----:B------:R-:W-:Y:S05]  /*1290*/  BSYNC.RECONVERGENT B2 ;  /* 0x0000000000027941 */ /* 0x000fea0003800200 */
.L_x_12183:
        /* <DEDUP_REMOVED lines=60> */
.L_x_12181:
[----:B------:R-:W-:Y:S05]  /*1660*/  BSYNC.RECONVERGENT B1 ;  /* 0x0000000000017941 */ /* 0x000fea0003800200 */
.L_x_12180:
        /* <DEDUP_REMOVED lines=9> */
[----:B------:R-:W-:Y:S02]  /*1700*/  IMAD.MOV.U32 R120, RZ, RZ, 0x2 ;  /* 0x00000002ff787424 */ /* 0x000fe400078e00ff */
[----:B0-----:R-:W-:Y:S01]  /*1710*/  FMUL.FTZ R5, R5, R160 ;  /* 0x000000a005057220 */ /* 0x001fe20000410000 */
[----:B-1----:R-:W-:Y:S01]  /*1720*/  FSETP.GTU.FTZ.AND P2, PT, R2, R161, PT ;  /* 0x000000a10200720b */ /* 0x002fe20003f5c000 */
[----:B------:R-:W-:-:S03]  /*1730*/  @P1 HADD2.F32 R2, -RZ, R20.H0_H0 ;  /* 0x20000014ff021230 */ /* 0x000fc60000004100 */
        /* <DEDUP_REMOVED lines=15> */
.L_x_12187:
        /* <DEDUP_REMOVED lines=13> */
.L_x_12189:
[----:B------:R-:W-:Y:S05]  /*1900*/  BSYNC.RECONVERGENT B2 ;  /* 0x0000000000027941 */ /* 0x000fea0003800200 */
.L_x_12188:
        /* <DEDUP_REMOVED lines=60> */
.L_x_12186:
[----:B------:R-:W-:Y:S05]  /*1cd0*/  BSYNC.RECONVERGENT B1 ;  /* 0x0000000000017941 */ /* 0x000fea0003800200 */
.L_x_12185:
        /* <DEDUP_REMOVED lines=8> */
[----:B------:R-:W-:Y:S01]  /*1d60*/  FSETP.GTU.FTZ.AND P2, PT, R2, R161, PT ;  /* 0x000000a10200720b */ /* 0x000fe20003f5c000 */
[----:B------:R-:W-:-:S03]  /*1d70*/  @P1 HADD2.F32 R2, -RZ, R20.H1_H1 ;  /* 0x30000014ff021230 */ /* 0x000fc60000004100 */
        /* <DEDUP_REMOVED lines=15> */
.L_x_12192:
        /* <DEDUP_REMOVED lines=13> */
.L_x_12194:
[----:B------:R-:W-:Y:S05]  /*1f40*/  BSYNC.RECONVERGENT B2 ;  /* 0x0000000000027941 */ /* 0x000fea0003800200 */
.L_x_12193:
        /* <DEDUP_REMOVED lines=60> */
.L_x_12191:
[----:B------:R-:W-:Y:S05]  /*2310*/  BSYNC.RECONVERGENT B1 ;  /* 0x0000000000017941 */ /* 0x000fea0003800200 */
.L_x_12190:
        /* <DEDUP_REMOVED lines=10> */
[----:B------:R-:W-:Y:S01]  /*23c0*/  FSEL R120, R129, RZ, !P3 ;  /* 0x000000ff81787208 */ /* 0x000fe20005800000 */
[----:B------:R-:W-:Y:S01]  /*23d0*/  @P1 HADD2.F32 R129, -RZ, R21.H0_H0 ;  /* 0x20000015ff811230 */ /* 0x000fe20000004100 */
        /* <DEDUP_REMOVED lines=13> */
.L_x_12197:
        /* <DEDUP_REMOVED lines=13> */
.L_x_12199:
[----:B------:R-:W-:Y:S05]  /*2580*/  BSYNC.RECONVERGENT B2 ;  /* 0x0000000000027941 */ /* 0x000fea0003800200 */
.L_x_12198:
        /* <DEDUP_REMOVED lines=60> */
.L_x_12196:
[----:B------:R-:W-:Y:S05]  /*2950*/  BSYNC.RECONVERGENT B1 ;  /* 0x0000000000017941 */ /* 0x000fea0003800200 */
.L_x_12195:
        /* <DEDUP_REMOVED lines=25> */
.L_x_12202:
        /* <DEDUP_REMOVED lines=13> */
.L_x_12204:
[----:B------:R-:W-:Y:S05]  /*2bc0*/  BSYNC.RECONVERGENT B2 ;  /* 0x0000000000027941 */ /* 0x000fea0003800200 */
.L_x_12203:
        /* <DEDUP_REMOVED lines=58> */
[----:B------:R-:W-:Y:S01]  /*2f70*/  LOP3.LUT R112, R139, R162, R109, 0x96, !PT ;  /* 0x000000a28b707212 */ /* 0x000fe200078e966d */
[----:B------:R-:W-:-:S07]  /*2f80*/  IMAD.MOV.U32 R139, RZ, RZ, RZ ;  /* 0x000000ffff8b7224 */ /* 0x000fce00078e00ff */
.L_x_12201:
[----:B------:R-:W-:Y:S05]  /*2f90*/  BSYNC.RECONVERGENT B1 ;  /* 0x0000000000017941 */ /* 0x000fea0003800200 */
.L_x_12200:
        /* <DEDUP_REMOVED lines=23> */
.L_x_12207:
        /* <DEDUP_REMOVED lines=13> */
.L_x_12209:
[----:B------:R-:W-:Y:S05]  /*31e0*/  BSYNC.RECONVERGENT B2 ;  /* 0x0000000000027941 */ /* 0x000fea0003800200 */
.L_x_12208:
        /* <DEDUP_REMOVED lines=60> */
.L_x_12206:
[----:B------:R-:W-:Y:S05]  /*35b0*/  BSYNC.RECONVERGENT B1 ;  /* 0x0000000000017941 */ /* 0x000fea0003800200 */
.L_x_12205:
        /* <DEDUP_REMOVED lines=23> */
.L_x_12212:
        /* <DEDUP_REMOVED lines=13> */
.L_x_12214:
[----:B------:R-:W-:Y:S05]  /*3800*/  BSYNC.RECONVERGENT B2 ;  /* 0x0000000000027941 */ /* 0x000fea0003800200 */
.L_x_12213:
        /* <DEDUP_REMOVED lines=60> */
.L_x_12211:
[----:B------:R-:W-:Y:S05]  /*3bd0*/  BSYNC.RECONVERGENT B1 ;  /* 0x0000000000017941 */ /* 0x000fea0003800200 */
.L_x_12210:
[----:B------:R-:W-:Y:S01]  /*3be0*/  I2FP.F32.U32 R2, R2 ;  /* 0x0000000200027245 */ /* 0x000fe20000201000 */
[----:B------:R-:W-:Y:S01]  /*3bf0*/  HADD2.F32 R109, -RZ, R111.H0_H0 ;  /* 0x2000006fff6d7230 */ /* 0x000fe20000004100 */
[----:B------:R-:W-:Y:S01]  /*3c00*/  ISETP.NE.AND P5, PT, R163, 0x1, PT ;  /* 0x00000001a300780c */ /* 0x000fe20003fa5270 */
[----:B------:R-:W-:Y:S02]  /*3c10*/  BSSY.RECONVERGENT B1, `(.L_x_12215) ;  /* 0x000005e000017945 */ /* 0x000fe40003800200 */
[----:B------:R-:W-:Y:S01]  /*3c20*/  FFMA.FTZ R2, R2, R149, 1.1641532182693481445e-10 ;  /* 0x2f00000002027423 */ /* 0x000fe20000010095 */
[----:B------:R-:W-:-:S04]  /*3c30*/  FMUL.FTZ R109, R109, R160 ;  /* 0x000000a06d6d7220 */ /* 0x000fc80000410000 */
[----:B------:R-:W-:Y:S01]  /*3c40*/  FSETP.GTU.FTZ.AND P4, PT, R2, R161, PT ;  /* 0x000000a10200720b */ /* 0x000fe20003f9c000 */
[----:B------:R-:W-:-:S03]  /*3c50*/  IMAD.MOV.U32 R2, RZ, RZ, 0x2 ;  /* 0x00000002ff027424 */ /* 0x000fc600078e00ff */
        /* <DEDUP_REMOVED lines=15> */
.L_x_12217:
        /* <DEDUP_REMOVED lines=13> */
.L_x_12219:
[----:B------:R-:W-:Y:S05]  /*3e20*/  BSYNC.RECONVERGENT B2 ;  /* 0x0000000000027941 */ /* 0x000fea0003800200 */
.L_x_12218:
        /* <DEDUP_REMOVED lines=60> */
.L_x_12216:
[----:B------:R-:W-:Y:S05]  /*41f0*/  BSYNC.RECONVERGENT B1 ;  /* 0x0000000000017941 */ /* 0x000fea0003800200 */
.L_x_12215:
[----:B------:R-:W-:Y:S01]  /*4200*/  I2FP.F32.U32 R108, R109 ;  /* 0x0000006d006c7245 */ /* 0x000fe20000201000 */
[----:B------:R-:W-:Y:S01]  /*4210*/  HADD2.F32 R111, -RZ, R111.H1_H1 ;  /* 0x3000006fff6f7230 */ /* 0x000fe20000004100 */
[----:B------:R-:W-:Y:S02]  /*4220*/  PRMT R110, R162, 0x5410, R110 ;  /* 0x00005410a26e7816 */ /* 0x000fe4000000006e */
[----:B------:R-:W-:Y:S01]  /*4230*/  PRMT R109, R157, 0x5410, R159 ;  /* 0x000054109d6d7816 */ /* 0x000fe2000000009f */
[----:B------:R-:W-:Y:S01]  /*4240*/  FFMA.FTZ R108, R108, R149, 1.1641532182693481445e-10 ;  /* 0x2f0000006c6c7423 */ /* 0x000fe20000010095 */
[----:B------:R-:W-:-:S04]  /*4250*/  FMUL.FTZ R111, R111, R160 ;  /* 0x000000a06f6f7220 */ /* 0x000fc80000410000 */
[----:B------:R-:W-:Y:S01]  /*4260*/  FSETP.GTU.FTZ.AND P5, PT, R108, R161, PT ;  /* 0x000000a16c00720b */ /* 0x000fe20003fbc000 */
[----:B------:R-:W-:-:S03]  /*4270*/  @P1 HADD2.F32 R108, -RZ, R23.H1_H1 ;  /* 0x30000017ff6c1230 */ /* 0x000fc60000004100 */
[----:B------:R-:W-:Y:S02]  /*4280*/  FSEL R149, R111, RZ, !P5 ;  /* 0x000000ff6f957208 */ /* 0x000fe40006800000 */
[----:B------:R-:W-:-:S03]  /*4290*/  PLOP3.LUT P5, PT, P5, PT, PT, 0x8, 0x80 ;  /* 0x000000000080781c */ /* 0x000fc60002fae170 */
[----:B------:R-:W-:Y:S01]  /*42a0*/  @P1 FADD.FTZ R149, R108, R149 ;  /* 0x000000956c951221 */ /* 0x000fe20000010000 */
[----:B------:R-:W-:-:S04]  /*42b0*/  PRMT R108, R154, 0x5410, R156 ;  /* 0x000054109a6c7816 */ /* 0x000fc8000000009c */
[----:B------:R-:W-:-:S04]  /*42c0*/  F2FP.F16.F32.PACK_AB R111, RZ, R149 ;  /* 0x00000095ff6f723e */ /* 0x000fc800000000ff */
[----:B------:R-:W-:Y:S01]  /*42d0*/  PRMT R111, R158, 0x5410, R111 ;  /* 0x000054109e6f7816 */ /* 0x000fe2000000006f */
[----:B------:R-:W-:Y:S06]  /*42e0*/  BRA `(.L_x_12220) ;  /* 0x0000005c00fc7947 */ /* 0x000fec0003800000 */
.L_x_12179:
[----:B------:R-:W-:Y:S01]  /*42f0*/  ISETP.NE.AND P2, PT, R2, 0x1, PT ;  /* 0x000000010200780c */ /* 0x000fe20003f45270 */
[----:B------:R-:W-:Y:S01]  /*4300*/  BSSY.RECONVERGENT B1, `(.L_x_12221) ;  /* 0x0000059000017945 */ /* 0x000fe20003800200 */
[----:B------:R-:W-:Y:S01]  /*4310*/  HFMA2 R6, -RZ, RZ, 0, 1.1920928955078125e-07 ;  /* 0x00000002ff067431 */ /* 0x000fe200000001ff */
[C---:B------:R-:W-:Y:S01]  /*4320*/  IADD3 R158, PT, PT, R164.reuse, 0x5384540f, RZ ;  /* 0x5384540fa49e7810 */ /* 0x040fe20007ffe0ff */
[----:B------:R-:W-:Y:S02]  /*4330*/  VIADD R149, R164, 0x1715609d ;  /* 0x1715609da4957836 */ /* 0x000fe40000000000 */
[----:B------:R-:W-:Y:S02]  /*4340*/  VIADD R13, R165, 0x1fd5c5a3 ;  /* 0x1fd5c5a3a50d7836 */ /* 0x000fe40000000000 */
[----:B------:R-:W-:Y:S02]  /*4350*/  IMAD.MOV.U32 R5, RZ, RZ, R18 ;  /* 0x000000ffff057224 */ /* 0x000fe400078e0012 */
[----:B------:R-:W-:-:S03]  /*4360*/  IMAD.MOV.U32 R155, RZ, RZ, R154 ;  /* 0x000000ffff9b7224 */ /* 0x000fc600078e009a */
        /* <DEDUP_REMOVED lines=11> */
.L_x_12223:
        /* <DEDUP_REMOVED lines=13> */
.L_x_12225:
[----:B------:R-:W-:Y:S05]  /*44f0*/  BSYNC.RECONVERGENT B2 ;  /* 0x0000000000027941 */ /* 0x000fea0003800200 */
.L_x_12224:
        /* <DEDUP_REMOVED lines=46> */
[----:B------:R-:W-:Y:S01]  /*47e0*/  IMAD.WIDE.U32 R10, R10, -0x326172a9, RZ ;  /* 0xcd9e8d570a0a7825 */ /* 0x000fe200078e00ff */
[----:B------:R-:W-:-:S04]  /*47f0*/  IADD3 R9, PT, PT, R165, -0x695add53, RZ ;  /* 0x96a522ada5097810 */ /* 0x000fc80007ffe0ff */
[----:B------:R-:W-:Y:S01]  /*4800*/  LOP3.LUT R6, R5, R18, R11, 0x96, !PT ;  /* 0x0000001205067212 */ /* 0x000fe200078e960b */
[----:B------:R-:W-:-:S04]  /*4810*/  IMAD.WIDE.U32 R18, R19, -0x326172a9, RZ ;  /* 0xcd9e8d5713127825 */ /* 0x000fc800078e00ff */
[----:B------:R-:W-:-:S04]  /*4820*/  IMAD.WIDE.U32 R6, R6, -0x2daee0ad, RZ ;  /* 0xd2511f5306067825 */ /* 0x000fc800078e00ff */
[----:B------:R-:W-:Y:S01]  /*4830*/  VIADD R5, R164, 0x8ff34781 ;  /* 0x8ff34781a4057836 */ /* 0x000fe20000000000 */
[----:B------:R-:W-:Y:S01]  /*4840*/  LOP3.LUT R112, R9, R8, R7, 0x96, !PT ;  /* 0x0000000809707212 */ /* 0x000fe200078e9607 */
[----:B------:R-:W-:Y:S02]  /*4850*/  IMAD.MOV.U32 R155, RZ, RZ, R6 ;  /* 0x000000ffff9b7224 */ /* 0x000fe400078e0006 */
[----:B------:R-:W-:Y:S01]  /*4860*/  HFMA2 R6, -RZ, RZ, 0, 0 ;  /* 0x00000000ff067431 */ /* 0x000fe200000001ff */
[----:B------:R-:W-:Y:S01]  /*4870*/  LOP3.LUT R19, R5, R10, R19, 0x96, !PT ;  /* 0x0000000a05137212 */ /* 0x000fe200078e9613 */
[----:B------:R-:W-:-:S07]  /*4880*/  IMAD.MOV.U32 R5, RZ, RZ, R154 ;  /* 0x000000ffff057224 */ /* 0x000fce00078e009a */
.L_x_12222:
[----:B------:R-:W-:Y:S05]  /*4890*/  BSYNC.RECONVERGENT B1 ;  /* 0x0000000000017941 */ /* 0x000fea0003800200 */
.L_x_12221:
        /* <DEDUP_REMOVED lines=25> */
.L_x_12228:
        /* <DEDUP_REMOVED lines=13> */
.L_x_12230:
[----:B------:R-:W-:Y:S05]  /*4b00*/  BSYNC.RECONVERGENT B2 ;  /* 0x0000000000027941 */ /* 0x000fea0003800200 */
.L_x_12229:
        /* <DEDUP_REMOVED lines=57> */
.L_x_12227:
[----:B------:R-:W-:Y:S05]  /*4ea0*/  BSYNC.RECONVERGENT B1 ;  /* 0x0000000000017941 */ /* 0x000fea0003800200 */
.L_x_12226:
        /* <DEDUP_REMOVED lines=25> */
.L_x_12233:
        /* <DEDUP_REMOVED lines=13> */
.L_x_12235:
[----:B------:R-:W-:Y:S05]  /*5110*/  BSYNC.RECONVERGENT B2 ;  /* 0x0000000000027941 */ /* 0x000fea0003800200 */
.L_x_12234:
        /* <DEDUP_REMOVED lines=57> */
.L_x_12232:
[----:B------:R-:W-:Y:S05]  /*54b0*/  BSYNC.RECONVERGENT B1 ;  /* 0x0000000000017941 */ /* 0x000fea0003800200 */
.L_x_12231:
[----:B------:R-:W-:Y:S01]  /*54c0*/  I2FP.F32.U32 R2, R2 ;  /* 0x0000000200027245 */ /* 0x000fe20000201000 */
[----:B------:R-:W-:Y:S01]  /*54d0*/  HADD2.F32 R7, -RZ, R108.H1_H1 ;  /* 0x3000006cff077230 */ /* 0x000fe20000004100 */
        /* <DEDUP_REMOVED lines=20> */
.L_x_12238:
        /* <DEDUP_REMOVED lines=13> */
.L_x_12240:
[----:B------:R-:W-:Y:S05]  /*56f0*/  BSYNC.RECONVERGENT B2 ;  /* 0x0000000000027941 */ /* 0x000fea0003800200 */
.L_x_12239:
        /* <DEDUP_REMOVED lines=57> */
.L_x_12237:
[----:B------:R-:W-:Y:S05]  /*5a90*/  BSYNC.RECONVERGENT B1 ;  /* 0x0000000000017941 */ /* 0x000fea0003800200 */
.L_x_12236:
        /* <DEDUP_REMOVED lines=8> */
[----:B------:R-:W-:-:S03]  /*5b20*/  IMAD.MOV.U32 R8, RZ, RZ, 0x2 ;  /* 0x00000002ff087424 */ /* 0x000fc600078e00ff */
        /* <DEDUP_REMOVED lines=16> */
.L_x_12243:
        /* <DEDUP_REMOVED lines=13> */
.L_x_12245:
[----:B------:R-:W-:Y:S05]  /*5d00*/  BSYNC.RECONVERGENT B2 ;  /* 0x0000000000027941 */ /* 0x000fea0003800200 */
.L_x_12244:
        /* <DEDUP_REMOVED lines=57> */
.L_x_12242:
[----:B------:R-:W-:Y:S05]  /*60a0*/  BSYNC.RECONVERGENT B1 ;  /* 0x0000000000017941 */ /* 0x000fea0003800200 */
.L_x_12241:
[----:B------:R-:W-:Y:S01]  /*60b0*/  I2FP.F32.U32 R2, R2 ;  /* 0x0000000200027245 */ /* 0x000fe20000201000 */
[----:B------:R-:W-:Y:S01]  /*60c0*/  HADD2.F32 R9, -RZ, R109.H0_H0 ;  /* 0x2000006dff097230 */ /* 0x000fe20000004100 */
[----:B------:R-:W-:Y:S01]  /*60d0*/  ISETP.NE.AND P2, PT, R8, 0x1, PT ;  /* 0x000000010800780c */ /* 0x000fe20003f45270 */
[----:B------:R-:W-:Y:S01]  /*60e0*/  BSSY.RECONVERGENT B1, `(.L_x_12246) ;  /* 0x000005a000017945 */ /* 0x000fe20003800200 */
[----:B------:R-:W-:Y:S01]  /*60f0*/  LOP3.LUT R118, R118, 0xfffffffb, RZ, 0xc0, !PT ;  /* 0xfffffffb76767812 */ /* 0x000fe200078ec0ff */
[----:B------:R-:W-:Y:S01]  /*6100*/  FFMA.FTZ R2, R2, R161, 1.1641532182693481445e-10 ;  /* 0x2f00000002027423 */ /* 0x000fe200000100a1 */
[----:B------:R-:W-:-:S04]  /*6110*/  IMAD.MOV.U32 R10, RZ, RZ, 0x2 ;  /* 0x00000002ff0a7424 */ /* 0x000fc800078e00ff */
[----:B------:R-:W-:Y:S01]  /*6120*/  FSETP.GTU.FTZ.AND P3, PT, R2, R159, PT ;  /* 0x0000009f0200720b */ /* 0x000fe20003f7c000 */
[----:B------:R-:W-:Y:S01]  /*6130*/  FMUL.FTZ R2, R9, R160 ;  /* 0x000000a009027220 */ /* 0x000fe20000410000 */
[----:B------:R-:W-:-:S04]  /*6140*/  MOV R9, R18 ;  /* 0x0000001200097202 */ /* 0x000fc80000000f00 */
        /* <DEDUP_REMOVED lines=12> */
.L_x_12248:
        /* <DEDUP_REMOVED lines=13> */
.L_x_12250:
[----:B------:R-:W-:Y:S05]  /*62e0*/  BSYNC.RECONVERGENT B2 ;  /* 0x0000000000027941 */ /* 0x000fea0003800200 */
.L_x_12249:
        /* <DEDUP_REMOVED lines=57> */
.L_x_12247:
[----:B------:R-:W-:Y:S05]  /*6680*/  BSYNC.RECONVERGENT B1 ;  /* 0x0000000000017941 */ /* 0x000fea0003800200 */
.L_x_12246:
        /* <DEDUP_REMOVED lines=25> */
.L_x_12253:
        /* <DEDUP_REMOVED lines=13> */
.L_x_12255:
[----:B------:R-:W-:Y:S05]  /*68f0*/  BSYNC.RECONVERGENT B2 ;  /* 0x0000000000027941 */ /* 0x000fea0003800200 */
.L_x_12254:
        /* <DEDUP_REMOVED lines=57> */
.L_x_12252:
[----:B------:R-:W-:Y:S05]  /*6c90*/  BSYNC.RECONVERGENT B1 ;  /* 0x0000000000017941 */ /* 0x000fea0003800200 */
.L_x_12251:
[----:B------:R-:W-:Y:S01]  /*6ca0*/  I2FP.F32.U32 R2, R2 ;  /* 0x0000000200027245 */ /* 0x000fe20000201000 */
[----:B------:R-:W-:Y:S01]  /*6cb0*/  HADD2.F32 R109, -RZ, R109.H1_H1 ;  /* 0x3000006dff6d7230 */ /* 0x000fe20000004100 */
[----:B------:R-:W-:Y:S01]  /*6cc0*/  LOP3.LUT R118, R118, 0xfffffffd, RZ, 0xc0, !PT ;  /* 0xfffffffd76767812 */ /* 0x000fe200078ec0ff */
[----:B------:R-:W-:Y:S01]  /*6cd0*/  BSSY.RECONVERGENT B1, `(.L_x_12256) ;  /* 0x000005a000017945 */ /* 0x000fe20003800200 */
[----:B------:R-:W-:Y:S02]  /*6ce0*/  IMAD.MOV.U32 R11, RZ, RZ, 0x2 ;  /* 0x00000002ff0b7424 */ /* 0x000fe400078e00ff */
[----:B------:R-:W-:Y:S01]  /*6cf0*/  FFMA.FTZ R2, R2, R161, 1.1641532182693481445e-10 ;  /* 0x2f00000002027423 */ /* 0x000fe200000100a1 */
[----:B------:R-:W-:-:S04]  /*6d00*/  MOV R9, R18 ;  /* 0x0000001200097202 */ /* 0x000fc80000000f00 */
[----:B------:R-:W-:Y:S01]  /*6d10*/  FSETP.GTU.FTZ.AND P2, PT, R2, R159, PT ;  /* 0x0000009f0200720b */ /* 0x000fe20003f5c000 */
[----:B------:R-:W-:-:S05]  /*6d20*/  FMUL.FTZ R2, R109, R160 ;  /* 0x000000a06d027220 */ /* 0x000fca0000410000 */
        /* <DEDUP_REMOVED lines=13> */
.L_x_12258:
        /* <DEDUP_REMOVED lines=13> */
.L_x_12260:
[----:B------:R-:W-:Y:S05]  /*6ed0*/  BSYNC.RECONVERGENT B2 ;  /* 0x0000000000027941 */ /* 0x000fea0003800200 */
.L_x_12259:
        /* <DEDUP_REMOVED lines=57> */
.L_x_12257:
[----:B------:R-:W-:Y:S05]  /*7270*/  BSYNC.RECONVERGENT B1 ;  /* 0x0000000000017941 */ /* 0x000fea0003800200 */
.L_x_12256:
        /* <DEDUP_REMOVED lines=25> */
.L_x_12263:
        /* <DEDUP_REMOVED lines=13> */
.L_x_12265:
[----:B------:R-:W-:Y:S05]  /*74e0*/  BSYNC.RECONVERGENT B2 ;  /* 0x0000000000027941 */ /* 0x000fea0003800200 */
.L_x_12264:
        /* <DEDUP_REMOVED lines=57> */
.L_x_12262:
[----:B------:R-:W-:Y:S05]  /*7880*/  BSYNC.RECONVERGENT B1 ;  /* 0x0000000000017941 */ /* 0x000fea0003800200 */
.L_x_12261:
[----:B------:R-:W-:Y:S01]  /*7890*/  I2FP.F32.U32 R2, R2 ;  /* 0x0000000200027245 */ /* 0x000fe20000201000 */
[----:B------:R-:W-:Y:S01]  /*78a0*/  HADD2.F32 R11, -RZ, R110.H0_H0 ;  /* 0x2000006eff0b7230 */ /* 0x000fe20000004100 */
        /* <DEDUP_REMOVED lines=18> */
.L_x_12268:
        /* <DEDUP_REMOVED lines=13> */
.L_x_12270:
[----:B------:R-:W-:Y:S05]  /*7aa0*/  BSYNC.RECONVERGENT B2 ;  /* 0x0000000000027941 */ /* 0x000fea0003800200 */
.L_x_12269:
        /* <DEDUP_REMOVED lines=57> */
.L_x_12267:
[----:B------:R-:W-:Y:S05]  /*7e40*/  BSYNC.RECONVERGENT B1 ;  /* 0x0000000000017941 */ /* 0x000fea0003800200 */
.L_x_12266:
        /* <DEDUP_REMOVED lines=25> */
.L_x_12273:
        /* <DEDUP_REMOVED lines=13> */
.L_x_12275:
[----:B------:R-:W-:Y:S05]  /*80b0*/  BSYNC.RECONVERGENT B2 ;  /* 0x0000000000027941 */ /* 0x000fea0003800200 */
.L_x_12274:
        /* <DEDUP_REMOVED lines=57> */
.L_x_12272:
[----:B------:R-:W-:Y:S05]  /*8450*/  BSYNC.RECONVERGENT B1 ;  /* 0x0000000000017941 */ /* 0x000fea0003800200 */
.L_x_12271:
        /* <DEDUP_REMOVED lines=20> */
.L_x_12278:
        /* <DEDUP_REMOVED lines=13> */
.L_x_12280:
[----:B------:R-:W-:Y:S05]  /*8670*/  BSYNC.RECONVERGENT B2 ;  /* 0x0000000000027941 */ /* 0x000fea0003800200 */
.L_x_12279:
        /* <DEDUP_REMOVED lines=57> */
.L_x_12277:
[----:B------:R-:W-:Y:S05]  /*8a10*/  BSYNC.RECONVERGENT B1 ;  /* 0x0000000000017941 */ /* 0x000fea0003800200 */
.L_x_12276:
        /* <DEDUP_REMOVED lines=25> */
.L_x_12283:
        /* <DEDUP_REMOVED lines=13> */
.L_x_12285:
[----:B------:R-:W-:Y:S05]  /*8c80*/  BSYNC.RECONVERGENT B2 ;  /* 0x0000000000027941 */ /* 0x000fea0003800200 */
.L_x_12284:
        /* <DEDUP_REMOVED lines=57> */
.L_x_12282:
[----:B------:R-:W-:Y:S05]  /*9020*/  BSYNC.RECONVERGENT B1 ;  /* 0x0000000000017941 */ /* 0x000fea0003800200 */
.L_x_12281:
        /* <DEDUP_REMOVED lines=20> */
.L_x_12288:
        /* <DEDUP_REMOVED lines=13> */
.L_x_12290:
[----:B------:R-:W-:Y:S05]  /*9240*/  BSYNC.RECONVERGENT B2 ;  /* 0x0000000000027941 */ /* 0x000fea0003800200 */
.L_x_12289:
        /* <DEDUP_REMOVED lines=50> */
[----:B------:R-:W-:Y:S01]  /*9570*/  VIADD R12, R164, 0x8ff34781 ;  /* 0x8ff34781a40c7836 */ /* 0x000fe20000000000 */
[----:B------:R-:W-:Y:S01]  /*9580*/  LOP3.LUT R112, R112, R168, R167, 0x96, !PT ;  /* 0x000000a870707212 */ /* 0x000fe200078e96a7 */
[----:B------:R-:W-:-:S05]  /*9590*/  IMAD.WIDE.U32 R18, R18, -0x326172a9, RZ ;  /* 0xcd9e8d5712127825 */ /* 0x000fca00078e00ff */
[----:B------:R-:W-:Y:S02]  /*95a0*/  LOP3.LUT R19, R12, R170, R19, 0x96, !PT ;  /* 0x000000aa0c137212 */ /* 0x000fe400078e9613 */
[----:B------:R-:W-:Y:S01]  /*95b0*/  MOV R12, R155 ;  /* 0x0000009b000c7202 */ /* 0x000fe20000000f00 */
[----:B------:R-:W-:Y:S02]  /*95c0*/  IMAD.MOV.U32 R155, RZ, RZ, R166 ;  /* 0x000000ffff9b7224 */ /* 0x000fe400078e00a6 */
[----:B------:R-:W-:-:S07]  /*95d0*/  IMAD.MOV.U32 R166, RZ, RZ, RZ ;  /* 0x000000ffffa67224 */ /* 0x000fce00078e00ff */
.L_x_12287:
[----:B------:R-:W-:Y:S05]  /*95e0*/  BSYNC.RECONVERGENT B1 ;  /* 0x0000000000017941 */ /* 0x000fea0003800200 */
.L_x_12286:
        /* <DEDUP_REMOVED lines=25> */
.L_x_12293:
        /* <DEDUP_REMOVED lines=13> */
.L_x_12295:
[----:B------:R-:W-:Y:S05]  /*9850*/  BSYNC.RECONVERGENT B2 ;  /* 0x0000000000027941 */ /* 0x000fea0003800200 */
.L_x_12294:
        /* <DEDUP_REMOVED lines=50> */
[----:B------:R-:W-:-:S04]  /*9b80*/  LOP3.LUT R2, R2, R18, R169, 0x96, !PT ;  /* 0x0000001202027212 */ /* 0x000fc800078e96a9 */
[----:B------:R-:W-:Y:S01]  /*9b90*/  LOP3.LUT R112, R112, R168, R167, 0x96, !PT ;  /* 0x000000a870707212 */ /* 0x000fe200078e96a7 */
[----:B------:R-:W-:Y:S01]  /*9ba0*/  IMAD.WIDE.U32 R18, R2, -0x326172a9, RZ ;  /* 0xcd9e8d5702127825 */ /* 0x000fe200078e00ff */
[----:B------:R-:W-:-:S04]  /*9bb0*/  IADD3 R2, PT, PT, R164, -0x700cb87f, RZ ;  /* 0x8ff34781a4027810 */ /* 0x000fc80007ffe0ff */
[----:B------:R-:W-:Y:S01]  /*9bc0*/  LOP3.LUT R19, R2, R170, R19, 0x96, !PT ;  /* 0x000000aa02137212 */ /* 0x000fe200078e9613 */
[----:B------:R-:W-:Y:S01]  /*9bd0*/  IMAD.MOV.U32 R2, RZ, RZ, R155 ;  /* 0x000000ffff027224 */ /* 0x000fe200078e009b */
[----:B------:R-:W-:-:S07]  /*9be0*/  MOV R155, R166 ;  /* 0x000000a6009b7202 */ /* 0x000fce0000000f00 */
.L_x_12292:
[----:B------:R-:W-:Y:S05]  /*9bf0*/  BSYNC.RECONVERGENT B1 ;  /* 0x0000000000017941 */ /* 0x000fea0003800200 */
.L_x_12291:
        /* <DEDUP_REMOVED lines=20> */
.L_x_12298:
        /* <DEDUP_REMOVED lines=15> */
.L_x_12300:
[----:B------:R-:W-:Y:S05]  /*9e30*/  BSYNC.RECONVERGENT B2 ;  /* 0x0000000000027941 */ /* 0x000fea0003800200 */
.L_x_12299:
        /* <DEDUP_REMOVED lines=26> */
[----:B------:R-:W-:-:S03]  /*9fe0*/  IMAD.WIDE.U32 R170, R112, -0x2daee0ad, RZ ;  /* 0xd2511f5370aa7825 */ /* 0x000fc600078e00ff */
[----:B------:R-:W-:-:S05]  /*9ff0*/  LOP3.LUT R2, R2, R166, R169, 0x96, !PT ;  /* 0x000000a602027212 */ /* 0x000fca00078e96a9 */
        /* <DEDUP_REMOVED lines=19> */
[----:B------:R-:W-:Y:S01]  /*a130*/  IMAD.MOV.U32 R2, RZ, RZ, RZ ;  /* 0x000000ffff027224 */ /* 0x000fe200078e00ff */
[----:B------:R-:W-:Y:S01]  /*a140*/  LOP3.LUT R169, R169, R18, R167, 0x96, !PT ;  /* 0x00000012a9a97212 */ /* 0x000fe200078e96a7 */
[----:B------:R-:W-:-:S04]  /*a150*/  IMAD.WIDE.U32 R18, R13, -0x326172a9, RZ ;  /* 0xcd9e8d570d127825 */ /* 0x000fc800078e00ff */
[----:B------:R-:W-:Y:S02]  /*a160*/  VIADD R13, R164, 0x8ff34781 ;  /* 0x8ff34781a40d7836 */ /* 0x000fe40000000000 */
[----:B------:R-:W-:-:S03]  /*a170*/  IMAD.WIDE.U32 R168, R169, -0x2daee0ad, RZ ;  /* 0xd2511f53a9a87825 */ /* 0x000fc600078e00ff */
[----:B------:R-:W-:Y:S01]  /*a180*/  LOP3.LUT R19, R13, R166, R19, 0x96, !PT ;  /* 0x000000a60d137212 */ /* 0x000fe200078e9613 */
[----:B------:R-:W-:Y:S01]  /*a190*/  VIADD R13, R165, 0x96a522ad ;  /* 0x96a522ada50d7836 */ /* 0x000fe20000000000 */
[----:B------:R-:W-:Y:S01]  /*a1a0*/  MOV R166, R155 ;  /* 0x0000009b00a67202 */ /* 0x000fe20000000f00 */
[----:B------:R-:W-:-:S03]  /*a1b0*/  IMAD.MOV.U32 R155, RZ, RZ, R168 ;  /* 0x000000ffff9b7224 */ /* 0x000fc600078e00a8 */
[----:B------:R-:W-:-:S07]  /*a1c0*/  LOP3.LUT R112, R13, R170, R169, 0x96, !PT ;  /* 0x000000aa0d707212 */ /* 0x000fce00078e96a9 */
.L_x_12297:
[----:B------:R-:W-:Y:S05]  /*a1d0*/  BSYNC.RECONVERGENT B1 ;  /* 0x0000000000017941 */ /* 0x000fea0003800200 */
.L_x_12296:
        /* <DEDUP_REMOVED lines=15> */
[----:B------:R-:W-:-:S07]  /*a2d0*/  PRMT R111, R157, 0x5410, R111 ;  /* 0x000054109d6f7816 */ /* 0x000fce000000006f */
.L_x_12220:
        /* <DEDUP_REMOVED lines=43> */
.L_x_12301:
[----:B------:R-:W-:Y:S01]  /*a590*/  IMAD.MOV.U32 R154, RZ, RZ, R155 ;  /* 0x000000ffff9a7224 */ /* 0x000fe200078e009b */
[----:B------:R-:W-:-:S07]  /*a5a0*/  IADD3 R155, PT, PT, R4, 0x80, RZ ;  /* 0x00000080049b7810 */ /* 0x000fce0007ffe0ff */
.L_x_12178:
[----:B------:R-:W-:Y:S05]  /*a5b0*/  BSYNC.RECONVERGENT B0 ;  /* 0x0000000000007941 */ /* 0x000fea0003800200 */
.L_x_12177:
        /* <DEDUP_REMOVED lines=37> */
.L_x_12307:
        /* <DEDUP_REMOVED lines=13> */
.L_x_12309:
[----:B------:R-:W-:Y:S05]  /*a8e0*/  BSYNC.RECONVERGENT B2 ;  /* 0x0000000000027941 */ /* 0x000fea0003800200 */
.L_x_12308:
        /* <DEDUP_REMOVED lines=57> */
.L_x_12306:
[----:B------:R-:W-:Y:S05]  /*ac80*/  BSYNC.RECONVERGENT B1 ;  /* 0x0000000000017941 */ /* 0x000fea0003800200 */
.L_x_12305:
        /* <DEDUP_REMOVED lines=25> */
.L_x_12312:
        /* <DEDUP_REMOVED lines=13> */
.L_x_12314:
[----:B------:R-:W-:Y:S05]  /*aef0*/  BSYNC.RECONVERGENT B2 ;  /* 0x0000000000027941 */ /* 0x000fea0003800200 */
.L_x_12313:
        /* <DEDUP_REMOVED lines=58> */
.L_x_12311:
[----:B------:R-:W-:Y:S05]  /*b2a0*/  BSYNC.RECONVERGENT B1 ;  /* 0x0000000000017941 */ /* 0x000fea0003800200 */
.L_x_12310:
        /* <DEDUP_REMOVED lines=25> */
.L_x_12317:
        /* <DEDUP_REMOVED lines=13> */
.L_x_12319:
[----:B------:R-:W-:Y:S05]  /*b510*/  BSYNC.RECONVERGENT B2 ;  /* 0x0000000000027941 */ /* 0x000fea0003800200 */
.L_x_12318:
        /* <DEDUP_REMOVED lines=58> */
.L_x_12316:
[----:B------:R-:W-:Y:S05]  /*b8c0*/  BSYNC.RECONVERGENT B1 ;  /* 0x0000000000017941 */ /* 0x000fea0003800200 */
.L_x_12315:
        /* <DEDUP_REMOVED lines=22> */
.L_x_12322:
        /* <DEDUP_REMOVED lines=13> */
.L_x_12324:
[----:B------:R-:W-:Y:S05]  /*bb00*/  BSYNC.RECONVERGENT B2 ;  /* 0x0000000000027941 */ /* 0x000fea0003800200 */
.L_x_12323:
        /* <DEDUP_REMOVED lines=58> */
.L_x_12321:
[----:B------:R-:W-:Y:S05]  /*beb0*/  BSYNC.RECONVERGENT B1 ;  /* 0x0000000000017941 */ /* 0x000fea0003800200 */
.L_x_12320:
        /* <DEDUP_REMOVED lines=25> */
.L_x_12327:
        /* <DEDUP_REMOVED lines=13> */
.L_x_12329:
[----:B------:R-:W-:Y:S05]  /*c120*/  BSYNC.RECONVERGENT B2 ;  /* 0x0000000000027941 */ /* 0x000fea0003800200 */
.L_x_12328:
        /* <DEDUP_REMOVED lines=58> */
.L_x_12326:
[----:B------:R-:W-:Y:S05]  /*c4d0*/  BSYNC.RECONVERGENT B1 ;  /* 0x0000000000017941 */ /* 0x000fea0003800200 */
.L_x_12325:
[----:B------:R-:W-:Y:S01]  /*c4e0*/  I2FP.F32.U32 R2, R2 ;  /* 0x0000000200027245 */ /* 0x000fe20000201000 */
[----:B------:R-:W-:Y:S01]  /*c4f0*/  HADD2.F32 R9, -RZ, R109.H0_H0 ;  /* 0x2000006dff097230 */ /* 0x000fe20000004100 */
[----:B------:R-:W-:Y:S01]  /*c500*/  LOP3.LUT R118, R118, 0xfffffffb, RZ, 0xc0, !PT ;  /* 0xfffffffb76767812 */ /* 0x000fe200078ec0ff */
[----:B------:R-:W-:Y:S01]  /*c510*/  BSSY.RECONVERGENT B1, `(.L_x_12330) ;  /* 0x000005b000017945 */ /* 0x000fe20003800200 */
[----:B------:R-:W-:Y:S02]  /*c520*/  HFMA2 R10, -RZ, RZ, 0, 1.1920928955078125e-07 ;  /* 0x00000002ff0a7431 */ /* 0x000fe400000001ff */
[----:B------:R-:W-:-:S05]  /*c530*/  FFMA.FTZ R2, R2, R159, 1.1641532182693481445e-10 ;  /* 0x2f00000002027423 */ /* 0x000fca000001009f */
[----:B------:R-:W-:Y:S01]  /*c540*/  FSETP.GTU.FTZ.AND P2, PT, R2, R161, PT ;  /* 0x000000a10200720b */ /* 0x000fe20003f5c000 */
[----:B------:R-:W-:Y:S01]  /*c550*/  FMUL.FTZ R2, R9, R160 ;  /* 0x000000a009027220 */ /* 0x000fe20000410000 */
[----:B------:R-:W-:-:S04]  /*c560*/  IMAD.MOV.U32 R9, RZ, RZ, R18 ;  /* 0x000000ffff097224 */ /* 0x000fc800078e0012 */
        /* <DEDUP_REMOVED lines=13> */
.L_x_12332:
        /* <DEDUP_REMOVED lines=13> */
.L_x_12334:
[----:B------:R-:W-:Y:S05]  /*c710*/  BSYNC.RECONVERGENT B2 ;  /* 0x0000000000027941 */ /* 0x000fea0003800200 */
.L_x_12333:
        /* <DEDUP_REMOVED lines=58> */
.L_x_12331:
[----:B------:R-:W-:Y:S05]  /*cac0*/  BSYNC.RECONVERGENT B1 ;  /* 0x0000000000017941 */ /* 0x000fea0003800200 */
.L_x_12330:
        /* <DEDUP_REMOVED lines=25> */
.L_x_12337:
        /* <DEDUP_REMOVED lines=13> */
.L_x_12339:
[----:B------:R-:W-:Y:S05]  /*cd30*/  BSYNC.RECONVERGENT B2 ;  /* 0x0000000000027941 */ /* 0x000fea0003800200 */
.L_x_12338:
        /* <DEDUP_REMOVED lines=58> */
.L_x_12336:
[----:B------:R-:W-:Y:S05]  /*d0e0*/  BSYNC.RECONVERGENT B1 ;  /* 0x0000000000017941 */ /* 0x000fea0003800200 */
.L_x_12335:
        /* <DEDUP_REMOVED lines=22> */
.L_x_12342:
        /* <DEDUP_REMOVED lines=13> */
.L_x_12344:
[----:B------:R-:W-:Y:S05]  /*d320*/  BSYNC.RECONVERGENT B2 ;  /* 0x0000000000027941 */ /* 0x000fea0003800200 */
.L_x_12343:
        /* <DEDUP_REMOVED lines=58> */
.L_x_12341:
[----:B------:R-:W-:Y:S05]  /*d6d0*/  BSYNC.RECONVERGENT B1 ;  /* 0x0000000000017941 */ /* 0x000fea0003800200 */
.L_x_12340:
        /* <DEDUP_REMOVED lines=25> */
.L_x_12347:
        /* <DEDUP_REMOVED lines=13> */
.L_x_12349:
[----:B------:R-:W-:Y:S05]  /*d940*/  BSYNC.RECONVERGENT B2 ;  /* 0x0000000000027941 */ /* 0x000fea0003800200 */
.L_x_12348:
        /* <DEDUP_REMOVED lines=58> */
.L_x_12346:
[----:B------:R-:W-:Y:S05]  /*dcf0*/  BSYNC.RECONVERGENT B1 ;  /* 0x0000000000017941 */ /* 0x000fea0003800200 */
.L_x_12345:
        /* <DEDUP_REMOVED lines=20> */
.L_x_12352:
        /* <DEDUP_REMOVED lines=13> */
.L_x_12354:
[----:B------:R-:W-:Y:S05]  /*df10*/  BSYNC.RECONVERGENT B2 ;  /* 0x0000000000027941 */ /* 0x000fea0003800200 */
.L_x_12353:
        /* <DEDUP_REMOVED lines=58> */
.L_x_12351:
[----:B------:R-:W-:Y:S05]  /*e2c0*/  BSYNC.RECONVERGENT B1 ;  /* 0x0000000000017941 */ /* 0x000fea0003800200 */
.L_x_12350:
        /* <DEDUP_REMOVED lines=25> */
.L_x_12357:
        /* <DEDUP_REMOVED lines=13> */
.L_x_12359:
[----:B------:R-:W-:Y:S05]  /*e530*/  BSYNC.RECONVERGENT B2 ;  /* 0x0000000000027941 */ /* 0x000fea0003800200 */
.L_x_12358:
[----:B------:R-:W-:Y:S01]  /*e540*/  LOP3.LUT R168, R0, R167, R165, 0x96, !PT ;  /* 0x000000a700a87212 */ /* 0x000fe200078e96a5 */
[----:B------:R-:W-:Y:S01]  /*e550*/  IMAD.WIDE.U32 R18, R117, -0x326172a9, RZ ;  /* 0xcd9e8d5775127825 */ /* 0x000fe200078e00ff */
[----:B------:R-:W-:Y:S02]  /*e560*/  IADD3 R141, PT, PT, R165, -0x4498517b, RZ ;  /* 0xbb67ae85a58d7810 */ /* 0x000fe40007ffe0ff */
[----:B------:R-:W-:Y:S01]  /*e570*/  MOV R2, R156 ;  /* 0x0000009c00027202 */ /* 0x000fe20000000f00 */
[----:B------:R-:W-:Y:S01]  /*e580*/  VIADD R11, R164, 0x9e3779b9 ;  /* 0x9e3779b9a40b7836 */ /* 0x000fe20000000000 */
[----:B------:R-:W-:Y:S01]  /*e590*/  LOP3.LUT R19, R115, R19, R164, 0x96, !PT ;  /* 0x0000001373137212 */ /* 0x000fe200078e96a4 */
[----:B------:R-:W-:-:S05]  /*e5a0*/  IMAD.WIDE.U32 R168, R168, -0x326172a9, RZ ;  /* 0xcd9e8d57a8a87825 */ /* 0x000fca00078e00ff */
        /* <DEDUP_REMOVED lines=51> */
.L_x_12356:
[----:B------:R-:W-:Y:S05]  /*e8e0*/  BSYNC.RECONVERGENT B1 ;  /* 0x0000000000017941 */ /* 0x000fea0003800200 */
.L_x_12355:
[----:B------:R-:W-:Y:S01]  /*e8f0*/  I2FP.F32.U32 R2, R2 ;  /* 0x0000000200027245 */ /* 0x000fe20000201000 */
[----:B------:R-:W-:Y:S01]  /*e900*/  HADD2.F32 R11, -RZ, R110.H1_H1 ;  /* 0x3000006eff0b7230 */ /* 0x000fe20000004100 */
        /* <DEDUP_REMOVED lines=18> */
.L_x_12362:
        /* <DEDUP_REMOVED lines=13> */
.L_x_12364:
[----:B------:R-:W-:Y:S05]  /*eb00*/  BSYNC.RECONVERGENT B2 ;  /* 0x0000000000027941 */ /* 0x000fea0003800200 */
.L_x_12363:
        /* <DEDUP_REMOVED lines=58> */
.L_x_12361:
[----:B------:R-:W-:Y:S05]  /*eeb0*/  BSYNC.RECONVERGENT B1 ;  /* 0x0000000000017941 */ /* 0x000fea0003800200 */
.L_x_12360:
[----:B------:R-:W-:Y:S01]  /*eec0*/  I2FP.F32.U32 R12, R11 ;  /* 0x0000000b000c7245 */ /* 0x000fe20000201000 */
[----:B------:R-:W-:Y:S01]  /*eed0*/  HADD2.F32 R11, -RZ, R26.H1_H1 ;  /* 0x3000001aff0b7230 */ /* 0x000fe20000004100 */
        /* <DEDUP_REMOVED lines=23> */
.L_x_12367:
        /* <DEDUP_REMOVED lines=13> */
.L_x_12369:
[----:B------:R-:W-:Y:S05]  /*f120*/  BSYNC.RECONVERGENT B2 ;  /* 0x0000000000027941 */ /* 0x000fea0003800200 */
.L_x_12368:
        /* <DEDUP_REMOVED lines=8> */
[----:B------:R-:W-:-:S03]  /*f1b0*/  IADD3 R169, PT, PT, R165, 0x76cf5d0a, RZ ;  /* 0x76cf5d0aa5a97810 */ /* 0x000fc60007ffe0ff */
[----:B------:R-:W-:Y:S01]  /*f1c0*/  IMAD.MOV.U32 R2, RZ, RZ, R156 ;  /* 0x000000ffff027224 */ /* 0x000fe200078e009c */
        /* <DEDUP_REMOVED lines=48> */
.L_x_12366:
[----:B------:R-:W-:Y:S05]  /*f4d0*/  BSYNC.RECONVERGENT B1 ;  /* 0x0000000000017941 */ /* 0x000fea0003800200 */
.L_x_12365:
        /* <DEDUP_REMOVED lines=20> */
.L_x_12372:
        /* <DEDUP_REMOVED lines=13> */
.L_x_12374:
[----:B------:R-:W-:Y:S05]  /*f6f0*/  BSYNC.RECONVERGENT B2 ;  /* 0x0000000000027941 */ /* 0x000fea0003800200 */
.L_x_12373:
        /* <DEDUP_REMOVED lines=55> */
[----:B------:R-:W-:Y:S02]  /*fa70*/  IMAD.MOV.U32 R12, RZ, RZ, R156 ;  /* 0x000000ffff0c7224 */ /* 0x000fe400078e009c */
[----:B------:R-:W-:Y:S02]  /*fa80*/  IMAD.MOV.U32 R156, RZ, RZ, R166 ;  /* 0x000000ffff9c7224 */ /* 0x000fe400078e00a6 */
[----:B------:R-:W-:-:S07]  /*fa90*/  HFMA2 R166, -RZ, RZ, 0, 0 ;  /* 0x00000000ffa67431 */ /* 0x000fce00000001ff */
.L_x_12371:
[----:B------:R-:W-:Y:S05]  /*faa0*/  BSYNC.RECONVERGENT B1 ;  /* 0x0000000000017941 */ /* 0x000fea0003800200 */
.L_x_12370:
        /* <DEDUP_REMOVED lines=25> */
.L_x_12377:
        /* <DEDUP_REMOVED lines=13> */
.L_x_12379:
[----:B------:R-:W-:Y:S05]  /*fd10*/  BSYNC.RECONVERGENT B2 ;  /* 0x0000000000027941 */ /* 0x000fea0003800200 */
.L_x_12378:
[----:B------:R-:W-:Y:S01]  /*fd20*/  LOP3.LUT R18, R0, R173, R165, 0x96, !PT ;  /* 0x000000ad00127212 */ /* 0x000fe200078e96a5 */
[----:B------:R-:W-:Y:S01]  /*fd30*/  IMAD.WIDE.U32 R170, R117, -0x326172a9, RZ ;  /* 0xcd9e8d5775aa7825 */ /* 0x000fe200078e00ff */
[----:B------:R-:W-:-:S03]  /*fd40*/  IADD3 R166, PT, PT, R164, -0x61c88647, RZ ;  /* 0x9e3779b9a4a67810 */ /* 0x000fc60007ffe0ff */
[----:B------:R-:W-:Y:S01]  /*fd50*/  HFMA2 R163, -RZ, RZ, 0, 0 ;  /* 0x00000000ffa37431 */ /* 0x000fe200000001ff */
        /* <DEDUP_REMOVED lines=52> */
[----:B------:R-:W-:Y:S02]  /*100a0*/  IMAD.MOV.U32 R2, RZ, RZ, R156 ;  /* 0x000000ffff027224 */ /* 0x000fe400078e009c */
[----:B------:R-:W-:-:S07]  /*100b0*/  IMAD.MOV.U32 R156, RZ, RZ, R166 ;  /* 0x000000ffff9c7224 */ /* 0x000fce00078e00a6 */
.L_x_12376:
[----:B------:R-:W-:Y:S05]  /*100c0*/  BSYNC.RECONVERGENT B1 ;  /* 0x0000000000017941 */ /* 0x000fea0003800200 */
.L_x_12375:
        /* <DEDUP_REMOVED lines=20> */
.L_x_12382:
        /* <DEDUP_REMOVED lines=15> */
.L_x_12384:
[----:B------:R-:W-:Y:S05]  /*10300*/  BSYNC.RECONVERGENT B2 ;  /* 0x0000000000027941 */ /* 0x000fea0003800200 */
.L_x_12383:
        /* <DEDUP_REMOVED lines=49> */
[----:B------:R-:W-:Y:S01]  /*10620*/  IMAD.WIDE.U32 R170, R2, -0x2daee0ad, RZ ;  /* 0xd2511f5302aa7825 */ /* 0x000fe200078e00ff */
[----:B------:R-:W-:-:S03]  /*10630*/  LOP3.LUT R168, R13, R168, R19, 0x96, !PT ;  /* 0x000000a80da87212 */ /* 0x000fc600078e9613 */
[----:B------:R-:W-:Y:S02]  /*10640*/  HFMA2 R2, -RZ, RZ, 0, 0 ;  /* 0x00000000ff027431 */ /* 0x000fe400000001ff */
[----:B------:R-:W-:Y:S01]  /*10650*/  VIADD R19, R164, 0x8ff34781 ;  /* 0x8ff34781a4137836 */ /* 0x000fe20000000000 */
[----:B------:R-:W-:Y:S01]  /*10660*/  LOP3.LUT R112, R112, R18, R171, 0x96, !PT ;  /* 0x0000001270707212 */ /* 0x000fe200078e96ab */
[----:B------:R-:W-:-:S05]  /*10670*/  IMAD.WIDE.U32 R168, R168, -0x326172a9, RZ ;  /* 0xcd9e8d57a8a87825 */ /* 0x000fca00078e00ff */
[----:B------:R-:W-:Y:S01]  /*10680*/  LOP3.LUT R19, R19, R166, R169, 0x96, !PT ;  /* 0x000000a613137212 */ /* 0x000fe200078e96a9 */
[----:B------:R-:W-:Y:S01]  /*10690*/  IMAD.MOV.U32 R166, RZ, RZ, R156 ;  /* 0x000000ffffa67224 */ /* 0x000fe200078e009c */
[----:B------:R-:W-:Y:S01]  /*106a0*/  MOV R18, R168 ;  /* 0x000000a800127202 */ /* 0x000fe20000000f00 */
[----:B------:R-:W-:-:S07]  /*106b0*/  IMAD.MOV.U32 R156, RZ, RZ, R170 ;  /* 0x000000ffff9c7224 */ /* 0x000fce00078e00aa */
.L_x_12381:
[----:B------:R-:W-:Y:S05]  /*106c0*/  BSYNC.RECONVERGENT B1 ;  /* 0x0000000000017941 */ /* 0x000fea0003800200 */
.L_x_12380:
        /* <DEDUP_REMOVED lines=12> */
[--C-:B------:R-:W-:Y:S01]  /*10790*/  @P1 FADD.FTZ R150, R150, R111.reuse ;  /* 0x0000006f96961221 */ /* 0x100fe20000010000 */
[----:B------:R-:W-:-:S05]  /*107a0*/  @!P1 IMAD.MOV.U32 R150, RZ, RZ, R111 ;  /* 0x000000ffff969224 */ /* 0x000fca00078e006f */
[----:B------:R-:W-:-:S04]  /*107b0*/  F2FP.F16.F32.PACK_AB R111, RZ, R150 ;  /* 0x00000096ff6f723e */ /* 0x000fc800000000ff */
[----:B------:R-:W-:Y:S01]  /*107c0*/  PRMT R111, R157, 0x5410, R111 ;  /* 0x000054109d6f7816 */ /* 0x000fe2000000006f */
[----:B------:R-:W-:Y:S06]  /*107d0*/  BRA `(.L_x_12385) ;  /* 0x0000003000847947 */ /* 0x000fec0003800000 */
.L_x_12304:
        /* <DEDUP_REMOVED lines=13> */
[----:B------:R-:W-:Y:S02]  /*108b0*/  @!P2 IMAD.MOV.U32 R14, RZ, RZ, R112 ;  /* 0x000000ffff0ea224 */ /* 0x000fe400078e0070 */
[----:B------:R-:W-:Y:S01]  /*108c0*/  @P2 IMAD.MOV.U32 R14, RZ, RZ, R19 ;  /* 0x000000ffff0e2224 */ /* 0x000fe200078e0013 */
[----:B------:R-:W-:Y:S06]  /*108d0*/  BRA `(.L_x_12387) ;  /* 0x0000000400247947 */ /* 0x000fec0003800000 */
.L_x_12388:
        /* <DEDUP_REMOVED lines=13> */
.L_x_12390:
[----:B------:R-:W-:Y:S05]  /*109b0*/  BSYNC.RECONVERGENT B2 ;  /* 0x0000000000027941 */ /* 0x000fea0003800200 */
.L_x_12389:
        /* <DEDUP_REMOVED lines=59> */
.L_x_12387:
[----:B------:R-:W-:Y:S05]  /*10d70*/  BSYNC.RECONVERGENT B1 ;  /* 0x0000000000017941 */ /* 0x000fea0003800200 */
.L_x_12386:
        /* <DEDUP_REMOVED lines=28> */
.L_x_12393:
        /* <DEDUP_REMOVED lines=13> */
.L_x_12395:
[----:B------:R-:W-:Y:S05]  /*11010*/  BSYNC.RECONVERGENT B2 ;  /* 0x0000000000027941 */ /* 0x000fea0003800200 */
.L_x_12394:
        /* <DEDUP_REMOVED lines=60> */
.L_x_12392:
[----:B------:R-:W-:Y:S05]  /*113e0*/  BSYNC.RECONVERGENT B1 ;  /* 0x0000000000017941 */ /* 0x000fea0003800200 */
.L_x_12391:
        /* <DEDUP_REMOVED lines=25> */
.L_x_12398:
        /* <DEDUP_REMOVED lines=13> */
.L_x_12400:
[----:B------:R-:W-:Y:S05]  /*11650*/  BSYNC.RECONVERGENT B2 ;  /* 0x0000000000027941 */ /* 0x000fea0003800200 */
.L_x_12399:
        /* <DEDUP_REMOVED lines=60> */
.L_x_12397:
[----:B------:R-:W-:Y:S05]  /*11a20*/  BSYNC.RECONVERGENT B1 ;  /* 0x0000000000017941 */ /* 0x000fea0003800200 */
.L_x_12396:
[----:B------:R-:W-:Y:S01]  /*11a30*/  I2FP.F32.U32 R131, R2 ;  /* 0x0000000200837245 */ /* 0x000fe20000201000 */
[----:B------:R-:W-:Y:S01]  /*11a40*/  HADD2.F32 R2, -RZ, R109.H0_H0 ;  /* 0x2000006dff027230 */ /* 0x000fe20000004100 */
[----:B------:R-:W-:Y:S01]  /*11a50*/  LOP3.LUT R118, R118, 0xfffffffb, RZ, 0xc0, !PT ;  /* 0xfffffffb76767812 */ /* 0x000fe200078ec0ff */
[----:B------:R-:W-:Y:S01]  /*11a60*/  BSSY.RECONVERGENT B1, `(.L_x_12401) ;  /* 0x0000060000017945 */ /* 0x000fe20003800200 */
[----:B------:R-:W-:Y:S02]  /*11a70*/  IMAD.MOV.U32 R132, RZ, RZ, 0x2 ;  /* 0x00000002ff847424 */ /* 0x000fe400078e00ff */
[----:B------:R-:W-:Y:S01]  /*11a80*/  FFMA.FTZ R131, R131, R150, 1.1641532182693481445e-10 ;  /* 0x2f00000083837423 */ /* 0x000fe20000010096 */
[----:B------:R-:W-:-:S04]  /*11a90*/  FMUL.FTZ R2, R2, R159 ;  /* 0x0000009f02027220 */ /* 0x000fc80000410000 */
[----:B------:R-:W-:Y:S01]  /*11aa0*/  FSETP.GTU.FTZ.AND P2, PT, R131, R160, PT ;  /* 0x000000a08300720b */ /* 0x000fe20003f5c000 */
[----:B------:R-:W-:-:S03]  /*11ab0*/  @P1 HADD2.F32 R131, -RZ, R21.H0_H0 ;  /* 0x20000015ff831230 */ /* 0x000fc60000004100 */
        /* <DEDUP_REMOVED lines=16> */
.L_x_12403:
        /* <DEDUP_REMOVED lines=13> */
.L_x_12405:
[----:B------:R-:W-:Y:S05]  /*11c90*/  BSYNC.RECONVERGENT B2 ;  /* 0x0000000000027941 */ /* 0x000fea0003800200 */
.L_x_12404:
        /* <DEDUP_REMOVED lines=58> */
[----:B------:R-:W-:-:S03]  /*12040*/  IMAD.MOV.U32 R156, RZ, RZ, R162 ;  /* 0x000000ffff9c7224 */ /* 0x000fc600078e00a2 */
[----:B------:R-:W-:-:S07]  /*12050*/  LOP3.LUT R112, R131, R166, R163, 0x96, !PT ;  /* 0x000000a683707212 */ /* 0x000fce00078e96a3 */
.L_x_12402:
[----:B------:R-:W-:Y:S05]  /*12060*/  BSYNC.RECONVERGENT B1 ;  /* 0x0000000000017941 */ /* 0x000fea0003800200 */
.L_x_12401:
[----:B------:R-:W-:Y:S01]  /*12070*/  I2FP.F32.U32 R131, R2 ;  /* 0x0000000200837245 */ /* 0x000fe20000201000 */
[----:B------:R-:W-:Y:S01]  /*12080*/  HADD2.F32 R2, -RZ, R109.H1_H1 ;  /* 0x3000006dff027230 */ /* 0x000fe20000004100 */
[----:B------:R-:W-:Y:S01]  /*12090*/  LOP3.LUT R118, R118, 0xfffffffd, RZ, 0xc0, !PT ;  /* 0xfffffffd76767812 */ /* 0x000fe200078ec0ff */
[----:B------:R-:W-:Y:S01]  /*120a0*/  BSSY.RECONVERGENT B1, `(.L_x_12406) ;  /* 0x0000060000017945 */ /* 0x000fe20003800200 */
[----:B------:R-:W-:Y:S02]  /*120b0*/  HFMA2 R158, -RZ, RZ, 0, 1.1920928955078125e-07 ;  /* 0x00000002ff9e7431 */ /* 0x000fe400000001ff */
[----:B------:R-:W-:Y:S01]  /*120c0*/  FFMA.FTZ R131, R131, R150, 1.1641532182693481445e-10 ;  /* 0x2f00000083837423 */ /* 0x000fe20000010096 */
[----:B------:R-:W-:-:S04]  /*120d0*/  FMUL.FTZ R2, R2, R159 ;  /* 0x0000009f02027220 */ /* 0x000fc80000410000 */
[----:B------:R-:W-:-:S04]  /*120e0*/  FSETP.GTU.FTZ.AND P2, PT, R131, R160, PT ;  /* 0x000000a08300720b */ /* 0x000fc80003f5c000 */
        /* <DEDUP_REMOVED lines=17> */
.L_x_12408:
        /* <DEDUP_REMOVED lines=13> */
.L_x_12410:
[----:B------:R-:W-:Y:S05]  /*122d0*/  BSYNC.RECONVERGENT B2 ;  /* 0x0000000000027941 */ /* 0x000fea0003800200 */
.L_x_12409:
        /* <DEDUP_REMOVED lines=60> */
.L_x_12407:
[----:B------:R-:W-:Y:S05]  /*126a0*/  BSYNC.RECONVERGENT B1 ;  /* 0x0000000000017941 */ /* 0x000fea0003800200 */
.L_x_12406:
        /* <DEDUP_REMOVED lines=23> */
.L_x_12413:
        /* <DEDUP_REMOVED lines=13> */
.L_x_12415:
[----:B------:R-:W-:Y:S05]  /*128f0*/  BSYNC.RECONVERGENT B2 ;  /* 0x0000000000027941 */ /* 0x000fea0003800200 */
.L_x_12414:
        /* <DEDUP_REMOVED lines=60> */
.L_x_12412:
[----:B------:R-:W-:Y:S05]  /*12cc0*/  BSYNC.RECONVERGENT B1 ;  /* 0x0000000000017941 */ /* 0x000fea0003800200 */
.L_x_12411:
        /* <DEDUP_REMOVED lines=23> */
.L_x_12418:
        /* <DEDUP_REMOVED lines=13> */
.L_x_12420:
[----:B------:R-:W-:Y:S05]  /*12f10*/  BSYNC.RECONVERGENT B2 ;  /* 0x0000000000027941 */ /* 0x000fea0003800200 */
.L_x_12419:
        /* <DEDUP_REMOVED lines=58> */
[----:B------:R-:W-:Y:S01]  /*132c0*/  LOP3.LUT R112, R167, R166, R163, 0x96, !PT ;  /* 0x000000a6a7707212 */ /* 0x000fe200078e96a3 */
[----:B------:R-:W-:-:S07]  /*132d0*/  IMAD.MOV.U32 R163, RZ, RZ, RZ ;  /* 0x000000ffffa37224 */ /* 0x000fce00078e00ff */
.L_x_12417:
[----:B------:R-:W-:Y:S05]  /*132e0*/  BSYNC.RECONVERGENT B1 ;  /* 0x0000000000017941 */ /* 0x000fea0003800200 */
.L_x_12416:
        /* <DEDUP_REMOVED lines=8> */
[----:B------:R-:W-:-:S03]  /*13370*/  @P1 HADD2.F32 R167, -RZ, R23.H0_H0 ;  /* 0x20000017ffa71230 */ /* 0x000fc60000004100 */
        /* <DEDUP_REMOVED lines=14> */
.L_x_12423:
        /* <DEDUP_REMOVED lines=13> */
.L_x_12425:
[----:B------:R-:W-:Y:S05]  /*13530*/  BSYNC.RECONVERGENT B2 ;  /* 0x0000000000027941 */ /* 0x000fea0003800200 */
.L_x_12424:
        /* <DEDUP_REMOVED lines=58> */
[----:B------:R-:W-:Y:S02]  /*138e0*/  HFMA2 R2, -RZ, RZ, 0, 0 ;  /* 0x00000000ff027431 */ /* 0x000fe400000001ff */
[----:B------:R-:W-:-:S07]  /*138f0*/  IMAD.MOV.U32 R156, RZ, RZ, R166 ;  /* 0x000000ffff9c7224 */ /* 0x000fce00078e00a6 */
.L_x_12422:
[----:B------:R-:W-:Y:S05]  /*13900*/  BSYNC.RECONVERGENT B1 ;  /* 0x0000000000017941 */ /* 0x000fea0003800200 */
.L_x_12421:
[----:B------:R-:W-:Y:S02]  /*13910*/  I2FP.F32.U32 R163, R162 ;  /* 0x000000a200a37245 */ /* 0x000fe40000201000 */
[----:B------:R-:W-:Y:S02]  /*13920*/  PRMT R110, R161, 0x5410, R110 ;  /* 0x00005410a16e7816 */ /* 0x000fe4000000006e */
[----:B------:R-:W-:Y:S01]  /*13930*/  PRMT R109, R157, 0x5410, R109 ;  /* 0x000054109d6d7816 */ /* 0x000fe2000000006d */
[----:B------:R-:W-:Y:S01]  /*13940*/  FFMA.FTZ R163, R163, R150, 1.1641532182693481445e-10 ;  /* 0x2f000000a3a37423 */ /* 0x000fe20000010096 */
[----:B------:R-:W-:Y:S01]  /*13950*/  HADD2.F32 R150, -RZ, R111.H1_H1 ;  /* 0x3000006fff967230 */ /* 0x000fe20000004100 */
[----:B------:R-:W-:Y:S01]  /*13960*/  PRMT R108, R154, 0x5410, R108 ;  /* 0x000054109a6c7816 */ /* 0x000fe2000000006c */
[----:B------:R-:W-:Y:S02]  /*13970*/  @P1 HADD2.F32 R111, -RZ, R23.H1_H1 ;  /* 0x30000017ff6f1230 */ /* 0x000fe40000004100 */
[----:B------:R-:W-:Y:S01]  /*13980*/  FSETP.GTU.FTZ.AND P5, PT, R163, R160, PT ;  /* 0x000000a0a300720b */ /* 0x000fe20003fbc000 */
[----:B------:R-:W-:-:S05]  /*13990*/  FMUL.FTZ R150, R150, R159 ;  /* 0x0000009f96967220 */ /* 0x000fca0000410000 */
[----:B------:R-:W-:Y:S02]  /*139a0*/  FSEL R150, R150, RZ, !P5 ;  /* 0x000000ff96967208 */ /* 0x000fe40006800000 */
[----:B------:R-:W-:-:S03]  /*139b0*/  PLOP3.LUT P5, PT, P5, PT, PT, 0x8, 0x80 ;  /* 0x000000000080781c */ /* 0x000fc60002fae170 */
[----:B------:R-:W-:-:S05]  /*139c0*/  @P1 FADD.FTZ R150, R111, R150 ;  /* 0x000000966f961221 */ /* 0x000fca0000010000 */
[----:B------:R-:W-:-:S04]  /*139d0*/  F2FP.F16.F32.PACK_AB R111, RZ, R150 ;  /* 0x00000096ff6f723e */ /* 0x000fc800000000ff */
[----:B------:R-:W-:-:S07]  /*139e0*/  PRMT R111, R158, 0x5410, R111 ;  /* 0x000054109e6f7816 */ /* 0x000fce000000006f */
.L_x_12385:
        /* <DEDUP_REMOVED lines=43> */
.L_x_12426:
[----:B------:R-:W-:Y:S01]  /*13ca0*/  IMAD.MOV.U32 R154, RZ, RZ, R156 ;  /* 0x000000ffff9a7224 */ /* 0x000fe200078e009c */
[----:B------:R-:W-:-:S07]  /*13cb0*/  IADD3 R155, PT, PT, R155, 0x80, RZ ;  /* 0x000000809b9b7810 */ /* 0x000fce0007ffe0ff */
.L_x_12303:
[----:B------:R-:W-:Y:S05]  /*13cc0*/  BSYNC.RECONVERGENT B0 ;  /* 0x0000000000007941 */ /* 0x000fea0003800200 */
.L_x_12302:
        /* <DEDUP_REMOVED lines=37> */
.L_x_12432:
        /* <DEDUP_REMOVED lines=13> */
.L_x_12434:
[----:B------:R-:W-:Y:S05]  /*13ff0*/  BSYNC.RECONVERGENT B2 ;  /* 0x0000000000027941 */ /* 0x000fea0003800200 */
.L_x_12433:
        /* <DEDUP_REMOVED lines=39> */
[----:B------:R-:W-:Y:S02]  /*14270*/  IADD3 R7, PT, PT, R165, 0x1fd5c5a3, RZ ;  /* 0x1fd5c5a3a5077810 */ /* 0x000fe40007ffe0ff */
        /* <DEDUP_REMOVED lines=17> */
.L_x_12431:
[----:B------:R-:W-:Y:S05]  /*14390*/  BSYNC.RECONVERGENT B1 ;  /* 0x0000000000017941 */ /* 0x000fea0003800200 */
.L_x_12430:
        /* <DEDUP_REMOVED lines=11> */
[----:B-1----:R-:W-:-:S02]  /*14450*/  FSETP.GTU.FTZ.AND P3, PT, R7, R160, PT ;  /* 0x000000a00700720b */ /* 0x002fc40003f7c000 */
        /* <DEDUP_REMOVED lines=13> */
.L_x_12437:
        /* <DEDUP_REMOVED lines=13> */
.L_x_12439:
[----:B------:R-:W-:Y:S05]  /*14600*/  BSYNC.RECONVERGENT B2 ;  /* 0x0000000000027941 */ /* 0x000fea0003800200 */
.L_x_12438:
        /* <DEDUP_REMOVED lines=58> */
.L_x_12436:
[----:B------:R-:W-:Y:S05]  /*149b0*/  BSYNC.RECONVERGENT B1 ;  /* 0x0000000000017941 */ /* 0x000fea0003800200 */
.L_x_12435:
        /* <DEDUP_REMOVED lines=25> */
.L_x_12442:
        /* <DEDUP_REMOVED lines=13> */
.L_x_12444:
[----:B------:R-:W-:Y:S05]  /*14c20*/  BSYNC.RECONVERGENT B2 ;  /* 0x0000000000027941 */ /* 0x000fea0003800200 */
.L_x_12443:
        /* <DEDUP_REMOVED lines=58> */
.L_x_12441:
[----:B------:R-:W-:Y:S05]  /*14fd0*/  BSYNC.RECONVERGENT B1 ;  /* 0x0000000000017941 */ /* 0x000fea0003800200 */
.L_x_12440:
        /* <DEDUP_REMOVED lines=22> */
.L_x_12447:
        /* <DEDUP_REMOVED lines=13> */
.L_x_12449:
[----:B------:R-:W-:Y:S05]  /*15210*/  BSYNC.RECONVERGENT B2 ;  /* 0x0000000000027941 */ /* 0x000fea0003800200 */
.L_x_12448:
        /* <DEDUP_REMOVED lines=57> */
[----:B------:R-:W-:-:S07]  /*155b0*/  IMAD.MOV.U32 R156, RZ, RZ, R8 ;  /* 0x000000ffff9c7224 */ /* 0x000fce00078e0008 */
.L_x_12446:
[----:B------:R-:W-:Y:S05]  /*155c0*/  BSYNC.RECONVERGENT B1 ;  /* 0x0000000000017941 */ /* 0x000fea0003800200 */
.L_x_12445:
        /* <DEDUP_REMOVED lines=25> */
.L_x_12452:
        /* <DEDUP_REMOVED lines=13> */
.L_x_12454:
[----:B------:R-:W-:Y:S05]  /*15830*/  BSYNC.RECONVERGENT B2 ;  /* 0x0000000000027941 */ /* 0x000fea0003800200 */
.L_x_12453:
        /* <DEDUP_REMOVED lines=58> */
.L_x_12451:
[----:B------:R-:W-:Y:S05]  /*15be0*/  BSYNC.RECONVERGENT B1 ;  /* 0x0000000000017941 */ /* 0x000fea0003800200 */
.L_x_12450:
        /* <DEDUP_REMOVED lines=22> */
.L_x_12457:
        /* <DEDUP_REMOVED lines=13> */
.L_x_12459:
[----:B------:R-:W-:Y:S05]  /*15e20*/  BSYNC.RECONVERGENT B2 ;  /* 0x0000000000027941 */ /* 0x000fea0003800200 */
.L_x_12458:
        /* <DEDUP_REMOVED lines=58> */
.L_x_12456:
[----:B------:R-:W-:Y:S05]  /*161d0*/  BSYNC.RECONVERGENT B1 ;  /* 0x0000000000017941 */ /* 0x000fea0003800200 */
.L_x_12455:
        /* <DEDUP_REMOVED lines=25> */
.L_x_12462:
        /* <DEDUP_REMOVED lines=13> */
.L_x_12464:
[----:B------:R-:W-:Y:S05]  /*16440*/  BSYNC.RECONVERGENT B2 ;  /* 0x0000000000027941 */ /* 0x000fea0003800200 */
.L_x_12463:
        /* <DEDUP_REMOVED lines=58> */
.L_x_12461:
[----:B------:R-:W-:Y:S05]  /*167f0*/  BSYNC.RECONVERGENT B1 ;  /* 0x0000000000017941 */ /* 0x000fea0003800200 */
.L_x_12460:
        /* <DEDUP_REMOVED lines=22> */
.L_x_12467:
        /* <DEDUP_REMOVED lines=13> */
.L_x_12469:
[----:B------:R-:W-:Y:S05]  /*16a30*/  BSYNC.RECONVERGENT B2 ;  /* 0x0000000000027941 */ /* 0x000fea0003800200 */
.L_x_12468:
        /* <DEDUP_REMOVED lines=58> */
.L_x_12466:
[----:B------:R-:W-:Y:S05]  /*16de0*/  BSYNC.RECONVERGENT B1 ;  /* 0x0000000000017941 */ /* 0x000fea0003800200 */
.L_x_12465:
[----:B------:R-:W-:Y:S01]  /*16df0*/  I2FP.F32.U32 R10, R9 ;  /* 0x00000009000a7245 */ /* 0x000fe20000201000 */
[----:B------:R-:W-:Y:S01]  /*16e00*/  @P1 HADD2.F32 R133, -RZ, R21.H1_H1 ;  /* 0x30000015ff851230 */ /* 0x000fe20000004100 */
[----:B------:R-:W-:Y:S03]  /*16e10*/  BSSY.RECONVERGENT B1, `(.L_x_12470) ;  /* 0x000005f000017945 */ /* 0x000fe60003800200 */
[----:B------:R-:W-:Y:S01]  /*16e20*/  FFMA.FTZ R9, R10, R159, 1.1641532182693481445e-10 ;  /* 0x2f0000000a097423 */ /* 0x000fe2000001009f */
[----:B------:R-:W-:-:S04]  /*16e30*/  HADD2.F32 R10, -RZ, R25.H1_H1 ;  /* 0x30000019ff0a7230 */ /* 0x000fc80000004100 */
[----:B------:R-:W-:Y:S01]  /*16e40*/  FSETP.GTU.FTZ.AND P2, PT, R9, R160, PT ;  /* 0x000000a00900720b */ /* 0x000fe20003f5c000 */
[----:B------:R-:W-:-:S03]  /*16e50*/  FMUL.FTZ R10, R10, R161 ;  /* 0x000000a10a0a7220 */ /* 0x000fc60000410000 */
[----:B------:R-:W-:Y:S02]  /*16e60*/  SEL R9, RZ, 0x1, P2 ;  /* 0x00000001ff097807 */ /* 0x000fe40001000000 */
[----:B------:R-:W-:Y:S01]  /*16e70*/  FSEL R11, R10, RZ, !P2 ;  /* 0x000000ff0a0b7208 */ /* 0x000fe20005000000 */
[----:B------:R-:W-:Y:S01]  /*16e80*/  IMAD.MOV.U32 R10, RZ, RZ, 0x2 ;  /* 0x00000002ff0a7424 */ /* 0x000fe200078e00ff */
[----:B------:R-:W-:-:S03]  /*16e90*/  ISETP.NE.AND P2, PT, R12, 0x1, PT ;  /* 0x000000010c00780c */ /* 0x000fc60003f45270 */
        /* <DEDUP_REMOVED lines=14> */
.L_x_12472:
        /* <DEDUP_REMOVED lines=13> */
.L_x_12474:
[----:B------:R-:W-:Y:S05]  /*17050*/  BSYNC.RECONVERGENT B2 ;  /* 0x0000000000027941 */ /* 0x000fea0003800200 */
.L_x_12473:
        /* <DEDUP_REMOVED lines=58> */
.L_x_12471:
[----:B------:R-:W-:Y:S05]  /*17400*/  BSYNC.RECONVERGENT B1 ;  /* 0x0000000000017941 */ /* 0x000fea0003800200 */
.L_x_12470:
        /* <DEDUP_REMOVED lines=20> */
.L_x_12477:
        /* <DEDUP_REMOVED lines=13> */
.L_x_12479:
[----:B------:R-:W-:Y:S05]  /*17620*/  BSYNC.RECONVERGENT B2 ;  /* 0x0000000000027941 */ /* 0x000fea0003800200 */
.L_x_12478:
        /* <DEDUP_REMOVED lines=58> */
.L_x_12476:
[----:B------:R-:W-:Y:S05]  /*179d0*/  BSYNC.RECONVERGENT B1 ;  /* 0x0000000000017941 */ /* 0x000fea0003800200 */
.L_x_12475:
        /* <DEDUP_REMOVED lines=25> */
.L_x_12482:
        /* <DEDUP_REMOVED lines=13> */
.L_x_12484:
[----:B------:R-:W-:Y:S05]  /*17c40*/  BSYNC.RECONVERGENT B2 ;  /* 0x0000000000027941 */ /* 0x000fea0003800200 */
.L_x_12483:
        /* <DEDUP_REMOVED lines=58> */
.L_x_12481:
[----:B------:R-:W-:Y:S05]  /*17ff0*/  BSYNC.RECONVERGENT B1 ;  /* 0x0000000000017941 */ /* 0x000fea0003800200 */
.L_x_12480:
        /* <DEDUP_REMOVED lines=20> */
.L_x_12487:
        /* <DEDUP_REMOVED lines=13> */
.L_x_12489:
[----:B------:R-:W-:Y:S05]  /*18210*/  BSYNC.RECONVERGENT B2 ;  /* 0x0000000000027941 */ /* 0x000fea0003800200 */
.L_x_12488:
        /* <DEDUP_REMOVED lines=58> */
.L_x_12486:
[----:B------:R-:W-:Y:S05]  /*185c0*/  BSYNC.RECONVERGENT B1 ;  /* 0x0000000000017941 */ /* 0x000fea0003800200 */
.L_x_12485:
[----:B------:R-:W-:Y:S01]  /*185d0*/  I2FP.F32.U32 R12, R11 ;  /* 0x0000000b000c7245 */ /* 0x000fe20000201000 */
[----:B------:R-:W-:Y:S01]  /*185e0*/  BSSY.RECONVERGENT B1, `(.L_x_12490) ;  /* 0x0000060000017945 */ /* 0x000fe20003800200 */
[----:B------:R-:W-:-:S03]  /*185f0*/  HFMA2 R157, -RZ, RZ, 0, 1.1920928955078125e-07 ;  /* 0x00000002ff9d7431 */ /* 0x000fc600000001ff */
        /* <DEDUP_REMOVED lines=22> */
.L_x_12492:
        /* <DEDUP_REMOVED lines=13> */
.L_x_12494:
[----:B------:R-:W-:Y:S05]  /*18830*/  BSYNC.RECONVERGENT B2 ;  /* 0x0000000000027941 */ /* 0x000fea0003800200 */
.L_x_12493:
        /* <DEDUP_REMOVED lines=58> */
.L_x_12491:
[----:B------:R-:W-:Y:S05]  /*18be0*/  BSYNC.RECONVERGENT B1 ;  /* 0x0000000000017941 */ /* 0x000fea0003800200 */
.L_x_12490:
        /* <DEDUP_REMOVED lines=20> */
.L_x_12497:
        /* <DEDUP_REMOVED lines=13> */
.L_x_12499:
[----:B------:R-:W-:Y:S05]  /*18e00*/  BSYNC.RECONVERGENT B2 ;  /* 0x0000000000027941 */ /* 0x000fea0003800200 */
.L_x_12498:
        /* <DEDUP_REMOVED lines=58> */
.L_x_12496:
[----:B------:R-:W-:Y:S05]  /*191b0*/  BSYNC.RECONVERGENT B1 ;  /* 0x0000000000017941 */ /* 0x000fea0003800200 */
.L_x_12495:
        /* <DEDUP_REMOVED lines=25> */
.L_x_12502:
        /* <DEDUP_REMOVED lines=13> */
.L_x_12504:
[----:B------:R-:W-:Y:S05]  /*19420*/  BSYNC.RECONVERGENT B2 ;  /* 0x0000000000027941 */ /* 0x000fea0003800200 */
.L_x_12503:
        /* <DEDUP_REMOVED lines=58> */
.L_x_12501:
[----:B------:R-:W-:Y:S05]  /*197d0*/  BSYNC.RECONVERGENT B1 ;  /* 0x0000000000017941 */ /* 0x000fea0003800200 */
.L_x_12500:
[----:B------:R-:W-:Y:S01]  /*197e0*/  I2FP.F32.U32 R2, R2 ;  /* 0x0000000200027245 */ /* 0x000fe20000201000 */
[----:B------:R-:W-:Y:S01]  /*197f0*/  BSSY.RECONVERGENT B1, `(.L_x_12505) ;  /* 0x000005e000017945 */ /* 0x000fe20003800200 */
[----:B------:R-:W-:Y:S01]  /*19800*/  ISETP.NE.AND P6, PT, R163, 0x1, PT ;  /* 0x00000001a300780c */ /* 0x000fe20003fc5270 */
[----:B------:R-:W-:Y:S02]  /*19810*/  IMAD.MOV.U32 R166, RZ, RZ, R18 ;  /* 0x000000ffffa67224 */ /* 0x000fe400078e0012 */
[----:B------:R-:W-:Y:S01]  /*19820*/  FFMA.FTZ R167, R2, R159, 1.1641532182693481445e-10 ;  /* 0x2f00000002a77423 */ /* 0x000fe2000001009f */
[----:B------:R-:W-:-:S04]  /*19830*/  HADD2.F32 R2, -RZ, R111.H1_H1 ;  /* 0x3000006fff027230 */ /* 0x000fc80000004100 */
[----:B------:R-:W-:Y:S01]  /*19840*/  FSETP.GTU.FTZ.AND P5, PT, R167, R160, PT ;  /* 0x000000a0a700720b */ /* 0x000fe20003fbc000 */
[----:B------:R-:W-:-:S05]  /*19850*/  FMUL.FTZ R2, R2, R161 ;  /* 0x000000a102027220 */ /* 0x000fca0000410000 */
        /* <DEDUP_REMOVED lines=12> */
.L_x_12507:
        /* <DEDUP_REMOVED lines=15> */
.L_x_12509:
[----:B------:R-:W-:Y:S05]  /*19a10*/  BSYNC.RECONVERGENT B2 ;  /* 0x0000000000027941 */ /* 0x000fea0003800200 */
.L_x_12508:
        /* <DEDUP_REMOVED lines=59> */
.L_x_12506:
[----:B------:R-:W-:Y:S05]  /*19dd0*/  BSYNC.RECONVERGENT B1 ;  /* 0x0000000000017941 */ /* 0x000fea0003800200 */
.L_x_12505:
        /* <DEDUP_REMOVED lines=12> */
[--C-:B------:R-:W-:Y:S01]  /*19ea0*/  @P1 FADD.FTZ R151, R160, R111.reuse ;  /* 0x0000006fa0971221 */ /* 0x100fe20000010000 */
[----:B------:R-:W-:-:S05]  /*19eb0*/  @!P1 IMAD.MOV.U32 R151, RZ, RZ, R111 ;  /* 0x000000ffff979224 */ /* 0x000fca00078e006f */
[----:B------:R-:W-:-:S04]  /*19ec0*/  F2FP.F16.F32.PACK_AB R111, RZ, R151 ;  /* 0x00000097ff6f723e */ /* 0x000fc800000000ff */
[----:B------:R-:W-:Y:S01]  /*19ed0*/  PRMT R111, R157, 0x5410, R111 ;  /* 0x000054109d6f7816 */ /* 0x000fe2000000006f */
[----:B------:R-:W-:Y:S06]  /*19ee0*/  BRA `(.L_x_12510) ;  /* 0x0000003000847947 */ /* 0x000fec0003800000 */
.L_x_12429:
        /* <DEDUP_REMOVED lines=16> */
.L_x_12513:
        /* <DEDUP_REMOVED lines=13> */
.L_x_12515:
[----:B------:R-:W-:Y:S05]  /*1a0c0*/  BSYNC.RECONVERGENT B2 ;  /* 0x0000000000027941 */ /* 0x000fea0003800200 */
.L_x_12514:
        /* <DEDUP_REMOVED lines=55> */
[----:B------:R-:W-:Y:S02]  /*1a440*/  VIADD R15, R165, 0x96a522ad ;  /* 0x96a522ada50f7836 */ /* 0x000fe40000000000 */
[----:B------:R-:W-:-:S03]  /*1a450*/  IMAD.MOV.U32 R123, RZ, RZ, RZ ;  /* 0x000000ffff7b7224 */ /* 0x000fc600078e00ff */
[----:B------:R-:W-:Y:S02]  /*1a460*/  LOP3.LUT R112, R15, R158, R157, 0x96, !PT ;  /* 0x0000009e0f707212 */ /* 0x000fe400078e969d */
[----:B------:R-:W-:-:S07]  /*1a470*/  MOV R15, R154 ;  /* 0x0000009a000f7202 */ /* 0x000fce0000000f00 */
.L_x_12512:
[----:B------:R-:W-:Y:S05]  /*1a480*/  BSYNC.RECONVERGENT B1 ;  /* 0x0000000000017941 */ /* 0x000fea0003800200 */
.L_x_12511:
[----:B------:R-:W0:Y:S01]  /*1a490*/  LDC R159, c[0x0][0x408] ;  /* 0x00010200ff9f7b82 */ /* 0x000e220000000800 */
[----:B------:R-:W-:Y:S01]  /*1a4a0*/  I2FP.F32.U32 R2, R15 ;  /* 0x0000000f00027245 */ /* 0x000fe20000201000 */
[----:B------:R-:W-:Y:S01]  /*1a4b0*/  IMAD.MOV.U32 R151, RZ, RZ, 0x2f800000 ;  /* 0x2f800000ff977424 */ /* 0x000fe200078e00ff */
[----:B------:R-:W-:Y:S01]  /*1a4c0*/  ISETP.NE.AND P2, PT, R123, 0x1, PT ;  /* 0x000000017b00780c */ /* 0x000fe20003f45270 */
[----:B------:R-:W-:Y:S01]  /*1a4d0*/  BSSY.RECONVERGENT B1, `(.L_x_12516) ;  /* 0x0000062000017945 */ /* 0x000fe20003800200 */
[----:B------:R-:W-:Y:S01]  /*1a4e0*/  LOP3.LUT R118, R118, 0xffffffef, RZ, 0xc0, !PT ;  /* 0xffffffef76767812 */ /* 0x000fe200078ec0ff */
[----:B------:R-:W-:Y:S01]  /*1a4f0*/  FFMA.FTZ R15, R2, R151, 1.1641532182693481445e-10 ;  /* 0x2f000000020f7423 */ /* 0x000fe20000010097 */
[----:B-----5:R-:W-:Y:S01]  /*1a500*/  HADD2.F32 R2, -RZ, R108.H0_H0 ;  /* 0x2000006cff027230 */ /* 0x020fe20000004100 */
[----:B------:R-:W1:Y:S01]  /*1a510*/  LDC R160, c[0x0][0x404] ;  /* 0x00010100ffa07b82 */ /* 0x000e620000000800 */
[----:B------:R-:W-:-:S03]  /*1a520*/  HFMA2 R124, -RZ, RZ, 0, 1.1920928955078125e-07 ;  /* 0x00000002ff7c7431 */ /* 0x000fc600000001ff */
[----:B0-----:R-:W-:Y:S01]  /*1a530*/  FMUL.FTZ R2, R2, R159 ;  /* 0x0000009f02027220 */ /* 0x001fe20000410000 */
[----:B-1----:R-:W-:-:S04]  /*1a540*/  FSETP.GTU.FTZ.AND P3, PT, R15, R160, PT ;  /* 0x000000a00f00720b */ /* 0x002fc80003f7c000 */
        /* <DEDUP_REMOVED lines=16> */
.L_x_12518:
        /* <DEDUP_REMOVED lines=13> */
.L_x_12520:
[----:B------:R-:W-:Y:S05]  /*1a720*/  BSYNC.RECONVERGENT B2 ;  /* 0x0000000000027941 */ /* 0x000fea0003800200 */
.L_x_12519:
        /* <DEDUP_REMOVED lines=60> */
.L_x_12517:
[----:B------:R-:W-:Y:S05]  /*1aaf0*/  BSYNC.RECONVERGENT B1 ;  /* 0x0000000000017941 */ /* 0x000fea0003800200 */
.L_x_12516:
        /* <DEDUP_REMOVED lines=25> */
.L_x_12523:
        /* <DEDUP_REMOVED lines=13> */
.L_x_12525:
[----:B------:R-:W-:Y:S05]  /*1ad60*/  BSYNC.RECONVERGENT B2 ;  /* 0x0000000000027941 */ /* 0x000fea0003800200 */
.L_x_12524:
        /* <DEDUP_REMOVED lines=60> */
.L_x_12522:
[----:B------:R-:W-:Y:S05]  /*1b130*/  BSYNC.RECONVERGENT B1 ;  /* 0x0000000000017941 */ /* 0x000fea0003800200 */
.L_x_12521:
        /* <DEDUP_REMOVED lines=25> */
.L_x_12528:
        /* <DEDUP_REMOVED lines=13> */
.L_x_12530:
[----:B------:R-:W-:Y:S05]  /*1b3a0*/  BSYNC.RECONVERGENT B2 ;  /* 0x0000000000027941 */ /* 0x000fea0003800200 */
.L_x_12529:
        /* <DEDUP_REMOVED lines=60> */
.L_x_12527:
[----:B------:R-:W-:Y:S05]  /*1b770*/  BSYNC.RECONVERGENT B1 ;  /* 0x0000000000017941 */ /* 0x000fea0003800200 */
.L_x_12526:
        /* <DEDUP_REMOVED lines=25> */
.L_x_12533:
        /* <DEDUP_REMOVED lines=13> */
.L_x_12535:
[----:B------:R-:W-:Y:S05]  /*1b9e0*/  BSYNC.RECONVERGENT B2 ;  /* 0x0000000000027941 */ /* 0x000fea0003800200 */
.L_x_12534:
        /* <DEDUP_REMOVED lines=60> */
.L_x_12532:
[----:B------:R-:W-:Y:S05]  /*1bdb0*/  BSYNC.RECONVERGENT B1 ;  /* 0x0000000000017941 */ /* 0x000fea0003800200 */
.L_x_12531:
        /* <DEDUP_REMOVED lines=23> */
.L_x_12538:
        /* <DEDUP_REMOVED lines=13> */
.L_x_12540:
[----:B------:R-:W-:Y:S05]  /*1c000*/  BSYNC.RECONVERGENT B2 ;  /* 0x0000000000027941 */ /* 0x000fea0003800200 */
.L_x_12539:
        /* <DEDUP_REMOVED lines=60> */
.L_x_12537:
[----:B------:R-:W-:Y:S05]  /*1c3d0*/  BSYNC.RECONVERGENT B1 ;  /* 0x0000000000017941 */ /* 0x000fea0003800200 */
.L_x_12536:
        /* <DEDUP_REMOVED lines=23> */
.L_x_12543:
        /* <DEDUP_REMOVED lines=13> */
.L_x_12545:
[----:B------:R-:W-:Y:S05]  /*1c620*/  BSYNC.RECONVERGENT B2 ;  /* 0x0000000000027941 */ /* 0x000fea0003800200 */
.L_x_12544:
        /* <DEDUP_REMOVED lines=60> */
.L_x_12542:
[----:B------:R-:W-:Y:S05]  /*1c9f0*/  BSYNC.RECONVERGENT B1 ;  /* 0x0000000000017941 */ /* 0x000fea0003800200 */
.L_x_12541:
        /* <DEDUP_REMOVED lines=23> */
.L_x_12548:
        /* <DEDUP_REMOVED lines=13> */
.L_x_12550:
[----:B------:R-:W-:Y:S05]  /*1cc40*/  BSYNC.RECONVERGENT B2 ;  /* 0x0000000000027941 */ /* 0x000fea0003800200 */
.L_x_12549:
        /* <DEDUP_REMOVED lines=60> */
.L_x_12547:
[----:B------:R-:W-:Y:S05]  /*1d010*/  BSYNC.RECONVERGENT B1 ;  /* 0x0000000000017941 */ /* 0x000fea0003800200 */
.L_x_12546:
        /* <DEDUP_REMOVED lines=11> */
[----:B------:R-:W-:-:S05]  /*1d0d0*/  @P1 FADD.FTZ R151, R160, R151 ;  /* 0x00000097a0971221 */ /* 0x000fca0000010000 */
[----:B------:R-:W-:-:S04]  /*1d0e0*/  F2FP.F16.F32.PACK_AB R111, RZ, R151 ;  /* 0x00000097ff6f723e */ /* 0x000fc800000000ff */
[----:B------:R-:W-:-:S07]  /*1d0f0*/  PRMT R111, R158, 0x5410, R111 ;  /* 0x000054109e6f7816 */ /* 0x000fce000000006f */
.L_x_12510:
        /* <DEDUP_REMOVED lines=43> */
.L_x_12551:
[----:B------:R-:W-:Y:S01]  /*1d3b0*/  IMAD.MOV.U32 R154, RZ, RZ, R156 ;  /* 0x000000ffff9a7224 */ /* 0x000fe200078e009c */
[----:B------:R-:W-:-:S07]  /*1d3c0*/  IADD3 R155, PT, PT, R155, 0x80, RZ ;  /* 0x000000809b9b7810 */ /* 0x000fce0007ffe0ff */
.L_x_12428:
[----:B------:R-:W-:Y:S05]  /*1d3d0*/  BSYNC.RECONVERGENT B0 ;  /* 0x0000000000007941 */ /* 0x000fea0003800200 */
.L_x_12427:
        /* <DEDUP_REMOVED lines=37> */
.L_x_12557:
        /* <DEDUP_REMOVED lines=13> */
.L_x_12559:
[----:B------:R-:W-:Y:S05]  /*1d700*/  BSYNC.RECONVERGENT B2 ;  /* 0x0000000000027941 */ /* 0x000fea0003800200 */
.L_x_12558:
        /* <DEDUP_REMOVED lines=54> */
[----:B------:R-:W-:Y:S01]  /*1da70*/  HFMA2 R8, -RZ, RZ, 0, 0 ;  /* 0x00000000ff087431 */ /* 0x000fe200000001ff */
[----:B------:R-:W-:Y:S01]  /*1da80*/  LOP3.LUT R112, R9, R6, R157, 0x96, !PT ;  /* 0x0000000609707212 */ /* 0x000fe200078e969d */
[----:B------:R-:W-:-:S07]  /*1da90*/  IMAD.MOV.U32 R6, RZ, RZ, R154 ;  /* 0x000000ffff067224 */ /* 0x000fce00078e009a */
.L_x_12556:
[----:B------:R-:W-:Y:S05]  /*1daa0*/  BSYNC.RECONVERGENT B1 ;  /* 0x0000000000017941 */ /* 0x000fea0003800200 */
.L_x_12555:
        /* <DEDUP_REMOVED lines=25> */
.L_x_12562:
        /* <DEDUP_REMOVED lines=13> */
.L_x_12564:
[----:B------:R-:W-:Y:S05]  /*1dd10*/  BSYNC.RECONVERGENT B2 ;  /* 0x0000000000027941 */ /* 0x000fea0003800200 */
.L_x_12563:
        /* <DEDUP_REMOVED lines=58> */
.L_x_12561:
[----:B------:R-:W-:Y:S05]  /*1e0c0*/  BSYNC.RECONVERGENT B1 ;  /* 0x0000000000017941 */ /* 0x000fea0003800200 */
.L_x_12560:
        /* <DEDUP_REMOVED lines=25> */
.L_x_12567:
        /* <DEDUP_REMOVED lines=13> */
.L_x_12569:
[----:B------:R-:W-:Y:S05]  /*1e330*/  BSYNC.RECONVERGENT B2 ;  /* 0x0000000000027941 */ /* 0x000fea0003800200 */
.L_x_12568:
        /* <DEDUP_REMOVED lines=58> */
.L_x_12566:
[----:B------:R-:W-:Y:S05]  /*1e6e0*/  BSYNC.RECONVERGENT B1 ;  /* 0x0000000000017941 */ /* 0x000fea0003800200 */
.L_x_12565:
        /* <DEDUP_REMOVED lines=22> */
.L_x_12572:
        /* <DEDUP_REMOVED lines=13> */
.L_x_12574:
[----:B------:R-:W-:Y:S05]  /*1e920*/  BSYNC.RECONVERGENT B2 ;  /* 0x0000000000027941 */ /* 0x000fea0003800200 */
.L_x_12573:
        /* <DEDUP_REMOVED lines=47> */
[----:B------:R-:W-:Y:S02]  /*1ec20*/  HFMA2 R11, -RZ, RZ, 0, 0 ;  /* 0x00000000ff0b7431 */ /* 0x000fe400000001ff */
        /* <DEDUP_REMOVED lines=10> */
.L_x_12571:
[----:B------:R-:W-:Y:S05]  /*1ecd0*/  BSYNC.RECONVERGENT B1 ;  /* 0x0000000000017941 */ /* 0x000fea0003800200 */
.L_x_12570:
        /* <DEDUP_REMOVED lines=25> */
.L_x_12577:
        /* <DEDUP_REMOVED lines=13> */
.L_x_12579:
[----:B------:R-:W-:Y:S05]  /*1ef40*/  BSYNC.RECONVERGENT B2 ;  /* 0x0000000000027941 */ /* 0x000fea0003800200 */
.L_x_12578:
        /* <DEDUP_REMOVED lines=54> */
[----:B------:R-:W-:Y:S02]  /*1f2b0*/  IADD3 R11, PT, PT, R165, -0x695add53, RZ ;  /* 0x96a522ada50b7810 */ /* 0x000fe40007ffe0ff */
[----:B------:R-:W-:Y:S01]  /*1f2c0*/  MOV R156, R8 ;  /* 0x00000008009c7202 */ /* 0x000fe20000000f00 */
[----:B------:R-:W-:Y:S01]  /*1f2d0*/  IMAD.MOV.U32 R8, RZ, RZ, RZ ;  /* 0x000000ffff087224 */ /* 0x000fe200078e00ff */
[----:B------:R-:W-:-:S07]  /*1f2e0*/  LOP3.LUT R112, R11, R10, R9, 0x96, !PT ;  /* 0x0000000a0b707212 */ /* 0x000fce00078e9609 */
.L_x_12576:
[----:B------:R-:W-:Y:S05]  /*1f2f0*/  BSYNC.RECONVERGENT B1 ;  /* 0x0000000000017941 */ /* 0x000fea0003800200 */
.L_x_12575:
        /* <DEDUP_REMOVED lines=22> */
.L_x_12582:
        /* <DEDUP_REMOVED lines=13> */
.L_x_12584:
[----:B------:R-:W-:Y:S05]  /*1f530*/  BSYNC.RECONVERGENT B2 ;  /* 0x0000000000027941 */ /* 0x000fea0003800200 */
.L_x_12583:
        /* <DEDUP_REMOVED lines=58> */
.L_x_12581:
[----:B------:R-:W-:Y:S05]  /*1f8e0*/  BSYNC.RECONVERGENT B1 ;  /* 0x0000000000017941 */ /* 0x000fea0003800200 */
.L_x_12580:
        /* <DEDUP_REMOVED lines=25> */
.L_x_12587:
        /* <DEDUP_REMOVED lines=13> */
.L_x_12589:
[----:B------:R-:W-:Y:S05]  /*1fb50*/  BSYNC.RECONVERGENT B2 ;  /* 0x0000000000027941 */ /* 0x000fea0003800200 */
.L_x_12588:
        /* <DEDUP_REMOVED lines=58> */
.L_x_12586:
[----:B------:R-:W-:Y:S05]  /*1ff00*/  BSYNC.RECONVERGENT B1 ;  /* 0x0000000000017941 */ /* 0x000fea0003800200 */
.L_x_12585:
        /* <DEDUP_REMOVED lines=22> */
.L_x_12592:
        /* <DEDUP_REMOVED lines=13> */
.L_x_12594:
[----:B------:R-:W-:Y:S05]  /*20140*/  BSYNC.RECONVERGENT B2 ;  /* 0x0000000000027941 */ /* 0x000fea0003800200 */
.L_x_12593:
        /* <DEDUP_REMOVED lines=58> */
.L_x_12591:
[----:B------:R-:W-:Y:S05]  /*204f0*/  BSYNC.RECONVERGENT B1 ;  /* 0x0000000000017941 */ /* 0x000fea0003800200 */
.L_x_12590:
        /* <DEDUP_REMOVED lines=8> */
[----:B------:R-:W-:Y:S02]  /*20580*/  FSEL R11, R10, RZ, !P2 ;  /* 0x000000ff0a0b7208 */ /* 0x000fe40005000000 */
[----:B------:R-:W-:Y:S02]  /*20590*/  ISETP.NE.AND P2, PT, R12, 0x1, PT ;  /* 0x000000010c00780c */ /* 0x000fe40003f45270 */
        /* <DEDUP_REMOVED lines=15> */
.L_x_12597:
        /* <DEDUP_REMOVED lines=13> */
.L_x_12599:
[----:B------:R-:W-:Y:S05]  /*20760*/  BSYNC.RECONVERGENT B2 ;  /* 0x0000000000027941 */ /* 0x000fea0003800200 */
.L_x_12598:
        /* <DEDUP_REMOVED lines=58> */
.L_x_12596:
[----:B------:R-:W-:Y:S05]  /*20b10*/  BSYNC.RECONVERGENT B1 ;  /* 0x0000000000017941 */ /* 0x000fea0003800200 */
.L_x_12595:
        /* <DEDUP_REMOVED lines=20> */
.L_x_12602:
        /* <DEDUP_REMOVED lines=13> */
.L_x_12604:
[----:B------:R-:W-:Y:S05]  /*20d30*/  BSYNC.RECONVERGENT B2 ;  /* 0x0000000000027941 */ /* 0x000fea0003800200 */
.L_x_12603:
        /* <DEDUP_REMOVED lines=58> */
.L_x_12601:
[----:B------:R-:W-:Y:S05]  /*210e0*/  BSYNC.RECONVERGENT B1 ;  /* 0x0000000000017941 */ /* 0x000fea0003800200 */
.L_x_12600:
        /* <DEDUP_REMOVED lines=25> */
.L_x_12607:
        /* <DEDUP_REMOVED lines=13> */
.L_x_12609:
[----:B------:R-:W-:Y:S05]  /*21350*/  BSYNC.RECONVERGENT B2 ;  /* 0x0000000000027941 */ /* 0x000fea0003800200 */
.L_x_12608:
        /* <DEDUP_REMOVED lines=58> */
.L_x_12606:
[----:B------:R-:W-:Y:S05]  /*21700*/  BSYNC.RECONVERGENT B1 ;  /* 0x0000000000017941 */ /* 0x000fea0003800200 */
.L_x_12605:
        /* <DEDUP_REMOVED lines=20> */
.L_x_12612:
        /* <DEDUP_REMOVED lines=13> */
.L_x_12614:
[----:B------:R-:W-:Y:S05]  /*21920*/  BSYNC.RECONVERGENT B2 ;  /* 0x0000000000027941 */ /* 0x000fea0003800200 */
.L_x_12613:
        /* <DEDUP_REMOVED lines=58> */
.L_x_12611:
[----:B------:R-:W-:Y:S05]  /*21cd0*/  BSYNC.RECONVERGENT B1 ;  /* 0x0000000000017941 */ /* 0x000fea0003800200 */
.L_x_12610:
        /* <DEDUP_REMOVED lines=25> */
.L_x_12617:
        /* <DEDUP_REMOVED lines=13> */
.L_x_12619:
[----:B------:R-:W-:Y:S05]  /*21f40*/  BSYNC.RECONVERGENT B2 ;  /* 0x0000000000027941 */ /* 0x000fea0003800200 */
.L_x_12618:
        /* <DEDUP_REMOVED lines=58> */
.L_x_12616:
[----:B------:R-:W-:Y:S05]  /*222f0*/  BSYNC.RECONVERGENT B1 ;  /* 0x0000000000017941 */ /* 0x000fea0003800200 */
.L_x_12615:
        /* <DEDUP_REMOVED lines=20> */
.L_x_12622:
        /* <DEDUP_REMOVED lines=13> */
.L_x_12624:
[----:B------:R-:W-:Y:S05]  /*22510*/  BSYNC.RECONVERGENT B2 ;  /* 0x0000000000027941 */ /* 0x000fea0003800200 */
.L_x_12623:
        /* <DEDUP_REMOVED lines=55> */
[----:B------:R-:W-:Y:S01]  /*22890*/  IMAD.MOV.U32 R12, RZ, RZ, R156 ;  /* 0x000000ffff0c7224 */ /* 0x000fe200078e009c */
[----:B------:R-:W-:Y:S01]  /*228a0*/  MOV R156, R166 ;  /* 0x000000a6009c7202 */ /* 0x000fe20000000f00 */
[----:B------:R-:W-:-:S07]  /*228b0*/  IMAD.MOV.U32 R166, RZ, RZ, RZ ;  /* 0x000000ffffa67224 */ /* 0x000fce00078e00ff */
.L_x_12621:
[----:B------:R-:W-:Y:S05]  /*228c0*/  BSYNC.RECONVERGENT B1 ;  /* 0x0000000000017941 */ /* 0x000fea0003800200 */
.L_x_12620:
        /* <DEDUP_REMOVED lines=25> */
.L_x_12627:
        /* <DEDUP_REMOVED lines=13> */
.L_x_12629:
[----:B------:R-:W-:Y:S05]  /*22b30*/  BSYNC.RECONVERGENT B2 ;  /* 0x0000000000027941 */ /* 0x000fea0003800200 */
.L_x_12628:
        /* <DEDUP_REMOVED lines=54> */
[----:B------:R-:W-:Y:S02]  /*22ea0*/  LOP3.LUT R112, R112, R168, R167, 0x96, !PT ;  /* 0x000000a870707212 */ /* 0x000fe400078e96a7 */
[----:B------:R-:W-:Y:S02]  /*22eb0*/  LOP3.LUT R19, R2, R170, R19, 0x96, !PT ;  /* 0x000000aa02137212 */ /* 0x000fe400078e9613 */
[----:B------:R-:W-:Y:S01]  /*22ec0*/  MOV R2, R156 ;  /* 0x0000009c00027202 */ /* 0x000fe20000000f00 */
[----:B------:R-:W-:-:S07]  /*22ed0*/  IMAD.MOV.U32 R156, RZ, RZ, R166 ;  /* 0x000000ffff9c7224 */ /* 0x000fce00078e00a6 */
.L_x_12626:
[----:B------:R-:W-:Y:S05]  /*22ee0*/  BSYNC.RECONVERGENT B1 ;  /* 0x0000000000017941 */ /* 0x000fea0003800200 */
.L_x_12625:
[----:B------:R-:W-:Y:S01]  /*22ef0*/  I2FP.F32.U32 R2, R2 ;  /* 0x0000000200027245 */ /* 0x000fe20000201000 */
[----:B------:R-:W-:Y:S01]  /*22f00*/  BSSY.RECONVERGENT B1, `(.L_x_12630) ;  /* 0x000005e000017945 */ /* 0x000fe20003800200 */
[----:B------:R-:W-:Y:S02]  /*22f10*/  ISETP.NE.AND P6, PT, R163, 0x1, PT ;  /* 0x00000001a300780c */ /* 0x000fe40003fc5270 */
[----:B------:R-:W-:Y:S01]  /*22f20*/  MOV R166, R18 ;  /* 0x0000001200a67202 */ /* 0x000fe20000000f00 */
        /* <DEDUP_REMOVED lines=16> */
.L_x_12632:
        /* <DEDUP_REMOVED lines=15> */
.L_x_12634:
[----:B------:R-:W-:Y:S05]  /*23120*/  BSYNC.RECONVERGENT B2 ;  /* 0x0000000000027941 */ /* 0x000fea0003800200 */
.L_x_12633:
[----:B------:R-:W-:Y:S01]  /*23130*/  LOP3.LUT R172, R0, R169, R165, 0x96, !PT ;  /* 0x000000a900ac7212 */ /* 0x000fe200078e96a5 */
[----:B------:R-:W-:Y:S01]  /*23140*/  IMAD.WIDE.U32 R18, R117, -0x326172a9, RZ ;  /* 0xcd9e8d5775127825 */ /* 0x000fe200078e00ff */
[C---:B------:R-:W-:Y:S02]  /*23150*/  IADD3 R170, PT, PT, R164.reuse, -0x61c88647, RZ ;  /* 0x9e3779b9a4aa7810 */ /* 0x040fe40007ffe0ff */
[----:B------:R-:W-:Y:S01]  /*23160*/  IADD3 R2, PT, PT, R164, -0x255992d5, RZ ;  /* 0xdaa66d2ba4027810 */ /* 0x000fe20007ffe0ff */
        /* <DEDUP_REMOVED lines=45> */
[----:B------:R-:W-:Y:S01]  /*23440*/  IMAD.WIDE.U32 R170, R2, -0x2daee0ad, RZ ;  /* 0xd2511f5302aa7825 */ /* 0x000fe200078e00ff */
[----:B------:R-:W-:Y:S02]  /*23450*/  LOP3.LUT R168, R13, R168, R19, 0x96, !PT ;  /* 0x000000a80da87212 */ /* 0x000fe400078e9613 */
[----:B------:R-:W-:Y:S01]  /*23460*/  IADD3 R19, PT, PT, R164, -0x700cb87f, RZ ;  /* 0x8ff34781a4137810 */ /* 0x000fe20007ffe0ff */
[----:B------:R-:W-:Y:S01]  /*23470*/  IMAD.MOV.U32 R2, RZ, RZ, RZ ;  /* 0x000000ffff027224 */ /* 0x000fe200078e00ff */
[----:B------:R-:W-:Y:S01]  /*23480*/  LOP3.LUT R112, R112, R18, R171, 0x96, !PT ;  /* 0x0000001270707212 */ /* 0x000fe200078e96ab */
[----:B------:R-:W-:-:S05]  /*23490*/  IMAD.WIDE.U32 R168, R168, -0x326172a9, RZ ;  /* 0xcd9e8d57a8a87825 */ /* 0x000fca00078e00ff */
[----:B------:R-:W-:Y:S01]  /*234a0*/  LOP3.LUT R19, R19, R166, R169, 0x96, !PT ;  /* 0x000000a613137212 */ /* 0x000fe200078e96a9 */
[----:B------:R-:W-:Y:S01]  /*234b0*/  IMAD.MOV.U32 R166, RZ, RZ, R156 ;  /* 0x000000ffffa67224 */ /* 0x000fe200078e009c */
[----:B------:R-:W-:Y:S02]  /*234c0*/  MOV R18, R168 ;  /* 0x000000a800127202 */ /* 0x000fe40000000f00 */
[----:B------:R-:W-:-:S07]  /*234d0*/  MOV R156, R170 ;  /* 0x000000aa009c7202 */ /* 0x000fce0000000f00 */
.L_x_12631:
[----:B------:R-:W-:Y:S05]  /*234e0*/  BSYNC.RECONVERGENT B1 ;  /* 0x0000000000017941 */ /* 0x000fea0003800200 */
.L_x_12630:
        /* <DEDUP_REMOVED lines=17> */
.L_x_12554:
        /* <DEDUP_REMOVED lines=10> */
[--C-:B------:R-:W-:Y:S01]  /*236a0*/  @!P2 IMAD.MOV.U32 R156, RZ, RZ, R154.reuse ;  /* 0x000000ffff9ca224 */ /* 0x100fe200078e009a */
[----:B------:R-:W-:Y:S01]  /*236b0*/  @!P2 MOV R16, R112 ;  /* 0x000000700010a202 */ /* 0x000fe20000000f00 */
[----:B------:R-:W-:Y:S01]  /*236c0*/  @P2 VIADD R126, R2, 0x1 ;  /* 0x00000001027e2836 */ /* 0x000fe20000000000 */
[----:B------:R-:W-:Y:S01]  /*236d0*/  @P2 MOV R16, R19 ;  /* 0x0000001300102202 */ /* 0x000fe20000000f00 */
[----:B------:R-:W-:Y:S01]  /*236e0*/  @P2 IMAD.MOV.U32 R156, RZ, RZ, R154 ;  /* 0x000000ffff9c2224 */ /* 0x000fe200078e009a */
[----:B------:R-:W-:Y:S06]  /*236f0*/  BRA `(.L_x_12637) ;  /* 0x0000000400247947 */ /* 0x000fec0003800000 */
.L_x_12638:
        /* <DEDUP_REMOVED lines=13> */
.L_x_12640:
[----:B------:R-:W-:Y:S05]  /*237d0*/  BSYNC.RECONVERGENT B2 ;  /* 0x0000000000027941 */ /* 0x000fea0003800200 */
.L_x_12639:
        /* <DEDUP_REMOVED lines=58> */
[----:B------:R-:W-:-:S07]  /*23b80*/  LOP3.LUT R112, R125, R158, R157, 0x96, !PT ;  /* 0x0000009e7d707212 */ /* 0x000fce00078e969d */
.L_x_12637:
[----:B------:R-:W-:Y:S05]  /*23b90*/  BSYNC.RECONVERGENT B1 ;  /* 0x0000000000017941 */ /* 0x000fea0003800200 */
.L_x_12636:
[----:B------:R-:W0:Y:S01]  /*23ba0*/  LDC R159, c[0x0][0x408] ;  /* 0x00010200ff9f7b82 */ /* 0x000e220000000800 */
[----:B------:R-:W-:Y:S01]  /*23bb0*/  I2FP.F32.U32 R125, R16 ;  /* 0x00000010007d7245 */ /* 0x000fe20000201000 */
[----:B------:R-:W-:Y:S01]  /*23bc0*/  IMAD.MOV.U32 R152, RZ, RZ, 0x2f800000 ;  /* 0x2f800000ff987424 */ /* 0x000fe200078e00ff */
[----:B------:R-:W-:Y:S01]  /*23bd0*/  LOP3.LUT R118, R118, 0xffffffef, RZ, 0xc0, !PT ;  /* 0xffffffef76767812 */ /* 0x000fe200078ec0ff */
[----:B-----5:R-:W-:Y:S01]  /*23be0*/  HADD2.F32 R2, -RZ, R108.H0_H0 ;  /* 0x2000006cff027230 */ /* 0x020fe20000004100 */
[----:B------:R-:W-:Y:S01]  /*23bf0*/  BSSY.RECONVERGENT B1, `(.L_x_12641) ;  /* 0x0000061000017945 */ /* 0x000fe20003800200 */
[----:B------:R-:W-:Y:S01]  /*23c00*/  FFMA.FTZ R125, R125, R152, 1.1641532182693481445e-10 ;  /* 0x2f0000007d7d7423 */ /* 0x000fe20000010098 */
[----:B------:R-:W-:Y:S01]  /*23c10*/  HFMA2 R135, -RZ, RZ, 0, 1.1920928955078125e-07 ;  /* 0x00000002ff877431 */ /* 0x000fe200000001ff */
[----:B------:R-:W1:Y:S01]  /*23c20*/  LDC R160, c[0x0][0x404] ;  /* 0x00010100ffa07b82 */ /* 0x000e620000000800 */
[----:B0-----:R-:W-:Y:S02]  /*23c30*/  FMUL.FTZ R2, R2, R159 ;  /* 0x0000009f02027220 */ /* 0x001fe40000410000 */
[----:B-1----:R-:W-:Y:S01]  /*23c40*/  FSETP.GTU.FTZ.AND P2, PT, R125, R160, PT ;  /* 0x000000a07d00720b */ /* 0x002fe20003f5c000 */
[----:B------:R-:W-:-:S03]  /*23c50*/  @P1 HADD2.F32 R125, -RZ, R20.H0_H0 ;  /* 0x20000014ff7d1230 */ /* 0x000fc60000004100 */
[----:B------:R-:W-:Y:S01]  /*23c60*/  FSEL R16, R2, RZ, !P2 ;  /* 0x000000ff02107208 */ /* 0x000fe20005000000 */
[----:B------:R-:W-:Y:S01]  /*23c70*/  IMAD.MOV.U32 R2, RZ, RZ, R18 ;  /* 0x000000ffff027224 */ /* 0x000fe200078e0012 */
        /* <DEDUP_REMOVED lines=14> */
.L_x_12643:
        /* <DEDUP_REMOVED lines=13> */
.L_x_12645:
[----:B------:R-:W-:Y:S05]  /*23e30*/  BSYNC.RECONVERGENT B2 ;  /* 0x0000000000027941 */ /* 0x000fea0003800200 */
.L_x_12644:
        /* <DEDUP_REMOVED lines=60> */
.L_x_12642:
[----:B------:R-:W-:Y:S05]  /*24200*/  BSYNC.RECONVERGENT B1 ;  /* 0x0000000000017941 */ /* 0x000fea0003800200 */
.L_x_12641:
        /* <DEDUP_REMOVED lines=25> */
.L_x_12648:
        /* <DEDUP_REMOVED lines=13> */
.L_x_12650:
[----:B------:R-:W-:Y:S05]  /*24470*/  BSYNC.RECONVERGENT B2 ;  /* 0x0000000000027941 */ /* 0x000fea0003800200 */
.L_x_12649:
        /* <DEDUP_REMOVED lines=60> */
.L_x_12647:
[----:B------:R-:W-:Y:S05]  /*24840*/  BSYNC.RECONVERGENT B1 ;  /* 0x0000000000017941 */ /* 0x000fea0003800200 */
.L_x_12646:
        /* <DEDUP_REMOVED lines=25> */
.L_x_12653:
        /* <DEDUP_REMOVED lines=13> */
.L_x_12655:
[----:B------:R-:W-:Y:S05]  /*24ab0*/  BSYNC.RECONVERGENT B2 ;  /* 0x0000000000027941 */ /* 0x000fea0003800200 */
.L_x_12654:
        /* <DEDUP_REMOVED lines=60> */
.L_x_12652:
[----:B------:R-:W-:Y:S05]  /*24e80*/  BSYNC.RECONVERGENT B1 ;  /* 0x0000000000017941 */ /* 0x000fea0003800200 */
.L_x_12651:
        /* <DEDUP_REMOVED lines=25> */
.L_x_12658:
        /* <DEDUP_REMOVED lines=13> */
.L_x_12660:
[----:B------:R-:W-:Y:S05]  /*250f0*/  BSYNC.RECONVERGENT B2 ;  /* 0x0000000000027941 */ /* 0x000fea0003800200 */
.L_x_12659:
        /* <DEDUP_REMOVED lines=60> */
.L_x_12657:
[----:B------:R-:W-:Y:S05]  /*254c0*/  BSYNC.RECONVERGENT B1 ;  /* 0x0000000000017941 */ /* 0x000fea0003800200 */
.L_x_12656:
        /* <DEDUP_REMOVED lines=23> */
.L_x_12663:
        /* <DEDUP_REMOVED lines=13> */
.L_x_12665:
[----:B------:R-:W-:Y:S05]  /*25710*/  BSYNC.RECONVERGENT B2 ;  /* 0x0000000000027941 */ /* 0x000fea0003800200 */
.L_x_12664:
        /* <DEDUP_REMOVED lines=60> */
.L_x_12662:
[----:B------:R-:W-:Y:S05]  /*25ae0*/  BSYNC.RECONVERGENT B1 ;  /* 0x0000000000017941 */ /* 0x000fea0003800200 */
.L_x_12661:
        /* <DEDUP_REMOVED lines=23> */
.L_x_12668:
        /* <DEDUP_REMOVED lines=13> */
.L_x_12670:
[----:B------:R-:W-:Y:S05]  /*25d30*/  BSYNC.RECONVERGENT B2 ;  /* 0x0000000000027941 */ /* 0x000fea0003800200 */
.L_x_12669:
        /* <DEDUP_REMOVED lines=60> */
.L_x_12667:
[----:B------:R-:W-:Y:S05]  /*26100*/  BSYNC.RECONVERGENT B1 ;  /* 0x0000000000017941 */ /* 0x000fea0003800200 */
.L_x_12666:
        /* <DEDUP_REMOVED lines=23> */
.L_x_12673:
        /* <DEDUP_REMOVED lines=13> */
.L_x_12675:
[----:B------:R-:W-:Y:S05]  /*26350*/  BSYNC.RECONVERGENT B2 ;  /* 0x0000000000027941 */ /* 0x000fea0003800200 */
.L_x_12674:
        /* <DEDUP_REMOVED lines=60> */
.L_x_12672:
[----:B------:R-:W-:Y:S05]  /*26720*/  BSYNC.RECONVERGENT B1 ;  /* 0x0000000000017941 */ /* 0x000fea0003800200 */
.L_x_12671:
        /* <DEDUP_REMOVED lines=14> */
.L_x_12635:
        /* <DEDUP_REMOVED lines=43> */
.L_x_12676:
[----:B------:R-:W-:Y:S01]  /*26ac0*/  IMAD.MOV.U32 R154, RZ, RZ, R156 ;  /* 0x000000ffff9a7224 */ /* 0x000fe200078e009c */
[----:B------:R-:W-:-:S07]  /*26ad0*/  IADD3 R155, PT, PT, R155, 0x80, RZ ;  /* 0x000000809b9b7810 */ /* 0x000fce0007ffe0ff */
.L_x_12553:
[----:B------:R-:W-:Y:S05]  /*26ae0*/  BSYNC.RECONVERGENT B0 ;  /* 0x0000000000007941 */ /* 0x000fea0003800200 */
.L_x_12552:
        /* <DEDUP_REMOVED lines=35> */
.L_x_12682:
        /* <DEDUP_REMOVED lines=13> */
.L_x_12684:
[----:B------:R-:W-:Y:S05]  /*26df0*/  BSYNC.RECONVERGENT B2 ;  /* 0x0000000000027941 */ /* 0x000fea0003800200 */
.L_x_12683:
        /* <DEDUP_REMOVED lines=58> */
.L_x_12681:
[----:B------:R-:W-:Y:S05]  /*271a0*/  BSYNC.RECONVERGENT B1 ;  /* 0x0000000000017941 */ /* 0x000fea0003800200 */
.L_x_12680:
[----:B------:R-:W1:Y:S01]  /*271b0*/  LDC R161, c[0x0][0x408] ;  /* 0x00010200ffa17b82 */ /* 0x000e620000000800 */
[----:B------:R-:W-:Y:S01]  /*271c0*/  I2FP.F32.U32 R2, R6 ;  /* 0x0000000600027245 */ /* 0x000fe20000201000 */
[----:B------:R-:W-:Y:S02]  /*271d0*/  HFMA2 R159, -RZ, RZ, 0.1171875, 0 ;  /* 0x2f800000ff9f7431 */ /* 0x000fe400000001ff */
[----:B-----5:R-:W-:Y:S01]  /*271e0*/  HADD2.F32 R6, -RZ, R108.H0_H0 ;  /* 0x2000006cff067230 */ /* 0x020fe20000004100 */
[----:B------:R-:W-:Y:S01]  /*271f0*/  LOP3.LUT R118, R118, 0xffffffdf, RZ, 0xc0, !PT ;  /* 0xffffffdf76767812 */ /* 0x000fe200078ec0ff */
[----:B------:R-:W-:Y:S01]  /*27200*/  BSSY.RECONVERGENT B1, `(.L_x_12685) ;  /* 0x000005c000017945 */ /* 0x000fe20003800200 */
[----:B------:R-:W-:Y:S02]  /*27210*/  IMAD.MOV.U32 R10, RZ, RZ, 0x2 ;  /* 0x00000002ff0a7424 */ /* 0x000fe400078e00ff */
[----:B------:R-:W-:Y:S01]  /*27220*/  FFMA.FTZ R7, R2, R159, 1.1641532182693481445e-10 ;  /* 0x2f00000002077423 */ /* 0x000fe2000001009f */
[----:B------:R-:W2:Y:S01]  /*27230*/  LDC R160, c[0x0][0x404] ;  /* 0x00010100ffa07b82 */ /* 0x000ea20000000800 */
[----:B------:R-:W-:Y:S01]  /*27240*/  MOV R8, R18 ;  /* 0x0000001200087202 */ /* 0x000fe20000000f00 */
[----:B-1----:R-:W-:-:S02]  /*27250*/  FMUL.FTZ R2, R6, R161 ;  /* 0x000000a106027220 */ /* 0x002fc40000410000 */
        /* <DEDUP_REMOVED lines=14> */
.L_x_12687:
        /* <DEDUP_REMOVED lines=13> */
.L_x_12689:
[----:B------:R-:W-:Y:S05]  /*27410*/  BSYNC.RECONVERGENT B2 ;  /* 0x0000000000027941 */ /* 0x000fea0003800200 */
.L_x_12688:
        /* <DEDUP_REMOVED lines=50> */
[----:B------:R-:W-:Y:S01]  /*27740*/  HFMA2 R10, -RZ, RZ, 0, 0 ;  /* 0x00000000ff0a7431 */ /* 0x000fe200000001ff */
[----:B------:R-:W-:-:S04]  /*27750*/  IADD3 R9, PT, PT, R164, -0x700cb87f, RZ ;  /* 0x8ff34781a4097810 */ /* 0x000fc80007ffe0ff */
[----:B------:R-:W-:Y:S01]  /*27760*/  LOP3.LUT R19, R9, R6, R19, 0x96, !PT ;  /* 0x0000000609137212 */ /* 0x000fe200078e9613 */
[----:B------:R-:W-:-:S04]  /*27770*/  IMAD.WIDE.U32 R6, R7, -0x2daee0ad, RZ ;  /* 0xd2511f5307067825 */ /* 0x000fc800078e00ff */
[----:B------:R-:W-:-:S05]  /*27780*/  VIADD R9, R165, 0x96a522ad ;  /* 0x96a522ada5097836 */ /* 0x000fca0000000000 */
[----:B------:R-:W-:Y:S02]  /*27790*/  LOP3.LUT R112, R9, R8, R7, 0x96, !PT ;  /* 0x0000000809707212 */ /* 0x000fe400078e9607 */
[----:B------:R-:W-:Y:S01]  /*277a0*/  MOV R8, R13 ;  /* 0x0000000d00087202 */ /* 0x000fe20000000f00 */
[----:B------:R-:W-:-:S07]  /*277b0*/  IMAD.MOV.U32 R13, RZ, RZ, R6 ;  /* 0x000000ffff0d7224 */ /* 0x000fce00078e0006 */
.L_x_12686:
[----:B------:R-:W-:Y:S05]  /*277c0*/  BSYNC.RECONVERGENT B1 ;  /* 0x0000000000017941 */ /* 0x000fea0003800200 */
.L_x_12685:
        /* <DEDUP_REMOVED lines=15> */
[----:B0-----:R-:W-:Y:S02]  /*278c0*/  F2FP.F16.F32.PACK_AB R156, RZ, R17 ;  /* 0x00000011ff9c723e */ /* 0x001fe400000000ff */
        /* <DEDUP_REMOVED lines=9> */
.L_x_12692:
        /* <DEDUP_REMOVED lines=13> */
.L_x_12694:
[----:B------:R-:W-:Y:S05]  /*27a30*/  BSYNC.RECONVERGENT B2 ;  /* 0x0000000000027941 */ /* 0x000fea0003800200 */
.L_x_12693:
        /* <DEDUP_REMOVED lines=58> */
.L_x_12691:
[----:B------:R-:W-:Y:S05]  /*27de0*/  BSYNC.RECONVERGENT B1 ;  /* 0x0000000000017941 */ /* 0x000fea0003800200 */
.L_x_12690:
        /* <DEDUP_REMOVED lines=22> */
.L_x_12697:
        /* <DEDUP_REMOVED lines=13> */
.L_x_12699:
[----:B------:R-:W-:Y:S05]  /*28020*/  BSYNC.RECONVERGENT B2 ;  /* 0x0000000000027941 */ /* 0x000fea0003800200 */
.L_x_12698:
        /* <DEDUP_REMOVED lines=58> */
.L_x_12696:
[----:B------:R-:W-:Y:S05]  /*283d0*/  BSYNC.RECONVERGENT B1 ;  /* 0x0000000000017941 */ /* 0x000fea0003800200 */
.L_x_12695:
        /* <DEDUP_REMOVED lines=25> */
.L_x_12702:
        /* <DEDUP_REMOVED lines=13> */
.L_x_12704:
[----:B------:R-:W-:Y:S05]  /*28640*/  BSYNC.RECONVERGENT B2 ;  /* 0x0000000000027941 */ /* 0x000fea0003800200 */
.L_x_12703:
        /* <DEDUP_REMOVED lines=58> */
.L_x_12701:
[----:B------:R-:W-:Y:S05]  /*289f0*/  BSYNC.RECONVERGENT B1 ;  /* 0x0000000000017941 */ /* 0x000fea0003800200 */
.L_x_12700:
        /* <DEDUP_REMOVED lines=22> */
.L_x_12707:
        /* <DEDUP_REMOVED lines=13> */
.L_x_12709:
[----:B------:R-:W-:Y:S05]  /*28c30*/  BSYNC.RECONVERGENT B2 ;  /* 0x0000000000027941 */ /* 0x000fea0003800200 */
.L_x_12708:
        /* <DEDUP_REMOVED lines=58> */
.L_x_12706:
[----:B------:R-:W-:Y:S05]  /*28fe0*/  BSYNC.RECONVERGENT B1 ;  /* 0x0000000000017941 */ /* 0x000fea0003800200 */
.L_x_12705:
        /* <DEDUP_REMOVED lines=25> */
.L_x_12712:
        /* <DEDUP_REMOVED lines=13> */
.L_x_12714:
[----:B------:R-:W-:Y:S05]  /*29250*/  BSYNC.RECONVERGENT B2 ;  /* 0x0000000000027941 */ /* 0x000fea0003800200 */
.L_x_12713:
        /* <DEDUP_REMOVED lines=58> */
.L_x_12711:
[----:B------:R-:W-:Y:S05]  /*29600*/  BSYNC.RECONVERGENT B1 ;  /* 0x0000000000017941 */ /* 0x000fea0003800200 */
.L_x_12710:
        /* <DEDUP_REMOVED lines=22> */
.L_x_12717:
        /* <DEDUP_REMOVED lines=13> */
.L_x_12719:
[----:B------:R-:W-:Y:S05]  /*29840*/  BSYNC.RECONVERGENT B2 ;  /* 0x0000000000027941 */ /* 0x000fea0003800200 */
.L_x_12718:
        /* <DEDUP_REMOVED lines=58> */
.L_x_12716:
[----:B------:R-:W-:Y:S05]  /*29bf0*/  BSYNC.RECONVERGENT B1 ;  /* 0x0000000000017941 */ /* 0x000fea0003800200 */
.L_x_12715:
        /* <DEDUP_REMOVED lines=25> */
.L_x_12722:
        /* <DEDUP_REMOVED lines=13> */
.L_x_12724:
[----:B------:R-:W-:Y:S05]  /*29e60*/  BSYNC.RECONVERGENT B2 ;  /* 0x0000000000027941 */ /* 0x000fea0003800200 */
.L_x_12723:
        /* <DEDUP_REMOVED lines=58> */
.L_x_12721:
[----:B------:R-:W-:Y:S05]  /*2a210*/  BSYNC.RECONVERGENT B1 ;  /* 0x0000000000017941 */ /* 0x000fea0003800200 */
.L_x_12720:
        /* <DEDUP_REMOVED lines=22> */
.L_x_12727:
        /* <DEDUP_REMOVED lines=13> */
.L_x_12729:
[----:B------:R-:W-:Y:S05]  /*2a450*/  BSYNC.RECONVERGENT B2 ;  /* 0x0000000000027941 */ /* 0x000fea0003800200 */
.L_x_12728:
        /* <DEDUP_REMOVED lines=58> */
.L_x_12726:
[----:B------:R-:W-:Y:S05]  /*2a800*/  BSYNC.RECONVERGENT B1 ;  /* 0x0000000000017941 */ /* 0x000fea0003800200 */
.L_x_12725:
        /* <DEDUP_REMOVED lines=25> */
.L_x_12732:
        /* <DEDUP_REMOVED lines=13> */
.L_x_12734:
[----:B------:R-:W-:Y:S05]  /*2aa70*/  BSYNC.RECONVERGENT B2 ;  /* 0x0000000000027941 */ /* 0x000fea0003800200 */
.L_x_12733:
        /* <DEDUP_REMOVED lines=58> */
.L_x_12731:
[----:B------:R-:W-:Y:S05]  /*2ae20*/  BSYNC.RECONVERGENT B1 ;  /* 0x0000000000017941 */ /* 0x000fea0003800200 */
.L_x_12730:
        /* <DEDUP_REMOVED lines=20> */
.L_x_12737:
        /* <DEDUP_REMOVED lines=13> */
.L_x_12739:
[----:B------:R-:W-:Y:S05]  /*2b040*/  BSYNC.RECONVERGENT B2 ;  /* 0x0000000000027941 */ /* 0x000fea0003800200 */
.L_x_12738:
        /* <DEDUP_REMOVED lines=58> */
.L_x_12736:
[----:B------:R-:W-:Y:S05]  /*2b3f0*/  BSYNC.RECONVERGENT B1 ;  /* 0x0000000000017941 */ /* 0x000fea0003800200 */
.L_x_12735:
        /* <DEDUP_REMOVED lines=25> */
.L_x_12742:
        /* <DEDUP_REMOVED lines=13> */
.L_x_12744:
[----:B------:R-:W-:Y:S05]  /*2b660*/  BSYNC.RECONVERGENT B2 ;  /* 0x0000000000027941 */ /* 0x000fea0003800200 */
.L_x_12743:
        /* <DEDUP_REMOVED lines=58> */
.L_x_12741:
[----:B------:R-:W-:Y:S05]  /*2ba10*/  BSYNC.RECONVERGENT B1 ;  /* 0x0000000000017941 */ /* 0x000fea0003800200 */
.L_x_12740:
        /* <DEDUP_REMOVED lines=20> */
.L_x_12747:
        /* <DEDUP_REMOVED lines=13> */
.L_x_12749:
[----:B------:R-:W-:Y:S05]  /*2bc30*/  BSYNC.RECONVERGENT B2 ;  /* 0x0000000000027941 */ /* 0x000fea0003800200 */
.L_x_12748:
        /* <DEDUP_REMOVED lines=54> */
[----:B------:R-:W-:Y:S02]  /*2bfa0*/  LOP3.LUT R19, R12, R170, R19, 0x96, !PT ;  /* 0x000000aa0c137212 */ /* 0x000fe400078e9613 */
[----:B------:R-:W-:Y:S01]  /*2bfb0*/  MOV R12, R13 ;  /* 0x0000000d000c7202 */ /* 0x000fe20000000f00 */
[----:B------:R-:W-:Y:S02]  /*2bfc0*/  IMAD.MOV.U32 R13, RZ, RZ, R166 ;  /* 0x000000ffff0d7224 */ /* 0x000fe400078e00a6 */
[----:B------:R-:W-:-:S07]  /*2bfd0*/  HFMA2 R166, -RZ, RZ, 0, 0 ;  /* 0x00000000ffa67431 */ /* 0x000fce00000001ff */
.L_x_12746:
[----:B------:R-:W-:Y:S05]  /*2bfe0*/  BSYNC.RECONVERGENT B1 ;  /* 0x0000000000017941 */ /* 0x000fea0003800200 */
.L_x_12745:
        /* <DEDUP_REMOVED lines=25> */
.L_x_12752:
        /* <DEDUP_REMOVED lines=13> */
.L_x_12754:
[----:B------:R-:W-:Y:S05]  /*2c250*/  BSYNC.RECONVERGENT B2 ;  /* 0x0000000000027941 */ /* 0x000fea0003800200 */
.L_x_12753:
        /* <DEDUP_REMOVED lines=56> */
[----:B------:R-:W-:Y:S01]  /*2c5e0*/  IMAD.MOV.U32 R2, RZ, RZ, R13 ;  /* 0x000000ffff027224 */ /* 0x000fe200078e000d */
[----:B------:R-:W-:-:S07]  /*2c5f0*/  MOV R13, R166 ;  /* 0x000000a6000d7202 */ /* 0x000fce0000000f00 */
.L_x_12751:
[----:B------:R-:W-:Y:S05]  /*2c600*/  BSYNC.RECONVERGENT B1 ;  /* 0x0000000000017941 */ /* 0x000fea0003800200 */
.L_x_12750:
        /* <DEDUP_REMOVED lines=9> */
[----:B------:R-:W-:Y:S01]  /*2c6a0*/  HFMA2 R2, -RZ, RZ, 0, 1.1920928955078125e-07 ;  /* 0x00000002ff027431 */ /* 0x000fe200000001ff */
        /* <DEDUP_REMOVED lines=10> */
.L_x_12757:
        /* <DEDUP_REMOVED lines=15> */
.L_x_12759:
[----:B------:R-:W-:Y:S05]  /*2c840*/  BSYNC.RECONVERGENT B2 ;  /* 0x0000000000027941 */ /* 0x000fea0003800200 */
.L_x_12758:
        /* <DEDUP_REMOVED lines=49> */
[----:B------:R-:W-:-:S03]  /*2cb60*/  IADD3 R18, PT, PT, R165, -0x24c28bd8, RZ ;  /* 0xdb3d7428a5127810 */ /* 0x000fc60007ffe0ff */
[----:B------:R-:W-:Y:S01]  /*2cb70*/  IMAD.WIDE.U32 R172, R2, -0x2daee0ad, RZ ;  /* 0xd2511f5302ac7825 */ /* 0x000fe200078e00ff */
[----:B------:R-:W-:-:S03]  /*2cb80*/  LOP3.LUT R168, R18, R168, R171, 0x96, !PT ;  /* 0x000000a812a87212 */ /* 0x000fc600078e96ab */
[----:B------:R-:W-:Y:S01]  /*2cb90*/  HFMA2 R2, -RZ, RZ, 0, 0 ;  /* 0x00000000ff027431 */ /* 0x000fe200000001ff */
[----:B------:R-:W-:Y:S01]  /*2cba0*/  LOP3.LUT R112, R112, R170, R173, 0x96, !PT ;  /* 0x000000aa70707212 */ /* 0x000fe200078e96ad */
[----:B------:R-:W-:-:S04]  /*2cbb0*/  IMAD.WIDE.U32 R168, R168, -0x326172a9, RZ ;  /* 0xcd9e8d57a8a87825 */ /* 0x000fc800078e00ff */
[----:B------:R-:W-:Y:S01]  /*2cbc0*/  IMAD.MOV.U32 R18, RZ, RZ, R168 ;  /* 0x000000ffff127224 */ /* 0x000fe200078e00a8 */
[----:B------:R-:W-:Y:S02]  /*2cbd0*/  LOP3.LUT R19, R19, R166, R169, 0x96, !PT ;  /* 0x000000a613137212 */ /* 0x000fe400078e96a9 */
[----:B------:R-:W-:Y:S01]  /*2cbe0*/  MOV R166, R13 ;  /* 0x0000000d00a67202 */ /* 0x000fe20000000f00 */
[----:B------:R-:W-:-:S07]  /*2cbf0*/  IMAD.MOV.U32 R13, RZ, RZ, R172 ;  /* 0x000000ffff0d7224 */ /* 0x000fce00078e00ac */
.L_x_12756:
[----:B------:R-:W-:Y:S05]  /*2cc00*/  BSYNC.RECONVERGENT B1 ;  /* 0x0000000000017941 */ /* 0x000fea0003800200 */
.L_x_12755:
        /* <DEDUP_REMOVED lines=19> */
.L_x_12679:
        /* <DEDUP_REMOVED lines=16> */
.L_x_12763:
        /* <DEDUP_REMOVED lines=13> */
.L_x_12765:
[----:B------:R-:W-:Y:S05]  /*2cf10*/  BSYNC.RECONVERGENT B2 ;  /* 0x0000000000027941 */ /* 0x000fea0003800200 */
.L_x_12764:
        /* <DEDUP_REMOVED lines=55> */
[----:B------:R-:W-:-:S03]  /*2d290*/  IADD3 R17, PT, PT, R165, -0x695add53, RZ ;  /* 0x96a522ada5117810 */ /* 0x000fc60007ffe0ff */
[----:B------:R-:W-:Y:S01]  /*2d2a0*/  IMAD.MOV.U32 R127, RZ, RZ, RZ ;  /* 0x000000ffff7f7224 */ /* 0x000fe200078e00ff */
[----:B------:R-:W-:Y:S01]  /*2d2b0*/  LOP3.LUT R112, R17, R158, R157, 0x96, !PT ;  /* 0x0000009e11707212 */ /* 0x000fe200078e969d */
[----:B------:R-:W-:Y:S01]  /*2d2c0*/  IMAD.MOV.U32 R157, RZ, RZ, R156 ;  /* 0x000000ffff9d7224 */ /* 0x000fe200078e009c */
[----:B------:R-:W-:-:S07]  /*2d2d0*/  MOV R17, R154 ;  /* 0x0000009a00117202 */ /* 0x000fce0000000f00 */
.L_x_12762:
[----:B------:R-:W-:Y:S05]  /*2d2e0*/  BSYNC.RECONVERGENT B1 ;  /* 0x0000000000017941 */ /* 0x000fea0003800200 */
.L_x_12761:
[----:B------:R-:W0:Y:S01]  /*2d2f0*/  LDC R161, c[0x0][0x408] ;  /* 0x00010200ffa17b82 */ /* 0x000e220000000800 */
[----:B------:R-:W-:Y:S01]  /*2d300*/  I2FP.F32.U32 R2, R17 ;  /* 0x0000001100027245 */ /* 0x000fe20000201000 */
[----:B------:R-:W-:Y:S01]  /*2d310*/  HFMA2 R153, -RZ, RZ, 0.1171875, 0 ;  /* 0x2f800000ff997431 */ /* 0x000fe200000001ff */
[----:B------:R-:W-:Y:S01]  /*2d320*/  LOP3.LUT R118, R118, 0xffffffdf, RZ, 0xc0, !PT ;  /* 0xffffffdf76767812 */ /* 0x000fe200078ec0ff */
[----:B------:R-:W-:Y:S01]  /*2d330*/  BSSY.RECONVERGENT B1, `(.L_x_12766) ;  /* 0x0000062000017945 */ /* 0x000fe20003800200 */
[----:B------:R-:W-:Y:S02]  /*2d340*/  IMAD.MOV.U32 R128, RZ, RZ, 0x2 ;  /* 0x00000002ff807424 */ /* 0x000fe400078e00ff */
[----:B------:R-:W-:Y:S01]  /*2d350*/  FFMA.FTZ R17, R2, R153, 1.1641532182693481445e-10 ;  /* 0x2f00000002117423 */ /* 0x000fe20000010099 */
[----:B------:R-:W1:Y:S01]  /*2d360*/  LDC R154, c[0x0][0x404] ;  /* 0x00010100ff9a7b82 */ /* 0x000e620000000800 */
[----:B-----5:R-:W-:-:S05]  /*2d370*/  HADD2.F32 R2, -RZ, R108.H0_H0 ;  /* 0x2000006cff027230 */ /* 0x020fca0000004100 */
[----:B0-----:R-:W-:Y:S01]  /*2d380*/  FMUL.FTZ R2, R2, R161 ;  /* 0x000000a102027220 */ /* 0x001fe20000410000 */
[----:B-1----:R-:W-:-:S04]  /*2d390*/  FSETP.GTU.FTZ.AND P3, PT, R17, R154, PT ;  /* 0x0000009a1100720b */ /* 0x002fc80003f7c000 */
[----:B------:R-:W-:Y:S01]  /*2d3a0*/  FSEL R17, R2, RZ, !P3 ;  /* 0x000000ff02117208 */ /* 0x000fe20005800000 */
[----:B------:R-:W-:Y:S01]  /*2d3b0*/  @P2 HADD2.F32 R2, -RZ, R20.H0_H0 ;  /* 0x20000014ff022230 */ /* 0x000fe20000004100 */
[----:B------:R-:W-:-:S04]  /*2d3c0*/  PLOP3.LUT P3, PT, P3, PT, PT, 0x8, 0x80 ;  /* 0x000000000080781c */ /* 0x000fc80001f6e170 */
[----:B------:R-:W-:Y:S01]  /*2d3d0*/  @P2 FADD.FTZ R17, R2, R17 ;  /* 0x0000001102112221 */ /* 0x000fe20000010000 */
[----:B------:R-:W-:-:S04]  /*2d3e0*/  MOV R2, R18 ;  /* 0x0000001200027202 */ /* 0x000fc80000000f00 */
        /* <DEDUP_REMOVED lines=12> */
.L_x_12768:
        /* <DEDUP_REMOVED lines=13> */
.L_x_12770:
[----:B------:R-:W-:Y:S05]  /*2d580*/  BSYNC.RECONVERGENT B2 ;  /* 0x0000000000027941 */ /* 0x000fea0003800200 */
.L_x_12769:
        /* <DEDUP_REMOVED lines=60> */
.L_x_12767:
[----:B------:R-:W-:Y:S05]  /*2d950*/  BSYNC.RECONVERGENT B1 ;  /* 0x0000000000017941 */ /* 0x000fea0003800200 */
.L_x_12766:
        /* <DEDUP_REMOVED lines=25> */
.L_x_12773:
        /* <DEDUP_REMOVED lines=13> */
.L_x_12775:
[----:B------:R-:W-:Y:S05]  /*2dbc0*/  BSYNC.RECONVERGENT B2 ;  /* 0x0000000000027941 */ /* 0x000fea0003800200 */
.L_x_12774:
        /* <DEDUP_REMOVED lines=60> */
.L_x_12772:
[----:B------:R-:W-:Y:S05]  /*2df90*/  BSYNC.RECONVERGENT B1 ;  /* 0x0000000000017941 */ /* 0x000fea0003800200 */
.L_x_12771:
        /* <DEDUP_REMOVED lines=25> */
.L_x_12778:
        /* <DEDUP_REMOVED lines=13> */
.L_x_12780:
[----:B------:R-:W-:Y:S05]  /*2e200*/  BSYNC.RECONVERGENT B2 ;  /* 0x0000000000027941 */ /* 0x000fea0003800200 */
.L_x_12779:
        /* <DEDUP_REMOVED lines=60> */
.L_x_12777:
[----:B------:R-:W-:Y:S05]  /*2e5d0*/  BSYNC.RECONVERGENT B1 ;  /* 0x0000000000017941 */ /* 0x000fea0003800200 */
.L_x_12776:
        /* <DEDUP_REMOVED lines=25> */
.L_x_12783:
        /* <DEDUP_REMOVED lines=13> */
.L_x_12785:
[----:B------:R-:W-:Y:S05]  /*2e840*/  BSYNC.RECONVERGENT B2 ;  /* 0x0000000000027941 */ /* 0x000fea0003800200 */
.L_x_12784:
        /* <DEDUP_REMOVED lines=60> */
.L_x_12782:
[----:B------:R-:W-:Y:S05]  /*2ec10*/  BSYNC.RECONVERGENT B1 ;  /* 0x0000000000017941 */ /* 0x000fea0003800200 */
.L_x_12781:
        /* <DEDUP_REMOVED lines=25> */
.L_x_12788:
        /* <DEDUP_REMOVED lines=13> */
.L_x_12790:
[----:B------:R-:W-:Y:S05]  /*2ee80*/  BSYNC.RECONVERGENT B2 ;  /* 0x0000000000027941 */ /* 0x000fea0003800200 */
.L_x_12789:
        /* <DEDUP_REMOVED lines=60> */
.L_x_12787:
[----:B------:R-:W-:Y:S05]  /*2f250*/  BSYNC.RECONVERGENT B1 ;  /* 0x0000000000017941 */ /* 0x000fea0003800200 */
.L_x_12786:
        /* <DEDUP_REMOVED lines=23> */
.L_x_12793:
        /* <DEDUP_REMOVED lines=13> */
.L_x_12795:
[----:B------:R-:W-:Y:S05]  /*2f4a0*/  BSYNC.RECONVERGENT B2 ;  /* 0x0000000000027941 */ /* 0x000fea0003800200 */
.L_x_12794:
        /* <DEDUP_REMOVED lines=60> */
.L_x_12792:
[----:B------:R-:W-:Y:S05]  /*2f870*/  BSYNC.RECONVERGENT B1 ;  /* 0x0000000000017941 */ /* 0x000fea0003800200 */
.L_x_12791:
        /* <DEDUP_REMOVED lines=23> */
.L_x_12798:
        /* <DEDUP_REMOVED lines=13> */
.L_x_12800:
[----:B------:R-:W-:Y:S05]  /*2fac0*/  BSYNC.RECONVERGENT B2 ;  /* 0x0000000000027941 */ /* 0x000fea0003800200 */
.L_x_12799:
        /* <DEDUP_REMOVED lines=60> */
.L_x_12797:
[----:B------:R-:W-:Y:S05]  /*2fe90*/  BSYNC.RECONVERGENT B1 ;  /* 0x0000000000017941 */ /* 0x000fea0003800200 */
.L_x_12796:
        /* <DEDUP_REMOVED lines=15> */
.L_x_12760:
        /* <DEDUP_REMOVED lines=44> */
.L_x_12678:
[----:B------:R-:W-:Y:S05]  /*30250*/  BSYNC.RECONVERGENT B0 ;  /* 0x0000000000007941 */ /* 0x000fea0003800200 */
.L_x_12677:
        /* <DEDUP_REMOVED lines=161> */
.L_x_12802:
[----:B------:R-:W-:Y:S05]  /*30c70*/  BSYNC.RECONVERGENT B0 ;  /* 0x0000000000007941 */ /* 0x000fea0003800200 */
.L_x_12801:
        /* <DEDUP_REMOVED lines=13> */
.L_x_12804:
[----:B------:R-:W-:Y:S05]  /*30d50*/  BSYNC.RECONVERGENT B0 ;  /* 0x0000000000007941 */ /* 0x000fea0003800200 */
.L_x_12803:
        /* <DEDUP_REMOVED lines=69> */
[----:B------:R-:W-:Y:S02]  /*311b0*/  F2FP.F16.F32.PACK_AB R108, R109, R108 ;  /* 0x0000006c6d6c723e */ /* 0x000fe400000000ff */
[----:B------:R-:W-:Y:S01]  /*311c0*/  F2FP.F16.F32.PACK_AB R109, R160, R111 ;  /* 0x0000006fa06d723e */ /* 0x000fe200000000ff */
        /* <DEDUP_REMOVED lines=8> */
[----:B------:R-:W-:Y:S02]  /*31250*/  F2FP.F16.F32.PACK_AB R110, R111, R110 ;  /* 0x0000006e6f6e723e */ /* 0x000fe400000000ff */
[----:B------:R-:W-:Y:S02]  /*31260*/  F2FP.F16.F32.PACK_AB R111, R162, R159 ;  /* 0x0000009fa26f723e */ /* 0x000fe400000000ff */
[----:B------:R-:W0:Y:S02]  /*31270*/  LDC.64 R158, c[0x0][0x428] ;  /* 0x00010a00ff9e7b82 */ /* 0x000e240000000a00 */
[----:B0-----:R-:W-:-:S04]  /*31280*/  IMAD.WIDE.U32 R158, R4, 0x10, R158 ;  /* 0x00000010049e7825 */ /* 0x001fc800078e009e */
[----:B------:R-:W-:Y:S01]  /*31290*/  VIADD R4, R4, 0x80 ;  /* 0x0000008004047836 */ /* 0x000fe20000000000 */
[----:B------:R1:W-:Y:S06]  /*312a0*/  STG.E.128 desc[UR8][R158.64], R108 ;  /* 0x0000006c9e007986 */ /* 0x0003ec000c101d08 */
.L_x_12806:
[----:B------:R-:W-:Y:S05]  /*312b0*/  BSYNC.RECONVERGENT B0 ;  /* 0x0000000000007941 */ /* 0x000fea0003800200 */
.L_x_12805:
        /* <DEDUP_REMOVED lines=32> */
[C---:B0-----:R-:W-:Y:S01]  /*314c0*/  IMAD.WIDE.U32 R158, R4.reuse, 0x10, R158 ;  /* 0x00000010049e7825 */ /* 0x041fe200078e009e */
[----:B------:R-:W-:-:S04]  /*314d0*/  IADD3 R4, PT, PT, R4, 0x80, RZ ;  /* 0x0000008004047810 */ /* 0x000fc80007ffe0ff */
[----:B------:R2:W-:Y:S03]  /*314e0*/  STG.E.128 desc[UR8][R158.64], R108 ;  /* 0x0000006c9e007986 */ /* 0x0005e6000c101d08 */
.L_x_12808:
[----:B------:R-:W-:Y:S05]  /*314f0*/  BSYNC.RECONVERGENT B0 ;  /* 0x0000000000007941 */ /* 0x000fea0003800200 */
.L_x_12807:
        /* <DEDUP_REMOVED lines=35> */
.L_x_12810:
[----:B------:R-:W-:Y:S05]  /*31730*/  BSYNC.RECONVERGENT B0 ;  /* 0x0000000000007941 */ /* 0x000fea0003800200 */
.L_x_12809:
        /* <DEDUP_REMOVED lines=35> */
.L_x_12812:
[----:B------:R-:W-:Y:S05]  /*31970*/  BSYNC.RECONVERGENT B0 ;  /* 0x0000000000007941 */ /* 0x000fea0003800200 */
.L_x_12811:
        /* <DEDUP_REMOVED lines=27> */
[----:B------:R-:W-:-:S02]  /*31b30*/  F2FP.F16.F32.PACK_AB R110, R157, R110 ;  /* 0x0000006e9d6e723e */ /* 0x000fc400000000ff */
[----:B------:R-:W0:Y:S01]  /*31b40*/  LDC.64 R156, c[0x0][0x428] ;  /* 0x00010a00ff9c7b82 */ /* 0x000e220000000a00 */
[----:B------:R-:W-:Y:S02]  /*31b50*/  F2FP.F16.F32.PACK_AB R109, R158, R109 ;  /* 0x0000006d9e6d723e */ /* 0x000fe400000000ff */
[----:B------:R-:W-:Y:S01]  /*31b60*/  F2FP.F16.F32.PACK_AB R108, R159, R160 ;  /* 0x000000a09f6c723e */ /* 0x000fe200000000ff */
[----:B0-----:R-:W-:-:S05]  /*31b70*/  IMAD.WIDE.U32 R156, R4, 0x10, R156 ;  /* 0x00000010049c7825 */ /* 0x001fca00078e009c */
[----:B------:R0:W-:Y:S02]  /*31b80*/  STG.E.128 desc[UR8][R156.64], R108 ;  /* 0x0000006c9c007986 */ /* 0x0001e4000c101d08 */
.L_x_12814:
[----:B------:R-:W-:Y:S05]  /*31b90*/  BSYNC.RECONVERGENT B0 ;  /* 0x0000000000007941 */ /* 0x000fea0003800200 */
.L_x_12813:
[----:B------:R-:W-:Y:S02]  /*31ba0*/  UIADD3 UR6, UPT, UPT, UR6, UR16, URZ ;  /* 0x0000001006067290 */ /* 0x000fe4000fffe0ff */
[----:B------:R-:W-:Y:S02]  /*31bb0*/  UPLOP3.LUT UP1, UPT, UPT, UPT, UP1, 0x40, 0x4 ;  /* 0x000000000004789c */ /* 0x000fe40003f2e810 */
[----:B------:R-:W-:-:S09]  /*31bc0*/  UISETP.GE.AND UP0, UPT, UR6, UR17, UPT ;  /* 0x000000110600728c */ /* 0x000fd2000bf06270 */
[----:B------:R-:W-:Y:S05]  /*31bd0*/  BRA.U !UP0, `(.L_x_12815) ;  /* 0xfffffcf108d47547 */ /* 0x000fea000b83ffff */
[----:B------:R-:W-:Y:S05]  /*31be0*/  EXIT ;  /* 0x000000000000794d */ /* 0x000fea0003800000 */
.L_x_12816:
        /* <DEDUP_REMOVED lines=9> */
.L_x_22346:


//--------------------- .text._ZN10layer_norm31ln_parallel_residual_fwd_kernelINS_13Kernel_traitsIf6__halfS2_S2_fjLj5120ELj1ELj1ELj4ELj16ENS_18Kernel_traits_baseILj5120EfS2_S2_S2_fjLj128EEEEELb1ELb1ELb1EEEvNS_9FwdParamsE --------------------------
	.section	.text._ZN10layer_norm31ln_parallel_residual_fwd_kernelINS_13Kernel_traitsIf6__halfS2_S2_fjLj5120ELj1ELj1ELj4ELj16ENS_18Kernel_traits_baseILj5120EfS2_S2_S2_fjLj128EEEEELb1ELb1ELb1EEEvNS_9FwdParamsE,"ax",@progbits
	.align	128
        .global         _ZN10layer_norm31ln_parallel_residual_fwd_kernelINS_13Kernel_traitsIf6__halfS2_S2_fjLj5120ELj1ELj1ELj4ELj16ENS_18Kernel_traits_baseILj5120EfS2_S2_S2_fjLj128EEEEELb1ELb1ELb1EEEvNS_9FwdParamsE
        .type           _ZN10layer_norm31ln_parallel_residual_fwd_kernelINS_13Kernel_traitsIf6__halfS2_S2_fjLj5120ELj1ELj1ELj4ELj16ENS_18Kernel_traits_baseILj5120EfS2_S2_S2_fjLj128EEEEELb1ELb1ELb1EEEvNS_9FwdParamsE,@function
        .size           _ZN10layer_norm31ln_parallel_residual_fwd_kernelINS_13Kernel_traitsIf6__halfS2_S2_fjLj5120ELj1ELj1ELj4ELj16ENS_18Kernel_traits_baseILj5120EfS2_S2_S2_fjLj128EEEEELb1ELb1ELb1EEEvNS_9FwdParamsE,(.L_x_22347 - _ZN10layer_norm31ln_parallel_residual_fwd_kernelINS_13Kernel_traitsIf6__halfS2_S2_fjLj5120ELj1ELj1ELj4ELj16ENS_18Kernel_traits_baseILj5120EfS2_S2_S2_fjLj128EEEEELb1ELb1ELb1EEEvNS_9FwdParamsE)
        .other          _ZN10layer_norm31ln_parallel_residual_fwd_kernelINS_13Kernel_traitsIf6__halfS2_S2_fjLj5120ELj1ELj1ELj4ELj16ENS_18Kernel_traits_baseILj5120EfS2_S2_S2_fjLj128EEEEELb1ELb1ELb1EEEvNS_9FwdParamsE,@"STO_CUDA_ENTRY STV_DEFAULT"
_ZN10layer_norm31ln_parallel_residual_fwd_kernelINS_13Kernel_traitsIf6__halfS2_S2_fjLj5120ELj1ELj1ELj4ELj16ENS_18Kernel_traits_baseILj5120EfS2_S2_S2_fjLj128EEEEELb1ELb1ELb1EEEvNS_9FwdParamsE:
.text._ZN10layer_norm31ln_parallel_residual_fwd_kernelINS_13Kernel_traitsIf6__halfS2_S2_fjLj5120ELj1ELj1ELj4ELj16ENS_18Kernel_traits_baseILj5120EfS2_S2_S2_fjLj128EEEEELb1ELb1ELb1EEEvNS_9FwdParamsE:
        /* <DEDUP_REMOVED lines=74> */
.L_x_12817:
        /* <DEDUP_REMOVED lines=34> */
.L_x_12818:
        /* <DEDUP_REMOVED lines=79> */
.L_x_13198:
[----:B------:R-:W-:Y:S01]  /*0bb0*/  ISETP.NE.U32.AND P1, PT, RZ, UR12, PT ;  /* 0x0000000cff007c0c */ /* 0x000fe2000bf25070 */
[----:B0-----:R-:W0:Y:S01]  /*0bc0*/  LDC.64 R106, c[0x0][0x390] ;  /* 0x0000e400ff6a7b82 */ /* 0x001e220000000a00 */
[----:B------:R-:W-:Y:S02]  /*0bd0*/  UIMAD UR4, UR18, UR19, URZ ;  /* 0x00000013120472a4 */ /* 0x000fe4000f8e02ff */
[----:B------:R-:W-:Y:S02]  /*0be0*/  ISETP.NE.AND.EX P1, PT, RZ, UR13, PT, P1 ;  /* 0x0000000dff007c0c */ /* 0x000fe4000bf25310 */
[----:B------:R-:W-:-:S03]  /*0bf0*/  USHF.R.S32.HI UR5, URZ, 0x1f, UR4 ;  /* 0x0000001fff057899 */ /* 0x000fc60008011404 */
[----:B------:R-:W1:Y:S01]  /*0c00*/  @P0 LDC.64 R6, c[0x0][0x398] ;  /* 0x0000e600ff060b82 */ /* 0x000e620000000a00 */
[----:B------:R-:W-:-:S06]  /*0c10*/  ULEA.HI UR5, UR5, UR4, URZ, 0x3 ;  /* 0x0000000405057291 */ /* 0x000fcc000f8f18ff */
[----:B------:R-:W-:Y:S01]  /*0c20*/  MOV R5, UR5 ;  /* 0x0000000500057c02 */ /* 0x000fe20008000f00 */
[----:B------:R-:W2:Y:S03]  /*0c30*/  @P1 LDC.64 R10, c[0x0][0x3a0] ;  /* 0x0000e800ff0a1b82 */ /* 0x000ea60000000a00 */
[----:B------:R-:W-:-:S05]  /*0c40*/  LEA.HI.SX32 R5, R5, R154, 0x1d ;  /* 0x0000009a05057211 */ /* 0x000fca00078feaff */
[----:B0-----:R-:W-:-:S06]  /*0c50*/  IMAD.WIDE.U32 R24, R5, 0x10, R106 ;  /* 0x0000001005187825 */ /* 0x001fcc00078e006a */
[----:B-----5:R-:W5:Y:S01]  /*0c60*/  LDG.E.128 R24, desc[UR8][R24.64] ;  /* 0x0000000818187981 */ /* 0x020f62000c1e1d00 */
        /* <DEDUP_REMOVED lines=38> */
.L_x_12821:
        /* <DEDUP_REMOVED lines=12> */
.L_x_12822:
        /* <DEDUP_REMOVED lines=41> */
.L_x_12820:
        /* <DEDUP_REMOVED lines=9> */
[----:B------:R-:W-:Y:S01]  /*12b0*/  HFMA2 R11, -RZ, RZ, 0, 1.1920928955078125e-07 ;  /* 0x00000002ff0b7431 */ /* 0x000fe200000001ff */
        /* <DEDUP_REMOVED lines=16> */
.L_x_12824:
        /* <DEDUP_REMOVED lines=12> */
.L_x_12825:
        /* <DEDUP_REMOVED lines=42> */
.L_x_12823:
[----:B------:R-:W-:Y:S01]  /*1720*/  I2FP.F32.U32 R10, R7 ;  /* 0x00000007000a7245 */ /* 0x000fe20000201000 */
[----:B------:R-:W-:Y:S01]  /*1730*/  HADD2.F32 R24, -RZ, R24.H1_H1 ;  /* 0x30000018ff187230 */ /* 0x000fe20000004100 */
[----:B------:R-:W-:Y:S01]  /*1740*/  ISETP.NE.AND P2, PT, R11, 0x1, PT ;  /* 0x000000010b00780c */ /* 0x000fe20003f45270 */
[----:B------:R-:W-:Y:S01]  /*1750*/  IMAD.MOV.U32 R9, RZ, RZ, R112 ;  /* 0x000000ffff097224 */ /* 0x000fe200078e0070 */
[----:B------:R-:W-:Y:S01]  /*1760*/  LOP3.LUT R8, R8, 0xfffffffb, RZ, 0xc0, !PT ;  /* 0xfffffffb08087812 */ /* 0x000fe200078ec0ff */
[----:B------:R-:W-:Y:S01]  /*1770*/  FFMA.FTZ R10, R10, R123, 1.1641532182693481445e-10 ;  /* 0x2f0000000a0a7423 */ /* 0x000fe2000001007b */
[----:B------:R-:W-:Y:S01]  /*1780*/  FMUL.FTZ R24, R24, UR5 ;  /* 0x0000000518187c20 */ /* 0x000fe20008410000 */
[----:B------:R-:W-:-:S03]  /*1790*/  MOV R12, 0x2 ;  /* 0x00000002000c7802 */ /* 0x000fc60000000f00 */
[----:B------:R-:W-:Y:S01]  /*17a0*/  FSETP.GTU.FTZ.AND P0, PT, R10, UR4, PT ;  /* 0x000000040a007c0b */ /* 0x000fe2000bf1c000 */
        /* <DEDUP_REMOVED lines=15> */
.L_x_12827:
        /* <DEDUP_REMOVED lines=12> */
.L_x_12828:
        /* <DEDUP_REMOVED lines=42> */
.L_x_12826:
        /* <DEDUP_REMOVED lines=24> */
.L_x_12830:
        /* <DEDUP_REMOVED lines=12> */
.L_x_12831:
        /* <DEDUP_REMOVED lines=42> */
.L_x_12829:
        /* <DEDUP_REMOVED lines=22> */
.L_x_12833:
        /* <DEDUP_REMOVED lines=12> */
.L_x_12834:
        /* <DEDUP_REMOVED lines=42> */
.L_x_12832:
        /* <DEDUP_REMOVED lines=22> */
.L_x_12836:
        /* <DEDUP_REMOVED lines=12> */
.L_x_12837:
        /* <DEDUP_REMOVED lines=42> */
.L_x_12835:
        /* <DEDUP_REMOVED lines=22> */
.L_x_12839:
        /* <DEDUP_REMOVED lines=12> */
.L_x_12840:
        /* <DEDUP_REMOVED lines=42> */
.L_x_12838:
[----:B------:R-:W-:Y:S01]  /*2f20*/  I2FP.F32.U32 R14, R13 ;  /* 0x0000000d000e7245 */ /* 0x000fe20000201000 */
[----:B------:R-:W-:Y:S01]  /*2f30*/  HADD2.F32 R13, -RZ, R27.H0_H0 ;  /* 0x2000001bff0d7230 */ /* 0x000fe20000004100 */
[----:B------:R-:W-:Y:S01]  /*2f40*/  ISETP.NE.AND P5, PT, R73, 0x1, PT ;  /* 0x000000014900780c */ /* 0x000fe20003fa5270 */
[----:B------:R-:W-:Y:S02]  /*2f50*/  @P1 HADD2.F32 R72, -RZ, R35.H0_H0 ;  /* 0x20000023ff481230 */ /* 0x000fe40000004100 */
        /* <DEDUP_REMOVED lines=18> */
.L_x_12842:
        /* <DEDUP_REMOVED lines=12> */
.L_x_12843:
        /* <DEDUP_REMOVED lines=42> */
.L_x_12841:
        /* <DEDUP_REMOVED lines=15> */
.L_x_12819:
        /* <DEDUP_REMOVED lines=15> */
.L_x_12846:
        /* <DEDUP_REMOVED lines=12> */
.L_x_12847:
        /* <DEDUP_REMOVED lines=41> */
.L_x_12845:
[----:B------:R-:W-:Y:S01]  /*3910*/  I2FP.F32.U32 R6, R6 ;  /* 0x0000000600067245 */ /* 0x000fe20000201000 */
[----:B------:R-:W-:Y:S01]  /*3920*/  UMOV UR4, UR6 ;  /* 0x0000000600047c82 */ /* 0x000fe20008000000 */
[----:B------:R-:W-:Y:S01]  /*3930*/  ISETP.NE.AND P2, PT, R9, 0x1, PT ;  /* 0x000000010900780c */ /* 0x000fe20003f45270 */
[----:B-----5:R-:W-:Y:S01]  /*3940*/  HADD2.F32 R7, -RZ, R24.H0_H0 ;  /* 0x20000018ff077230 */ /* 0x020fe20000004100 */
[----:B------:R-:W-:Y:S01]  /*3950*/  UMOV UR5, UR7 ;  /* 0x0000000700057c82 */ /* 0x000fe20008000000 */
[----:B------:R-:W-:Y:S01]  /*3960*/  FFMA.FTZ R6, R6, R123, 1.1641532182693481445e-10 ;  /* 0x2f00000006067423 */ /* 0x000fe2000001007b */
[----:B------:R-:W-:Y:S01]  /*3970*/  LOP3.LUT R8, R8, 0xfffffff7, RZ, 0xc0, !PT ;  /* 0xfffffff708087812 */ /* 0x000fe200078ec0ff */
[----:B------:R-:W-:-:S03]  /*3980*/  IMAD.MOV.U32 R11, RZ, RZ, 0x2 ;  /* 0x00000002ff0b7424 */ /* 0x000fc600078e00ff */
        /* <DEDUP_REMOVED lines=15> */
.L_x_12849:
        /* <DEDUP_REMOVED lines=12> */
.L_x_12850:
        /* <DEDUP_REMOVED lines=42> */
.L_x_12848:
        /* <DEDUP_REMOVED lines=24> */
.L_x_12852:
        /* <DEDUP_REMOVED lines=12> */
.L_x_12853:
        /* <DEDUP_REMOVED lines=42> */
.L_x_12851:
        /* <DEDUP_REMOVED lines=21> */
.L_x_12855:
        /* <DEDUP_REMOVED lines=12> */
.L_x_12856:
        /* <DEDUP_REMOVED lines=42> */
.L_x_12854:
[----:B------:R-:W-:Y:S01]  /*4770*/  I2FP.F32.U32 R10, R9 ;  /* 0x00000009000a7245 */ /* 0x000fe20000201000 */
[----:B------:R-:W-:Y:S01]  /*4780*/  HADD2.F32 R9, -RZ, R36.H1_H1 ;  /* 0x30000024ff097230 */ /* 0x000fe20000004100 */
[----:B------:R-:W-:Y:S01]  /*4790*/  ISETP.NE.AND P2, PT, R11, 0x1, PT ;  /* 0x000000010b00780c */ /* 0x000fe20003f45270 */
[----:B------:R-:W-:Y:S02]  /*47a0*/  @P1 HADD2.F32 R12, -RZ, R32.H1_H1 ;  /* 0x30000020ff0c1230 */ /* 0x000fe40000004100 */
[----:B------:R-:W-:Y:S01]  /*47b0*/  FFMA.FTZ R10, R10, R123, 1.1641532182693481445e-10 ;  /* 0x2f0000000a0a7423 */ /* 0x000fe2000001007b */
[----:B------:R-:W-:-:S04]  /*47c0*/  FMUL.FTZ R9, R9, UR5 ;  /* 0x0000000509097c20 */ /* 0x000fc80008410000 */
[----:B------:R-:W-:-:S04]  /*47d0*/  FSETP.GTU.FTZ.AND P0, PT, R10, UR4, PT ;  /* 0x000000040a007c0b */ /* 0x000fc8000bf1c000 */
[----:B------:R-:W-:Y:S02]  /*47e0*/  FSEL R10, R9, RZ, !P0 ;  /* 0x000000ff090a7208 */ /* 0x000fe40004000000 */
[----:B------:R-:W-:-:S03]  /*47f0*/  SEL R16, RZ, 0x1, P0 ;  /* 0x00000001ff107807 */ /* 0x000fc60000000000 */
[----:B------:R-:W-:-:S04]  /*4800*/  FADD.FTZ R9, R7, R10 ;  /* 0x0000000a07097221 */ /* 0x000fc80000010000 */
[----:B------:R-:W-:Y:S01]  /*4810*/  @P1 FADD.FTZ R7, R12, R9 ;  /* 0x000000090c071221 */ /* 0x000fe20000010000 */
[----:B------:R-:W-:Y:S01]  /*4820*/  @!P1 MOV R7, R9 ;  /* 0x0000000900079202 */ /* 0x000fe20000000f00 */
[----:B------:R-:W-:Y:S02]  /*4830*/  IMAD.MOV.U32 R12, RZ, RZ, 0x2 ;  /* 0x00000002ff0c7424 */ /* 0x000fe400078e00ff */
        /* <DEDUP_REMOVED lines=11> */
.L_x_12858:
        /* <DEDUP_REMOVED lines=12> */
.L_x_12859:
        /* <DEDUP_REMOVED lines=42> */
.L_x_12857:
[----:B------:R-:W-:Y:S01]  /*4c50*/  I2FP.F32.U32 R10, R9 ;  /* 0x00000009000a7245 */ /* 0x000fe20000201000 */
[----:B------:R-:W-:Y:S01]  /*4c60*/  HADD2.F32 R9, -RZ, R25.H0_H0 ;  /* 0x20000019ff097230 */ /* 0x000fe20000004100 */
        /* <DEDUP_REMOVED lines=19> */
.L_x_12861:
        /* <DEDUP_REMOVED lines=12> */
.L_x_12862:
        /* <DEDUP_REMOVED lines=42> */
.L_x_12860:
        /* <DEDUP_REMOVED lines=8> */
[----:B------:R-:W-:Y:S01]  /*5180*/  @P1 HADD2.F32 R11, -RZ, R33.H0_H0 ;  /* 0x20000021ff0b1230 */ /* 0x000fe20000004100 */
        /* <DEDUP_REMOVED lines=15> */
.L_x_12864:
        /* <DEDUP_REMOVED lines=12> */
.L_x_12865:
        /* <DEDUP_REMOVED lines=42> */
.L_x_12863:
        /* <DEDUP_REMOVED lines=19> */
.L_x_12867:
        /* <DEDUP_REMOVED lines=12> */
.L_x_12868:
        /* <DEDUP_REMOVED lines=42> */
.L_x_12866:
        /* <DEDUP_REMOVED lines=24> */
.L_x_12870:
        /* <DEDUP_REMOVED lines=12> */
.L_x_12871:
        /* <DEDUP_REMOVED lines=42> */
.L_x_12869:
        /* <DEDUP_REMOVED lines=19> */
.L_x_12873:
        /* <DEDUP_REMOVED lines=12> */
.L_x_12874:
        /* <DEDUP_REMOVED lines=42> */
.L_x_12872:
[----:B------:R-:W-:Y:S01]  /*63e0*/  I2FP.F32.U32 R12, R12 ;  /* 0x0000000c000c7245 */ /* 0x000fe20000201000 */
[----:B------:R-:W-:Y:S02]  /*63f0*/  HADD2.F32 R13, -RZ, R38.H0_H0 ;  /* 0x20000026ff0d7230 */ /* 0x000fe40000004100 */
[----:B------:R-:W-:Y:S02]  /*6400*/  IMAD.MOV.U32 R14, RZ, RZ, 0x2 ;  /* 0x00000002ff0e7424 */ /* 0x000fe400078e00ff */
[----:B------:R-:W-:Y:S01]  /*6410*/  FFMA.FTZ R12, R12, R123, 1.1641532182693481445e-10 ;  /* 0x2f0000000c0c7423 */ /* 0x000fe2000001007b */
[----:B------:R-:W-:-:S04]  /*6420*/  FMUL.FTZ R13, R13, UR5 ;  /* 0x000000050d0d7c20 */ /* 0x000fc80008410000 */
[----:B------:R-:W-:-:S04]  /*6430*/  FSETP.GTU.FTZ.AND P0, PT, R12, UR4, PT ;  /* 0x000000040c007c0b */ /* 0x000fc8000bf1c000 */
[----:B------:R-:W-:Y:S01]  /*6440*/  FSEL R12, R13, RZ, !P0 ;  /* 0x000000ff0d0c7208 */ /* 0x000fe20004000000 */
[----:B------:R-:W-:Y:S01]  /*6450*/  @P1 HADD2.F32 R13, -RZ, R34.H0_H0 ;  /* 0x20000022ff0d1230 */ /* 0x000fe20000004100 */
        /* <DEDUP_REMOVED lines=16> */
.L_x_12876:
        /* <DEDUP_REMOVED lines=12> */
.L_x_12877:
        /* <DEDUP_REMOVED lines=42> */
.L_x_12875:
        /* <DEDUP_REMOVED lines=19> */
.L_x_12879:
        /* <DEDUP_REMOVED lines=12> */
.L_x_12880:
        /* <DEDUP_REMOVED lines=42> */
.L_x_12878:
[----:B------:R-:W-:Y:S01]  /*6d50*/  I2FP.F32.U32 R14, R13 ;  /* 0x0000000d000e7245 */ /* 0x000fe20000201000 */
[----:B------:R-:W-:Y:S02]  /*6d60*/  HADD2.F32 R13, -RZ, R38.H1_H1 ;  /* 0x30000026ff0d7230 */ /* 0x000fe40000004100 */
[----:B------:R-:W-:Y:S02]  /*6d70*/  IMAD.MOV.U32 R22, RZ, RZ, 0x2 ;  /* 0x00000002ff167424 */ /* 0x000fe400078e00ff */
[----:B------:R-:W-:Y:S01]  /*6d80*/  FFMA.FTZ R14, R14, R123, 1.1641532182693481445e-10 ;  /* 0x2f0000000e0e7423 */ /* 0x000fe2000001007b */
[----:B------:R-:W-:-:S04]  /*6d90*/  FMUL.FTZ R13, R13, UR5 ;  /* 0x000000050d0d7c20 */ /* 0x000fc80008410000 */
[----:B------:R-:W-:Y:S01]  /*6da0*/  FSETP.GTU.FTZ.AND P4, PT, R14, UR4, PT ;  /* 0x000000040e007c0b */ /* 0x000fe2000bf9c000 */
[----:B------:R-:W-:-:S03]  /*6db0*/  @P1 HADD2.F32 R14, -RZ, R34.H1_H1 ;  /* 0x30000022ff0e1230 */ /* 0x000fc60000004100 */
        /* <DEDUP_REMOVED lines=17> */
.L_x_12882:
        /* <DEDUP_REMOVED lines=12> */
.L_x_12883:
        /* <DEDUP_REMOVED lines=42> */
.L_x_12881:
        /* <DEDUP_REMOVED lines=19> */
.L_x_12885:
        /* <DEDUP_REMOVED lines=12> */
.L_x_12886:
        /* <DEDUP_REMOVED lines=42> */
.L_x_12884:
        /* <DEDUP_REMOVED lines=24> */
.L_x_12888:
        /* <DEDUP_REMOVED lines=12> */
.L_x_12889:
        /* <DEDUP_REMOVED lines=42> */
.L_x_12887:
        /* <DEDUP_REMOVED lines=19> */
.L_x_12891:
        /* <DEDUP_REMOVED lines=14> */
.L_x_12892:
        /* <DEDUP_REMOVED lines=42> */
.L_x_12890:
        /* <DEDUP_REMOVED lines=12> */
[----:B------:R-:W-:Y:S01]  /*8110*/  @P1 FADD.FTZ R14, R74, R27 ;  /* 0x0000001b4a0e1221 */ /* 0x000fe20000010000 */
[----:B------:R-:W-:-:S04]  /*8120*/  @!P1 MOV R14, R27 ;  /* 0x0000001b000e9202 */ /* 0x000fc80000000f00 */
[----:B------:R-:W-:-:S04]  /*8130*/  F2FP.F16.F32.PACK_AB R27, RZ, R14 ;  /* 0x0000000eff1b723e */ /* 0x000fc800000000ff */
[----:B------:R-:W-:-:S07]  /*8140*/  PRMT R27, R72, 0x5410, R27 ;  /* 0x00005410481b7816 */ /* 0x000fce000000001b */
.L_x_12844:
        /* <DEDUP_REMOVED lines=50> */
.L_x_12893:
        /* <DEDUP_REMOVED lines=19> */
.L_x_12896:
        /* <DEDUP_REMOVED lines=12> */
.L_x_12897:
        /* <DEDUP_REMOVED lines=42> */
.L_x_12895:
        /* <DEDUP_REMOVED lines=21> */
.L_x_12899:
        /* <DEDUP_REMOVED lines=12> */
.L_x_12900:
        /* <DEDUP_REMOVED lines=42> */
.L_x_12898:
[----:B------:R-:W-:Y:S01]  /*8db0*/  I2FP.F32.U32 R16, R16 ;  /* 0x0000001000107245 */ /* 0x000fe20000201000 */
[----:B------:R-:W-:Y:S01]  /*8dc0*/  HADD2.F32 R17, -RZ, R36.H0_H0 ;  /* 0x20000024ff117230 */ /* 0x000fe20000004100 */
[----:B------:R-:W-:Y:S01]  /*8dd0*/  ISETP.NE.AND P3, PT, R18, 0x1, PT ;  /* 0x000000011200780c */ /* 0x000fe20003f65270 */
[----:B0-----:R-:W-:Y:S02]  /*8de0*/  @P1 HADD2.F32 R24, -RZ, R32.H0_H0 ;  /* 0x20000020ff181230 */ /* 0x001fe40000004100 */
[----:B------:R-:W-:Y:S02]  /*8df0*/  HFMA2 R19, -RZ, RZ, 0, 1.1920928955078125e-07 ;  /* 0x00000002ff137431 */ /* 0x000fe400000001ff */
        /* <DEDUP_REMOVED lines=19> */
.L_x_12902:
        /* <DEDUP_REMOVED lines=12> */
.L_x_12903:
        /* <DEDUP_REMOVED lines=42> */
.L_x_12901:
[----:B------:R-:W-:Y:S01]  /*9290*/  I2FP.F32.U32 R16, R16 ;  /* 0x0000001000107245 */ /* 0x000fe20000201000 */
[----:B------:R-:W-:Y:S01]  /*92a0*/  HADD2.F32 R72, -RZ, R72.H1_H1 ;  /* 0x30000048ff487230 */ /* 0x000fe20000004100 */
[----:B------:R-:W-:Y:S01]  /*92b0*/  ISETP.NE.AND P3, PT, R19, 0x1, PT ;  /* 0x000000011300780c */ /* 0x000fe20003f65270 */
[----:B------:R-:W-:Y:S01]  /*92c0*/  IMAD.MOV.U32 R20, RZ, RZ, 0x2 ;  /* 0x00000002ff147424 */ /* 0x000fe200078e00ff */
        /* <DEDUP_REMOVED lines=17> */
.L_x_12905:
        /* <DEDUP_REMOVED lines=12> */
.L_x_12906:
        /* <DEDUP_REMOVED lines=42> */
.L_x_12904:
        /* <DEDUP_REMOVED lines=24> */
.L_x_12908:
        /* <DEDUP_REMOVED lines=12> */
.L_x_12909:
        /* <DEDUP_REMOVED lines=42> */
.L_x_12907:
        /* <DEDUP_REMOVED lines=21> */
.L_x_12911:
        /* <DEDUP_REMOVED lines=12> */
.L_x_12912:
        /* <DEDUP_REMOVED lines=42> */
.L_x_12910:
[----:B------:R-:W-:Y:S01]  /*a0d0*/  I2FP.F32.U32 R18, R19 ;  /* 0x0000001300127245 */ /* 0x000fe20000201000 */
[----:B------:R-:W-:Y:S01]  /*a0e0*/  HADD2.F32 R19, -RZ, R37.H0_H0 ;  /* 0x20000025ff137230 */ /* 0x000fe20000004100 */
[----:B------:R-:W-:Y:S01]  /*a0f0*/  ISETP.NE.AND P3, PT, R20, 0x1, PT ;  /* 0x000000011400780c */ /* 0x000fe20003f65270 */
[----:B------:R-:W-:Y:S02]  /*a100*/  @P1 HADD2.F32 R26, -RZ, R33.H0_H0 ;  /* 0x20000021ff1a1230 */ /* 0x000fe40000004100 */
[----:B------:R-:W-:Y:S02]  /*a110*/  HFMA2 R21, -RZ, RZ, 0, 1.1920928955078125e-07 ;  /* 0x00000002ff157431 */ /* 0x000fe400000001ff */
        /* <DEDUP_REMOVED lines=19> */
.L_x_12914:
        /* <DEDUP_REMOVED lines=12> */
.L_x_12915:
        /* <DEDUP_REMOVED lines=40> */
[----:B------:R-:W-:Y:S02]  /*a590*/  IMAD.MOV.U32 R19, RZ, RZ, R79 ;  /* 0x000000ffff137224 */ /* 0x000fe400078e004f */
[----:B------:R-:W-:-:S07]  /*a5a0*/  IMAD.MOV.U32 R79, RZ, RZ, R18 ;  /* 0x000000ffff4f7224 */ /* 0x000fce00078e0012 */
.L_x_12913:
[----:B------:R-:W-:Y:S01]  /*a5b0*/  I2FP.F32.U32 R18, R19 ;  /* 0x0000001300127245 */ /* 0x000fe20000201000 */
[----:B------:R-:W-:Y:S01]  /*a5c0*/  HADD2.F32 R73, -RZ, R73.H1_H1 ;  /* 0x30000049ff497230 */ /* 0x000fe20000004100 */
[----:B------:R-:W-:Y:S01]  /*a5d0*/  ISETP.NE.AND P2, PT, R21, 0x1, PT ;  /* 0x000000011500780c */ /* 0x000fe20003f45270 */
[----:B------:R-:W-:Y:S01]  /*a5e0*/  IMAD.MOV.U32 R30, RZ, RZ, 0x2 ;  /* 0x00000002ff1e7424 */ /* 0x000fe200078e00ff */
        /* <DEDUP_REMOVED lines=17> */
.L_x_12917:
        /* <DEDUP_REMOVED lines=12> */
.L_x_12918:
        /* <DEDUP_REMOVED lines=42> */
.L_x_12916:
[----:B------:R-:W-:Y:S01]  /*aa60*/  I2FP.F32.U32 R20, R19 ;  /* 0x0000001300147245 */ /* 0x000fe20000201000 */
[----:B------:R-:W-:Y:S02]  /*aa70*/  HADD2.F32 R19, -RZ, R37.H1_H1 ;  /* 0x30000025ff137230 */ /* 0x000fe40000004100 */
[----:B------:R-:W-:Y:S02]  /*aa80*/  HFMA2 R31, -RZ, RZ, 0, 1.1920928955078125e-07 ;  /* 0x00000002ff1f7431 */ /* 0x000fe400000001ff */
        /* <DEDUP_REMOVED lines=21> */
.L_x_12920:
        /* <DEDUP_REMOVED lines=12> */
.L_x_12921:
        /* <DEDUP_REMOVED lines=42> */
.L_x_12919:
        /* <DEDUP_REMOVED lines=19> */
.L_x_12923:
        /* <DEDUP_REMOVED lines=12> */
.L_x_12924:
        /* <DEDUP_REMOVED lines=42> */
.L_x_12922:
[----:B------:R-:W-:Y:S01]  /*b3d0*/  I2FP.F32.U32 R20, R21 ;  /* 0x0000001500147245 */ /* 0x000fe20000201000 */
[----:B------:R-:W-:Y:S02]  /*b3e0*/  HADD2.F32 R21, -RZ, R38.H0_H0 ;  /* 0x20000026ff157230 */ /* 0x000fe40000004100 */
[----:B------:R-:W-:Y:S02]  /*b3f0*/  HFMA2 R31, -RZ, RZ, 0, 1.1920928955078125e-07 ;  /* 0x00000002ff1f7431 */ /* 0x000fe400000001ff */
        /* <DEDUP_REMOVED lines=22> */
.L_x_12926:
        /* <DEDUP_REMOVED lines=12> */
.L_x_12927:
        /* <DEDUP_REMOVED lines=42> */
.L_x_12925:
        /* <DEDUP_REMOVED lines=19> */
.L_x_12929:
        /* <DEDUP_REMOVED lines=12> */
.L_x_12930:
        /* <DEDUP_REMOVED lines=42> */
.L_x_12928:
[----:B------:R-:W-:Y:S01]  /*bd50*/  I2FP.F32.U32 R74, R21 ;  /* 0x00000015004a7245 */ /* 0x000fe20000201000 */
[----:B------:R-:W-:Y:S02]  /*bd60*/  HADD2.F32 R21, -RZ, R38.H1_H1 ;  /* 0x30000026ff157230 */ /* 0x000fe40000004100 */
[----:B------:R-:W-:Y:S02]  /*bd70*/  HFMA2 R80, -RZ, RZ, 0, 1.1920928955078125e-07 ;  /* 0x00000002ff507431 */ /* 0x000fe400000001ff */
[----:B------:R-:W-:Y:S02]  /*bd80*/  @P1 HADD2.F32 R77, -RZ, R34.H1_H1 ;  /* 0x30000022ff4d1230 */ /* 0x000fe40000004100 */
        /* <DEDUP_REMOVED lines=21> */
.L_x_12932:
        /* <DEDUP_REMOVED lines=12> */
.L_x_12933:
        /* <DEDUP_REMOVED lines=43> */
.L_x_12931:
        /* <DEDUP_REMOVED lines=19> */
.L_x_12935:
        /* <DEDUP_REMOVED lines=12> */
.L_x_12936:
        /* <DEDUP_REMOVED lines=43> */
.L_x_12934:
[----:B------:R-:W-:Y:S01]  /*c6f0*/  I2FP.F32.U32 R76, R77 ;  /* 0x0000004d004c7245 */ /* 0x000fe20000201000 */
[----:B------:R-:W-:Y:S01]  /*c700*/  HADD2.F32 R77, -RZ, R39.H0_H0 ;  /* 0x20000027ff4d7230 */ /* 0x000fe20000004100 */
[----:B------:R-:W-:Y:S01]  /*c710*/  MOV R83, R112 ;  /* 0x0000007000537202 */ /* 0x000fe20000000f00 */
        /* <DEDUP_REMOVED lines=22> */
.L_x_12938:
        /* <DEDUP_REMOVED lines=12> */
.L_x_12939:
        /* <DEDUP_REMOVED lines=43> */
.L_x_12937:
        /* <DEDUP_REMOVED lines=19> */
.L_x_12941:
        /* <DEDUP_REMOVED lines=14> */
.L_x_12942:
        /* <DEDUP_REMOVED lines=43> */
.L_x_12940:
        /* <DEDUP_REMOVED lines=11> */
[----:B------:R-:W-:Y:S01]  /*d160*/  FADD.FTZ R75, R75, R84 ;  /* 0x000000544b4b7221 */ /* 0x000fe20000010000 */
[----:B------:R-:W-:-:S03]  /*d170*/  PRMT R22, R82, 0x7610, R22 ;  /* 0x0000761052167816 */ /* 0x000fc60000000016 */
[----:B------:R-:W-:Y:S01]  /*d180*/  @P1 FADD.FTZ R77, R86, R75 ;  /* 0x0000004b564d1221 */ /* 0x000fe20000010000 */
[----:B------:R-:W-:-:S04]  /*d190*/  @!P1 MOV R77, R75 ;  /* 0x0000004b004d9202 */ /* 0x000fc80000000f00 */
[----:B------:R-:W-:-:S04]  /*d1a0*/  F2FP.F16.F32.PACK_AB R75, RZ, R77 ;  /* 0x0000004dff4b723e */ /* 0x000fc800000000ff */
[----:B------:R-:W-:Y:S01]  /*d1b0*/  PRMT R75, R80, 0x5410, R75 ;  /* 0x00005410504b7816 */ /* 0x000fe2000000004b */
[----:B------:R-:W-:Y:S06]  /*d1c0*/  BRA `(.L_x_12943) ;  /* 0x0000002400c87947 */ /* 0x000fec0003800000 */
.L_x_12894:
        /* <DEDUP_REMOVED lines=15> */
.L_x_12945:
        /* <DEDUP_REMOVED lines=12> */
.L_x_12946:
        /* <DEDUP_REMOVED lines=42> */
.L_x_12944:
[----:B------:R-:W-:Y:S01]  /*d620*/  I2FP.F32.U32 R24, R24 ;  /* 0x0000001800187245 */ /* 0x000fe20000201000 */
[----:B-----5:R-:W-:Y:S01]  /*d630*/  HADD2.F32 R25, -RZ, R72.H0_H0 ;  /* 0x20000048ff197230 */ /* 0x020fe20000004100 */
        /* <DEDUP_REMOVED lines=22> */
.L_x_12948:
        /* <DEDUP_REMOVED lines=12> */
.L_x_12949:
        /* <DEDUP_REMOVED lines=42> */
.L_x_12947:
        /* <DEDUP_REMOVED lines=24> */
.L_x_12951:
        /* <DEDUP_REMOVED lines=12> */
.L_x_12952:
        /* <DEDUP_REMOVED lines=42> */
.L_x_12950:
        /* <DEDUP_REMOVED lines=24> */
.L_x_12954:
        /* <DEDUP_REMOVED lines=12> */
.L_x_12955:
        /* <DEDUP_REMOVED lines=42> */
.L_x_12953:
        /* <DEDUP_REMOVED lines=24> */
.L_x_12957:
        /* <DEDUP_REMOVED lines=12> */
.L_x_12958:
        /* <DEDUP_REMOVED lines=42> */
.L_x_12956:
        /* <DEDUP_REMOVED lines=22> */
.L_x_12960:
        /* <DEDUP_REMOVED lines=12> */
.L_x_12961:
        /* <DEDUP_REMOVED lines=43> */
.L_x_12959:
[----:B------:R-:W-:Y:S01]  /*ee70*/  I2FP.F32.U32 R76, R31 ;  /* 0x0000001f004c7245 */ /* 0x000fe20000201000 */
[----:B------:R-:W-:Y:S01]  /*ee80*/  HADD2.F32 R74, -RZ, R74.H1_H1 ;  /* 0x3000004aff4a7230 */ /* 0x000fe20000004100 */
[----:B------:R-:W-:Y:S01]  /*ee90*/  ISETP.NE.AND P4, PT, R81, 0x1, PT ;  /* 0x000000015100780c */ /* 0x000fe20003f85270 */
[----:B------:R-:W-:Y:S01]  /*eea0*/  @P1 HADD2.F32 R84, -RZ, R34.H1_H1 ;  /* 0x30000022ff541230 */ /* 0x000fe20000004100 */
        /* <DEDUP_REMOVED lines=18> */
.L_x_12963:
        /* <DEDUP_REMOVED lines=12> */
.L_x_12964:
        /* <DEDUP_REMOVED lines=43> */
.L_x_12962:
        /* <DEDUP_REMOVED lines=22> */
.L_x_12966:
        /* <DEDUP_REMOVED lines=12> */
.L_x_12967:
        /* <DEDUP_REMOVED lines=43> */
.L_x_12965:
        /* <DEDUP_REMOVED lines=14> */
.L_x_12943:
        /* <DEDUP_REMOVED lines=15> */
[----:B------:R-:W-:Y:S02]  /*f9e0*/  SEL R89, RZ, 0x1, !P2 ;  /* 0x00000001ff597807 */ /* 0x000fe40005000000 */
[----:B------:R-:W-:Y:S01]  /*f9f0*/  SEL R87, RZ, 0x1, !P6 ;  /* 0x00000001ff577807 */ /* 0x000fe20007000000 */
[----:B------:R2:W-:Y:S01]  /*fa00*/  STG.E.128 desc[UR8][R84.64], R72 ;  /* 0x0000004854007986 */ /* 0x0005e2000c101d08 */
[----:B------:R-:W-:-:S05]  /*fa10*/  IADD3 R78, PT, PT, R5, 0x100, RZ ;  /* 0x00000100054e7810 */ /* 0x000fca0007ffe0ff */
        /* <DEDUP_REMOVED lines=28> */
.L_x_12968:
        /* <DEDUP_REMOVED lines=19> */
.L_x_12971:
        /* <DEDUP_REMOVED lines=12> */
.L_x_12972:
        /* <DEDUP_REMOVED lines=42> */
.L_x_12970:
[----:B------:R-:W-:Y:S01]  /*10070*/  I2FP.F32.U32 R16, R15 ;  /* 0x0000000f00107245 */ /* 0x000fe20000201000 */
[----:B-----5:R-:W-:Y:S01]  /*10080*/  HADD2.F32 R15, -RZ, R72.H0_H0 ;  /* 0x20000048ff0f7230 */ /* 0x020fe20000004100 */
        /* <DEDUP_REMOVED lines=19> */
.L_x_12974:
        /* <DEDUP_REMOVED lines=12> */
.L_x_12975:
        /* <DEDUP_REMOVED lines=42> */
.L_x_12973:
        /* <DEDUP_REMOVED lines=24> */
.L_x_12977:
        /* <DEDUP_REMOVED lines=12> */
.L_x_12978:
        /* <DEDUP_REMOVED lines=42> */
.L_x_12976:
        /* <DEDUP_REMOVED lines=21> */
.L_x_12980:
        /* <DEDUP_REMOVED lines=12> */
.L_x_12981:
        /* <DEDUP_REMOVED lines=40> */
[----:B------:R-:W-:Y:S02]  /*10e90*/  IMAD.MOV.U32 R17, RZ, RZ, R87 ;  /* 0x000000ffff117224 */ /* 0x000fe400078e0057 */
[----:B------:R-:W-:-:S07]  /*10ea0*/  IMAD.MOV.U32 R87, RZ, RZ, R16 ;  /* 0x000000ffff577224 */ /* 0x000fce00078e0010 */
.L_x_12979:
        /* <DEDUP_REMOVED lines=12> */
[--C-:B--2---:R-:W-:Y:S01]  /*10f70*/  @P1 FADD.FTZ R80, R19, R22.reuse ;  /* 0x0000001613501221 */ /* 0x104fe20000010000 */
        /* <DEDUP_REMOVED lines=11> */
.L_x_12983:
        /* <DEDUP_REMOVED lines=12> */
.L_x_12984:
        /* <DEDUP_REMOVED lines=42> */
.L_x_12982:
[----:B------:R-:W-:Y:S01]  /*11390*/  I2FP.F32.U32 R18, R17 ;  /* 0x0000001100127245 */ /* 0x000fe20000201000 */
[----:B------:R-:W-:Y:S01]  /*113a0*/  HADD2.F32 R17, -RZ, R73.H0_H0 ;  /* 0x20000049ff117230 */ /* 0x000fe20000004100 */
        /* <DEDUP_REMOVED lines=19> */
.L_x_12986:
        /* <DEDUP_REMOVED lines=12> */
.L_x_12987:
        /* <DEDUP_REMOVED lines=42> */
.L_x_12985:
        /* <DEDUP_REMOVED lines=24> */
.L_x_12989:
        /* <DEDUP_REMOVED lines=12> */
.L_x_12990:
        /* <DEDUP_REMOVED lines=38> */
[----:B------:R-:W-:Y:S02]  /*11ce0*/  LOP3.LUT R29, R82, UR31, R29, 0x96, !PT ;  /* 0x0000001f521d7c12 */ /* 0x000fe4000f8e961d */
[----:B------:R-:W-:Y:S01]  /*11cf0*/  LOP3.LUT R28, R20, UR27, R19, 0x96, !PT ;  /* 0x0000001b141c7c12 */ /* 0x000fe2000f8e9613 */
[----:B------:R-:W-:Y:S02]  /*11d00*/  HFMA2 R20, -RZ, RZ, 0, 0 ;  /* 0x00000000ff147431 */ /* 0x000fe400000001ff */
[----:B------:R-:W-:Y:S02]  /*11d10*/  IMAD.MOV.U32 R19, RZ, RZ, R87 ;  /* 0x000000ffff137224 */ /* 0x000fe400078e0057 */
[----:B------:R-:W-:-:S07]  /*11d20*/  IMAD.MOV.U32 R87, RZ, RZ, R18 ;  /* 0x000000ffff577224 */ /* 0x000fce00078e0012 */
.L_x_12988:
        /* <DEDUP_REMOVED lines=21> */
.L_x_12992:
        /* <DEDUP_REMOVED lines=12> */
.L_x_12993:
        /* <DEDUP_REMOVED lines=43> */
.L_x_12991:
        /* <DEDUP_REMOVED lines=24> */
.L_x_12995:
        /* <DEDUP_REMOVED lines=12> */
.L_x_12996:
        /* <DEDUP_REMOVED lines=43> */
.L_x_12994:
        /* <DEDUP_REMOVED lines=19> */
.L_x_12998:
        /* <DEDUP_REMOVED lines=12> */
.L_x_12999:
        /* <DEDUP_REMOVED lines=43> */
.L_x_12997:
[----:B------:R-:W-:Y:S01]  /*12b80*/  I2FP.F32.U32 R20, R21 ;  /* 0x0000001500147245 */ /* 0x000fe20000201000 */
[----:B------:R-:W-:Y:S02]  /*12b90*/  HADD2.F32 R21, -RZ, R38.H0_H0 ;  /* 0x20000026ff157230 */ /* 0x000fe40000004100 */
        /* <DEDUP_REMOVED lines=23> */
.L_x_13001:
        /* <DEDUP_REMOVED lines=12> */
.L_x_13002:
        /* <DEDUP_REMOVED lines=43> */
.L_x_13000:
        /* <DEDUP_REMOVED lines=19> */
.L_x_13004:
        /* <DEDUP_REMOVED lines=12> */
.L_x_13005:
        /* <DEDUP_REMOVED lines=43> */
.L_x_13003:
        /* <DEDUP_REMOVED lines=24> */
.L_x_13007:
        /* <DEDUP_REMOVED lines=12> */
.L_x_13008:
        /* <DEDUP_REMOVED lines=43> */
.L_x_13006:
        /* <DEDUP_REMOVED lines=19> */
.L_x_13010:
        /* <DEDUP_REMOVED lines=12> */
.L_x_13011:
        /* <DEDUP_REMOVED lines=43> */
.L_x_13009:
        /* <DEDUP_REMOVED lines=25> */
.L_x_13013:
        /* <DEDUP_REMOVED lines=12> */
.L_x_13014:
        /* <DEDUP_REMOVED lines=43> */
.L_x_13012:
        /* <DEDUP_REMOVED lines=19> */
.L_x_13016:
        /* <DEDUP_REMOVED lines=14> */
.L_x_13017:
        /* <DEDUP_REMOVED lines=43> */
.L_x_13015:
        /* <DEDUP_REMOVED lines=13> */
[--C-:B------:R-:W-:Y:S01]  /*14940*/  @P1 FADD.FTZ R86, R92, R75.reuse ;  /* 0x0000004b5c561221 */ /* 0x100fe20000010000 */
[----:B------:R-:W-:-:S05]  /*14950*/  @!P1 IMAD.MOV.U32 R86, RZ, RZ, R75 ;  /* 0x000000ffff569224 */ /* 0x000fca00078e004b */
[----:B------:R-:W-:-:S04]  /*14960*/  F2FP.F16.F32.PACK_AB R75, RZ, R86 ;  /* 0x00000056ff4b723e */ /* 0x000fc800000000ff */
[----:B------:R-:W-:Y:S01]  /*14970*/  PRMT R75, R89, 0x5410, R75 ;  /* 0x00005410594b7816 */ /* 0x000fe2000000004b */
[----:B------:R-:W-:Y:S06]  /*14980*/  BRA `(.L_x_13018) ;  /* 0x0000002400dc7947 */ /* 0x000fec0003800000 */
.L_x_12969:
[----:B------:R-:W-:Y:S01]  /*14990*/  ISETP.NE.AND P2, PT, R88, 0x1, PT ;  /* 0x000000015800780c */ /* 0x000fe20003f45270 */
[----:B--2---:R-:W-:Y:S02]  /*149a0*/  HFMA2 R82, -RZ, RZ, 0, 1.1920928955078125e-07 ;  /* 0x00000002ff527431 */ /* 0x004fe400000001ff */
        /* <DEDUP_REMOVED lines=13> */
.L_x_13020:
        /* <DEDUP_REMOVED lines=12> */
.L_x_13021:
        /* <DEDUP_REMOVED lines=43> */
.L_x_13019:
        /* <DEDUP_REMOVED lines=24> */
.L_x_13023:
        /* <DEDUP_REMOVED lines=12> */
.L_x_13024:
        /* <DEDUP_REMOVED lines=43> */
.L_x_13022:
        /* <DEDUP_REMOVED lines=24> */
.L_x_13026:
        /* <DEDUP_REMOVED lines=12> */
.L_x_13027:
        /* <DEDUP_REMOVED lines=43> */
.L_x_13025:
        /* <DEDUP_REMOVED lines=24> */
.L_x_13029:
        /* <DEDUP_REMOVED lines=12> */
.L_x_13030:
        /* <DEDUP_REMOVED lines=43> */
.L_x_13028:
        /* <DEDUP_REMOVED lines=24> */
.L_x_13032:
        /* <DEDUP_REMOVED lines=12> */
.L_x_13033:
        /* <DEDUP_REMOVED lines=43> */
.L_x_13031:
[----:B------:R-:W-:Y:S01]  /*161b0*/  I2FP.F32.U32 R84, R83 ;  /* 0x0000005300547245 */ /* 0x000fe20000201000 */
[----:B------:R-:W-:Y:S01]  /*161c0*/  HADD2.F32 R83, -RZ, R74.H0_H0 ;  /* 0x2000004aff537230 */ /* 0x000fe20000004100 */
[----:B------:R-:W-:Y:S01]  /*161d0*/  ISETP.NE.AND P3, PT, R86, 0x1, PT ;  /* 0x000000015600780c */ /* 0x000fe20003f65270 */
[----:B------:R-:W-:Y:S02]  /*161e0*/  IMAD.MOV.U32 R91, RZ, RZ, 0x2 ;  /* 0x00000002ff5b7424 */ /* 0x000fe400078e00ff */
        /* <DEDUP_REMOVED lines=18> */
.L_x_13035:
        /* <DEDUP_REMOVED lines=12> */
.L_x_13036:
        /* <DEDUP_REMOVED lines=43> */
.L_x_13034:
        /* <DEDUP_REMOVED lines=22> */
.L_x_13038:
        /* <DEDUP_REMOVED lines=12> */
.L_x_13039:
        /* <DEDUP_REMOVED lines=43> */
.L_x_13037:
        /* <DEDUP_REMOVED lines=22> */
.L_x_13041:
        /* <DEDUP_REMOVED lines=12> */
.L_x_13042:
        /* <DEDUP_REMOVED lines=43> */
.L_x_13040:
        /* <DEDUP_REMOVED lines=14> */
.L_x_13018:
[----:B------:R-:W-:Y:S01]  /*17100*/  IMAD.WIDE.U32 R88, R78, 0x10, R152 ;  /* 0x000000104e587825 */ /* 0x000fe200078e0098 */
[----:B------:R-:W0:Y:S01]  /*17110*/  @P1 LDC.64 R90, c[0x0][0x3a0] ;  /* 0x0000e800ff5a1b82 */ /* 0x000e220000000a00 */
[----:B------:R-:W-:Y:S02]  /*17120*/  SEL R97, RZ, 0x1000000, !P5 ;  /* 0x01000000ff617807 */ /* 0x000fe40006800000 */
[----:B------:R-:W-:Y:S01]  /*17130*/  SEL R96, RZ, 0x10000, !P4 ;  /* 0x00010000ff607807 */ /* 0x000fe20006000000 */
        /* <DEDUP_REMOVED lines=10> */
[----:B-1----:R-:W1:Y:S01]  /*171e0*/  @P0 LDC.64 R74, c[0x0][0x398] ;  /* 0x0000e600ff4a0b82 */ /* 0x002e620000000a00 */
[----:B------:R-:W-:Y:S01]  /*171f0*/  SEL R93, RZ, 0x1, !P6 ;  /* 0x00000001ff5d7807 */ /* 0x000fe20007000000 */
[----:B------:R-:W-:Y:S01]  /*17200*/  VIADD R88, R5, 0x180 ;  /* 0x0000018005587836 */ /* 0x000fe20000000000 */
[----:B------:R-:W-:-:S02]  /*17210*/  LOP3.LUT R95, R95, R97, R96, 0xfe, !PT ;  /* 0x000000615f5f7212 */ /* 0x000fc400078efe60 */
[----:B------:R-:W-:Y:S01]  /*17220*/  SEL R94, RZ, 0x1, !P2 ;  /* 0x00000001ff5e7807 */ /* 0x000fe20005000000 */
[----:B0-----:R-:W-:Y:S01]  /*17230*/  @P1 IMAD.WIDE.U32 R90, R88, 0x10, R90 ;  /* 0x00000010585a1825 */ /* 0x001fe200078e005a */
[----:B------:R-:W-:Y:S02]  /*17240*/  LOP3.LUT R72, R92, R93, RZ, 0xfc, !PT ;  /* 0x0000005d5c487212 */ /* 0x000fe400078efcff */
[----:B------:R-:W-:Y:S01]  /*17250*/  LOP3.LUT R73, R95, R94, RZ, 0xfc, !PT ;  /* 0x0000005e5f497212 */ /* 0x000fe200078efcff */
[----:B------:R-:W-:-:S05]  /*17260*/  IMAD.WIDE.U32 R92, R78, 0x8, R154 ;  /* 0x000000084e5c7825 */ /* 0x000fca00078e009a */
[----:B------:R0:W-:Y:S01]  /*17270*/  STG.E.64 desc[UR8][R92.64], R72 ;  /* 0x000000485c007986 */ /* 0x0001e2000c101b08 */
[----:B-1----:R-:W-:-:S04]  /*17280*/  @P0 IMAD.WIDE.U32 R74, R88, 0x10, R74 ;  /* 0x00000010584a0825 */ /* 0x002fc800078e004a */
[----:B0-----:R-:W-:Y:S01]  /*17290*/  IMAD.WIDE.U32 R72, R88, 0x10, R106 ;  /* 0x0000001058487825 */ /* 0x001fe200078e006a */
[----:B------:R-:W-:Y:S06]  /*172a0*/  @!P0 BRA `(.L_x_13043) ;  /* 0x0000000000508947 */ /* 0x000fec0003800000 */
[----:B------:R-:W-:Y:S01]  /*172b0*/  IMAD.U32 R92, R21, 0x10000, RZ ;  /* 0x00010000155c7824 */ /* 0x000fe200078e00ff */
[----:B------:R-:W0:Y:S01]  /*172c0*/  LDC.64 R100, c[0x0][0x3b8] ;  /* 0x0000ee00ff647b82 */ /* 0x000e220000000a00 */
[----:B------:R-:W-:Y:S02]  /*172d0*/  LOP3.LUT R89, R22, 0xffff, RZ, 0xc0, !PT ;  /* 0x0000ffff16597812 */ /* 0x000fe400078ec0ff */
[----:B------:R-:W-:Y:S02]  /*172e0*/  LOP3.LUT R93, R18, 0xff, RZ, 0xc0, !PT ;  /* 0x000000ff125d7812 */ /* 0x000fe400078ec0ff */
[----:B------:R-:W-:Y:S02]  /*172f0*/  LOP3.LUT R92, R92, 0xff0000, RZ, 0xc0, !PT ;  /* 0x00ff00005c5c7812 */ /* 0x000fe400078ec0ff */
[----:B------:R-:W-:Y:S02]  /*17300*/  LOP3.LUT R94, R17, 0xff, RZ, 0xc0, !PT ;  /* 0x000000ff115e7812 */ /* 0x000fe400078ec0ff */
[----:B------:R-:W-:-:S02]  /*17310*/  PRMT R89, R92, 0x4210, R89 ;  /* 0x000042105c597816 */ /* 0x000fc40000000059 */
[----:B------:R-:W-:Y:S01]  /*17320*/  PRMT R92, R20, 0x7104, RZ ;  /* 0x00007104145c7816 */ /* 0x000fe200000000ff */
[----:B------:R-:W-:Y:S01]  /*17330*/  IMAD.WIDE.U32 R94, R94, 0x10000, RZ ;  /* 0x000100005e5e7825 */ /* 0x000fe200078e00ff */
[----:B------:R-:W-:Y:S02]  /*17340*/  LOP3.LUT R96, R16, 0xff, RZ, 0xc0, !PT ;  /* 0x000000ff10607812 */ /* 0x000fe400078ec0ff */
[----:B------:R-:W-:-:S03]  /*17350*/  LOP3.LUT R92, R89, 0xff00, R92, 0xf8, !PT ;  /* 0x0000ff00595c7812 */ /* 0x000fc600078ef85c */
[----:B------:R-:W-:Y:S01]  /*17360*/  IMAD.WIDE.U32 R96, R96, 0x100, RZ ;  /* 0x0000010060607825 */ /* 0x000fe200078e00ff */
        /* <DEDUP_REMOVED lines=8> */
.L_x_13043:
[----:B------:R1:W5:Y:S04]  /*173f0*/  @P0 LDG.E.128 R36, desc[UR8][R74.64] ;  /* 0x000000084a240981 */ /* 0x000368000c1e1d00 */
[----:B------:R1:W5:Y:S04]  /*17400*/  @P1 LDG.E.128 R32, desc[UR8][R90.64] ;  /* 0x000000085a201981 */ /* 0x000368000c1e1d00 */
[----:B------:R-:W5:Y:S01]  /*17410*/  LDG.E.128 R72, desc[UR8][R72.64] ;  /* 0x0000000848487981 */ /* 0x000f62000c1e1d00 */
        /* <DEDUP_REMOVED lines=16> */
.L_x_13046:
        /* <DEDUP_REMOVED lines=12> */
.L_x_13047:
        /* <DEDUP_REMOVED lines=43> */
.L_x_13045:
        /* <DEDUP_REMOVED lines=21> */
.L_x_13049:
        /* <DEDUP_REMOVED lines=12> */
.L_x_13050:
        /* <DEDUP_REMOVED lines=43> */
.L_x_13048:
        /* <DEDUP_REMOVED lines=24> */
.L_x_13052:
        /* <DEDUP_REMOVED lines=12> */
.L_x_13053:
        /* <DEDUP_REMOVED lines=43> */
.L_x_13051:
        /* <DEDUP_REMOVED lines=21> */
.L_x_13055:
        /* <DEDUP_REMOVED lines=12> */
.L_x_13056:
        /* <DEDUP_REMOVED lines=43> */
.L_x_13054:
        /* <DEDUP_REMOVED lines=24> */
.L_x_13058:
        /* <DEDUP_REMOVED lines=12> */
.L_x_13059:
        /* <DEDUP_REMOVED lines=43> */
.L_x_13057:
        /* <DEDUP_REMOVED lines=21> */
.L_x_13061:
        /* <DEDUP_REMOVED lines=12> */
.L_x_13062:
        /* <DEDUP_REMOVED lines=43> */
.L_x_13060:
[----:B------:R-:W-:Y:S01]  /*190b0*/  I2FP.F32.U32 R18, R19 ;  /* 0x0000001300127245 */ /* 0x000fe20000201000 */
[----:B------:R-:W-:Y:S01]  /*190c0*/  HADD2.F32 R19, -RZ, R37.H0_H0 ;  /* 0x20000025ff137230 */ /* 0x000fe20000004100 */
[----:B------:R-:W-:Y:S01]  /*190d0*/  ISETP.NE.AND P3, PT, R21, 0x1, PT ;  /* 0x000000011500780c */ /* 0x000fe20003f65270 */
[----:B-1----:R-:W-:Y:S01]  /*190e0*/  @P1 HADD2.F32 R90, -RZ, R33.H0_H0 ;  /* 0x20000021ff5a1230 */ /* 0x002fe20000004100 */
        /* <DEDUP_REMOVED lines=20> */
.L_x_13064:
        /* <DEDUP_REMOVED lines=12> */
.L_x_13065:
        /* <DEDUP_REMOVED lines=43> */
.L_x_13063:
        /* <DEDUP_REMOVED lines=21> */
.L_x_13067:
        /* <DEDUP_REMOVED lines=12> */
.L_x_13068:
        /* <DEDUP_REMOVED lines=43> */
.L_x_13066:
[----:B------:R-:W-:Y:S01]  /*19a60*/  I2FP.F32.U32 R18, R19 ;  /* 0x0000001300127245 */ /* 0x000fe20000201000 */
[----:B------:R-:W-:Y:S02]  /*19a70*/  HADD2.F32 R19, -RZ, R37.H1_H1 ;  /* 0x30000025ff137230 */ /* 0x000fe40000004100 */
[----:B------:R-:W-:Y:S02]  /*19a80*/  @P1 HADD2.F32 R20, -RZ, R33.H1_H1 ;  /* 0x30000021ff141230 */ /* 0x000fe40000004100 */
[----:B------:R-:W-:Y:S01]  /*19a90*/  FFMA.FTZ R18, R18, R123, 1.1641532182693481445e-10 ;  /* 0x2f00000012127423 */ /* 0x000fe2000001007b */
[----:B------:R-:W-:Y:S01]  /*19aa0*/  FMUL.FTZ R19, R19, UR5 ;  /* 0x0000000513137c20 */ /* 0x000fe20008410000 */
[----:B0-----:R-:W-:-:S03]  /*19ab0*/  IMAD.MOV.U32 R92, RZ, RZ, 0x2 ;  /* 0x00000002ff5c7424 */ /* 0x001fc600078e00ff */
[----:B------:R-:W-:-:S04]  /*19ac0*/  FSETP.GTU.FTZ.AND P2, PT, R18, UR4, PT ;  /* 0x0000000412007c0b */ /* 0x000fc8000bf5c000 */
[----:B------:R-:W-:Y:S02]  /*19ad0*/  FSEL R18, R19, RZ, !P2 ;  /* 0x000000ff13127208 */ /* 0x000fe40005000000 */
[----:B------:R-:W-:-:S03]  /*19ae0*/  MOV R19, R112 ;  /* 0x0000007000137202 */ /* 0x000fc60000000f00 */
[----:B------:R-:W-:Y:S01]  /*19af0*/  FADD.FTZ R73, R73, R18 ;  /* 0x0000001249497221 */ /* 0x000fe20000010000 */
[----:B------:R-:W-:Y:S02]  /*19b00*/  SEL R18, RZ, 0x1, P2 ;  /* 0x00000001ff127807 */ /* 0x000fe40001000000 */
[----:B------:R-:W-:Y:S01]  /*19b10*/  ISETP.NE.AND P2, PT, R21, 0x1, PT ;  /* 0x000000011500780c */ /* 0x000fe20003f45270 */
[--C-:B------:R-:W-:Y:S01]  /*19b20*/  @P1 FADD.FTZ R91, R20, R73.reuse ;  /* 0x00000049145b1221 */ /* 0x100fe20000010000 */
[----:B------:R-:W-:-:S05]  /*19b30*/  @!P1 IMAD.MOV.U32 R91, RZ, RZ, R73 ;  /* 0x000000ffff5b9224 */ /* 0x000fca00078e0049 */
        /* <DEDUP_REMOVED lines=10> */
.L_x_13070:
        /* <DEDUP_REMOVED lines=12> */
.L_x_13071:
        /* <DEDUP_REMOVED lines=42> */
[----:B------:R-:W-:-:S07]  /*19f40*/  LOP3.LUT R28, R28, UR27, R21, 0x96, !PT ;  /* 0x0000001b1c1c7c12 */ /* 0x000fce000f8e9615 */
.L_x_13069:
        /* <DEDUP_REMOVED lines=19> */
.L_x_13073:
        /* <DEDUP_REMOVED lines=12> */
.L_x_13074:
        /* <DEDUP_REMOVED lines=43> */
.L_x_13072:
[----:B------:R-:W-:Y:S01]  /*1a3f0*/  I2FP.F32.U32 R20, R21 ;  /* 0x0000001500147245 */ /* 0x000fe20000201000 */
[----:B------:R-:W-:Y:S02]  /*1a400*/  HADD2.F32 R21, -RZ, R38.H0_H0 ;  /* 0x20000026ff157230 */ /* 0x000fe40000004100 */
[----:B------:R-:W-:Y:S02]  /*1a410*/  @P1 HADD2.F32 R94, -RZ, R34.H0_H0 ;  /* 0x20000022ff5e1230 */ /* 0x000fe40000004100 */
        /* <DEDUP_REMOVED lines=22> */
.L_x_13076:
        /* <DEDUP_REMOVED lines=12> */
.L_x_13077:
        /* <DEDUP_REMOVED lines=43> */
.L_x_13075:
        /* <DEDUP_REMOVED lines=19> */
.L_x_13079:
        /* <DEDUP_REMOVED lines=12> */
.L_x_13080:
        /* <DEDUP_REMOVED lines=43> */
.L_x_13078:
[----:B------:R-:W-:Y:S01]  /*1ad90*/  I2FP.F32.U32 R20, R21 ;  /* 0x0000001500147245 */ /* 0x000fe20000201000 */
[----:B------:R-:W-:Y:S01]  /*1ada0*/  HADD2.F32 R21, -RZ, R38.H1_H1 ;  /* 0x30000026ff157230 */ /* 0x000fe20000004100 */
[----:B------:R-:W-:Y:S01]  /*1adb0*/  MOV R97, 0x2 ;  /* 0x0000000200617802 */ /* 0x000fe20000000f00 */
[----:B------:R-:W-:Y:S02]  /*1adc0*/  @P1 HADD2.F32 R93, -RZ, R34.H1_H1 ;  /* 0x30000022ff5d1230 */ /* 0x000fe40000004100 */
        /* <DEDUP_REMOVED lines=20> */
.L_x_13082:
        /* <DEDUP_REMOVED lines=12> */
.L_x_13083:
        /* <DEDUP_REMOVED lines=43> */
.L_x_13081:
        /* <DEDUP_REMOVED lines=19> */
.L_x_13085:
        /* <DEDUP_REMOVED lines=12> */
.L_x_13086:
        /* <DEDUP_REMOVED lines=43> */
.L_x_13084:
[----:B------:R-:W-:Y:S01]  /*1b720*/  I2FP.F32.U32 R74, R74 ;  /* 0x0000004a004a7245 */ /* 0x000fe20000201000 */
[----:B------:R-:W-:Y:S02]  /*1b730*/  HADD2.F32 R94, -RZ, R39.H0_H0 ;  /* 0x20000027ff5e7230 */ /* 0x000fe40000004100 */
        /* <DEDUP_REMOVED lines=11> */
[----:B------:R-:W-:Y:S02]  /*1b7f0*/  PRMT R21, R74, 0x7610, R21 ;  /* 0x000076104a157816 */ /* 0x000fe40000000015 */
        /* <DEDUP_REMOVED lines=11> */
.L_x_13088:
        /* <DEDUP_REMOVED lines=12> */
.L_x_13089:
        /* <DEDUP_REMOVED lines=41> */
[----:B------:R-:W-:Y:S02]  /*1bc00*/  IMAD.MOV.U32 R98, RZ, RZ, R100 ;  /* 0x000000ffff627224 */ /* 0x000fe400078e0064 */
[----:B------:R-:W-:-:S07]  /*1bc10*/  HFMA2 R100, -RZ, RZ, 0, 0 ;  /* 0x00000000ff647431 */ /* 0x000fce00000001ff */
.L_x_13087:
[----:B------:R-:W-:Y:S01]  /*1bc20*/  I2FP.F32.U32 R74, R74 ;  /* 0x0000004a004a7245 */ /* 0x000fe20000201000 */
[----:B------:R-:W-:Y:S01]  /*1bc30*/  HADD2.F32 R75, -RZ, R75.H1_H1 ;  /* 0x3000004bff4b7230 */ /* 0x000fe20000004100 */
        /* <DEDUP_REMOVED lines=17> */
.L_x_13091:
        /* <DEDUP_REMOVED lines=14> */
.L_x_13092:
        /* <DEDUP_REMOVED lines=43> */
.L_x_13090:
[----:B------:R-:W-:Y:S01]  /*1c0e0*/  I2FP.F32.U32 R74, R75 ;  /* 0x0000004b004a7245 */ /* 0x000fe20000201000 */
[----:B------:R-:W-:Y:S01]  /*1c0f0*/  HADD2.F32 R75, -RZ, R39.H1_H1 ;  /* 0x30000027ff4b7230 */ /* 0x000fe20000004100 */
[----:B------:R-:W-:Y:S02]  /*1c100*/  PRMT R73, R22, 0x5410, R73 ;  /* 0x0000541016497816 */ /* 0x000fe40000000049 */
[----:B------:R-:W-:Y:S01]  /*1c110*/  PRMT R72, R96, 0x5410, R72 ;  /* 0x0000541060487816 */ /* 0x000fe20000000048 */
[----:B------:R-:W-:Y:S01]  /*1c120*/  FFMA.FTZ R74, R74, R123, 1.1641532182693481445e-10 ;  /* 0x2f0000004a4a7423 */ /* 0x000fe2000001007b */
[----:B------:R-:W-:-:S04]  /*1c130*/  FMUL.FTZ R75, R75, UR5 ;  /* 0x000000054b4b7c20 */ /* 0x000fc80008410000 */
[----:B------:R-:W-:-:S04]  /*1c140*/  FSETP.GTU.FTZ.AND P6, PT, R74, UR4, PT ;  /* 0x000000044a007c0b */ /* 0x000fc8000bfdc000 */
[----:B------:R-:W-:Y:S02]  /*1c150*/  FSEL R74, R75, RZ, !P6 ;  /* 0x000000ff4b4a7208 */ /* 0x000fe40007000000 */
[----:B------:R-:W-:-:S03]  /*1c160*/  SEL R75, RZ, 0x1, P6 ;  /* 0x00000001ff4b7807 */ /* 0x000fc60003000000 */
[----:B------:R-:W-:Y:S01]  /*1c170*/  FADD.FTZ R74, R95, R74 ;  /* 0x0000004a5f4a7221 */ /* 0x000fe20000010000 */
[----:B------:R-:W-:Y:S01]  /*1c180*/  @P1 HADD2.F32 R95, -RZ, R35.H1_H1 ;  /* 0x30000023ff5f1230 */ /* 0x000fe20000004100 */
[----:B------:R-:W-:-:S04]  /*1c190*/  PRMT R22, R75, 0x7610, R22 ;  /* 0x000076104b167816 */ /* 0x000fc80000000016 */
[----:B------:R-:W-:Y:S01]  /*1c1a0*/  @P1 FADD.FTZ R95, R95, R74 ;  /* 0x0000004a5f5f1221 */ /* 0x000fe20000010000 */
[----:B------:R-:W-:Y:S02]  /*1c1b0*/  @!P1 MOV R95, R74 ;  /* 0x0000004a005f9202 */ /* 0x000fe40000000f00 */
[----:B------:R-:W-:Y:S02]  /*1c1c0*/  PRMT R74, R99, 0x5410, R104 ;  /* 0x00005410634a7816 */ /* 0x000fe40000000068 */
[----:B------:R-:W-:-:S04]  /*1c1d0*/  F2FP.F16.F32.PACK_AB R100, RZ, R95 ;  /* 0x0000005fff64723e */ /* 0x000fc800000000ff */
[----:B------:R-:W-:Y:S01]  /*1c1e0*/  PRMT R75, R97, 0x5410, R100 ;  /* 0x00005410614b7816 */ /* 0x000fe20000000064 */
[----:B------:R-:W-:Y:S06]  /*1c1f0*/  BRA `(.L_x_13093) ;  /* 0x0000002400dc7947 */ /* 0x000fec0003800000 */
.L_x_13044:
        /* <DEDUP_REMOVED lines=15> */
.L_x_13095:
        /* <DEDUP_REMOVED lines=12> */
.L_x_13096:
        /* <DEDUP_REMOVED lines=43> */
.L_x_13094:
[----:B------:R-:W-:Y:S01]  /*1c660*/  I2FP.F32.U32 R90, R89 ;  /* 0x00000059005a7245 */ /* 0x000fe20000201000 */
[----:B-----5:R-:W-:Y:S01]  /*1c670*/  HADD2.F32 R87, -RZ, R72.H0_H0 ;  /* 0x20000048ff577230 */ /* 0x020fe20000004100 */
[----:B------:R-:W-:Y:S01]  /*1c680*/  ISETP.NE.AND P3, PT, R91, 0x1, PT ;  /* 0x000000015b00780c */ /* 0x000fe20003f65270 */
[----:B0-----:R-:W-:Y:S01]  /*1c690*/  HFMA2 R92, -RZ, RZ, 0, 1.1920928955078125e-07 ;  /* 0x00000002ff5c7431 */ /* 0x001fe200000001ff */
        /* <DEDUP_REMOVED lines=20> */
.L_x_13098:
        /* <DEDUP_REMOVED lines=12> */
.L_x_13099:
        /* <DEDUP_REMOVED lines=43> */
.L_x_13097:
        /* <DEDUP_REMOVED lines=24> */
.L_x_13101:
        /* <DEDUP_REMOVED lines=12> */
.L_x_13102:
        /* <DEDUP_REMOVED lines=43> */
.L_x_13100:
        /* <DEDUP_REMOVED lines=24> */
.L_x_13104:
        /* <DEDUP_REMOVED lines=12> */
.L_x_13105:
        /* <DEDUP_REMOVED lines=43> */
.L_x_13103:
        /* <DEDUP_REMOVED lines=24> */
.L_x_13107:
        /* <DEDUP_REMOVED lines=12> */
.L_x_13108:
        /* <DEDUP_REMOVED lines=43> */
.L_x_13106:
        /* <DEDUP_REMOVED lines=22> */
.L_x_13110:
        /* <DEDUP_REMOVED lines=12> */
.L_x_13111:
        /* <DEDUP_REMOVED lines=39> */
[----:B------:R-:W-:-:S04]  /*1deb0*/  IMAD.WIDE.U32 R94, R93, -0x2daee0ad, RZ ;  /* 0xd2511f535d5e7825 */ /* 0x000fc800078e00ff */
[----:B------:R-:W-:Y:S01]  /*1dec0*/  IMAD.MOV.U32 R93, RZ, RZ, R98 ;  /* 0x000000ffff5d7224 */ /* 0x000fe200078e0062 */
[----:B------:R-:W-:Y:S01]  /*1ded0*/  LOP3.LUT R28, R28, UR27, R95, 0x96, !PT ;  /* 0x0000001b1c1c7c12 */ /* 0x000fe2000f8e965f */
[----:B------:R-:W-:-:S07]  /*1dee0*/  IMAD.MOV.U32 R98, RZ, RZ, R94 ;  /* 0x000000ffff627224 */ /* 0x000fce00078e005e */
.L_x_13109:
        /* <DEDUP_REMOVED lines=22> */
.L_x_13113:
        /* <DEDUP_REMOVED lines=12> */
.L_x_13114:
        /* <DEDUP_REMOVED lines=43> */
.L_x_13112:
        /* <DEDUP_REMOVED lines=22> */
.L_x_13116:
        /* <DEDUP_REMOVED lines=12> */
.L_x_13117:
        /* <DEDUP_REMOVED lines=43> */
.L_x_13115:
[----:B------:R-:W-:Y:S01]  /*1e890*/  I2FP.F32.U32 R100, R95 ;  /* 0x0000005f00647245 */ /* 0x000fe20000201000 */
[----:B------:R-:W-:Y:S01]  /*1e8a0*/  HADD2.F32 R75, -RZ, R75.H1_H1 ;  /* 0x3000004bff4b7230 */ /* 0x000fe20000004100 */
[----:B------:R-:W-:Y:S02]  /*1e8b0*/  PRMT R74, R99, 0x5410, R74 ;  /* 0x00005410634a7816 */ /* 0x000fe4000000004a */
[----:B------:R-:W-:Y:S01]  /*1e8c0*/  PRMT R73, R97, 0x5410, R73 ;  /* 0x0000541061497816 */ /* 0x000fe20000000049 */
[----:B------:R-:W-:Y:S01]  /*1e8d0*/  FFMA.FTZ R100, R100, R123, 1.1641532182693481445e-10 ;  /* 0x2f00000064647423 */ /* 0x000fe2000001007b */
[----:B------:R-:W-:Y:S01]  /*1e8e0*/  FMUL.FTZ R75, R75, UR5 ;  /* 0x000000054b4b7c20 */ /* 0x000fe20008410000 */
[----:B------:R-:W-:-:S03]  /*1e8f0*/  PRMT R72, R96, 0x5410, R72 ;  /* 0x0000541060487816 */ /* 0x000fc60000000048 */
[----:B------:R-:W-:Y:S01]  /*1e900*/  FSETP.GTU.FTZ.AND P5, PT, R100, UR4, PT ;  /* 0x0000000464007c0b */ /* 0x000fe2000bfbc000 */
[----:B------:R-:W-:-:S03]  /*1e910*/  @P1 HADD2.F32 R100, -RZ, R35.H1_H1 ;  /* 0x30000023ff641230 */ /* 0x000fc60000004100 */
[----:B------:R-:W-:Y:S02]  /*1e920*/  FSEL R95, R75, RZ, !P5 ;  /* 0x000000ff4b5f7208 */ /* 0x000fe40006800000 */
[----:B------:R-:W-:-:S03]  /*1e930*/  PLOP3.LUT P5, PT, P5, PT, PT, 0x8, 0x80 ;  /* 0x000000000080781c */ /* 0x000fc60002fae170 */
[----:B------:R-:W-:-:S05]  /*1e940*/  @P1 FADD.FTZ R95, R100, R95 ;  /* 0x0000005f645f1221 */ /* 0x000fca0000010000 */
[----:B------:R-:W-:-:S04]  /*1e950*/  F2FP.F16.F32.PACK_AB R75, RZ, R95 ;  /* 0x0000005fff4b723e */ /* 0x000fc800000000ff */
[----:B------:R-:W-:-:S07]  /*1e960*/  PRMT R75, R104, 0x5410, R75 ;  /* 0x00005410684b7816 */ /* 0x000fce000000004b */
.L_x_13093:
        /* <DEDUP_REMOVED lines=42> */
.L_x_13118:
[----:B-12---:R-:W1:Y:S01]  /*1ec10*/  @P1 LDC.64 R74, c[0x0][0x3a0] ;  /* 0x0000e800ff4a1b82 */ /* 0x006e620000000a00 */
[----:B------:R-:W-:-:S05]  /*1ec20*/  IADD3 R97, PT, PT, R5, 0x200, RZ ;  /* 0x0000020005617810 */ /* 0x000fca0007ffe0ff */
        /* <DEDUP_REMOVED lines=22> */
.L_x_13121:
        /* <DEDUP_REMOVED lines=12> */
.L_x_13122:
        /* <DEDUP_REMOVED lines=43> */
.L_x_13120:
        /* <DEDUP_REMOVED lines=21> */
.L_x_13124:
        /* <DEDUP_REMOVED lines=12> */
.L_x_13125:
        /* <DEDUP_REMOVED lines=43> */
.L_x_13123:
        /* <DEDUP_REMOVED lines=24> */
.L_x_13127:
        /* <DEDUP_REMOVED lines=12> */
.L_x_13128:
        /* <DEDUP_REMOVED lines=43> */
.L_x_13126:
        /* <DEDUP_REMOVED lines=21> */
.L_x_13130:
        /* <DEDUP_REMOVED lines=12> */
.L_x_13131:
        /* <DEDUP_REMOVED lines=43> */
.L_x_13129:
        /* <DEDUP_REMOVED lines=24> */
.L_x_13133:
        /* <DEDUP_REMOVED lines=12> */
.L_x_13134:
        /* <DEDUP_REMOVED lines=40> */
[----:B------:R-:W-:Y:S01]  /*20430*/  LOP3.LUT R29, R100, UR31, R29, 0x96, !PT ;  /* 0x0000001f641d7c12 */ /* 0x000fe2000f8e961d */
[----:B------:R-:W-:Y:S01]  /*20440*/  IMAD.MOV.U32 R96, RZ, RZ, R18 ;  /* 0x000000ffff607224 */ /* 0x000fe200078e0012 */
[----:B------:R-:W-:-:S07]  /*20450*/  LOP3.LUT R28, R20, UR27, R19, 0x96, !PT ;  /* 0x0000001b141c7c12 */ /* 0x000fce000f8e9613 */
.L_x_13132:
        /* <DEDUP_REMOVED lines=21> */
.L_x_13136:
        /* <DEDUP_REMOVED lines=12> */
.L_x_13137:
        /* <DEDUP_REMOVED lines=43> */
.L_x_13135:
[----:B------:R-:W-:Y:S01]  /*20920*/  I2FP.F32.U32 R18, R19 ;  /* 0x0000001300127245 */ /* 0x000fe20000201000 */
[----:B------:R-:W-:Y:S02]  /*20930*/  HADD2.F32 R19, -RZ, R37.H0_H0 ;  /* 0x20000025ff137230 */ /* 0x000fe40000004100 */
[----:B------:R-:W-:Y:S02]  /*20940*/  @P1 HADD2.F32 R100, -RZ, R33.H0_H0 ;  /* 0x20000021ff641230 */ /* 0x000fe40000004100 */
[----:B------:R-:W-:Y:S01]  /*20950*/  FFMA.FTZ R18, R18, R123, 1.1641532182693481445e-10 ;  /* 0x2f00000012127423 */ /* 0x000fe2000001007b */
[----:B------:R-:W-:-:S04]  /*20960*/  IMAD.MOV.U32 R21, RZ, RZ, 0x2 ;  /* 0x00000002ff157424 */ /* 0x000fc800078e00ff */
[----:B------:R-:W-:Y:S01]  /*20970*/  FSETP.GTU.FTZ.AND P2, PT, R18, UR4, PT ;  /* 0x0000000412007c0b */ /* 0x000fe2000bf5c000 */
[----:B------:R-:W-:Y:S01]  /*20980*/  FMUL.FTZ R18, R19, UR5 ;  /* 0x0000000513127c20 */ /* 0x000fe20008410000 */
[----:B------:R-:W-:-:S04]  /*20990*/  IMAD.MOV.U32 R19, RZ, RZ, R112 ;  /* 0x000000ffff137224 */ /* 0x000fc800078e0070 */
[----:B------:R-:W-:-:S05]  /*209a0*/  FSEL R18, R18, RZ, !P2 ;  /* 0x000000ff12127208 */ /* 0x000fca0005000000 */
[----:B------:R-:W-:-:S04]  /*209b0*/  FADD.FTZ R17, R17, R18 ;  /* 0x0000001211117221 */ /* 0x000fc80000010000 */
[----:B------:R-:W-:Y:S01]  /*209c0*/  @P1 FADD.FTZ R100, R100, R17 ;  /* 0x0000001164641221 */ /* 0x000fe20000010000 */
[----:B------:R-:W-:Y:S02]  /*209d0*/  @!P1 MOV R100, R17 ;  /* 0x0000001100649202 */ /* 0x000fe40000000f00 */
[----:B------:R-:W-:Y:S02]  /*209e0*/  SEL R17, RZ, 0x1, P2 ;  /* 0x00000001ff117807 */ /* 0x000fe40001000000 */
[----:B------:R-:W-:Y:S02]  /*209f0*/  ISETP.NE.AND P2, PT, R20, 0x1, PT ;  /* 0x000000011400780c */ /* 0x000fe40003f45270 */
[----:B------:R-:W-:-:S11]  /*20a00*/  F2FP.F16.F32.PACK_AB R115, RZ, R100 ;  /* 0x00000064ff73723e */ /* 0x000fd600000000ff */
        /* <DEDUP_REMOVED lines=9> */
.L_x_13139:
        /* <DEDUP_REMOVED lines=12> */
.L_x_13140:
        /* <DEDUP_REMOVED lines=43> */
.L_x_13138:
        /* <DEDUP_REMOVED lines=21> */
.L_x_13142:
        /* <DEDUP_REMOVED lines=12> */
.L_x_13143:
        /* <DEDUP_REMOVED lines=43> */
.L_x_13141:
[----:B------:R-:W-:Y:S01]  /*212d0*/  I2FP.F32.U32 R18, R19 ;  /* 0x0000001300127245 */ /* 0x000fe20000201000 */
[----:B------:R-:W-:Y:S01]  /*212e0*/  @P1 HADD2.F32 R101, -RZ, R33.H1_H1 ;  /* 0x30000021ff651230 */ /* 0x000fe20000004100 */
[----:B------:R-:W-:-:S03]  /*212f0*/  MOV R72, 0x2 ;  /* 0x0000000200487802 */ /* 0x000fc60000000f00 */
[----:B------:R-:W-:-:S05]  /*21300*/  FFMA.FTZ R18, R18, R123, 1.1641532182693481445e-10 ;  /* 0x2f00000012127423 */ /* 0x000fca000001007b */
[----:B------:R-:W-:Y:S01]  /*21310*/  FSETP.GTU.FTZ.AND P2, PT, R18, UR4, PT ;  /* 0x0000000412007c0b */ /* 0x000fe2000bf5c000 */
[----:B------:R-:W-:-:S05]  /*21320*/  HADD2.F32 R18, -RZ, R37.H1_H1 ;  /* 0x30000025ff127230 */ /* 0x000fca0000004100 */
[----:B------:R-:W-:-:S05]  /*21330*/  FMUL.FTZ R18, R18, UR5 ;  /* 0x0000000512127c20 */ /* 0x000fca0008410000 */
        /* <DEDUP_REMOVED lines=17> */
.L_x_13145:
        /* <DEDUP_REMOVED lines=12> */
.L_x_13146:
        /* <DEDUP_REMOVED lines=43> */
.L_x_13144:
        /* <DEDUP_REMOVED lines=19> */
.L_x_13148:
        /* <DEDUP_REMOVED lines=12> */
.L_x_13149:
        /* <DEDUP_REMOVED lines=43> */
.L_x_13147:
        /* <DEDUP_REMOVED lines=25> */
.L_x_13151:
        /* <DEDUP_REMOVED lines=12> */
.L_x_13152:
        /* <DEDUP_REMOVED lines=39> */
[----:B------:R-:W-:-:S05]  /*22120*/  IMAD.WIDE.U32 R20, R22, -0x2daee0ad, RZ ;  /* 0xd2511f5316147825 */ /* 0x000fca00078e00ff */
[----:B------:R-:W-:Y:S01]  /*22130*/  LOP3.LUT R28, R28, UR27, R21, 0x96, !PT ;  /* 0x0000001b1c1c7c12 */ /* 0x000fe2000f8e9615 */
[----:B------:R-:W-:Y:S02]  /*22140*/  IMAD.MOV.U32 R21, RZ, RZ, R96 ;  /* 0x000000ffff157224 */ /* 0x000fe400078e0060 */
[----:B------:R-:W-:-:S07]  /*22150*/  IMAD.MOV.U32 R96, RZ, RZ, R20 ;  /* 0x000000ffff607224 */ /* 0x000fce00078e0014 */
.L_x_13150:
        /* <DEDUP_REMOVED lines=19> */
.L_x_13154:
        /* <DEDUP_REMOVED lines=12> */
.L_x_13155:
        /* <DEDUP_REMOVED lines=43> */
.L_x_13153:
        /* <DEDUP_REMOVED lines=24> */
.L_x_13157:
        /* <DEDUP_REMOVED lines=12> */
.L_x_13158:
        /* <DEDUP_REMOVED lines=42> */
[----:B------:R-:W-:-:S07]  /*22ae0*/  LOP3.LUT R28, R28, UR27, R73, 0x96, !PT ;  /* 0x0000001b1c1c7c12 */ /* 0x000fce000f8e9649 */
.L_x_13156:
        /* <DEDUP_REMOVED lines=19> */
.L_x_13160:
        /* <DEDUP_REMOVED lines=12> */
.L_x_13161:
        /* <DEDUP_REMOVED lines=43> */
.L_x_13159:
        /* <DEDUP_REMOVED lines=13> */
[----:B------:R-:W-:Y:S02]  /*23060*/  PRMT R21, R72, 0x7610, R21 ;  /* 0x0000761048157816 */ /* 0x000fe40000000015 */
[----:B------:R-:W-:Y:S02]  /*23070*/  MOV R72, 0x2 ;  /* 0x0000000200487802 */ /* 0x000fe40000000f00 */
        /* <DEDUP_REMOVED lines=10> */
.L_x_13163:
        /* <DEDUP_REMOVED lines=12> */
.L_x_13164:
        /* <DEDUP_REMOVED lines=39> */
[----:B------:R-:W-:-:S03]  /*23450*/  IMAD.WIDE.U32 R72, R29, -0x326172a9, RZ ;  /* 0xcd9e8d571d487825 */ /* 0x000fc600078e00ff */
[----:B------:R-:W-:Y:S01]  /*23460*/  MOV R112, R72 ;  /* 0x0000004800707202 */ /* 0x000fe20000000f00 */
[----:B------:R-:W-:Y:S01]  /*23470*/  IMAD.MOV.U32 R72, RZ, RZ, RZ ;  /* 0x000000ffff487224 */ /* 0x000fe200078e00ff */
[----:B------:R-:W-:-:S07]  /*23480*/  LOP3.LUT R29, R104, UR31, R73, 0x96, !PT ;  /* 0x0000001f681d7c12 */ /* 0x000fce000f8e9649 */
.L_x_13162:
        /* <DEDUP_REMOVED lines=19> */
.L_x_13166:
        /* <DEDUP_REMOVED lines=14> */
.L_x_13167:
        /* <DEDUP_REMOVED lines=43> */
.L_x_13165:
        /* <DEDUP_REMOVED lines=18> */
.L_x_13119:
        /* <DEDUP_REMOVED lines=11> */
[----:B------:R-:W-:Y:S01]  /*23b20*/  @P2 IADD3 R100, PT, PT, R102, 0x1, RZ ;  /* 0x0000000166642810 */ /* 0x000fe20007ffe0ff */
[----:B------:R-:W-:Y:S02]  /*23b30*/  @P2 IMAD.MOV.U32 R96, RZ, RZ, R98 ;  /* 0x000000ffff602224 */ /* 0x000fe400078e0062 */
[----:B------:R-:W-:Y:S01]  /*23b40*/  @P2 IMAD.MOV.U32 R99, RZ, RZ, R29 ;  /* 0x000000ffff632224 */ /* 0x000fe200078e001d */
[----:B------:R-:W-:Y:S06]  /*23b50*/  BRA `(.L_x_13169) ;  /* 0x0000000000dc7947 */ /* 0x000fec0003800000 */
.L_x_13170:
        /* <DEDUP_REMOVED lines=12> */
.L_x_13171:
        /* <DEDUP_REMOVED lines=40> */
[----:B------:R-:W-:Y:S02]  /*23ea0*/  IMAD.MOV.U32 R96, RZ, RZ, R100 ;  /* 0x000000ffff607224 */ /* 0x000fe400078e0064 */
[----:B------:R-:W-:Y:S01]  /*23eb0*/  HFMA2 R100, -RZ, RZ, 0, 0 ;  /* 0x00000000ff647431 */ /* 0x000fe200000001ff */
[----:B------:R-:W-:-:S07]  /*23ec0*/  LOP3.LUT R28, R28, UR27, R101, 0x96, !PT ;  /* 0x0000001b1c1c7c12 */ /* 0x000fce000f8e9665 */
.L_x_13169:
[----:B------:R-:W-:Y:S01]  /*23ed0*/  I2FP.F32.U32 R98, R99 ;  /* 0x0000006300627245 */ /* 0x000fe20000201000 */
[----:B-----5:R-:W-:Y:S01]  /*23ee0*/  @P1 HADD2.F32 R99, -RZ, R32.H0_H0 ;  /* 0x20000020ff631230 */ /* 0x020fe20000004100 */
[----:B------:R-:W-:Y:S01]  /*23ef0*/  ISETP.NE.AND P3, PT, R100, 0x1, PT ;  /* 0x000000016400780c */ /* 0x000fe20003f65270 */
[----:B------:R-:W-:Y:S01]  /*23f00*/  IMAD.MOV.U32 R101, RZ, RZ, 0x2 ;  /* 0x00000002ff657424 */ /* 0x000fe200078e00ff */
[----:B------:R-:W-:Y:S01]  /*23f10*/  LOP3.LUT R8, R8, 0xffffffef, RZ, 0xc0, !PT ;  /* 0xffffffef08087812 */ /* 0x000fe200078ec0ff */
[----:B------:R-:W-:-:S05]  /*23f20*/  FFMA.FTZ R98, R98, R123, 1.1641532182693481445e-10 ;  /* 0x2f00000062627423 */ /* 0x000fca000001007b */
[----:B------:R-:W-:Y:S01]  /*23f30*/  FSETP.GTU.FTZ.AND P2, PT, R98, UR4, PT ;  /* 0x0000000462007c0b */ /* 0x000fe2000bf5c000 */
[----:B------:R-:W-:-:S05]  /*23f40*/  HADD2.F32 R98, -RZ, R72.H0_H0 ;  /* 0x20000048ff627230 */ /* 0x000fca0000004100 */
[----:B------:R-:W-:-:S05]  /*23f50*/  FMUL.FTZ R98, R98, UR5 ;  /* 0x0000000562627c20 */ /* 0x000fca0008410000 */
        /* <DEDUP_REMOVED lines=15> */
.L_x_13173:
        /* <DEDUP_REMOVED lines=12> */
.L_x_13174:
        /* <DEDUP_REMOVED lines=43> */
.L_x_13172:
[----:B------:R-:W-:Y:S01]  /*243c0*/  I2FP.F32.U32 R100, R99 ;  /* 0x0000006300647245 */ /* 0x000fe20000201000 */
[----:B------:R-:W-:Y:S01]  /*243d0*/  HADD2.F32 R72, -RZ, R72.H1_H1 ;  /* 0x30000048ff487230 */ /* 0x000fe20000004100 */
[----:B------:R-:W-:Y:S01]  /*243e0*/  ISETP.NE.AND P3, PT, R101, 0x1, PT ;  /* 0x000000016500780c */ /* 0x000fe20003f65270 */
[----:B------:R-:W-:Y:S01]  /*243f0*/  HFMA2 R103, -RZ, RZ, 0, 1.1920928955078125e-07 ;  /* 0x00000002ff677431 */ /* 0x000fe200000001ff */
[----:B------:R-:W-:Y:S01]  /*24400*/  LOP3.LUT R8, R8, 0xfffffff7, RZ, 0xc0, !PT ;  /* 0xfffffff708087812 */ /* 0x000fe200078ec0ff */
[----:B------:R-:W-:Y:S01]  /*24410*/  FFMA.FTZ R100, R100, R123, 1.1641532182693481445e-10 ;  /* 0x2f00000064647423 */ /* 0x000fe2000001007b */
[----:B------:R-:W-:-:S04]  /*24420*/  FMUL.FTZ R72, R72, UR5 ;  /* 0x0000000548487c20 */ /* 0x000fc80008410000 */
[----:B------:R-:W-:-:S04]  /*24430*/  FSETP.GTU.FTZ.AND P2, PT, R100, UR4, PT ;  /* 0x0000000464007c0b */ /* 0x000fc8000bf5c000 */
[----:B------:R-:W-:Y:S01]  /*24440*/  FSEL R99, R72, RZ, !P2 ;  /* 0x000000ff48637208 */ /* 0x000fe20005000000 */
[----:B------:R-:W-:Y:S01]  /*24450*/  @P1 HADD2.F32 R72, -RZ, R32.H1_H1 ;  /* 0x30000020ff481230 */ /* 0x000fe20000004100 */
        /* <DEDUP_REMOVED lines=14> */
.L_x_13176:
        /* <DEDUP_REMOVED lines=12> */
.L_x_13177:
        /* <DEDUP_REMOVED lines=43> */
.L_x_13175:
[----:B------:R-:W-:Y:S01]  /*248b0*/  I2FP.F32.U32 R72, R72 ;  /* 0x0000004800487245 */ /* 0x000fe20000201000 */
[----:B------:R-:W-:Y:S01]  /*248c0*/  @P1 HADD2.F32 R101, -RZ, R33.H0_H0 ;  /* 0x20000021ff651230 */ /* 0x000fe20000004100 */
        /* <DEDUP_REMOVED lines=22> */
.L_x_13179:
        /* <DEDUP_REMOVED lines=12> */
.L_x_13180:
        /* <DEDUP_REMOVED lines=43> */
.L_x_13178:
        /* <DEDUP_REMOVED lines=24> */
.L_x_13182:
        /* <DEDUP_REMOVED lines=12> */
.L_x_13183:
        /* <DEDUP_REMOVED lines=43> */
.L_x_13181:
[----:B------:R-:W-:Y:S01]  /*25290*/  I2FP.F32.U32 R72, R73 ;  /* 0x0000004900487245 */ /* 0x000fe20000201000 */
[----:B------:R-:W-:Y:S01]  /*252a0*/  @P1 HADD2.F32 R73, -RZ, R34.H0_H0 ;  /* 0x20000022ff491230 */ /* 0x000fe20000004100 */
[----:B------:R-:W-:Y:S01]  /*252b0*/  ISETP.NE.AND P3, PT, R103, 0x1, PT ;  /* 0x000000016700780c */ /* 0x000fe20003f65270 */
[----:B------:R-:W-:Y:S02]  /*252c0*/  HFMA2 R104, -RZ, RZ, 0, 1.1920928955078125e-07 ;  /* 0x00000002ff687431 */ /* 0x000fe400000001ff */
        /* <DEDUP_REMOVED lines=18> */
.L_x_13185:
        /* <DEDUP_REMOVED lines=12> */
.L_x_13186:
        /* <DEDUP_REMOVED lines=43> */
.L_x_13184:
[----:B------:R-:W-:Y:S01]  /*25760*/  I2FP.F32.U32 R72, R73 ;  /* 0x0000004900487245 */ /* 0x000fe20000201000 */
[----:B------:R-:W-:Y:S01]  /*25770*/  HADD2.F32 R74, -RZ, R74.H1_H1 ;  /* 0x3000004aff4a7230 */ /* 0x000fe20000004100 */
[----:B------:R-:W-:Y:S02]  /*25780*/  ISETP.NE.AND P4, PT, R104, 0x1, PT ;  /* 0x000000016800780c */ /* 0x000fe40003f85270 */
[----:B------:R-:W-:Y:S01]  /*25790*/  MOV R73, R112 ;  /* 0x0000007000497202 */ /* 0x000fe20000000f00 */
[----:B------:R-:W-:Y:S01]  /*257a0*/  FFMA.FTZ R72, R72, R123, 1.1641532182693481445e-10 ;  /* 0x2f00000048487423 */ /* 0x000fe2000001007b */
[----:B------:R-:W-:-:S04]  /*257b0*/  FMUL.FTZ R74, R74, UR5 ;  /* 0x000000054a4a7c20 */ /* 0x000fc80008410000 */
[----:B------:R-:W-:Y:S01]  /*257c0*/  FSETP.GTU.FTZ.AND P3, PT, R72, UR4, PT ;  /* 0x0000000448007c0b */ /* 0x000fe2000bf7c000 */
[----:B------:R-:W-:-:S03]  /*257d0*/  @P1 HADD2.F32 R72, -RZ, R34.H1_H1 ;  /* 0x30000022ff481230 */ /* 0x000fc60000004100 */
        /* <DEDUP_REMOVED lines=14> */
.L_x_13188:
        /* <DEDUP_REMOVED lines=12> */
.L_x_13189:
        /* <DEDUP_REMOVED lines=40> */
[----:B------:R-:W-:Y:S02]  /*25c00*/  IMAD.MOV.U32 R96, RZ, RZ, R72 ;  /* 0x000000ffff607224 */ /* 0x000fe400078e0048 */
[----:B------:R-:W-:Y:S01]  /*25c10*/  HFMA2 R72, -RZ, RZ, 0, 0 ;  /* 0x00000000ff487431 */ /* 0x000fe200000001ff */
[----:B------:R-:W-:-:S07]  /*25c20*/  MOV R112, R104 ;  /* 0x0000006800707202 */ /* 0x000fce0000000f00 */
.L_x_13187:
        /* <DEDUP_REMOVED lines=22> */
.L_x_13191:
        /* <DEDUP_REMOVED lines=12> */
.L_x_13192:
        /* <DEDUP_REMOVED lines=35> */
[----:B------:R-:W-:Y:S01]  /*26080*/  LOP3.LUT R72, R72, UR30, R105, 0x96, !PT ;  /* 0x0000001e48487c12 */ /* 0x000fe2000f8e9669 */
[----:B------:R-:W-:-:S04]  /*26090*/  IMAD.MOV.U32 R105, RZ, RZ, R96 ;  /* 0x000000ffff697224 */ /* 0x000fc800078e0060 */
[----:B------:R-:W-:-:S05]  /*260a0*/  IMAD.WIDE.U32 R72, R72, -0x2daee0ad, RZ ;  /* 0xd2511f5348487825 */ /* 0x000fca00078e00ff */
[----:B------:R-:W-:Y:S02]  /*260b0*/  LOP3.LUT R28, R28, UR27, R73, 0x96, !PT ;  /* 0x0000001b1c1c7c12 */ /* 0x000fe4000f8e9649 */
[----:B------:R-:W-:Y:S01]  /*260c0*/  MOV R96, R72 ;  /* 0x0000004800607202 */ /* 0x000fe20000000f00 */
[----:B------:R-:W-:-:S04]  /*260d0*/  IMAD.WIDE.U32 R72, R29, -0x326172a9, RZ ;  /* 0xcd9e8d571d487825 */ /* 0x000fc800078e00ff */
[----:B------:R-:W-:Y:S01]  /*260e0*/  IMAD.MOV.U32 R112, RZ, RZ, R72 ;  /* 0x000000ffff707224 */ /* 0x000fe200078e0048 */
[----:B------:R-:W-:-:S07]  /*260f0*/  LOP3.LUT R29, R104, UR31, R73, 0x96, !PT ;  /* 0x0000001f681d7c12 */ /* 0x000fce000f8e9649 */
.L_x_13190:
        /* <DEDUP_REMOVED lines=14> */
.L_x_13168:
        /* <DEDUP_REMOVED lines=81> */
.L_x_13193:
        /* <DEDUP_REMOVED lines=112> */
.L_x_13195:
[----:B------:R-:W-:Y:S05]  /*26df0*/  BSYNC.RECONVERGENT B0 ;  /* 0x0000000000007941 */ /* 0x000fea0003800200 */
.L_x_13194:
        /* <DEDUP_REMOVED lines=14> */
.L_x_13197:
[----:B------:R-:W-:Y:S05]  /*26ee0*/  BSYNC.RECONVERGENT B0 ;  /* 0x0000000000007941 */ /* 0x000fea0003800200 */
.L_x_13196:
[----:B------:R-:W1:Y:S04]  /*26ef0*/  SHFL.DOWN PT, R74, R107, 0x2, 0x1f ;  /* 0x08401f006b4a7f89 */ /* 0x000e6800000e0000 */
[----:B0-----:R-:W0:Y:S01]  /*26f00*/  SHFL.DOWN PT, R75, R72, 0x2, 0x1f ;  /* 0x08401f00484b7f89 */ /* 0x001e2200000e0000 */
[----:B------:R-:W-:-:S03]  /*26f10*/  I2FP.F32.U32 R115, R107 ;  /* 0x0000006b00737245 */ /* 0x000fc60000201000 */
[----:B------:R-:W2:Y:S04]  /*26f20*/  LDL R165, [R1+0xc] ;  /* 0x00000c0001a57983 */ /* 0x000ea80000100800 */
[----:B------:R-:W3:Y:S04]  /*26f30*/  LDL R164, [R1] ;  /* 0x0000000001a47983 */ /* 0x000ee80000100800 */
[----:B------:R-:W4:Y:S01]  /*26f40*/  LDL R155, [R1+0x4] ;  /* 0x00000400019b7983 */ /* 0x000f220000100800 */
[----:B------:R-:W-:Y:S02]  /*26f50*/  ISETP.NE.AND P1, PT, R154, RZ, PT ;  /* 0x000000ff9a00720c */ /* 0x000fe40003f25270 */
[----:B------:R-:W-:-:S02]  /*26f60*/  ISETP.NE.AND P2, PT, RZ, UR39, PT ;  /* 0x00000027ff007c0c */ /* 0x000fc4000bf45270 */
[----:B-1----:R-:W-:Y:S01]  /*26f70*/  I2FP.F32.S32 R104, R74 ;  /* 0x0000004a00687245 */ /* 0x002fe20000201400 */
[----:B------:R-:W-:Y:S02]  /*26f80*/  IMAD.IADD R74, R74, 0x1, R107 ;  /* 0x000000014a4a7824 */ /* 0x000fe400078e026b */
        /* <DEDUP_REMOVED lines=18> */
[----:B------:R-:W5:Y:S01]  /*270b0*/  MUFU.RCP R73, R73 ;  /* 0x0000004900497308 */ /* 0x000f620000001000 */
[----:B0-----:R-:W-:Y:S01]  /*270c0*/  FMUL.FTZ R114, R113, R107 ;  /* 0x0000006b71727220 */ /* 0x001fe20000410000 */
[----:B------:R-:W-:-:S03]  /*270d0*/  FADD.FTZ R74, R72, -R113 ;  /* 0x80000071484a7221 */ /* 0x000fc60000010000 */
[----:B------:R-:W-:Y:S01]  /*270e0*/  FFMA.FTZ R114, R75, R72, R114 ;  /* 0x000000484b727223 */ /* 0x000fe20000010072 */
[----:B------:R-:W-:-:S04]  /*270f0*/  FMUL.FTZ R74, R74, R74 ;  /* 0x0000004a4a4a7220 */ /* 0x000fc80000410000 */
[----:B------:R-:W-:Y:S01]  /*27100*/  FMUL.FTZ R74, R75, R74 ;  /* 0x0000004a4b4a7220 */ /* 0x000fe20000410000 */
[----:B-1----:R-:W-:Y:S01]  /*27110*/  FADD.FTZ R104, R105, R104 ;  /* 0x0000006869687221 */ /* 0x002fe20000010000 */
[----:B-----5:R-:W-:Y:S02]  /*27120*/  FMUL.FTZ R105, R73, R114 ;  /* 0x0000007249697220 */ /* 0x020fe40000410000 */
[----:B------:R-:W-:-:S04]  /*27130*/  FMUL.FTZ R74, R74, R107 ;  /* 0x0000006b4a4a7220 */ /* 0x000fc80000410000 */
[----:B------:R-:W-:Y:S01]  /*27140*/  FFMA.FTZ R107, R73, R74, R104 ;  /* 0x0000004a496b7223 */ /* 0x000fe20000010068 */
[----:B------:R-:W0:Y:S01]  /*27150*/  SHFL.IDX PT, R105, R105, RZ, 0x1f ;  /* 0x00001fff69697589 */ /* 0x000e2200000e0000 */
[----:B------:R-:W1:Y:S04]  /*27160*/  LDC R104, c[0x0][0x448] ;  /* 0x00011200ff687b82 */ /* 0x000e680000000800 */
[----:B------:R-:W1:Y:S04]  /*27170*/  SHFL.IDX PT, R107, R107, RZ, 0x1f ;  /* 0x00001fff6b6b7589 */ /* 0x000e6800000e0000 */
[----:B------:R-:W5:Y:S01]  /*27180*/  @!P1 LDC.64 R74, c[0x0][0x3c8] ;  /* 0x0000f200ff4a9b82 */ /* 0x000f620000000a00 */
[----:B0-----:R-:W-:-:S05]  /*27190*/  FMUL.FTZ R72, R105, R105 ;  /* 0x0000006969487220 */ /* 0x001fca0000410000 */
[----:B------:R-:W-:Y:S01]  /*271a0*/  FSEL R113, R72, RZ, P2 ;  /* 0x000000ff48717208 */ /* 0x000fe20001000000 */
[----:B-1----:R-:W-:Y:S01]  /*271b0*/  FFMA.FTZ R104, R107, UR20, R104 ;  /* 0x000000146b687c23 */ /* 0x002fe20008010068 */
[----:B------:R-:W0:Y:S01]  /*271c0*/  @!P1 LDC.64 R72, c[0x0][0x3c0] ;  /* 0x0000f000ff489b82 */ /* 0x000e220000000a00 */
[----:B------:R-:W-:Y:S02]  /*271d0*/  MOV R107, UR18 ;  /* 0x00000012006b7c02 */ /* 0x000fe40008000f00 */
[----:B------:R-:W-:Y:S01]  /*271e0*/  FADD.FTZ R104, R104, R113 ;  /* 0x0000007168687221 */ /* 0x000fe20000010000 */
[----:B------:R-:W-:-:S04]  /*271f0*/  IMAD.U32 R113, RZ, RZ, UR18 ;  /* 0x00000012ff717e24 */ /* 0x000fc8000f8e00ff */
[----:B-----5:R-:W-:Y:S01]  /*27200*/  @!P1 IMAD.WIDE R74, R113, 0x4, R74 ;  /* 0x00000004714a9825 */ /* 0x020fe200078e024a */
        /* <DEDUP_REMOVED lines=14> */
[----:B------:R-:W-:Y:S01]  /*272f0*/  FMUL.FTZ R11, R104, R25 ;  /* 0x00000019680b7220 */ /* 0x000fe20000410000 */
        /* <DEDUP_REMOVED lines=67> */
[C---:B------:R-:W-:Y:S01]  /*27730*/  FMUL.FTZ R14, R104.reuse, R75 ;  /* 0x0000004b680e7220 */ /* 0x040fe20000410000 */
[----:B------:R-:W-:Y:S01]  /*27740*/  FMUL.FTZ R76, R104, R76 ;  /* 0x0000004c684c7220 */ /* 0x000fe20000410000 */
[----:B------:R-:W-:-:S04]  /*27750*/  IMAD.WIDE.U32 R92, R78, 0x10, R26 ;  /* 0x000000104e5c7825 */ /* 0x000fc800078e001a */
[----:B------:R-:W-:Y:S01]  /*27760*/  FFMA.FTZ R78, R105, R163, R67 ;  /* 0x000000a3694e7223 */ /* 0x000fe20000010043 */
[----:B------:R-:W-:Y:S01]  /*27770*/  FFMA.FTZ R10, R10, R156, R60 ;  /* 0x0000009c0a0a7223 */ /* 0x000fe2000001003c */
[----:B------:R-:W-:-:S04]  /*27780*/  IMAD.WIDE.U32 R88, R88, 0x10, R26 ;  /* 0x0000001058587825 */ /* 0x000fc800078e001a */
[----:B------:R-:W-:Y:S01]  /*27790*/  FFMA.FTZ R11, R11, R157, R61 ;  /* 0x0000009d0b0b7223 */ /* 0x000fe2000001003d */
[----:B------:R-:W-:Y:S01]  /*277a0*/  FFMA.FTZ R12, R12, R158, R62 ;  /* 0x0000009e0c0c7223 */ /* 0x000fe2000001003e */
[----:B------:R-:W-:-:S04]  /*277b0*/  IMAD.WIDE.U32 R94, R97, 0x10, R26 ;  /* 0x00000010615e7825 */ /* 0x000fc800078e001a */
[----:B------:R-:W-:Y:S01]  /*277c0*/  FFMA.FTZ R27, R102, R162, R66 ;  /* 0x000000a2661b7223 */ /* 0x000fe20000010042 */
[----:B------:R-:W-:Y:S01]  /*277d0*/  FFMA.FTZ R13, R13, R159, R63 ;  /* 0x0000009f0d0d7223 */ /* 0x000fe2000001003f */
[----:B------:R-:W-:Y:S01]  /*277e0*/  FMUL.FTZ R77, R104, R77 ;  /* 0x0000004d684d7220 */ /* 0x000fe20000410000 */
[----:B------:R-:W-:Y:S01]  /*277f0*/  FFMA.FTZ R14, R14, R144, R52 ;  /* 0x000000900e0e7223 */ /* 0x000fe20000010034 */
[----:B------:R-:W-:Y:S01]  /*27800*/  FFMA.FTZ R83, R83, R141, R49 ;  /* 0x0000008d53537223 */ /* 0x000fe20000010031 */
[----:B------:R-:W-:Y:S01]  /*27810*/  F2FP.F16.F32.PACK_AB R27, R78, R27 ;  /* 0x0000001b4e1b723e */ /* 0x000fe200000000ff */
[----:B------:R-:W-:Y:S01]  /*27820*/  FFMA.FTZ R78, R79, R140, R48 ;  /* 0x0000008c4f4e7223 */ /* 0x000fe20000010030 */
[C---:B------:R-:W-:Y:S01]  /*27830*/  FMUL.FTZ R84, R104.reuse, R84 ;  /* 0x0000005468547220 */ /* 0x040fe20000410000 */
[----:B------:R-:W-:Y:S01]  /*27840*/  FFMA.FTZ R77, R77, R146, R54 ;  /* 0x000000924d4d7223 */ /* 0x000fe20000010036 */
[----:B------:R-:W-:Y:S01]  /*27850*/  FFMA.FTZ R81, R81, R138, R46 ;  /* 0x0000008a51517223 */ /* 0x000fe2000001002e */
[----:B------:R-:W-:Y:S01]  /*27860*/  FFMA.FTZ R87, R87, R132, R40 ;  /* 0x0000008457577223 */ /* 0x000fe20000010028 */
        /* <DEDUP_REMOVED lines=12> */
[----:B--2---:R-:W-:Y:S01]  /*27930*/  FFMA.FTZ R72, R72, R165, R71 ;  /* 0x000000a548487223 */ /* 0x004fe20000010047 */
[----:B---3--:R-:W-:Y:S01]  /*27940*/  FFMA.FTZ R6, R6, R164, R68 ;  /* 0x000000a406067223 */ /* 0x008fe20000010044 */
[----:B----4-:R-:W-:-:S05]  /*27950*/  FFMA.FTZ R7, R7, R155, R69 ;  /* 0x0000009b07077223 */ /* 0x010fca0000010045 */
[----:B------:R-:W-:Y:S01]  /*27960*/  F2FP.F16.F32.PACK_AB R24, R7, R6 ;  /* 0x000000060718723e */ /* 0x000fe200000000ff */
[----:B------:R-:W-:Y:S01]  /*27970*/  FFMA.FTZ R6, R113, R147, R55 ;  /* 0x0000009371067223 */ /* 0x000fe20000010037 */
[----:B------:R-:W-:Y:S01]  /*27980*/  FFMA.FTZ R80, R80, R136, R44 ;  /* 0x0000008850507223 */ /* 0x000fe2000001002c */
[----:B------:R-:W-:Y:S01]  /*27990*/  FFMA.FTZ R99, R99, R124, R116 ;  /* 0x0000007c63637223 */ /* 0x000fe20000010074 */
[----:B------:R-:W-:Y:S01]  /*279a0*/  FFMA.FTZ R98, R98, R131, R111 ;  /* 0x0000008362627223 */ /* 0x000fe2000001006f */
[----:B------:R-:W-:Y:S01]  /*279b0*/  FFMA.FTZ R7, R86, R129, R109 ;  /* 0x0000008156077223 */ /* 0x000fe2000001006d */
[----:B------:R-:W-:Y:S01]  /*279c0*/  F2FP.F16.F32.PACK_AB R77, R6, R77 ;  /* 0x0000004d064d723e */ /* 0x000fe200000000ff */
[----:B------:R-:W-:Y:S01]  /*279d0*/  FFMA.FTZ R6, R103, R125, R117 ;  /* 0x0000007d67067223 */ /* 0x000fe20000010075 */
[----:B------:R-:W-:Y:S02]  /*279e0*/  F2FP.F16.F32.PACK_AB R26, R101, R26 ;  /* 0x0000001a651a723e */ /* 0x000fe400000000ff */
[----:B------:R-:W-:-:S02]  /*279f0*/  F2FP.F16.F32.PACK_AB R79, R120, R79 ;  /* 0x0000004f784f723e */ /* 0x000fc400000000ff */
[----:B------:R-:W-:Y:S02]  /*27a00*/  F2FP.F16.F32.PACK_AB R83, R100, R83 ;  /* 0x000000536453723e */ /* 0x000fe400000000ff */
[----:B------:R-:W-:Y:S01]  /*27a10*/  F2FP.F16.F32.PACK_AB R86, R6, R99 ;  /* 0x000000630656723e */ /* 0x000fe200000000ff */
[----:B------:R-:W-:-:S04]  /*27a20*/  UIADD3 UR18, UPT, UPT, UR18, UR16, URZ ;  /* 0x0000001012127290 */ /* 0x000fc8000fffe0ff */
[----:B------:R-:W-:Y:S02]  /*27a30*/  UISETP.GE.AND UP0, UPT, UR18, UR17, UPT ;  /* 0x000000111200728c */ /* 0x000fe4000bf06270 */
[----:B------:R-:W-:Y:S01]  /*27a40*/  UPLOP3.LUT UP1, UPT, UPT, UPT, UP1, 0x40, 0x4 ;  /* 0x000000000004789c */ /* 0x000fe20003f2e810 */
[----:B-----5:R-:W-:-:S05]  /*27a50*/  FFMA.FTZ R9, R9, R25, R70 ;  /* 0x0000001909097223 */ /* 0x020fca0000010046 */
[----:B------:R-:W-:Y:S01]  /*27a60*/  F2FP.F16.F32.PACK_AB R25, R72, R9 ;  /* 0x000000094819723e */ /* 0x000fe200000000ff */
[----:B------:R-:W-:Y:S01]  /*27a70*/  FFMA.FTZ R72, R74, R151, R59 ;  /* 0x000000974a487223 */ /* 0x000fe2000001003b */
[----:B------:R-:W-:-:S04]  /*27a80*/  FFMA.FTZ R74, R114, R149, R57 ;  /* 0x00000095724a7223 */ /* 0x000fc80000010039 */
[----:B------:R-:W-:Y:S02]  /*27a90*/  F2FP.F16.F32.PACK_AB R75, R72, R73 ;  /* 0x00000049484b723e */ /* 0x000fe400000000ff */
        /* <DEDUP_REMOVED lines=14> */
[----:B------:R-:W-:Y:S01]  /*27b80*/  F2FP.F16.F32.PACK_AB R80, R5, R80 ;  /* 0x000000500550723e */ /* 0x000fe200000000ff */
[----:B------:R0:W-:Y:S01]  /*27b90*/  STG.E.128 desc[UR8][R30.64], R24 ;  /* 0x000000181e007986 */ /* 0x0001e2000c101d08 */
[----:B------:R-:W-:-:S02]  /*27ba0*/  F2FP.F16.F32.PACK_AB R85, R98, R85 ;  /* 0x000000556255723e */ /* 0x000fc400000000ff */
[----:B------:R-:W-:Y:S02]  /*27bb0*/  F2FP.F16.F32.PACK_AB R87, R10, R87 ;  /* 0x000000570a57723e */ /* 0x000fe400000000ff */
[----:B------:R-:W-:Y:S01]  /*27bc0*/  F2FP.F16.F32.PACK_AB R84, R7, R84 ;  /* 0x000000540754723e */ /* 0x000fe200000000ff */
[----:B------:R0:W-:Y:S04]  /*27bd0*/  STG.E.128 desc[UR8][R90.64], R72 ;  /* 0x000000485a007986 */ /* 0x0001e8000c101d08 */
[----:B------:R0:W-:Y:S04]  /*27be0*/  STG.E.128 desc[UR8][R92.64], R76 ;  /* 0x0000004c5c007986 */ /* 0x0001e8000c101d08 */
[----:B------:R0:W-:Y:S04]  /*27bf0*/  STG.E.128 desc[UR8][R88.64], R80 ;  /* 0x0000005058007986 */ /* 0x0001e8000c101d08 */
[----:B------:R0:W-:Y:S01]  /*27c00*/  STG.E.128 desc[UR8][R94.64], R84 ;  /* 0x000000545e007986 */ /* 0x0001e2000c101d08 */
[----:B------:R-:W-:Y:S05]  /*27c10*/  BRA.U !UP0, `(.L_x_13198) ;  /* 0xfffffd8d08e47547 */ /* 0x000fea000b83ffff */
[----:B------:R-:W-:Y:S05]  /*27c20*/  EXIT ;  /* 0x000000000000794d */ /* 0x000fea0003800000 */
.L_x_13199:
        /* <DEDUP_REMOVED lines=13> */
.L_x_22347:


//--------------------- .text._ZN10layer_norm31ln_parallel_residual_fwd_kernelINS_13Kernel_traitsI6__halfS2_fS2_fjLj5120ELj1ELj1ELj4ELj16ENS_18Kernel_traits_baseILj5120ES2_S2_fS2_fjLj128EEEEELb0ELb0ELb0EEEvNS_9FwdParamsE --------------------------
	.section	.text._ZN10layer_norm31ln_parallel_residual_fwd_kernelINS_13Kernel_traitsI6__halfS2_fS2_fjLj5120ELj1ELj1ELj4ELj16ENS_18Kernel_traits_baseILj5120ES2_S2_fS2_fjLj128EEEEELb0ELb0ELb0EEEvNS_9FwdParamsE,"ax",@progbits
	.align	128
        .global         _ZN10layer_norm31ln_parallel_residual_fwd_kernelINS_13Kernel_traitsI6__halfS2_fS2_fjLj5120ELj1ELj1ELj4ELj16ENS_18Kernel_traits_baseILj5120ES2_S2_fS2_fjLj128EEEEELb0ELb0ELb0EEEvNS_9FwdParamsE
        .type           _ZN10layer_norm31ln_parallel_residual_fwd_kernelINS_13Kernel_traitsI6__halfS2_fS2_fjLj5120ELj1ELj1ELj4ELj16ENS_18Kernel_traits_baseILj5120ES2_S2_fS2_fjLj128EEEEELb0ELb0ELb0EEEvNS_9FwdParamsE,@function
        .size           _ZN10layer_norm31ln_parallel_residual_fwd_kernelINS_13Kernel_traitsI6__halfS2_fS2_fjLj5120ELj1ELj1ELj4ELj16ENS_18Kernel_traits_baseILj5120ES2_S2_fS2_fjLj128EEEEELb0ELb0ELb0EEEvNS_9FwdParamsE,(.L_x_22348 - _ZN10layer_norm31ln_parallel_residual_fwd_kernelINS_13Kernel_traitsI6__halfS2_fS2_fjLj5120ELj1ELj1ELj4ELj16ENS_18Kernel_traits_baseILj5120ES2_S2_fS2_fjLj128EEEEELb0ELb0ELb0EEEvNS_9FwdParamsE)
        .other          _ZN10layer_norm31ln_parallel_residual_fwd_kernelINS_13Kernel_traitsI6__halfS2_fS2_fjLj5120ELj1ELj1ELj4ELj16ENS_18Kernel_traits_baseILj5120ES2_S2_fS2_fjLj128EEEEELb0ELb0ELb0EEEvNS_9FwdParamsE,@"STO_CUDA_ENTRY STV_DEFAULT"
_ZN10layer_norm31ln_parallel_residual_fwd_kernelINS_13Kernel_traitsI6__halfS2_fS2_fjLj5120ELj1ELj1ELj4ELj16ENS_18Kernel_traits_baseILj5120ES2_S2_fS2_fjLj128EEEEELb0ELb0ELb0EEEvNS_9FwdParamsE:
.text._ZN10layer_norm31ln_parallel_residual_fwd_kernelINS_13Kernel_traitsI6__halfS2_fS2_fjLj5120ELj1ELj1ELj4ELj16ENS_18Kernel_traits_baseILj5120ES2_S2_fS2_fjLj128EEEEELb0ELb0ELb0EEEvNS_9FwdParamsE:
        /* <DEDUP_REMOVED lines=31> */
[----:B0-----:R-:W-:-:S07]  /*01f0*/  @P1 IMAD.WIDE.U32 R40, R67, 0x10, R40 ;  /* 0x0000001043281825 */ /* 0x001fce00078e0028 */
[----:B------:R-:W0:Y:S01]  /*0200*/  LDC.64 R32, c[0x0][0x3d0] ;  /* 0x0000f400ff207b82 */ /* 0x000e220000000a00 */
[C---:B-1----:R-:W-:Y:S01]  /*0210*/  @P1 IMAD.WIDE.U32 R44, R67.reuse, 0x10, R44 ;  /* 0x00000010432c1825 */ /* 0x042fe200078e002c */
[----:B------:R-:W-:-:S06]  /*0220*/  @P1 IADD3 R67, PT, PT, R67, 0x80, RZ ;  /* 0x0000008043431810 */ /* 0x000fcc0007ffe0ff */
[----:B------:R-:W1:Y:S08]  /*0230*/  LDC.64 R36, c[0x0][0x3d8] ;  /* 0x0000f600ff247b82 */ /* 0x000e700000000a00 */
[----:B------:R-:W4:Y:S08]  /*0240*/  LDC.64 R52, c[0x0][0x3d0] ;  /* 0x0000f400ff347b82 */ /* 0x000f300000000a00 */
[----:B------:R-:W4:Y:S01]  /*0250*/  LDC.64 R54, c[0x0][0x3d8] ;  /* 0x0000f600ff367b82 */ /* 0x000f220000000a00 */
[----:B------:R-:W-:Y:S01]  /*0260*/  ISETP.GE.U32.AND P4, PT, R3, 0x280, PT ;  /* 0x000002800300780c */ /* 0x000fe20003f86070 */
[----:B--2---:R-:W-:-:S04]  /*0270*/  @P2 IMAD.WIDE.U32 R48, R67, 0x10, R48 ;  /* 0x0000001043302825 */ /* 0x004fc800078e0030 */
[----:B------:R-:W-:Y:S01]  /*0280*/  HFMA2 R34, -RZ, RZ, 0, 0 ;  /* 0x00000000ff227431 */ /* 0x000fe200000001ff */
[----:B------:R2:W5:Y:S01]  /*0290*/  @P1 LDG.E.128 R8, desc[UR8][R40.64] ;  /* 0x0000000828081981 */ /* 0x000562000c1e1d00 */
[C---:B---3--:R-:W-:Y:S01]  /*02a0*/  @P2 IMAD.WIDE.U32 R50, R67.reuse, 0x10, R50 ;  /* 0x0000001043322825 */ /* 0x048fe200078e0032 */
[----:B------:R-:W-:-:S03]  /*02b0*/  @P2 IADD3 R67, PT, PT, R67, 0x80, RZ ;  /* 0x0000008043432810 */ /* 0x000fc60007ffe0ff */
[----:B------:R-:W-:Y:S01]  /*02c0*/  HFMA2 R42, -RZ, RZ, 0, 0 ;  /* 0x00000000ff2a7431 */ /* 0x000fe200000001ff */
[----:B------:R3:W5:Y:S01]  /*02d0*/  @P1 LDG.E.128 R12, desc[UR8][R44.64] ;  /* 0x000000082c0c1981 */ /* 0x000762000c1e1d00 */
[C---:B0-----:R-:W-:Y:S01]  /*02e0*/  @P0 IMAD.WIDE.U32 R32, R5.reuse, 0x10, R32 ;  /* 0x0000001005200825 */ /* 0x041fe200078e0020 */
[----:B------:R-:W-:Y:S02]  /*02f0*/  MOV R38, RZ ;  /* 0x000000ff00267202 */ /* 0x000fe40000000f00 */
[----:B------:R-:W-:Y:S01]  /*0300*/  CS2R R58, SRZ ;  /* 0x00000000003a7805 */ /* 0x000fe2000001ff00 */
[----:B------:R-:W5:Y:S01]  /*0310*/  @P2 LDG.E.128 R16, desc[UR8][R48.64] ;  /* 0x0000000830102981 */ /* 0x000f62000c1e1d00 */
[----:B-1----:R-:W-:Y:S01]  /*0320*/  @P0 IMAD.WIDE.U32 R36, R5, 0x10, R36 ;  /* 0x0000001005240825 */ /* 0x002fe200078e0024 */
[----:B--2---:R-:W-:Y:S02]  /*0330*/  CS2R R40, SRZ ;  /* 0x0000000000287805 */ /* 0x004fe4000001ff00 */
[----:B------:R-:W-:Y:S01]  /*0340*/  MOV R46, RZ ;  /* 0x000000ff002e7202 */ /* 0x000fe20000000f00 */
[----:B------:R0:W5:Y:S01]  /*0350*/  @P0 LDG.E.128 R136, desc[UR8][R32.64] ;  /* 0x0000000820880981 */ /* 0x000162000c1e1d00 */
[----:B----4-:R-:W-:Y:S01]  /*0360*/  @P3 IMAD.WIDE.U32 R52, R67, 0x10, R52 ;  /* 0x0000001043343825 */ /* 0x010fe200078e0034 */
[----:B------:R-:W-:-:S02]  /*0370*/  CS2R R56, SRZ ;  /* 0x0000000000387805 */ /* 0x000fc4000001ff00 */
[----:B------:R-:W-:Y:S01]  /*0380*/  CS2R R62, SRZ ;  /* 0x00000000003e7805 */ /* 0x000fe2000001ff00 */
[----:B------:R1:W5:Y:S01]  /*0390*/  @P0 LDG.E.128 R4, desc[UR8][R36.64] ;  /* 0x0000000824040981 */ /* 0x000362000c1e1d00 */
[----:B------:R-:W-:-:S03]  /*03a0*/  @P3 IMAD.WIDE.U32 R54, R67, 0x10, R54 ;  /* 0x0000001043363825 */ /* 0x000fc600078e0036 */
[----:B------:R2:W5:Y:S01]  /*03b0*/  @P2 LDG.E.128 R20, desc[UR8][R50.64] ;  /* 0x0000000832142981 */ /* 0x000562000c1e1d00 */
[----:B---3--:R-:W-:Y:S02]  /*03c0*/  CS2R R44, SRZ ;  /* 0x00000000002c7805 */ /* 0x008fe4000001ff00 */
[----:B0-----:R-:W-:Y:S02]  /*03d0*/  CS2R R32, SRZ ;  /* 0x0000000000207805 */ /* 0x001fe4000001ff00 */
[----:B------:R-:W-:Y:S01]  /*03e0*/  CS2R R48, SRZ ;  /* 0x0000000000307805 */ /* 0x000fe2000001ff00 */
[----:B------:R0:W5:Y:S01]  /*03f0*/  @P3 LDG.E.128 R24, desc[UR8][R52.64] ;  /* 0x0000000834183981 */ /* 0x000162000c1e1d00 */
[----:B------:R-:W-:Y:S02]  /*0400*/  CS2R R60, SRZ ;  /* 0x00000000003c7805 */ /* 0x000fe4000001ff00 */
[----:B-1----:R-:W-:Y:S02]  /*0410*/  CS2R R36, SRZ ;  /* 0x0000000000247805 */ /* 0x002fe4000001ff00 */
[----:B------:R-:W-:Y:S01]  /*0420*/  @P0 MOV R47, RZ ;  /* 0x000000ff002f0202 */ /* 0x000fe20000000f00 */
[----:B------:R1:W5:Y:S01]  /*0430*/  @P3 LDG.E.128 R28, desc[UR8][R54.64] ;  /* 0x00000008361c3981 */ /* 0x000362000c1e1d00 */
[----:B------:R-:W-:-:S02]  /*0440*/  @P1 MOV R43, RZ ;  /* 0x000000ff002b1202 */ /* 0x000fc40000000f00 */
[----:B--2---:R-:W-:Y:S02]  /*0450*/  CS2R R50, SRZ ;  /* 0x0000000000327805 */ /* 0x004fe4000001ff00 */
[----:B------:R-:W-:Y:S02]  /*0460*/  @P2 MOV R39, RZ ;  /* 0x000000ff00272202 */ /* 0x000fe40000000f00 */
[----:B------:R-:W-:Y:S02]  /*0470*/  @P3 MOV R35, RZ ;  /* 0x000000ff00233202 */ /* 0x000fe40000000f00 */
[----:B0-----:R-:W-:Y:S02]  /*0480*/  CS2R R52, SRZ ;  /* 0x0000000000347805 */ /* 0x001fe4000001ff00 */
[----:B------:R-:W-:Y:S02]  /*0490*/  @P3 IADD3 R67, PT, PT, R67, 0x80, RZ ;  /* 0x0000008043433810 */ /* 0x000fe40007ffe0ff */
[----:B-1----:R-:W-:Y:S01]  /*04a0*/  CS2R R54, SRZ ;  /* 0x0000000000367805 */ /* 0x002fe2000001ff00 */
[----:B------:R-:W-:Y:S06]  /*04b0*/  @!P4 BRA `(.L_x_13203) ;  /* 0x0000000c00ecc947 */ /* 0x000fec0003800000 */
[----:B------:R-:W0:Y:S08]  /*04c0*/  LDC.64 R64, c[0x0][0x3d0] ;  /* 0x0000f400ff407b82 */ /* 0x000e300000000a00 */
[----:B------:R-:W1:Y:S01]  /*04d0*/  LDC.64 R68, c[0x0][0x3d8] ;  /* 0x0000f600ff447b82 */ /* 0x000e620000000a00 */
[----:B0-----:R-:W-:-:S04]  /*04e0*/  IMAD.WIDE.U32 R64, R67, 0x10, R64 ;  /* 0x0000001043407825 */ /* 0x001fc800078e0040 */
[----:B-1----:R-:W-:Y:S02]  /*04f0*/  IMAD.WIDE.U32 R68, R67, 0x10, R68 ;  /* 0x0000001043447825 */ /* 0x002fe400078e0044 */
[----:B------:R-:W5:Y:S04]  /*0500*/  LDG.E.128 R64, desc[UR8][R64.64] ;  /* 0x0000000840407981 */ /* 0x000f68000c1e1d00 */
[----:B------:R-:W5:Y:S01]  /*0510*/  LDG.E.128 R68, desc[UR8][R68.64] ;  /* 0x0000000844447981 */ /* 0x000f62000c1e1d00 */
[----:B------:R-:W-:Y:S02]  /*0520*/  CS2R R74, SRZ ;  /* 0x00000000004a7805 */ /* 0x000fe4000001ff00 */
[----:B------:R-:W-:Y:S02]  /*0530*/  CS2R R72, SRZ ;  /* 0x0000000000487805 */ /* 0x000fe4000001ff00 */
[----:B------:R-:W-:-:S02]  /*0540*/  MOV R34, RZ ;  /* 0x000000ff00227202 */ /* 0x000fc40000000f00 */
[----:B------:R-:W-:Y:S02]  /*0550*/  CS2R R32, SRZ ;  /* 0x0000000000207805 */ /* 0x000fe4000001ff00 */
[----:B------:R-:W-:Y:S02]  /*0560*/  MOV R38, RZ ;  /* 0x000000ff00267202 */ /* 0x000fe40000000f00 */
[----:B------:R-:W-:Y:S02]  /*0570*/  CS2R R36, SRZ ;  /* 0x0000000000247805 */ /* 0x000fe4000001ff00 */
[----:B------:R-:W-:Y:S02]  /*0580*/  MOV R42, RZ ;  /* 0x000000ff002a7202 */ /* 0x000fe40000000f00 */
        /* <DEDUP_REMOVED lines=13> */
[----:B------:R-:W-:Y:S06]  /*0660*/  BRA `(.L_x_13203) ;  /* 0x0000000c00807947 */ /* 0x000fec0003800000 */
.L_x_13202:
[C---:B------:R-:W-:Y:S01]  /*0670*/  ISETP.GE.U32.AND P1, PT, R3.reuse, 0x100, PT ;  /* 0x000001000300780c */ /* 0x040fe20003f26070 */
[----:B------:R-:W0:Y:S01]  /*0680*/  LDC.64 R36, c[0x0][0x3d0] ;  /* 0x0000f400ff247b82 */ /* 0x000e220000000a00 */
[C---:B------:R-:W-:Y:S02]  /*0690*/  ISETP.GE.U32.AND P2, PT, R3.reuse, 0x180, PT ;  /* 0x000001800300780c */ /* 0x040fe40003f46070 */
[C---:B------:R-:W-:Y:S02]  /*06a0*/  ISETP.GE.U32.AND P3, PT, R3.reuse, 0x200, PT ;  /* 0x000002000300780c */ /* 0x040fe40003f66070 */
[----:B------:R-:W-:Y:S02]  /*06b0*/  ISETP.GE.U32.AND P0, PT, R3, 0x80, PT ;  /* 0x000000800300780c */ /* 0x000fe40003f06070 */
[----:B------:R-:W-:Y:S01]  /*06c0*/  MOV R87, R5 ;  /* 0x0000000500577202 */ /* 0x000fe20000000f00 */
[----:B------:R-:W1:Y:S08]  /*06d0*/  LDC.64 R40, c[0x0][0x3d8] ;  /* 0x0000f600ff287b82 */ /* 0x000e700000000a00 */
[----:B------:R-:W2:Y:S02]  /*06e0*/  LDC.64 R44, c[0x0][0x3d0] ;  /* 0x0000f400ff2c7b82 */ /* 0x000ea40000000a00 */
[----:B------:R-:W-:-:S06]  /*06f0*/  @P0 LOP3.LUT R87, R5, 0x80, RZ, 0xfc, !PT ;  /* 0x0000008005570812 */ /* 0x000fcc00078efcff */
[----:B------:R-:W3:Y:S01]  /*0700*/  LDC.64 R68, c[0x0][0x3d8] ;  /* 0x0000f600ff447b82 */ /* 0x000ee20000000a00 */
[----:B0-----:R-:W-:-:S05]  /*0710*/  @P0 IMAD.WIDE.U32 R64, R5, 0x10, R36 ;  /* 0x0000001005400825 */ /* 0x001fca00078e0024 */
[----:B------:R-:W5:Y:S02]  /*0720*/  @P0 LDG.E.128 R136, desc[UR8][R64.64] ;  /* 0x0000000840880981 */ /* 0x000f64000c1e1d00 */
[----:B------:R-:W0:Y:S01]  /*0730*/  @P1 LDC.64 R70, c[0x0][0x440] ;  /* 0x00011000ff461b82 */ /* 0x000e220000000a00 */
[----:B-1----:R-:W-:-:S07]  /*0740*/  @P0 IMAD.WIDE.U32 R66, R5, 0x10, R40 ;  /* 0x0000001005420825 */ /* 0x002fce00078e0028 */
[----:B------:R-:W1:Y:S01]  /*0750*/  LDC.64 R72, c[0x0][0x3d0] ;  /* 0x0000f400ff487b82 */ /* 0x000e620000000a00 */
[----:B--2---:R-:W-:-:S07]  /*0760*/  @P1 IMAD.WIDE.U32 R36, R87, 0x10, R44 ;  /* 0x0000001057241825 */ /* 0x004fce00078e002c */
[----:B------:R-:W2:Y:S01]  /*0770*/  LDC.64 R74, c[0x0][0x3d8] ;  /* 0x0000f600ff4a7b82 */ /* 0x000ea20000000a00 */
[----:B---3--:R-:W-:-:S07]  /*0780*/  @P1 IMAD.WIDE.U32 R40, R87, 0x10, R68 ;  /* 0x0000001057281825 */ /* 0x008fce00078e0044 */
[----:B------:R-:W3:Y:S01]  /*0790*/  LDC.64 R78, c[0x0][0x3d0] ;  /* 0x0000f400ff4e7b82 */ /* 0x000ee20000000a00 */
[C---:B0-----:R-:W-:Y:S01]  /*07a0*/  @P1 IMAD.WIDE.U32 R44, R87.reuse, 0x10, R70 ;  /* 0x00000010572c1825 */ /* 0x041fe200078e0046 */
[----:B------:R-:W-:-:S06]  /*07b0*/  @P1 IADD3 R87, PT, PT, R87, 0x80, RZ ;  /* 0x0000008057571810 */ /* 0x000fcc0007ffe0ff */
[----:B------:R-:W0:Y:S08]  /*07c0*/  LDC.64 R82, c[0x0][0x3d8] ;  /* 0x0000f600ff527b82 */ /* 0x000e300000000a00 */
[----:B------:R-:W4:Y:S08]  /*07d0*/  @P2 LDC.64 R76, c[0x0][0x440] ;  /* 0x00011000ff4c2b82 */ /* 0x000f300000000a00 */
[----:B------:R-:W0:Y:S08]  /*07e0*/  @P3 LDC.64 R84, c[0x0][0x440] ;  /* 0x00011000ff543b82 */ /* 0x000e300000000a00 */
[----:B------:R-:W0:Y:S01]  /*07f0*/  @P0 LDC.64 R32, c[0x0][0x440] ;  /* 0x00011000ff200b82 */ /* 0x000e220000000a00 */
[----:B-1----:R-:W-:Y:S01]  /*0800*/  @P2 IMAD.WIDE.U32 R72, R87, 0x10, R72 ;  /* 0x0000001057482825 */ /* 0x002fe200078e0048 */
[----:B------:R-:W-:-:S03]  /*0810*/  ISETP.GE.U32.AND P4, PT, R3, 0x280, PT ;  /* 0x000002800300780c */ /* 0x000fc60003f86070 */
[----:B------:R-:W-:Y:S01]  /*0820*/  HFMA2 R34, -RZ, RZ, 0, 0 ;  /* 0x00000000ff227431 */ /* 0x000fe200000001ff */
[----:B------:R1:W5:Y:S01]  /*0830*/  @P1 LDG.E.128 R8, desc[UR8][R36.64] ;  /* 0x0000000824081981 */ /* 0x000362000c1e1d00 */
[----:B--2---:R-:W-:-:S03]  /*0840*/  @P2 IMAD.WIDE.U32 R74, R87, 0x10, R74 ;  /* 0x00000010574a2825 */ /* 0x004fc600078e004a */
[----:B------:R-:W5:Y:S01]  /*0850*/  @P2 LDG.E.128 R16, desc[UR8][R72.64] ;  /* 0x0000000848102981 */ /* 0x000f62000c1e1d00 */
[C---:B----4-:R-:W-:Y:S01]  /*0860*/  @P2 IMAD.WIDE.U32 R76, R87.reuse, 0x10, R76 ;  /* 0x00000010574c2825 */ /* 0x050fe200078e004c */
[----:B------:R-:W-:Y:S02]  /*0870*/  @P2 IADD3 R87, PT, PT, R87, 0x80, RZ ;  /* 0x0000008057572810 */ /* 0x000fe40007ffe0ff */
[----:B------:R-:W5:Y:S03]  /*0880*/  @P2 LDG.E.128 R20, desc[UR8][R74.64] ;  /* 0x000000084a142981 */ /* 0x000f66000c1e1d00 */
[C---:B---3--:R-:W-:Y:S01]  /*0890*/  @P3 IMAD.WIDE.U32 R78, R87.reuse, 0x10, R78 ;  /* 0x00000010574e3825 */ /* 0x048fe200078e004e */
[----:B------:R-:W5:Y:S03]  /*08a0*/  @P2 LD.E.128 R52, desc[UR8][R76.64] ;  /* 0x000000084c342980 */ /* 0x000f66000c101d00 */
[C---:B0-----:R-:W-:Y:S01]  /*08b0*/  @P3 IMAD.WIDE.U32 R82, R87.reuse, 0x10, R82 ;  /* 0x0000001057523825 */ /* 0x041fe200078e0052 */
[----:B------:R-:W5:Y:S03]  /*08c0*/  @P3 LDG.E.128 R24, desc[UR8][R78.64] ;  /* 0x000000084e183981 */ /* 0x000f66000c1e1d00 */
[----:B------:R-:W-:Y:S01]  /*08d0*/  @P3 IMAD.WIDE.U32 R84, R87, 0x10, R84 ;  /* 0x0000001057543825 */ /* 0x000fe200078e0054 */
[----:B------:R-:W5:Y:S03]  /*08e0*/  @P3 LDG.E.128 R28, desc[UR8][R82.64] ;  /* 0x00000008521c3981 */ /* 0x000f66000c1e1d00 */
[----:B------:R-:W-:Y:S01]  /*08f0*/  @P0 IMAD.WIDE.U32 R32, R5, 0x10, R32 ;  /* 0x0000001005200825 */ /* 0x000fe200078e0020 */
[----:B------:R-:W5:Y:S04]  /*0900*/  @P3 LD.E.128 R48, desc[UR8][R84.64] ;  /* 0x0000000854303980 */ /* 0x000f68000c101d00 */
[----:B------:R-:W5:Y:S01]  /*0910*/  @P0 LDG.E.128 R4, desc[UR8][R66.64] ;  /* 0x0000000842040981 */ /* 0x000f62000c1e1d00 */
[----:B------:R-:W-:Y:S01]  /*0920*/  HFMA2 R42, -RZ, RZ, 0, 0 ;  /* 0x00000000ff2a7431 */ /* 0x000fe200000001ff */
[----:B------:R-:W-:-:S02]  /*0930*/  MOV R38, RZ ;  /* 0x000000ff00267202 */ /* 0x000fc40000000f00 */
[----:B-1----:R-:W-:Y:S01]  /*0940*/  CS2R R36, SRZ ;  /* 0x0000000000247805 */ /* 0x002fe2000001ff00 */
[----:B------:R0:W5:Y:S01]  /*0950*/  @P0 LD.E.128 R60, desc[UR8][R32.64] ;  /* 0x00000008203c0980 */ /* 0x000162000c101d00 */
[----:B------:R-:W-:Y:S02]  /*0960*/  MOV R46, RZ ;  /* 0x000000ff002e7202 */ /* 0x000fe40000000f00 */
[----:B------:R-:W-:Y:S01]  /*0970*/  @P0 MOV R47, RZ ;  /* 0x000000ff002f0202 */ /* 0x000fe20000000f00 */
[----:B------:R1:W5:Y:S01]  /*0980*/  @P1 LDG.E.128 R12, desc[UR8][R40.64] ;  /* 0x00000008280c1981 */ /* 0x000362000c1e1d00 */
[----:B------:R-:W-:Y:S02]  /*0990*/  @P1 MOV R43, RZ ;  /* 0x000000ff002b1202 */ /* 0x000fe40000000f00 */
[----:B------:R-:W-:Y:S01]  /*09a0*/  @P2 MOV R39, RZ ;  /* 0x000000ff00272202 */ /* 0x000fe20000000f00 */
[----:B------:R2:W5:Y:S01]  /*09b0*/  @P1 LD.E.128 R56, desc[UR8][R44.64] ;  /* 0x000000082c381980 */ /* 0x000562000c101d00 */
[----:B------:R-:W-:-:S02]  /*09c0*/  @P3 MOV R35, RZ ;  /* 0x000000ff00233202 */ /* 0x000fc40000000f00 */
[----:B0-----:R-:W-:Y:S02]  /*09d0*/  CS2R R32, SRZ ;  /* 0x0000000000207805 */ /* 0x001fe4000001ff00 */
[----:B------:R-:W-:Y:S02]  /*09e0*/  @P3 IADD3 R87, PT, PT, R87, 0x80, RZ ;  /* 0x0000008057573810 */ /* 0x000fe40007ffe0ff */
[----:B-1----:R-:W-:Y:S02]  /*09f0*/  CS2R R40, SRZ ;  /* 0x0000000000287805 */ /* 0x002fe4000001ff00 */
[----:B--2---:R-:W-:Y:S01]  /*0a00*/  CS2R R44, SRZ ;  /* 0x00000000002c7805 */ /* 0x004fe2000001ff00 */
        /* <DEDUP_REMOVED lines=21> */
.L_x_13201:
        /* <DEDUP_REMOVED lines=17> */
[----:B-1----:R-:W-:-:S07]  /*0c70*/  @P0 IMAD.WIDE.U32 R76, R5, 0x10, R68 ;  /* 0x00000010054c0825 */ /* 0x002fce00078e0044 */
        /* <DEDUP_REMOVED lines=22> */
[----:B------:R3:W5:Y:S02]  /*0de0*/  @P0 LDG.E.128 R4, desc[UR8][R76.64] ;  /* 0x000000084c040981 */ /* 0x000764000c1e1d00 */
        /* <DEDUP_REMOVED lines=17> */
[----:B------:R3:W5:Y:S04]  /*0f00*/  @P3 LD.E.128 R48, desc[UR8][R102.64] ;  /* 0x0000000866303980 */ /* 0x000768000c101d00 */
        /* <DEDUP_REMOVED lines=17> */
.L_x_13204:
        /* <DEDUP_REMOVED lines=11> */
[----:B0-----:R-:W-:-:S07]  /*10d0*/  @P1 IMAD.WIDE.U32 R48, R111, 0x10, R48 ;  /* 0x000000106f301825 */ /* 0x001fce00078e0030 */
[----:B------:R-:W0:Y:S01]  /*10e0*/  @P2 LDC.64 R88, c[0x0][0x438] ;  /* 0x00010e00ff582b82 */ /* 0x000e220000000a00 */
[----:B-1----:R-:W-:-:S07]  /*10f0*/  @P1 IMAD.WIDE.U32 R56, R111, 0x10, R56 ;  /* 0x000000106f381825 */ /* 0x002fce00078e0038 */
[----:B------:R-:W1:Y:S01]  /*1100*/  LDC.64 R90, c[0x0][0x3d8] ;  /* 0x0000f600ff5a7b82 */ /* 0x000e620000000a00 */
[C---:B--2---:R-:W-:Y:S01]  /*1110*/  @P1 IMAD.WIDE.U32 R52, R111.reuse, 0x10, R52 ;  /* 0x000000106f341825 */ /* 0x044fe200078e0034 */
[----:B------:R-:W-:-:S06]  /*1120*/  @P1 IADD3 R111, PT, PT, R111, 0x80, RZ ;  /* 0x000000806f6f1810 */ /* 0x000fcc0007ffe0ff */
[----:B------:R-:W2:Y:S01]  /*1130*/  LDC.64 R98, c[0x0][0x3d0] ;  /* 0x0000f400ff627b82 */ /* 0x000ea20000000a00 */
[----:B---3--:R-:W-:-:S07]  /*1140*/  @P2 IMAD.WIDE.U32 R92, R111, 0x10, R86 ;  /* 0x000000106f5c2825 */ /* 0x008fce00078e0056 */
[----:B------:R-:W3:Y:S01]  /*1150*/  LDC.64 R102, c[0x0][0x3d8] ;  /* 0x0000f600ff667b82 */ /* 0x000ee20000000a00 */
[C---:B0-----:R-:W-:Y:S01]  /*1160*/  @P2 IMAD.WIDE.U32 R94, R111.reuse, 0x10, R88 ;  /* 0x000000106f5e2825 */ /* 0x041fe200078e0058 */
[----:B------:R-:W5:Y:S04]  /*1170*/  @P2 LDG.E.128 R16, desc[UR8][R92.64] ;  /* 0x000000085c102981 */ /* 0x000f68000c1e1d00 */
[----:B------:R-:W5:Y:S02]  /*1180*/  @P2 LD.E.128 R36, desc[UR8][R94.64] ;  /* 0x000000085e242980 */ /* 0x000f64000c101d00 */
[----:B------:R-:W0:Y:S01]  /*1190*/  @P3 LDC.64 R100, c[0x0][0x438] ;  /* 0x00010e00ff643b82 */ /* 0x000e220000000a00 */
[C---:B-1----:R-:W-:Y:S01]  /*11a0*/  @P2 IMAD.WIDE.U32 R96, R111.reuse, 0x10, R90 ;  /* 0x000000106f602825 */ /* 0x042fe200078e005a */
[----:B------:R-:W-:-:S06]  /*11b0*/  @P2 IADD3 R111, PT, PT, R111, 0x80, RZ ;  /* 0x000000806f6f2810 */ /* 0x000fcc0007ffe0ff */
[----:B------:R-:W1:Y:S01]  /*11c0*/  LDC.64 R84, c[0x0][0x3d8] ;  /* 0x0000f600ff547b82 */ /* 0x000e620000000a00 */
[C---:B--2---:R-:W-:Y:S01]  /*11d0*/  @P3 IMAD.WIDE.U32 R98, R111.reuse, 0x10, R98 ;  /* 0x000000106f623825 */ /* 0x044fe200078e0062 */
[----:B------:R-:W5:Y:S04]  /*11e0*/  @P2 LDG.E.128 R20, desc[UR8][R96.64] ;  /* 0x0000000860142981 */ /* 0x000f68000c1e1d00 */
[----:B------:R-:W5:Y:S02]  /*11f0*/  @P3 LDG.E.128 R24, desc[UR8][R98.64] ;  /* 0x0000000862183981 */ /* 0x000f64000c1e1d00 */
[----:B------:R-:W2:Y:S01]  /*1200*/  @P0 LDC.64 R82, c[0x0][0x438] ;  /* 0x00010e00ff520b82 */ /* 0x000ea20000000a00 */
[----:B---3--:R-:W-:-:S07]  /*1210*/  @P3 IMAD.WIDE.U32 R102, R111, 0x10, R102 ;  /* 0x000000106f663825 */ /* 0x008fce00078e0066 */
[----:B------:R-:W3:Y:S01]  /*1220*/  LDC.64 R60, c[0x0][0x3d0] ;  /* 0x0000f400ff3c7b82 */ /* 0x000ee20000000a00 */
[C---:B0-----:R-:W-:Y:S01]  /*1230*/  @P3 IMAD.WIDE.U32 R100, R111.reuse, 0x10, R100 ;  /* 0x000000106f643825 */ /* 0x041fe200078e0064 */
[----:B------:R-:W-:Y:S01]  /*1240*/  @P3 IADD3 R111, PT, PT, R111, 0x80, RZ ;  /* 0x000000806f6f3810 */ /* 0x000fe20007ffe0ff */
[----:B------:R-:W5:Y:S04]  /*1250*/  @P3 LDG.E.128 R28, desc[UR8][R102.64] ;  /* 0x00000008661c3981 */ /* 0x000f68000c1e1d00 */
[----:B------:R-:W5:Y:S01]  /*1260*/  @P3 LD.E.128 R32, desc[UR8][R100.64] ;  /* 0x0000000864203980 */ /* 0x000f62000c101d00 */
[----:B------:R-:W0:Y:S01]  /*1270*/  LDC.64 R108, c[0x0][0x3d8] ;  /* 0x0000f600ff6c7b82 */ /* 0x000e220000000a00 */
[----:B-1----:R-:W-:-:S07]  /*1280*/  @P0 IMAD.WIDE.U32 R90, R5, 0x10, R84 ;  /* 0x00000010055a0825 */ /* 0x002fce00078e0054 */
[----:B------:R-:W1:Y:S01]  /*1290*/  LDC.64 R104, c[0x0][0x3d0] ;  /* 0x0000f400ff687b82 */ /* 0x000e620000000a00 */
[----:B--2---:R-:W-:-:S04]  /*12a0*/  @P0 IMAD.WIDE.U32 R88, R5, 0x10, R82 ;  /* 0x0000001005580825 */ /* 0x004fc800078e0052 */
[----:B------:R-:W-:Y:S01]  /*12b0*/  HFMA2 R50, -RZ, RZ, 0, 0 ;  /* 0x00000000ff327431 */ /* 0x000fe200000001ff */
[----:B------:R2:W5:Y:S04]  /*12c0*/  @P1 LDG.E.128 R8, desc[UR8][R48.64] ;  /* 0x0000000830081981 */ /* 0x000568000c1e1d00 */
[----:B------:R-:W5:Y:S01]  /*12d0*/  @P0 LD.E.128 R44, desc[UR8][R88.64] ;  /* 0x00000008582c0980 */ /* 0x000f62000c101d00 */
[----:B------:R-:W4:Y:S01]  /*12e0*/  @P4 LDC.64 R106, c[0x0][0x438] ;  /* 0x00010e00ff6a4b82 */ /* 0x000f220000000a00 */
[----:B---3--:R-:W-:Y:S02]  /*12f0*/  @P0 IMAD.WIDE.U32 R86, R5, 0x10, R60 ;  /* 0x0000001005560825 */ /* 0x008fe400078e003c */
[----:B------:R-:W5:Y:S04]  /*1300*/  @P0 LDG.E.128 R4, desc[UR8][R90.64] ;  /* 0x000000085a040981 */ /* 0x000f68000c1e1d00 */
[----:B------:R-:W5:Y:S01]  /*1310*/  @P0 LDG.E.128 R136, desc[UR8][R86.64] ;  /* 0x0000000856880981 */ /* 0x000f62000c1e1d00 */
[----:B0-----:R-:W-:-:S04]  /*1320*/  @P4 IMAD.WIDE.U32 R84, R111, 0x10, R108 ;  /* 0x000000106f544825 */ /* 0x001fc800078e006c */
[----:B------:R-:W-:Y:S01]  /*1330*/  HFMA2 R58, -RZ, RZ, 0, 0 ;  /* 0x00000000ff3a7431 */ /* 0x000fe200000001ff */
[----:B------:R-:W-:Y:S01]  /*1340*/  MOV R54, RZ ;  /* 0x000000ff00367202 */ /* 0x000fe20000000f00 */
[----:B------:R0:W5:Y:S04]  /*1350*/  @P1 LD.E.128 R40, desc[UR8][R52.64] ;  /* 0x0000000834281980 */ /* 0x000168000c101d00 */
[----:B------:R-:W5:Y:S01]  /*1360*/  @P4 LDG.E.128 R68, desc[UR8][R84.64] ;  /* 0x0000000854444981 */ /* 0x000f62000c1e1d00 */
[C---:B-1----:R-:W-:Y:S01]  /*1370*/  @P4 IMAD.WIDE.U32 R60, R111.reuse, 0x10, R104 ;  /* 0x000000106f3c4825 */ /* 0x042fe200078e0068 */
[----:B--2---:R-:W-:Y:S02]  /*1380*/  CS2R R48, SRZ ;  /* 0x0000000000307805 */ /* 0x004fe4000001ff00 */
[----:B------:R-:W-:Y:S01]  /*1390*/  MOV R62, RZ ;  /* 0x000000ff003e7202 */ /* 0x000fe20000000f00 */
[----:B------:R1:W5:Y:S01]  /*13a0*/  @P1 LDG.E.128 R12, desc[UR8][R56.64] ;  /* 0x00000008380c1981 */ /* 0x000362000c1e1d00 */
[----:B----4-:R-:W-:-:S03]  /*13b0*/  @P4 IMAD.WIDE.U32 R82, R111, 0x10, R106 ;  /* 0x000000106f524825 */ /* 0x010fc600078e006a */
[----:B------:R2:W5:Y:S04]  /*13c0*/  @P4 LDG.E.128 R64, desc[UR8][R60.64] ;  /* 0x000000083c404981 */ /* 0x000568000c1e1d00 */
[----:B------:R3:W5:Y:S01]  /*13d0*/  @P4 LD.E.128 R72, desc[UR8][R82.64] ;  /* 0x0000000852484980 */ /* 0x000762000c101d00 */
[----:B0-----:R-:W-:Y:S02]  /*13e0*/  CS2R R52, SRZ ;  /* 0x0000000000347805 */ /* 0x001fe4000001ff00 */
[----:B-1----:R-:W-:Y:S02]  /*13f0*/  CS2R R56, SRZ ;  /* 0x0000000000387805 */ /* 0x002fe4000001ff00 */
[----:B------:R-:W-:Y:S02]  /*1400*/  @P0 MOV R63, RZ ;  /* 0x000000ff003f0202 */ /* 0x000fe40000000f00 */
[----:B------:R-:W-:-:S02]  /*1410*/  @P4 CS2R R78, SRZ ;  /* 0x00000000004e4805 */ /* 0x000fc4000001ff00 */
[----:B------:R-:W-:Y:S02]  /*1420*/  @P4 CS2R R76, SRZ ;  /* 0x00000000004c4805 */ /* 0x000fe4000001ff00 */
[----:B--2---:R-:W-:Y:S02]  /*1430*/  CS2R R60, SRZ ;  /* 0x00000000003c7805 */ /* 0x004fe4000001ff00 */
[----:B------:R-:W-:Y:S02]  /*1440*/  @P1 MOV R59, RZ ;  /* 0x000000ff003b1202 */ /* 0x000fe40000000f00 */
[----:B------:R-:W-:Y:S02]  /*1450*/  @P2 MOV R55, RZ ;  /* 0x000000ff00372202 */ /* 0x000fe40000000f00 */
[----:B---3--:R-:W-:-:S07]  /*1460*/  @P3 MOV R51, RZ ;  /* 0x000000ff00333202 */ /* 0x008fce0000000f00 */
.L_x_13203:
[----:B------:R-:W-:Y:S05]  /*1470*/  BSYNC.RECONVERGENT B0 ;  /* 0x0000000000007941 */ /* 0x000fea0003800200 */
.L_x_13200:
[----:B------:R-:W0:Y:S02]  /*1480*/  LDCU UR4, c[0x0][0x384] ;  /* 0x00007080ff0477ac */ /* 0x000e240008000800 */
[----:B0-----:R-:W-:-:S06]  /*1490*/  UISETP.GE.AND UP0, UPT, UR6, UR4, UPT ;  /* 0x000000040600728c */ /* 0x001fcc000bf06270 */
[----:B------:R-:W-:-:S13]  /*14a0*/  PLOP3.LUT P1, PT, PT, PT, UP0, 0x80, 0x8 ;  /* 0x000000000008781c */ /* 0x000fda0003f2f008 */
[----:B------:R-:W-:Y:S05]  /*14b0*/  @P1 EXIT ;  /* 0x000000000000194d */ /* 0x000fea0003800000 */
[----:B------:R-:W-:Y:S01]  /*14c0*/  SHF.R.S32.HI R0, RZ, 0x3, R0 ;  /* 0x00000003ff007819 */ /* 0x000fe20000011400 */
[----:B------:R-:W0:Y:S03]  /*14d0*/  LDCU.U8 UR4, c[0x0][0x410] ;  /* 0x00008200ff0477ac */ /* 0x000e260008000000 */
[C---:B------:R-:W-:Y:S01]  /*14e0*/  LOP3.LUT R82, R0.reuse, 0x7f, RZ, 0xc0, !PT ;  /* 0x0000007f00527812 */ /* 0x040fe200078ec0ff */
[----:B------:R-:W1:Y:S01]  /*14f0*/  LDCU UR16, c[0x0][0x388] ;  /* 0x00007100ff1077ac */ /* 0x000e620008000800 */
        /* <DEDUP_REMOVED lines=13> */
[----:B------:R-:W1:Y:S01]  /*15d0*/  LDCU.64 UR14, c[0x0][0x380] ;  /* 0x00007000ff0e77ac */ /* 0x000e620008000a00 */
[----:B------:R1:W1:Y:S01]  /*15e0*/  MUFU.RCP R128, R81 ;  /* 0x0000005100807308 */ /* 0x0002620000001000 */
[----:B------:R-:W-:-:S02]  /*15f0*/  UPLOP3.LUT UP1, UPT, UPT, UPT, UPT, 0x40, 0x4 ;  /* 0x000000000004789c */ /* 0x000fc40003f2e870 */
[----:B0-----:R-:W-:-:S11]  /*1600*/  UISETP.NE.AND UP2, UPT, UR4, URZ, UPT ;  /* 0x000000ff0400728c */ /* 0x001fd6000bf45270 */
.L_x_13245:
[----:B-1----:R-:W-:Y:S01]  /*1610*/  UIMAD UR4, UR6, UR16, URZ ;  /* 0x00000010060472a4 */ /* 0x002fe2000f8e02ff */
[----:B------:R-:W-:Y:S01]  /*1620*/  LOP3.LUT R131, R2, 0x60, RZ, 0xc0, !PT ;  /* 0x0000006002837812 */ /* 0x000fe200078ec0ff */
[----:B------:R-:W-:Y:S02]  /*1630*/  BSSY.RECONVERGENT B0, `(.L_x_13205) ;  /* 0x0000077000007945 */ /* 0x000fe40003800200 */
[----:B------:R-:W-:Y:S01]  /*1640*/  USHF.R.S32.HI UR5, URZ, 0x1f, UR4 ;  /* 0x0000001fff057899 */ /* 0x000fe20008011404 */
[----:B------:R-:W-:-:S03]  /*1650*/  LOP3.LUT R131, R131, 0x1f, R2, 0xf8, !PT ;  /* 0x0000001f83837812 */ /* 0x000fc600078ef802 */
[----:B------:R-:W-:-:S06]  /*1660*/  ULEA.HI UR5, UR5, UR4, URZ, 0x3 ;  /* 0x0000000405057291 */ /* 0x000fcc000f8f18ff */
[----:B------:R-:W-:-:S04]  /*1670*/  MOV R130, UR5 ;  /* 0x0000000500827c02 */ /* 0x000fc80008000f00 */
[----:B------:R-:W-:-:S04]  /*1680*/  LEA.HI.SX32 R130, R130, R131, 0x1d ;  /* 0x0000008382827211 */ /* 0x000fc800078feaff */
[----:B------:R-:W-:Y:S01]  /*1690*/  MOV R0, R130 ;  /* 0x0000008200007202 */ /* 0x000fe20000000f00 */
[----:B0-234-:R-:W-:Y:S06]  /*16a0*/  @!P0 BRA `(.L_x_13206) ;  /* 0x0000000400bc8947 */ /* 0x01dfec0003800000 */
[----:B---3--:R-:W-:Y:S01]  /*16b0*/  ISETP.NE.U32.AND P0, PT, RZ, UR10, PT ;  /* 0x0000000aff007c0c */ /* 0x008fe2000bf05070 */
[----:B------:R-:W0:Y:S01]  /*16c0*/  LDC.64 R92, c[0x0][0x390] ;  /* 0x0000e400ff5c7b82 */ /* 0x000e220000000a00 */
[----:B----4-:R-:W-:Y:S02]  /*16d0*/  ISETP.NE.U32.AND P1, PT, RZ, UR12, PT ;  /* 0x0000000cff007c0c */ /* 0x010fe4000bf25070 */
        /* <DEDUP_REMOVED lines=26> */
.L_x_13208:
[--C-:B-----5:R-:W-:Y:S02]  /*1880*/  HADD2.F32 R89, -RZ, R92.reuse.H0_H0 ;  /* 0x2000005cff597230 */ /* 0x120fe40000004100 */
[----:B------:R-:W-:Y:S02]  /*1890*/  HADD2.F32 R92, -RZ, R92.H1_H1 ;  /* 0x3000005cff5c7230 */ /* 0x000fe40000004100 */
[--C-:B------:R-:W-:Y:S02]  /*18a0*/  HADD2.F32 R91, -RZ, R93.reuse.H0_H0 ;  /* 0x2000005dff5b7230 */ /* 0x100fe40000004100 */
[----:B------:R-:W-:Y:S01]  /*18b0*/  FADD.FTZ R88, R80, R89 ;  /* 0x0000005950587221 */ /* 0x000fe20000010000 */
[----:B------:R-:W-:Y:S02]  /*18c0*/  HADD2.F32 R0, -RZ, R93.H1_H1 ;  /* 0x3000005dff007230 */ /* 0x000fe40000004100 */
[----:B------:R-:W-:Y:S01]  /*18d0*/  FADD.FTZ R89, R81, R92 ;  /* 0x0000005c51597221 */ /* 0x000fe20000010000 */
[----:B------:R-:W-:-:S02]  /*18e0*/  HADD2.F32 R93, -RZ, R94.H0_H0 ;  /* 0x2000005eff5d7230 */ /* 0x000fc40000004100 */
[----:B------:R-:W-:Y:S01]  /*18f0*/  FADD.FTZ R90, R82, R91 ;  /* 0x0000005b525a7221 */ /* 0x000fe20000010000 */
[----:B------:R-:W-:Y:S02]  /*1900*/  HADD2.F32 R94, -RZ, R94.H1_H1 ;  /* 0x3000005eff5e7230 */ /* 0x000fe40000004100 */
[----:B------:R-:W-:Y:S01]  /*1910*/  FADD.FTZ R91, R83, R0 ;  /* 0x00000000535b7221 */ /* 0x000fe20000010000 */
[--C-:B------:R-:W-:Y:S02]  /*1920*/  HADD2.F32 R131, -RZ, R95.reuse.H0_H0 ;  /* 0x2000005fff837230 */ /* 0x100fe40000004100 */
[----:B------:R-:W-:Y:S01]  /*1930*/  FADD.FTZ R92, R84, R93 ;  /* 0x0000005d545c7221 */ /* 0x000fe20000010000 */
[----:B------:R-:W-:Y:S02]  /*1940*/  HADD2.F32 R132, -RZ, R95.H1_H1 ;  /* 0x3000005fff847230 */ /* 0x000fe40000004100 */
[----:B------:R-:W-:Y:S01]  /*1950*/  FADD.FTZ R93, R85, R94 ;  /* 0x0000005e555d7221 */ /* 0x000fe20000010000 */
[----:B------:R-:W-:-:S02]  /*1960*/  FADD.FTZ R94, R86, R131 ;  /* 0x00000083565e7221 */ /* 0x000fc40000010000 */
[----:B------:R-:W-:Y:S01]  /*1970*/  FADD.FTZ R95, R87, R132 ;  /* 0x00000084575f7221 */ /* 0x000fe20000010000 */
[----:B------:R-:W-:Y:S06]  /*1980*/  BRA `(.L_x_13209) ;  /* 0x0000000000f07947 */ /* 0x000fec0003800000 */
.L_x_13207:
        /* <DEDUP_REMOVED lines=8> */
[----:B------:R-:W-:Y:S01]  /*1a10*/  FADD.FTZ R88, R91, R88 ;  /* 0x000000585b587221 */ /* 0x000fe20000010000 */
[----:B------:R-:W-:-:S02]  /*1a20*/  HADD2.F32 R0, -RZ, R93.H1_H1 ;  /* 0x3000005dff007230 */ /* 0x000fc40000004100 */
[----:B------:R-:W-:Y:S01]  /*1a30*/  FADD.FTZ R89, R92, R89 ;  /* 0x000000595c597221 */ /* 0x000fe20000010000 */
[--C-:B------:R-:W-:Y:S02]  /*1a40*/  HADD2.F32 R133, -RZ, R94.reuse.H0_H0 ;  /* 0x2000005eff857230 */ /* 0x100fe40000004100 */
[----:B------:R-:W-:Y:S02]  /*1a50*/  HADD2.F32 R132, -RZ, R94.H1_H1 ;  /* 0x3000005eff847230 */ /* 0x000fe40000004100 */
[--C-:B------:R-:W-:Y:S02]  /*1a60*/  HADD2.F32 R135, -RZ, R95.reuse.H0_H0 ;  /* 0x2000005fff877230 */ /* 0x100fe40000004100 */
[----:B------:R-:W-:Y:S02]  /*1a70*/  HADD2.F32 R134, -RZ, R95.H1_H1 ;  /* 0x3000005fff867230 */ /* 0x000fe40000004100 */
[--C-:B------:R-:W-:Y:S02]  /*1a80*/  HADD2.F32 R90, -RZ, R141.reuse.H0_H0 ;  /* 0x2000008dff5a7230 */ /* 0x100fe40000004100 */
[----:B------:R-:W-:-:S02]  /*1a90*/  HADD2.F32 R91, -RZ, R141.H1_H1 ;  /* 0x3000008dff5b7230 */ /* 0x000fc40000004100 */
[--C-:B------:R-:W-:Y:S02]  /*1aa0*/  HADD2.F32 R92, -RZ, R142.reuse.H0_H0 ;  /* 0x2000008eff5c7230 */ /* 0x100fe40000004100 */
        /* <DEDUP_REMOVED lines=10> */
.L_x_13210:
[--C-:B-----5:R-:W-:Y:S02]  /*1b50*/  HADD2.F32 R0, -RZ, R92.reuse.H0_H0 ;  /* 0x2000005cff007230 */ /* 0x120fe40000004100 */
[--C-:B------:R-:W-:Y:S02]  /*1b60*/  HADD2.F32 R88, -RZ, R93.reuse.H0_H0 ;  /* 0x2000005dff587230 */ /* 0x100fe40000004100 */
[----:B------:R-:W-:Y:S02]  /*1b70*/  HADD2.F32 R90, -RZ, R93.H1_H1 ;  /* 0x3000005dff5a7230 */ /* 0x000fe40000004100 */
[----:B------:R-:W-:Y:S02]  /*1b80*/  HADD2.F32 R92, -RZ, R92.H1_H1 ;  /* 0x3000005cff5c7230 */ /* 0x000fe40000004100 */
        /* <DEDUP_REMOVED lines=10> */
[--C-:B------:R-:W-:Y:S02]  /*1c30*/  HADD2.F32 R95, -RZ, R142.reuse.H1_H1 ;  /* 0x3000008eff5f7230 */ /* 0x100fe40000004100 */
[----:B------:R-:W-:Y:S02]  /*1c40*/  HADD2.F32 R91, -RZ, R141.H1_H1 ;  /* 0x3000008dff5b7230 */ /* 0x000fe40000004100 */
[----:B------:R-:W-:Y:S02]  /*1c50*/  HADD2.F32 R88, -RZ, R142.H0_H0 ;  /* 0x2000008eff587230 */ /* 0x000fe40000004100 */
[----:B------:R-:W-:Y:S01]  /*1c60*/  FADD.FTZ R94, R94, R95 ;  /* 0x0000005f5e5e7221 */ /* 0x000fe20000010000 */
[--C-:B------:R-:W-:Y:S02]  /*1c70*/  HADD2.F32 R133, -RZ, R143.reuse.H0_H0 ;  /* 0x2000008fff857230 */ /* 0x100fe40000004100 */
[----:B------:R-:W-:Y:S01]  /*1c80*/  FADD.FTZ R0, R90, R91 ;  /* 0x0000005b5a007221 */ /* 0x000fe20000010000 */
[----:B------:R-:W-:-:S02]  /*1c90*/  HADD2.F32 R135, -RZ, R143.H1_H1 ;  /* 0x3000008fff877230 */ /* 0x000fc40000004100 */
        /* <DEDUP_REMOVED lines=11> */
.L_x_13209:
[----:B------:R-:W0:Y:S01]  /*1d50*/  LDC.64 R132, c[0x0][0x3a8] ;  /* 0x0000ea00ff847b82 */ /* 0x000e220000000a00 */
[C---:B------:R-:W-:Y:S01]  /*1d60*/  IADD3 R0, PT, PT, R130.reuse, 0x80, RZ ;  /* 0x0000008082007810 */ /* 0x040fe20007ffe0ff */
[----:B0-----:R-:W-:-:S05]  /*1d70*/  IMAD.WIDE.U32 R132, R130, 0x20, R132 ;  /* 0x0000002082847825 */ /* 0x001fca00078e0084 */
[----:B------:R0:W-:Y:S04]  /*1d80*/  STG.E.128 desc[UR8][R132.64], R88 ;  /* 0x0000005884007986 */ /* 0x0001e8000c101d08 */
[----:B------:R0:W-:Y:S02]  /*1d90*/  STG.E.128 desc[UR8][R132.64+0x10], R92 ;  /* 0x0000105c84007986 */ /* 0x0001e4000c101d08 */
.L_x_13206:
[----:B--234-:R-:W-:Y:S05]  /*1da0*/  BSYNC.RECONVERGENT B0 ;  /* 0x0000000000007941 */ /* 0x01cfea0003800200 */
.L_x_13205:
        /* <DEDUP_REMOVED lines=19> */
[--C-:B-1---5:R-:W-:Y:S02]  /*1ee0*/  HADD2.F32 R96, -RZ, R100.reuse.H0_H0 ;  /* 0x20000064ff607230 */ /* 0x122fe40000004100 */
[----:B------:R-:W-:Y:S02]  /*1ef0*/  HADD2.F32 R100, -RZ, R100.H1_H1 ;  /* 0x30000064ff647230 */ /* 0x000fe40000004100 */
[--C-:B------:R-:W-:Y:S02]  /*1f00*/  HADD2.F32 R99, -RZ, R140.reuse.H1_H1 ;  /* 0x3000008cff637230 */ /* 0x100fe40000004100 */
[----:B------:R-:W-:Y:S02]  /*1f10*/  HADD2.F32 R98, -RZ, R101.H0_H0 ;  /* 0x20000065ff627230 */ /* 0x000fe40000004100 */
[----:B------:R-:W-:Y:S02]  /*1f20*/  HADD2.F32 R97, -RZ, R140.H0_H0 ;  /* 0x2000008cff617230 */ /* 0x000fe40000004100 */
[----:B------:R-:W-:Y:S01]  /*1f30*/  FADD.FTZ R100, R99, R100 ;  /* 0x0000006463647221 */ /* 0x000fe20000010000 */
[----:B------:R-:W-:-:S02]  /*1f40*/  HADD2.F32 R135, -RZ, R141.H0_H0 ;  /* 0x2000008dff877230 */ /* 0x000fc40000004100 */
[--C-:B------:R-:W-:Y:S02]  /*1f50*/  HADD2.F32 R131, -RZ, R102.reuse.H0_H0 ;  /* 0x20000066ff837230 */ /* 0x100fe40000004100 */
[----:B------:R-:W-:Y:S01]  /*1f60*/  FADD.FTZ R97, R97, R96 ;  /* 0x0000006061617221 */ /* 0x000fe20000010000 */
[----:B0-----:R-:W-:Y:S02]  /*1f70*/  HADD2.F32 R132, -RZ, R102.H1_H1 ;  /* 0x30000066ff847230 */ /* 0x001fe40000004100 */
[----:B------:R-:W-:Y:S01]  /*1f80*/  FADD.FTZ R99, R135, R98 ;  /* 0x0000006287637221 */ /* 0x000fe20000010000 */
[----:B------:R-:W-:Y:S02]  /*1f90*/  HADD2.F32 R101, -RZ, R101.H1_H1 ;  /* 0x30000065ff657230 */ /* 0x000fe40000004100 */
[----:B------:R-:W-:Y:S02]  /*1fa0*/  HADD2.F32 R133, -RZ, R103.H0_H0 ;  /* 0x20000067ff857230 */ /* 0x000fe40000004100 */
[----:B------:R-:W-:-:S02]  /*1fb0*/  HADD2.F32 R102, -RZ, R141.H1_H1 ;  /* 0x3000008dff667230 */ /* 0x000fc40000004100 */
[----:B------:R-:W-:Y:S02]  /*1fc0*/  HADD2.F32 R103, -RZ, R103.H1_H1 ;  /* 0x30000067ff677230 */ /* 0x000fe40000004100 */
[--C-:B------:R-:W-:Y:S02]  /*1fd0*/  HADD2.F32 R96, -RZ, R142.reuse.H0_H0 ;  /* 0x2000008eff607230 */ /* 0x100fe40000004100 */
[----:B------:R-:W-:Y:S01]  /*1fe0*/  FADD.FTZ R102, R102, R101 ;  /* 0x0000006566667221 */ /* 0x000fe20000010000 */
[----:B------:R-:W-:Y:S02]  /*1ff0*/  HADD2.F32 R135, -RZ, R142.H1_H1 ;  /* 0x3000008eff877230 */ /* 0x000fe40000004100 */
        /* <DEDUP_REMOVED lines=15> */
.L_x_13214:
[----:B-1---5:R-:W-:Y:S02]  /*20f0*/  HADD2.F32 R96, -RZ, R100.H0_H0 ;  /* 0x20000064ff607230 */ /* 0x022fe40000004100 */
[----:B------:R-:W-:Y:S02]  /*2100*/  HADD2.F32 R97, -RZ, R140.H0_H0 ;  /* 0x2000008cff617230 */ /* 0x000fe40000004100 */
[----:B------:R-:W-:Y:S02]  /*2110*/  HADD2.F32 R100, -RZ, R100.H1_H1 ;  /* 0x30000064ff647230 */ /* 0x000fe40000004100 */
[--C-:B------:R-:W-:Y:S02]  /*2120*/  HADD2.F32 R98, -RZ, R101.reuse.H0_H0 ;  /* 0x20000065ff627230 */ /* 0x100fe40000004100 */
[----:B------:R-:W-:Y:S01]  /*2130*/  FADD.FTZ R96, R97, R96 ;  /* 0x0000006061607221 */ /* 0x000fe20000010000 */
[----:B------:R-:W-:Y:S02]  /*2140*/  HADD2.F32 R131, -RZ, R101.H1_H1 ;  /* 0x30000065ff837230 */ /* 0x000fe40000004100 */
[----:B------:R-:W-:-:S02]  /*2150*/  HADD2.F32 R99, -RZ, R140.H1_H1 ;  /* 0x3000008cff637230 */ /* 0x000fc40000004100 */
[--C-:B------:R-:W-:Y:S02]  /*2160*/  HADD2.F32 R101, -RZ, R141.reuse.H0_H0 ;  /* 0x2000008dff657230 */ /* 0x100fe40000004100 */
[----:B0-----:R-:W-:Y:S02]  /*2170*/  HADD2.F32 R132, -RZ, R102.H0_H0 ;  /* 0x20000066ff847230 */ /* 0x001fe40000004100 */
[----:B------:R-:W-:Y:S01]  /*2180*/  FADD.FTZ R97, R99, R100 ;  /* 0x0000006463617221 */ /* 0x000fe20000010000 */
[----:B------:R-:W-:Y:S02]  /*2190*/  HADD2.F32 R100, -RZ, R141.H1_H1 ;  /* 0x3000008dff647230 */ /* 0x000fe40000004100 */
[----:B------:R-:W-:Y:S01]  /*21a0*/  FADD.FTZ R98, R101, R98 ;  /* 0x0000006265627221 */ /* 0x000fe20000010000 */
[--C-:B------:R-:W-:Y:S02]  /*21b0*/  HADD2.F32 R133, -RZ, R103.reuse.H0_H0 ;  /* 0x20000067ff857230 */ /* 0x100fe40000004100 */
[----:B------:R-:W-:-:S02]  /*21c0*/  HADD2.F32 R135, -RZ, R103.H1_H1 ;  /* 0x30000067ff877230 */ /* 0x000fc40000004100 */
[----:B------:R-:W-:Y:S01]  /*21d0*/  FADD.FTZ R99, R100, R131 ;  /* 0x0000008364637221 */ /* 0x000fe20000010000 */
[----:B------:R-:W-:Y:S02]  /*21e0*/  HADD2.F32 R101, -RZ, R142.H0_H0 ;  /* 0x2000008eff657230 */ /* 0x000fe40000004100 */
[----:B------:R-:W-:Y:S02]  /*21f0*/  HADD2.F32 R102, -RZ, R102.H1_H1 ;  /* 0x30000066ff667230 */ /* 0x000fe40000004100 */
[----:B------:R-:W-:Y:S02]  /*2200*/  HADD2.F32 R103, -RZ, R142.H1_H1 ;  /* 0x3000008eff677230 */ /* 0x000fe40000004100 */
[----:B------:R-:W-:Y:S01]  /*2210*/  FADD.FTZ R100, R101, R132 ;  /* 0x0000008465647221 */ /* 0x000fe20000010000 */
[--C-:B------:R-:W-:Y:S02]  /*2220*/  HADD2.F32 R134, -RZ, R143.reuse.H0_H0 ;  /* 0x2000008fff867230 */ /* 0x100fe40000004100 */
[----:B------:R-:W-:-:S02]  /*2230*/  HADD2.F32 R144, -RZ, R143.H1_H1 ;  /* 0x3000008fff907230 */ /* 0x000fc40000004100 */
[----:B------:R-:W-:Y:S01]  /*2240*/  FADD.FTZ R101, R103, R102 ;  /* 0x0000006667657221 */ /* 0x000fe20000010000 */
[----:B------:R-:W-:Y:S02]  /*2250*/  FADD.FTZ R102, R134, R133 ;  /* 0x0000008586667221 */ /* 0x000fe40000010000 */
[----:B------:R-:W-:Y:S01]  /*2260*/  FADD.FTZ R103, R144, R135 ;  /* 0x0000008790677221 */ /* 0x000fe20000010000 */
[----:B------:R-:W-:Y:S06]  /*2270*/  BRA `(.L_x_13215) ;  /* 0x0000000000687947 */ /* 0x000fec0003800000 */
.L_x_13213:
[----:B------:R-:W-:Y:S05]  /*2280*/  @!P2 BRA `(.L_x_13216) ;  /* 0x000000000044a947 */ /* 0x000fea0003800000 */
[--C-:B-1---5:R-:W-:Y:S02]  /*2290*/  HADD2.F32 R97, -RZ, R100.reuse.H0_H0 ;  /* 0x20000064ff617230 */ /* 0x122fe40000004100 */
[----:B------:R-:W-:Y:S02]  /*22a0*/  HADD2.F32 R100, -RZ, R100.H1_H1 ;  /* 0x30000064ff647230 */ /* 0x000fe40000004100 */
[--C-:B------:R-:W-:Y:S02]  /*22b0*/  HADD2.F32 R99, -RZ, R101.reuse.H0_H0 ;  /* 0x20000065ff637230 */ /* 0x100fe40000004100 */
[----:B------:R-:W-:Y:S01]  /*22c0*/  FADD.FTZ R96, R80, R97 ;  /* 0x0000006150607221 */ /* 0x000fe20000010000 */
[----:B0-----:R-:W-:Y:S02]  /*22d0*/  HADD2.F32 R132, -RZ, R101.H1_H1 ;  /* 0x30000065ff847230 */ /* 0x001fe40000004100 */
        /* <DEDUP_REMOVED lines=12> */
.L_x_13216:
[--C-:B-1---5:R-:W-:Y:S02]  /*23a0*/  HADD2.F32 R96, -RZ, R100.reuse.H0_H0 ;  /* 0x20000064ff607230 */ /* 0x122fe40000004100 */
[----:B------:R-:W-:Y:S02]  /*23b0*/  HADD2.F32 R97, -RZ, R100.H1_H1 ;  /* 0x30000064ff617230 */ /* 0x000fe40000004100 */
[--C-:B------:R-:W-:Y:S02]  /*23c0*/  HADD2.F32 R98, -RZ, R101.reuse.H0_H0 ;  /* 0x20000065ff627230 */ /* 0x100fe40000004100 */
[----:B------:R-:W-:Y:S02]  /*23d0*/  HADD2.F32 R99, -RZ, R101.H1_H1 ;  /* 0x30000065ff637230 */ /* 0x000fe40000004100 */
[--C-:B------:R-:W-:Y:S02]  /*23e0*/  HADD2.F32 R100, -RZ, R102.reuse.H0_H0 ;  /* 0x20000066ff647230 */ /* 0x100fe40000004100 */
[----:B------:R-:W-:-:S02]  /*23f0*/  HADD2.F32 R101, -RZ, R102.H1_H1 ;  /* 0x30000066ff657230 */ /* 0x000fc40000004100 */
[--C-:B------:R-:W-:Y:S02]  /*2400*/  HADD2.F32 R102, -RZ, R103.reuse.H0_H0 ;  /* 0x20000067ff667230 */ /* 0x100fe40000004100 */
[----:B------:R-:W-:-:S07]  /*2410*/  HADD2.F32 R103, -RZ, R103.H1_H1 ;  /* 0x30000067ff677230 */ /* 0x000fce0000004100 */
.L_x_13215:
[----:B0-----:R-:W0:Y:S02]  /*2420*/  LDC.64 R132, c[0x0][0x3a8] ;  /* 0x0000ea00ff847b82 */ /* 0x001e240000000a00 */
[C---:B0-----:R-:W-:Y:S01]  /*2430*/  IMAD.WIDE.U32 R132, R0.reuse, 0x20, R132 ;  /* 0x0000002000847825 */ /* 0x041fe200078e0084 */
[----:B------:R-:W-:-:S04]  /*2440*/  IADD3 R0, PT, PT, R0, 0x80, RZ ;  /* 0x0000008000007810 */ /* 0x000fc80007ffe0ff */
[----:B------:R1:W-:Y:S04]  /*2450*/  STG.E.128 desc[UR8][R132.64], R96 ;  /* 0x0000006084007986 */ /* 0x0003e8000c101d08 */
[----:B------:R1:W-:Y:S02]  /*2460*/  STG.E.128 desc[UR8][R132.64+0x10], R100 ;  /* 0x0000106484007986 */ /* 0x0003e4000c101d08 */
.L_x_13212:
[----:B------:R-:W-:Y:S05]  /*2470*/  BSYNC.RECONVERGENT B0 ;  /* 0x0000000000007941 */ /* 0x000fea0003800200 */
.L_x_13211:
        /* <DEDUP_REMOVED lines=19> */
[--C-:B--2--5:R-:W-:Y:S02]  /*25b0*/  HADD2.F32 R104, -RZ, R108.reuse.H0_H0 ;  /* 0x2000006cff687230 */ /* 0x124fe40000004100 */
        /* <DEDUP_REMOVED lines=8> */
[----:B------:R-:W-:Y:S02]  /*2640*/  HADD2.F32 R132, -RZ, R110.H1_H1 ;  /* 0x3000006eff847230 */ /* 0x000fe40000004100 */
        /* <DEDUP_REMOVED lines=23> */
.L_x_13220:
[----:B--2--5:R-:W-:Y:S02]  /*27c0*/  HADD2.F32 R104, -RZ, R108.H0_H0 ;  /* 0x2000006cff687230 */ /* 0x024fe40000004100 */
[----:B------:R-:W-:Y:S02]  /*27d0*/  HADD2.F32 R105, -RZ, R140.H0_H0 ;  /* 0x2000008cff697230 */ /* 0x000fe40000004100 */
[----:B------:R-:W-:Y:S02]  /*27e0*/  HADD2.F32 R108, -RZ, R108.H1_H1 ;  /* 0x3000006cff6c7230 */ /* 0x000fe40000004100 */
[--C-:B------:R-:W-:Y:S02]  /*27f0*/  HADD2.F32 R106, -RZ, R109.reuse.H0_H0 ;  /* 0x2000006dff6a7230 */ /* 0x100fe40000004100 */
[----:B------:R-:W-:Y:S01]  /*2800*/  FADD.FTZ R104, R105, R104 ;  /* 0x0000006869687221 */ /* 0x000fe20000010000 */
[----:B------:R-:W-:Y:S02]  /*2810*/  HADD2.F32 R131, -RZ, R109.H1_H1 ;  /* 0x3000006dff837230 */ /* 0x000fe40000004100 */
[----:B------:R-:W-:-:S02]  /*2820*/  HADD2.F32 R107, -RZ, R140.H1_H1 ;  /* 0x3000008cff6b7230 */ /* 0x000fc40000004100 */
[--C-:B------:R-:W-:Y:S02]  /*2830*/  HADD2.F32 R109, -RZ, R141.reuse.H0_H0 ;  /* 0x2000008dff6d7230 */ /* 0x100fe40000004100 */
[----:B------:R-:W-:Y:S02]  /*2840*/  HADD2.F32 R132, -RZ, R110.H0_H0 ;  /* 0x2000006eff847230 */ /* 0x000fe40000004100 */
        /* <DEDUP_REMOVED lines=16> */
.L_x_13219:
[----:B------:R-:W-:Y:S05]  /*2950*/  @!P3 BRA `(.L_x_13222) ;  /* 0x000000000044b947 */ /* 0x000fea0003800000 */
[--C-:B--2--5:R-:W-:Y:S02]  /*2960*/  HADD2.F32 R105, -RZ, R108.reuse.H0_H0 ;  /* 0x2000006cff697230 */ /* 0x124fe40000004100 */
        /* <DEDUP_REMOVED lines=16> */
.L_x_13222:
[--C-:B--2--5:R-:W-:Y:S02]  /*2a70*/  HADD2.F32 R104, -RZ, R108.reuse.H0_H0 ;  /* 0x2000006cff687230 */ /* 0x124fe40000004100 */
[----:B------:R-:W-:Y:S02]  /*2a80*/  HADD2.F32 R105, -RZ, R108.H1_H1 ;  /* 0x3000006cff697230 */ /* 0x000fe40000004100 */
[--C-:B------:R-:W-:Y:S02]  /*2a90*/  HADD2.F32 R106, -RZ, R109.reuse.H0_H0 ;  /* 0x2000006dff6a7230 */ /* 0x100fe40000004100 */
[----:B------:R-:W-:Y:S02]  /*2aa0*/  HADD2.F32 R107, -RZ, R109.H1_H1 ;  /* 0x3000006dff6b7230 */ /* 0x000fe40000004100 */
[--C-:B------:R-:W-:Y:S02]  /*2ab0*/  HADD2.F32 R108, -RZ, R110.reuse.H0_H0 ;  /* 0x2000006eff6c7230 */ /* 0x100fe40000004100 */
[----:B------:R-:W-:-:S02]  /*2ac0*/  HADD2.F32 R109, -RZ, R110.H1_H1 ;  /* 0x3000006eff6d7230 */ /* 0x000fc40000004100 */
[--C-:B------:R-:W-:Y:S02]  /*2ad0*/  HADD2.F32 R110, -RZ, R111.reuse.H0_H0 ;  /* 0x2000006fff6e7230 */ /* 0x100fe40000004100 */
[----:B------:R-:W-:-:S07]  /*2ae0*/  HADD2.F32 R111, -RZ, R111.H1_H1 ;  /* 0x3000006fff6f7230 */ /* 0x000fce0000004100 */
.L_x_13221:
[----:B------:R-:W0:Y:S02]  /*2af0*/  LDC.64 R132, c[0x0][0x3a8] ;  /* 0x0000ea00ff847b82 */ /* 0x000e240000000a00 */
[C---:B0-----:R-:W-:Y:S01]  /*2b00*/  IMAD.WIDE.U32 R132, R0.reuse, 0x20, R132 ;  /* 0x0000002000847825 */ /* 0x041fe200078e0084 */
[----:B------:R-:W-:-:S04]  /*2b10*/  IADD3 R0, PT, PT, R0, 0x80, RZ ;  /* 0x0000008000007810 */ /* 0x000fc80007ffe0ff */
[----:B------:R2:W-:Y:S04]  /*2b20*/  STG.E.128 desc[UR8][R132.64], R104 ;  /* 0x0000006884007986 */ /* 0x0005e8000c101d08 */
[----:B------:R2:W-:Y:S02]  /*2b30*/  STG.E.128 desc[UR8][R132.64+0x10], R108 ;  /* 0x0000106c84007986 */ /* 0x0005e4000c101d08 */
.L_x_13218:
[----:B------:R-:W-:Y:S05]  /*2b40*/  BSYNC.RECONVERGENT B0 ;  /* 0x0000000000007941 */ /* 0x000fea0003800200 */
.L_x_13217:
        /* <DEDUP_REMOVED lines=10> */
[----:B---3--:R-:W-:-:S04]  /*2bf0*/  IMAD.WIDE.U32 R112, R0, 0x10, R112 ;  /* 0x0000001000707825 */ /* 0x008fc800078e0070 */
[----:B----4-:R-:W-:-:S05]  /*2c00*/  @P0 IMAD.WIDE.U32 R114, R0, 0x10, R114 ;  /* 0x0000001000720825 */ /* 0x010fca00078e0072 */
[----:B------:R3:W5:Y:S01]  /*2c10*/  @P0 LDG.E.128 R140, desc[UR8][R114.64] ;  /* 0x00000008728c0981 */ /* 0x000762000c1e1d00 */
[----:B012---:R-:W-:-:S03]  /*2c20*/  @P4 IMAD.WIDE.U32 R132, R0, 0x20, R116 ;  /* 0x0000002000844825 */ /* 0x007fc600078e0074 */
[----:B------:R3:W5:Y:S04]  /*2c30*/  LDG.E.128 R116, desc[UR8][R112.64] ;  /* 0x0000000870747981 */ /* 0x000768000c1e1d00 */
[----:B------:R3:W5:Y:S04]  /*2c40*/  @P4 LDG.E.128 R80, desc[UR8][R132.64] ;  /* 0x0000000884504981 */ /* 0x000768000c1e1d00 */
[----:B------:R3:W5:Y:S01]  /*2c50*/  @P4 LDG.E.128 R84, desc[UR8][R132.64+0x10] ;  /* 0x0000100884544981 */ /* 0x000762000c1e1d00 */
[----:B------:R-:W-:Y:S05]  /*2c60*/  @!P0 BRA `(.L_x_13225) ;  /* 0x0000000000ec8947 */ /* 0x000fea0003800000 */
[----:B------:R-:W-:Y:S05]  /*2c70*/  @!P4 BRA `(.L_x_13226) ;  /* 0x000000000084c947 */ /* 0x000fea0003800000 */
[--C-:B---3-5:R-:W-:Y:S02]  /*2c80*/  HADD2.F32 R112, -RZ, R116.reuse.H0_H0 ;  /* 0x20000074ff707230 */ /* 0x128fe40000004100 */
        /* <DEDUP_REMOVED lines=32> */
.L_x_13226:
[----:B---3-5:R-:W-:Y:S02]  /*2e90*/  HADD2.F32 R112, -RZ, R116.H0_H0 ;  /* 0x20000074ff707230 */ /* 0x028fe40000004100 */
        /* <DEDUP_REMOVED lines=24> */
.L_x_13225:
[----:B------:R-:W-:Y:S05]  /*3020*/  @!P4 BRA `(.L_x_13228) ;  /* 0x000000000044c947 */ /* 0x000fea0003800000 */
[--C-:B---3-5:R-:W-:Y:S02]  /*3030*/  HADD2.F32 R113, -RZ, R116.reuse.H0_H0 ;  /* 0x20000074ff717230 */ /* 0x128fe40000004100 */
        /* <DEDUP_REMOVED lines=16> */
.L_x_13228:
[--C-:B---3-5:R-:W-:Y:S02]  /*3140*/  HADD2.F32 R112, -RZ, R116.reuse.H0_H0 ;  /* 0x20000074ff707230 */ /* 0x128fe40000004100 */
[----:B------:R-:W-:Y:S02]  /*3150*/  HADD2.F32 R113, -RZ, R116.H1_H1 ;  /* 0x30000074ff717230 */ /* 0x000fe40000004100 */
[--C-:B------:R-:W-:Y:S02]  /*3160*/  HADD2.F32 R114, -RZ, R117.reuse.H0_H0 ;  /* 0x20000075ff727230 */ /* 0x100fe40000004100 */
[----:B------:R-:W-:Y:S02]  /*3170*/  HADD2.F32 R115, -RZ, R117.H1_H1 ;  /* 0x30000075ff737230 */ /* 0x000fe40000004100 */
[--C-:B------:R-:W-:Y:S02]  /*3180*/  HADD2.F32 R116, -RZ, R118.reuse.H0_H0 ;  /* 0x20000076ff747230 */ /* 0x100fe40000004100 */
[----:B------:R-:W-:-:S02]  /*3190*/  HADD2.F32 R117, -RZ, R118.H1_H1 ;  /* 0x30000076ff757230 */ /* 0x000fc40000004100 */
[--C-:B------:R-:W-:Y:S02]  /*31a0*/  HADD2.F32 R118, -RZ, R119.reuse.H0_H0 ;  /* 0x20000077ff767230 */ /* 0x100fe40000004100 */
[----:B------:R-:W-:-:S07]  /*31b0*/  HADD2.F32 R119, -RZ, R119.H1_H1 ;  /* 0x30000077ff777230 */ /* 0x000fce0000004100 */
.L_x_13227:
[----:B------:R-:W0:Y:S02]  /*31c0*/  LDC.64 R132, c[0x0][0x3a8] ;  /* 0x0000ea00ff847b82 */ /* 0x000e240000000a00 */
[C---:B0-----:R-:W-:Y:S01]  /*31d0*/  IMAD.WIDE.U32 R132, R0.reuse, 0x20, R132 ;  /* 0x0000002000847825 */ /* 0x041fe200078e0084 */
[----:B------:R-:W-:-:S04]  /*31e0*/  IADD3 R0, PT, PT, R0, 0x80, RZ ;  /* 0x0000008000007810 */ /* 0x000fc80007ffe0ff */
[----:B------:R3:W-:Y:S04]  /*31f0*/  STG.E.128 desc[UR8][R132.64], R112 ;  /* 0x0000007084007986 */ /* 0x0007e8000c101d08 */
[----:B------:R3:W-:Y:S02]  /*3200*/  STG.E.128 desc[UR8][R132.64+0x10], R116 ;  /* 0x0000107484007986 */ /* 0x0007e4000c101d08 */
.L_x_13224:
[----:B------:R-:W-:Y:S05]  /*3210*/  BSYNC.RECONVERGENT B0 ;  /* 0x0000000000007941 */ /* 0x000fea0003800200 */
.L_x_13223:
        /* <DEDUP_REMOVED lines=19> */
[--C-:B0----5:R-:W-:Y:S02]  /*3350*/  HADD2.F32 R120, -RZ, R124.reuse.H0_H0 ;  /* 0x2000007cff787230 */ /* 0x121fe40000004100 */
        /* <DEDUP_REMOVED lines=8> */
[----:B--23--:R-:W-:Y:S02]  /*33e0*/  HADD2.F32 R132, -RZ, R126.H1_H1 ;  /* 0x3000007eff847230 */ /* 0x00cfe40000004100 */
        /* <DEDUP_REMOVED lines=23> */
.L_x_13232:
        /* <DEDUP_REMOVED lines=8> */
[----:B--23--:R-:W-:Y:S02]  /*35e0*/  HADD2.F32 R132, -RZ, R126.H0_H0 ;  /* 0x2000007eff847230 */ /* 0x00cfe40000004100 */
        /* <DEDUP_REMOVED lines=16> */
.L_x_13231:
[----:B------:R-:W-:Y:S05]  /*36f0*/  @!P5 BRA `(.L_x_13234) ;  /* 0x000000000044d947 */ /* 0x000fea0003800000 */
[--C-:B0----5:R-:W-:Y:S02]  /*3700*/  HADD2.F32 R121, -RZ, R124.reuse.H0_H0 ;  /* 0x2000007cff797230 */ /* 0x121fe40000004100 */
[----:B------:R-:W-:Y:S02]  /*3710*/  HADD2.F32 R124, -RZ, R124.H1_H1 ;  /* 0x3000007cff7c7230 */ /* 0x000fe40000004100 */
[--C-:B------:R-:W-:Y:S02]  /*3720*/  HADD2.F32 R123, -RZ, R125.reuse.H0_H0 ;  /* 0x2000007dff7b7230 */ /* 0x100fe40000004100 */
[----:B------:R-:W-:Y:S01]  /*3730*/  FADD.FTZ R120, R80, R121 ;  /* 0x0000007950787221 */ /* 0x000fe20000010000 */
[----:B--23--:R-:W-:Y:S02]  /*3740*/  HADD2.F32 R132, -RZ, R125.H1_H1 ;  /* 0x3000007dff847230 */ /* 0x00cfe40000004100 */
        /* <DEDUP_REMOVED lines=12> */
.L_x_13234:
        /* <DEDUP_REMOVED lines=8> */
.L_x_13233:
[----:B--23--:R-:W0:Y:S02]  /*3890*/  LDC.64 R132, c[0x0][0x3a8] ;  /* 0x0000ea00ff847b82 */ /* 0x00ce240000000a00 */
[----:B0-----:R-:W-:-:S05]  /*38a0*/  IMAD.WIDE.U32 R132, R0, 0x20, R132 ;  /* 0x0000002000847825 */ /* 0x001fca00078e0084 */
[----:B------:R4:W-:Y:S04]  /*38b0*/  STG.E.128 desc[UR8][R132.64], R120 ;  /* 0x0000007884007986 */ /* 0x0009e8000c101d08 */
[----:B------:R4:W-:Y:S02]  /*38c0*/  STG.E.128 desc[UR8][R132.64+0x10], R124 ;  /* 0x0000107c84007986 */ /* 0x0009e4000c101d08 */
.L_x_13230:
[----:B------:R-:W-:Y:S05]  /*38d0*/  BSYNC.RECONVERGENT B0 ;  /* 0x0000000000007941 */ /* 0x000fea0003800200 */
.L_x_13229:
[----:B------:R-:W-:Y:S01]  /*38e0*/  FADD.FTZ R0, RZ, R88 ;  /* 0x00000058ff007221 */ /* 0x000fe20000010000 */
[C---:B------:R-:W-:Y:S01]  /*38f0*/  ISETP.GE.U32.AND P0, PT, R3.reuse, 0x80, PT ;  /* 0x000000800300780c */ /* 0x040fe20003f06070 */
[----:B------:R-:W0:Y:S01]  /*3900*/  S2UR UR5, SR_CgaCtaId ;  /* 0x00000000000579c3 */ /* 0x000e220000008800 */
[----:B------:R-:W-:Y:S01]  /*3910*/  ISETP.GT.U32.AND P5, PT, R3, 0xff, PT ;  /* 0x000000ff0300780c */ /* 0x000fe20003fa4070 */
[----:B------:R-:W-:Y:S01]  /*3920*/  FADD.FTZ R131, R89, R0 ;  /* 0x0000000059837221 */ /* 0x000fe20000010000 */
[C---:B------:R-:W-:Y:S01]  /*3930*/  ISETP.GT.U32.AND P6, PT, R3.reuse, 0x17f, PT ;  /* 0x0000017f0300780c */ /* 0x040fe20003fc4070 */
[----:B------:R-:W-:Y:S01]  /*3940*/  UMOV UR4, 0x400 ;  /* 0x0000040000047882 */ /* 0x000fe20000000000 */
[----:B01234-:R-:W-:Y:S01]  /*3950*/  P2R R132, PR, RZ, 0x2 ;  /* 0x00000002ff847803 */ /* 0x01ffe20000000000 */
[----:B------:R-:W-:Y:S01]  /*3960*/  FADD.FTZ R0, R90, R131 ;  /* 0x000000835a007221 */ /* 0x000fe20000010000 */
[----:B------:R-:W-:Y:S01]  /*3970*/  ISETP.GT.U32.AND P1, PT, R3, 0x1ff, PT ;  /* 0x000001ff0300780c */ /* 0x000fe20003f24070 */
[----:B------:R-:W-:Y:S02]  /*3980*/  BSSY.RECONVERGENT B0, `(.L_x_13235) ;  /* 0x0000127000007945 */ /* 0x000fe40003800200 */
[----:B------:R-:W-:-:S04]  /*3990*/  FADD.FTZ R131, R91, R0 ;  /* 0x000000005b837221 */ /* 0x000fc80000010000 */
[----:B------:R-:W-:-:S04]  /*39a0*/  FADD.FTZ R0, R92, R131 ;  /* 0x000000835c007221 */ /* 0x000fc80000010000 */
[----:B------:R-:W-:-:S04]  /*39b0*/  FADD.FTZ R131, R93, R0 ;  /* 0x000000005d837221 */ /* 0x000fc80000010000 */
[----:B------:R-:W-:Y:S01]  /*39c0*/  FADD.FTZ R0, R94, R131 ;  /* 0x000000835e007221 */ /* 0x000fe20000010000 */
[----:B------:R-:W-:-:S03]  /*39d0*/  ULEA UR4, UR5, UR4, 0x18 ;  /* 0x0000000405047291 */ /* 0x000fc6000f8ec0ff */
        /* <DEDUP_REMOVED lines=48> */
[----:B------:R-:W-:-:S03]  /*3ce0*/  LOP3.LUT R145, R2, 0x1f, RZ, 0xc0, !PT ;  /* 0x0000001f02917812 */ /* 0x000fc600078ec0ff */
        /* <DEDUP_REMOVED lines=87> */
[----:B0-----:R-:W-:-:S07]  /*4260*/  FADD.FTZ R131, R0, R131 ;  /* 0x0000008300837221 */ /* 0x001fce0000010000 */
[----:B------:R-:W-:Y:S01]  /*4270*/  @!P5 SHF.R.U32.HI R0, RZ, 0x2, R2 ;  /* 0x00000002ff00d819 */ /* 0x000fe20000011602 */
[----:B------:R-:W0:Y:S02]  /*4280*/  SHFL.BFLY PT, R134, R131, 0x2, 0x1f ;  /* 0x0c401f0083867f89 */ /* 0x000e2400000e0000 */
[----:B0-----:R-:W-:Y:S01]  /*4290*/  FADD.FTZ R134, R131, R134 ;  /* 0x0000008683867221 */ /* 0x001fe20000010000 */
[----:B------:R-:W-:-:S04]  /*42a0*/  @!P5 LOP3.LUT R131, R0, 0x18, RZ, 0xc0, !PT ;  /* 0x000000180083d812 */ /* 0x000fc800078ec0ff */
[----:B------:R-:W0:Y:S02]  /*42b0*/  SHFL.BFLY PT, R133, R134, 0x4, 0x1f ;  /* 0x0c801f0086857f89 */ /* 0x000e2400000e0000 */
[----:B0-----:R-:W-:-:S05]  /*42c0*/  FADD.FTZ R133, R134, R133 ;  /* 0x0000008586857221 */ /* 0x001fca0000010000 */
[----:B------:R-:W0:Y:S02]  /*42d0*/  SHFL.BFLY PT, R144, R133, 0x8, 0x1f ;  /* 0x0d001f0085907f89 */ /* 0x000e2400000e0000 */
[----:B0-----:R-:W-:-:S05]  /*42e0*/  FADD.FTZ R144, R133, R144 ;  /* 0x0000009085907221 */ /* 0x001fca0000010000 */
[----:B------:R-:W0:Y:S02]  /*42f0*/  SHFL.BFLY PT, R135, R144, 0x10, 0x1f ;  /* 0x0e001f0090877f89 */ /* 0x000e2400000e0000 */
[----:B0-----:R-:W-:Y:S01]  /*4300*/  FADD.FTZ R133, R144, R135 ;  /* 0x0000008790857221 */ /* 0x001fe20000010000 */
[----:B------:R-:W-:Y:S01]  /*4310*/  CS2R R134, SRZ ;  /* 0x0000000000867805 */ /* 0x000fe2000001ff00 */
[----:B------:R-:W-:Y:S01]  /*4320*/  HFMA2 R144, -RZ, RZ, 0, 0 ;  /* 0x00000000ff907431 */ /* 0x000fe200000001ff */
[----:B------:R-:W-:Y:S02]  /*4330*/  @!P6 MOV R144, R129 ;  /* 0x000000810090e202 */ /* 0x000fe40000000f00 */
        /* <DEDUP_REMOVED lines=37> */
[----:B-1----:R-:W-:Y:S02]  /*4590*/  FADD.FTZ R131, R135, R132 ;  /* 0x0000008487837221 */ /* 0x002fe40000010000 */
[----:B------:R-:W-:Y:S01]  /*45a0*/  FMUL.FTZ R0, R0, R147 ;  /* 0x0000009300007220 */ /* 0x000fe20000410000 */
[----:B------:R-:W-:Y:S02]  /*45b0*/  MOV R147, UR6 ;  /* 0x0000000600937c02 */ /* 0x000fe40008000f00 */
[----:B------:R-:W1:Y:S01]  /*45c0*/  SHFL.IDX PT, R145, R145, RZ, 0x1f ;  /* 0x00001fff91917589 */ /* 0x000e6200000e0000 */
[----:B------:R-:W-:Y:S01]  /*45d0*/  FFMA.FTZ R0, R148, R0, R131 ;  /* 0x0000000094007223 */ /* 0x000fe20000010083 */
[----:B------:R-:W2:Y:S05]  /*45e0*/  @!P5 LDC.64 R134, c[0x0][0x3c8] ;  /* 0x0000f200ff86db82 */ /* 0x000eaa0000000a00 */
[----:B------:R-:W0:Y:S01]  /*45f0*/  SHFL.IDX PT, R0, R0, RZ, 0x1f ;  /* 0x00001fff00007589 */ /* 0x000e2200000e0000 */
[----:B-1----:R-:W-:Y:S01]  /*4600*/  FMUL.FTZ R131, R145, R145 ;  /* 0x0000009191837220 */ /* 0x002fe20000410000 */
[----:B--2---:R-:W-:-:S04]  /*4610*/  @!P5 IMAD.WIDE R134, R149, 0x4, R134 ;  /* 0x000000049586d825 */ /* 0x004fc800078e0286 */
[----:B------:R-:W-:Y:S01]  /*4620*/  FSEL R132, R131, RZ, !P6 ;  /* 0x000000ff83847208 */ /* 0x000fe20007000000 */
[----:B0-----:R-:W-:Y:S01]  /*4630*/  FFMA.FTZ R131, R0, UR7, R133 ;  /* 0x0000000700837c23 */ /* 0x001fe20008010085 */
[----:B------:R-:W-:-:S03]  /*4640*/  PLOP3.LUT P6, PT, PT, PT, UP2, 0x40, 0x4 ;  /* 0x000000000004781c */ /* 0x000fc60003fce828 */
[----:B------:R-:W-:Y:S01]  /*4650*/  FADD.FTZ R131, R131, R132 ;  /* 0x0000008483837221 */ /* 0x000fe20000010000 */
[----:B------:R-:W-:Y:S01]  /*4660*/  FSEL R0, R145, RZ, P6 ;  /* 0x000000ff91007208 */ /* 0x000fe20003000000 */
[----:B------:R-:W0:Y:S03]  /*4670*/  @!P5 LDC.64 R132, c[0x0][0x3c0] ;  /* 0x0000f000ff84db82 */ /* 0x000e260000000a00 */
[----:B------:R-:W-:Y:S01]  /*4680*/  R2UR UR5, R0 ;  /* 0x00000000000572ca */ /* 0x000fe200000e0000 */
[----:B------:R-:W1:Y:S02]  /*4690*/  MUFU.RSQ R131, R131 ;  /* 0x0000008300837308 */ /* 0x000e640000001400 */
[----:B-1----:R-:W-:Y:S01]  /*46a0*/  R2UR UR4, R131 ;  /* 0x00000000830472ca */ /* 0x002fe200000e0000 */
[----:B0-----:R-:W-:-:S05]  /*46b0*/  @!P5 IMAD.WIDE R132, R147, 0x4, R132 ;  /* 0x000000049384d825 */ /* 0x001fca00078e0284 */
[----:B------:R0:W-:Y:S07]  /*46c0*/  @!P5 STG.E desc[UR8][R132.64], R145 ;  /* 0x000000918400d986 */ /* 0x0001ee000c101908 */
[----:B------:R-:W-:-:S05]  /*46d0*/  MOV R147, UR4 ;  /* 0x0000000400937c02 */ /* 0x000fca0008000f00 */
[----:B------:R0:W-:Y:S01]  /*46e0*/  @!P5 STG.E desc[UR8][R134.64], R147 ;  /* 0x000000938600d986 */ /* 0x0001e2000c101908 */
[----:B------:R-:W-:Y:S05]  /*46f0*/  @!P0 BRA `(.L_x_13236) ;  /* 0x00000004003c8947 */ /* 0x000fea0003800000 */
[----:B------:R-:W-:Y:S01]  /*4700*/  FADD.FTZ R0, R94, -UR5 ;  /* 0x800000055e007e21 */ /* 0x000fe20008010000 */
[----:B-----5:R-:W-:Y:S02]  /*4710*/  HADD2.F32 R131, -RZ, R139.H0_H0 ;  /* 0x2000008bff837230 */ /* 0x020fe40000004100 */
[----:B0-----:R-:W-:Y:S02]  /*4720*/  HADD2.F32 R133, -RZ, R47.H0_H0 ;  /* 0x2000002fff857230 */ /* 0x001fe40000004100 */
[----:B------:R-:W-:Y:S01]  /*4730*/  FMUL.FTZ R144, R0, UR4 ;  /* 0x0000000400907c20 */ /* 0x000fe20008410000 */
[----:B------:R-:W-:Y:S01]  /*4740*/  FADD.FTZ R0, R92, -UR5 ;  /* 0x800000055c007e21 */ /* 0x000fe20008010000 */
[----:B------:R-:W-:Y:S02]  /*4750*/  HADD2.F32 R135, -RZ, R7.H0_H0 ;  /* 0x20000007ff877230 */ /* 0x000fe40000004100 */
        /* <DEDUP_REMOVED lines=12> */
[----:B------:R-:W-:Y:S01]  /*4820*/  FADD.FTZ R132, R93, -UR5 ;  /* 0x800000055d847e21 */ /* 0x000fe20008010000 */
[----:B------:R-:W-:Y:S02]  /*4830*/  HADD2.F32 R131, -RZ, R46.H0_H0 ;  /* 0x2000002eff837230 */ /* 0x000fe40000004100 */
[----:B------:R-:W-:Y:S01]  /*4840*/  FFMA.FTZ R147, R147, R146, R133 ;  /* 0x0000009293937223 */ /* 0x000fe20000010085 */
[----:B------:R-:W-:Y:S02]  /*4850*/  HADD2.F32 R133, -RZ, R62.H0_H0 ;  /* 0x2000003eff857230 */ /* 0x000fe40000004100 */
[----:B------:R-:W-:Y:S01]  /*4860*/  FMUL.FTZ R132, R132, UR4 ;  /* 0x0000000484847c20 */ /* 0x000fe20008410000 */
[----:B------:R-:W-:Y:S02]  /*4870*/  HADD2.F32 R145, -RZ, R138.H1_H1 ;  /* 0x3000008aff917230 */ /* 0x000fe40000004100 */
[----:B------:R-:W-:Y:S01]  /*4880*/  FFMA.FTZ R153, R0, R153, R131 ;  /* 0x0000009900997223 */ /* 0x000fe20000010083 */
[----:B------:R-:W-:Y:S01]  /*4890*/  HADD2.F32 R131, -RZ, R6.H0_H0 ;  /* 0x20000006ff837230 */ /* 0x000fe20000004100 */
[----:B------:R-:W-:Y:S01]  /*48a0*/  F2FP.F16.F32.PACK_AB R135, R135, R156 ;  /* 0x0000009c8787723e */ /* 0x000fe200000000ff */
[----:B------:R-:W-:Y:S01]  /*48b0*/  HADD2.F32 R149, -RZ, R46.H1_H1 ;  /* 0x3000002eff957230 */ /* 0x000fe20000004100 */
[----:B------:R-:W-:Y:S01]  /*48c0*/  F2FP.F16.F32.PACK_AB R147, R147, R144 ;  /* 0x000000909393723e */ /* 0x000fe200000000ff */
[----:B------:R-:W-:-:S02]  /*48d0*/  HADD2.F32 R151, -RZ, R6.H1_H1 ;  /* 0x30000006ff977230 */ /* 0x000fc40000004100 */
[----:B------:R-:W-:Y:S01]  /*48e0*/  FFMA.FTZ R131, R0, R131, R133 ;  /* 0x0000008300837223 */ /* 0x000fe20000010085 */
[----:B------:R-:W-:Y:S01]  /*48f0*/  FADD.FTZ R0, R90, -UR5 ;  /* 0x800000055a007e21 */ /* 0x000fe20008010000 */
[----:B------:R-:W-:Y:S02]  /*4900*/  HADD2.F32 R146, -RZ, R62.H1_H1 ;  /* 0x3000003eff927230 */ /* 0x000fe40000004100 */
[----:B------:R-:W-:Y:S01]  /*4910*/  FFMA.FTZ R134, R132, R145, R149 ;  /* 0x0000009184867223 */ /* 0x000fe20000010095 */
[----:B------:R-:W-:Y:S02]  /*4920*/  HADD2.F32 R133, -RZ, R137.H0_H0 ;  /* 0x20000089ff857230 */ /* 0x000fe40000004100 */
[----:B------:R-:W-:Y:S01]  /*4930*/  FMUL.FTZ R0, R0, UR4 ;  /* 0x0000000400007c20 */ /* 0x000fe20008410000 */
[----:B------:R-:W-:Y:S02]  /*4940*/  HADD2.F32 R145, -RZ, R45.H0_H0 ;  /* 0x2000002dff917230 */ /* 0x000fe40000004100 */
[----:B------:R-:W-:Y:S01]  /*4950*/  FFMA.FTZ R146, R132, R151, R146 ;  /* 0x0000009784927223 */ /* 0x000fe20000010092 */
        /* <DEDUP_REMOVED lines=13> */
[----:B------:R-:W-:Y:S01]  /*4a30*/  FADD.FTZ R148, R88, -UR5 ;  /* 0x8000000558947e21 */ /* 0x000fe20008010000 */
[----:B------:R-:W-:Y:S02]  /*4a40*/  HADD2.F32 R151, -RZ, R44.H0_H0 ;  /* 0x2000002cff977230 */ /* 0x000fe40000004100 */
[----:B------:R-:W-:Y:S01]  /*4a50*/  FFMA.FTZ R145, R145, R152, R149 ;  /* 0x0000009891917223 */ /* 0x000fe20000010095 */
[----:B------:R-:W-:Y:S01]  /*4a60*/  FMUL.FTZ R148, R148, UR4 ;  /* 0x0000000494947c20 */ /* 0x000fe20008410000 */
[----:B------:R-:W-:Y:S01]  /*4a70*/  HADD2.F32 R149, -RZ, R136.H0_H0 ;  /* 0x20000088ff957230 */ /* 0x000fe20000004100 */
[----:B------:R-:W-:Y:S01]  /*4a80*/  F2FP.F16.F32.PACK_AB R133, R133, R132 ;  /* 0x000000848585723e */ /* 0x000fe200000000ff */
[----:B------:R-:W-:Y:S01]  /*4a90*/  HADD2.F32 R155, -RZ, R4.H0_H0 ;  /* 0x20000004ff9b7230 */ /* 0x000fe20000004100 */
[----:B------:R-:W-:Y:S01]  /*4aa0*/  F2FP.F16.F32.PACK_AB R145, R145, R0 ;  /* 0x000000009191723e */ /* 0x000fe200000000ff */
[----:B------:R-:W-:-:S02]  /*4ab0*/  HADD2.F32 R152, -RZ, R60.H0_H0 ;  /* 0x2000003cff987230 */ /* 0x000fc40000004100 */
[C---:B------:R-:W-:Y:S01]  /*4ac0*/  FFMA.FTZ R154, R148.reuse, R149, R151 ;  /* 0x00000095949a7223 */ /* 0x040fe20000010097 */
[----:B------:R-:W-:Y:S01]  /*4ad0*/  HADD2.F32 R158, -RZ, R136.H1_H1 ;  /* 0x30000088ff9e7230 */ /* 0x000fe20000004100 */
[----:B------:R-:W0:Y:S01]  /*4ae0*/  LDC.64 R150, c[0x0][0x430] ;  /* 0x00010c00ff967b82 */ /* 0x000e220000000a00 */
[----:B------:R-:W-:Y:S02]  /*4af0*/  HADD2.F32 R160, -RZ, R44.H1_H1 ;  /* 0x3000002cffa07230 */ /* 0x000fe40000004100 */
[----:B------:R-:W-:Y:S01]  /*4b00*/  FFMA.FTZ R152, R148, R155, R152 ;  /* 0x0000009b94987223 */ /* 0x000fe20000010098 */
[----:B------:R-:W-:Y:S01]  /*4b10*/  FADD.FTZ R155, R89, -UR5 ;  /* 0x80000005599b7e21 */ /* 0x000fe20008010000 */
[----:B------:R-:W-:Y:S02]  /*4b20*/  HADD2.F32 R162, -RZ, R4.H1_H1 ;  /* 0x30000004ffa27230 */ /* 0x000fe40000004100 */
[----:B------:R-:W-:Y:S02]  /*4b30*/  HADD2.F32 R159, -RZ, R60.H1_H1 ;  /* 0x3000003cff9f7230 */ /* 0x000fe40000004100 */
[----:B------:R-:W-:Y:S01]  /*4b40*/  FMUL.FTZ R155, R155, UR4 ;  /* 0x000000049b9b7c20 */ /* 0x000fe20008410000 */
[----:B------:R-:W1:Y:S03]  /*4b50*/  LDC.64 R148, c[0x0][0x428] ;  /* 0x00010a00ff947b82 */ /* 0x000e660000000a00 */
[C---:B------:R-:W-:Y:S01]  /*4b60*/  FFMA.FTZ R157, R155.reuse, R158, R160 ;  /* 0x0000009e9b9d7223 */ /* 0x040fe200000100a0 */
[----:B------:R-:W-:-:S04]  /*4b70*/  FFMA.FTZ R159, R155, R162, R159 ;  /* 0x000000a29b9f7223 */ /* 0x000fc8000001009f */
[----:B------:R-:W-:Y:S02]  /*4b80*/  F2FP.F16.F32.PACK_AB R132, R157, R154 ;  /* 0x0000009a9d84723e */ /* 0x000fe400000000ff */
[----:B------:R-:W-:Y:S01]  /*4b90*/  F2FP.F16.F32.PACK_AB R144, R159, R152 ;  /* 0x000000989f90723e */ /* 0x000fe200000000ff */
[----:B0-----:R-:W-:-:S04]  /*4ba0*/  IMAD.WIDE.U32 R150, R130, 0x10, R150 ;  /* 0x0000001082967825 */ /* 0x001fc800078e0096 */
[C---:B-1----:R-:W-:Y:S01]  /*4bb0*/  IMAD.WIDE.U32 R148, R130.reuse, 0x10, R148 ;  /* 0x0000001082947825 */ /* 0x042fe200078e0094 */
[----:B------:R-:W-:-:S04]  /*4bc0*/  IADD3 R130, PT, PT, R130, 0x80, RZ ;  /* 0x0000008082827810 */ /* 0x000fc80007ffe0ff */
[----:B------:R1:W-:Y:S04]  /*4bd0*/  STG.E.128 desc[UR8][R148.64], R132 ;  /* 0x0000008494007986 */ /* 0x0003e8000c101d08 */
[----:B------:R1:W-:Y:S02]  /*4be0*/  STG.E.128 desc[UR8][R150.64], R144 ;  /* 0x0000009096007986 */ /* 0x0003e4000c101d08 */
.L_x_13236:
[----:B------:R-:W-:Y:S05]  /*4bf0*/  BSYNC.RECONVERGENT B0 ;  /* 0x0000000000007941 */ /* 0x000fea0003800200 */
.L_x_13235:
[----:B------:R-:W-:Y:S04]  /*4c00*/  BSSY.RECONVERGENT B0, `(.L_x_13237) ;  /* 0x0000051000007945 */ /* 0x000fe80003800200 */
[----:B------:R-:W-:Y:S05]  /*4c10*/  @!P1 BRA `(.L_x_13238) ;  /* 0x00000004003c9947 */ /* 0x000fea0003800000 */
[----:B------:R-:W-:Y:S01]  /*4c20*/  FADD.FTZ R0, R102, -UR5 ;  /* 0x8000000566007e21 */ /* 0x000fe20008010000 */
[----:B-----5:R-:W-:Y:S02]  /*4c30*/  HADD2.F32 R131, -RZ, R11.H0_H0 ;  /* 0x2000000bff837230 */ /* 0x020fe40000004100 */
[----:B01----:R-:W-:Y:S02]  /*4c40*/  HADD2.F32 R133, -RZ, R43.H0_H0 ;  /* 0x2000002bff857230 */ /* 0x003fe40000004100 */
        /* <DEDUP_REMOVED lines=76> */
.L_x_13238:
[----:B------:R-:W-:Y:S05]  /*5110*/  BSYNC.RECONVERGENT B0 ;  /* 0x0000000000007941 */ /* 0x000fea0003800200 */
.L_x_13237:
[----:B------:R-:W-:Y:S04]  /*5120*/  BSSY.RECONVERGENT B0, `(.L_x_13239) ;  /* 0x0000051000007945 */ /* 0x000fe80003800200 */
[----:B------:R-:W-:Y:S05]  /*5130*/  @!P2 BRA `(.L_x_13240) ;  /* 0x00000004003ca947 */ /* 0x000fea0003800000 */
[----:B------:R-:W-:Y:S01]  /*5140*/  FADD.FTZ R0, R110, -UR5 ;  /* 0x800000056e007e21 */ /* 0x000fe20008010000 */
[----:B-----5:R-:W-:Y:S02]  /*5150*/  HADD2.F32 R131, -RZ, R19.H0_H0 ;  /* 0x20000013ff837230 */ /* 0x020fe40000004100 */
[----:B012---:R-:W-:Y:S02]  /*5160*/  HADD2.F32 R133, -RZ, R39.H0_H0 ;  /* 0x20000027ff857230 */ /* 0x007fe40000004100 */
        /* <DEDUP_REMOVED lines=76> */
.L_x_13240:
[----:B------:R-:W-:Y:S05]  /*5630*/  BSYNC.RECONVERGENT B0 ;  /* 0x0000000000007941 */ /* 0x000fea0003800200 */
.L_x_13239:
[----:B------:R-:W-:Y:S04]  /*5640*/  BSSY.RECONVERGENT B0, `(.L_x_13241) ;  /* 0x0000051000007945 */ /* 0x000fe80003800200 */
[----:B------:R-:W-:Y:S05]  /*5650*/  @!P3 BRA `(.L_x_13242) ;  /* 0x00000004003cb947 */ /* 0x000fea0003800000 */
[----:B------:R-:W-:Y:S01]  /*5660*/  FADD.FTZ R0, R118, -UR5 ;  /* 0x8000000576007e21 */ /* 0x000fe20008010000 */
[----:B-----5:R-:W-:Y:S02]  /*5670*/  HADD2.F32 R131, -RZ, R27.H0_H0 ;  /* 0x2000001bff837230 */ /* 0x020fe40000004100 */
[----:B0123--:R-:W-:Y:S02]  /*5680*/  HADD2.F32 R133, -RZ, R35.H0_H0 ;  /* 0x20000023ff857230 */ /* 0x00ffe40000004100 */
        /* <DEDUP_REMOVED lines=76> */
.L_x_13242:
[----:B------:R-:W-:Y:S05]  /*5b50*/  BSYNC.RECONVERGENT B0 ;  /* 0x0000000000007941 */ /* 0x000fea0003800200 */
.L_x_13241:
[----:B------:R-:W-:Y:S04]  /*5b60*/  BSSY.RECONVERGENT B0, `(.L_x_13243) ;  /* 0x0000050000007945 */ /* 0x000fe80003800200 */
[----:B------:R-:W-:Y:S05]  /*5b70*/  @!P4 BRA `(.L_x_13244) ;  /* 0x000000040038c947 */ /* 0x000fea0003800000 */
[----:B------:R-:W-:Y:S01]  /*5b80*/  FADD.FTZ R0, R120, -UR5 ;  /* 0x8000000578007e21 */ /* 0x000fe20008010000 */
[----:B-----5:R-:W-:Y:S02]  /*5b90*/  HADD2.F32 R131, -RZ, R64.H0_H0 ;  /* 0x20000040ff837230 */ /* 0x020fe40000004100 */
[----:B-1234-:R-:W-:Y:S01]  /*5ba0*/  FADD.FTZ R144, R122, -UR5 ;  /* 0x800000057a907e21 */ /* 0x01efe20008010000 */
[----:B0-----:R-:W-:Y:S02]  /*5bb0*/  HADD2.F32 R133, -RZ, R72.H0_H0 ;  /* 0x20000048ff857230 */ /* 0x001fe40000004100 */
[----:B------:R-:W-:Y:S01]  /*5bc0*/  FMUL.FTZ R0, R0, UR4 ;  /* 0x0000000400007c20 */ /* 0x000fe20008410000 */
[----:B------:R-:W-:Y:S02]  /*5bd0*/  HADD2.F32 R135, -RZ, R68.H0_H0 ;  /* 0x20000044ff877230 */ /* 0x000fe40000004100 */
[----:B------:R-:W-:Y:S01]  /*5be0*/  FMUL.FTZ R147, R144, UR4 ;  /* 0x0000000490937c20 */ /* 0x000fe20008410000 */
[----:B------:R-:W-:-:S02]  /*5bf0*/  HADD2.F32 R145, -RZ, R76.H0_H0 ;  /* 0x2000004cff917230 */ /* 0x000fc40000004100 */
[C---:B------:R-:W-:Y:S01]  /*5c00*/  FFMA.FTZ R132, R0.reuse, R131, R133 ;  /* 0x0000008300847223 */ /* 0x040fe20000010085 */
[----:B------:R-:W-:Y:S01]  /*5c10*/  FADD.FTZ R131, R121, -UR5 ;  /* 0x8000000579837e21 */ /* 0x000fe20008010000 */
[----:B------:R-:W-:Y:S02]  /*5c20*/  HADD2.F32 R134, -RZ, R64.H1_H1 ;  /* 0x30000040ff867230 */ /* 0x000fe40000004100 */
[----:B------:R-:W-:Y:S02]  /*5c30*/  HADD2.F32 R146, -RZ, R72.H1_H1 ;  /* 0x30000048ff927230 */ /* 0x000fe40000004100 */
[----:B------:R-:W-:Y:S01]  /*5c40*/  FMUL.FTZ R131, R131, UR4 ;  /* 0x0000000483837c20 */ /* 0x000fe20008410000 */
[----:B------:R-:W-:Y:S02]  /*5c50*/  HADD2.F32 R148, -RZ, R68.H1_H1 ;  /* 0x30000044ff947230 */ /* 0x000fe40000004100 */
[----:B------:R-:W-:Y:S01]  /*5c60*/  FFMA.FTZ R144, R0, R135, R145 ;  /* 0x0000008700907223 */ /* 0x000fe20000010091 */
[----:B------:R-:W-:-:S02]  /*5c70*/  HADD2.F32 R133, -RZ, R76.H1_H1 ;  /* 0x3000004cff857230 */ /* 0x000fc40000004100 */
[----:B------:R-:W-:Y:S01]  /*5c80*/  FFMA.FTZ R145, R131, R134, R146 ;  /* 0x0000008683917223 */ /* 0x000fe20000010092 */
[----:B------:R-:W-:Y:S02]  /*5c90*/  HADD2.F32 R150, -RZ, R65.H0_H0 ;  /* 0x20000041ff967230 */ /* 0x000fe40000004100 */
[----:B------:R-:W-:Y:S01]  /*5ca0*/  FADD.FTZ R135, R123, -UR5 ;  /* 0x800000057b877e21 */ /* 0x000fe20008010000 */
[----:B------:R-:W-:Y:S02]  /*5cb0*/  HADD2.F32 R152, -RZ, R73.H0_H0 ;  /* 0x20000049ff987230 */ /* 0x000fe40000004100 */
[----:B------:R-:W-:Y:S01]  /*5cc0*/  FFMA.FTZ R131, R131, R148, R133 ;  /* 0x0000009483837223 */ /* 0x000fe20000010085 */
[----:B------:R-:W-:Y:S02]  /*5cd0*/  HADD2.F32 R0, -RZ, R69.H0_H0 ;  /* 0x20000045ff007230 */ /* 0x000fe40000004100 */
[----:B------:R-:W-:Y:S01]  /*5ce0*/  FMUL.FTZ R135, R135, UR4 ;  /* 0x0000000487877c20 */ /* 0x000fe20008410000 */
[----:B------:R-:W-:-:S02]  /*5cf0*/  HADD2.F32 R134, -RZ, R77.H0_H0 ;  /* 0x2000004dff867230 */ /* 0x000fc40000004100 */
[----:B------:R-:W-:Y:S01]  /*5d00*/  FFMA.FTZ R133, R147, R150, R152 ;  /* 0x0000009693857223 */ /* 0x000fe20000010098 */
[----:B------:R-:W-:Y:S01]  /*5d10*/  HADD2.F32 R146, -RZ, R65.H1_H1 ;  /* 0x30000041ff927230 */ /* 0x000fe20000004100 */
[----:B------:R-:W-:Y:S01]  /*5d20*/  F2FP.F16.F32.PACK_AB R132, R145, R132 ;  /* 0x000000849184723e */ /* 0x000fe200000000ff */
[----:B------:R-:W-:Y:S02]  /*5d30*/  HADD2.F32 R148, -RZ, R73.H1_H1 ;  /* 0x30000049ff947230 */ /* 0x000fe40000004100 */
[----:B------:R-:W-:Y:S01]  /*5d40*/  FFMA.FTZ R0, R147, R0, R134 ;  /* 0x0000000093007223 */ /* 0x000fe20000010086 */
[----:B------:R-:W-:Y:S02]  /*5d50*/  HADD2.F32 R150, -RZ, R69.H1_H1 ;  /* 0x30000045ff967230 */ /* 0x000fe40000004100 */
[----:B------:R-:W-:Y:S01]  /*5d60*/  FADD.FTZ R134, R124, -UR5 ;  /* 0x800000057c867e21 */ /* 0x000fe20008010000 */
[----:B------:R-:W-:Y:S02]  /*5d70*/  HADD2.F32 R153, -RZ, R77.H1_H1 ;  /* 0x3000004dff997230 */ /* 0x000fe40000004100 */
[----:B------:R-:W-:Y:S01]  /*5d80*/  FFMA.FTZ R146, R135, R146, R148 ;  /* 0x0000009287927223 */ /* 0x000fe20000010094 */
[----:B------:R-:W-:-:S02]  /*5d90*/  HADD2.F32 R147, -RZ, R74.H0_H0 ;  /* 0x2000004aff937230 */ /* 0x000fc40000004100 */
[----:B------:R-:W-:Y:S01]  /*5da0*/  FMUL.FTZ R152, R134, UR4 ;  /* 0x0000000486987c20 */ /* 0x000fe20008410000 */
[----:B------:R-:W-:Y:S02]  /*5db0*/  HADD2.F32 R149, -RZ, R70.H0_H0 ;  /* 0x20000046ff957230 */ /* 0x000fe40000004100 */
[----:B------:R-:W-:Y:S01]  /*5dc0*/  FFMA.FTZ R153, R135, R150, R153 ;  /* 0x0000009687997223 */ /* 0x000fe20000010099 */
[----:B------:R-:W-:Y:S01]  /*5dd0*/  HADD2.F32 R135, -RZ, R66.H0_H0 ;  /* 0x20000042ff877230 */ /* 0x000fe20000004100 */
[----:B------:R-:W-:Y:S01]  /*5de0*/  F2FP.F16.F32.PACK_AB R133, R146, R133 ;  /* 0x000000859285723e */ /* 0x000fe200000000ff */
[----:B------:R-:W-:Y:S01]  /*5df0*/  HADD2.F32 R148, -RZ, R78.H0_H0 ;  /* 0x2000004eff947230 */ /* 0x000fe20000004100 */
[----:B------:R-:W-:Y:S01]  /*5e00*/  F2FP.F16.F32.PACK_AB R144, R131, R144 ;  /* 0x000000908390723e */ /* 0x000fe200000000ff */
[----:B------:R-:W-:Y:S02]  /*5e10*/  HADD2.F32 R150, -RZ, R74.H1_H1 ;  /* 0x3000004aff967230 */ /* 0x000fe40000004100 */
[C---:B------:R-:W-:Y:S01]  /*5e20*/  FFMA.FTZ R134, R152.reuse, R135, R147 ;  /* 0x0000008798867223 */ /* 0x040fe20000010093 */
[----:B------:R-:W-:Y:S01]  /*5e30*/  FADD.FTZ R135, R125, -UR5 ;  /* 0x800000057d877e21 */ /* 0x000fe20008010000 */
[----:B------:R-:W-:Y:S01]  /*5e40*/  FFMA.FTZ R152, R152, R149, R148 ;  /* 0x0000009598987223 */ /* 0x000fe20000010094 */
[----:B------:R-:W-:Y:S01]  /*5e50*/  HADD2.F32 R148, -RZ, R66.H1_H1 ;  /* 0x30000042ff947230 */ /* 0x000fe20000004100 */
[----:B------:R-:W-:Y:S01]  /*5e60*/  F2FP.F16.F32.PACK_AB R145, R153, R0 ;  /* 0x000000009991723e */ /* 0x000fe200000000ff */
[----:B------:R-:W-:-:S02]  /*5e70*/  HADD2.F32 R154, -RZ, R70.H1_H1 ;  /* 0x30000046ff9a7230 */ /* 0x000fc40000004100 */
[----:B------:R-:W-:Y:S01]  /*5e80*/  FMUL.FTZ R135, R135, UR4 ;  /* 0x0000000487877c20 */ /* 0x000fe20008410000 */
[----:B------:R-:W-:Y:S02]  /*5e90*/  HADD2.F32 R155, -RZ, R78.H1_H1 ;  /* 0x3000004eff9b7230 */ /* 0x000fe40000004100 */
[----:B------:R-:W-:Y:S02]  /*5ea0*/  HADD2.F32 R149, -RZ, R75.H0_H0 ;  /* 0x2000004bff957230 */ /* 0x000fe40000004100 */
[C---:B------:R-:W-:Y:S01]  /*5eb0*/  FFMA.FTZ R147, R135.reuse, R148, R150 ;  /* 0x0000009487937223 */ /* 0x040fe20000010096 */
[----:B------:R-:W-:Y:S02]  /*5ec0*/  HADD2.F32 R151, -RZ, R71.H0_H0 ;  /* 0x20000047ff977230 */ /* 0x000fe40000004100 */
[----:B------:R-:W-:Y:S01]  /*5ed0*/  FFMA.FTZ R155, R135, R154, R155 ;  /* 0x0000009a879b7223 */ /* 0x000fe2000001009b */
[----:B------:R-:W-:Y:S01]  /*5ee0*/  FADD.FTZ R135, R126, -UR5 ;  /* 0x800000057e877e21 */ /* 0x000fe20008010000 */
[----:B------:R-:W-:Y:S01]  /*5ef0*/  HADD2.F32 R148, -RZ, R79.H0_H0 ;  /* 0x2000004fff947230 */ /* 0x000fe20000004100 */
[----:B------:R-:W-:Y:S01]  /*5f00*/  F2FP.F16.F32.PACK_AB R134, R147, R134 ;  /* 0x000000869386723e */ /* 0x000fe200000000ff */
[----:B------:R-:W-:-:S02]  /*5f10*/  HADD2.F32 R157, -RZ, R67.H1_H1 ;  /* 0x30000043ff9d7230 */ /* 0x000fc40000004100 */
[----:B------:R-:W-:Y:S01]  /*5f20*/  FMUL.FTZ R154, R135, UR4 ;  /* 0x00000004879a7c20 */ /* 0x000fe20008410000 */
[----:B------:R-:W-:Y:S01]  /*5f30*/  HADD2.F32 R135, -RZ, R67.H0_H0 ;  /* 0x20000043ff877230 */ /* 0x000fe20000004100 */
[----:B------:R-:W-:Y:S01]  /*5f40*/  F2FP.F16.F32.PACK_AB R146, R155, R152 ;  /* 0x000000989b92723e */ /* 0x000fe200000000ff */
[----:B------:R-:W-:Y:S02]  /*5f50*/  HADD2.F32 R159, -RZ, R75.H1_H1 ;  /* 0x3000004bff9f7230 */ /* 0x000fe40000004100 */
[----:B------:R-:W-:Y:S02]  /*5f60*/  HADD2.F32 R160, -RZ, R79.H1_H1 ;  /* 0x3000004fffa07230 */ /* 0x000fe40000004100 */
[C---:B------:R-:W-:Y:S01]  /*5f70*/  FFMA.FTZ R135, R154.reuse, R135, R149 ;  /* 0x000000879a877223 */ /* 0x040fe20000010095 */
[----:B------:R-:W-:Y:S01]  /*5f80*/  FFMA.FTZ R154, R154, R151, R148 ;  /* 0x000000979a9a7223 */ /* 0x000fe20000010094 */
[----:B------:R-:W-:Y:S01]  /*5f90*/  FADD.FTZ R148, R127, -UR5 ;  /* 0x800000057f947e21 */ /* 0x000fe20008010000 */
[----:B------:R-:W0:Y:S03]  /*5fa0*/  LDC.64 R150, c[0x0][0x430] ;  /* 0x00010c00ff967b82 */ /* 0x000e260000000a00 */
[----:B------:R-:W-:-:S04]  /*5fb0*/  FMUL.FTZ R156, R148, UR4 ;  /* 0x00000004949c7c20 */ /* 0x000fc80008410000 */
[----:B------:R-:W-:Y:S01]  /*5fc0*/  FFMA.FTZ R158, R156, R157, R159 ;  /* 0x0000009d9c9e7223 */ /* 0x000fe2000001009f */
[----:B------:R-:W1:Y:S01]  /*5fd0*/  LDC.64 R148, c[0x0][0x428] ;  /* 0x00010a00ff947b82 */ /* 0x000e620000000a00 */
[----:B------:R-:W-:-:S03]  /*5fe0*/  HADD2.F32 R157, -RZ, R71.H1_H1 ;  /* 0x30000047ff9d7230 */ /* 0x000fc60000004100 */
[----:B------:R-:W-:Y:S02]  /*5ff0*/  F2FP.F16.F32.PACK_AB R135, R158, R135 ;  /* 0x000000879e87723e */ /* 0x000fe400000000ff */
[----:B------:R-:W-:-:S05]  /*6000*/  FFMA.FTZ R157, R156, R157, R160 ;  /* 0x0000009d9c9d7223 */ /* 0x000fca00000100a0 */
[----:B------:R-:W-:Y:S01]  /*6010*/  F2FP.F16.F32.PACK_AB R147, R157, R154 ;  /* 0x0000009a9d93723e */ /* 0x000fe200000000ff */
[----:B0-----:R-:W-:-:S04]  /*6020*/  IMAD.WIDE.U32 R150, R130, 0x10, R150 ;  /* 0x0000001082967825 */ /* 0x001fc800078e0096 */
[----:B-1----:R-:W-:-:S05]  /*6030*/  IMAD.WIDE.U32 R148, R130, 0x10, R148 ;  /* 0x0000001082947825 */ /* 0x002fca00078e0094 */
[----:B------:R0:W-:Y:S04]  /*6040*/  STG.E.128 desc[UR8][R148.64], R132 ;  /* 0x0000008494007986 */ /* 0x0001e8000c101d08 */
[----:B------:R0:W-:Y:S02]  /*6050*/  STG.E.128 desc[UR8][R150.64], R144 ;  /* 0x0000009096007986 */ /* 0x0001e4000c101d08 */
.L_x_13244:
[----:B------:R-:W-:Y:S05]  /*6060*/  BSYNC.RECONVERGENT B0 ;  /* 0x0000000000007941 */ /* 0x000fea0003800200 */
.L_x_13243:
[----:B------:R-:W-:Y:S02]  /*6070*/  UIADD3 UR6, UPT, UPT, UR6, UR14, URZ ;  /* 0x0000000e06067290 */ /* 0x000fe4000fffe0ff */
[----:B------:R-:W-:Y:S02]  /*6080*/  UPLOP3.LUT UP1, UPT, UPT, UPT, UP1, 0x40, 0x4 ;  /* 0x000000000004789c */ /* 0x000fe40003f2e810 */
[----:B------:R-:W-:-:S09]  /*6090*/  UISETP.GE.AND UP0, UPT, UR6, UR15, UPT ;  /* 0x0000000f0600728c */ /* 0x000fd2000bf06270 */
[----:B------:R-:W-:Y:S05]  /*60a0*/  BRA.U !UP0, `(.L_x_13245) ;  /* 0xffffffb508587547 */ /* 0x000fea000b83ffff */
[----:B------:R-:W-:Y:S05]  /*60b0*/  EXIT ;  /* 0x000000000000794d */ /* 0x000fea0003800000 */
.L_x_13246:
        /* <DEDUP_REMOVED lines=12> */
.L_x_22348:


//--------------------- .text._ZN10layer_norm31ln_parallel_residual_fwd_kernelINS_13Kernel_traitsI6__halfS2_fS2_fjLj5120ELj1ELj1ELj4ELj16ENS_18Kernel_traits_baseILj5120ES2_S2_fS2_fjLj128EEEEELb0ELb0ELb1EEEvNS_9FwdParamsE --------------------------
	.section	.text._ZN10layer_norm31ln_parallel_residual_fwd_kernelINS_13Kernel_traitsI6__halfS2_fS2_fjLj5120ELj1ELj1ELj4ELj16ENS_18Kernel_traits_baseILj5120ES2_S2_fS2_fjLj128EEEEELb0ELb0ELb1EEEvNS_9FwdParamsE,"ax",@progbits
	.align	128
        .global         _ZN10layer_norm31ln_parallel_residual_fwd_kernelINS_13Kernel_traitsI6__halfS2_fS2_fjLj5120ELj1ELj1ELj4ELj16ENS_18Kernel_traits_baseILj5120ES2_S2_fS2_fjLj128EEEEELb0ELb0ELb1EEEvNS_9FwdParamsE
        .type           _ZN10layer_norm31ln_parallel_residual_fwd_kernelINS_13Kernel_traitsI6__halfS2_fS2_fjLj5120ELj1ELj1ELj4ELj16ENS_18Kernel_traits_baseILj5120ES2_S2_fS2_fjLj128EEEEELb0ELb0ELb1EEEvNS_9FwdParamsE,@function
        .size           _ZN10layer_norm31ln_parallel_residual_fwd_kernelINS_13Kernel_traitsI6__halfS2_fS2_fjLj5120ELj1ELj1ELj4ELj16ENS_18Kernel_traits_baseILj5120ES2_S2_fS2_fjLj128EEEEELb0ELb0ELb1EEEvNS_9FwdParamsE,(.L_x_22349 - _ZN10layer_norm31ln_parallel_residual_fwd_kernelINS_13Kernel_traitsI6__halfS2_fS2_fjLj5120ELj1ELj1ELj4ELj16ENS_18Kernel_traits_baseILj5120ES2_S2_fS2_fjLj128EEEEELb0ELb0ELb1EEEvNS_9FwdParamsE)
        .other          _ZN10layer_norm31ln_parallel_residual_fwd_kernelINS_13Kernel_traitsI6__halfS2_fS2_fjLj5120ELj1ELj1ELj4ELj16ENS_18Kernel_traits_baseILj5120ES2_S2_fS2_fjLj128EEEEELb0ELb0ELb1EEEvNS_9FwdParamsE,@"STO_CUDA_ENTRY STV_DEFAULT"
_ZN10layer_norm31ln_parallel_residual_fwd_kernelINS_13Kernel_traitsI6__halfS2_fS2_fjLj5120ELj1ELj1ELj4ELj16ENS_18Kernel_traits_baseILj5120ES2_S2_fS2_fjLj128EEEEELb0ELb0ELb1EEEvNS_9FwdParamsE:
.text._ZN10layer_norm31ln_parallel_residual_fwd_kernelINS_13Kernel_traitsI6__halfS2_fS2_fjLj5120ELj1ELj1ELj4ELj16ENS_18Kernel_traits_baseILj5120ES2_S2_fS2_fjLj128EEEEELb0ELb0ELb1EEEvNS_9FwdParamsE:
        /* <DEDUP_REMOVED lines=49> */
.L_x_13248:
[----:B------:R-:W0:Y:S08]  /*0310*/  LDC.64 R6, c[0x0][0x3d0] ;  /* 0x0000f400ff067b82 */ /* 0x000e300000000a00 */
[----:B------:R-:W1:Y:S08]  /*0320*/  LDC.64 R4, c[0x0][0x440] ;  /* 0x00011000ff047b82 */ /* 0x000e700000000a00 */
[----:B------:R-:W2:Y:S01]  /*0330*/  LDC.64 R8, c[0x0][0x3d8] ;  /* 0x0000f600ff087b82 */ /* 0x000ea20000000a00 */
[----:B0-----:R-:W-:-:S05]  /*0340*/  IMAD.WIDE.U32 R6, R0, 0x10, R6 ;  /* 0x0000001000067825 */ /* 0x001fca00078e0006 */
[----:B------:R-:W5:Y:S01]  /*0350*/  LDG.E.128 R12, desc[UR6][R6.64+0x800] ;  /* 0x00080006060c7981 */ /* 0x000f62000c1e1d00 */
[----:B-1----:R-:W-:-:S03]  /*0360*/  IMAD.WIDE.U32 R4, R0, 0x10, R4 ;  /* 0x0000001000047825 */ /* 0x002fc600078e0004 */
[----:B------:R-:W5:Y:S04]  /*0370*/  LDG.E.128 R16, desc[UR6][R6.64+0x1000] ;  /* 0x0010000606107981 */ /* 0x000f68000c1e1d00 */
[----:B------:R-:W5:Y:S01]  /*0380*/  LDG.E.128 R20, desc[UR6][R6.64+0x1800] ;  /* 0x0018000606147981 */ /* 0x000f62000c1e1d00 */
[----:B--2---:R-:W-:-:S03]  /*0390*/  IMAD.WIDE.U32 R52, R0, 0x10, R8 ;  /* 0x0000001000347825 */ /* 0x004fc600078e0008 */
[----:B------:R-:W5:Y:S04]  /*03a0*/  LDG.E.128 R24, desc[UR6][R6.64+0x2000] ;  /* 0x0020000606187981 */ /* 0x000f68000c1e1d00 */
[----:B------:R-:W5:Y:S04]  /*03b0*/  LDG.E.128 R8, desc[UR6][R6.64] ;  /* 0x0000000606087981 */ /* 0x000f68000c1e1d00 */
[----:B------:R-:W5:Y:S04]  /*03c0*/  LDG.E.128 R84, desc[UR6][R4.64] ;  /* 0x0000000604547981 */ /* 0x000f68000c1e1d00 */
[----:B------:R-:W5:Y:S04]  /*03d0*/  LDG.E.128 R80, desc[UR6][R4.64+0x800] ;  /* 0x0008000604507981 */ /* 0x000f68000c1e1d00 */
[----:B------:R-:W5:Y:S04]  /*03e0*/  LDG.E.128 R76, desc[UR6][R4.64+0x1000] ;  /* 0x00100006044c7981 */ /* 0x000f68000c1e1d00 */
[----:B------:R-:W5:Y:S04]  /*03f0*/  LDG.E.128 R72, desc[UR6][R4.64+0x1800] ;  /* 0x0018000604487981 */ /* 0x000f68000c1e1d00 */
[----:B------:R-:W5:Y:S01]  /*0400*/  LDG.E.128 R68, desc[UR6][R4.64+0x2000] ;  /* 0x0020000604447981 */ /* 0x000f62000c1e1d00 */
[----:B------:R-:W-:-:S02]  /*0410*/  CS2R R50, SRZ ;  /* 0x0000000000327805 */ /* 0x000fc4000001ff00 */
[----:B------:R-:W-:Y:S02]  /*0420*/  CS2R R48, SRZ ;  /* 0x0000000000307805 */ /* 0x000fe4000001ff00 */
[----:B------:R-:W-:Y:S01]  /*0430*/  CS2R R54, SRZ ;  /* 0x0000000000367805 */ /* 0x000fe2000001ff00 */
[----:B------:R-:W5:Y:S01]  /*0440*/  LDG.E.128 R28, desc[UR6][R52.64] ;  /* 0x00000006341c7981 */ /* 0x000f62000c1e1d00 */
[----:B------:R-:W-:Y:S02]  /*0450*/  CS2R R58, SRZ ;  /* 0x00000000003a7805 */ /* 0x000fe4000001ff00 */
[----:B------:R-:W-:Y:S02]  /*0460*/  CS2R R56, SRZ ;  /* 0x0000000000387805 */ /* 0x000fe4000001ff00 */
[----:B------:R-:W-:Y:S01]  /*0470*/  CS2R R62, SRZ ;  /* 0x00000000003e7805 */ /* 0x000fe2000001ff00 */
[----:B------:R-:W5:Y:S01]  /*0480*/  LDG.E.128 R32, desc[UR6][R52.64+0x800] ;  /* 0x0008000634207981 */ /* 0x000f62000c1e1d00 */
[----:B------:R-:W-:-:S02]  /*0490*/  CS2R R60, SRZ ;  /* 0x00000000003c7805 */ /* 0x000fc4000001ff00 */
[----:B------:R-:W-:Y:S02]  /*04a0*/  CS2R R66, SRZ ;  /* 0x0000000000427805 */ /* 0x000fe4000001ff00 */
[----:B------:R-:W-:Y:S01]  /*04b0*/  CS2R R64, SRZ ;  /* 0x0000000000407805 */ /* 0x000fe2000001ff00 */
[----:B------:R-:W5:Y:S04]  /*04c0*/  LDG.E.128 R36, desc[UR6][R52.64+0x1000] ;  /* 0x0010000634247981 */ /* 0x000f68000c1e1d00 */
[----:B------:R-:W5:Y:S04]  /*04d0*/  LDG.E.128 R40, desc[UR6][R52.64+0x1800] ;  /* 0x0018000634287981 */ /* 0x000f68000c1e1d00 */
[----:B------:R0:W5:Y:S02]  /*04e0*/  LDG.E.128 R44, desc[UR6][R52.64+0x2000] ;  /* 0x00200006342c7981 */ /* 0x000164000c1e1d00 */
[----:B0-----:R-:W-:Y:S01]  /*04f0*/  CS2R R52, SRZ ;  /* 0x0000000000347805 */ /* 0x001fe2000001ff00 */
[----:B------:R-:W-:Y:S06]  /*0500*/  BRA `(.L_x_13249) ;  /* 0x0000000400007947 */ /* 0x000fec0003800000 */
.L_x_13247:
        /* <DEDUP_REMOVED lines=33> */
.L_x_13250:
        /* <DEDUP_REMOVED lines=30> */
[----:B0-----:R-:W-:-:S07]  /*0900*/  CS2R R76, SRZ ;  /* 0x00000000004c7805 */ /* 0x001fce000001ff00 */
.L_x_13249:
[----:B------:R-:W1:Y:S02]  /*0910*/  LDCU UR4, c[0x0][0x384] ;  /* 0x00007080ff0477ac */ /* 0x000e640008000800 */
[----:B-1----:R-:W-:-:S13]  /*0920*/  ISETP.GE.AND P0, PT, R3, UR4, PT ;  /* 0x0000000403007c0c */ /* 0x002fda000bf06270 */
[----:B------:R-:W-:Y:S05]  /*0930*/  @P0 EXIT ;  /* 0x000000000000094d */ /* 0x000fea0003800000 */
[----:B------:R-:W1:Y:S01]  /*0940*/  LDCU.64 UR8, c[0x0][0x398] ;  /* 0x00007300ff0877ac */ /* 0x000e620008000a00 */
[----:B------:R-:W2:Y:S01]  /*0950*/  LDCU.U8 UR4, c[0x0][0x410] ;  /* 0x00008200ff0477ac */ /* 0x000ea20008000000 */
[----:B------:R-:W3:Y:S01]  /*0960*/  LDCU UR10, c[0x0][0x388] ;  /* 0x00007100ff0a77ac */ /* 0x000ee20008000800 */
[----:B------:R-:W4:Y:S01]  /*0970*/  LDCU UR11, c[0x0][0x400] ;  /* 0x00008000ff0b77ac */ /* 0x000f220008000800 */
[----:B------:R-:W0:Y:S01]  /*0980*/  LDCU.64 UR14, c[0x0][0x398] ;  /* 0x00007300ff0e77ac */ /* 0x000e220008000a00 */
[----:B-1----:R-:W-:Y:S01]  /*0990*/  ISETP.NE.U32.AND P0, PT, RZ, UR8, PT ;  /* 0x00000008ff007c0c */ /* 0x002fe2000bf05070 */
[----:B------:R-:W1:Y:S03]  /*09a0*/  LDCU.64 UR12, c[0x0][0x3a0] ;  /* 0x00007400ff0c77ac */ /* 0x000e660008000a00 */
[----:B------:R-:W-:Y:S02]  /*09b0*/  ISETP.NE.AND.EX P0, PT, RZ, UR9, PT, P0 ;  /* 0x00000009ff007c0c */ /* 0x000fe4000bf05300 */
[----:B--2---:R-:W-:Y:S01]  /*09c0*/  ISETP.NE.AND P2, PT, RZ, UR4, PT ;  /* 0x00000004ff007c0c */ /* 0x004fe2000bf45270 */
[----:B0--34-:R-:W-:-:S12]  /*09d0*/  UPLOP3.LUT UP1, UPT, UPT, UPT, UPT, 0x40, 0x4 ;  /* 0x000000000004789c */ /* 0x019fd80003f2e870 */
.L_x_13271:
[----:B-1----:R-:W-:Y:S01]  /*09e0*/  ISETP.NE.U32.AND P1, PT, RZ, UR12, PT ;  /* 0x0000000cff007c0c */ /* 0x002fe2000bf25070 */
[----:B--2---:R-:W0:Y:S01]  /*09f0*/  LDC.64 R100, c[0x0][0x390] ;  /* 0x0000e400ff647b82 */ /* 0x004e220000000a00 */
[----:B------:R-:W-:Y:S02]  /*0a00*/  IMAD R102, R3, UR10, RZ ;  /* 0x0000000a03667c24 */ /* 0x000fe4000f8e02ff */
        /* <DEDUP_REMOVED lines=28> */
.L_x_13252:
[----:B-----5:R-:W-:Y:S02]  /*0bd0*/  HADD2.F32 R5, -RZ, R120.H0_H0 ;  /* 0x20000078ff057230 */ /* 0x020fe40000004100 */
[----:B------:R-:W-:Y:S02]  /*0be0*/  HADD2.F32 R103, -RZ, R122.H0_H0 ;  /* 0x2000007aff677230 */ /* 0x000fe40000004100 */
[----:B------:R-:W-:Y:S02]  /*0bf0*/  HADD2.F32 R120, -RZ, R120.H1_H1 ;  /* 0x30000078ff787230 */ /* 0x000fe40000004100 */
[----:B------:R-:W-:Y:S01]  /*0c00*/  FADD.FTZ R136, R92, R5 ;  /* 0x000000055c887221 */ /* 0x000fe20000010000 */
[----:B------:R-:W-:Y:S02]  /*0c10*/  HADD2.F32 R122, -RZ, R122.H1_H1 ;  /* 0x3000007aff7a7230 */ /* 0x000fe40000004100 */
[--C-:B------:R-:W-:Y:S02]  /*0c20*/  HADD2.F32 R7, -RZ, R121.reuse.H0_H0 ;  /* 0x20000079ff077230 */ /* 0x100fe40000004100 */
[----:B------:R-:W-:Y:S01]  /*0c30*/  FADD.FTZ R137, R93, R120 ;  /* 0x000000785d897221 */ /* 0x000fe20000010000 */
[----:B------:R-:W-:-:S02]  /*0c40*/  HADD2.F32 R4, -RZ, R121.H1_H1 ;  /* 0x30000079ff047230 */ /* 0x000fc40000004100 */
[----:B------:R-:W-:Y:S01]  /*0c50*/  FADD.FTZ R121, R97, R122 ;  /* 0x0000007a61797221 */ /* 0x000fe20000010000 */
[--C-:B------:R-:W-:Y:S02]  /*0c60*/  HADD2.F32 R105, -RZ, R123.reuse.H0_H0 ;  /* 0x2000007bff697230 */ /* 0x100fe40000004100 */
[----:B------:R-:W-:Y:S01]  /*0c70*/  FADD.FTZ R138, R94, R7 ;  /* 0x000000075e8a7221 */ /* 0x000fe20000010000 */
[----:B------:R-:W-:Y:S02]  /*0c80*/  HADD2.F32 R6, -RZ, R123.H1_H1 ;  /* 0x3000007bff067230 */ /* 0x000fe40000004100 */
[----:B------:R-:W-:Y:S01]  /*0c90*/  FADD.FTZ R139, R95, R4 ;  /* 0x000000045f8b7221 */ /* 0x000fe20000010000 */
[----:B------:R-:W-:Y:S01]  /*0ca0*/  FADD.FTZ R120, R96, R103 ;  /* 0x0000006760787221 */ /* 0x000fe20000010000 */
[----:B------:R-:W-:Y:S01]  /*0cb0*/  FADD.FTZ R122, R98, R105 ;  /* 0x00000069627a7221 */ /* 0x000fe20000010000 */
[----:B------:R-:W-:Y:S01]  /*0cc0*/  FADD.FTZ R123, R99, R6 ;  /* 0x00000006637b7221 */ /* 0x000fe20000010000 */
[----:B------:R-:W-:Y:S06]  /*0cd0*/  BRA `(.L_x_13253) ;  /* 0x0000000000f07947 */ /* 0x000fec0003800000 */
.L_x_13251:
[----:B------:R-:W-:-:S04]  /*0ce0*/  UISETP.NE.U32.AND UP0, UPT, UR12, URZ, UPT ;  /* 0x000000ff0c00728c */ /* 0x000fc8000bf05070 */
[----:B------:R-:W-:-:S09]  /*0cf0*/  UISETP.NE.AND.EX UP0, UPT, UR13, URZ, UPT, UP0 ;  /* 0x000000ff0d00728c */ /* 0x000fd2000bf05300 */
[----:B------:R-:W-:Y:S05]  /*0d00*/  BRA.U UP0, `(.L_x_13254) ;  /* 0x0000000100647547 */ /* 0x000fea000b800000 */
[--C-:B-----5:R-:W-:Y:S02]  /*0d10*/  HADD2.F32 R5, -RZ, R120.reuse.H0_H0 ;  /* 0x20000078ff057230 */ /* 0x120fe40000004100 */
[----:B------:R-:W-:Y:S02]  /*0d20*/  HADD2.F32 R120, -RZ, R120.H1_H1 ;  /* 0x30000078ff787230 */ /* 0x000fe40000004100 */
[----:B------:R-:W-:Y:S02]  /*0d30*/  HADD2.F32 R137, -RZ, R88.H1_H1 ;  /* 0x30000058ff897230 */ /* 0x000fe40000004100 */
[--C-:B------:R-:W-:Y:S02]  /*0d40*/  HADD2.F32 R7, -RZ, R121.reuse.H0_H0 ;  /* 0x20000079ff077230 */ /* 0x100fe40000004100 */
[----:B------:R-:W-:Y:S02]  /*0d50*/  HADD2.F32 R4, -RZ, R121.H1_H1 ;  /* 0x30000079ff047230 */ /* 0x000fe40000004100 */
[----:B------:R-:W-:Y:S01]  /*0d60*/  FADD.FTZ R137, R120, R137 ;  /* 0x0000008978897221 */ /* 0x000fe20000010000 */
[----:B------:R-:W-:-:S02]  /*0d70*/  HADD2.F32 R103, -RZ, R122.H0_H0 ;  /* 0x2000007aff677230 */ /* 0x000fc40000004100 */
[----:B------:R-:W-:Y:S02]  /*0d80*/  HADD2.F32 R6, -RZ, R122.H1_H1 ;  /* 0x3000007aff067230 */ /* 0x000fe40000004100 */
[--C-:B------:R-:W-:Y:S02]  /*0d90*/  HADD2.F32 R105, -RZ, R123.reuse.H0_H0 ;  /* 0x2000007bff697230 */ /* 0x100fe40000004100 */
[----:B------:R-:W-:Y:S02]  /*0da0*/  HADD2.F32 R102, -RZ, R123.H1_H1 ;  /* 0x3000007bff667230 */ /* 0x000fe40000004100 */
[----:B------:R-:W-:Y:S02]  /*0db0*/  HADD2.F32 R136, -RZ, R88.H0_H0 ;  /* 0x20000058ff887230 */ /* 0x000fe40000004100 */
[--C-:B------:R-:W-:Y:S02]  /*0dc0*/  HADD2.F32 R138, -RZ, R89.reuse.H0_H0 ;  /* 0x20000059ff8a7230 */ /* 0x100fe40000004100 */
[----:B------:R-:W-:-:S02]  /*0dd0*/  HADD2.F32 R139, -RZ, R89.H1_H1 ;  /* 0x30000059ff8b7230 */ /* 0x000fc40000004100 */
[----:B------:R-:W-:Y:S01]  /*0de0*/  FADD.FTZ R136, R5, R136 ;  /* 0x0000008805887221 */ /* 0x000fe20000010000 */
[--C-:B------:R-:W-:Y:S02]  /*0df0*/  HADD2.F32 R120, -RZ, R90.reuse.H0_H0 ;  /* 0x2000005aff787230 */ /* 0x100fe40000004100 */
[----:B------:R-:W-:Y:S01]  /*0e00*/  FADD.FTZ R138, R7, R138 ;  /* 0x0000008a078a7221 */ /* 0x000fe20000010000 */
[----:B------:R-:W-:Y:S02]  /*0e10*/  HADD2.F32 R121, -RZ, R90.H1_H1 ;  /* 0x3000005aff797230 */ /* 0x000fe40000004100 */
[----:B------:R-:W-:Y:S01]  /*0e20*/  FADD.FTZ R139, R4, R139 ;  /* 0x0000008b048b7221 */ /* 0x000fe20000010000 */
[--C-:B------:R-:W-:Y:S02]  /*0e30*/  HADD2.F32 R122, -RZ, R91.reuse.H0_H0 ;  /* 0x2000005bff7a7230 */ /* 0x100fe40000004100 */
[----:B------:R-:W-:Y:S01]  /*0e40*/  FADD.FTZ R120, R103, R120 ;  /* 0x0000007867787221 */ /* 0x000fe20000010000 */
[----:B------:R-:W-:-:S02]  /*0e50*/  HADD2.F32 R123, -RZ, R91.H1_H1 ;  /* 0x3000005bff7b7230 */ /* 0x000fc40000004100 */
[----:B------:R-:W-:Y:S01]  /*0e60*/  FADD.FTZ R121, R6, R121 ;  /* 0x0000007906797221 */ /* 0x000fe20000010000 */
[----:B------:R-:W-:Y:S02]  /*0e70*/  FADD.FTZ R122, R105, R122 ;  /* 0x0000007a697a7221 */ /* 0x000fe40000010000 */
[----:B------:R-:W-:Y:S01]  /*0e80*/  FADD.FTZ R123, R102, R123 ;  /* 0x0000007b667b7221 */ /* 0x000fe20000010000 */
[----:B------:R-:W-:Y:S06]  /*0e90*/  BRA `(.L_x_13253) ;  /* 0x0000000000807947 */ /* 0x000fec0003800000 */
.L_x_13254:
        /* <DEDUP_REMOVED lines=20> */
[----:B------:R-:W-:Y:S02]  /*0fe0*/  HADD2.F32 R7, -RZ, R90.H0_H0 ;  /* 0x2000005aff077230 */ /* 0x000fe40000004100 */
[----:B------:R-:W-:-:S02]  /*0ff0*/  HADD2.F32 R107, -RZ, R91.H0_H0 ;  /* 0x2000005bff6b7230 */ /* 0x000fc40000004100 */
[----:B------:R-:W-:Y:S01]  /*1000*/  FADD.FTZ R4, R121, R4 ;  /* 0x0000000479047221 */ /* 0x000fe20000010000 */
[----:B------:R-:W-:Y:S02]  /*1010*/  HADD2.F32 R6, -RZ, R91.H1_H1 ;  /* 0x3000005bff067230 */ /* 0x000fe40000004100 */
[----:B------:R-:W-:Y:S01]  /*1020*/  FADD.FTZ R7, R102, R7 ;  /* 0x0000000766077221 */ /* 0x000fe20000010000 */
[----:B------:R-:W-:Y:S01]  /*1030*/  FADD.FTZ R121, R97, R122 ;  /* 0x0000007a61797221 */ /* 0x000fe20000010000 */
[----:B------:R-:W-:Y:S01]  /*1040*/  FADD.FTZ R107, R104, R107 ;  /* 0x0000006b686b7221 */ /* 0x000fe20000010000 */
[----:B------:R-:W-:Y:S01]  /*1050*/  FADD.FTZ R139, R95, R4 ;  /* 0x000000045f8b7221 */ /* 0x000fe20000010000 */
[----:B------:R-:W-:Y:S01]  /*1060*/  FADD.FTZ R6, R123, R6 ;  /* 0x000000067b067221 */ /* 0x000fe20000010000 */
[----:B------:R-:W-:Y:S01]  /*1070*/  FADD.FTZ R120, R96, R7 ;  /* 0x0000000760787221 */ /* 0x000fe20000010000 */
[----:B------:R-:W-:Y:S02]  /*1080*/  FADD.FTZ R122, R98, R107 ;  /* 0x0000006b627a7221 */ /* 0x000fe40000010000 */
[----:B------:R-:W-:-:S07]  /*1090*/  FADD.FTZ R123, R99, R6 ;  /* 0x00000006637b7221 */ /* 0x000fce0000010000 */
.L_x_13253:
        /* <DEDUP_REMOVED lines=27> */
[----:B------:R-:W-:Y:S02]  /*1250*/  HADD2.F32 R104, -RZ, R135.H0_H0 ;  /* 0x20000087ff687230 */ /* 0x000fe40000004100 */
[----:B------:R-:W-:Y:S01]  /*1260*/  FADD.FTZ R113, R93, R132 ;  /* 0x000000845d717221 */ /* 0x000fe20000010000 */
[----:B------:R-:W-:Y:S02]  /*1270*/  HADD2.F32 R107, -RZ, R90.H1_H1 ;  /* 0x3000005aff6b7230 */ /* 0x000fe40000004100 */
[----:B------:R-:W-:Y:S01]  /*1280*/  FADD.FTZ R112, R92, R5 ;  /* 0x000000055c707221 */ /* 0x000fe20000010000 */
[----:B------:R-:W-:-:S02]  /*1290*/  HADD2.F32 R133, -RZ, R133.H1_H1 ;  /* 0x30000085ff857230 */ /* 0x000fc40000004100 */
[----:B------:R-:W-:Y:S01]  /*12a0*/  FADD.FTZ R114, R94, R103 ;  /* 0x000000675e727221 */ /* 0x000fe20000010000 */
[----:B------:R-:W-:Y:S02]  /*12b0*/  HADD2.F32 R135, -RZ, R135.H1_H1 ;  /* 0x30000087ff877230 */ /* 0x000fe40000004100 */
[----:B------:R-:W-:Y:S01]  /*12c0*/  FADD.FTZ R134, R107, R134 ;  /* 0x000000866b867221 */ /* 0x000fe20000010000 */
[----:B------:R-:W-:Y:S02]  /*12d0*/  HADD2.F32 R4, -RZ, R89.H1_H1 ;  /* 0x30000059ff047230 */ /* 0x000fe40000004100 */
[----:B------:R-:W-:Y:S02]  /*12e0*/  HADD2.F32 R105, -RZ, R90.H0_H0 ;  /* 0x2000005aff697230 */ /* 0x000fe40000004100 */
        /* <DEDUP_REMOVED lines=12> */
.L_x_13256:
[--C-:B-----5:R-:W-:Y:S02]  /*13b0*/  HADD2.F32 R112, -RZ, R132.reuse.H0_H0 ;  /* 0x20000084ff707230 */ /* 0x120fe40000004100 */
[----:B------:R-:W-:Y:S02]  /*13c0*/  HADD2.F32 R113, -RZ, R132.H1_H1 ;  /* 0x30000084ff717230 */ /* 0x000fe40000004100 */
[----:B------:R-:W-:Y:S02]  /*13d0*/  HADD2.F32 R114, -RZ, R133.H0_H0 ;  /* 0x20000085ff727230 */ /* 0x000fe40000004100 */
[--C-:B0-----:R-:W-:Y:S02]  /*13e0*/  HADD2.F32 R5, -RZ, R88.reuse.H0_H0 ;  /* 0x20000058ff057230 */ /* 0x101fe40000004100 */
[----:B------:R-:W-:Y:S02]  /*13f0*/  HADD2.F32 R4, -RZ, R88.H1_H1 ;  /* 0x30000058ff047230 */ /* 0x000fe40000004100 */
[----:B------:R-:W-:-:S02]  /*1400*/  HADD2.F32 R103, -RZ, R89.H0_H0 ;  /* 0x20000059ff677230 */ /* 0x000fc40000004100 */
[----:B------:R-:W-:Y:S01]  /*1410*/  FADD.FTZ R112, R5, R112 ;  /* 0x0000007005707221 */ /* 0x000fe20000010000 */
[----:B------:R-:W-:Y:S02]  /*1420*/  HADD2.F32 R115, -RZ, R133.H1_H1 ;  /* 0x30000085ff737230 */ /* 0x000fe40000004100 */
[----:B------:R-:W-:Y:S01]  /*1430*/  FADD.FTZ R113, R4, R113 ;  /* 0x0000007104717221 */ /* 0x000fe20000010000 */
[--C-:B------:R-:W-:Y:S02]  /*1440*/  HADD2.F32 R132, -RZ, R134.reuse.H0_H0 ;  /* 0x20000086ff847230 */ /* 0x100fe40000004100 */
[----:B------:R-:W-:Y:S01]  /*1450*/  FADD.FTZ R114, R103, R114 ;  /* 0x0000007267727221 */ /* 0x000fe20000010000 */
[----:B------:R-:W-:Y:S02]  /*1460*/  HADD2.F32 R133, -RZ, R134.H1_H1 ;  /* 0x30000086ff857230 */ /* 0x000fe40000004100 */
[--C-:B------:R-:W-:Y:S02]  /*1470*/  HADD2.F32 R134, -RZ, R135.reuse.H0_H0 ;  /* 0x20000087ff867230 */ /* 0x100fe40000004100 */
[----:B------:R-:W-:-:S02]  /*1480*/  HADD2.F32 R135, -RZ, R135.H1_H1 ;  /* 0x30000087ff877230 */ /* 0x000fc40000004100 */
        /* <DEDUP_REMOVED lines=11> */
.L_x_13255:
[----:B------:R-:W-:Y:S05]  /*1540*/  @!P1 BRA `(.L_x_13258) ;  /* 0x0000000000449947 */ /* 0x000fea0003800000 */
[----:B0----5:R-:W-:Y:S02]  /*1550*/  HADD2.F32 R5, -RZ, R132.H0_H0 ;  /* 0x20000084ff057230 */ /* 0x021fe40000004100 */
        /* <DEDUP_REMOVED lines=16> */
.L_x_13258:
        /* <DEDUP_REMOVED lines=8> */
.L_x_13257:
        /* <DEDUP_REMOVED lines=48> */
.L_x_13260:
[--C-:B-----5:R-:W-:Y:S02]  /*19e0*/  HADD2.F32 R116, -RZ, R124.reuse.H0_H0 ;  /* 0x2000007cff747230 */ /* 0x120fe40000004100 */
[----:B------:R-:W-:Y:S02]  /*19f0*/  HADD2.F32 R117, -RZ, R124.H1_H1 ;  /* 0x3000007cff757230 */ /* 0x000fe40000004100 */
[----:B------:R-:W-:Y:S02]  /*1a00*/  HADD2.F32 R118, -RZ, R125.H0_H0 ;  /* 0x2000007dff767230 */ /* 0x000fe40000004100 */
[--C-:B-1----:R-:W-:Y:S02]  /*1a10*/  HADD2.F32 R5, -RZ, R88.reuse.H0_H0 ;  /* 0x20000058ff057230 */ /* 0x102fe40000004100 */
        /* <DEDUP_REMOVED lines=21> */
.L_x_13259:
[----:B------:R-:W-:Y:S05]  /*1b70*/  @!P1 BRA `(.L_x_13262) ;  /* 0x0000000000449947 */ /* 0x000fea0003800000 */
[----:B-1---5:R-:W-:Y:S02]  /*1b80*/  HADD2.F32 R5, -RZ, R124.H0_H0 ;  /* 0x2000007cff057230 */ /* 0x022fe40000004100 */
        /* <DEDUP_REMOVED lines=16> */
.L_x_13262:
        /* <DEDUP_REMOVED lines=8> */
.L_x_13261:
        /* <DEDUP_REMOVED lines=15> */
[--C-:B-----5:R-:W-:Y:S02]  /*1e00*/  HADD2.F32 R5, -RZ, R128.reuse.H0_H0 ;  /* 0x20000080ff057230 */ /* 0x120fe40000004100 */
[----:B------:R-:W-:Y:S02]  /*1e10*/  HADD2.F32 R128, -RZ, R128.H1_H1 ;  /* 0x30000080ff807230 */ /* 0x000fe40000004100 */
[--C-:B-1----:R-:W-:Y:S02]  /*1e20*/  HADD2.F32 R103, -RZ, R88.reuse.H1_H1 ;  /* 0x30000058ff677230 */ /* 0x102fe40000004100 */
        /* <DEDUP_REMOVED lines=10> */
[--C-:B------:R-:W-:Y:S02]  /*1ed0*/  HADD2.F32 R105, -RZ, R90.reuse.H0_H0 ;  /* 0x2000005aff697230 */ /* 0x100fe40000004100 */
[----:B------:R-:W-:-:S02]  /*1ee0*/  HADD2.F32 R107, -RZ, R90.H1_H1 ;  /* 0x3000005aff6b7230 */ /* 0x000fc40000004100 */
[----:B------:R-:W-:Y:S02]  /*1ef0*/  HADD2.F32 R129, -RZ, R129.H1_H1 ;  /* 0x30000081ff817230 */ /* 0x000fe40000004100 */
[----:B------:R-:W-:Y:S01]  /*1f00*/  FADD.FTZ R105, R105, R104 ;  /* 0x0000006869697221 */ /* 0x000fe20000010000 */
[----:B------:R-:W-:Y:S02]  /*1f10*/  HADD2.F32 R131, -RZ, R131.H1_H1 ;  /* 0x30000083ff837230 */ /* 0x000fe40000004100 */
[----:B------:R-:W-:Y:S01]  /*1f20*/  FADD.FTZ R130, R107, R130 ;  /* 0x000000826b827221 */ /* 0x000fe20000010000 */
[----:B------:R-:W-:Y:S02]  /*1f30*/  HADD2.F32 R102, -RZ, R89.H1_H1 ;  /* 0x30000059ff667230 */ /* 0x000fe40000004100 */
[--C-:B------:R-:W-:Y:S02]  /*1f40*/  HADD2.F32 R109, -RZ, R91.reuse.H0_H0 ;  /* 0x2000005bff6d7230 */ /* 0x100fe40000004100 */
        /* <DEDUP_REMOVED lines=12> */
.L_x_13264:
[--C-:B-----5:R-:W-:Y:S02]  /*2010*/  HADD2.F32 R108, -RZ, R128.reuse.H0_H0 ;  /* 0x20000080ff6c7230 */ /* 0x120fe40000004100 */
[----:B------:R-:W-:Y:S02]  /*2020*/  HADD2.F32 R109, -RZ, R128.H1_H1 ;  /* 0x30000080ff6d7230 */ /* 0x000fe40000004100 */
[----:B------:R-:W-:Y:S02]  /*2030*/  HADD2.F32 R110, -RZ, R129.H0_H0 ;  /* 0x20000081ff6e7230 */ /* 0x000fe40000004100 */
[--C-:B------:R-:W-:Y:S02]  /*2040*/  HADD2.F32 R5, -RZ, R88.reuse.H0_H0 ;  /* 0x20000058ff057230 */ /* 0x100fe40000004100 */
[----:B-1----:R-:W-:Y:S02]  /*2050*/  HADD2.F32 R102, -RZ, R88.H1_H1 ;  /* 0x30000058ff667230 */ /* 0x002fe40000004100 */
        /* <DEDUP_REMOVED lines=20> */
.L_x_13263:
[----:B------:R-:W-:Y:S05]  /*21a0*/  @!P1 BRA `(.L_x_13266) ;  /* 0x0000000000449947 */ /* 0x000fea0003800000 */
[----:B-----5:R-:W-:Y:S02]  /*21b0*/  HADD2.F32 R5, -RZ, R128.H0_H0 ;  /* 0x20000080ff057230 */ /* 0x020fe40000004100 */
[----:B-1----:R-:W-:Y:S02]  /*21c0*/  HADD2.F32 R105, -RZ, R130.H0_H0 ;  /* 0x20000082ff697230 */ /* 0x002fe40000004100 */
        /* <DEDUP_REMOVED lines=15> */
.L_x_13266:
        /* <DEDUP_REMOVED lines=8> */
.L_x_13265:
        /* <DEDUP_REMOVED lines=15> */
[----:B-----5:R-:W-:Y:S02]  /*2430*/  HADD2.F32 R5, -RZ, R104.H0_H0 ;  /* 0x20000068ff057230 */ /* 0x020fe40000004100 */
[--C-:B------:R-:W-:Y:S02]  /*2440*/  HADD2.F32 R101, -RZ, R106.reuse.H0_H0 ;  /* 0x2000006aff657230 */ /* 0x100fe40000004100 */
[----:B-1----:R-:W-:Y:S02]  /*2450*/  HADD2.F32 R102, -RZ, R106.H1_H1 ;  /* 0x3000006aff667230 */ /* 0x002fe40000004100 */
[----:B------:R-:W-:Y:S02]  /*2460*/  HADD2.F32 R104, -RZ, R104.H1_H1 ;  /* 0x30000068ff687230 */ /* 0x000fe40000004100 */
[--C-:B------:R-:W-:Y:S02]  /*2470*/  HADD2.F32 R106, -RZ, R88.reuse.H0_H0 ;  /* 0x20000058ff6a7230 */ /* 0x100fe40000004100 */
[----:B------:R-:W-:-:S02]  /*2480*/  HADD2.F32 R103, -RZ, R88.H1_H1 ;  /* 0x30000058ff677230 */ /* 0x000fc40000004100 */
        /* <DEDUP_REMOVED lines=8> */
[----:B------:R-:W-:Y:S02]  /*2510*/  HADD2.F32 R106, -RZ, R89.H1_H1 ;  /* 0x30000059ff6a7230 */ /* 0x000fe40000004100 */
[--C-:B------:R-:W-:Y:S02]  /*2520*/  HADD2.F32 R107, -RZ, R90.reuse.H1_H1 ;  /* 0x3000005aff6b7230 */ /* 0x100fe40000004100 */
        /* <DEDUP_REMOVED lines=17> */
.L_x_13268:
[--C-:B-----5:R-:W-:Y:S02]  /*2640*/  HADD2.F32 R100, -RZ, R104.reuse.H0_H0 ;  /* 0x20000068ff647230 */ /* 0x120fe40000004100 */
[----:B------:R-:W-:Y:S02]  /*2650*/  HADD2.F32 R101, -RZ, R104.H1_H1 ;  /* 0x30000068ff657230 */ /* 0x000fe40000004100 */
[--C-:B-1----:R-:W-:Y:S02]  /*2660*/  HADD2.F32 R102, -RZ, R88.reuse.H1_H1 ;  /* 0x30000058ff667230 */ /* 0x102fe40000004100 */
[----:B------:R-:W-:Y:S02]  /*2670*/  HADD2.F32 R103, -RZ, R105.H0_H0 ;  /* 0x20000069ff677230 */ /* 0x000fe40000004100 */
[----:B------:R-:W-:Y:S02]  /*2680*/  HADD2.F32 R104, -RZ, R89.H0_H0 ;  /* 0x20000059ff687230 */ /* 0x000fe40000004100 */
[----:B------:R-:W-:Y:S01]  /*2690*/  FADD.FTZ R101, R102, R101 ;  /* 0x0000006566657221 */ /* 0x000fe20000010000 */
[----:B------:R-:W-:-:S02]  /*26a0*/  HADD2.F32 R5, -RZ, R88.H0_H0 ;  /* 0x20000058ff057230 */ /* 0x000fc40000004100 */
[----:B------:R-:W-:Y:S02]  /*26b0*/  HADD2.F32 R105, -RZ, R105.H1_H1 ;  /* 0x30000069ff697230 */ /* 0x000fe40000004100 */
[----:B------:R-:W-:Y:S01]  /*26c0*/  FADD.FTZ R102, R104, R103 ;  /* 0x0000006768667221 */ /* 0x000fe20000010000 */
[----:B------:R-:W-:Y:S02]  /*26d0*/  HADD2.F32 R140, -RZ, R106.H0_H0 ;  /* 0x2000006aff8c7230 */ /* 0x000fe40000004100 */
[----:B------:R-:W-:Y:S01]  /*26e0*/  FADD.FTZ R100, R5, R100 ;  /* 0x0000006405647221 */ /* 0x000fe20000010000 */
[--C-:B------:R-:W-:Y:S02]  /*26f0*/  HADD2.F32 R144, -RZ, R107.reuse.H0_H0 ;  /* 0x2000006bff907230 */ /* 0x100fe40000004100 */
[----:B------:R-:W-:Y:S02]  /*2700*/  HADD2.F32 R146, -RZ, R107.H1_H1 ;  /* 0x3000006bff927230 */ /* 0x000fe40000004100 */
[----:B------:R-:W-:-:S02]  /*2710*/  HADD2.F32 R104, -RZ, R89.H1_H1 ;  /* 0x30000059ff687230 */ /* 0x000fc40000004100 */
[----:B------:R-:W-:Y:S02]  /*2720*/  HADD2.F32 R106, -RZ, R106.H1_H1 ;  /* 0x3000006aff6a7230 */ /* 0x000fe40000004100 */
[--C-:B------:R-:W-:Y:S02]  /*2730*/  HADD2.F32 R107, -RZ, R90.reuse.H1_H1 ;  /* 0x3000005aff6b7230 */ /* 0x100fe40000004100 */
[----:B------:R-:W-:Y:S01]  /*2740*/  FADD.FTZ R103, R104, R105 ;  /* 0x0000006968677221 */ /* 0x000fe20000010000 */
[----:B------:R-:W-:Y:S02]  /*2750*/  HADD2.F32 R5, -RZ, R90.H0_H0 ;  /* 0x2000005aff057230 */ /* 0x000fe40000004100 */
[--C-:B------:R-:W-:Y:S02]  /*2760*/  HADD2.F32 R147, -RZ, R91.reuse.H0_H0 ;  /* 0x2000005bff937230 */ /* 0x100fe40000004100 */
[----:B------:R-:W-:Y:S01]  /*2770*/  FADD.FTZ R105, R107, R106 ;  /* 0x0000006a6b697221 */ /* 0x000fe20000010000 */
[----:B------:R-:W-:-:S02]  /*2780*/  HADD2.F32 R149, -RZ, R91.H1_H1 ;  /* 0x3000005bff957230 */ /* 0x000fc40000004100 */
[----:B------:R-:W-:Y:S01]  /*2790*/  FADD.FTZ R104, R5, R140 ;  /* 0x0000008c05687221 */ /* 0x000fe20000010000 */
[----:B------:R-:W-:Y:S02]  /*27a0*/  FADD.FTZ R106, R147, R144 ;  /* 0x00000090936a7221 */ /* 0x000fe40000010000 */
[----:B------:R-:W-:Y:S01]  /*27b0*/  FADD.FTZ R107, R149, R146 ;  /* 0x00000092956b7221 */ /* 0x000fe20000010000 */
[----:B------:R-:W-:Y:S06]  /*27c0*/  BRA `(.L_x_13269) ;  /* 0x0000000000687947 */ /* 0x000fec0003800000 */
.L_x_13267:
[----:B------:R-:W-:Y:S05]  /*27d0*/  @!P1 BRA `(.L_x_13270) ;  /* 0x0000000000449947 */ /* 0x000fea0003800000 */
[--C-:B-----5:R-:W-:Y:S02]  /*27e0*/  HADD2.F32 R5, -RZ, R104.reuse.H0_H0 ;  /* 0x20000068ff057230 */ /* 0x120fe40000004100 */
[----:B------:R-:W-:Y:S02]  /*27f0*/  HADD2.F32 R104, -RZ, R104.H1_H1 ;  /* 0x30000068ff687230 */ /* 0x000fe40000004100 */
[--C-:B-1----:R-:W-:Y:S02]  /*2800*/  HADD2.F32 R103, -RZ, R105.reuse.H0_H0 ;  /* 0x20000069ff677230 */ /* 0x102fe40000004100 */
        /* <DEDUP_REMOVED lines=14> */
.L_x_13270:
[--C-:B-----5:R-:W-:Y:S02]  /*28f0*/  HADD2.F32 R100, -RZ, R104.reuse.H0_H0 ;  /* 0x20000068ff647230 */ /* 0x120fe40000004100 */
[----:B------:R-:W-:Y:S02]  /*2900*/  HADD2.F32 R101, -RZ, R104.H1_H1 ;  /* 0x30000068ff657230 */ /* 0x000fe40000004100 */
[--C-:B-1----:R-:W-:Y:S02]  /*2910*/  HADD2.F32 R102, -RZ, R105.reuse.H0_H0 ;  /* 0x20000069ff667230 */ /* 0x102fe40000004100 */
[----:B------:R-:W-:Y:S02]  /*2920*/  HADD2.F32 R103, -RZ, R105.H1_H1 ;  /* 0x30000069ff677230 */ /* 0x000fe40000004100 */
[--C-:B------:R-:W-:Y:S02]  /*2930*/  HADD2.F32 R104, -RZ, R106.reuse.H0_H0 ;  /* 0x2000006aff687230 */ /* 0x100fe40000004100 */
[----:B------:R-:W-:-:S02]  /*2940*/  HADD2.F32 R105, -RZ, R106.H1_H1 ;  /* 0x3000006aff697230 */ /* 0x000fc40000004100 */
[--C-:B------:R-:W-:Y:S02]  /*2950*/  HADD2.F32 R106, -RZ, R107.reuse.H0_H0 ;  /* 0x2000006bff6a7230 */ /* 0x100fe40000004100 */
[----:B------:R-:W-:-:S07]  /*2960*/  HADD2.F32 R107, -RZ, R107.H1_H1 ;  /* 0x3000006bff6b7230 */ /* 0x000fce0000004100 */
.L_x_13269:
        /* <DEDUP_REMOVED lines=144> */
[----:B------:R-:W0:Y:S02]  /*3270*/  SHFL.BFLY PT, R147, R140, 0x2, 0x1f ;  /* 0x0c401f008c937f89 */ /* 0x000e2400000e0000 */
[----:B0-----:R-:W-:Y:S01]  /*3280*/  FADD.FTZ R147, R140, R147 ;  /* 0x000000938c937221 */ /* 0x001fe20000010000 */
[----:B------:R-:W-:-:S04]  /*3290*/  @!P1 LOP3.LUT R140, R5, 0x18, RZ, 0xc0, !PT ;  /* 0x00000018058c9812 */ /* 0x000fc800078ec0ff */
[----:B------:R-:W0:Y:S02]  /*32a0*/  SHFL.BFLY PT, R144, R147, 0x4, 0x1f ;  /* 0x0c801f0093907f89 */ /* 0x000e2400000e0000 */
[----:B0-----:R-:W-:-:S05]  /*32b0*/  FADD.FTZ R144, R147, R144 ;  /* 0x0000009093907221 */ /* 0x001fca0000010000 */
[----:B------:R-:W0:Y:S02]  /*32c0*/  SHFL.BFLY PT, R149, R144, 0x8, 0x1f ;  /* 0x0d001f0090957f89 */ /* 0x000e2400000e0000 */
[----:B0-----:R-:W-:Y:S01]  /*32d0*/  FADD.FTZ R150, R144, R149 ;  /* 0x0000009590967221 */ /* 0x001fe20000010000 */
[----:B------:R-:W-:Y:S01]  /*32e0*/  HFMA2 R144, -RZ, RZ, 0, 0 ;  /* 0x00000000ff907431 */ /* 0x000fe200000001ff */
[----:B------:R-:W-:-:S03]  /*32f0*/  @!P3 MOV R144, 0x500 ;  /* 0x000005000090b802 */ /* 0x000fc60000000f00 */
[----:B------:R-:W0:Y:S04]  /*3300*/  SHFL.BFLY PT, R149, R150, 0x10, 0x1f ;  /* 0x0e001f0096957f89 */ /* 0x000e2800000e0000 */
[----:B------:R-:W1:Y:S01]  /*3310*/  SHFL.DOWN PT, R151, R144, 0x2, 0x1f ;  /* 0x08401f0090977f89 */ /* 0x000e6200000e0000 */
[----:B0-----:R-:W-:Y:S01]  /*3320*/  FADD.FTZ R147, R150, R149 ;  /* 0x0000009596937221 */ /* 0x001fe20000010000 */
[----:B------:R-:W-:Y:S01]  /*3330*/  IMAD.WIDE.U32 R148, R141, 0x20, R142 ;  /* 0x000000208d947825 */ /* 0x000fe200078e008e */
[----:B------:R-:W-:Y:S02]  /*3340*/  CS2R R142, SRZ ;  /* 0x00000000008e7805 */ /* 0x000fe4000001ff00 */
[----:B------:R-:W-:Y:S01]  /*3350*/  @!P3 LEA R150, R2, UR4, 0x3 ;  /* 0x000000040296bc11 */ /* 0x000fe2000f8e18ff */
[----:B------:R0:W-:Y:S01]  /*3360*/  @!P1 STS.64 [R140+UR4], R146 ;  /* 0x000000928c009988 */ /* 0x0001e20008000a04 */
[----:B-1----:R-:W-:-:S02]  /*3370*/  IADD3 R152, PT, PT, R151, R144, RZ ;  /* 0x0000009097987210 */ /* 0x002fc40007ffe0ff */
[----:B------:R-:W-:Y:S01]  /*3380*/  ISETP.NE.AND P1, PT, R0, RZ, PT ;  /* 0x000000ff0000720c */ /* 0x000fe20003f25270 */
[----:B------:R-:W-:Y:S01]  /*3390*/  STG.E.128 desc[UR6][R148.64], R100 ;  /* 0x0000006494007986 */ /* 0x000fe2000c101d06 */
[----:B------:R-:W-:-:S03]  /*33a0*/  I2FP.F32.S32 R5, R152 ;  /* 0x0000009800057245 */ /* 0x000fc60000201400 */
[----:B------:R-:W-:Y:S01]  /*33b0*/  STG.E.128 desc[UR6][R148.64+0x10], R104 ;  /* 0x0000106894007986 */ /* 0x000fe2000c101d06 */
[----:B------:R-:W1:Y:S01]  /*33c0*/  MUFU.RCP R154, R5 ;  /* 0x00000005009a7308 */ /* 0x000e620000001000 */
[----:B------:R-:W-:Y:S01]  /*33d0*/  BAR.SYNC.DEFER_BLOCKING 0x0 ;  /* 0x0000000000007b1d */ /* 0x000fe20000010000 */
[----:B0-----:R-:W-:Y:S02]  /*33e0*/  I2FP.F32.S32 R146, R151 ;  /* 0x0000009700927245 */ /* 0x001fe40000201400 */
[----:B------:R-:W-:-:S03]  /*33f0*/  I2FP.F32.U32 R140, R144 ;  /* 0x00000090008c7245 */ /* 0x000fc60000201000 */
[----:B------:R-:W0:Y:S04]  /*3400*/  SHFL.DOWN PT, R149, R152, 0x1, 0x1f ;  /* 0x08201f0098957f89 */ /* 0x000e2800000e0000 */
[----:B------:R2:W3:Y:S01]  /*3410*/  @!P3 LDS.64 R142, [R150] ;  /* 0x00000000968eb984 */ /* 0x0004e20000000a00 */
[-C--:B0-----:R-:W-:Y:S01]  /*3420*/  IADD3 R152, PT, PT, R152, R149.reuse, RZ ;  /* 0x0000009598987210 */ /* 0x081fe20007ffe0ff */
[----:B--2---:R-:W-:Y:S01]  /*3430*/  HADD2.F32 R150, -RZ, R64.H0_H0 ;  /* 0x20000040ff967230 */ /* 0x004fe20000004100 */
[----:B------:R-:W-:Y:S02]  /*3440*/  I2FP.F32.S32 R149, R149 ;  /* 0x0000009500957245 */ /* 0x000fe40000201400 */
[----:B------:R-:W-:-:S06]  /*3450*/  I2FP.F32.S32 R152, R152 ;  /* 0x0000009800987245 */ /* 0x000fcc0000201400 */
[----:B------:R-:W0:Y:S01]  /*3460*/  MUFU.RCP R152, R152 ;  /* 0x0000009800987308 */ /* 0x000e220000001000 */
[----:B---3--:R-:W2:Y:S04]  /*3470*/  SHFL.DOWN PT, R153, R142, 0x2, 0x1f ;  /* 0x08401f008e997f89 */ /* 0x008ea800000e0000 */
        /* <DEDUP_REMOVED lines=10> */
[----:B------:R-:W-:Y:S01]  /*3520*/  FFMA.FTZ R143, R154, R153, R143 ;  /* 0x000000999a8f7223 */ /* 0x000fe2000001008f */
[----:B------:R-:W-:Y:S02]  /*3530*/  HADD2.F32 R153, -RZ, R9.H0_H0 ;  /* 0x20000009ff997230 */ /* 0x000fe40000004100 */
[----:B------:R-:W-:Y:S02]  /*3540*/  HADD2.F32 R154, -RZ, R67.H1_H1 ;  /* 0x30000043ff9a7230 */ /* 0x000fe40000004100 */
        /* <DEDUP_REMOVED lines=14> */
[----:B0-----:R-:W-:-:S05]  /*3630*/  FMUL.FTZ R5, R161, R161 ;  /* 0x000000a1a1057220 */ /* 0x001fca0000410000 */
[----:B------:R-:W-:Y:S01]  /*3640*/  FSEL R140, R5, RZ, P2 ;  /* 0x000000ff058c7208 */ /* 0x000fe20001000000 */
[----:B-1----:R-:W-:Y:S01]  /*3650*/  FFMA.FTZ R5, R149, UR11, R146 ;  /* 0x0000000b95057c23 */ /* 0x002fe20008010092 */
[----:B--2---:R-:W-:Y:S02]  /*3660*/  @!P1 IMAD.WIDE R148, R3, 0x4, R142 ;  /* 0x0000000403949825 */ /* 0x004fe400078e028e */
[----:B------:R-:W0:Y:S02]  /*3670*/  @!P1 LDC.64 R142, c[0x0][0x3c8] ;  /* 0x0000f200ff8e9b82 */ /* 0x000e240000000a00 */
[----:B------:R-:W-:Y:S01]  /*3680*/  FADD.FTZ R140, R5, R140 ;  /* 0x0000008c058c7221 */ /* 0x000fe20000010000 */
[----:B------:R-:W-:Y:S01]  /*3690*/  FSEL R5, R161, RZ, !P2 ;  /* 0x000000ffa1057208 */ /* 0x000fe20005000000 */
[----:B------:R1:W-:Y:S01]  /*36a0*/  @!P1 STG.E desc[UR6][R148.64], R161 ;  /* 0x000000a194009986 */ /* 0x0003e2000c101906 */
[----:B------:R-:W-:-:S03]  /*36b0*/  HADD2.F32 R146, -RZ, R8.H0_H0 ;  /* 0x20000008ff927230 */ /* 0x000fc60000004100 */
[----:B------:R-:W2:Y:S01]  /*36c0*/  MUFU.RSQ R140, R140 ;  /* 0x0000008c008c7308 */ /* 0x000ea20000001400 */
[C---:B------:R-:W-:Y:S01]  /*36d0*/  FADD.FTZ R151, -R5.reuse, R138 ;  /* 0x0000008a05977221 */ /* 0x040fe20000010100 */
[C---:B------:R-:W-:Y:S01]  /*36e0*/  FADD.FTZ R157, -R5.reuse, R120 ;  /* 0x00000078059d7221 */ /* 0x040fe20000010100 */
[C---:B------:R-:W-:Y:S01]  /*36f0*/  FADD.FTZ R147, -R5.reuse, R136 ;  /* 0x0000008805937221 */ /* 0x040fe20000010100 */
[C---:B------:R-:W-:Y:S01]  /*3700*/  FADD.FTZ R123, -R5.reuse, R123 ;  /* 0x0000007b057b7221 */ /* 0x040fe20000010100 */
[C---:B------:R-:W-:Y:S01]  /*3710*/  FADD.FTZ R139, -R5.reuse, R139 ;  /* 0x0000008b058b7221 */ /* 0x040fe20000010100 */
        /* <DEDUP_REMOVED lines=14> */
[----:B------:R-:W-:Y:S01]  /*3800*/  FMUL.FTZ R147, R140, R147 ;  /* 0x000000938c937220 */ /* 0x000fe20000410000 */
[C---:B------:R-:W-:Y:S01]  /*3810*/  FADD.FTZ R157, -R5.reuse, R122 ;  /* 0x0000007a059d7221 */ /* 0x040fe20000010100 */
[----:B------:R-:W-:Y:S01]  /*3820*/  FFMA.FTZ R152, R144, R153, R155 ;  /* 0x0000009990987223 */ /* 0x000fe2000001009b */
[----:B------:R-:W-:Y:S01]  /*3830*/  FFMA.FTZ R153, R138, R159, R149 ;  /* 0x0000009f8a997223 */ /* 0x000fe20000010095 */
[----:B------:R-:W-:Y:S01]  /*3840*/  FADD.FTZ R149, -R5, R121 ;  /* 0x0000007905957221 */ /* 0x000fe20000010100 */
[----:B------:R-:W-:-:S02]  /*3850*/  HADD2.F32 R151, -RZ, R10.H1_H1 ;  /* 0x3000000aff977230 */ /* 0x000fc40000004100 */
[----:B------:R-:W-:Y:S01]  /*3860*/  FFMA.FTZ R136, R147, R146, R150 ;  /* 0x0000009293887223 */ /* 0x000fe20000010096 */
[----:B------:R-:W-:Y:S02]  /*3870*/  HADD2.F32 R155, -RZ, R66.H1_H1 ;  /* 0x30000042ff9b7230 */ /* 0x000fe40000004100 */
[----:B------:R-:W-:Y:S01]  /*3880*/  FMUL.FTZ R148, R140, R149 ;  /* 0x000000958c947220 */ /* 0x000fe20000410000 */
[----:B0-----:R-:W-:-:S04]  /*3890*/  @!P1 IMAD.WIDE R120, R3, 0x4, R142 ;  /* 0x0000000403789825 */ /* 0x001fc800078e028e */
[C---:B------:R-:W-:Y:S01]  /*38a0*/  FMUL.FTZ R146, R140.reuse, R157 ;  /* 0x0000009d8c927220 */ /* 0x040fe20000410000 */
[----:B------:R-:W-:Y:S01]  /*38b0*/  FMUL.FTZ R113, R140, R113 ;  /* 0x000000718c717220 */ /* 0x000fe20000410000 */
[----:B------:R-:W-:Y:S01]  /*38c0*/  FFMA.FTZ R122, R148, R151, R155 ;  /* 0x00000097947a7223 */ /* 0x000fe2000001009b */
[----:B------:R-:W-:Y:S01]  /*38d0*/  HADD2.F32 R143, -RZ, R11.H0_H0 ;  /* 0x2000000bff8f7230 */ /* 0x000fe20000004100 */
[----:B------:R0:W-:Y:S01]  /*38e0*/  @!P1 STG.E desc[UR6][R120.64], R140 ;  /* 0x0000008c78009986 */ /* 0x0001e2000c101906 */
[----:B------:R-:W-:Y:S02]  /*38f0*/  HADD2.F32 R149, -RZ, R67.H0_H0 ;  /* 0x20000043ff957230 */ /* 0x000fe40000004100 */
[----:B------:R-:W-:Y:S01]  /*3900*/  FADD.FTZ R151, -R5, R137 ;  /* 0x0000008905977221 */ /* 0x000fe20000010100 */
[----:B------:R-:W-:Y:S01]  /*3910*/  HADD2.F32 R150, -RZ, R11.H1_H1 ;  /* 0x3000000bff967230 */ /* 0x000fe20000004100 */
[----:B------:R-:W-:Y:S01]  /*3920*/  F2FP.F16.F32.PACK_AB R122, R122, R153 ;  /* 0x000000997a7a723e */ /* 0x000fe200000000ff */
[----:B------:R-:W-:-:S02]  /*3930*/  HADD2.F32 R153, -RZ, R85.H0_H0 ;  /* 0x20000055ff997230 */ /* 0x000fc40000004100 */
[----:B------:R-:W-:Y:S01]  /*3940*/  FFMA.FTZ R155, R146, R143, R149 ;  /* 0x0000008f929b7223 */ /* 0x000fe20000010095 */
[C---:B------:R-:W-:Y:S01]  /*3950*/  FMUL.FTZ R149, R140.reuse, R123 ;  /* 0x0000007b8c957220 */ /* 0x040fe20000410000 */
[----:B------:R-:W1:Y:S01]  /*3960*/  LDC.64 R142, c[0x0][0x428] ;  /* 0x00010a00ff8e7b82 */ /* 0x000e620000000a00 */
[----:B------:R-:W-:Y:S02]  /*3970*/  HADD2.F32 R123, -RZ, R65.H1_H1 ;  /* 0x30000041ff7b7230 */ /* 0x000fe40000004100 */
[C---:B------:R-:W-:Y:S01]  /*3980*/  FMUL.FTZ R151, R140.reuse, R151 ;  /* 0x000000978c977220 */ /* 0x040fe20000410000 */
[----:B------:R-:W-:Y:S01]  /*3990*/  FFMA.FTZ R156, R149, R150, R154 ;  /* 0x00000096959c7223 */ /* 0x000fe2000001009a */
[----:B0-----:R-:W-:Y:S02]  /*39a0*/  HADD2.F32 R121, -RZ, R9.H1_H1 ;  /* 0x30000009ff797230 */ /* 0x001fe40000004100 */
[----:B------:R-:W-:Y:S01]  /*39b0*/  FMUL.FTZ R150, R140, R139 ;  /* 0x0000008b8c967220 */ /* 0x000fe20000410000 */
[----:B------:R-:W-:-:S02]  /*39c0*/  HADD2.F32 R154, -RZ, R8.H1_H1 ;  /* 0x30000008ff9a7230 */ /* 0x000fc40000004100 */
[----:B------:R-:W-:Y:S01]  /*39d0*/  FMUL.FTZ R115, R140, R115 ;  /* 0x000000738c737220 */ /* 0x000fe20000410000 */
[----:B------:R-:W-:Y:S02]  /*39e0*/  HADD2.F32 R120, -RZ, R64.H1_H1 ;  /* 0x30000040ff787230 */ /* 0x000fe40000004100 */
[----:B------:R-:W-:Y:S01]  /*39f0*/  FFMA.FTZ R121, R150, R121, R123 ;  /* 0x0000007996797223 */ /* 0x000fe2000001007b */
[----:B------:R-:W-:Y:S01]  /*3a00*/  F2FP.F16.F32.PACK_AB R123, R156, R155 ;  /* 0x0000009b9c7b723e */ /* 0x000fe200000000ff */
[--C-:B------:R-:W-:Y:S02]  /*3a10*/  HADD2.F32 R156, -RZ, R28.reuse.H1_H1 ;  /* 0x3000001cff9c7230 */ /* 0x100fe40000004100 */
[----:B------:R-:W-:Y:S01]  /*3a20*/  FMUL.FTZ R133, R140, R133 ;  /* 0x000000858c857220 */ /* 0x000fe20000410000 */
[----:B------:R-:W-:Y:S01]  /*3a30*/  FFMA.FTZ R137, R151, R154, R120 ;  /* 0x0000009a97897223 */ /* 0x000fe20000010078 */
[----:B------:R-:W-:Y:S01]  /*3a40*/  F2FP.F16.F32.PACK_AB R121, R121, R152 ;  /* 0x000000987979723e */ /* 0x000fe200000000ff */
[----:B------:R-:W-:-:S02]  /*3a50*/  HADD2.F32 R152, -RZ, R28.H0_H0 ;  /* 0x2000001cff987230 */ /* 0x000fc40000004100 */
[C---:B------:R-:W-:Y:S01]  /*3a60*/  FMUL.FTZ R119, R140.reuse, R119 ;  /* 0x000000778c777220 */ /* 0x040fe20000410000 */
[--C-:B------:R-:W-:Y:S01]  /*3a70*/  HADD2.F32 R154, -RZ, R84.reuse.H0_H0 ;  /* 0x20000054ff9a7230 */ /* 0x100fe20000004100 */
[----:B------:R-:W-:Y:S01]  /*3a80*/  F2FP.F16.F32.PACK_AB R120, R137, R136 ;  /* 0x000000888978723e */ /* 0x000fe200000000ff */
[----:B------:R-:W-:Y:S02]  /*3a90*/  HADD2.F32 R155, -RZ, R29.H1_H1 ;  /* 0x3000001dff9b7230 */ /* 0x000fe40000004100 */
[C---:B------:R-:W-:Y:S01]  /*3aa0*/  FMUL.FTZ R125, R140.reuse, R125 ;  /* 0x0000007d8c7d7220 */ /* 0x040fe20000410000 */
[----:B------:R-:W-:Y:S02]  /*3ab0*/  HADD2.F32 R157, -RZ, R85.H1_H1 ;  /* 0x30000055ff9d7230 */ /* 0x000fe40000004100 */
[----:B------:R-:W-:Y:S01]  /*3ac0*/  FFMA.FTZ R139, R147, R152, R154 ;  /* 0x00000098938b7223 */ /* 0x000fe2000001009a */
[----:B------:R-:W-:Y:S02]  /*3ad0*/  HADD2.F32 R152, -RZ, R84.H1_H1 ;  /* 0x30000054ff987230 */ /* 0x000fe40000004100 */
[----:B------:R-:W-:Y:S01]  /*3ae0*/  FMUL.FTZ R127, R140, R127 ;  /* 0x0000007f8c7f7220 */ /* 0x000fe20000410000 */
[----:B-1----:R-:W-:-:S04]  /*3af0*/  IMAD.WIDE.U32 R136, R145, 0x10, R142 ;  /* 0x0000001091887825 */ /* 0x002fc800078e008e */
[C---:B------:R-:W-:Y:S01]  /*3b00*/  FMUL.FTZ R109, R140.reuse, R109 ;  /* 0x0000006d8c6d7220 */ /* 0x040fe20000410000 */
[C---:B------:R-:W-:Y:S01]  /*3b10*/  FMUL.FTZ R111, R140.reuse, R111 ;  /* 0x0000006f8c6f7220 */ /* 0x040fe20000410000 */
[----:B------:R-:W-:Y:S01]  /*3b20*/  FFMA.FTZ R152, R151, R156, R152 ;  /* 0x0000009c97987223 */ /* 0x000fe20000010098 */
[----:B------:R-:W-:Y:S01]  /*3b30*/  HADD2.F32 R147, -RZ, R29.H0_H0 ;  /* 0x2000001dff937230 */ /* 0x000fe20000004100 */
[----:B------:R0:W-:Y:S01]  /*3b40*/  STG.E.128 desc[UR6][R136.64], R120 ;  /* 0x0000007888007986 */ /* 0x0001e2000c101d06 */
[----:B------:R-:W-:Y:S02]  /*3b50*/  HADD2.F32 R151, -RZ, R30.H1_H1 ;  /* 0x3000001eff977230 */ /* 0x000fe40000004100 */
[----:B------:R-:W-:Y:S01]  /*3b60*/  FMUL.FTZ R129, R140, R129 ;  /* 0x000000818c817220 */ /* 0x000fe20000410000 */
[----:B------:R-:W-:Y:S02]  /*3b70*/  HADD2.F32 R154, -RZ, R35.H0_H0 ;  /* 0x20000023ff9a7230 */ /* 0x000fe40000004100 */
[----:B------:R-:W-:Y:S01]  /*3b80*/  FFMA.FTZ R144, R144, R147, R153 ;  /* 0x0000009390907223 */ /* 0x000fe20000010099 */
[----:B------:R-:W-:-:S02]  /*3b90*/  HADD2.F32 R147, -RZ, R86.H1_H1 ;  /* 0x30000056ff937230 */ /* 0x000fc40000004100 */
[----:B------:R-:W-:Y:S01]  /*3ba0*/  FMUL.FTZ R101, R140, R101 ;  /* 0x000000658c657220 */ /* 0x000fe20000410000 */
[----:B------:R-:W-:Y:S02]  /*3bb0*/  HADD2.F32 R153, -RZ, R31.H0_H0 ;  /* 0x2000001fff997230 */ /* 0x000fe40000004100 */
[C---:B------:R-:W-:Y:S01]  /*3bc0*/  FADD.FTZ R131, -R5.reuse, R131 ;  /* 0x0000008305837221 */ /* 0x040fe20000010100 */
[C---:B------:R-:W-:Y:S01]  /*3bd0*/  FADD.FTZ R103, -R5.reuse, R103 ;  /* 0x0000006705677221 */ /* 0x040fe20000010100 */
[----:B------:R-:W-:Y:S01]  /*3be0*/  FFMA.FTZ R151, R148, R151, R147 ;  /* 0x0000009794977223 */ /* 0x000fe20000010093 */
[----:B------:R-:W-:Y:S01]  /*3bf0*/  FADD.FTZ R105, -R5, R105 ;  /* 0x0000006905697221 */ /* 0x000fe20000010100 */
[C---:B------:R-:W-:Y:S01]  /*3c00*/  FMUL.FTZ R131, R140.reuse, R131 ;  /* 0x000000838c837220 */ /* 0x040fe20000410000 */
[C---:B------:R-:W-:Y:S02]  /*3c10*/  FMUL.FTZ R103, R140.reuse, R103 ;  /* 0x000000678c677220 */ /* 0x040fe40000410000 */
[----:B------:R-:W-:Y:S01]  /*3c20*/  FMUL.FTZ R105, R140, R105 ;  /* 0x000000698c697220 */ /* 0x000fe20000410000 */
[----:B0-----:R-:W-:-:S02]  /*3c30*/  HADD2.F32 R121, -RZ, R30.H0_H0 ;  /* 0x2000001eff797230 */ /* 0x001fc40000004100 */
[----:B------:R-:W-:Y:S01]  /*3c40*/  FFMA.FTZ R137, R150, R155, R157 ;  /* 0x0000009b96897223 */ /* 0x000fe2000001009d */
[----:B------:R-:W-:Y:S01]  /*3c50*/  HADD2.F32 R123, -RZ, R86.H0_H0 ;  /* 0x20000056ff7b7230 */ /* 0x000fe20000004100 */
[----:B------:R-:W0:Y:S01]  /*3c60*/  LDC.64 R156, c[0x0][0x430] ;  /* 0x00010c00ff9c7b82 */ /* 0x000e220000000a00 */
[----:B------:R-:W-:Y:S02]  /*3c70*/  HADD2.F32 R155, -RZ, R87.H0_H0 ;  /* 0x20000057ff9b7230 */ /* 0x000fe40000004100 */
[----:B------:R-:W-:Y:S02]  /*3c80*/  HADD2.F32 R120, -RZ, R31.H1_H1 ;  /* 0x3000001fff787230 */ /* 0x000fe40000004100 */
[----:B------:R-:W-:Y:S01]  /*3c90*/  FFMA.FTZ R136, R138, R121, R123 ;  /* 0x000000798a887223 */ /* 0x000fe2000001007b */
[----:B------:R-:W-:Y:S01]  /*3ca0*/  FADD.FTZ R121, -R5, R112 ;  /* 0x0000007005797221 */ /* 0x000fe20000010100 */
[----:B------:R-:W-:Y:S01]  /*3cb0*/  FFMA.FTZ R148, R146, R153, R155 ;  /* 0x0000009992947223 */ /* 0x000fe2000001009b */
[----:B------:R-:W-:-:S02]  /*3cc0*/  HADD2.F32 R122, -RZ, R87.H1_H1 ;  /* 0x30000057ff7a7230 */ /* 0x000fc40000004100 */
[----:B------:R-:W-:Y:S02]  /*3cd0*/  HADD2.F32 R146, -RZ, R32.H0_H0 ;  /* 0x20000020ff927230 */ /* 0x000fe40000004100 */
[----:B------:R-:W-:Y:S01]  /*3ce0*/  FMUL.FTZ R121, R140, R121 ;  /* 0x000000798c797220 */ /* 0x000fe20000410000 */
[----:B------:R-:W-:Y:S02]  /*3cf0*/  HADD2.F32 R123, -RZ, R80.H0_H0 ;  /* 0x20000050ff7b7230 */ /* 0x000fe40000004100 */
[----:B------:R-:W-:Y:S01]  /*3d00*/  FFMA.FTZ R153, R149, R120, R122 ;  /* 0x0000007895997223 */ /* 0x000fe2000001007a */
[----:B------:R-:W-:Y:S02]  /*3d10*/  HADD2.F32 R138, -RZ, R12.H0_H0 ;  /* 0x2000000cff8a7230 */ /* 0x000fe40000004100 */
[--C-:B------:R-:W-:Y:S02]  /*3d20*/  HADD2.F32 R112, -RZ, R60.reuse.H0_H0 ;  /* 0x2000003cff707230 */ /* 0x100fe40000004100 */
[----:B------:R-:W-:Y:S01]  /*3d30*/  FFMA.FTZ R120, R121, R146, R123 ;  /* 0x0000009279787223 */ /* 0x000fe2000001007b */
[----:B------:R-:W-:Y:S01]  /*3d40*/  FADD.FTZ R123, -R5, R114 ;  /* 0x00000072057b7221 */ /* 0x000fe20000010100 */
[----:B------:R-:W-:-:S02]  /*3d50*/  HADD2.F32 R122, -RZ, R60.H1_H1 ;  /* 0x3000003cff7a7230 */ /* 0x000fc40000004100 */
[----:B------:R-:W-:Y:S01]  /*3d60*/  FFMA.FTZ R138, R121, R138, R112 ;  /* 0x0000008a798a7223 */ /* 0x000fe20000010070 */
[----:B------:R-:W-:Y:S02]  /*3d70*/  HADD2.F32 R112, -RZ, R12.H1_H1 ;  /* 0x3000000cff707230 */ /* 0x000fe40000004100 */
[----:B------:R-:W-:Y:S01]  /*3d80*/  FMUL.FTZ R123, R140, R123 ;  /* 0x0000007b8c7b7220 */ /* 0x000fe20000410000 */
[----:B------:R-:W-:Y:S02]  /*3d90*/  HADD2.F32 R114, -RZ, R32.H1_H1 ;  /* 0x30000020ff727230 */ /* 0x000fe40000004100 */
[----:B------:R-:W-:Y:S02]  /*3da0*/  HADD2.F32 R121, -RZ, R80.H1_H1 ;  /* 0x30000050ff797230 */ /* 0x000fe40000004100 */
[----:B------:R-:W-:Y:S01]  /*3db0*/  FFMA.FTZ R147, R113, R112, R122 ;  /* 0x0000007071937223 */ /* 0x000fe2000001007a */
[----:B------:R-:W-:Y:S02]  /*3dc0*/  HADD2.F32 R146, -RZ, R13.H0_H0 ;  /* 0x2000000dff927230 */ /* 0x000fe40000004100 */
[----:B------:R-:W-:-:S02]  /*3dd0*/  HADD2.F32 R150, -RZ, R61.H0_H0 ;  /* 0x2000003dff967230 */ /* 0x000fc40000004100 */
[----:B------:R-:W-:Y:S01]  /*3de0*/  FFMA.FTZ R121, R113, R114, R121 ;  /* 0x0000007271797223 */ /* 0x000fe20000010079 */
[----:B------:R-:W-:Y:S02]  /*3df0*/  HADD2.F32 R112, -RZ, R33.H0_H0 ;  /* 0x20000021ff707230 */ /* 0x000fe40000004100 */
[----:B------:R-:W-:Y:S02]  /*3e00*/  HADD2.F32 R114, -RZ, R81.H0_H0 ;  /* 0x20000051ff727230 */ /* 0x000fe40000004100 */
[C---:B------:R-:W-:Y:S01]  /*3e10*/  FFMA.FTZ R146, R123.reuse, R146, R150 ;  /* 0x000000927b927223 */ /* 0x040fe20000010096 */
[----:B------:R-:W-:Y:S02]  /*3e20*/  HADD2.F32 R122, -RZ, R33.H1_H1 ;  /* 0x30000021ff7a7230 */ /* 0x000fe40000004100 */
[----:B------:R-:W-:Y:S02]  /*3e30*/  HADD2.F32 R113, -RZ, R81.H1_H1 ;  /* 0x30000051ff717230 */ /* 0x000fe40000004100 */
[----:B------:R-:W-:Y:S01]  /*3e40*/  FFMA.FTZ R123, R123, R112, R114 ;  /* 0x000000707b7b7223 */ /* 0x000fe20000010072 */
[----:B------:R-:W-:-:S02]  /*3e50*/  HADD2.F32 R112, -RZ, R13.H1_H1 ;  /* 0x3000000dff707230 */ /* 0x000fc40000004100 */
[----:B------:R-:W-:Y:S02]  /*3e60*/  HADD2.F32 R114, -RZ, R61.H1_H1 ;  /* 0x3000003dff727230 */ /* 0x000fe40000004100 */
[----:B------:R-:W-:Y:S01]  /*3e70*/  FFMA.FTZ R122, R115, R122, R113 ;  /* 0x0000007a737a7223 */ /* 0x000fe20000010071 */
[----:B------:R-:W-:Y:S01]  /*3e80*/  F2FP.F16.F32.PACK_AB R113, R137, R144 ;  /* 0x000000908971723e */ /* 0x000fe200000000ff */
[----:B------:R-:W-:Y:S01]  /*3e90*/  FADD.FTZ R137, -R5, R132 ;  /* 0x0000008405897221 */ /* 0x000fe20000010100 */
[----:B------:R-:W-:Y:S02]  /*3ea0*/  HADD2.F32 R144, -RZ, R82.H0_H0 ;  /* 0x20000052ff907230 */ /* 0x000fe40000004100 */
[----:B------:R-:W-:Y:S01]  /*3eb0*/  FFMA.FTZ R149, R115, R112, R114 ;  /* 0x0000007073957223 */ /* 0x000fe20000010072 */
[----:B------:R-:W-:Y:S01]  /*3ec0*/  F2FP.F16.F32.PACK_AB R114, R151, R136 ;  /* 0x000000889772723e */ /* 0x000fe200000000ff */
[----:B------:R-:W-:Y:S01]  /*3ed0*/  HADD2.F32 R151, -RZ, R62.H0_H0 ;  /* 0x2000003eff977230 */ /* 0x000fe20000004100 */
[----:B------:R-:W-:Y:S01]  /*3ee0*/  F2FP.F16.F32.PACK_AB R112, R152, R139 ;  /* 0x0000008b9870723e */ /* 0x000fe200000000ff */
[----:B------:R-:W-:Y:S01]  /*3ef0*/  HADD2.F32 R139, -RZ, R14.H0_H0 ;  /* 0x2000000eff8b7230 */ /* 0x000fe20000004100 */
[----:B------:R-:W-:Y:S01]  /*3f00*/  F2FP.F16.F32.PACK_AB R115, R153, R148 ;  /* 0x000000949973723e */ /* 0x000fe200000000ff */
[----:B------:R-:W-:-:S02]  /*3f10*/  HADD2.F32 R153, -RZ, R34.H0_H0 ;  /* 0x20000022ff997230 */ /* 0x000fc40000004100 */
[----:B------:R-:W-:Y:S01]  /*3f20*/  FMUL.FTZ R132, R140, R137 ;  /* 0x000000898c847220 */ /* 0x000fe20000410000 */
[----:B0-----:R-:W-:-:S04]  /*3f30*/  IMAD.WIDE.U32 R136, R145, 0x10, R156 ;  /* 0x0000001091887825 */ /* 0x001fc800078e009c */
[C---:B------:R-:W-:Y:S01]  /*3f40*/  FFMA.FTZ R145, R132.reuse, R139, R151 ;  /* 0x0000008b84917223 */ /* 0x040fe20000010097 */
[----:B------:R-:W-:Y:S01]  /*3f50*/  FFMA.FTZ R132, R132, R153, R144 ;  /* 0x0000009984847223 */ /* 0x000fe20000010090 */
[----:B------:R-:W-:Y:S02]  /*3f60*/  HADD2.F32 R144, -RZ, R14.H1_H1 ;  /* 0x3000000eff907230 */ /* 0x000fe40000004100 */
[----:B------:R-:W-:Y:S01]  /*3f70*/  FADD.FTZ R151, -R5, R134 ;  /* 0x0000008605977221 */ /* 0x000fe20000010100 */
[----:B------:R-:W-:Y:S01]  /*3f80*/  HADD2.F32 R148, -RZ, R62.H1_H1 ;  /* 0x3000003eff947230 */ /* 0x000fe20000004100 */
[----:B------:R0:W-:Y:S01]  /*3f90*/  STG.E.128 desc[UR6][R136.64], R112 ;  /* 0x0000007088007986 */ /* 0x0001e2000c101d06 */
[----:B------:R-:W-:Y:S02]  /*3fa0*/  HADD2.F32 R150, -RZ, R34.H1_H1 ;  /* 0x30000022ff967230 */ /* 0x000fe40000004100 */
[----:B------:R-:W-:Y:S01]  /*3fb0*/  FMUL.FTZ R151, R140, R151 ;  /* 0x000000978c977220 */ /* 0x000fe20000410000 */
[----:B------:R-:W-:-:S02]  /*3fc0*/  HADD2.F32 R139, -RZ, R82.H1_H1 ;  /* 0x30000052ff8b7230 */ /* 0x000fc40000004100 */
[----:B------:R-:W-:Y:S02]  /*3fd0*/  HADD2.F32 R152, -RZ, R15.H0_H0 ;  /* 0x2000000fff987230 */ /* 0x000fe40000004100 */
[----:B------:R-:W-:Y:S02]  /*3fe0*/  HADD2.F32 R134, -RZ, R63.H0_H0 ;  /* 0x2000003fff867230 */ /* 0x000fe40000004100 */
[----:B------:R-:W-:Y:S02]  /*3ff0*/  HADD2.F32 R155, -RZ, R71.H0_H0 ;  /* 0x20000047ff9b7230 */ /* 0x000fe40000004100 */
[----:B------:R-:W-:-:S04]  /*4000*/  IMAD.WIDE.U32 R160, R6, 0x10, R156 ;  /* 0x0000001006a07825 */ /* 0x000fc800078e009c */
[----:B------:R-:W-:-:S04]  /*4010*/  IMAD.WIDE.U32 R162, R4, 0x10, R156 ;  /* 0x0000001004a27825 */ /* 0x000fc800078e009c */
[----:B0-----:R-:W-:Y:S01]  /*4020*/  FADD.FTZ R137, -R5, R135 ;  /* 0x0000008705897221 */ /* 0x001fe20000010100 */
[----:B------:R-:W-:Y:S02]  /*4030*/  HADD2.F32 R113, -RZ, R83.H0_H0 ;  /* 0x20000053ff717230 */ /* 0x000fe40000004100 */
[C---:B------:R-:W-:Y:S01]  /*4040*/  FFMA.FTZ R114, R133.reuse, R144, R148 ;  /* 0x0000009085727223 */ /* 0x040fe20000010094 */
[----:B------:R-:W-:Y:S01]  /*4050*/  FFMA.FTZ R135, R133, R150, R139 ;  /* 0x0000009685877223 */ /* 0x000fe2000001008b */
[----:B------:R-:W-:Y:S01]  /*4060*/  FADD.FTZ R133, -R5, R116 ;  /* 0x0000007405857221 */ /* 0x000fe20000010100 */
[C---:B------:R-:W-:Y:S01]  /*4070*/  FFMA.FTZ R115, R151.reuse, R152, R134 ;  /* 0x0000009897737223 */ /* 0x040fe20000010086 */
[----:B------:R-:W-:Y:S02]  /*4080*/  HADD2.F32 R112, -RZ, R15.H1_H1 ;  /* 0x3000000fff707230 */ /* 0x000fe40000004100 */
[----:B------:R-:W-:Y:S01]  /*4090*/  FFMA.FTZ R139, R151, R154, R113 ;  /* 0x0000009a978b7223 */ /* 0x000fe20000010071 */
[----:B------:R-:W-:-:S02]  /*40a0*/  HADD2.F32 R134, -RZ, R63.H1_H1 ;  /* 0x3000003fff867230 */ /* 0x000fc40000004100 */
[C---:B------:R-:W-:Y:S01]  /*40b0*/  FMUL.FTZ R137, R140.reuse, R137 ;  /* 0x000000898c897220 */ /* 0x040fe20000410000 */
[----:B------:R-:W-:Y:S02]  /*40c0*/  HADD2.F32 R116, -RZ, R16.H0_H0 ;  /* 0x20000010ff747230 */ /* 0x000fe40000004100 */
[----:B------:R-:W-:Y:S01]  /*40d0*/  FMUL.FTZ R133, R140, R133 ;  /* 0x000000858c857220 */ /* 0x000fe20000410000 */
[----:B------:R-:W-:Y:S02]  /*40e0*/  HADD2.F32 R136, -RZ, R56.H0_H0 ;  /* 0x20000038ff887230 */ /* 0x000fe40000004100 */
[----:B------:R-:W-:Y:S01]  /*40f0*/  FFMA.FTZ R112, R137, R112, R134 ;  /* 0x0000007089707223 */ /* 0x000fe20000010086 */
[----:B------:R-:W-:Y:S01]  /*4100*/  HADD2.F32 R144, -RZ, R35.H1_H1 ;  /* 0x30000023ff907230 */ /* 0x000fe20000004100 */
[----:B------:R-:W-:Y:S01]  /*4110*/  F2FP.F16.F32.PACK_AB R114, R114, R145 ;  /* 0x000000917272723e */ /* 0x000fe200000000ff */
[----:B------:R-:W-:Y:S02]  /*4120*/  HADD2.F32 R113, -RZ, R83.H1_H1 ;  /* 0x30000053ff717230 */ /* 0x000fe40000004100 */
[----:B------:R-:W-:Y:S01]  /*4130*/  FFMA.FTZ R116, R133, R116, R136 ;  /* 0x0000007485747223 */ /* 0x000fe20000010088 */
[----:B------:R-:W-:-:S02]  /*4140*/  HADD2.F32 R134, -RZ, R36.H0_H0 ;  /* 0x20000024ff867230 */ /* 0x000fc40000004100 */
[----:B------:R-:W-:Y:S01]  /*4150*/  FADD.FTZ R145, -R5, R124 ;  /* 0x0000007c05917221 */ /* 0x000fe20000010100 */
[----:B------:R-:W-:Y:S02]  /*4160*/  HADD2.F32 R136, -RZ, R76.H0_H0 ;  /* 0x2000004cff887230 */ /* 0x000fe40000004100 */
[----:B------:R-:W-:Y:S01]  /*4170*/  FFMA.FTZ R144, R137, R144, R113 ;  /* 0x0000009089907223 */ /* 0x000fe20000010071 */
[----:B------:R-:W-:Y:S02]  /*4180*/  HADD2.F32 R148, -RZ, R16.H1_H1 ;  /* 0x30000010ff947230 */ /* 0x000fe40000004100 */
[----:B------:R-:W-:Y:S01]  /*4190*/  FMUL.FTZ R113, R140, R117 ;  /* 0x000000758c717220 */ /* 0x000fe20000410000 */
[----:B------:R-:W-:Y:S02]  /*41a0*/  HADD2.F32 R150, -RZ, R56.H1_H1 ;  /* 0x30000038ff967230 */ /* 0x000fe40000004100 */
[----:B------:R-:W-:Y:S01]  /*41b0*/  FADD.FTZ R137, -R5, R118 ;  /* 0x0000007605897221 */ /* 0x000fe20000010100 */
[----:B------:R-:W-:Y:S01]  /*41c0*/  FFMA.FTZ R117, R133, R134, R136 ;  /* 0x0000008685757223 */ /* 0x000fe20000010088 */
[----:B------:R-:W-:Y:S01]  /*41d0*/  HADD2.F32 R118, -RZ, R36.H1_H1 ;  /* 0x30000024ff767230 */ /* 0x000fe20000004100 */
[----:B------:R-:W-:Y:S01]  /*41e0*/  F2FP.F16.F32.PACK_AB R115, R112, R115 ;  /* 0x000000737073723e */ /* 0x000fe200000000ff */
[----:B------:R-:W-:Y:S01]  /*41f0*/  FFMA.FTZ R133, R113, R148, R150 ;  /* 0x0000009471857223 */ /* 0x000fe20000010096 */
[----:B------:R-:W-:-:S02]  /*4200*/  HADD2.F32 R134, -RZ, R76.H1_H1 ;  /* 0x3000004cff867230 */ /* 0x000fc40000004100 */
[C---:B------:R-:W-:Y:S01]  /*4210*/  FMUL.FTZ R137, R140.reuse, R137 ;  /* 0x000000898c897220 */ /* 0x040fe20000410000 */
[----:B------:R-:W-:Y:S01]  /*4220*/  HADD2.F32 R136, -RZ, R17.H0_H0 ;  /* 0x20000011ff887230 */ /* 0x000fe20000004100 */
[----:B------:R-:W-:Y:S01]  /*4230*/  F2FP.F16.F32.PACK_AB R112, R147, R138 ;  /* 0x0000008a9370723e */ /* 0x000fe200000000ff */
[--C-:B------:R-:W-:Y:S02]  /*4240*/  HADD2.F32 R148, -RZ, R57.reuse.H0_H0 ;  /* 0x20000039ff947230 */ /* 0x100fe40000004100 */
[----:B------:R-:W-:Y:S01]  /*4250*/  FFMA.FTZ R118, R113, R118, R134 ;  /* 0x0000007671767223 */ /* 0x000fe20000010086 */
[----:B------:R-:W-:Y:S02]  /*4260*/  HADD2.F32 R150, -RZ, R57.H1_H1 ;  /* 0x30000039ff967230 */ /* 0x000fe40000004100 */
[----:B------:R-:W-:Y:S01]  /*4270*/  FMUL.FTZ R145, R140, R145 ;  /* 0x000000918c917220 */ /* 0x000fe20000410000 */
[--C-:B------:R-:W-:Y:S02]  /*4280*/  HADD2.F32 R152, -RZ, R37.reuse.H1_H1 ;  /* 0x30000025ff987230 */ /* 0x100fe40000004100 */
[----:B------:R-:W-:Y:S01]  /*4290*/  FFMA.FTZ R134, R137, R136, R148 ;  /* 0x0000008889867223 */ /* 0x000fe20000010094 */
[----:B------:R-:W-:-:S02]  /*42a0*/  HADD2.F32 R136, -RZ, R37.H0_H0 ;  /* 0x20000025ff887230 */ /* 0x000fc40000004100 */
[--C-:B------:R-:W-:Y:S02]  /*42b0*/  HADD2.F32 R148, -RZ, R77.reuse.H0_H0 ;  /* 0x2000004dff947230 */ /* 0x100fe40000004100 */
[----:B------:R-:W-:Y:S02]  /*42c0*/  HADD2.F32 R113, -RZ, R77.H1_H1 ;  /* 0x3000004dff717230 */ /* 0x000fe40000004100 */
[----:B------:R-:W-:Y:S02]  /*42d0*/  HADD2.F32 R138, -RZ, R18.H0_H0 ;  /* 0x20000012ff8a7230 */ /* 0x000fe40000004100 */
[----:B------:R-:W-:Y:S01]  /*42e0*/  FFMA.FTZ R136, R137, R136, R148 ;  /* 0x0000008889887223 */ /* 0x000fe20000010094 */
[----:B------:R-:W-:Y:S02]  /*42f0*/  HADD2.F32 R148, -RZ, R17.H1_H1 ;  /* 0x30000011ff947230 */ /* 0x000fe40000004100 */
[----:B------:R-:W-:Y:S02]  /*4300*/  HADD2.F32 R124, -RZ, R58.H0_H0 ;  /* 0x2000003aff7c7230 */ /* 0x000fe40000004100 */
[----:B------:R-:W-:-:S02]  /*4310*/  HADD2.F32 R154, -RZ, R19.H0_H0 ;  /* 0x20000013ff9a7230 */ /* 0x000fc40000004100 */
[C---:B------:R-:W-:Y:S01]  /*4320*/  FFMA.FTZ R137, R119.reuse, R148, R150 ;  /* 0x0000009477897223 */ /* 0x040fe20000010096 */
[----:B------:R-:W-:Y:S01]  /*4330*/  FFMA.FTZ R119, R119, R152, R113 ;  /* 0x0000009877777223 */ /* 0x000fe20000010071 */
[----:B------:R-:W-:Y:S01]  /*4340*/  F2FP.F16.F32.PACK_AB R113, R149, R146 ;  /* 0x000000929571723e */ /* 0x000fe200000000ff */
[----:B------:R-:W-:Y:S02]  /*4350*/  HADD2.F32 R148, -RZ, R38.H0_H0 ;  /* 0x20000026ff947230 */ /* 0x000fe40000004100 */
[----:B------:R-:W-:Y:S01]  /*4360*/  FFMA.FTZ R138, R145, R138, R124 ;  /* 0x0000008a918a7223 */ /* 0x000fe2000001007c */
[----:B------:R-:W-:Y:S02]  /*4370*/  HADD2.F32 R149, -RZ, R78.H0_H0 ;  /* 0x2000004eff957230 */ /* 0x000fe40000004100 */
[----:B------:R-:W-:-:S04]  /*4380*/  IMAD.WIDE.U32 R146, R7, 0x10, R142 ;  /* 0x0000001007927825 */ /* 0x000fc800078e008e */
[----:B------:R-:W-:Y:S01]  /*4390*/  FFMA.FTZ R124, R145, R148, R149 ;  /* 0x00000094917c7223 */ /* 0x000fe20000010095 */
[----:B------:R-:W-:Y:S01]  /*43a0*/  FADD.FTZ R149, -R5, R126 ;  /* 0x0000007e05957221 */ /* 0x000fe20000010100 */
[----:B------:R0:W-:Y:S01]  /*43b0*/  STG.E.128 desc[UR6][R146.64], R112 ;  /* 0x0000007092007986 */ /* 0x0001e2000c101d06 */
[----:B------:R-:W-:Y:S02]  /*43c0*/  HADD2.F32 R148, -RZ, R18.H1_H1 ;  /* 0x30000012ff947230 */ /* 0x000fe40000004100 */
[----:B------:R-:W-:Y:S02]  /*43d0*/  HADD2.F32 R150, -RZ, R58.H1_H1 ;  /* 0x3000003aff967230 */ /* 0x000fe40000004100 */
[----:B------:R-:W-:Y:S01]  /*43e0*/  FMUL.FTZ R149, R140, R149 ;  /* 0x000000958c957220 */ /* 0x000fe20000410000 */
[----:B------:R-:W-:Y:S02]  /*43f0*/  HADD2.F32 R126, -RZ, R59.H0_H0 ;  /* 0x2000003bff7e7230 */ /* 0x000fe40000004100 */
[----:B------:R-:W-:-:S02]  /*4400*/  HADD2.F32 R152, -RZ, R38.H1_H1 ;  /* 0x30000026ff987230 */ /* 0x000fc40000004100 */
[----:B------:R-:W-:Y:S01]  /*4410*/  FFMA.FTZ R151, R125, R148, R150 ;  /* 0x000000947d977223 */ /* 0x000fe20000010096 */
[----:B------:R-:W-:Y:S02]  /*4420*/  HADD2.F32 R148, -RZ, R52.H0_H0 ;  /* 0x20000034ff947230 */ /* 0x000fe40000004100 */
[----:B------:R-:W-:Y:S01]  /*4430*/  FFMA.FTZ R150, R149, R154, R126 ;  /* 0x0000009a95967223 */ /* 0x000fe2000001007e */
[----:B------:R-:W-:Y:S02]  /*4440*/  HADD2.F32 R126, -RZ, R59.H1_H1 ;  /* 0x3000003bff7e7230 */ /* 0x000fe40000004100 */
[----:B------:R-:W-:Y:S02]  /*4450*/  HADD2.F32 R145, -RZ, R78.H1_H1 ;  /* 0x3000004eff917230 */ /* 0x000fe40000004100 */
[----:B------:R-:W-:Y:S02]  /*4460*/  HADD2.F32 R154, -RZ, R55.H1_H1 ;  /* 0x30000037ff9a7230 */ /* 0x000fe40000004100 */
[----:B0-----:R-:W-:-:S02]  /*4470*/  HADD2.F32 R115, -RZ, R79.H0_H0 ;  /* 0x2000004fff737230 */ /* 0x001fc40000004100 */
[----:B------:R-:W-:Y:S01]  /*4480*/  FFMA.FTZ R113, R125, R152, R145 ;  /* 0x000000987d717223 */ /* 0x000fe20000010091 */
[----:B------:R-:W-:Y:S02]  /*4490*/  HADD2.F32 R114, -RZ, R19.H1_H1 ;  /* 0x30000013ff727230 */ /* 0x000fe40000004100 */
[----:B------:R-:W-:Y:S01]  /*44a0*/  FADD.FTZ R147, -R5, R128 ;  /* 0x0000008005937221 */ /* 0x000fe20000010100 */
[----:B------:R-:W-:Y:S02]  /*44b0*/  HADD2.F32 R146, -RZ, R39.H1_H1 ;  /* 0x30000027ff927230 */ /* 0x000fe40000004100 */
[----:B------:R-:W-:Y:S01]  /*44c0*/  FFMA.FTZ R112, R149, R158, R115 ;  /* 0x0000009e95707223 */ /* 0x000fe20000010073 */
[----:B------:R-:W-:Y:S01]  /*44d0*/  FADD.FTZ R115, -R5, R108 ;  /* 0x0000006c05737221 */ /* 0x000fe20000010100 */
[----:B------:R-:W-:Y:S02]  /*44e0*/  HADD2.F32 R149, -RZ, R79.H1_H1 ;  /* 0x3000004fff957230 */ /* 0x000fe40000004100 */
[----:B------:R-:W-:Y:S01]  /*44f0*/  FFMA.FTZ R153, R127, R114, R126 ;  /* 0x000000727f997223 */ /* 0x000fe2000001007e */
[----:B------:R-:W-:-:S02]  /*4500*/  HADD2.F32 R108, -RZ, R20.H0_H0 ;  /* 0x20000014ff6c7230 */ /* 0x000fc40000004100 */
[----:B------:R-:W-:Y:S01]  /*4510*/  FMUL.FTZ R115, R140, R115 ;  /* 0x000000738c737220 */ /* 0x000fe20000410000 */
[----:B------:R-:W-:Y:S02]  /*4520*/  HADD2.F32 R126, -RZ, R72.H0_H0 ;  /* 0x20000048ff7e7230 */ /* 0x000fe40000004100 */
[----:B------:R-:W-:Y:S01]  /*4530*/  FFMA.FTZ R149, R127, R146, R149 ;  /* 0x000000927f957223 */ /* 0x000fe20000010095 */
[----:B------:R-:W-:Y:S02]  /*4540*/  HADD2.F32 R146, -RZ, R20.H1_H1 ;  /* 0x30000014ff927230 */ /* 0x000fe40000004100 */
[----:B------:R-:W-:Y:S01]  /*4550*/  FFMA.FTZ R114, R115, R108, R148 ;  /* 0x0000006c73727223 */ /* 0x000fe20000010094 */
[----:B------:R-:W-:Y:S02]  /*4560*/  HADD2.F32 R108, -RZ, R40.H0_H0 ;  /* 0x20000028ff6c7230 */ /* 0x000fe40000004100 */
[----:B------:R-:W-:Y:S01]  /*4570*/  FADD.FTZ R127, -R5, R110 ;  /* 0x0000006e057f7221 */ /* 0x000fe20000010100 */
[----:B------:R-:W-:-:S02]  /*4580*/  HADD2.F32 R148, -RZ, R52.H1_H1 ;  /* 0x30000034ff947230 */ /* 0x000fc40000004100 */
[----:B------:R-:W-:Y:S02]  /*4590*/  HADD2.F32 R110, -RZ, R21.H0_H0 ;  /* 0x20000015ff6e7230 */ /* 0x000fe40000004100 */
[----:B------:R-:W-:Y:S01]  /*45a0*/  FFMA.FTZ R115, R115, R108, R126 ;  /* 0x0000006c73737223 */ /* 0x000fe2000001007e */
[----:B------:R-:W-:Y:S02]  /*45b0*/  HADD2.F32 R126, -RZ, R40.H1_H1 ;  /* 0x30000028ff7e7230 */ /* 0x000fe40000004100 */
[----:B------:R-:W-:Y:S01]  /*45c0*/  FFMA.FTZ R125, R109, R146, R148 ;  /* 0x000000926d7d7223 */ /* 0x000fe20000010094 */
[----:B------:R-:W-:Y:S02]  /*45d0*/  HADD2.F32 R108, -RZ, R72.H1_H1 ;  /* 0x30000048ff6c7230 */ /* 0x000fe40000004100 */
[----:B------:R-:W-:Y:S01]  /*45e0*/  FMUL.FTZ R145, R140, R127 ;  /* 0x0000007f8c917220 */ /* 0x000fe20000410000 */
[----:B------:R-:W-:Y:S02]  /*45f0*/  HADD2.F32 R146, -RZ, R53.H0_H0 ;  /* 0x20000035ff927230 */ /* 0x000fe40000004100 */
[----:B------:R-:W-:-:S02]  /*4600*/  HADD2.F32 R148, -RZ, R21.H1_H1 ;  /* 0x30000015ff947230 */ /* 0x000fc40000004100 */
[----:B------:R-:W-:Y:S01]  /*4610*/  FFMA.FTZ R126, R109, R126, R108 ;  /* 0x0000007e6d7e7223 */ /* 0x000fe2000001006c */
[----:B------:R-:W-:Y:S02]  /*4620*/  HADD2.F32 R108, -RZ, R41.H0_H0 ;  /* 0x20000029ff6c7230 */ /* 0x000fe40000004100 */
[C---:B------:R-:W-:Y:S01]  /*4630*/  FFMA.FTZ R127, R145.reuse, R110, R146 ;  /* 0x0000006e917f7223 */ /* 0x040fe20000010092 */
[--C-:B------:R-:W-:Y:S02]  /*4640*/  HADD2.F32 R110, -RZ, R73.reuse.H0_H0 ;  /* 0x20000049ff6e7230 */ /* 0x100fe40000004100 */
[----:B------:R-:W-:Y:S01]  /*4650*/  FMUL.FTZ R146, R140, R147 ;  /* 0x000000938c927220 */ /* 0x000fe20000410000 */
[----:B------:R-:W-:Y:S02]  /*4660*/  HADD2.F32 R109, -RZ, R73.H1_H1 ;  /* 0x30000049ff6d7230 */ /* 0x000fe40000004100 */
[----:B------:R-:W-:Y:S02]  /*4670*/  HADD2.F32 R147, -RZ, R22.H0_H0 ;  /* 0x20000016ff937230 */ /* 0x000fe40000004100 */
[----:B------:R-:W-:Y:S01]  /*4680*/  FFMA.FTZ R145, R145, R108, R110 ;  /* 0x0000006c91917223 */ /* 0x000fe2000001006e */
[----:B------:R-:W-:-:S02]  /*4690*/  HADD2.F32 R110, -RZ, R41.H1_H1 ;  /* 0x30000029ff6e7230 */ /* 0x000fc40000004100 */
[----:B------:R-:W-:Y:S02]  /*46a0*/  HADD2.F32 R108, -RZ, R53.H1_H1 ;  /* 0x30000035ff6c7230 */ /* 0x000fe40000004100 */
[----:B------:R-:W-:Y:S02]  /*46b0*/  HADD2.F32 R152, -RZ, R23.H1_H1 ;  /* 0x30000017ff987230 */ /* 0x000fe40000004100 */
[C---:B------:R-:W-:Y:S01]  /*46c0*/  FFMA.FTZ R128, R111.reuse, R110, R109 ;  /* 0x0000006e6f807223 */ /* 0x040fe2000001006d */
[----:B------:R-:W-:Y:S02]  /*46d0*/  HADD2.F32 R109, -RZ, R54.H0_H0 ;  /* 0x20000036ff6d7230 */ /* 0x000fe40000004100 */
[----:B------:R-:W-:Y:S01]  /*46e0*/  FFMA.FTZ R148, R111, R148, R108 ;  /* 0x000000946f947223 */ /* 0x000fe2000001006c */
[----:B------:R-:W-:Y:S01]  /*46f0*/  HADD2.F32 R111, -RZ, R42.H0_H0 ;  /* 0x2000002aff6f7230 */ /* 0x000fe20000004100 */
[----:B------:R-:W-:Y:S01]  /*4700*/  F2FP.F16.F32.PACK_AB R110, R135, R132 ;  /* 0x00000084876e723e */ /* 0x000fe200000000ff */
[----:B------:R-:W-:-:S02]  /*4710*/  HADD2.F32 R108, -RZ, R74.H0_H0 ;  /* 0x2000004aff6c7230 */ /* 0x000fc40000004100 */
[----:B------:R-:W-:Y:S01]  /*4720*/  FFMA.FTZ R147, R146, R147, R109 ;  /* 0x0000009392937223 */ /* 0x000fe2000001006d */
[----:B------:R-:W-:Y:S01]  /*4730*/  F2FP.F16.F32.PACK_AB R109, R122, R123 ;  /* 0x0000007b7a6d723e */ /* 0x000fe200000000ff */
[----:B------:R-:W-:Y:S01]  /*4740*/  HADD2.F32 R122, -RZ, R54.H1_H1 ;  /* 0x30000036ff7a7230 */ /* 0x000fe20000004100 */
[----:B------:R-:W-:Y:S01]  /*4750*/  F2FP.F16.F32.PACK_AB R145, R128, R145 ;  /* 0x000000918091723e */ /* 0x000fe200000000ff */
[----:B------:R-:W-:Y:S01]  /*4760*/  FFMA.FTZ R146, R146, R111, R108 ;  /* 0x0000006f92927223 */ /* 0x000fe2000001006c */
[----:B------:R-:W-:Y:S01]  /*4770*/  F2FP.F16.F32.PACK_AB R108, R121, R120 ;  /* 0x00000078796c723e */ /* 0x000fe200000000ff */
[----:B------:R-:W-:Y:S01]  /*4780*/  HADD2.F32 R120, -RZ, R22.H1_H1 ;  /* 0x30000016ff787230 */ /* 0x000fe20000004100 */
[----:B------:R-:W-:Y:S01]  /*4790*/  F2FP.F16.F32.PACK_AB R111, R144, R139 ;  /* 0x0000008b906f723e */ /* 0x000fe200000000ff */
[----:B------:R-:W-:Y:S02]  /*47a0*/  HADD2.F32 R132, -RZ, R42.H1_H1 ;  /* 0x3000002aff847230 */ /* 0x000fe40000004100 */
[----:B------:R-:W-:-:S02]  /*47b0*/  HADD2.F32 R121, -RZ, R74.H1_H1 ;  /* 0x3000004aff797230 */ /* 0x000fc40000004100 */
[----:B------:R-:W-:Y:S01]  /*47c0*/  FFMA.FTZ R120, R129, R120, R122 ;  /* 0x0000007881787223 */ /* 0x000fe2000001007a */
[----:B------:R-:W-:-:S04]  /*47d0*/  IMAD.WIDE.U32 R122, R7, 0x10, R156 ;  /* 0x00000010077a7825 */ /* 0x000fc800078e009c */
[----:B------:R-:W-:Y:S01]  /*47e0*/  FADD.FTZ R7, -R5, R130 ;  /* 0x0000008205077221 */ /* 0x000fe20000010100 */
[----:B------:R-:W-:Y:S01]  /*47f0*/  FFMA.FTZ R121, R129, R132, R121 ;  /* 0x0000008481797223 */ /* 0x000fe20000010079 */
[----:B------:R-:W-:Y:S02]  /*4800*/  HADD2.F32 R130, -RZ, R23.H0_H0 ;  /* 0x20000017ff827230 */ /* 0x000fe40000004100 */
[----:B------:R-:W-:Y:S01]  /*4810*/  FMUL.FTZ R7, R140, R7 ;  /* 0x000000078c077220 */ /* 0x000fe20000410000 */
[----:B------:R-:W-:Y:S01]  /*4820*/  HADD2.F32 R132, -RZ, R55.H0_H0 ;  /* 0x20000037ff847230 */ /* 0x000fe20000004100 */
[----:B------:R0:W-:Y:S01]  /*4830*/  STG.E.128 desc[UR6][R122.64], R108 ;  /* 0x0000006c7a007986 */ /* 0x0001e2000c101d06 */
[----:B------:R-:W-:Y:S01]  /*4840*/  HADD2.F32 R144, -RZ, R43.H0_H0 ;  /* 0x2000002bff907230 */ /* 0x000fe20000004100 */
[----:B------:R-:W-:Y:S01]  /*4850*/  F2FP.F16.F32.PACK_AB R146, R121, R146 ;  /* 0x000000927992723e */ /* 0x000fe200000000ff */
[----:B------:R-:W-:Y:S02]  /*4860*/  HADD2.F32 R129, -RZ, R75.H0_H0 ;  /* 0x2000004bff817230 */ /* 0x000fe40000004100 */
[----:B------:R-:W-:Y:S01]  /*4870*/  FFMA.FTZ R159, R7, R130, R132 ;  /* 0x00000082079f7223 */ /* 0x000fe20000010084 */
[----:B------:R-:W-:-:S02]  /*4880*/  HADD2.F32 R130, -RZ, R48.H1_H1 ;  /* 0x30000030ff827230 */ /* 0x000fc40000004100 */
[----:B------:R-:W-:Y:S02]  /*4890*/  HADD2.F32 R158, -RZ, R43.H1_H1 ;  /* 0x3000002bff9e7230 */ /* 0x000fe40000004100 */
[----:B------:R-:W-:Y:S01]  /*48a0*/  FFMA.FTZ R129, R7, R144, R129 ;  /* 0x0000009007817223 */ /* 0x000fe20000010081 */
[----:B------:R-:W-:Y:S01]  /*48b0*/  FADD.FTZ R7, -R5, R100 ;  /* 0x0000006405077221 */ /* 0x000fe20000010100 */
[----:B------:R-:W-:Y:S02]  /*48c0*/  HADD2.F32 R100, -RZ, R24.H1_H1 ;  /* 0x30000018ff647230 */ /* 0x000fe40000004100 */
[----:B------:R-:W-:Y:S01]  /*48d0*/  FFMA.FTZ R144, R131, R152, R154 ;  /* 0x0000009883907223 */ /* 0x000fe2000001009a */
[----:B------:R-:W-:Y:S02]  /*48e0*/  HADD2.F32 R152, -RZ, R49.H1_H1 ;  /* 0x30000031ff987230 */ /* 0x000fe40000004100 */
[----:B------:R-:W-:Y:S01]  /*48f0*/  FMUL.FTZ R7, R140, R7 ;  /* 0x000000078c077220 */ /* 0x000fe20000410000 */
[----:B------:R-:W-:-:S02]  /*4900*/  HADD2.F32 R135, -RZ, R75.H1_H1 ;  /* 0x3000004bff877230 */ /* 0x000fc40000004100 */
[----:B------:R-:W-:Y:S02]  /*4910*/  HADD2.F32 R154, -RZ, R26.H1_H1 ;  /* 0x3000001aff9a7230 */ /* 0x000fe40000004100 */
[----:B0-----:R-:W-:Y:S02]  /*4920*/  HADD2.F32 R108, -RZ, R24.H0_H0 ;  /* 0x20000018ff6c7230 */ /* 0x001fe40000004100 */
[----:B------:R-:W-:Y:S01]  /*4930*/  FFMA.FTZ R132, R131, R158, R135 ;  /* 0x0000009e83847223 */ /* 0x000fe20000010087 */
[----:B------:R-:W-:Y:S02]  /*4940*/  HADD2.F32 R110, -RZ, R48.H0_H0 ;  /* 0x20000030ff6e7230 */ /* 0x000fe40000004100 */
[----:B------:R-:W-:Y:S02]  /*4950*/  HADD2.F32 R122, -RZ, R44.H0_H0 ;  /* 0x2000002cff7a7230 */ /* 0x000fe40000004100 */
[----:B------:R-:W-:Y:S02]  /*4960*/  HADD2.F32 R109, -RZ, R68.H0_H0 ;  /* 0x20000044ff6d7230 */ /* 0x000fe40000004100 */
[----:B------:R-:W-:Y:S01]  /*4970*/  FFMA.FTZ R111, R7, R108, R110 ;  /* 0x0000006c076f7223 */ /* 0x000fe2000001006e */
[----:B------:R-:W-:Y:S01]  /*4980*/  FFMA.FTZ R108, R101, R100, R130 ;  /* 0x00000064656c7223 */ /* 0x000fe20000010082 */
[----:B------:R-:W-:-:S02]  /*4990*/  HADD2.F32 R110, -RZ, R44.H1_H1 ;  /* 0x3000002cff6e7230 */ /* 0x000fc40000004100 */
[----:B------:R-:W-:Y:S01]  /*49a0*/  FFMA.FTZ R109, R7, R122, R109 ;  /* 0x0000007a076d7223 */ /* 0x000fe2000001006d */
[----:B------:R-:W-:Y:S01]  /*49b0*/  FADD.FTZ R7, -R5, R102 ;  /* 0x0000006605077221 */ /* 0x000fe20000010100 */
[----:B------:R-:W-:Y:S02]  /*49c0*/  HADD2.F32 R100, -RZ, R68.H1_H1 ;  /* 0x30000044ff647230 */ /* 0x000fe40000004100 */
[----:B------:R-:W-:Y:S02]  /*49d0*/  HADD2.F32 R130, -RZ, R25.H0_H0 ;  /* 0x20000019ff827230 */ /* 0x000fe40000004100 */
[----:B------:R-:W-:Y:S01]  /*49e0*/  FMUL.FTZ R7, R140, R7 ;  /* 0x000000078c077220 */ /* 0x000fe20000410000 */
[----:B------:R-:W-:Y:S02]  /*49f0*/  HADD2.F32 R102, -RZ, R49.H0_H0 ;  /* 0x20000031ff667230 */ /* 0x000fe40000004100 */
[----:B------:R-:W-:Y:S01]  /*4a00*/  FFMA.FTZ R110, R101, R110, R100 ;  /* 0x0000006e656e7223 */ /* 0x000fe20000010064 */
[----:B------:R-:W-:Y:S01]  /*4a10*/  HADD2.F32 R122, -RZ, R45.H0_H0 ;  /* 0x2000002dff7a7230 */ /* 0x000fe20000004100 */
[----:B------:R-:W-:Y:S01]  /*4a20*/  F2FP.F16.F32.PACK_AB R101, R137, R134 ;  /* 0x000000868965723e */ /* 0x000fe200000000ff */
[----:B------:R-:W-:-:S02]  /*4a30*/  HADD2.F32 R100, -RZ, R69.H0_H0 ;  /* 0x20000045ff647230 */ /* 0x000fc40000004100 */
[C---:B------:R-:W-:Y:S01]  /*4a40*/  FFMA.FTZ R130, R7.reuse, R130, R102 ;  /* 0x0000008207827223 */ /* 0x040fe20000010066 */
[----:B------:R-:W-:Y:S02]  /*4a50*/  HADD2.F32 R102, -RZ, R25.H1_H1 ;  /* 0x30000019ff667230 */ /* 0x000fe40000004100 */
[----:B------:R-:W-:Y:S02]  /*4a60*/  HADD2.F32 R135, -RZ, R70.H0_H0 ;  /* 0x20000046ff877230 */ /* 0x000fe40000004100 */
[----:B------:R-:W-:Y:S01]  /*4a70*/  FFMA.FTZ R122, R7, R122, R100 ;  /* 0x0000007a077a7223 */ /* 0x000fe20000010064 */
[----:B------:R-:W-:Y:S02]  /*4a80*/  HADD2.F32 R100, -RZ, R45.H1_H1 ;  /* 0x3000002dff647230 */ /* 0x000fe40000004100 */
[----:B------:R-:W-:Y:S01]  /*4a90*/  FFMA.FTZ R123, R103, R102, R152 ;  /* 0x00000066677b7223 */ /* 0x000fe20000010098 */
[----:B------:R-:W-:Y:S02]  /*4aa0*/  HADD2.F32 R102, -RZ, R69.H1_H1 ;  /* 0x30000045ff667230 */ /* 0x000fe40000004100 */
[----:B------:R-:W-:Y:S01]  /*4ab0*/  FADD.FTZ R7, -R5, R104 ;  /* 0x0000006805077221 */ /* 0x000fe20000010100 */
[----:B------:R-:W-:-:S02]  /*4ac0*/  HADD2.F32 R104, -RZ, R46.H0_H0 ;  /* 0x2000002eff687230 */ /* 0x000fc40000004100 */
[----:B------:R-:W-:Y:S02]  /*4ad0*/  HADD2.F32 R152, -RZ, R46.H1_H1 ;  /* 0x3000002eff987230 */ /* 0x000fe40000004100 */
[----:B------:R-:W-:Y:S01]  /*4ae0*/  FFMA.FTZ R131, R103, R100, R102 ;  /* 0x0000006467837223 */ /* 0x000fe20000010066 */
[----:B------:R-:W-:Y:S02]  /*4af0*/  HADD2.F32 R100, -RZ, R26.H0_H0 ;  /* 0x2000001aff647230 */ /* 0x000fe40000004100 */
[----:B------:R-:W-:Y:S01]  /*4b00*/  FMUL.FTZ R7, R140, R7 ;  /* 0x000000078c077220 */ /* 0x000fe20000410000 */
[----:B------:R-:W-:Y:S01]  /*4b10*/  HADD2.F32 R102, -RZ, R50.H0_H0 ;  /* 0x20000032ff667230 */ /* 0x000fe20000004100 */
[----:B------:R-:W-:Y:S01]  /*4b20*/  F2FP.F16.F32.PACK_AB R103, R153, R150 ;  /* 0x000000969967723e */ /* 0x000fe200000000ff */
[----:B------:R-:W-:Y:S02]  /*4b30*/  HADD2.F32 R158, -RZ, R27.H0_H0 ;  /* 0x2000001bff9e7230 */ /* 0x000fe40000004100 */
[----:B------:R-:W-:Y:S01]  /*4b40*/  FFMA.FTZ R135, R7, R104, R135 ;  /* 0x0000006807877223 */ /* 0x000fe20000010087 */
[----:B------:R-:W-:-:S02]  /*4b50*/  HADD2.F32 R134, -RZ, R47.H1_H1 ;  /* 0x3000002fff867230 */ /* 0x000fc40000004100 */
[----:B------:R-:W-:Y:S01]  /*4b60*/  FFMA.FTZ R139, R7, R100, R102 ;  /* 0x00000064078b7223 */ /* 0x000fe20000010066 */
[----:B------:R-:W-:Y:S01]  /*4b70*/  HADD2.F32 R7, -RZ, R70.H1_H1 ;  /* 0x30000046ff077230 */ /* 0x000fe20000004100 */
[----:B------:R-:W-:Y:S01]  /*4b80*/  F2FP.F16.F32.PACK_AB R153, R131, R122 ;  /* 0x0000007a8399723e */ /* 0x000fe200000000ff */
[----:B------:R-:W-:Y:S02]  /*4b90*/  HADD2.F32 R100, -RZ, R50.H1_H1 ;  /* 0x30000032ff647230 */ /* 0x000fe40000004100 */
[----:B------:R-:W-:Y:S02]  /*4ba0*/  HADD2.F32 R102, -RZ, R47.H0_H0 ;  /* 0x2000002fff667230 */ /* 0x000fe40000004100 */
[----:B------:R-:W-:Y:S01]  /*4bb0*/  FFMA.FTZ R152, R105, R152, R7 ;  /* 0x0000009869987223 */ /* 0x000fe20000010007 */
[----:B------:R-:W-:Y:S01]  /*4bc0*/  FADD.FTZ R7, -R5, R106 ;  /* 0x0000006a05077221 */ /* 0x000fe20000010100 */
[----:B------:R-:W-:Y:S01]  /*4bd0*/  FFMA.FTZ R154, R105, R154, R100 ;  /* 0x0000009a699a7223 */ /* 0x000fe20000010064 */
[----:B------:R-:W-:-:S02]  /*4be0*/  HADD2.F32 R100, -RZ, R51.H0_H0 ;  /* 0x20000033ff647230 */ /* 0x000fc40000004100 */
[----:B------:R-:W-:Y:S01]  /*4bf0*/  FADD.FTZ R5, -R5, R107 ;  /* 0x0000006b05057221 */ /* 0x000fe20000010100 */
[----:B------:R-:W-:Y:S01]  /*4c00*/  FMUL.FTZ R7, R140, R7 ;  /* 0x000000078c077220 */ /* 0x000fe20000410000 */
[----:B------:R-:W-:Y:S01]  /*4c10*/  HADD2.F32 R106, -RZ, R27.H1_H1 ;  /* 0x3000001bff6a7230 */ /* 0x000fe20000004100 */
[----:B------:R-:W-:Y:S01]  /*4c20*/  F2FP.F16.F32.PACK_AB R107, R144, R159 ;  /* 0x0000009f906b723e */ /* 0x000fe200000000ff */
[----:B------:R-:W-:Y:S01]  /*4c30*/  FMUL.FTZ R5, R140, R5 ;  /* 0x000000058c057220 */ /* 0x000fe20000410000 */
[----:B------:R-:W-:Y:S01]  /*4c40*/  FFMA.FTZ R158, R7, R158, R100 ;  /* 0x0000009e079e7223 */ /* 0x000fe20000010064 */
[----:B------:R-:W-:Y:S01]  /*4c50*/  F2FP.F16.F32.PACK_AB R100, R133, R116 ;  /* 0x000000748564723e */ /* 0x000fe200000000ff */
[----:B------:R-:W-:Y:S01]  /*4c60*/  FFMA.FTZ R155, R7, R102, R155 ;  /* 0x00000066079b7223 */ /* 0x000fe2000001009b */
[----:B------:R-:W-:Y:S01]  /*4c70*/  HADD2.F32 R116, -RZ, R51.H1_H1 ;  /* 0x30000033ff747230 */ /* 0x000fe20000004100 */
[----:B------:R-:W-:Y:S01]  /*4c80*/  F2FP.F16.F32.PACK_AB R102, R151, R138 ;  /* 0x0000008a9766723e */ /* 0x000fe200000000ff */
[----:B------:R-:W-:Y:S01]  /*4c90*/  HADD2.F32 R7, -RZ, R71.H1_H1 ;  /* 0x30000047ff077230 */ /* 0x000fe20000004100 */
[----:B------:R-:W-:Y:S01]  /*4ca0*/  F2FP.F16.F32.PACK_AB R144, R126, R115 ;  /* 0x000000737e90723e */ /* 0x000fe200000000ff */
[----:B------:R-:W-:-:S04]  /*4cb0*/  IMAD.WIDE.U32 R104, R6, 0x10, R142 ;  /* 0x0000001006687825 */ /* 0x000fc800078e008e */
[----:B------:R-:W-:Y:S01]  /*4cc0*/  FFMA.FTZ R133, R5, R106, R116 ;  /* 0x0000006a05857223 */ /* 0x000fe20000010074 */
[----:B------:R-:W-:Y:S01]  /*4cd0*/  F2FP.F16.F32.PACK_AB R6, R113, R124 ;  /* 0x0000007c7106723e */ /* 0x000fe200000000ff */
[----:B------:R-:W-:Y:S01]  /*4ce0*/  FFMA.FTZ R116, R5, R134, R7 ;  /* 0x0000008605747223 */ /* 0x000fe20000010007 */
[----:B------:R-:W-:Y:S01]  /*4cf0*/  F2FP.F16.F32.PACK_AB R7, R149, R112 ;  /* 0x000000709507723e */ /* 0x000fe200000000ff */
[--C-:B------:R-:W-:Y:S01]  /*4d00*/  IMAD.WIDE.U32 R150, R4, 0x10, R142.reuse ;  /* 0x0000001004967825 */ /* 0x100fe200078e008e */
[----:B------:R-:W0:Y:S01]  /*4d10*/  LDC.64 R112, c[0x0][0x380] ;  /* 0x0000e000ff707b82 */ /* 0x000e220000000a00 */
[----:B------:R1:W-:Y:S01]  /*4d20*/  STG.E.128 desc[UR6][R104.64], R100 ;  /* 0x0000006468007986 */ /* 0x0003e2000c101d06 */
[----:B------:R-:W-:Y:S01]  /*4d30*/  F2FP.F16.F32.PACK_AB R5, R119, R136 ;  /* 0x000000887705723e */ /* 0x000fe200000000ff */
[C---:B------:R-:W-:Y:S01]  /*4d40*/  IMAD.WIDE.U32 R142, R141.reuse, 0x10, R142 ;  /* 0x000000108d8e7825 */ /* 0x040fe200078e008e */
[----:B------:R-:W-:Y:S02]  /*4d50*/  F2FP.F16.F32.PACK_AB R4, R118, R117 ;  /* 0x000000757604723e */ /* 0x000fe400000000ff */
[----:B------:R-:W-:Y:S01]  /*4d60*/  F2FP.F16.F32.PACK_AB R106, R120, R147 ;  /* 0x00000093786a723e */ /* 0x000fe200000000ff */
[----:B------:R-:W-:Y:S01]  /*4d70*/  IMAD.WIDE.U32 R156, R141, 0x10, R156 ;  /* 0x000000108d9c7825 */ /* 0x000fe200078e009c */
[----:B------:R-:W-:Y:S01]  /*4d80*/  F2FP.F16.F32.PACK_AB R147, R132, R129 ;  /* 0x000000818493723e */ /* 0x000fe200000000ff */
[----:B------:R2:W-:Y:S01]  /*4d90*/  STG.E.128 desc[UR6][R160.64], R4 ;  /* 0x00000004a0007986 */ /* 0x0005e2000c101d06 */
[----:B------:R-:W-:-:S02]  /*4da0*/  F2FP.F16.F32.PACK_AB R155, R116, R155 ;  /* 0x0000009b749b723e */ /* 0x000fc400000000ff */
[----:B-1----:R-:W-:Y:S02]  /*4db0*/  F2FP.F16.F32.PACK_AB R105, R148, R127 ;  /* 0x0000007f9469723e */ /* 0x002fe400000000ff */
[----:B------:R-:W-:Y:S02]  /*4dc0*/  F2FP.F16.F32.PACK_AB R104, R125, R114 ;  /* 0x000000727d68723e */ /* 0x000fe400000000ff */
[----:B------:R-:W-:Y:S02]  /*4dd0*/  F2FP.F16.F32.PACK_AB R102, R154, R139 ;  /* 0x0000008b9a66723e */ /* 0x000fe400000000ff */
[----:B0-----:R-:W-:Y:S01]  /*4de0*/  IADD3 R3, PT, PT, R3, R112, RZ ;  /* 0x0000007003037210 */ /* 0x001fe20007ffe0ff */
[----:B------:R2:W-:Y:S01]  /*4df0*/  STG.E.128 desc[UR6][R150.64], R104 ;  /* 0x0000006896007986 */ /* 0x0005e2000c101d06 */
[----:B------:R-:W-:Y:S02]  /*4e00*/  F2FP.F16.F32.PACK_AB R103, R133, R158 ;  /* 0x0000009e8567723e */ /* 0x000fe400000000ff */
[----:B------:R-:W-:Y:S01]  /*4e10*/  ISETP.GE.AND P1, PT, R3, R113, PT ;  /* 0x000000710300720c */ /* 0x000fe20003f26270 */
[----:B------:R2:W-:Y:S01]  /*4e20*/  STG.E.128 desc[UR6][R162.64], R144 ;  /* 0x00000090a2007986 */ /* 0x0005e2000c101d06 */
[----:B------:R-:W-:-:S02]  /*4e30*/  F2FP.F16.F32.PACK_AB R101, R123, R130 ;  /* 0x000000827b65723e */ /* 0x000fc400000000ff */
[----:B------:R-:W-:Y:S02]  /*4e40*/  F2FP.F16.F32.PACK_AB R100, R108, R111 ;  /* 0x0000006f6c64723e */ /* 0x000fe400000000ff */
[----:B------:R-:W-:Y:S02]  /*4e50*/  F2FP.F16.F32.PACK_AB R154, R152, R135 ;  /* 0x00000087989a723e */ /* 0x000fe400000000ff */
[----:B------:R-:W-:Y:S01]  /*4e60*/  F2FP.F16.F32.PACK_AB R152, R110, R109 ;  /* 0x0000006d6e98723e */ /* 0x000fe200000000ff */
[----:B------:R2:W-:Y:S04]  /*4e70*/  STG.E.128 desc[UR6][R142.64], R100 ;  /* 0x000000648e007986 */ /* 0x0005e8000c101d06 */
[----:B------:R2:W-:Y:S01]  /*4e80*/  STG.E.128 desc[UR6][R156.64], R152 ;  /* 0x000000989c007986 */ /* 0x0005e2000c101d06 */
[----:B------:R-:W-:Y:S05]  /*4e90*/  @!P1 BRA `(.L_x_13271) ;  /* 0xffffffb800d09947 */ /* 0x000fea000383ffff */
[----:B------:R-:W-:Y:S05]  /*4ea0*/  EXIT ;  /* 0x000000000000794d */ /* 0x000fea0003800000 */
.L_x_13272:
        /* <DEDUP_REMOVED lines=13> */
.L_x_22349:


//--------------------- .text._ZN10layer_norm31ln_parallel_residual_fwd_kernelINS_13Kernel_traitsI6__halfS2_fS2_fjLj5120ELj1ELj1ELj4ELj16ENS_18Kernel_traits_baseILj5120ES2_S2_fS2_fjLj128EEEEELb0ELb1ELb0EEEvNS_9FwdParamsE --------------------------
	.section	.text._ZN10layer_norm31ln_parallel_residual_fwd_kernelINS_13Kernel_traitsI6__halfS2_fS2_fjLj5120ELj1ELj1ELj4ELj16ENS_18Kernel_traits_baseILj5120ES2_S2_fS2_fjLj128EEEEELb0ELb1ELb0EEEvNS_9FwdParamsE,"ax",@progbits
	.align	128
        .global         _ZN10layer_norm31ln_parallel_residual_fwd_kernelINS_13Kernel_traitsI6__halfS2_fS2_fjLj5120ELj1ELj1ELj4ELj16ENS_18Kernel_traits_baseILj5120ES2_S2_fS2_fjLj128EEEEELb0ELb1ELb0EEEvNS_9FwdParamsE
        .type           _ZN10layer_norm31ln_parallel_residual_fwd_kernelINS_13Kernel_traitsI6__halfS2_fS2_fjLj5120ELj1ELj1ELj4ELj16ENS_18Kernel_traits_baseILj5120ES2_S2_fS2_fjLj128EEEEELb0ELb1ELb0EEEvNS_9FwdParamsE,@function
        .size           _ZN10layer_norm31ln_parallel_residual_fwd_kernelINS_13Kernel_traitsI6__halfS2_fS2_fjLj5120ELj1ELj1ELj4ELj16ENS_18Kernel_traits_baseILj5120ES2_S2_fS2_fjLj128EEEEELb0ELb1ELb0EEEvNS_9FwdParamsE,(.L_x_22350 - _ZN10layer_norm31ln_parallel_residual_fwd_kernelINS_13Kernel_traitsI6__halfS2_fS2_fjLj5120ELj1ELj1ELj4ELj16ENS_18Kernel_traits_baseILj5120ES2_S2_fS2_fjLj128EEEEELb0ELb1ELb0EEEvNS_9FwdParamsE)
        .other          _ZN10layer_norm31ln_parallel_residual_fwd_kernelINS_13Kernel_traitsI6__halfS2_fS2_fjLj5120ELj1ELj1ELj4ELj16ENS_18Kernel_traits_baseILj5120ES2_S2_fS2_fjLj128EEEEELb0ELb1ELb0EEEvNS_9FwdParamsE,@"STO_CUDA_ENTRY STV_DEFAULT"
_ZN10layer_norm31ln_parallel_residual_fwd_kernelINS_13Kernel_traitsI6__halfS2_fS2_fjLj5120ELj1ELj1ELj4ELj16ENS_18Kernel_traits_baseILj5120ES2_S2_fS2_fjLj128EEEEELb0ELb1ELb0EEEvNS_9FwdParamsE:
.text._ZN10layer_norm31ln_parallel_residual_fwd_kernelINS_13Kernel_traitsI6__halfS2_fS2_fjLj5120ELj1ELj1ELj4ELj16ENS_18Kernel_traits_baseILj5120ES2_S2_fS2_fjLj128EEEEELb0ELb1ELb0EEEvNS_9FwdParamsE:
        /* <DEDUP_REMOVED lines=60> */
.L_x_13274:
[C---:B------:R-:W-:Y:S02]  /*03c0*/  ISETP.GE.U32.AND P1, PT, R3.reuse, 0x100, PT ;  /* 0x000001000300780c */ /* 0x040fe40003f26070 */
[C---:B------:R-:W-:Y:S02]  /*03d0*/  ISETP.GE.U32.AND P2, PT, R3.reuse, 0x180, PT ;  /* 0x000001800300780c */ /* 0x040fe40003f46070 */
[C---:B------:R-:W-:Y:S02]  /*03e0*/  ISETP.GE.U32.AND P3, PT, R3.reuse, 0x200, PT ;  /* 0x000002000300780c */ /* 0x040fe40003f66070 */
[C---:B------:R-:W-:Y:S02]  /*03f0*/  ISETP.GE.U32.AND P4, PT, R3.reuse, 0x280, PT ;  /* 0x000002800300780c */ /* 0x040fe40003f86070 */
[----:B------:R-:W-:Y:S02]  /*0400*/  ISETP.GE.U32.AND P0, PT, R3, 0x80, PT ;  /* 0x000000800300780c */ /* 0x000fe40003f06070 */
[----:B------:R-:W-:-:S03]  /*0410*/  MOV R51, R102 ;  /* 0x0000006600337202 */ /* 0x000fc60000000f00 */
[----:B------:R-:W0:Y:S08]  /*0420*/  @P1 LDC.64 R4, c[0x0][0x3d0] ;  /* 0x0000f400ff041b82 */ /* 0x000e300000000a00 */
[----:B------:R-:W1:Y:S01]  /*0430*/  @P2 LDC.64 R6, c[0x0][0x3d0] ;  /* 0x0000f400ff062b82 */ /* 0x000e620000000a00 */
[----:B------:R-:W-:-:S07]  /*0440*/  @P0 LOP3.LUT R51, R102, 0x80, RZ, 0xfc, !PT ;  /* 0x0000008066330812 */ /* 0x000fce00078efcff */
[----:B------:R-:W2:Y:S08]  /*0450*/  @P3 LDC.64 R24, c[0x0][0x3d0] ;  /* 0x0000f400ff183b82 */ /* 0x000eb00000000a00 */
[----:B------:R-:W3:Y:S01]  /*0460*/  @P4 LDC.64 R40, c[0x0][0x3d0] ;  /* 0x0000f400ff284b82 */ /* 0x000ee20000000a00 */
[C---:B0-----:R-:W-:Y:S01]  /*0470*/  @P1 IMAD.WIDE.U32 R4, R51.reuse, 0x10, R4 ;  /* 0x0000001033041825 */ /* 0x041fe200078e0004 */
[----:B------:R-:W-:-:S04]  /*0480*/  @P1 IADD3 R51, PT, PT, R51, 0x80, RZ ;  /* 0x0000008033331810 */ /* 0x000fc80007ffe0ff */
[----:B------:R-:W5:Y:S01]  /*0490*/  @P1 LDG.E.128 R36, desc[UR6][R4.64] ;  /* 0x0000000604241981 */ /* 0x000f62000c1e1d00 */
[C---:B-1----:R-:W-:Y:S01]  /*04a0*/  @P2 IMAD.WIDE.U32 R32, R51.reuse, 0x10, R6 ;  /* 0x0000001033202825 */ /* 0x042fe200078e0006 */
[----:B------:R-:W-:Y:S01]  /*04b0*/  @P2 IADD3 R51, PT, PT, R51, 0x80, RZ ;  /* 0x0000008033332810 */ /* 0x000fe20007ffe0ff */
[----:B------:R-:W0:Y:S02]  /*04c0*/  @P0 LDC.64 R16, c[0x0][0x3d0] ;  /* 0x0000f400ff100b82 */ /* 0x000e240000000a00 */
[----:B------:R-:W-:Y:S02]  /*04d0*/  HFMA2 R18, -RZ, RZ, 0, 0 ;  /* 0x00000000ff127431 */ /* 0x000fe400000001ff */
[----:B------:R-:W-:Y:S01]  /*04e0*/  HFMA2 R34, -RZ, RZ, 0, 0 ;  /* 0x00000000ff227431 */ /* 0x000fe200000001ff */
[----:B------:R1:W5:Y:S01]  /*04f0*/  @P2 LDG.E.128 R28, desc[UR6][R32.64] ;  /* 0x00000006201c2981 */ /* 0x000362000c1e1d00 */
[C---:B--2---:R-:W-:Y:S01]  /*0500*/  @P3 IMAD.WIDE.U32 R48, R51.reuse, 0x10, R24 ;  /* 0x0000001033303825 */ /* 0x044fe200078e0018 */
[----:B------:R-:W-:-:S04]  /*0510*/  @P3 IADD3 R51, PT, PT, R51, 0x80, RZ ;  /* 0x0000008033333810 */ /* 0x000fc80007ffe0ff */
[----:B------:R-:W5:Y:S01]  /*0520*/  @P3 LDG.E.128 R20, desc[UR6][R48.64] ;  /* 0x0000000630143981 */ /* 0x000f62000c1e1d00 */
[----:B---3--:R-:W-:-:S05]  /*0530*/  @P4 IMAD.WIDE.U32 R6, R51, 0x10, R40 ;  /* 0x0000001033064825 */ /* 0x008fca00078e0028 */
[----:B------:R-:W5:Y:S01]  /*0540*/  @P4 LDG.E.128 R12, desc[UR6][R6.64] ;  /* 0x00000006060c4981 */ /* 0x000f62000c1e1d00 */
[----:B0-----:R-:W-:Y:S01]  /*0550*/  @P0 IMAD.WIDE.U32 R40, R102, 0x10, R16 ;  /* 0x0000001066280825 */ /* 0x001fe200078e0010 */
[----:B------:R-:W-:Y:S02]  /*0560*/  CS2R R16, SRZ ;  /* 0x0000000000107805 */ /* 0x000fe4000001ff00 */
[----:B------:R-:W-:Y:S02]  /*0570*/  MOV R26, RZ ;  /* 0x000000ff001a7202 */ /* 0x000fe40000000f00 */
[----:B------:R-:W-:Y:S02]  /*0580*/  CS2R R24, SRZ ;  /* 0x0000000000187805 */ /* 0x000fe4000001ff00 */
[----:B-1----:R-:W-:Y:S01]  /*0590*/  CS2R R32, SRZ ;  /* 0x0000000000207805 */ /* 0x002fe2000001ff00 */
[----:B------:R0:W5:Y:S01]  /*05a0*/  @P0 LDG.E.128 R44, desc[UR6][R40.64] ;  /* 0x00000006282c0981 */ /* 0x000162000c1e1d00 */
[----:B------:R-:W-:-:S02]  /*05b0*/  MOV R42, RZ ;  /* 0x000000ff002a7202 */ /* 0x000fc40000000f00 */
[----:B------:R-:W-:Y:S02]  /*05c0*/  @P4 CS2R R10, SRZ ;  /* 0x00000000000a4805 */ /* 0x000fe4000001ff00 */
[----:B------:R-:W-:Y:S02]  /*05d0*/  @P0 MOV R43, RZ ;  /* 0x000000ff002b0202 */ /* 0x000fe40000000f00 */
[----:B------:R-:W-:Y:S02]  /*05e0*/  @P4 CS2R R8, SRZ ;  /* 0x0000000000084805 */ /* 0x000fe4000001ff00 */
[----:B------:R-:W-:Y:S02]  /*05f0*/  @P1 MOV R35, RZ ;  /* 0x000000ff00231202 */ /* 0x000fe40000000f00 */
[----:B------:R-:W-:Y:S02]  /*0600*/  @P2 MOV R27, RZ ;  /* 0x000000ff001b2202 */ /* 0x000fe40000000f00 */
[----:B------:R-:W-:-:S02]  /*0610*/  @P3 MOV R19, RZ ;  /* 0x000000ff00133202 */ /* 0x000fc40000000f00 */
[----:B0-----:R-:W-:-:S07]  /*0620*/  CS2R R40, SRZ ;  /* 0x0000000000287805 */ /* 0x001fce000001ff00 */
.L_x_13275:
[----:B------:R-:W-:Y:S05]  /*0630*/  BSYNC.RECONVERGENT B0 ;  /* 0x0000000000007941 */ /* 0x000fea0003800200 */
.L_x_13273:
[----:B------:R-:W0:Y:S02]  /*0640*/  LDCU UR4, c[0x0][0x384] ;  /* 0x00007080ff0477ac */ /* 0x000e240008000800 */
[----:B0-----:R-:W-:-:S13]  /*0650*/  ISETP.GE.AND P1, PT, R100, UR4, PT ;  /* 0x0000000464007c0c */ /* 0x001fda000bf26270 */
[----:B------:R-:W-:Y:S05]  /*0660*/  @P1 EXIT ;  /* 0x000000000000194d */ /* 0x000fea0003800000 */
[----:B------:R-:W-:Y:S01]  /*0670*/  SHF.R.S32.HI R2, RZ, 0x3, R2 ;  /* 0x00000003ff027819 */ /* 0x000fe20000011402 */
[----:B------:R-:W0:Y:S03]  /*0680*/  LDCU UR14, c[0x0][0x388] ;  /* 0x00007100ff0e77ac */ /* 0x000e260008000800 */
[C---:B------:R-:W-:Y:S01]  /*0690*/  LOP3.LUT R4, R2.reuse, 0x7f, RZ, 0xc0, !PT ;  /* 0x0000007f02047812 */ /* 0x040fe200078ec0ff */
[----:B------:R-:W1:Y:S01]  /*06a0*/  LDCU.U8 UR12, c[0x0][0x410] ;  /* 0x00008200ff0c77ac */ /* 0x000e620008000000 */
        /* <DEDUP_REMOVED lines=8> */
[----:B------:R-:W-:Y:S01]  /*0730*/  LEA R0, R0, R5, 0x3 ;  /* 0x0000000500007211 */ /* 0x000fe200078e18ff */
[----:B------:R-:W4:Y:S03]  /*0740*/  LDCU.64 UR10, c[0x0][0x3a0] ;  /* 0x00007400ff0a77ac */ /* 0x000f260008000a00 */
[----:B------:R-:W-:Y:S02]  /*0750*/  I2FP.F32.U32 R2, R0 ;  /* 0x0000000000027245 */ /* 0x000fe40000201000 */
[----:B------:R-:W-:Y:S01]  /*0760*/  VIMNMX R0, PT, PT, R4, 0x20, PT ;  /* 0x0000002004007848 */ /* 0x000fe20003fe0100 */
[----:B------:R-:W-:-:S03]  /*0770*/  UPLOP3.LUT UP1, UPT, UPT, UPT, UPT, 0x40, 0x4 ;  /* 0x000000000004789c */ /* 0x000fc60003f2e870 */
[----:B------:R-:W0:Y:S01]  /*0780*/  MUFU.RCP R2, R2 ;  /* 0x0000000200027308 */ /* 0x000e220000001000 */
[----:B-1----:R-:W-:-:S07]  /*0790*/  LEA R0, R0, R5, 0x3 ;  /* 0x0000000500007211 */ /* 0x002fce00078e18ff */
.L_x_13318:
[----:B0-----:R-:W-:Y:S01]  /*07a0*/  IMAD R96, R100, UR14, RZ ;  /* 0x0000000e64607c24 */ /* 0x001fe2000f8e02ff */
        /* <DEDUP_REMOVED lines=35> */
.L_x_13279:
        /* <DEDUP_REMOVED lines=17> */
.L_x_13278:
        /* <DEDUP_REMOVED lines=28> */
.L_x_13281:
[--C-:B-----5:R-:W-:Y:S02]  /*0cb0*/  HADD2.F32 R60, -RZ, R4.reuse.H0_H0 ;  /* 0x20000004ff3c7230 */ /* 0x120fe40000004100 */
[--C-:B------:R-:W-:Y:S02]  /*0cc0*/  HADD2.F32 R62, -RZ, R5.reuse.H0_H0 ;  /* 0x20000005ff3e7230 */ /* 0x100fe40000004100 */
[----:B------:R-:W-:Y:S02]  /*0cd0*/  HADD2.F32 R96, -RZ, R5.H1_H1 ;  /* 0x30000005ff607230 */ /* 0x000fe40000004100 */
[----:B------:R-:W-:Y:S02]  /*0ce0*/  HADD2.F32 R4, -RZ, R4.H1_H1 ;  /* 0x30000004ff047230 */ /* 0x000fe40000004100 */
[--C-:B------:R-:W-:Y:S02]  /*0cf0*/  HADD2.F32 R5, -RZ, R48.reuse.H0_H0 ;  /* 0x20000030ff057230 */ /* 0x100fe40000004100 */
[----:B------:R-:W-:-:S02]  /*0d00*/  HADD2.F32 R61, -RZ, R48.H1_H1 ;  /* 0x30000030ff3d7230 */ /* 0x000fc40000004100 */
[----:B------:R-:W-:Y:S02]  /*0d10*/  HADD2.F32 R63, -RZ, R49.H0_H0 ;  /* 0x20000031ff3f7230 */ /* 0x000fe40000004100 */
[----:B------:R-:W-:Y:S01]  /*0d20*/  FADD.FTZ R5, R60, R5 ;  /* 0x000000053c057221 */ /* 0x000fe20000010000 */
[--C-:B------:R-:W-:Y:S02]  /*0d30*/  HADD2.F32 R97, -RZ, R6.reuse.H0_H0 ;  /* 0x20000006ff617230 */ /* 0x100fe40000004100 */
[----:B------:R-:W-:Y:S01]  /*0d40*/  FADD.FTZ R4, R4, R61 ;  /* 0x0000003d04047221 */ /* 0x000fe20000010000 */
[----:B------:R-:W-:Y:S02]  /*0d50*/  HADD2.F32 R98, -RZ, R6.H1_H1 ;  /* 0x30000006ff627230 */ /* 0x000fe40000004100 */
[----:B------:R-:W-:Y:S01]  /*0d60*/  FADD.FTZ R63, R62, R63 ;  /* 0x0000003f3e3f7221 */ /* 0x000fe20000010000 */
        /* <DEDUP_REMOVED lines=20> */
.L_x_13280:
[----:B------:R-:W0:Y:S01]  /*0eb0*/  LDC.64 R98, c[0x0][0x3a8] ;  /* 0x0000ea00ff627b82 */ /* 0x000e220000000a00 */
[C---:B------:R-:W-:Y:S01]  /*0ec0*/  IADD3 R96, PT, PT, R104.reuse, 0x80, RZ ;  /* 0x0000008068607810 */ /* 0x040fe20007ffe0ff */
[----:B0-----:R-:W-:-:S05]  /*0ed0*/  IMAD.WIDE.U32 R98, R104, 0x20, R98 ;  /* 0x0000002068627825 */ /* 0x001fca00078e0062 */
[----:B------:R0:W-:Y:S04]  /*0ee0*/  STG.E.128 desc[UR6][R98.64], R60 ;  /* 0x0000003c62007986 */ /* 0x0001e8000c101d06 */
[----:B------:R0:W-:Y:S02]  /*0ef0*/  STG.E.128 desc[UR6][R98.64+0x10], R4 ;  /* 0x0000100462007986 */ /* 0x0001e4000c101d06 */
.L_x_13277:
[----:B--234-:R-:W-:Y:S05]  /*0f00*/  BSYNC.RECONVERGENT B0 ;  /* 0x0000000000007941 */ /* 0x01cfea0003800200 */
.L_x_13276:
[----:B------:R-:W-:Y:S01]  /*0f10*/  ISETP.GE.U32.AND P0, PT, R3, 0x100, PT ;  /* 0x000001000300780c */ /* 0x000fe20003f06070 */
[----:B------:R-:W-:Y:S03]  /*0f20*/  BSSY.RECONVERGENT B0, `(.L_x_13282) ;  /* 0x000006c000007945 */ /* 0x000fe60003800200 */
[----:B------:R-:W-:-:S09]  /*0f30*/  P2R R97, PR, RZ, 0x1 ;  /* 0x00000001ff617803 */ /* 0x000fd20000000000 */
        /* <DEDUP_REMOVED lines=50> */
.L_x_13285:
        /* <DEDUP_REMOVED lines=25> */
.L_x_13284:
        /* <DEDUP_REMOVED lines=18> */
.L_x_13287:
        /* <DEDUP_REMOVED lines=8> */
.L_x_13286:
[----:B0-----:R-:W0:Y:S02]  /*1590*/  LDC.64 R98, c[0x0][0x3a8] ;  /* 0x0000ea00ff627b82 */ /* 0x001e240000000a00 */
[C---:B0-----:R-:W-:Y:S01]  /*15a0*/  IMAD.WIDE.U32 R98, R96.reuse, 0x20, R98 ;  /* 0x0000002060627825 */ /* 0x041fe200078e0062 */
[----:B------:R-:W-:-:S04]  /*15b0*/  IADD3 R96, PT, PT, R96, 0x80, RZ ;  /* 0x0000008060607810 */ /* 0x000fc80007ffe0ff */
[----:B------:R1:W-:Y:S04]  /*15c0*/  STG.E.128 desc[UR6][R98.64], R64 ;  /* 0x0000004062007986 */ /* 0x0003e8000c101d06 */
[----:B------:R1:W-:Y:S02]  /*15d0*/  STG.E.128 desc[UR6][R98.64+0x10], R68 ;  /* 0x0000104462007986 */ /* 0x0003e4000c101d06 */
.L_x_13283:
[----:B------:R-:W-:Y:S05]  /*15e0*/  BSYNC.RECONVERGENT B0 ;  /* 0x0000000000007941 */ /* 0x000fea0003800200 */
.L_x_13282:
        /* <DEDUP_REMOVED lines=52> */
.L_x_13291:
        /* <DEDUP_REMOVED lines=25> */
.L_x_13290:
        /* <DEDUP_REMOVED lines=18> */
.L_x_13293:
        /* <DEDUP_REMOVED lines=8> */
.L_x_13292:
[----:B------:R-:W0:Y:S02]  /*1c60*/  LDC.64 R98, c[0x0][0x3a8] ;  /* 0x0000ea00ff627b82 */ /* 0x000e240000000a00 */
[C---:B0-----:R-:W-:Y:S01]  /*1c70*/  IMAD.WIDE.U32 R98, R96.reuse, 0x20, R98 ;  /* 0x0000002060627825 */ /* 0x041fe200078e0062 */
[----:B------:R-:W-:-:S04]  /*1c80*/  IADD3 R96, PT, PT, R96, 0x80, RZ ;  /* 0x0000008060607810 */ /* 0x000fc80007ffe0ff */
[----:B------:R2:W-:Y:S04]  /*1c90*/  STG.E.128 desc[UR6][R98.64], R72 ;  /* 0x0000004862007986 */ /* 0x0005e8000c101d06 */
[----:B------:R2:W-:Y:S02]  /*1ca0*/  STG.E.128 desc[UR6][R98.64+0x10], R76 ;  /* 0x0000104c62007986 */ /* 0x0005e4000c101d06 */
.L_x_13289:
[----:B------:R-:W-:Y:S05]  /*1cb0*/  BSYNC.RECONVERGENT B0 ;  /* 0x0000000000007941 */ /* 0x000fea0003800200 */
.L_x_13288:
        /* <DEDUP_REMOVED lines=52> */
.L_x_13297:
        /* <DEDUP_REMOVED lines=25> */
.L_x_13296:
        /* <DEDUP_REMOVED lines=18> */
.L_x_13299:
        /* <DEDUP_REMOVED lines=8> */
.L_x_13298:
[----:B------:R-:W0:Y:S02]  /*2330*/  LDC.64 R98, c[0x0][0x3a8] ;  /* 0x0000ea00ff627b82 */ /* 0x000e240000000a00 */
[C---:B0-----:R-:W-:Y:S01]  /*2340*/  IMAD.WIDE.U32 R98, R96.reuse, 0x20, R98 ;  /* 0x0000002060627825 */ /* 0x041fe200078e0062 */
[----:B------:R-:W-:-:S04]  /*2350*/  IADD3 R96, PT, PT, R96, 0x80, RZ ;  /* 0x0000008060607810 */ /* 0x000fc80007ffe0ff */
[----:B------:R3:W-:Y:S04]  /*2360*/  STG.E.128 desc[UR6][R98.64], R80 ;  /* 0x0000005062007986 */ /* 0x0007e8000c101d06 */
[----:B------:R3:W-:Y:S02]  /*2370*/  STG.E.128 desc[UR6][R98.64+0x10], R84 ;  /* 0x0000105462007986 */ /* 0x0007e4000c101d06 */
.L_x_13295:
[----:B------:R-:W-:Y:S05]  /*2380*/  BSYNC.RECONVERGENT B0 ;  /* 0x0000000000007941 */ /* 0x000fea0003800200 */
.L_x_13294:
        /* <DEDUP_REMOVED lines=52> */
.L_x_13303:
        /* <DEDUP_REMOVED lines=25> */
.L_x_13302:
        /* <DEDUP_REMOVED lines=18> */
.L_x_13305:
        /* <DEDUP_REMOVED lines=8> */
.L_x_13304:
[----:B--23--:R-:W0:Y:S02]  /*2a00*/  LDC.64 R98, c[0x0][0x3a8] ;  /* 0x0000ea00ff627b82 */ /* 0x00ce240000000a00 */
[----:B0-----:R-:W-:-:S05]  /*2a10*/  IMAD.WIDE.U32 R96, R96, 0x20, R98 ;  /* 0x0000002060607825 */ /* 0x001fca00078e0062 */
[----:B------:R4:W-:Y:S04]  /*2a20*/  STG.E.128 desc[UR6][R96.64], R88 ;  /* 0x0000005860007986 */ /* 0x0009e8000c101d06 */
[----:B------:R4:W-:Y:S02]  /*2a30*/  STG.E.128 desc[UR6][R96.64+0x10], R92 ;  /* 0x0000105c60007986 */ /* 0x0009e4000c101d06 */
.L_x_13301:
[----:B------:R-:W-:Y:S05]  /*2a40*/  BSYNC.RECONVERGENT B0 ;  /* 0x0000000000007941 */ /* 0x000fea0003800200 */
.L_x_13300:
[----:B----4-:R-:W-:Y:S01]  /*2a50*/  FADD.FTZ R96, RZ, R60 ;  /* 0x0000003cff607221 */ /* 0x010fe20000010000 */
[C---:B------:R-:W-:Y:S01]  /*2a60*/  ISETP.GE.U32.AND P0, PT, R3.reuse, 0x80, PT ;  /* 0x000000800300780c */ /* 0x040fe20003f06070 */
[----:B------:R-:W-:Y:S01]  /*2a70*/  BSSY.RECONVERGENT B0, `(.L_x_13306) ;  /* 0x00000a9000007945 */ /* 0x000fe20003800200 */
[----:B------:R-:W-:Y:S01]  /*2a80*/  ISETP.GT.U32.AND P6, PT, R3, 0xff, PT ;  /* 0x000000ff0300780c */ /* 0x000fe20003fc4070 */
[----:B------:R-:W-:Y:S01]  /*2a90*/  FADD.FTZ R97, R61, R96 ;  /* 0x000000603d617221 */ /* 0x000fe20000010000 */
[C---:B------:R-:W-:Y:S02]  /*2aa0*/  ISETP.GT.U32.AND P5, PT, R3.reuse, 0x17f, PT ;  /* 0x0000017f0300780c */ /* 0x040fe40003fa4070 */
[C---:B------:R-:W-:Y:S01]  /*2ab0*/  ISETP.GT.U32.AND P4, PT, R3.reuse, 0x1ff, PT ;  /* 0x000001ff0300780c */ /* 0x040fe20003f84070 */
[----:B------:R-:W-:Y:S01]  /*2ac0*/  FADD.FTZ R96, R62, R97 ;  /* 0x000000613e607221 */ /* 0x000fe20000010000 */
[----:B0123--:R-:W-:Y:S02]  /*2ad0*/  P2R R98, PR, RZ, 0x2 ;  /* 0x00000002ff627803 */ /* 0x00ffe40000000000 */
        /* <DEDUP_REMOVED lines=142> */
[----:B------:R-:W-:Y:S01]  /*33c0*/  @P6 IADD3 R110, PT, PT, R110, 0x20, RZ ;  /* 0x000000206e6e6810 */ /* 0x000fe20007ffe0ff */
[----:B-1----:R-:W-:-:S05]  /*33d0*/  FADD.FTZ R97, R96, R97 ;  /* 0x0000006160617221 */ /* 0x002fca0000010000 */
[----:B------:R-:W0:Y:S02]  /*33e0*/  SHFL.BFLY PT, R106, R97, 0x2, 0x1f ;  /* 0x0c401f00616a7f89 */ /* 0x000e2400000e0000 */
[----:B0-----:R-:W-:Y:S01]  /*33f0*/  FADD.FTZ R106, R97, R106 ;  /* 0x0000006a616a7221 */ /* 0x001fe20000010000 */
[----:B------:R-:W-:-:S04]  /*3400*/  CS2R R96, SRZ ;  /* 0x0000000000607805 */ /* 0x000fc8000001ff00 */
[----:B------:R-:W0:Y:S02]  /*3410*/  SHFL.BFLY PT, R99, R106, 0x4, 0x1f ;  /* 0x0c801f006a637f89 */ /* 0x000e2400000e0000 */
[----:B0-----:R-:W-:Y:S01]  /*3420*/  FADD.FTZ R99, R106, R99 ;  /* 0x000000636a637221 */ /* 0x001fe20000010000 */
[----:B------:R-:W-:-:S04]  /*3430*/  @!P4 LEA R106, R101, R110, 0x3 ;  /* 0x0000006e656ac211 */ /* 0x000fc800078e18ff */
        /* <DEDUP_REMOVED lines=12> */
.L_x_13307:
[----:B------:R-:W-:Y:S05]  /*3500*/  BSYNC.RECONVERGENT B0 ;  /* 0x0000000000007941 */ /* 0x000fea0003800200 */
.L_x_13306:
[----:B------:R-:W-:Y:S01]  /*3510*/  BAR.SYNC.DEFER_BLOCKING 0x0 ;  /* 0x0000000000007b1d */ /* 0x000fe20000010000 */
[----:B0-----:R-:W-:Y:S01]  /*3520*/  HFMA2 R99, -RZ, RZ, 0, 0 ;  /* 0x00000000ff637431 */ /* 0x001fe200000001ff */
[----:B------:R-:W-:Y:S02]  /*3530*/  @!P4 MOV R99, R0 ;  /* 0x000000000063c202 */ /* 0x000fe40000000f00 */
[----:B------:R-:W-:Y:S02]  /*3540*/  ISETP.NE.AND P5, PT, R103, RZ, PT ;  /* 0x000000ff6700720c */ /* 0x000fe40003fa5270 */
[----:B------:R-:W-:Y:S01]  /*3550*/  BSSY.RECONVERGENT B0, `(.L_x_13308) ;  /* 0x0000064000007945 */ /* 0x000fe20003800200 */
[----:B------:R-:W0:Y:S04]  /*3560*/  SHFL.DOWN PT, R108, R99, 0x2, 0x1f ;  /* 0x08401f00636c7f89 */ /* 0x000e2800000e0000 */
[----:B------:R1:W-:Y:S01]  /*3570*/  @!P4 LDS.64 R96, [R106] ;  /* 0x000000006a60c984 */ /* 0x0003e20000000a00 */
[----:B------:R-:W-:-:S02]  /*3580*/  ISETP.NE.AND P4, PT, RZ, UR12, PT ;  /* 0x0000000cff007c0c */ /* 0x000fc4000bf85270 */
[----:B0-----:R-:W-:Y:S02]  /*3590*/  IADD3 R107, PT, PT, R108, R99, RZ ;  /* 0x000000636c6b7210 */ /* 0x001fe40007ffe0ff */
[----:B------:R-:W-:Y:S02]  /*35a0*/  I2FP.F32.S32 R108, R108 ;  /* 0x0000006c006c7245 */ /* 0x000fe40000201400 */
[----:B------:R-:W-:Y:S01]  /*35b0*/  I2FP.F32.S32 R98, R107 ;  /* 0x0000006b00627245 */ /* 0x000fe20000201400 */
[----:B------:R-:W0:Y:S01]  /*35c0*/  SHFL.DOWN PT, R114, R107, 0x1, 0x1f ;  /* 0x08201f006b727f89 */ /* 0x000e2200000e0000 */
[----:B-1----:R-:W-:Y:S02]  /*35d0*/  I2FP.F32.S32 R106, R99 ;  /* 0x00000063006a7245 */ /* 0x002fe40000201400 */
        /* <DEDUP_REMOVED lines=26> */
[----:B------:R-:W-:Y:S02]  /*3780*/  FMUL.FTZ R97, R97, R114 ;  /* 0x0000007261617220 */ /* 0x000fe40000410000 */
[----:B------:R-:W1:Y:S01]  /*3790*/  SHFL.IDX PT, R111, R108, RZ, 0x1f ;  /* 0x00001fff6c6f7589 */ /* 0x000e6200000e0000 */
[----:B------:R-:W2:Y:S01]  /*37a0*/  @!P5 LDC.64 R98, c[0x0][0x3c0] ;  /* 0x0000f000ff62db82 */ /* 0x000ea20000000a00 */
[----:B------:R-:W-:-:S05]  /*37b0*/  FFMA.FTZ R107, R107, R97, R106 ;  /* 0x000000616b6b7223 */ /* 0x000fca000001006a */
[----:B------:R-:W0:Y:S02]  /*37c0*/  SHFL.IDX PT, R110, R107, RZ, 0x1f ;  /* 0x00001fff6b6e7589 */ /* 0x000e2400000e0000 */
[----:B------:R-:W3:Y:S01]  /*37d0*/  @!P5 LDC.64 R96, c[0x0][0x3c8] ;  /* 0x0000f200ff60db82 */ /* 0x000ee20000000a00 */
[----:B-1----:R-:W-:Y:S01]  /*37e0*/  FMUL.FTZ R105, R111, R111 ;  /* 0x0000006f6f697220 */ /* 0x002fe20000410000 */
[----:B--2---:R-:W-:-:S04]  /*37f0*/  @!P5 IMAD.WIDE R98, R100, 0x4, R98 ;  /* 0x000000046462d825 */ /* 0x004fc800078e0262 */
[----:B------:R-:W-:Y:S01]  /*3800*/  FSEL R106, R105, RZ, P4 ;  /* 0x000000ff696a7208 */ /* 0x000fe20002000000 */
[----:B------:R1:W-:Y:S01]  /*3810*/  @!P5 STG.E desc[UR6][R98.64], R111 ;  /* 0x0000006f6200d986 */ /* 0x0003e2000c101906 */
[----:B0-----:R-:W-:Y:S01]  /*3820*/  FFMA.FTZ R105, R110, UR13, R109 ;  /* 0x0000000d6e697c23 */ /* 0x001fe2000801006d */
[----:B---3--:R-:W-:-:S04]  /*3830*/  @!P5 IMAD.WIDE R96, R100, 0x4, R96 ;  /* 0x000000046460d825 */ /* 0x008fc800078e0260 */
[----:B------:R-:W-:Y:S01]  /*3840*/  FADD.FTZ R106, R105, R106 ;  /* 0x0000006a696a7221 */ /* 0x000fe20000010000 */
[----:B------:R-:W-:-:S05]  /*3850*/  FSEL R105, R111, RZ, !P4 ;  /* 0x000000ff6f697208 */ /* 0x000fca0006000000 */
[----:B------:R-:W0:Y:S02]  /*3860*/  MUFU.RSQ R106, R106 ;  /* 0x0000006a006a7308 */ /* 0x000e240000001400 */
[----:B0-----:R1:W-:Y:S01]  /*3870*/  @!P5 STG.E desc[UR6][R96.64], R106 ;  /* 0x0000006a6000d986 */ /* 0x0013e2000c101906 */
[----:B------:R-:W-:Y:S05]  /*3880*/  @!P0 BRA `(.L_x_13309) ;  /* 0x0000000000c08947 */ /* 0x000fea0003800000 */
[--C-:B-1----:R-:W-:Y:S01]  /*3890*/  FADD.FTZ R97, R60, -R105.reuse ;  /* 0x800000693c617221 */ /* 0x102fe20000010000 */
        /* <DEDUP_REMOVED lines=8> */
[----:B------:R-:W-:Y:S01]  /*3920*/  FMUL.FTZ R117, R106, R117 ;  /* 0x000000756a757220 */ /* 0x000fe20000410000 */
[----:B------:R-:W-:Y:S02]  /*3930*/  HADD2.F32 R112, -RZ, R46.H0_H0 ;  /* 0x2000002eff707230 */ /* 0x000fe40000004100 */
[----:B------:R-:W-:Y:S01]  /*3940*/  FFMA.FTZ R96, R96, R99, R107 ;  /* 0x0000006360607223 */ /* 0x000fe2000001006b */
[----:B------:R-:W-:Y:S02]  /*3950*/  HADD2.F32 R114, -RZ, R42.H0_H0 ;  /* 0x2000002aff727230 */ /* 0x000fe40000004100 */
[--C-:B------:R-:W-:Y:S01]  /*3960*/  FADD.FTZ R99, R5, -R105.reuse ;  /* 0x8000006905637221 */ /* 0x100fe20000010000 */
[----:B------:R-:W-:Y:S01]  /*3970*/  FFMA.FTZ R97, R97, R98, R108 ;  /* 0x0000006261617223 */ /* 0x000fe2000001006c */
[--C-:B------:R-:W-:Y:S01]  /*3980*/  FADD.FTZ R111, R63, -R105.reuse ;  /* 0x800000693f6f7221 */ /* 0x100fe20000010000 */
[----:B------:R-:W-:Y:S01]  /*3990*/  FADD.FTZ R107, R6, -R105 ;  /* 0x80000069066b7221 */ /* 0x000fe20000010000 */
[----:B------:R-:W-:Y:S01]  /*39a0*/  FFMA.FTZ R98, R117, R112, R114 ;  /* 0x0000007075627223 */ /* 0x000fe20000010072 */
[----:B------:R-:W-:-:S02]  /*39b0*/  HADD2.F32 R112, -RZ, R46.H1_H1 ;  /* 0x3000002eff707230 */ /* 0x000fc40000004100 */
[C---:B------:R-:W-:Y:S01]  /*39c0*/  FMUL.FTZ R99, R106.reuse, R99 ;  /* 0x000000636a637220 */ /* 0x040fe20000410000 */
[----:B------:R-:W-:Y:S01]  /*39d0*/  HADD2.F32 R114, -RZ, R42.H1_H1 ;  /* 0x3000002aff727230 */ /* 0x000fe20000004100 */
[----:B------:R-:W0:Y:S01]  /*39e0*/  LDC.64 R108, c[0x0][0x428] ;  /* 0x00010a00ff6c7b82 */ /* 0x000e220000000a00 */
[C---:B------:R-:W-:Y:S01]  /*39f0*/  FMUL.FTZ R110, R106.reuse, R111 ;  /* 0x0000006f6a6e7220 */ /* 0x040fe20000410000 */
[----:B------:R-:W-:Y:S02]  /*3a00*/  HADD2.F32 R116, -RZ, R47.H0_H0 ;  /* 0x2000002fff747230 */ /* 0x000fe40000004100 */
[----:B------:R-:W-:Y:S01]  /*3a10*/  FMUL.FTZ R107, R106, R107 ;  /* 0x0000006b6a6b7220 */ /* 0x000fe20000410000 */
[----:B------:R-:W-:Y:S02]  /*3a20*/  HADD2.F32 R118, -RZ, R43.H0_H0 ;  /* 0x2000002bff767230 */ /* 0x000fe40000004100 */
[----:B------:R-:W-:Y:S01]  /*3a30*/  FFMA.FTZ R111, R99, R112, R114 ;  /* 0x00000070636f7223 */ /* 0x000fe20000010072 */
[----:B------:R-:W-:Y:S01]  /*3a40*/  FADD.FTZ R99, R7, -R105 ;  /* 0x8000006907637221 */ /* 0x000fe20000010000 */
[----:B------:R-:W-:-:S02]  /*3a50*/  HADD2.F32 R113, -RZ, R45.H1_H1 ;  /* 0x3000002dff717230 */ /* 0x000fc40000004100 */
[----:B------:R-:W-:Y:S02]  /*3a60*/  HADD2.F32 R115, -RZ, R41.H1_H1 ;  /* 0x30000029ff737230 */ /* 0x000fe40000004100 */
[----:B------:R-:W-:Y:S01]  /*3a70*/  FFMA.FTZ R116, R107, R116, R118 ;  /* 0x000000746b747223 */ /* 0x000fe20000010076 */
[----:B------:R-:W-:Y:S02]  /*3a80*/  HADD2.F32 R112, -RZ, R47.H1_H1 ;  /* 0x3000002fff707230 */ /* 0x000fe40000004100 */
[----:B------:R-:W-:Y:S01]  /*3a90*/  FMUL.FTZ R107, R106, R99 ;  /* 0x000000636a6b7220 */ /* 0x000fe20000410000 */
[----:B------:R-:W-:Y:S02]  /*3aa0*/  HADD2.F32 R114, -RZ, R43.H1_H1 ;  /* 0x3000002bff727230 */ /* 0x000fe40000004100 */
[----:B------:R-:W-:Y:S01]  /*3ab0*/  FADD.FTZ R99, R61, -R105 ;  /* 0x800000693d637221 */ /* 0x000fe20000010000 */
[----:B------:R-:W-:Y:S01]  /*3ac0*/  FFMA.FTZ R110, R110, R113, R115 ;  /* 0x000000716e6e7223 */ /* 0x000fe20000010073 */
[----:B------:R-:W-:Y:S01]  /*3ad0*/  F2FP.F16.F32.PACK_AB R98, R111, R98 ;  /* 0x000000626f62723e */ /* 0x000fe200000000ff */
[----:B------:R-:W-:Y:S01]  /*3ae0*/  FFMA.FTZ R113, R107, R112, R114 ;  /* 0x000000706b717223 */ /* 0x000fe20000010072 */
[----:B------:R-:W-:-:S02]  /*3af0*/  HADD2.F32 R112, -RZ, R44.H1_H1 ;  /* 0x3000002cff707230 */ /* 0x000fc40000004100 */
[----:B------:R-:W-:Y:S01]  /*3b00*/  FMUL.FTZ R99, R106, R99 ;  /* 0x000000636a637220 */ /* 0x000fe20000410000 */
[----:B------:R-:W-:Y:S01]  /*3b10*/  HADD2.F32 R114, -RZ, R40.H1_H1 ;  /* 0x30000028ff727230 */ /* 0x000fe20000004100 */
[----:B------:R-:W-:Y:S01]  /*3b20*/  F2FP.F16.F32.PACK_AB R97, R110, R97 ;  /* 0x000000616e61723e */ /* 0x000fe200000000ff */
[C---:B0-----:R-:W-:Y:S01]  /*3b30*/  IMAD.WIDE.U32 R108, R104.reuse, 0x10, R108 ;  /* 0x00000010686c7825 */ /* 0x041fe200078e006c */
[----:B------:R-:W-:-:S03]  /*3b40*/  IADD3 R104, PT, PT, R104, 0x80, RZ ;  /* 0x0000008068687810 */ /* 0x000fc60007ffe0ff */
[----:B------:R-:W-:Y:S01]  /*3b50*/  FFMA.FTZ R107, R99, R112, R114 ;  /* 0x00000070636b7223 */ /* 0x000fe20000010072 */
[----:B------:R-:W-:-:S04]  /*3b60*/  F2FP.F16.F32.PACK_AB R99, R113, R116 ;  /* 0x000000747163723e */ /* 0x000fc800000000ff */
[----:B------:R-:W-:-:S05]  /*3b70*/  F2FP.F16.F32.PACK_AB R96, R107, R96 ;  /* 0x000000606b60723e */ /* 0x000fca00000000ff */
[----:B------:R0:W-:Y:S02]  /*3b80*/  STG.E.128 desc[UR6][R108.64], R96 ;  /* 0x000000606c007986 */ /* 0x0001e4000c101d06 */
.L_x_13309:
[----:B------:R-:W-:Y:S05]  /*3b90*/  BSYNC.RECONVERGENT B0 ;  /* 0x0000000000007941 */ /* 0x000fea0003800200 */
.L_x_13308:
[----:B------:R-:W-:Y:S01]  /*3ba0*/  ISETP.GE.U32.AND P4, PT, R3, 0x100, PT ;  /* 0x000001000300780c */ /* 0x000fe20003f86070 */
[----:B------:R-:W-:-:S12]  /*3bb0*/  BSSY.RECONVERGENT B0, `(.L_x_13310) ;  /* 0x0000032000007945 */ /* 0x000fd80003800200 */
[----:B------:R-:W-:Y:S05]  /*3bc0*/  @!P4 BRA `(.L_x_13311) ;  /* 0x0000000000c0c947 */ /* 0x000fea0003800000 */
[--C-:B01----:R-:W-:Y:S01]  /*3bd0*/  FADD.FTZ R97, R64, -R105.reuse ;  /* 0x8000006940617221 */ /* 0x103fe20000010000 */
        /* <DEDUP_REMOVED lines=47> */
.L_x_13311:
[----:B------:R-:W-:Y:S05]  /*3ed0*/  BSYNC.RECONVERGENT B0 ;  /* 0x0000000000007941 */ /* 0x000fea0003800200 */
.L_x_13310:
[----:B------:R-:W-:Y:S04]  /*3ee0*/  BSSY.RECONVERGENT B0, `(.L_x_13312) ;  /* 0x0000032000007945 */ /* 0x000fe80003800200 */
[----:B------:R-:W-:Y:S05]  /*3ef0*/  @!P1 BRA `(.L_x_13313) ;  /* 0x0000000000c09947 */ /* 0x000fea0003800000 */
[--C-:B012---:R-:W-:Y:S01]  /*3f00*/  FADD.FTZ R97, R72, -R105.reuse ;  /* 0x8000006948617221 */ /* 0x107fe20000010000 */
        /* <DEDUP_REMOVED lines=47> */
.L_x_13313:
[----:B------:R-:W-:Y:S05]  /*4200*/  BSYNC.RECONVERGENT B0 ;  /* 0x0000000000007941 */ /* 0x000fea0003800200 */
.L_x_13312:
[----:B------:R-:W-:Y:S04]  /*4210*/  BSSY.RECONVERGENT B0, `(.L_x_13314) ;  /* 0x0000032000007945 */ /* 0x000fe80003800200 */
[----:B------:R-:W-:Y:S05]  /*4220*/  @!P2 BRA `(.L_x_13315) ;  /* 0x0000000000c0a947 */ /* 0x000fea0003800000 */
[--C-:B0123--:R-:W-:Y:S01]  /*4230*/  FADD.FTZ R97, R80, -R105.reuse ;  /* 0x8000006950617221 */ /* 0x10ffe20000010000 */
        /* <DEDUP_REMOVED lines=47> */
.L_x_13315:
[----:B------:R-:W-:Y:S05]  /*4530*/  BSYNC.RECONVERGENT B0 ;  /* 0x0000000000007941 */ /* 0x000fea0003800200 */
.L_x_13314:
[----:B------:R-:W-:Y:S04]  /*4540*/  BSSY.RECONVERGENT B0, `(.L_x_13316) ;  /* 0x0000031000007945 */ /* 0x000fe80003800200 */
[----:B------:R-:W-:Y:S05]  /*4550*/  @!P3 BRA `(.L_x_13317) ;  /* 0x0000000000bcb947 */ /* 0x000fea0003800000 */
[--C-:B01234-:R-:W-:Y:S01]  /*4560*/  FADD.FTZ R97, R88, -R105.reuse ;  /* 0x8000006958617221 */ /* 0x11ffe20000010000 */
[--C-:B------:R-:W-:Y:S01]  /*4570*/  FADD.FTZ R99, R90, -R105.reuse ;  /* 0x800000695a637221 */ /* 0x100fe20000010000 */
[----:B------:R-:W-:Y:S01]  /*4580*/  FADD.FTZ R107, R92, -R105 ;  /* 0x800000695c6b7221 */ /* 0x000fe20000010000 */
[----:B-----5:R-:W-:Y:S02]  /*4590*/  HADD2.F32 R96, -RZ, R12.H0_H0 ;  /* 0x2000000cff607230 */ /* 0x020fe40000004100 */
[C---:B------:R-:W-:Y:S01]  /*45a0*/  FMUL.FTZ R97, R106.reuse, R97 ;  /* 0x000000616a617220 */ /* 0x040fe20000410000 */
[----:B------:R-:W-:Y:S02]  /*45b0*/  HADD2.F32 R98, -RZ, R8.H0_H0 ;  /* 0x20000008ff627230 */ /* 0x000fe40000004100 */
[C---:B------:R-:W-:Y:S01]  /*45c0*/  FMUL.FTZ R99, R106.reuse, R99 ;  /* 0x000000636a637220 */ /* 0x040fe20000410000 */
[----:B------:R-:W-:Y:S02]  /*45d0*/  HADD2.F32 R108, -RZ, R13.H0_H0 ;  /* 0x2000000dff6c7230 */ /* 0x000fe40000004100 */
[----:B------:R-:W-:Y:S01]  /*45e0*/  FMUL.FTZ R109, R106, R107 ;  /* 0x0000006b6a6d7220 */ /* 0x000fe20000410000 */
[----:B------:R-:W-:-:S02]  /*45f0*/  HADD2.F32 R110, -RZ, R9.H0_H0 ;  /* 0x20000009ff6e7230 */ /* 0x000fc40000004100 */
[----:B------:R-:W-:Y:S01]  /*4600*/  FFMA.FTZ R107, R97, R96, R98 ;  /* 0x00000060616b7223 */ /* 0x000fe20000010062 */
[----:B------:R-:W-:Y:S01]  /*4610*/  HADD2.F32 R112, -RZ, R14.H0_H0 ;  /* 0x2000000eff707230 */ /* 0x000fe20000004100 */
[----:B------:R-:W0:Y:S01]  /*4620*/  LDC.64 R96, c[0x0][0x428] ;  /* 0x00010a00ff607b82 */ /* 0x000e220000000a00 */
[----:B------:R-:W-:Y:S02]  /*4630*/  HADD2.F32 R114, -RZ, R10.H0_H0 ;  /* 0x2000000aff727230 */ /* 0x000fe40000004100 */
[----:B------:R-:W-:Y:S01]  /*4640*/  FFMA.FTZ R108, R99, R108, R110 ;  /* 0x0000006c636c7223 */ /* 0x000fe2000001006e */
[--C-:B------:R-:W-:Y:S01]  /*4650*/  FADD.FTZ R99, R93, -R105.reuse ;  /* 0x800000695d637221 */ /* 0x100fe20000010000 */
[----:B------:R-:W-:Y:S02]  /*4660*/  HADD2.F32 R110, -RZ, R14.H1_H1 ;  /* 0x3000000eff6e7230 */ /* 0x000fe40000004100 */
[--C-:B------:R-:W-:Y:S01]  /*4670*/  FADD.FTZ R113, R95, -R105.reuse ;  /* 0x800000695f717221 */ /* 0x100fe20000010000 */
[----:B------:R-:W-:Y:S01]  /*4680*/  FFMA.FTZ R98, R109, R112, R114 ;  /* 0x000000706d627223 */ /* 0x000fe20000010072 */
[----:B------:R-:W-:Y:S01]  /*4690*/  FADD.FTZ R109, R94, -R105 ;  /* 0x800000695e6d7221 */ /* 0x000fe20000010000 */
[----:B------:R-:W-:-:S02]  /*46a0*/  HADD2.F32 R112, -RZ, R10.H1_H1 ;  /* 0x3000000aff707230 */ /* 0x000fc40000004100 */
[C---:B------:R-:W-:Y:S01]  /*46b0*/  FMUL.FTZ R99, R106.reuse, R99 ;  /* 0x000000636a637220 */ /* 0x040fe20000410000 */
[----:B------:R-:W-:Y:S02]  /*46c0*/  HADD2.F32 R114, -RZ, R15.H0_H0 ;  /* 0x2000000fff727230 */ /* 0x000fe40000004100 */
[C---:B------:R-:W-:Y:S01]  /*46d0*/  FMUL.FTZ R111, R106.reuse, R109 ;  /* 0x0000006d6a6f7220 */ /* 0x040fe20000410000 */
[----:B------:R-:W-:Y:S02]  /*46e0*/  HADD2.F32 R116, -RZ, R11.H0_H0 ;  /* 0x2000000bff747230 */ /* 0x000fe40000004100 */
[----:B------:R-:W-:Y:S01]  /*46f0*/  FFMA.FTZ R109, R99, R110, R112 ;  /* 0x0000006e636d7223 */ /* 0x000fe20000010070 */
[----:B------:R-:W-:Y:S02]  /*4700*/  HADD2.F32 R110, -RZ, R15.H1_H1 ;  /* 0x3000000fff6e7230 */ /* 0x000fe40000004100 */
[----:B------:R-:W-:Y:S01]  /*4710*/  FMUL.FTZ R113, R106, R113 ;  /* 0x000000716a717220 */ /* 0x000fe20000410000 */
[----:B------:R-:W-:-:S02]  /*4720*/  HADD2.F32 R112, -RZ, R11.H1_H1 ;  /* 0x3000000bff707230 */ /* 0x000fc40000004100 */
[----:B------:R-:W-:Y:S01]  /*4730*/  FFMA.FTZ R99, R111, R114, R116 ;  /* 0x000000726f637223 */ /* 0x000fe20000010074 */
[--C-:B------:R-:W-:Y:S01]  /*4740*/  FADD.FTZ R111, R89, -R105.reuse ;  /* 0x80000069596f7221 */ /* 0x100fe20000010000 */
[----:B------:R-:W-:Y:S01]  /*4750*/  FADD.FTZ R105, R91, -R105 ;  /* 0x800000695b697221 */ /* 0x000fe20000010000 */
[----:B------:R-:W-:Y:S02]  /*4760*/  HADD2.F32 R114, -RZ, R9.H1_H1 ;  /* 0x30000009ff727230 */ /* 0x000fe40000004100 */
[----:B------:R-:W-:Y:S01]  /*4770*/  FFMA.FTZ R116, R113, R110, R112 ;  /* 0x0000006e71747223 */ /* 0x000fe20000010070 */
[C---:B------:R-:W-:Y:S01]  /*4780*/  FMUL.FTZ R111, R106.reuse, R111 ;  /* 0x0000006f6a6f7220 */ /* 0x040fe20000410000 */
[----:B------:R-:W-:Y:S01]  /*4790*/  FMUL.FTZ R105, R106, R105 ;  /* 0x000000696a697220 */ /* 0x000fe20000410000 */
[----:B------:R-:W-:Y:S01]  /*47a0*/  HADD2.F32 R106, -RZ, R12.H1_H1 ;  /* 0x3000000cff6a7230 */ /* 0x000fe20000004100 */
[----:B------:R-:W-:Y:S01]  /*47b0*/  F2FP.F16.F32.PACK_AB R98, R109, R98 ;  /* 0x000000626d62723e */ /* 0x000fe200000000ff */
[----:B------:R-:W-:Y:S01]  /*47c0*/  HADD2.F32 R112, -RZ, R13.H1_H1 ;  /* 0x3000000dff707230 */ /* 0x000fe20000004100 */
[----:B------:R-:W-:Y:S01]  /*47d0*/  F2FP.F16.F32.PACK_AB R99, R116, R99 ;  /* 0x000000637463723e */ /* 0x000fe200000000ff */
[----:B------:R-:W-:-:S03]  /*47e0*/  HADD2.F32 R110, -RZ, R8.H1_H1 ;  /* 0x30000008ff6e7230 */ /* 0x000fc60000004100 */
[----:B------:R-:W-:Y:S01]  /*47f0*/  FFMA.FTZ R113, R105, R112, R114 ;  /* 0x0000007069717223 */ /* 0x000fe20000010072 */
[----:B0-----:R-:W-:-:S04]  /*4800*/  IMAD.WIDE.U32 R104, R104, 0x10, R96 ;  /* 0x0000001068687825 */ /* 0x001fc800078e0060 */
[----:B------:R-:W-:Y:S01]  /*4810*/  FFMA.FTZ R106, R111, R106, R110 ;  /* 0x0000006a6f6a7223 */ /* 0x000fe2000001006e */
[----:B------:R-:W-:-:S04]  /*4820*/  F2FP.F16.F32.PACK_AB R97, R113, R108 ;  /* 0x0000006c7161723e */ /* 0x000fc800000000ff */
[----:B------:R-:W-:-:S05]  /*4830*/  F2FP.F16.F32.PACK_AB R96, R106, R107 ;  /* 0x0000006b6a60723e */ /* 0x000fca00000000ff */
[----:B------:R0:W-:Y:S02]  /*4840*/  STG.E.128 desc[UR6][R104.64], R96 ;  /* 0x0000006068007986 */ /* 0x0001e4000c101d06 */
.L_x_13317:
[----:B------:R-:W-:Y:S05]  /*4850*/  BSYNC.RECONVERGENT B0 ;  /* 0x0000000000007941 */ /* 0x000fea0003800200 */
.L_x_13316:
[----:B01234-:R-:W0:Y:S01]  /*4860*/  LDC.64 R96, c[0x0][0x380] ;  /* 0x0000e000ff607b82 */ /* 0x01fe220000000a00 */
[----:B------:R-:W-:Y:S01]  /*4870*/  UPLOP3.LUT UP1, UPT, UPT, UPT, UP1, 0x40, 0x4 ;  /* 0x000000000004789c */ /* 0x000fe20003f2e810 */
[----:B0-----:R-:W-:-:S04]  /*4880*/  IADD3 R100, PT, PT, R100, R96, RZ ;  /* 0x0000006064647210 */ /* 0x001fc80007ffe0ff */
[----:B------:R-:W-:-:S13]  /*4890*/  ISETP.GE.AND P1, PT, R100, R97, PT ;  /* 0x000000616400720c */ /* 0x000fda0003f26270 */
[----:B------:R-:W-:Y:S05]  /*48a0*/  @!P1 BRA `(.L_x_13318) ;  /* 0xffffffbc00bc9947 */ /* 0x000fea000383ffff */
[----:B------:R-:W-:Y:S05]  /*48b0*/  EXIT ;  /* 0x000000000000794d */ /* 0x000fea0003800000 */
.L_x_13319:
        /* <DEDUP_REMOVED lines=12> */
.L_x_22350:


//--------------------- .text._ZN10layer_norm31ln_parallel_residual_fwd_kernelINS_13Kernel_traitsI6__halfS2_fS2_fjLj5120ELj1ELj1ELj4ELj16ENS_18Kernel_traits_baseILj5120ES2_S2_fS2_fjLj128EEEEELb0ELb1ELb1EEEvNS_9FwdParamsE --------------------------
	.section	.text._ZN10layer_norm31ln_parallel_residual_fwd_kernelINS_13Kernel_traitsI6__halfS2_fS2_fjLj5120ELj1ELj1ELj4ELj16ENS_18Kernel_traits_baseILj5120ES2_S2_fS2_fjLj128EEEEELb0ELb1ELb1EEEvNS_9FwdParamsE,"ax",@progbits
	.align	128
        .global         _ZN10layer_norm31ln_parallel_residual_fwd_kernelINS_13Kernel_traitsI6__halfS2_fS2_fjLj5120ELj1ELj1ELj4ELj16ENS_18Kernel_traits_baseILj5120ES2_S2_fS2_fjLj128EEEEELb0ELb1ELb1EEEvNS_9FwdParamsE
        .type           _ZN10layer_norm31ln_parallel_residual_fwd_kernelINS_13Kernel_traitsI6__halfS2_fS2_fjLj5120ELj1ELj1ELj4ELj16ENS_18Kernel_traits_baseILj5120ES2_S2_fS2_fjLj128EEEEELb0ELb1ELb1EEEvNS_9FwdParamsE,@function
        .size           _ZN10layer_norm31ln_parallel_residual_fwd_kernelINS_13Kernel_traitsI6__halfS2_fS2_fjLj5120ELj1ELj1ELj4ELj16ENS_18Kernel_traits_baseILj5120ES2_S2_fS2_fjLj128EEEEELb0ELb1ELb1EEEvNS_9FwdParamsE,(.L_x_22351 - _ZN10layer_norm31ln_parallel_residual_fwd_kernelINS_13Kernel_traitsI6__halfS2_fS2_fjLj5120ELj1ELj1ELj4ELj16ENS_18Kernel_traits_baseILj5120ES2_S2_fS2_fjLj128EEEEELb0ELb1ELb1EEEvNS_9FwdParamsE)
        .other          _ZN10layer_norm31ln_parallel_residual_fwd_kernelINS_13Kernel_traitsI6__halfS2_fS2_fjLj5120ELj1ELj1ELj4ELj16ENS_18Kernel_traits_baseILj5120ES2_S2_fS2_fjLj128EEEEELb0ELb1ELb1EEEvNS_9FwdParamsE,@"STO_CUDA_ENTRY STV_DEFAULT"
_ZN10layer_norm31ln_parallel_residual_fwd_kernelINS_13Kernel_traitsI6__halfS2_fS2_fjLj5120ELj1ELj1ELj4ELj16ENS_18Kernel_traits_baseILj5120ES2_S2_fS2_fjLj128EEEEELb0ELb1ELb1EEEvNS_9FwdParamsE:
.text._ZN10layer_norm31ln_parallel_residual_fwd_kernelINS_13Kernel_traitsI6__halfS2_fS2_fjLj5120ELj1ELj1ELj4ELj16ENS_18Kernel_traits_baseILj5120ES2_S2_fS2_fjLj128EEEEELb0ELb1ELb1EEEvNS_9FwdParamsE:
        /* <DEDUP_REMOVED lines=22> */
[----:B0-----:R-:W-:-:S04]  /*0160*/  MOV R95, UR4 ;  /* 0x00000004005f7c02 */ /* 0x001fc80008000f00 */
[----:B-1----:R-:W-:Y:S02]  /*0170*/  ISETP.GE.AND P0, PT, R95, UR5, PT ;  /* 0x000000055f007c0c */ /* 0x002fe4000bf06270 */
[----:B--2---:R-:W-:Y:S02]  /*0180*/  @P1 MOV R91, R11 ;  /* 0x0000000b005b1202 */ /* 0x004fe40000000f00 */
[----:B------:R-:W-:Y:S02]  /*0190*/  @P1 MOV R94, R8 ;  /* 0x00000008005e1202 */ /* 0x000fe40000000f00 */
[----:B------:R-:W-:Y:S02]  /*01a0*/  @P1 MOV R93, R9 ;  /* 0x00000009005d1202 */ /* 0x000fe40000000f00 */
[----:B------:R-:W-:Y:S02]  /*01b0*/  @P1 MOV R92, R10 ;  /* 0x0000000a005c1202 */ /* 0x000fe40000000f00 */
[----:B------:R-:W-:-:S02]  /*01c0*/  @!P1 MOV R91, R11 ;  /* 0x0000000b005b9202 */ /* 0x000fc40000000f00 */
[----:B------:R-:W-:Y:S02]  /*01d0*/  @!P1 MOV R94, R8 ;  /* 0x00000008005e9202 */ /* 0x000fe40000000f00 */
[----:B------:R-:W-:Y:S02]  /*01e0*/  @!P1 MOV R93, R9 ;  /* 0x00000009005d9202 */ /* 0x000fe40000000f00 */
[----:B------:R-:W-:Y:S02]  /*01f0*/  @!P1 MOV R92, R10 ;  /* 0x0000000a005c9202 */ /* 0x000fe40000000f00 */
[----:B----4-:R-:W-:Y:S02]  /*0200*/  @P1 MOV R89, R24 ;  /* 0x0000001800591202 */ /* 0x010fe40000000f00 */
[----:B------:R-:W-:Y:S02]  /*0210*/  @P1 MOV R88, R25 ;  /* 0x0000001900581202 */ /* 0x000fe40000000f00 */
[----:B------:R-:W-:-:S02]  /*0220*/  @P1 MOV R15, R26 ;  /* 0x0000001a000f1202 */ /* 0x000fc40000000f00 */
[----:B------:R-:W-:Y:S02]  /*0230*/  @P1 MOV R14, R27 ;  /* 0x0000001b000e1202 */ /* 0x000fe40000000f00 */
[----:B------:R-:W-:Y:S02]  /*0240*/  @P1 MOV R13, R28 ;  /* 0x0000001c000d1202 */ /* 0x000fe40000000f00 */
[----:B------:R-:W-:Y:S02]  /*0250*/  @P1 MOV R12, R29 ;  /* 0x0000001d000c1202 */ /* 0x000fe40000000f00 */
[----:B------:R-:W-:Y:S02]  /*0260*/  @P1 MOV R11, R30 ;  /* 0x0000001e000b1202 */ /* 0x000fe40000000f00 */
[----:B------:R-:W-:Y:S02]  /*0270*/  @!P1 MOV R89, R24 ;  /* 0x0000001800599202 */ /* 0x000fe40000000f00 */
[----:B------:R-:W-:-:S02]  /*0280*/  @!P1 MOV R88, R25 ;  /* 0x0000001900589202 */ /* 0x000fc40000000f00 */
[----:B------:R-:W-:Y:S02]  /*0290*/  @!P1 MOV R15, R26 ;  /* 0x0000001a000f9202 */ /* 0x000fe40000000f00 */
[----:B------:R-:W-:Y:S02]  /*02a0*/  @!P1 MOV R14, R27 ;  /* 0x0000001b000e9202 */ /* 0x000fe40000000f00 */
[----:B------:R-:W-:Y:S02]  /*02b0*/  @!P1 MOV R13, R28 ;  /* 0x0000001c000d9202 */ /* 0x000fe40000000f00 */
[----:B------:R-:W-:Y:S02]  /*02c0*/  @!P1 MOV R12, R29 ;  /* 0x0000001d000c9202 */ /* 0x000fe40000000f00 */
[----:B------:R-:W-:Y:S02]  /*02d0*/  @!P1 MOV R11, R30 ;  /* 0x0000001e000b9202 */ /* 0x000fe40000000f00 */
[----:B------:R-:W-:-:S02]  /*02e0*/  @P1 MOV R10, R31 ;  /* 0x0000001f000a1202 */ /* 0x000fc40000000f00 */
[----:B------:R-:W-:Y:S02]  /*02f0*/  @P1 MOV R9, R20 ;  /* 0x0000001400091202 */ /* 0x000fe40000000f00 */
[----:B------:R-:W-:Y:S01]  /*0300*/  @P1 MOV R8, R21 ;  /* 0x0000001500081202 */ /* 0x000fe20000000f00 */
[----:B---3--:R-:W-:Y:S06]  /*0310*/  @P0 EXIT ;  /* 0x000000000000094d */ /* 0x008fec0003800000 */
[----:B------:R-:W0:Y:S01]  /*0320*/  LDCU.64 UR8, c[0x0][0x398] ;  /* 0x00007300ff0877ac */ /* 0x000e220008000a00 */
[-C--:B-----5:R-:W-:Y:S02]  /*0330*/  @P1 MOV R4, R17.reuse ;  /* 0x0000001100041202 */ /* 0x0a0fe40000000f00 */
[----:B------:R-:W-:Y:S02]  /*0340*/  @!P1 CS2R R82, SRZ ;  /* 0x0000000000529805 */ /* 0x000fe4000001ff00 */
[----:B------:R-:W-:Y:S01]  /*0350*/  @!P1 MOV R4, R17 ;  /* 0x0000001100049202 */ /* 0x000fe20000000f00 */
[----:B------:R-:W1:Y:S01]  /*0360*/  LDCU.U8 UR4, c[0x0][0x410] ;  /* 0x00008200ff0477ac */ /* 0x000e620008000000 */
[----:B------:R-:W-:Y:S02]  /*0370*/  LOP3.LUT R17, R90, 0x60, RZ, 0xc0, !PT ;  /* 0x000000605a117812 */ /* 0x000fe400078ec0ff */
[----:B------:R-:W-:Y:S02]  /*0380*/  @!P1 CS2R R80, SRZ ;  /* 0x0000000000509805 */ /* 0x000fe4000001ff00 */
[----:B------:R-:W-:-:S02]  /*0390*/  @P1 MOV R7, R22 ;  /* 0x0000001600071202 */ /* 0x000fc40000000f00 */
[----:B------:R-:W-:Y:S02]  /*03a0*/  @!P1 CS2R R78, SRZ ;  /* 0x00000000004e9805 */ /* 0x000fe4000001ff00 */
[----:B------:R-:W-:Y:S02]  /*03b0*/  @P1 MOV R6, R23 ;  /* 0x0000001700061202 */ /* 0x000fe40000000f00 */
[----:B------:R-:W-:Y:S02]  /*03c0*/  @!P1 CS2R R76, SRZ ;  /* 0x00000000004c9805 */ /* 0x000fe4000001ff00 */
[----:B------:R-:W-:Y:S02]  /*03d0*/  @P1 MOV R5, R16 ;  /* 0x0000001000051202 */ /* 0x000fe40000000f00 */
[----:B------:R-:W-:Y:S02]  /*03e0*/  @!P1 CS2R R74, SRZ ;  /* 0x00000000004a9805 */ /* 0x000fe4000001ff00 */
[----:B------:R-:W-:-:S02]  /*03f0*/  @P1 MOV R3, R18 ;  /* 0x0000001200031202 */ /* 0x000fc40000000f00 */
[----:B------:R-:W-:Y:S02]  /*0400*/  @!P1 CS2R R72, SRZ ;  /* 0x0000000000489805 */ /* 0x000fe4000001ff00 */
[----:B------:R-:W-:Y:S02]  /*0410*/  @P1 MOV R2, R19 ;  /* 0x0000001300021202 */ /* 0x000fe40000000f00 */
[----:B------:R-:W-:Y:S02]  /*0420*/  @!P1 CS2R R70, SRZ ;  /* 0x0000000000469805 */ /* 0x000fe4000001ff00 */
[----:B------:R-:W-:Y:S02]  /*0430*/  @!P1 MOV R10, R31 ;  /* 0x0000001f000a9202 */ /* 0x000fe40000000f00 */
[----:B------:R-:W-:Y:S02]  /*0440*/  @!P1 CS2R R68, SRZ ;  /* 0x0000000000449805 */ /* 0x000fe4000001ff00 */
[----:B0-----:R-:W-:-:S02]  /*0450*/  ISETP.NE.U32.AND P0, PT, RZ, UR8, PT ;  /* 0x00000008ff007c0c */ /* 0x001fc4000bf05070 */
[----:B------:R-:W-:Y:S02]  /*0460*/  @!P1 CS2R R66, SRZ ;  /* 0x0000000000429805 */ /* 0x000fe4000001ff00 */
[----:B------:R-:W-:Y:S02]  /*0470*/  @!P1 MOV R9, R20 ;  /* 0x0000001400099202 */ /* 0x000fe40000000f00 */
[----:B------:R-:W-:Y:S02]  /*0480*/  @!P1 CS2R R64, SRZ ;  /* 0x0000000000409805 */ /* 0x000fe4000001ff00 */
[----:B------:R-:W-:Y:S01]  /*0490*/  @!P1 MOV R8, R21 ;  /* 0x0000001500089202 */ /* 0x000fe20000000f00 */
[----:B------:R-:W-:Y:S01]  /*04a0*/  UPLOP3.LUT UP1, UPT, UPT, UPT, UPT, 0x40, 0x4 ;  /* 0x000000000004789c */ /* 0x000fe20003f2e870 */
[----:B------:R-:W-:Y:S01]  /*04b0*/  @!P1 MOV R7, R22 ;  /* 0x0000001600079202 */ /* 0x000fe20000000f00 */
[----:B------:R-:W0:Y:S01]  /*04c0*/  LDCU UR10, c[0x0][0x388] ;  /* 0x00007100ff0a77ac */ /* 0x000e220008000800 */
[----:B------:R-:W-:-:S02]  /*04d0*/  @!P1 MOV R6, R23 ;  /* 0x0000001700069202 */ /* 0x000fc40000000f00 */
[----:B------:R-:W-:Y:S01]  /*04e0*/  @!P1 MOV R5, R16 ;  /* 0x0000001000059202 */ /* 0x000fe20000000f00 */
[----:B------:R-:W2:Y:S01]  /*04f0*/  LDCU UR11, c[0x0][0x400] ;  /* 0x00008000ff0b77ac */ /* 0x000ea20008000800 */
[----:B------:R-:W-:Y:S02]  /*0500*/  @!P1 MOV R3, R18 ;  /* 0x0000001200039202 */ /* 0x000fe40000000f00 */
[----:B------:R-:W-:Y:S01]  /*0510*/  @!P1 MOV R2, R19 ;  /* 0x0000001300029202 */ /* 0x000fe20000000f00 */
[----:B------:R-:W3:Y:S01]  /*0520*/  LDCU.64 UR12, c[0x0][0x398] ;  /* 0x00007300ff0c77ac */ /* 0x000ee20008000a00 */
[----:B------:R-:W-:Y:S02]  /*0530*/  LOP3.LUT R96, R90, 0x1f, RZ, 0xc0, !PT ;  /* 0x0000001f5a607812 */ /* 0x000fe400078ec0ff */
[----:B-1----:R-:W-:Y:S02]  /*0540*/  ISETP.NE.AND P2, PT, RZ, UR4, PT ;  /* 0x00000004ff007c0c */ /* 0x002fe4000bf45270 */
[----:B------:R-:W-:-:S02]  /*0550*/  LOP3.LUT R0, R17, 0x1f, R90, 0xf8, !PT ;  /* 0x0000001f11007812 */ /* 0x000fc400078ef85a */
[----:B------:R-:W-:Y:S01]  /*0560*/  ISETP.NE.AND.EX P0, PT, RZ, UR9, PT, P0 ;  /* 0x00000009ff007c0c */ /* 0x000fe2000bf05300 */
[----:B------:R-:W1:-:S12]  /*0570*/  LDCU.64 UR8, c[0x0][0x3a0] ;  /* 0x00007400ff0877ac */ /* 0x000e580008000a00 */
.L_x_13342:
[----:B-1----:R-:W-:Y:S01]  /*0580*/  ISETP.NE.U32.AND P1, PT, RZ, UR8, PT ;  /* 0x00000008ff007c0c */ /* 0x002fe2000bf25070 */
[----:B----4-:R-:W1:Y:S01]  /*0590*/  LDC.64 R16, c[0x0][0x390] ;  /* 0x0000e400ff107b82 */ /* 0x010e620000000a00 */
[----:B0-----:R-:W-:Y:S02]  /*05a0*/  IMAD R22, R95, UR10, RZ ;  /* 0x0000000a5f167c24 */ /* 0x001fe4000f8e02ff */
[----:B------:R-:W-:-:S03]  /*05b0*/  ISETP.NE.AND.EX P1, PT, RZ, UR9, PT, P1 ;  /* 0x00000009ff007c0c */ /* 0x000fc6000bf25310 */
[----:B------:R-:W-:Y:S02]  /*05c0*/  SHF.R.S32.HI R23, RZ, 0x1f, R22 ;  /* 0x0000001fff177819 */ /* 0x000fe40000011416 */
[----:B------:R-:W0:Y:S02]  /*05d0*/  @P0 LDC.64 R18, c[0x0][0x398] ;  /* 0x0000e600ff120b82 */ /* 0x000e240000000a00 */
[----:B------:R-:W-:-:S04]  /*05e0*/  LEA.HI R23, R23, R22, RZ, 0x3 ;  /* 0x0000001617177211 */ /* 0x000fc800078f18ff */
[----:B------:R-:W-:Y:S02]  /*05f0*/  LEA.HI.SX32 R97, R23, R0, 0x1d ;  /* 0x0000000017617211 */ /* 0x000fe400078feaff */
[----:B------:R-:W4:Y:S03]  /*0600*/  @P1 LDC.64 R20, c[0x0][0x3a0] ;  /* 0x0000e800ff141b82 */ /* 0x000f260000000a00 */
[----:B-1----:R-:W-:-:S06]  /*0610*/  IMAD.WIDE.U32 R44, R97, 0x10, R16 ;  /* 0x00000010612c7825 */ /* 0x002fcc00078e0010 */
[----:B------:R-:W5:Y:S01]  /*0620*/  LDG.E.128 R44, desc[UR6][R44.64] ;  /* 0x000000062c2c7981 */ /* 0x000f62000c1e1d00 */
[----:B0-----:R-:W-:-:S05]  /*0630*/  @P0 IMAD.WIDE.U32 R18, R97, 0x10, R18 ;  /* 0x0000001061120825 */ /* 0x001fca00078e0012 */
[----:B------:R0:W5:Y:S01]  /*0640*/  @P0 LDG.E.128 R60, desc[UR6][R18.64] ;  /* 0x00000006123c0981 */ /* 0x000162000c1e1d00 */
[----:B----4-:R-:W-:-:S05]  /*0650*/  @P1 IMAD.WIDE.U32 R20, R97, 0x20, R20 ;  /* 0x0000002061141825 */ /* 0x010fca00078e0014 */
[----:B------:R0:W5:Y:S04]  /*0660*/  @P1 LDG.E.128 R56, desc[UR6][R20.64] ;  /* 0x0000000614381981 */ /* 0x000168000c1e1d00 */
[----:B------:R0:W5:Y:S01]  /*0670*/  @P1 LDG.E.128 R52, desc[UR6][R20.64+0x10] ;  /* 0x0000100614341981 */ /* 0x000162000c1e1d00 */
[----:B---3--:R-:W-:-:S04]  /*0680*/  UISETP.NE.U32.AND UP0, UPT, UR12, URZ, UPT ;  /* 0x000000ff0c00728c */ /* 0x008fc8000bf05070 */
        /* <DEDUP_REMOVED lines=14> */
.L_x_13321:
        /* <DEDUP_REMOVED lines=17> */
.L_x_13320:
        /* <DEDUP_REMOVED lines=28> */
.L_x_13323:
        /* <DEDUP_REMOVED lines=32> */
.L_x_13322:
[----:B------:R-:W0:Y:S01]  /*0c40*/  LDC.64 R104, c[0x0][0x3a8] ;  /* 0x0000ea00ff687b82 */ /* 0x000e220000000a00 */
[----:B------:R-:W-:-:S05]  /*0c50*/  IADD3 R100, PT, PT, R97, 0x80, RZ ;  /* 0x0000008061647810 */ /* 0x000fca0007ffe0ff */
[----:B------:R-:W-:Y:S02]  /*0c60*/  IMAD.WIDE.U32 R36, R100, 0x10, R16 ;  /* 0x0000001064247825 */ /* 0x000fe400078e0010 */
[----:B------:R-:W1:Y:S08]  /*0c70*/  @P0 LDC.64 R20, c[0x0][0x398] ;  /* 0x0000e600ff140b82 */ /* 0x000e700000000a00 */
[----:B------:R-:W3:Y:S01]  /*0c80*/  @P1 LDC.64 R22, c[0x0][0x3a0] ;  /* 0x0000e800ff161b82 */ /* 0x000ee20000000a00 */
[----:B0-----:R-:W-:-:S05]  /*0c90*/  IMAD.WIDE.U32 R18, R97, 0x20, R104 ;  /* 0x0000002061127825 */ /* 0x001fca00078e0068 */
[----:B------:R0:W-:Y:S01]  /*0ca0*/  STG.E.128 desc[UR6][R18.64], R48 ;  /* 0x0000003012007986 */ /* 0x0001e2000c101d06 */
[----:B-1----:R-:W-:-:S03]  /*0cb0*/  @P0 IMAD.WIDE.U32 R20, R100, 0x10, R20 ;  /* 0x0000001064140825 */ /* 0x002fc600078e0014 */
[----:B------:R0:W-:Y:S04]  /*0cc0*/  STG.E.128 desc[UR6][R18.64+0x10], R44 ;  /* 0x0000102c12007986 */ /* 0x0001e8000c101d06 */
[----:B------:R0:W5:Y:S01]  /*0cd0*/  @P0 LDG.E.128 R60, desc[UR6][R20.64] ;  /* 0x00000006143c0981 */ /* 0x000162000c1e1d00 */
[----:B---3--:R-:W-:-:S03]  /*0ce0*/  @P1 IMAD.WIDE.U32 R22, R100, 0x20, R22 ;  /* 0x0000002064161825 */ /* 0x008fc600078e0016 */
        /* <DEDUP_REMOVED lines=38> */
.L_x_13325:
[----:B-----5:R-:W-:Y:S02]  /*0f50*/  HADD2.F32 R42, -RZ, R37.H0_H0 ;  /* 0x20000025ff2a7230 */ /* 0x020fe40000004100 */
[----:B0-----:R-:W-:Y:S02]  /*0f60*/  HADD2.F32 R21, -RZ, R61.H0_H0 ;  /* 0x2000003dff157230 */ /* 0x001fe40000004100 */
[----:B------:R-:W-:Y:S02]  /*0f70*/  HADD2.F32 R40, -RZ, R36.H0_H0 ;  /* 0x20000024ff287230 */ /* 0x000fe40000004100 */
[----:B------:R-:W-:Y:S02]  /*0f80*/  HADD2.F32 R19, -RZ, R60.H0_H0 ;  /* 0x2000003cff137230 */ /* 0x000fe40000004100 */
[----:B------:R-:W-:Y:S01]  /*0f90*/  FADD.FTZ R42, R21, R42 ;  /* 0x0000002a152a7221 */ /* 0x000fe20000010000 */
[----:B------:R-:W-:Y:S02]  /*0fa0*/  HADD2.F32 R37, -RZ, R37.H1_H1 ;  /* 0x30000025ff257230 */ /* 0x000fe40000004100 */
[----:B------:R-:W-:-:S02]  /*0fb0*/  HADD2.F32 R20, -RZ, R38.H0_H0 ;  /* 0x20000026ff147230 */ /* 0x000fc40000004100 */
[----:B------:R-:W-:Y:S01]  /*0fc0*/  FADD.FTZ R40, R19, R40 ;  /* 0x0000002813287221 */ /* 0x000fe20000010000 */
[----:B------:R-:W-:Y:S02]  /*0fd0*/  HADD2.F32 R18, -RZ, R61.H1_H1 ;  /* 0x3000003dff127230 */ /* 0x000fe40000004100 */
[----:B------:R-:W-:Y:S02]  /*0fe0*/  HADD2.F32 R36, -RZ, R36.H1_H1 ;  /* 0x30000024ff247230 */ /* 0x000fe40000004100 */
[----:B------:R-:W-:Y:S02]  /*0ff0*/  HADD2.F32 R38, -RZ, R38.H1_H1 ;  /* 0x30000026ff267230 */ /* 0x000fe40000004100 */
[----:B------:R-:W-:Y:S01]  /*1000*/  FADD.FTZ R43, R18, R37 ;  /* 0x00000025122b7221 */ /* 0x000fe20000010000 */
[----:B------:R-:W-:Y:S02]  /*1010*/  HADD2.F32 R41, -RZ, R60.H1_H1 ;  /* 0x3000003cff297230 */ /* 0x000fe40000004100 */
[----:B------:R-:W-:-:S02]  /*1020*/  HADD2.F32 R22, -RZ, R39.H0_H0 ;  /* 0x20000027ff167230 */ /* 0x000fc40000004100 */
[--C-:B------:R-:W-:Y:S02]  /*1030*/  HADD2.F32 R21, -RZ, R62.reuse.H1_H1 ;  /* 0x3000003eff157230 */ /* 0x100fe40000004100 */
[----:B------:R-:W-:Y:S01]  /*1040*/  FADD.FTZ R41, R41, R36 ;  /* 0x0000002429297221 */ /* 0x000fe20000010000 */
[----:B------:R-:W-:Y:S02]  /*1050*/  HADD2.F32 R39, -RZ, R39.H1_H1 ;  /* 0x30000027ff277230 */ /* 0x000fe40000004100 */
[----:B------:R-:W-:Y:S02]  /*1060*/  HADD2.F32 R19, -RZ, R62.H0_H0 ;  /* 0x2000003eff137230 */ /* 0x000fe40000004100 */
[----:B------:R-:W-:Y:S01]  /*1070*/  FADD.FTZ R37, R21, R38 ;  /* 0x0000002615257221 */ /* 0x000fe20000010000 */
[--C-:B------:R-:W-:Y:S02]  /*1080*/  HADD2.F32 R23, -RZ, R63.reuse.H0_H0 ;  /* 0x2000003fff177230 */ /* 0x100fe40000004100 */
[----:B------:R-:W-:-:S02]  /*1090*/  HADD2.F32 R24, -RZ, R63.H1_H1 ;  /* 0x3000003fff187230 */ /* 0x000fc40000004100 */
[----:B------:R-:W-:Y:S01]  /*10a0*/  FADD.FTZ R36, R19, R20 ;  /* 0x0000001413247221 */ /* 0x000fe20000010000 */
[----:B------:R-:W-:Y:S02]  /*10b0*/  FADD.FTZ R38, R23, R22 ;  /* 0x0000001617267221 */ /* 0x000fe40000010000 */
[----:B------:R-:W-:Y:S01]  /*10c0*/  FADD.FTZ R39, R24, R39 ;  /* 0x0000002718277221 */ /* 0x000fe20000010000 */
[----:B------:R-:W-:Y:S06]  /*10d0*/  BRA `(.L_x_13326) ;  /* 0x0000000000687947 */ /* 0x000fec0003800000 */
.L_x_13324:
        /* <DEDUP_REMOVED lines=18> */
.L_x_13327:
        /* <DEDUP_REMOVED lines=8> */
.L_x_13326:
        /* <DEDUP_REMOVED lines=48> */
.L_x_13329:
[----:B-----5:R-:W-:Y:S02]  /*1580*/  HADD2.F32 R34, -RZ, R29.H0_H0 ;  /* 0x2000001dff227230 */ /* 0x020fe40000004100 */
[----:B-1----:R-:W-:Y:S02]  /*1590*/  HADD2.F32 R21, -RZ, R61.H0_H0 ;  /* 0x2000003dff157230 */ /* 0x002fe40000004100 */
        /* <DEDUP_REMOVED lines=23> */
.L_x_13328:
        /* <DEDUP_REMOVED lines=18> */
.L_x_13331:
        /* <DEDUP_REMOVED lines=8> */
.L_x_13330:
[----:B------:R-:W0:Y:S01]  /*18b0*/  @P0 LDC.64 R24, c[0x0][0x398] ;  /* 0x0000e600ff180b82 */ /* 0x000e220000000a00 */
[----:B------:R-:W-:Y:S01]  /*18c0*/  IADD3 R102, PT, PT, R97, 0x180, RZ ;  /* 0x0000018061667810 */ /* 0x000fe20007ffe0ff */
[----:B-1----:R-:W-:-:S04]  /*18d0*/  IMAD.WIDE.U32 R18, R101, 0x20, R104 ;  /* 0x0000002065127825 */ /* 0x002fc800078e0068 */
        /* <DEDUP_REMOVED lines=13> */
[--C-:B------:R-:W-:Y:S02]  /*19b0*/  HADD2.F32 R24, -RZ, R21.reuse.H0_H0 ;  /* 0x20000015ff187230 */ /* 0x100fe40000004100 */
[----:B------:R-:W-:Y:S02]  /*19c0*/  HADD2.F32 R25, -RZ, R21.H1_H1 ;  /* 0x30000015ff197230 */ /* 0x000fe40000004100 */
[----:B------:R-:W-:Y:S02]  /*19d0*/  HADD2.F32 R20, -RZ, R20.H1_H1 ;  /* 0x30000014ff147230 */ /* 0x000fe40000004100 */
[----:B------:R-:W-:Y:S02]  /*19e0*/  HADD2.F32 R21, -RZ, R60.H1_H1 ;  /* 0x3000003cff157230 */ /* 0x000fe40000004100 */
[----:B------:R-:W-:-:S02]  /*19f0*/  HADD2.F32 R85, -RZ, R61.H0_H0 ;  /* 0x2000003dff557230 */ /* 0x000fc40000004100 */
[----:B------:R-:W-:Y:S02]  /*1a00*/  HADD2.F32 R19, -RZ, R60.H0_H0 ;  /* 0x2000003cff137230 */ /* 0x000fe40000004100 */
[----:B------:R-:W-:Y:S01]  /*1a10*/  FADD.FTZ R20, R21, R20 ;  /* 0x0000001415147221 */ /* 0x000fe20000010000 */
[--C-:B------:R-:W-:Y:S02]  /*1a20*/  HADD2.F32 R26, -RZ, R22.reuse.H0_H0 ;  /* 0x20000016ff1a7230 */ /* 0x100fe40000004100 */
        /* <DEDUP_REMOVED lines=24> */
.L_x_13333:
[--C-:B-1---5:R-:W-:Y:S02]  /*1bb0*/  HADD2.F32 R26, -RZ, R21.reuse.H0_H0 ;  /* 0x20000015ff1a7230 */ /* 0x122fe40000004100 */
[----:B------:R-:W-:Y:S02]  /*1bc0*/  HADD2.F32 R27, -RZ, R21.H1_H1 ;  /* 0x30000015ff1b7230 */ /* 0x000fe40000004100 */
[----:B------:R-:W-:Y:S02]  /*1bd0*/  HADD2.F32 R21, -RZ, R61.H0_H0 ;  /* 0x2000003dff157230 */ /* 0x000fe40000004100 */
[----:B------:R-:W-:Y:S02]  /*1be0*/  HADD2.F32 R24, -RZ, R20.H0_H0 ;  /* 0x20000014ff187230 */ /* 0x000fe40000004100 */
[----:B------:R-:W-:Y:S02]  /*1bf0*/  HADD2.F32 R19, -RZ, R60.H0_H0 ;  /* 0x2000003cff137230 */ /* 0x000fe40000004100 */
[----:B------:R-:W-:Y:S01]  /*1c00*/  FADD.FTZ R26, R21, R26 ;  /* 0x0000001a151a7221 */ /* 0x000fe20000010000 */
[----:B------:R-:W-:-:S02]  /*1c10*/  HADD2.F32 R84, -RZ, R22.H0_H0 ;  /* 0x20000016ff547230 */ /* 0x000fc40000004100 */
[----:B------:R-:W-:Y:S02]  /*1c20*/  HADD2.F32 R20, -RZ, R20.H1_H1 ;  /* 0x30000014ff147230 */ /* 0x000fe40000004100 */
[----:B------:R-:W-:Y:S01]  /*1c30*/  FADD.FTZ R24, R19, R24 ;  /* 0x0000001813187221 */ /* 0x000fe20000010000 */
[----:B------:R-:W-:Y:S02]  /*1c40*/  HADD2.F32 R22, -RZ, R22.H1_H1 ;  /* 0x30000016ff167230 */ /* 0x000fe40000004100 */
[----:B------:R-:W-:Y:S02]  /*1c50*/  HADD2.F32 R25, -RZ, R60.H1_H1 ;  /* 0x3000003cff197230 */ /* 0x000fe40000004100 */
[--C-:B------:R-:W-:Y:S02]  /*1c60*/  HADD2.F32 R85, -RZ, R23.reuse.H0_H0 ;  /* 0x20000017ff557230 */ /* 0x100fe40000004100 */
[----:B------:R-:W-:Y:S02]  /*1c70*/  HADD2.F32 R21, -RZ, R62.H1_H1 ;  /* 0x3000003eff157230 */ /* 0x000fe40000004100 */
[----:B------:R-:W-:Y:S01]  /*1c80*/  FADD.FTZ R25, R25, R20 ;  /* 0x0000001419197221 */ /* 0x000fe20000010000 */
[----:B------:R-:W-:-:S02]  /*1c90*/  HADD2.F32 R23, -RZ, R23.H1_H1 ;  /* 0x30000017ff177230 */ /* 0x000fc40000004100 */
[----:B------:R-:W-:Y:S02]  /*1ca0*/  HADD2.F32 R18, -RZ, R61.H1_H1 ;  /* 0x3000003dff127230 */ /* 0x000fe40000004100 */
[----:B------:R-:W-:Y:S01]  /*1cb0*/  FADD.FTZ R21, R21, R22 ;  /* 0x0000001615157221 */ /* 0x000fe20000010000 */
[----:B------:R-:W-:Y:S02]  /*1cc0*/  HADD2.F32 R19, -RZ, R62.H0_H0 ;  /* 0x2000003eff137230 */ /* 0x000fe40000004100 */
[--C-:B------:R-:W-:Y:S02]  /*1cd0*/  HADD2.F32 R86, -RZ, R63.reuse.H0_H0 ;  /* 0x2000003fff567230 */ /* 0x100fe40000004100 */
[----:B------:R-:W-:Y:S01]  /*1ce0*/  FADD.FTZ R27, R18, R27 ;  /* 0x0000001b121b7221 */ /* 0x000fe20000010000 */
[----:B------:R-:W-:Y:S02]  /*1cf0*/  HADD2.F32 R98, -RZ, R63.H1_H1 ;  /* 0x3000003fff627230 */ /* 0x000fe40000004100 */
[----:B------:R-:W-:Y:S01]  /*1d00*/  FADD.FTZ R20, R19, R84 ;  /* 0x0000005413147221 */ /* 0x000fe20000010000 */
[----:B------:R-:W-:-:S02]  /*1d10*/  FADD.FTZ R22, R86, R85 ;  /* 0x0000005556167221 */ /* 0x000fc40000010000 */
[----:B------:R-:W-:Y:S01]  /*1d20*/  FADD.FTZ R23, R98, R23 ;  /* 0x0000001762177221 */ /* 0x000fe20000010000 */
[----:B------:R-:W-:Y:S06]  /*1d30*/  BRA `(.L_x_13334) ;  /* 0x0000000000687947 */ /* 0x000fec0003800000 */
.L_x_13332:
[----:B------:R-:W-:Y:S05]  /*1d40*/  @!P1 BRA `(.L_x_13335) ;  /* 0x0000000000449947 */ /* 0x000fea0003800000 */
[--C-:B-1---5:R-:W-:Y:S02]  /*1d50*/  HADD2.F32 R19, -RZ, R20.reuse.H0_H0 ;  /* 0x20000014ff137230 */ /* 0x122fe40000004100 */
        /* <DEDUP_REMOVED lines=16> */
.L_x_13335:
        /* <DEDUP_REMOVED lines=8> */
.L_x_13334:
[----:B------:R-:W0:Y:S01]  /*1ee0*/  @P0 LDC.64 R84, c[0x0][0x398] ;  /* 0x0000e600ff540b82 */ /* 0x000e220000000a00 */
[----:B------:R-:W-:Y:S01]  /*1ef0*/  IADD3 R103, PT, PT, R97, 0x200, RZ ;  /* 0x0000020061677810 */ /* 0x000fe20007ffe0ff */
[----:B------:R-:W-:-:S05]  /*1f00*/  IMAD.WIDE.U32 R98, R102, 0x20, R104 ;  /* 0x0000002066627825 */ /* 0x000fca00078e0068 */
[----:B------:R1:W-:Y:S01]  /*1f10*/  STG.E.128 desc[UR6][R98.64], R24 ;  /* 0x0000001862007986 */ /* 0x0003e2000c101d06 */
[----:B------:R-:W3:Y:S03]  /*1f20*/  @P1 LDC.64 R18, c[0x0][0x3a0] ;  /* 0x0000e800ff121b82 */ /* 0x000ee60000000a00 */
[----:B------:R1:W-:Y:S01]  /*1f30*/  STG.E.128 desc[UR6][R98.64+0x10], R20 ;  /* 0x0000101462007986 */ /* 0x0003e2000c101d06 */
[----:B0-----:R-:W-:-:S04]  /*1f40*/  @P0 IMAD.WIDE.U32 R106, R103, 0x10, R84 ;  /* 0x00000010676a0825 */ /* 0x001fc800078e0054 */
[C---:B------:R-:W-:Y:S01]  /*1f50*/  IMAD.WIDE.U32 R84, R103.reuse, 0x10, R16 ;  /* 0x0000001067547825 */ /* 0x040fe200078e0010 */
[----:B------:R1:W5:Y:S03]  /*1f60*/  @P0 LDG.E.128 R60, desc[UR6][R106.64] ;  /* 0x000000066a3c0981 */ /* 0x000366000c1e1d00 */
[----:B---3--:R-:W-:Y:S02]  /*1f70*/  @P1 IMAD.WIDE.U32 R18, R103, 0x20, R18 ;  /* 0x0000002067121825 */ /* 0x008fe400078e0012 */
[----:B------:R-:W5:Y:S04]  /*1f80*/  LDG.E.128 R84, desc[UR6][R84.64] ;  /* 0x0000000654547981 */ /* 0x000f68000c1e1d00 */
        /* <DEDUP_REMOVED lines=16> */
[--C-:B------:R-:W-:Y:S02]  /*2090*/  HADD2.F32 R106, -RZ, R87.reuse.H0_H0 ;  /* 0x20000057ff6a7230 */ /* 0x100fe40000004100 */
[----:B------:R-:W-:-:S02]  /*20a0*/  HADD2.F32 R107, -RZ, R87.H1_H1 ;  /* 0x30000057ff6b7230 */ /* 0x000fc40000004100 */
[----:B------:R-:W-:Y:S02]  /*20b0*/  HADD2.F32 R86, -RZ, R61.H1_H1 ;  /* 0x3000003dff567230 */ /* 0x000fe40000004100 */
[--C-:B------:R-:W-:Y:S02]  /*20c0*/  HADD2.F32 R87, -RZ, R62.reuse.H0_H0 ;  /* 0x2000003eff577230 */ /* 0x100fe40000004100 */
[--C-:B------:R-:W-:Y:S02]  /*20d0*/  HADD2.F32 R109, -RZ, R63.reuse.H0_H0 ;  /* 0x2000003fff6d7230 */ /* 0x100fe40000004100 */
[----:B------:R-:W-:Y:S01]  /*20e0*/  FADD.FTZ R86, R86, R85 ;  /* 0x0000005556567221 */ /* 0x000fe20000010000 */
[----:B------:R-:W-:Y:S02]  /*20f0*/  HADD2.F32 R16, -RZ, R62.H1_H1 ;  /* 0x3000003eff107230 */ /* 0x000fe40000004100 */
        /* <DEDUP_REMOVED lines=14> */
.L_x_13337:
[--C-:B-1---5:R-:W-:Y:S02]  /*21e0*/  HADD2.F32 R18, -RZ, R85.reuse.H0_H0 ;  /* 0x20000055ff127230 */ /* 0x122fe40000004100 */
[----:B------:R-:W-:Y:S02]  /*21f0*/  HADD2.F32 R98, -RZ, R85.H1_H1 ;  /* 0x30000055ff627230 */ /* 0x000fe40000004100 */
[----:B------:R-:W-:Y:S02]  /*2200*/  HADD2.F32 R85, -RZ, R61.H0_H0 ;  /* 0x2000003dff557230 */ /* 0x000fe40000004100 */
[----:B------:R-:W-:Y:S02]  /*2210*/  HADD2.F32 R16, -RZ, R84.H0_H0 ;  /* 0x20000054ff107230 */ /* 0x000fe40000004100 */
[----:B------:R-:W-:Y:S02]  /*2220*/  HADD2.F32 R17, -RZ, R60.H0_H0 ;  /* 0x2000003cff117230 */ /* 0x000fe40000004100 */
[----:B------:R-:W-:Y:S01]  /*2230*/  FADD.FTZ R18, R85, R18 ;  /* 0x0000001255127221 */ /* 0x000fe20000010000 */
[----:B------:R-:W-:-:S02]  /*2240*/  HADD2.F32 R84, -RZ, R84.H1_H1 ;  /* 0x30000054ff547230 */ /* 0x000fc40000004100 */
[----:B------:R-:W-:Y:S02]  /*2250*/  HADD2.F32 R19, -RZ, R60.H1_H1 ;  /* 0x3000003cff137230 */ /* 0x000fe40000004100 */
[----:B------:R-:W-:Y:S01]  /*2260*/  FADD.FTZ R16, R17, R16 ;  /* 0x0000001011107221 */ /* 0x000fe20000010000 */
[--C-:B------:R-:W-:Y:S02]  /*2270*/  HADD2.F32 R99, -RZ, R86.reuse.H0_H0 ;  /* 0x20000056ff637230 */ /* 0x100fe40000004100 */
[----:B------:R-:W-:Y:S02]  /*2280*/  HADD2.F32 R86, -RZ, R86.H1_H1 ;  /* 0x30000056ff567230 */ /* 0x000fe40000004100 */
[----:B------:R-:W-:Y:S01]  /*2290*/  FADD.FTZ R17, R19, R84 ;  /* 0x0000005413117221 */ /* 0x000fe20000010000 */
[--C-:B------:R-:W-:Y:S02]  /*22a0*/  HADD2.F32 R106, -RZ, R87.reuse.H0_H0 ;  /* 0x20000057ff6a7230 */ /* 0x100fe40000004100 */
[----:B------:R-:W-:-:S02]  /*22b0*/  HADD2.F32 R107, -RZ, R87.H1_H1 ;  /* 0x30000057ff6b7230 */ /* 0x000fc40000004100 */
[--C-:B------:R-:W-:Y:S02]  /*22c0*/  HADD2.F32 R85, -RZ, R62.reuse.H1_H1 ;  /* 0x3000003eff557230 */ /* 0x100fe40000004100 */
[----:B------:R-:W-:Y:S02]  /*22d0*/  HADD2.F32 R87, -RZ, R63.H0_H0 ;  /* 0x2000003fff577230 */ /* 0x000fe40000004100 */
[----:B------:R-:W-:Y:S02]  /*22e0*/  HADD2.F32 R19, -RZ, R61.H1_H1 ;  /* 0x3000003dff137230 */ /* 0x000fe40000004100 */
[----:B------:R-:W-:Y:S01]  /*22f0*/  FADD.FTZ R85, R85, R86 ;  /* 0x0000005655557221 */ /* 0x000fe20000010000 */
[----:B------:R-:W-:Y:S02]  /*2300*/  HADD2.F32 R84, -RZ, R62.H0_H0 ;  /* 0x2000003eff547230 */ /* 0x000fe40000004100 */
[----:B------:R-:W-:Y:S01]  /*2310*/  FADD.FTZ R86, R87, R106 ;  /* 0x0000006a57567221 */ /* 0x000fe20000010000 */
[----:B------:R-:W-:-:S02]  /*2320*/  HADD2.F32 R108, -RZ, R63.H1_H1 ;  /* 0x3000003fff6c7230 */ /* 0x000fc40000004100 */
[----:B------:R-:W-:Y:S01]  /*2330*/  FADD.FTZ R19, R19, R98 ;  /* 0x0000006213137221 */ /* 0x000fe20000010000 */
[----:B------:R-:W-:Y:S02]  /*2340*/  FADD.FTZ R84, R84, R99 ;  /* 0x0000006354547221 */ /* 0x000fe40000010000 */
[----:B------:R-:W-:Y:S01]  /*2350*/  FADD.FTZ R87, R108, R107 ;  /* 0x0000006b6c577221 */ /* 0x000fe20000010000 */
[----:B------:R-:W-:Y:S06]  /*2360*/  BRA `(.L_x_13338) ;  /* 0x0000000000687947 */ /* 0x000fec0003800000 */
.L_x_13336:
        /* <DEDUP_REMOVED lines=18> */
.L_x_13339:
        /* <DEDUP_REMOVED lines=8> */
.L_x_13338:
        /* <DEDUP_REMOVED lines=154> */
.L_x_13341:
[----:B--2---:R-:W-:Y:S05]  /*2eb0*/  BSYNC.RECONVERGENT B0 ;  /* 0x0000000000007941 */ /* 0x004fea0003800200 */
.L_x_13340:
[----:B------:R-:W-:Y:S01]  /*2ec0*/  BAR.SYNC.DEFER_BLOCKING 0x0 ;  /* 0x0000000000007b1d */ /* 0x000fe20000010000 */
[----:B------:R-:W-:Y:S01]  /*2ed0*/  ISETP.GT.U32.AND P1, PT, R96, 0x3, PT ;  /* 0x000000036000780c */ /* 0x000fe20003f24070 */
[----:B------:R-:W-:Y:S01]  /*2ee0*/  HADD2.F32 R123, -RZ, R94.H0_H0 ;  /* 0x2000005eff7b7230 */ /* 0x000fe20000004100 */
[----:B------:R-:W-:Y:S01]  /*2ef0*/  PLOP3.LUT P4, PT, PT, PT, UP1, 0x80, 0x8 ;  /* 0x000000000008781c */ /* 0x000fe20003f8f018 */
[----:B------:R-:W-:Y:S01]  /*2f00*/  HADD2.F32 R125, -RZ, R80.H0_H0 ;  /* 0x20000050ff7d7230 */ /* 0x000fe20000004100 */
[----:B------:R-:W-:Y:S01]  /*2f10*/  PLOP3.LUT P3, PT, PT, PT, PT, 0x8, 0x80 ;  /* 0x000000000080781c */ /* 0x000fe20003f6e170 */
[----:B------:R-:W-:Y:S01]  /*2f20*/  HADD2.F32 R118, -RZ, R65.H1_H1 ;  /* 0x30000041ff767230 */ /* 0x000fe20000004100 */
[----:B------:R-:W-:-:S07]  /*2f30*/  UPLOP3.LUT UP1, UPT, UPT, UPT, UP1, 0x40, 0x4 ;  /* 0x000000000004789c */ /* 0x000fce0003f2e810 */
        /* <DEDUP_REMOVED lines=10> */
[----:B------:R-:W-:Y:S02]  /*2fe0*/  I2FP.F32.U32 R111, R105 ;  /* 0x00000069006f7245 */ /* 0x000fe40000201000 */
[----:B------:R-:W-:Y:S01]  /*2ff0*/  ISETP.NE.AND P1, PT, R90, RZ, PT ;  /* 0x000000ff5a00720c */ /* 0x000fe20003f25270 */
[----:B------:R-:W0:-:S12]  /*3000*/  SHFL.DOWN PT, R108, R105, 0x2, 0x1f ;  /* 0x08401f00696c7f89 */ /* 0x000e1800000e0000 */
[----:B------:R-:W1:Y:S01]  /*3010*/  @!P1 LDC.64 R116, c[0x0][0x3c0] ;  /* 0x0000f000ff749b82 */ /* 0x000e620000000a00 */
[----:B0-----:R-:W-:Y:S02]  /*3020*/  IADD3 R109, PT, PT, R108, R105, RZ ;  /* 0x000000696c6d7210 */ /* 0x001fe40007ffe0ff */
[----:B------:R-:W-:Y:S02]  /*3030*/  I2FP.F32.S32 R108, R108 ;  /* 0x0000006c006c7245 */ /* 0x000fe40000201400 */
[----:B------:R-:W-:Y:S01]  /*3040*/  I2FP.F32.S32 R104, R109 ;  /* 0x0000006d00687245 */ /* 0x000fe20000201400 */
[----:B------:R-:W-:Y:S03]  /*3050*/  SHFL.DOWN PT, R114, R109, 0x1, 0x1f ;  /* 0x08201f006d727f89 */ /* 0x000fe600000e0000 */
[----:B------:R-:W0:Y:S01]  /*3060*/  MUFU.RCP R110, R104 ;  /* 0x00000068006e7308 */ /* 0x000e220000001000 */
[----:B------:R-:W2:Y:S01]  /*3070*/  SHFL.DOWN PT, R107, R98, 0x2, 0x1f ;  /* 0x08401f00626b7f89 */ /* 0x000ea200000e0000 */
[----:B-1----:R-:W-:-:S03]  /*3080*/  @!P1 IMAD.WIDE R120, R95, 0x4, R116 ;  /* 0x000000045f789825 */ /* 0x002fc600078e0274 */
[----:B------:R-:W1:Y:S01]  /*3090*/  SHFL.DOWN PT, R106, R99, 0x2, 0x1f ;  /* 0x08401f00636a7f89 */ /* 0x000e6200000e0000 */
[----:B--2---:R-:W-:-:S04]  /*30a0*/  FMUL.FTZ R112, R107, R108 ;  /* 0x0000006c6b707220 */ /* 0x004fc80000410000 */
[----:B------:R-:W-:Y:S01]  /*30b0*/  FFMA.FTZ R113, R111, R98, R112 ;  /* 0x000000626f717223 */ /* 0x000fe20000010070 */
[----:B------:R-:W-:Y:S01]  /*30c0*/  FADD.FTZ R98, -R107, R98 ;  /* 0x000000626b627221 */ /* 0x000fe20000010100 */
[----:B------:R-:W-:Y:S02]  /*30d0*/  IADD3 R107, PT, PT, R109, R114, RZ ;  /* 0x000000726d6b7210 */ /* 0x000fe40007ffe0ff */
[----:B0-----:R-:W-:Y:S01]  /*30e0*/  FMUL.FTZ R105, R110, R113 ;  /* 0x000000716e697220 */ /* 0x001fe20000410000 */
[----:B------:R-:W-:Y:S01]  /*30f0*/  FMUL.FTZ R98, R98, R98 ;  /* 0x0000006262627220 */ /* 0x000fe20000410000 */
[----:B------:R-:W-:Y:S01]  /*3100*/  I2FP.F32.S32 R109, R107 ;  /* 0x0000006b006d7245 */ /* 0x000fe20000201400 */
[----:B-1----:R-:W-:Y:S01]  /*3110*/  FADD.FTZ R107, R106, R99 ;  /* 0x000000636a6b7221 */ /* 0x002fe20000010000 */
[----:B------:R-:W-:Y:S01]  /*3120*/  I2FP.F32.S32 R114, R114 ;  /* 0x0000007200727245 */ /* 0x000fe20000201400 */
[----:B------:R-:W0:Y:S01]  /*3130*/  SHFL.DOWN PT, R112, R105, 0x1, 0x1f ;  /* 0x08201f0069707f89 */ /* 0x000e2200000e0000 */
[----:B------:R-:W-:-:S02]  /*3140*/  FMUL.FTZ R98, R98, R111 ;  /* 0x0000006f62627220 */ /* 0x000fc40000410000 */
[----:B------:R-:W1:Y:S02]  /*3150*/  MUFU.RCP R109, R109 ;  /* 0x0000006d006d7308 */ /* 0x000e640000001000 */
[----:B------:R-:W-:Y:S01]  /*3160*/  FMUL.FTZ R98, R98, R108 ;  /* 0x0000006c62627220 */ /* 0x000fe20000410000 */
[----:B------:R-:W-:-:S03]  /*3170*/  HADD2.F32 R108, -RZ, R70.H0_H0 ;  /* 0x20000046ff6c7230 */ /* 0x000fc60000004100 */
[----:B------:R-:W-:Y:S01]  /*3180*/  FFMA.FTZ R98, R110, R98, R107 ;  /* 0x000000626e627223 */ /* 0x000fe2000001006b */
[----:B------:R-:W-:-:S04]  /*3190*/  HADD2.F32 R110, -RZ, R71.H1_H1 ;  /* 0x30000047ff6e7230 */ /* 0x000fc80000004100 */
[----:B------:R-:W2:Y:S01]  /*31a0*/  SHFL.DOWN PT, R107, R98, 0x1, 0x1f ;  /* 0x08201f00626b7f89 */ /* 0x000ea200000e0000 */
[----:B0-----:R-:W-:-:S04]  /*31b0*/  FMUL.FTZ R99, R112, R114 ;  /* 0x0000007270637220 */ /* 0x001fc80000410000 */
[C---:B------:R-:W-:Y:S01]  /*31c0*/  FFMA.FTZ R106, R104.reuse, R105, R99 ;  /* 0x00000069686a7223 */ /* 0x040fe20000010063 */
[----:B------:R-:W-:Y:S01]  /*31d0*/  FADD.FTZ R105, R105, -R112 ;  /* 0x8000007069697221 */ /* 0x000fe20000010000 */
[----:B------:R-:W-:Y:S02]  /*31e0*/  HADD2.F32 R112, -RZ, R5.H0_H0 ;  /* 0x20000005ff707230 */ /* 0x000fe40000004100 */
[----:B-1----:R-:W-:Y:S01]  /*31f0*/  FMUL.FTZ R99, R109, R106 ;  /* 0x0000006a6d637220 */ /* 0x002fe20000410000 */
[----:B------:R-:W-:Y:S01]  /*3200*/  FMUL.FTZ R105, R105, R105 ;  /* 0x0000006969697220 */ /* 0x000fe20000410000 */
[----:B------:R-:W0:Y:S03]  /*3210*/  LDC R106, c[0x0][0x448] ;  /* 0x00011200ff6a7b82 */ /* 0x000e260000000800 */
[----:B------:R-:W-:Y:S01]  /*3220*/  FMUL.FTZ R105, R104, R105 ;  /* 0x0000006968697220 */ /* 0x000fe20000410000 */
[----:B--2---:R-:W-:Y:S01]  /*3230*/  FADD.FTZ R104, R98, R107 ;  /* 0x0000006b62687221 */ /* 0x004fe20000010000 */
[----:B------:R-:W1:Y:S02]  /*3240*/  SHFL.IDX PT, R99, R99, RZ, 0x1f ;  /* 0x00001fff63637589 */ /* 0x000e6400000e0000 */
[----:B------:R-:W-:Y:S01]  /*3250*/  FMUL.FTZ R105, R105, R114 ;  /* 0x0000007269697220 */ /* 0x000fe20000410000 */
[----:B------:R-:W-:-:S03]  /*3260*/  HADD2.F32 R114, -RZ, R64.H0_H0 ;  /* 0x20000040ff727230 */ /* 0x000fc60000004100 */
[----:B------:R-:W-:-:S05]  /*3270*/  FFMA.FTZ R104, R109, R105, R104 ;  /* 0x000000696d687223 */ /* 0x000fca0000010068 */
[----:B------:R-:W0:Y:S01]  /*3280*/  SHFL.IDX PT, R107, R104, RZ, 0x1f ;  /* 0x00001fff686b7589 */ /* 0x000e2200000e0000 */
[C---:B-1----:R-:W-:Y:S01]  /*3290*/  FMUL.FTZ R105, R99.reuse, R99 ;  /* 0x0000006363697220 */ /* 0x042fe20000410000 */
[----:B------:R-:W-:Y:S02]  /*32a0*/  FSEL R98, R99, RZ, !P2 ;  /* 0x000000ff63627208 */ /* 0x000fe40005000000 */
[----:B------:R1:W-:Y:S02]  /*32b0*/  @!P1 STG.E desc[UR6][R120.64], R99 ;  /* 0x0000006378009986 */ /* 0x0003e4000c101906 */
[----:B------:R-:W-:Y:S01]  /*32c0*/  FSEL R105, R105, RZ, P2 ;  /* 0x000000ff69697208 */ /* 0x000fe20001000000 */
[C---:B------:R-:W-:Y:S01]  /*32d0*/  FADD.FTZ R48, -R98.reuse, R48 ;  /* 0x0000003062307221 */ /* 0x040fe20000010100 */
[C---:B------:R-:W-:Y:S01]  /*32e0*/  FADD.FTZ R117, -R98.reuse, R16 ;  /* 0x0000001062757221 */ /* 0x040fe20000010100 */
[C---:B------:R-:W-:Y:S01]  /*32f0*/  FADD.FTZ R49, -R98.reuse, R49 ;  /* 0x0000003162317221 */ /* 0x040fe20000010100 */
[C---:B------:R-:W-:Y:S01]  /*3300*/  FADD.FTZ R51, -R98.reuse, R51 ;  /* 0x0000003362337221 */ /* 0x040fe20000010100 */
[C---:B------:R-:W-:Y:S01]  /*3310*/  FADD.FTZ R44, -R98.reuse, R44 ;  /* 0x0000002c622c7221 */ /* 0x040fe20000010100 */
[----:B0-----:R-:W-:Y:S01]  /*3320*/  FFMA.FTZ R104, R107, UR11, R106 ;  /* 0x0000000b6b687c23 */ /* 0x001fe2000801006a */
[C---:B------:R-:W-:Y:S01]  /*3330*/  FADD.FTZ R50, -R98.reuse, R50 ;  /* 0x0000003262327221 */ /* 0x040fe20000010100 */
[C---:B------:R-:W-:Y:S01]  /*3340*/  FADD.FTZ R109, -R98.reuse, R24 ;  /* 0x00000018626d7221 */ /* 0x040fe20000010100 */
[----:B------:R-:W-:Y:S01]  /*3350*/  FADD.FTZ R111, -R98, R26 ;  /* 0x0000001a626f7221 */ /* 0x000fe20000010100 */
[----:B------:R-:W-:Y:S01]  /*3360*/  FADD.FTZ R104, R104, R105 ;  /* 0x0000006968687221 */ /* 0x000fe20000010000 */
[C---:B------:R-:W-:Y:S01]  /*3370*/  FADD.FTZ R113, -R98.reuse, R20 ;  /* 0x0000001462717221 */ /* 0x040fe20000010100 */
[C---:B------:R-:W-:Y:S01]  /*3380*/  FADD.FTZ R119, -R98.reuse, R18 ;  /* 0x0000001262777221 */ /* 0x040fe20000010100 */
[C---:B------:R-:W-:Y:S01]  /*3390*/  FADD.FTZ R105, -R98.reuse, R28 ;  /* 0x0000001c62697221 */ /* 0x040fe20000010100 */
[C---:B------:R-:W-:Y:S01]  /*33a0*/  FADD.FTZ R107, -R98.reuse, R30 ;  /* 0x0000001e626b7221 */ /* 0x040fe20000010100 */
[----:B------:R-:W-:Y:S01]  /*33b0*/  FADD.FTZ R115, -R98, R22 ;  /* 0x0000001662737221 */ /* 0x000fe20000010100 */
[----:B------:R-:W0:Y:S01]  /*33c0*/  MUFU.RSQ R104, R104 ;  /* 0x0000006800687308 */ /* 0x000e220000001400 */
[----:B------:R-:W-:-:S02]  /*33d0*/  HADD2.F32 R18, -RZ, R94.H1_H1 ;  /* 0x3000005eff127230 */ /* 0x000fc40000004100 */
[C---:B------:R-:W-:Y:S01]  /*33e0*/  FADD.FTZ R45, -R98.reuse, R45 ;  /* 0x0000002d622d7221 */ /* 0x040fe20000010100 */
[----:B------:R-:W-:Y:S02]  /*33f0*/  HADD2.F32 R20, -RZ, R80.H1_H1 ;  /* 0x30000050ff147230 */ /* 0x000fe40000004100 */
[C---:B------:R-:W-:Y:S01]  /*3400*/  FADD.FTZ R40, -R98.reuse, R40 ;  /* 0x0000002862287221 */ /* 0x040fe20000010100 */
[----:B------:R-:W-:Y:S02]  /*3410*/  HADD2.F32 R24, -RZ, R93.H1_H1 ;  /* 0x3000005dff187230 */ /* 0x000fe40000004100 */
[C---:B------:R-:W-:Y:S01]  /*3420*/  FADD.FTZ R47, -R98.reuse, R47 ;  /* 0x0000002f622f7221 */ /* 0x040fe20000010100 */
[----:B------:R-:W-:Y:S02]  /*3430*/  HADD2.F32 R26, -RZ, R81.H1_H1 ;  /* 0x30000051ff1a7230 */ /* 0x000fe40000004100 */
[----:B------:R-:W-:Y:S01]  /*3440*/  FADD.FTZ R46, -R98, R46 ;  /* 0x0000002e622e7221 */ /* 0x000fe20000010100 */
[----:B------:R-:W-:-:S02]  /*3450*/  HADD2.F32 R28, -RZ, R92.H0_H0 ;  /* 0x2000005cff1c7230 */ /* 0x000fc40000004100 */
[C---:B------:R-:W-:Y:S01]  /*3460*/  FADD.FTZ R41, -R98.reuse, R41 ;  /* 0x0000002962297221 */ /* 0x040fe20000010100 */
[----:B------:R-:W-:Y:S02]  /*3470*/  HADD2.F32 R30, -RZ, R82.H0_H0 ;  /* 0x20000052ff1e7230 */ /* 0x000fe40000004100 */
[C---:B------:R-:W-:Y:S01]  /*3480*/  FADD.FTZ R43, -R98.reuse, R43 ;  /* 0x0000002b622b7221 */ /* 0x040fe20000010100 */
[----:B-1----:R-:W-:Y:S02]  /*3490*/  HADD2.F32 R99, -RZ, R91.H0_H0 ;  /* 0x2000005bff637230 */ /* 0x002fe40000004100 */
[C---:B------:R-:W-:Y:S01]  /*34a0*/  FADD.FTZ R42, -R98.reuse, R42 ;  /* 0x0000002a622a7221 */ /* 0x040fe20000010100 */
[----:B------:R-:W-:Y:S02]  /*34b0*/  HADD2.F32 R121, -RZ, R83.H0_H0 ;  /* 0x20000053ff797230 */ /* 0x000fe40000004100 */
[C---:B------:R-:W-:Y:S01]  /*34c0*/  FADD.FTZ R36, -R98.reuse, R36 ;  /* 0x0000002462247221 */ /* 0x040fe20000010100 */
[----:B------:R-:W-:Y:S01]  /*34d0*/  FADD.FTZ R37, -R98, R37 ;  /* 0x0000002562257221 */ /* 0x000fe20000010100 */
[C---:B0-----:R-:W-:Y:S01]  /*34e0*/  FMUL.FTZ R16, R104.reuse, R48 ;  /* 0x0000003068107220 */ /* 0x041fe20000410000 */
[C---:B------:R-:W-:Y:S01]  /*34f0*/  FMUL.FTZ R49, R104.reuse, R49 ;  /* 0x0000003168317220 */ /* 0x040fe20000410000 */
[C---:B------:R-:W-:Y:S01]  /*3500*/  FMUL.FTZ R22, R104.reuse, R51 ;  /* 0x0000003368167220 */ /* 0x040fe20000410000 */
[----:B------:R-:W-:Y:S01]  /*3510*/  FMUL.FTZ R44, R104, R44 ;  /* 0x0000002c682c7220 */ /* 0x000fe20000410000 */
[----:B------:R-:W-:Y:S01]  /*3520*/  FFMA.FTZ R16, R16, R123, R125 ;  /* 0x0000007b10107223 */ /* 0x000fe2000001007d */
[----:B------:R-:W-:-:S02]  /*3530*/  HADD2.F32 R123, -RZ, R93.H0_H0 ;  /* 0x2000005dff7b7230 */ /* 0x000fc40000004100 */
[----:B------:R-:W-:Y:S01]  /*3540*/  FMUL.FTZ R50, R104, R50 ;  /* 0x0000003268327220 */ /* 0x000fe20000410000 */
[----:B------:R-:W-:Y:S02]  /*3550*/  HADD2.F32 R125, -RZ, R81.H0_H0 ;  /* 0x20000051ff7d7230 */ /* 0x000fe40000004100 */
[----:B------:R-:W-:Y:S01]  /*3560*/  FFMA.FTZ R49, R49, R18, R20 ;  /* 0x0000001231317223 */ /* 0x000fe20000010014 */
[----:B------:R-:W-:Y:S01]  /*3570*/  FFMA.FTZ R22, R22, R24, R26 ;  /* 0x0000001816167223 */ /* 0x000fe2000001001a */
[----:B------:R-:W-:Y:S01]  /*3580*/  FFMA.FTZ R18, R44, R28, R30 ;  /* 0x0000001c2c127223 */ /* 0x000fe2000001001e */
[----:B------:R-:W-:Y:S02]  /*3590*/  HADD2.F32 R20, -RZ, R92.H1_H1 ;  /* 0x3000005cff147230 */ /* 0x000fe40000004100 */
[----:B------:R-:W-:Y:S01]  /*35a0*/  FFMA.FTZ R51, R50, R123, R125 ;  /* 0x0000007b32337223 */ /* 0x000fe2000001007d */
[----:B------:R-:W-:Y:S02]  /*35b0*/  HADD2.F32 R24, -RZ, R82.H1_H1 ;  /* 0x30000052ff187230 */ /* 0x000fe40000004100 */
[----:B------:R-:W-:Y:S01]  /*35c0*/  FMUL.FTZ R45, R104, R45 ;  /* 0x0000002d682d7220 */ /* 0x000fe20000410000 */
[----:B------:R-:W-:-:S02]  /*35d0*/  HADD2.F32 R26, -RZ, R89.H0_H0 ;  /* 0x20000059ff1a7230 */ /* 0x000fc40000004100 */
[C---:B------:R-:W-:Y:S01]  /*35e0*/  FMUL.FTZ R40, R104.reuse, R40 ;  /* 0x0000002868287220 */ /* 0x040fe20000410000 */
[----:B------:R-:W-:Y:S02]  /*35f0*/  HADD2.F32 R28, -RZ, R76.H0_H0 ;  /* 0x2000004cff1c7230 */ /* 0x000fe40000004100 */
[C---:B------:R-:W-:Y:S01]  /*3600*/  FMUL.FTZ R30, R104.reuse, R47 ;  /* 0x0000002f681e7220 */ /* 0x040fe20000410000 */
[----:B------:R-:W-:Y:S02]  /*3610*/  HADD2.F32 R123, -RZ, R91.H1_H1 ;  /* 0x3000005bff7b7230 */ /* 0x000fe40000004100 */
[----:B------:R-:W-:Y:S01]  /*3620*/  FMUL.FTZ R46, R104, R46 ;  /* 0x0000002e682e7220 */ /* 0x000fe20000410000 */
[----:B------:R-:W-:Y:S02]  /*3630*/  HADD2.F32 R125, -RZ, R83.H1_H1 ;  /* 0x30000053ff7d7230 */ /* 0x000fe40000004100 */
[----:B------:R-:W-:Y:S01]  /*3640*/  FFMA.FTZ R45, R45, R20, R24 ;  /* 0x000000142d2d7223 */ /* 0x000fe20000010018 */
[----:B------:R-:W-:Y:S01]  /*3650*/  FFMA.FTZ R20, R40, R26, R28 ;  /* 0x0000001a28147223 */ /* 0x000fe2000001001c */
[----:B------:R-:W-:-:S02]  /*3660*/  HADD2.F32 R24, -RZ, R89.H1_H1 ;  /* 0x30000059ff187230 */ /* 0x000fc40000004100 */
[----:B------:R-:W-:Y:S01]  /*3670*/  FFMA.FTZ R47, R46, R99, R121 ;  /* 0x000000632e2f7223 */ /* 0x000fe20000010079 */
[----:B------:R-:W-:Y:S01]  /*3680*/  FFMA.FTZ R30, R30, R123, R125 ;  /* 0x0000007b1e1e7223 */ /* 0x000fe2000001007d */
[----:B------:R-:W-:Y:S02]  /*3690*/  HADD2.F32 R26, -RZ, R76.H1_H1 ;  /* 0x3000004cff1a7230 */ /* 0x000fe40000004100 */
[C---:B------:R-:W-:Y:S01]  /*36a0*/  FMUL.FTZ R41, R104.reuse, R41 ;  /* 0x0000002968297220 */ /* 0x040fe20000410000 */
[--C-:B------:R-:W-:Y:S02]  /*36b0*/  HADD2.F32 R123, -RZ, R88.reuse.H1_H1 ;  /* 0x30000058ff7b7230 */ /* 0x100fe40000004100 */
[C---:B------:R-:W-:Y:S01]  /*36c0*/  FMUL.FTZ R28, R104.reuse, R43 ;  /* 0x0000002b681c7220 */ /* 0x040fe20000410000 */
[----:B------:R-:W-:Y:S02]  /*36d0*/  HADD2.F32 R125, -RZ, R77.H1_H1 ;  /* 0x3000004dff7d7230 */ /* 0x000fe40000004100 */
[----:B------:R-:W-:Y:S01]  /*36e0*/  FMUL.FTZ R42, R104, R42 ;  /* 0x0000002a682a7220 */ /* 0x000fe20000410000 */
[----:B------:R-:W-:-:S02]  /*36f0*/  HADD2.F32 R99, -RZ, R88.H0_H0 ;  /* 0x20000058ff637230 */ /* 0x000fc40000004100 */
[----:B------:R-:W-:Y:S01]  /*3700*/  FMUL.FTZ R36, R104, R36 ;  /* 0x0000002468247220 */ /* 0x000fe20000410000 */
[----:B------:R-:W-:Y:S02]  /*3710*/  HADD2.F32 R121, -RZ, R77.H0_H0 ;  /* 0x2000004dff797230 */ /* 0x000fe40000004100 */
[C---:B------:R-:W-:Y:S01]  /*3720*/  FADD.FTZ R39, -R98.reuse, R39 ;  /* 0x0000002762277221 */ /* 0x040fe20000010100 */
[--C-:B------:R-:W-:Y:S02]  /*3730*/  HADD2.F32 R40, -RZ, R15.reuse.H0_H0 ;  /* 0x2000000fff287230 */ /* 0x100fe40000004100 */
[----:B------:R-:W-:Y:S01]  /*3740*/  FFMA.FTZ R41, R41, R24, R26 ;  /* 0x0000001829297223 */ /* 0x000fe2000001001a */
[----:B------:R-:W-:Y:S02]  /*3750*/  HADD2.F32 R44, -RZ, R78.H0_H0 ;  /* 0x2000004eff2c7230 */ /* 0x000fe40000004100 */
[C---:B------:R-:W-:Y:S01]  /*3760*/  FADD.FTZ R38, -R98.reuse, R38 ;  /* 0x0000002662267221 */ /* 0x040fe20000010100 */
[----:B------:R-:W-:Y:S01]  /*3770*/  FADD.FTZ R32, -R98, R32 ;  /* 0x0000002062207221 */ /* 0x000fe20000010100 */
[----:B------:R-:W-:Y:S01]  /*3780*/  FFMA.FTZ R26, R28, R123, R125 ;  /* 0x0000007b1c1a7223 */ /* 0x000fe2000001007d */
[----:B------:R-:W-:Y:S01]  /*3790*/  FFMA.FTZ R43, R42, R99, R121 ;  /* 0x000000632a2b7223 */ /* 0x000fe20000010079 */
[----:B------:R-:W-:Y:S01]  /*37a0*/  FFMA.FTZ R28, R36, R40, R44 ;  /* 0x00000028241c7223 */ /* 0x000fe2000001002c */
[----:B------:R-:W-:-:S02]  /*37b0*/  HADD2.F32 R24, -RZ, R15.H1_H1 ;  /* 0x3000000fff187230 */ /* 0x000fc40000004100 */
[C---:B------:R-:W-:Y:S01]  /*37c0*/  FMUL.FTZ R37, R104.reuse, R37 ;  /* 0x0000002568257220 */ /* 0x040fe20000410000 */
[----:B------:R-:W-:Y:S02]  /*37d0*/  HADD2.F32 R36, -RZ, R78.H1_H1 ;  /* 0x3000004eff247230 */ /* 0x000fe40000004100 */
[C---:B------:R-:W-:Y:S01]  /*37e0*/  FMUL.FTZ R39, R104.reuse, R39 ;  /* 0x0000002768277220 */ /* 0x040fe20000410000 */
[--C-:B------:R-:W-:Y:S02]  /*37f0*/  HADD2.F32 R42, -RZ, R14.reuse.H1_H1 ;  /* 0x3000000eff2a7230 */ /* 0x100fe40000004100 */
[C---:B------:R-:W-:Y:S01]  /*3800*/  FMUL.FTZ R38, R104.reuse, R38 ;  /* 0x0000002668267220 */ /* 0x040fe20000410000 */
[----:B------:R-:W-:Y:S02]  /*3810*/  HADD2.F32 R40, -RZ, R79.H1_H1 ;  /* 0x3000004fff287230 */ /* 0x000fe40000004100 */
[----:B------:R-:W-:Y:S01]  /*3820*/  FMUL.FTZ R32, R104, R32 ;  /* 0x0000002068207220 */ /* 0x000fe20000410000 */
[----:B------:R-:W-:-:S02]  /*3830*/  HADD2.F32 R121, -RZ, R14.H0_H0 ;  /* 0x2000000eff797230 */ /* 0x000fc40000004100 */
[C---:B------:R-:W-:Y:S01]  /*3840*/  FADD.FTZ R34, -R98.reuse, R34 ;  /* 0x0000002262227221 */ /* 0x040fe20000010100 */
[----:B------:R-:W-:Y:S02]  /*3850*/  HADD2.F32 R123, -RZ, R79.H0_H0 ;  /* 0x2000004fff7b7230 */ /* 0x000fe40000004100 */
[C---:B------:R-:W-:Y:S01]  /*3860*/  FADD.FTZ R33, -R98.reuse, R33 ;  /* 0x0000002162217221 */ /* 0x040fe20000010100 */
[----:B------:R-:W-:Y:S02]  /*3870*/  HADD2.F32 R125, -RZ, R13.H0_H0 ;  /* 0x2000000dff7d7230 */ /* 0x000fe40000004100 */
[----:B------:R-:W-:Y:S01]  /*3880*/  FADD.FTZ R35, -R98, R35 ;  /* 0x0000002362237221 */ /* 0x000fe20000010100 */
[----:B------:R-:W-:Y:S02]  /*3890*/  HADD2.F32 R44, -RZ, R72.H0_H0 ;  /* 0x20000048ff2c7230 */ /* 0x000fe40000004100 */
[----:B------:R-:W-:Y:S01]  /*38a0*/  FFMA.FTZ R99, R37, R24, R36 ;  /* 0x0000001825637223 */ /* 0x000fe20000010024 */
[----:B------:R-:W-:Y:S01]  /*38b0*/  FFMA.FTZ R42, R39, R42, R40 ;  /* 0x0000002a272a7223 */ /* 0x000fe20000010028 */
[----:B------:R-:W-:Y:S01]  /*38c0*/  FFMA.FTZ R121, R38, R121, R123 ;  /* 0x0000007926797223 */ /* 0x000fe2000001007b */
[----:B------:R-:W-:-:S02]  /*38d0*/  HADD2.F32 R37, -RZ, R12.H0_H0 ;  /* 0x2000000cff257230 */ /* 0x000fc40000004100 */
[----:B------:R-:W-:Y:S01]  /*38e0*/  FFMA.FTZ R24, R32, R125, R44 ;  /* 0x0000007d20187223 */ /* 0x000fe2000001002c */
[----:B------:R-:W-:Y:S02]  /*38f0*/  HADD2.F32 R39, -RZ, R73.H0_H0 ;  /* 0x20000049ff277230 */ /* 0x000fe40000004100 */
[C---:B------:R-:W-:Y:S01]  /*3900*/  FMUL.FTZ R34, R104.reuse, R34 ;  /* 0x0000002268227220 */ /* 0x040fe20000410000 */
[----:B------:R-:W-:Y:S02]  /*3910*/  HADD2.F32 R32, -RZ, R13.H1_H1 ;  /* 0x3000000dff207230 */ /* 0x000fe40000004100 */
[C---:B------:R-:W-:Y:S01]  /*3920*/  FMUL.FTZ R33, R104.reuse, R33 ;  /* 0x0000002168217220 */ /* 0x040fe20000410000 */
[----:B------:R-:W-:Y:S02]  /*3930*/  HADD2.F32 R36, -RZ, R72.H1_H1 ;  /* 0x30000048ff247230 */ /* 0x000fe40000004100 */
[----:B------:R-:W-:Y:S01]  /*3940*/  FMUL.FTZ R38, R104, R35 ;  /* 0x0000002368267220 */ /* 0x000fe20000410000 */
[----:B------:R-:W-:-:S02]  /*3950*/  HADD2.F32 R123, -RZ, R12.H1_H1 ;  /* 0x3000000cff7b7230 */ /* 0x000fc40000004100 */
[----:B------:R-:W-:Y:S01]  /*3960*/  FMUL.FTZ R40, R104, R105 ;  /* 0x0000006968287220 */ /* 0x000fe20000410000 */
[----:B------:R-:W-:Y:S02]  /*3970*/  HADD2.F32 R125, -RZ, R73.H1_H1 ;  /* 0x30000049ff7d7230 */ /* 0x000fe40000004100 */
[C---:B------:R-:W-:Y:S01]  /*3980*/  FADD.FTZ R29, -R98.reuse, R29 ;  /* 0x0000001d621d7221 */ /* 0x040fe20000010100 */
[--C-:B------:R-:W-:Y:S02]  /*3990*/  HADD2.F32 R44, -RZ, R11.reuse.H0_H0 ;  /* 0x2000000bff2c7230 */ /* 0x100fe40000004100 */
[----:B------:R-:W-:Y:S01]  /*39a0*/  FADD.FTZ R31, -R98, R31 ;  /* 0x0000001f621f7221 */ /* 0x000fe20000010100 */
[----:B------:R-:W-:Y:S02]  /*39b0*/  HADD2.F32 R46, -RZ, R74.H0_H0 ;  /* 0x2000004aff2e7230 */ /* 0x000fe40000004100 */
[----:B------:R-:W-:Y:S01]  /*39c0*/  FFMA.FTZ R35, R34, R37, R39 ;  /* 0x0000002522237223 */ /* 0x000fe20000010027 */
[----:B------:R-:W-:Y:S01]  /*39d0*/  FFMA.FTZ R33, R33, R32, R36 ;  /* 0x0000002021217223 */ /* 0x000fe20000010024 */
[----:B------:R-:W-:Y:S01]  /*39e0*/  FFMA.FTZ R34, R38, R123, R125 ;  /* 0x0000007b26227223 */ /* 0x000fe2000001007d */
[----:B------:R-:W-:-:S02]  /*39f0*/  HADD2.F32 R32, -RZ, R11.H1_H1 ;  /* 0x3000000bff207230 */ /* 0x000fc40000004100 */
[----:B------:R-:W-:Y:S01]  /*3a00*/  FFMA.FTZ R40, R40, R44, R46 ;  /* 0x0000002c28287223 */ /* 0x000fe2000001002e */
[----:B------:R-:W-:Y:S02]  /*3a10*/  HADD2.F32 R36, -RZ, R74.H1_H1 ;  /* 0x3000004aff247230 */ /* 0x000fe40000004100 */
[C---:B------:R-:W-:Y:S01]  /*3a20*/  FMUL.FTZ R50, R104.reuse, R107 ;  /* 0x0000006b68327220 */ /* 0x040fe20000410000 */
[--C-:B------:R-:W-:Y:S02]  /*3a30*/  HADD2.F32 R37, -RZ, R10.reuse.H0_H0 ;  /* 0x2000000aff257230 */ /* 0x100fe40000004100 */
[C---:B------:R-:W-:Y:S01]  /*3a40*/  FMUL.FTZ R29, R104.reuse, R29 ;  /* 0x0000001d681d7220 */ /* 0x040fe20000410000 */
[----:B------:R-:W-:Y:S02]  /*3a50*/  HADD2.F32 R39, -RZ, R75.H0_H0 ;  /* 0x2000004bff277230 */ /* 0x000fe40000004100 */
        /* <DEDUP_REMOVED lines=20> */
[----:B------:R-:W-:Y:S01]  /*3ba0*/  FADD.FTZ R21, -R98, R21 ;  /* 0x0000001562157221 */ /* 0x000fe20000010100 */
[----:B------:R-:W-:Y:S02]  /*3bb0*/  HADD2.F32 R48, -RZ, R69.H1_H1 ;  /* 0x30000045ff307230 */ /* 0x000fe40000004100 */
[----:B------:R-:W-:Y:S01]  /*3bc0*/  FMUL.FTZ R113, R104, R113 ;  /* 0x0000007168717220 */ /* 0x000fe20000410000 */
[--C-:B------:R-:W-:Y:S02]  /*3bd0*/  HADD2.F32 R106, -RZ, R7.reuse.H0_H0 ;  /* 0x20000007ff6a7230 */ /* 0x100fe40000004100 */
[----:B------:R-:W-:Y:S01]  /*3be0*/  FFMA.FTZ R105, R25, R36, R38 ;  /* 0x0000002419697223 */ /* 0x000fe20000010026 */
[----:B------:R-:W-:Y:S01]  /*3bf0*/  FFMA.FTZ R46, R46, R29, R37 ;  /* 0x0000001d2e2e7223 */ /* 0x000fe20000010025 */
[----:B------:R-:W-:Y:S01]  /*3c00*/  FADD.FTZ R23, -R98, R23 ;  /* 0x0000001762177221 */ /* 0x000fe20000010100 */
        /* <DEDUP_REMOVED lines=10> */
[----:B------:R-:W-:Y:S01]  /*3cb0*/  FFMA.FTZ R109, R21, R36, R38 ;  /* 0x00000024156d7223 */ /* 0x000fe20000010026 */
[----:B------:R-:W-:Y:S01]  /*3cc0*/  FADD.FTZ R17, -R98, R17 ;  /* 0x0000001162117221 */ /* 0x000fe20000010100 */
[----:B------:R-:W0:Y:S01]  /*3cd0*/  @!P1 LDC.64 R36, c[0x0][0x3c8] ;  /* 0x0000f200ff249b82 */ /* 0x000e220000000a00 */
[----:B------:R-:W-:Y:S01]  /*3ce0*/  FMUL.FTZ R117, R104, R117 ;  /* 0x0000007568757220 */ /* 0x000fe20000410000 */
[----:B------:R-:W-:Y:S01]  /*3cf0*/  FFMA.FTZ R111, R111, R44, R106 ;  /* 0x0000002c6f6f7223 */ /* 0x000fe2000001006a */
[----:B------:R-:W-:Y:S01]  /*3d00*/  FFMA.FTZ R106, R23, R108, R110 ;  /* 0x0000006c176a7223 */ /* 0x000fe2000001006e */
[----:B------:R-:W-:Y:S02]  /*3d10*/  HADD2.F32 R38, -RZ, R5.H1_H1 ;  /* 0x30000005ff267230 */ /* 0x000fe40000004100 */
[----:B------:R-:W-:Y:S01]  /*3d20*/  FADD.FTZ R21, -R98, R85 ;  /* 0x0000005562157221 */ /* 0x000fe20000010100 */
[----:B------:R-:W-:Y:S02]  /*3d30*/  HADD2.F32 R108, -RZ, R64.H1_H1 ;  /* 0x30000040ff6c7230 */ /* 0x000fe40000004100 */
[----:B------:R-:W-:Y:S01]  /*3d40*/  FMUL.FTZ R85, R104, R17 ;  /* 0x0000001168557220 */ /* 0x000fe20000410000 */
[----:B------:R-:W-:Y:S01]  /*3d50*/  FFMA.FTZ R44, R117, R112, R114 ;  /* 0x00000070752c7223 */ /* 0x000fe20000010072 */
[C---:B------:R-:W-:Y:S01]  /*3d60*/  FADD.FTZ R23, -R98.reuse, R84 ;  /* 0x0000005462177221 */ /* 0x040fe20000010100 */
[----:B------:R-:W1:Y:S01]  /*3d70*/  LDC.64 R116, c[0x0][0x428] ;  /* 0x00010a00ff747b82 */ /* 0x000e620000000a00 */
[C---:B------:R-:W-:Y:S01]  /*3d80*/  FADD.FTZ R25, -R98.reuse, R86 ;  /* 0x0000005662197221 */ /* 0x040fe20000010100 */
[----:B------:R-:W-:Y:S01]  /*3d90*/  FFMA.FTZ R85, R85, R38, R108 ;  /* 0x0000002655557223 */ /* 0x000fe2000001006c */
[C---:B------:R-:W-:Y:S01]  /*3da0*/  FADD.FTZ R19, -R98.reuse, R19 ;  /* 0x0000001362137221 */ /* 0x040fe20000010100 */
[----:B------:R-:W-:Y:S01]  /*3db0*/  FADD.FTZ R17, -R98, R87 ;  /* 0x0000005762117221 */ /* 0x000fe20000010100 */
[----:B------:R-:W-:-:S02]  /*3dc0*/  HADD2.F32 R38, -RZ, R3.H0_H0 ;  /* 0x20000003ff267230 */ /* 0x000fc40000004100 */
[C---:B------:R-:W-:Y:S01]  /*3dd0*/  FMUL.FTZ R23, R104.reuse, R23 ;  /* 0x0000001768177220 */ /* 0x040fe20000410000 */
[--C-:B------:R-:W-:Y:S02]  /*3de0*/  HADD2.F32 R86, -RZ, R66.reuse.H0_H0 ;  /* 0x20000042ff567230 */ /* 0x100fe40000004100 */
[C---:B------:R-:W-:Y:S01]  /*3df0*/  FMUL.FTZ R21, R104.reuse, R21 ;  /* 0x0000001568157220 */ /* 0x040fe20000410000 */
[----:B------:R-:W-:Y:S02]  /*3e00*/  HADD2.F32 R98, -RZ, R3.H1_H1 ;  /* 0x30000003ff627230 */ /* 0x000fe40000004100 */
[----:B------:R-:W-:Y:S01]  /*3e10*/  FMUL.FTZ R119, R104, R119 ;  /* 0x0000007768777220 */ /* 0x000fe20000410000 */
[----:B------:R-:W-:Y:S02]  /*3e20*/  HADD2.F32 R108, -RZ, R66.H1_H1 ;  /* 0x30000042ff6c7230 */ /* 0x000fe40000004100 */
[----:B------:R-:W-:Y:S01]  /*3e30*/  FFMA.FTZ R113, R23, R38, R86 ;  /* 0x0000002617717223 */ /* 0x000fe20000010056 */
[----:B------:R-:W-:Y:S01]  /*3e40*/  F2FP.F16.F32.PACK_AB R23, R42, R121 ;  /* 0x000000792a17723e */ /* 0x000fe200000000ff */
[----:B------:R-:W-:-:S02]  /*3e50*/  HADD2.F32 R110, -RZ, R4.H0_H0 ;  /* 0x20000004ff6e7230 */ /* 0x000fc40000004100 */
[----:B------:R-:W-:Y:S01]  /*3e60*/  FMUL.FTZ R19, R104, R19 ;  /* 0x0000001368137220 */ /* 0x000fe20000410000 */
[----:B------:R-:W-:Y:S01]  /*3e70*/  FFMA.FTZ R86, R21, R98, R108 ;  /* 0x0000006215567223 */ /* 0x000fe2000001006c */
[----:B------:R-:W-:Y:S01]  /*3e80*/  F2FP.F16.F32.PACK_AB R21, R26, R43 ;  /* 0x0000002b1a15723e */ /* 0x000fe200000000ff */
[----:B------:R-:W-:Y:S01]  /*3e90*/  HADD2.F32 R112, -RZ, R65.H0_H0 ;  /* 0x20000041ff707230 */ /* 0x000fe20000004100 */
[----:B------:R-:W2:Y:S01]  /*3ea0*/  LDC.64 R42, c[0x0][0x380] ;  /* 0x0000e000ff2a7b82 */ /* 0x000ea20000000a00 */
[----:B------:R-:W-:Y:S02]  /*3eb0*/  HADD2.F32 R114, -RZ, R4.H1_H1 ;  /* 0x30000004ff727230 */ /* 0x000fe40000004100 */
[----:B------:R-:W-:Y:S01]  /*3ec0*/  FMUL.FTZ R25, R104, R25 ;  /* 0x0000001968197220 */ /* 0x000fe20000410000 */
[----:B0-----:R-:W-:-:S04]  /*3ed0*/  @!P1 IMAD.WIDE R122, R95, 0x4, R36 ;  /* 0x000000045f7a9825 */ /* 0x001fc800078e0224 */
[----:B------:R-:W-:Y:S01]  /*3ee0*/  FFMA.FTZ R87, R119, R110, R112 ;  /* 0x0000006e77577223 */ /* 0x000fe20000010070 */
[----:B------:R-:W-:Y:S01]  /*3ef0*/  FMUL.FTZ R17, R104, R17 ;  /* 0x0000001168117220 */ /* 0x000fe20000410000 */
[----:B------:R-:W-:Y:S01]  /*3f00*/  FFMA.FTZ R84, R19, R114, R118 ;  /* 0x0000007213547223 */ /* 0x000fe20000010076 */
[--C-:B------:R-:W-:Y:S01]  /*3f10*/  HADD2.F32 R110, -RZ, R2.reuse.H0_H0 ;  /* 0x20000002ff6e7230 */ /* 0x100fe20000004100 */
[----:B------:R-:W-:Y:S01]  /*3f20*/  F2FP.F16.F32.PACK_AB R19, R30, R47 ;  /* 0x0000002f1e13723e */ /* 0x000fe200000000ff */
[--C-:B------:R-:W-:Y:S01]  /*3f30*/  HADD2.F32 R112, -RZ, R67.reuse.H0_H0 ;  /* 0x20000043ff707230 */ /* 0x100fe20000004100 */
[----:B------:R-:W-:Y:S01]  /*3f40*/  F2FP.F16.F32.PACK_AB R18, R45, R18 ;  /* 0x000000122d12723e */ /* 0x000fe200000000ff */
[----:B------:R-:W-:Y:S01]  /*3f50*/  HADD2.F32 R114, -RZ, R2.H1_H1 ;  /* 0x30000002ff727230 */ /* 0x000fe20000004100 */
[----:B------:R-:W-:Y:S01]  /*3f60*/  F2FP.F16.F32.PACK_AB R16, R49, R16 ;  /* 0x000000103110723e */ /* 0x000fe200000000ff */
[----:B------:R-:W-:Y:S02]  /*3f70*/  HADD2.F32 R36, -RZ, R67.H1_H1 ;  /* 0x30000043ff247230 */ /* 0x000fe40000004100 */
[----:B------:R-:W-:Y:S01]  /*3f80*/  FFMA.FTZ R115, R25, R110, R112 ;  /* 0x0000006e19737223 */ /* 0x000fe20000010070 */
[----:B-1----:R-:W-:Y:S01]  /*3f90*/  IMAD.WIDE.U32 R38, R100, 0x10, R116 ;  /* 0x0000001064267825 */ /* 0x002fe200078e0074 */
[----:B------:R-:W-:Y:S01]  /*3fa0*/  F2FP.F16.F32.PACK_AB R20, R41, R20 ;  /* 0x000000142914723e */ /* 0x000fe200000000ff */
[----:B------:R4:W-:Y:S02]  /*3fb0*/  @!P1 STG.E desc[UR6][R122.64], R104 ;  /* 0x000000687a009986 */ /* 0x0009e4000c101906 */
[----:B------:R-:W-:Y:S01]  /*3fc0*/  FFMA.FTZ R98, R17, R114, R36 ;  /* 0x0000007211627223 */ /* 0x000fe20000010024 */
[----:B------:R-:W-:Y:S01]  /*3fd0*/  IMAD.WIDE.U32 R36, R97, 0x10, R116 ;  /* 0x0000001061247825 */ /* 0x000fe200078e0074 */
[----:B------:R-:W-:-:S02]  /*3fe0*/  F2FP.F16.F32.PACK_AB R17, R22, R51 ;  /* 0x000000331611723e */ /* 0x000fc400000000ff */
[----:B------:R-:W-:Y:S01]  /*3ff0*/  F2FP.F16.F32.PACK_AB R22, R99, R28 ;  /* 0x0000001c6316723e */ /* 0x000fe200000000ff */
[--C-:B------:R-:W-:Y:S01]  /*4000*/  IMAD.WIDE.U32 R100, R101, 0x10, R116.reuse ;  /* 0x0000001065647825 */ /* 0x100fe200078e0074 */
[----:B------:R-:W-:Y:S01]  /*4010*/  F2FP.F16.F32.PACK_AB R27, R107, R50 ;  /* 0x000000326b1b723e */ /* 0x000fe200000000ff */
[----:B------:R4:W-:Y:S01]  /*4020*/  STG.E.128 desc[UR6][R36.64], R16 ;  /* 0x0000001024007986 */ /* 0x0009e2000c101d06 */
        /* <DEDUP_REMOVED lines=16> */
[----:B--2---:R-:W-:-:S03]  /*4130*/  IADD3 R95, PT, PT, R95, R42, RZ ;  /* 0x0000002a5f5f7210 */ /* 0x004fc60007ffe0ff */
[----:B------:R4:W-:Y:S01]  /*4140*/  STG.E.128 desc[UR6][R116.64], R32 ;  /* 0x0000002074007986 */ /* 0x0009e2000c101d06 */
[----:B------:R-:W-:-:S13]  /*4150*/  ISETP.GE.AND P1, PT, R95, R43, PT ;  /* 0x0000002b5f00720c */ /* 0x000fda0003f26270 */
[----:B------:R-:W-:Y:S05]  /*4160*/  @!P1 BRA `(.L_x_13342) ;  /* 0xffffffc400049947 */ /* 0x000fea000383ffff */
[----:B------:R-:W-:Y:S05]  /*4170*/  EXIT ;  /* 0x000000000000794d */ /* 0x000fea0003800000 */
.L_x_13343:
        /* <DEDUP_REMOVED lines=16> */
.L_x_22351:


//--------------------- .text._ZN10layer_norm31ln_parallel_residual_fwd_kernelINS_13Kernel_traitsI6__halfS2_fS2_fjLj5120ELj1ELj1ELj4ELj16ENS_18Kernel_traits_baseILj5120ES2_S2_fS2_fjLj128EEEEELb1ELb0ELb0EEEvNS_9FwdParamsE --------------------------
	.section	.text._ZN10layer_norm31ln_parallel_residual_fwd_kernelINS_13Kernel_traitsI6__halfS2_fS2_fjLj5120ELj1ELj1ELj4ELj16ENS_18Kernel_traits_baseILj5120ES2_S2_fS2_fjLj128EEEEELb1ELb0ELb0EEEvNS_9FwdParamsE,"ax",@progbits
	.align	128
        .global         _ZN10layer_norm31ln_parallel_residual_fwd_kernelINS_13Kernel_traitsI6__halfS2_fS2_fjLj5120ELj1ELj1ELj4ELj16ENS_18Kernel_traits_baseILj5120ES2_S2_fS2_fjLj128EEEEELb1ELb0ELb0EEEvNS_9FwdParamsE
        .type           _ZN10layer_norm31ln_parallel_residual_fwd_kernelINS_13Kernel_traitsI6__halfS2_fS2_fjLj5120ELj1ELj1ELj4ELj16ENS_18Kernel_traits_baseILj5120ES2_S2_fS2_fjLj128EEEEELb1ELb0ELb0EEEvNS_9FwdParamsE,@function
        .size           _ZN10layer_norm31ln_parallel_residual_fwd_kernelINS_13Kernel_traitsI6__halfS2_fS2_fjLj5120ELj1ELj1ELj4ELj16ENS_18Kernel_traits_baseILj5120ES2_S2_fS2_fjLj128EEEEELb1ELb0ELb0EEEvNS_9FwdParamsE,(.L_x_22352 - _ZN10layer_norm31ln_parallel_residual_fwd_kernelINS_13Kernel_traitsI6__halfS2_fS2_fjLj5120ELj1ELj1ELj4ELj16ENS_18Kernel_traits_baseILj5120ES2_S2_fS2_fjLj128EEEEELb1ELb0ELb0EEEvNS_9FwdParamsE)
        .other          _ZN10layer_norm31ln_parallel_residual_fwd_kernelINS_13Kernel_traitsI6__halfS2_fS2_fjLj5120ELj1ELj1ELj4ELj16ENS_18Kernel_traits_baseILj5120ES2_S2_fS2_fjLj128EEEEELb1ELb0ELb0EEEvNS_9FwdParamsE,@"STO_CUDA_ENTRY STV_DEFAULT"
_ZN10layer_norm31ln_parallel_residual_fwd_kernelINS_13Kernel_traitsI6__halfS2_fS2_fjLj5120ELj1ELj1ELj4ELj16ENS_18Kernel_traits_baseILj5120ES2_S2_fS2_fjLj128EEEEELb1ELb0ELb0EEEvNS_9FwdParamsE:
.text._ZN10layer_norm31ln_parallel_residual_fwd_kernelINS_13Kernel_traitsI6__halfS2_fS2_fjLj5120ELj1ELj1ELj4ELj16ENS_18Kernel_traits_baseILj5120ES2_S2_fS2_fjLj128EEEEELb1ELb0ELb0EEEvNS_9FwdParamsE:
        /* <DEDUP_REMOVED lines=26> */
[----:B------:R-:W-:Y:S01]  /*01a0*/  LEA.HI R80, R80, R9, RZ, 0x3 ;  /* 0x0000000950507211 */ /* 0x000fe200078f18ff */
[----:B0-----:R-:W-:-:S04]  /*01b0*/  IMAD.U32 R132, RZ, RZ, UR4 ;  /* 0x00000004ff847e24 */ /* 0x001fc8000f8e00ff */
[----:B---3--:R-:W-:Y:S01]  /*01c0*/  IMAD R169, R132, UR5, R149 ;  /* 0x0000000584a97c24 */ /* 0x008fe2000f8e0295 */
[----:B-1----:R-:W-:-:S04]  /*01d0*/  @P0 IADD3 R146, P1, PT, R4, R7, RZ ;  /* 0x0000000704920210 */ /* 0x002fc80007f3e0ff */
[----:B------:R-:W-:Y:S02]  /*01e0*/  @P0 IADD3.X R147, PT, PT, RZ, R5, RZ, P1, !PT ;  /* 0x00000005ff930210 */ /* 0x000fe40000ffe4ff */
[----:B------:R-:W-:Y:S01]  /*01f0*/  LOP3.LUT R5, R96, 0x7f, RZ, 0x3c, !PT ;  /* 0x0000007f60057812 */ /* 0x000fe200078e3cff */
        /* <DEDUP_REMOVED lines=12> */
[C---:B------:R-:W-:Y:S01]  /*02c0*/  VIADD R89, R3.reuse, 0xa9066899 ;  /* 0xa906689903597836 */ /* 0x040fe20000000000 */
[----:B------:R-:W-:Y:S01]  /*02d0*/  LEA.HI.SX32 R128, R80, R5, 0x1d ;  /* 0x0000000550807211 */ /* 0x000fe200078feaff */
[----:B------:R-:W-:Y:S01]  /*02e0*/  VIADD R90, R2, 0xb54cda56 ;  /* 0xb54cda56025a7836 */ /* 0x000fe20000000000 */
[--C-:B------:R-:W-:Y:S01]  /*02f0*/  SHF.R.U64 R168, R146, 0x2, R147.reuse ;  /* 0x0000000292a87819 */ /* 0x100fe20000001293 */
[----:B------:R-:W-:Y:S01]  /*0300*/  VIADD R92, R2, 0x5384540f ;  /* 0x5384540f025c7836 */ /* 0x000fe20000000000 */
[----:B------:R-:W-:Y:S01]  /*0310*/  SHF.R.U32.HI R129, RZ, 0x2, R147 ;  /* 0x00000002ff817819 */ /* 0x000fe20000011693 */
[----:B------:R-:W-:-:S02]  /*0320*/  VIADD R93, R3, 0x1fd5c5a3 ;  /* 0x1fd5c5a3035d7836 */ /* 0x000fc40000000000 */
        /* <DEDUP_REMOVED lines=28> */
[----:B------:R4:W5:Y:S01]  /*04f0*/  @P4 LDG.E.128 R156, desc[UR6][R32.64] ;  /* 0x00000006209c4981 */ /* 0x000962000c1e1d00 */
[C---:B0-----:R-:W-:Y:S01]  /*0500*/  @P1 IMAD.WIDE.U32 R48, R96.reuse, 0x10, R48 ;  /* 0x0000001060301825 */ /* 0x041fe200078e0030 */
[----:B------:R-:W-:Y:S02]  /*0510*/  @P4 LOP3.LUT R151, R151, 0x100, RZ, 0xfc, !PT ;  /* 0x0000010097974812 */ /* 0x000fe400078efcff */
[----:B------:R-:W-:Y:S01]  /*0520*/  CS2R R58, SRZ ;  /* 0x00000000003a7805 */ /* 0x000fe2000001ff00 */
[----:B------:R0:W5:Y:S01]  /*0530*/  @P4 LDG.E.128 R4, desc[UR6][R36.64] ;  /* 0x0000000624044981 */ /* 0x000162000c1e1d00 */
[----:B-1----:R-:W-:Y:S01]  /*0540*/  @P1 IMAD.WIDE.U32 R50, R96, 0x10, R50 ;  /* 0x0000001060321825 */ /* 0x002fe200078e0032 */
[----:B------:R-:W-:-:S02]  /*0550*/  MOV R46, RZ ;  /* 0x000000ff002e7202 */ /* 0x000fc40000000f00 */
[----:B------:R-:W-:Y:S01]  /*0560*/  CS2R R56, SRZ ;  /* 0x0000000000387805 */ /* 0x000fe2000001ff00 */
[----:B------:R1:W5:Y:S01]  /*0570*/  @P0 LDG.E.128 R8, desc[UR6][R40.64] ;  /* 0x0000000628080981 */ /* 0x000362000c1e1d00 */
[----:B------:R-:W-:Y:S01]  /*0580*/  @P1 VIADD R96, R96, 0x80 ;  /* 0x0000008060601836 */ /* 0x000fe20000000000 */
[----:B----4-:R-:W-:Y:S01]  /*0590*/  CS2R R32, SRZ ;  /* 0x0000000000207805 */ /* 0x010fe2000001ff00 */
[----:B------:R-:W-:Y:S01]  /*05a0*/  IMAD.MOV.U32 R38, RZ, RZ, RZ ;  /* 0x000000ffff267224 */ /* 0x000fe200078e00ff */
[----:B------:R4:W5:Y:S01]  /*05b0*/  @P0 LDG.E.128 R12, desc[UR6][R44.64] ;  /* 0x000000062c0c0981 */ /* 0x000962000c1e1d00 */
[C---:B--2---:R-:W-:Y:S01]  /*05c0*/  @P2 IMAD.WIDE.U32 R52, R96.reuse, 0x10, R52 ;  /* 0x0000001060342825 */ /* 0x044fe200078e0034 */
[----:B0-----:R-:W-:Y:S02]  /*05d0*/  CS2R R36, SRZ ;  /* 0x0000000000247805 */ /* 0x001fe4000001ff00 */
[----:B------:R-:W-:Y:S01]  /*05e0*/  CS2R R62, SRZ ;  /* 0x00000000003e7805 */ /* 0x000fe2000001ff00 */
[----:B------:R0:W5:Y:S01]  /*05f0*/  @P1 LDG.E.128 R16, desc[UR6][R48.64] ;  /* 0x0000000630101981 */ /* 0x000162000c1e1d00 */
[----:B---3--:R-:W-:-:S03]  /*0600*/  @P2 IMAD.WIDE.U32 R54, R96, 0x10, R54 ;  /* 0x0000001060362825 */ /* 0x008fc600078e0036 */
[----:B------:R2:W5:Y:S01]  /*0610*/  @P1 LDG.E.128 R20, desc[UR6][R50.64] ;  /* 0x0000000632141981 */ /* 0x000562000c1e1d00 */
[----:B-1----:R-:W-:Y:S02]  /*0620*/  CS2R R40, SRZ ;  /* 0x0000000000287805 */ /* 0x002fe4000001ff00 */
[----:B----4-:R-:W-:Y:S01]  /*0630*/  CS2R R44, SRZ ;  /* 0x00000000002c7805 */ /* 0x010fe2000001ff00 */
[----:B------:R-:W-:Y:S01]  /*0640*/  IMAD.MOV.U32 R42, RZ, RZ, RZ ;  /* 0x000000ffff2a7224 */ /* 0x000fe200078e00ff */
[----:B------:R1:W5:Y:S01]  /*0650*/  @P2 LDG.E.128 R24, desc[UR6][R52.64] ;  /* 0x0000000634182981 */ /* 0x000362000c1e1d00 */
[----:B0-----:R-:W-:Y:S02]  /*0660*/  CS2R R48, SRZ ;  /* 0x0000000000307805 */ /* 0x001fe4000001ff00 */
[----:B------:R-:W-:Y:S01]  /*0670*/  CS2R R60, SRZ ;  /* 0x00000000003c7805 */ /* 0x000fe2000001ff00 */
        /* <DEDUP_REMOVED lines=37> */
.L_x_13346:
        /* <DEDUP_REMOVED lines=17> */
[----:B------:R2:W5:Y:S01]  /*09e0*/  @P4 LDG.E.128 R156, desc[UR6][R36.64] ;  /* 0x00000006249c4981 */ /* 0x000562000c1e1d00 */
[----:B------:R-:W-:-:S04]  /*09f0*/  @P4 LOP3.LUT R151, R151, 0x100, RZ, 0xfc, !PT ;  /* 0x0000010097974812 */ /* 0x000fc800078efcff */
[----:B------:R-:W3:Y:S01]  /*0a00*/  @P4 LDC.64 R32, c[0x0][0x440] ;  /* 0x00011000ff204b82 */ /* 0x000ee20000000a00 */
[----:B------:R2:W5:Y:S07]  /*0a10*/  @P4 LDG.E.128 R4, desc[UR6][R40.64] ;  /* 0x0000000628044981 */ /* 0x00056e000c1e1d00 */
[----:B------:R-:W0:Y:S08]  /*0a20*/  @P0 LDC.64 R66, c[0x0][0x440] ;  /* 0x00011000ff420b82 */ /* 0x000e300000000a00 */
[----:B------:R-:W4:Y:S08]  /*0a30*/  @P1 LDC.64 R72, c[0x0][0x440] ;  /* 0x00011000ff481b82 */ /* 0x000f300000000a00 */
[----:B------:R-:W4:Y:S01]  /*0a40*/  @P2 LDC.64 R78, c[0x0][0x440] ;  /* 0x00011000ff4e2b82 */ /* 0x000f220000000a00 */
[C---:B---3--:R-:W-:Y:S01]  /*0a50*/  @P4 IMAD.WIDE.U32 R32, R96.reuse, 0x10, R32 ;  /* 0x0000001060204825 */ /* 0x048fe200078e0020 */
[----:B------:R-:W-:-:S02]  /*0a60*/  @P4 LOP3.LUT R96, R96, 0x80, RZ, 0xfc, !PT ;  /* 0x0000008060604812 */ /* 0x000fc400078efcff */
[----:B--2---:R-:W-:Y:S02]  /*0a70*/  CS2R R36, SRZ ;  /* 0x0000000000247805 */ /* 0x004fe4000001ff00 */
[----:B------:R-:W-:Y:S01]  /*0a80*/  CS2R R40, SRZ ;  /* 0x0000000000287805 */ /* 0x000fe2000001ff00 */
[----:B------:R-:W-:Y:S01]  /*0a90*/  IMAD.MOV.U32 R38, RZ, RZ, RZ ;  /* 0x000000ffff267224 */ /* 0x000fe200078e00ff */
[----:B------:R2:W5:Y:S01]  /*0aa0*/  @P4 LD.E.128 R60, desc[UR6][R32.64] ;  /* 0x00000006203c4980 */ /* 0x000562000c101d00 */
        /* <DEDUP_REMOVED lines=23> */
[----:B---3--:R-:W-:Y:S01]  /*0c20*/  CS2R R44, SRZ ;  /* 0x00000000002c7805 */ /* 0x008fe2000001ff00 */
        /* <DEDUP_REMOVED lines=26> */
.L_x_13345:
        /* <DEDUP_REMOVED lines=77> */
.L_x_13348:
        /* <DEDUP_REMOVED lines=70> */
.L_x_13347:
[----:B------:R-:W-:Y:S05]  /*1700*/  BSYNC.RECONVERGENT B0 ;  /* 0x0000000000007941 */ /* 0x000fea0003800200 */
.L_x_13344:
[----:B------:R-:W0:Y:S02]  /*1710*/  LDCU UR4, c[0x0][0x384] ;  /* 0x00007080ff0477ac */ /* 0x000e240008000800 */
[----:B0-----:R-:W-:-:S13]  /*1720*/  ISETP.GE.AND P0, PT, R132, UR4, PT ;  /* 0x0000000484007c0c */ /* 0x001fda000bf06270 */
[----:B------:R-:W-:Y:S05]  /*1730*/  @P0 EXIT ;  /* 0x000000000000094d */ /* 0x000fea0003800000 */
[----:B------:R-:W-:-:S04]  /*1740*/  IMAD.HI.U32 R97, R168, -0x2daee0ad, RZ ;  /* 0xd2511f53a8617827 */ /* 0x000fc800078e00ff */
[----:B------:R-:W-:Y:S01]  /*1750*/  HFMA2 R145, -RZ, RZ, 0, 0 ;  /* 0x00000000ff917431 */ /* 0x000fe200000001ff */
[----:B------:R-:W-:Y:S01]  /*1760*/  LOP3.LUT R146, R146, 0x3, RZ, 0xc0, !PT ;  /* 0x0000000392927812 */ /* 0x000fe200078ec0ff */
[----:B------:R-:W0:Y:S01]  /*1770*/  LDCU UR12, c[0x0][0x408] ;  /* 0x00008100ff0c77ac */ /* 0x000e220008000800 */
[----:B------:R-:W-:Y:S01]  /*1780*/  IMAD.HI.U32 R96, R169, -0x326172a9, RZ ;  /* 0xcd9e8d57a9607827 */ /* 0x000fe200078e00ff */
[----:B------:R-:W-:Y:S01]  /*1790*/  LOP3.LUT R97, R97, R3, RZ, 0x3c, !PT ;  /* 0x0000000361617212 */ /* 0x000fe200078e3cff */
[----:B------:R-:W1:Y:S02]  /*17a0*/  LDCU UR15, c[0x0][0x388] ;  /* 0x00007100ff0f77ac */ /* 0x000e640008000800 */
[----:B------:R-:W-:Y:S01]  /*17b0*/  IMAD R98, R169, -0x326172a9, RZ ;  /* 0xcd9e8d57a9627824 */ /* 0x000fe200078e02ff */
[----:B------:R-:W-:Y:S01]  /*17c0*/  LOP3.LUT R96, R129, R96, R2, 0x96, !PT ;  /* 0x0000006081607212 */ /* 0x000fe200078e9602 */
[----:B------:R-:W-:Y:S01]  /*17d0*/  IMAD.HI.U32 R99, R97, -0x326172a9, RZ ;  /* 0xcd9e8d5761637827 */ /* 0x000fe200078e00ff */
[----:B------:R-:W2:Y:S03]  /*17e0*/  LDCU.U8 UR13, c[0x0][0x410] ;  /* 0x00008200ff0d77ac */ /* 0x000ea60008000000 */
[----:B------:R-:W-:Y:S01]  /*17f0*/  IMAD R101, R168, -0x2daee0ad, RZ ;  /* 0xd2511f53a8657824 */ /* 0x000fe200078e02ff */
[----:B------:R-:W-:Y:S01]  /*1800*/  LOP3.LUT R82, R82, R98, R99, 0x96, !PT ;  /* 0x0000006252527212 */ /* 0x000fe200078e9663 */
[C---:B------:R-:W-:Y:S01]  /*1810*/  IMAD.HI.U32 R100, R96.reuse, -0x2daee0ad, RZ ;  /* 0xd2511f5360647827 */ /* 0x040fe200078e00ff */
[----:B------:R-:W3:Y:S03]  /*1820*/  LDCU UR14, c[0x0][0x400] ;  /* 0x00008000ff0e77ac */ /* 0x000ee60008000800 */
[----:B------:R-:W-:Y:S01]  /*1830*/  IMAD R98, R96, -0x2daee0ad, RZ ;  /* 0xd2511f5360627824 */ /* 0x000fe200078e02ff */
[----:B------:R-:W-:Y:S01]  /*1840*/  LOP3.LUT R83, R83, R101, R100, 0x96, !PT ;  /* 0x0000006553537212 */ /* 0x000fe200078e9664 */
[----:B------:R-:W-:Y:S01]  /*1850*/  IMAD.HI.U32 R99, R82, -0x2daee0ad, RZ ;  /* 0xd2511f5352637827 */ /* 0x000fe200078e00ff */
[----:B------:R-:W4:Y:S03]  /*1860*/  LDCU.64 UR8, c[0x0][0x398] ;  /* 0x00007300ff0877ac */ /* 0x000f260008000a00 */
[----:B------:R-:W-:Y:S01]  /*1870*/  IMAD R97, R97, -0x326172a9, RZ ;  /* 0xcd9e8d5761617824 */ /* 0x000fe200078e02ff */
[----:B------:R-:W-:Y:S01]  /*1880*/  LOP3.LUT R84, R84, R98, R99, 0x96, !PT ;  /* 0x0000006254547212 */ /* 0x000fe200078e9663 */
[----:B------:R-:W-:Y:S01]  /*1890*/  IMAD.HI.U32 R96, R83, -0x326172a9, RZ ;  /* 0xcd9e8d5753607827 */ /* 0x000fe200078e00ff */
[----:B------:R-:W0:Y:S03]  /*18a0*/  LDCU.64 UR10, c[0x0][0x3a0] ;  /* 0x00007400ff0a77ac */ /* 0x000e260008000a00 */
[----:B------:R-:W-:Y:S01]  /*18b0*/  IMAD R98, R82, -0x2daee0ad, RZ ;  /* 0xd2511f5352627824 */ /* 0x000fe200078e02ff */
[----:B------:R-:W-:Y:S01]  /*18c0*/  LOP3.LUT R96, R131, R97, R96, 0x96, !PT ;  /* 0x0000006183607212 */ /* 0x000fe200078e9660 */
[----:B------:R-:W-:Y:S01]  /*18d0*/  IMAD R83, R83, -0x326172a9, RZ ;  /* 0xcd9e8d5753537824 */ /* 0x000fe200078e02ff */
[----:B------:R-:W-:Y:S01]  /*18e0*/  UPLOP3.LUT UP1, UPT, UPT, UPT, UPT, 0x40, 0x4 ;  /* 0x000000000004789c */ /* 0x000fe20003f2e870 */
        /* <DEDUP_REMOVED lines=18> */
[----:B------:R-:W-:Y:S01]  /*1a10*/  IMAD R84, R83, -0x2daee0ad, RZ ;  /* 0xd2511f5353547824 */ /* 0x000fe200078e02ff */
[C---:B------:R-:W-:Y:S01]  /*1a20*/  LOP3.LUT R88, R87.reuse, 0x7f, RZ, 0xc0, !PT ;  /* 0x0000007f57587812 */ /* 0x040fe200078ec0ff */
[----:B------:R-:W-:Y:S01]  /*1a30*/  IMAD.HI.U32 R80, R86, -0x2daee0ad, RZ ;  /* 0xd2511f5356507827 */ /* 0x000fe200078e00ff */
[----:B------:R-:W-:-:S03]  /*1a40*/  SHF.L.U32 R87, R87, 0x1, RZ ;  /* 0x0000000157577819 */ /* 0x000fc600000006ff */
[C---:B------:R-:W-:Y:S01]  /*1a50*/  IMAD.HI.U32 R83, R82.reuse, -0x326172a9, RZ ;  /* 0xcd9e8d5752537827 */ /* 0x040fe200078e00ff */
[----:B------:R-:W-:Y:S02]  /*1a60*/  LOP3.LUT R80, R91, R84, R80, 0x96, !PT ;  /* 0x000000545b507212 */ /* 0x000fe400078e9650 */
[----:B------:R-:W-:Y:S01]  /*1a70*/  LOP3.LUT R87, R87, 0xffffff00, RZ, 0xc0, !PT ;  /* 0xffffff0057577812 */ /* 0x000fe200078ec0ff */
[----:B------:R-:W-:Y:S01]  /*1a80*/  IMAD R82, R82, -0x326172a9, RZ ;  /* 0xcd9e8d5752527824 */ /* 0x000fe200078e02ff */
[----:B------:R-:W-:Y:S01]  /*1a90*/  LOP3.LUT R83, R90, R85, R83, 0x96, !PT ;  /* 0x000000555a537212 */ /* 0x000fe200078e9653 */
[----:B------:R-:W-:Y:S01]  /*1aa0*/  IMAD R86, R86, -0x2daee0ad, RZ ;  /* 0xd2511f5356567824 */ /* 0x000fe200078e02ff */
[----:B------:R-:W-:Y:S01]  /*1ab0*/  VIADDMNMX R85, R88, -R81, RZ, !PT ;  /* 0x8000005158557246 */ /* 0x000fe200078001ff */
[----:B------:R-:W-:-:S04]  /*1ac0*/  IMAD.HI.U32 R81, R80, -0x326172a9, RZ ;  /* 0xcd9e8d5750517827 */ /* 0x000fc800078e00ff */
[----:B------:R-:W-:Y:S01]  /*1ad0*/  IMAD R88, R0, -0x20, R88 ;  /* 0xffffffe000587824 */ /* 0x000fe200078e0258 */
[----:B------:R-:W-:Y:S01]  /*1ae0*/  VIMNMX R0, PT, PT, R85, 0x20, PT ;  /* 0x0000002055007848 */ /* 0x000fe20003fe0100 */
[----:B------:R-:W-:Y:S01]  /*1af0*/  IMAD.HI.U32 R84, R83, -0x2daee0ad, RZ ;  /* 0xd2511f5353547827 */ /* 0x000fe200078e00ff */
[----:B------:R-:W-:Y:S02]  /*1b00*/  LOP3.LUT R81, R92, R82, R81, 0x96, !PT ;  /* 0x000000525c517212 */ /* 0x000fe400078e9651 */
[----:B------:R-:W-:Y:S01]  /*1b10*/  VIMNMX R88, PT, PT, RZ, R88, !PT ;  /* 0x00000058ff587248 */ /* 0x000fe20007fe0100 */
[----:B------:R-:W-:Y:S01]  /*1b20*/  IMAD R82, R0, 0x8, R87 ;  /* 0x0000000800527824 */ /* 0x000fe200078e0257 */
[----:B------:R-:W-:Y:S01]  /*1b30*/  LOP3.LUT R84, R93, R86, R84, 0x96, !PT ;  /* 0x000000565d547212 */ /* 0x000fe200078e9654 */
[----:B------:R-:W-:Y:S01]  /*1b40*/  IMAD R80, R80, -0x326172a9, RZ ;  /* 0xcd9e8d5750507824 */ /* 0x000fe200078e02ff */
[----:B------:R-:W-:Y:S01]  /*1b50*/  VIMNMX R88, PT, PT, R88, 0x20, PT ;  /* 0x0000002058587848 */ /* 0x000fe20003fe0100 */
[----:B------:R-:W-:Y:S01]  /*1b60*/  IMAD R83, R83, -0x2daee0ad, RZ ;  /* 0xd2511f5353537824 */ /* 0x000fe200078e02ff */
[----:B------:R-:W-:Y:S01]  /*1b70*/  I2FP.F32.U32 R82, R82 ;  /* 0x0000005200527245 */ /* 0x000fe20000201000 */
[----:B------:R-:W-:-:S03]  /*1b80*/  IMAD.HI.U32 R85, R84, -0x326172a9, RZ ;  /* 0xcd9e8d5754557827 */ /* 0x000fc600078e00ff */
[----:B------:R0:W0:Y:S01]  /*1b90*/  MUFU.RCP R134, R82 ;  /* 0x0000005200867308 */ /* 0x0000220000001000 */
        /* <DEDUP_REMOVED lines=11> */
[----:B01234-:R-:W-:-:S07]  /*1c50*/  IMAD R150, R80, -0x2daee0ad, RZ ;  /* 0xd2511f5350967824 */ /* 0x01ffce00078e02ff */
.L_x_13987:
        /* <DEDUP_REMOVED lines=41> */
.L_x_13354:
        /* <DEDUP_REMOVED lines=13> */
.L_x_13356:
[----:B------:R-:W-:Y:S05]  /*1fc0*/  BSYNC.RECONVERGENT B2 ;  /* 0x0000000000027941 */ /* 0x000fea0003800200 */
.L_x_13355:
[----:B------:R-:W-:Y:S01]  /*1fd0*/  IMAD.WIDE.U32 R90, R169, -0x326172a9, RZ ;  /* 0xcd9e8d57a95a7825 */ /* 0x000fe200078e00ff */
[----:B------:R-:W-:Y:S02]  /*1fe0*/  LOP3.LUT R154, R145, R89, R3, 0x96, !PT ;  /* 0x00000059919a7212 */ /* 0x000fe400078e9603 */
[----:B------:R-:W-:Y:S02]  /*1ff0*/  IADD3 R89, PT, PT, R2, -0x61c88647, RZ ;  /* 0x9e3779b902597810 */ /* 0x000fe40007ffe0ff */
        /* <DEDUP_REMOVED lines=40> */
[----:B------:R-:W-:-:S03]  /*2280*/  VIADD R135, R2, 0xf1bbcdc8 ;  /* 0xf1bbcdc802877836 */ /* 0x000fc60000000000 */
        /* <DEDUP_REMOVED lines=15> */
.L_x_13353:
[----:B------:R-:W-:Y:S05]  /*2380*/  BSYNC.RECONVERGENT B1 ;  /* 0x0000000000017941 */ /* 0x000fea0003800200 */
.L_x_13352:
[----:B------:R-:W0:Y:S01]  /*2390*/  LDC R149, c[0x0][0x404] ;  /* 0x00010100ff957b82 */ /* 0x000e220000000800 */
[----:B------:R-:W-:Y:S01]  /*23a0*/  I2FP.F32.U32 R89, R88 ;  /* 0x0000005800597245 */ /* 0x000fe20000201000 */
[----:B------:R-:W-:Y:S01]  /*23b0*/  IMAD.MOV.U32 R88, RZ, RZ, 0x2f800000 ;  /* 0x2f800000ff587424 */ /* 0x000fe200078e00ff */
[----:B------:R-:W-:Y:S01]  /*23c0*/  ISETP.NE.AND P2, PT, R91, 0x1, PT ;  /* 0x000000015b00780c */ /* 0x000fe20003f45270 */
[----:B------:R-:W-:Y:S01]  /*23d0*/  BSSY.RECONVERGENT B1, `(.L_x_13357) ;  /* 0x000005a000017945 */ /* 0x000fe20003800200 */
[----:B------:R-:W-:Y:S01]  /*23e0*/  LOP3.LUT R151, R151, 0xffffffef, RZ, 0xc0, !PT ;  /* 0xffffffef97977812 */ /* 0x000fe200078ec0ff */
[----:B------:R-:W-:Y:S01]  /*23f0*/  FFMA.FTZ R90, R89, R88, 1.1641532182693481445e-10 ;  /* 0x2f000000595a7423 */ /* 0x000fe20000010058 */
[----:B------:R-:W-:Y:S02]  /*2400*/  HFMA2 R146, -RZ, RZ, 0, 1.1920928955078125e-07 ;  /* 0x00000002ff927431 */ /* 0x000fe400000001ff */
[----:B-----5:R-:W-:Y:S02]  /*2410*/  HADD2.F32 R89, -RZ, R108.H0_H0 ;  /* 0x2000006cff597230 */ /* 0x020fe40000004100 */
[----:B0-----:R-:W-:Y:S01]  /*2420*/  FSETP.LE.FTZ.AND P3, PT, R90, R149, PT ;  /* 0x000000955a00720b */ /* 0x001fe20003f73000 */
        /* <DEDUP_REMOVED lines=11> */
.L_x_13359:
        /* <DEDUP_REMOVED lines=13> */
.L_x_13361:
[----:B------:R-:W-:Y:S05]  /*25b0*/  BSYNC.RECONVERGENT B2 ;  /* 0x0000000000027941 */ /* 0x000fea0003800200 */
.L_x_13360:
        /* <DEDUP_REMOVED lines=59> */
.L_x_13358:
[----:B------:R-:W-:Y:S05]  /*2970*/  BSYNC.RECONVERGENT B1 ;  /* 0x0000000000017941 */ /* 0x000fea0003800200 */
.L_x_13357:
[----:B------:R-:W-:Y:S01]  /*2980*/  I2FP.F32.U32 R91, R90 ;  /* 0x0000005a005b7245 */ /* 0x000fe20000201000 */
[----:B------:R-:W-:Y:S01]  /*2990*/  BSSY.RECONVERGENT B1, `(.L_x_13362) ;  /* 0x000005b000017945 */ /* 0x000fe20003800200 */
[----:B------:R-:W-:Y:S01]  /*29a0*/  ISETP.NE.AND P2, PT, R146, 0x1, PT ;  /* 0x000000019200780c */ /* 0x000fe20003f45270 */
[----:B------:R-:W-:Y:S01]  /*29b0*/  HFMA2 R150, -RZ, RZ, 0, 1.1920928955078125e-07 ;  /* 0x00000002ff967431 */ /* 0x000fe200000001ff */
[----:B------:R-:W-:Y:S01]  /*29c0*/  LOP3.LUT R151, R151, 0xfffffff7, RZ, 0xc0, !PT ;  /* 0xfffffff797977812 */ /* 0x000fe200078ec0ff */
[----:B------:R-:W-:Y:S01]  /*29d0*/  FFMA.FTZ R90, R91, R88, 1.1641532182693481445e-10 ;  /* 0x2f0000005b5a7423 */ /* 0x000fe20000010058 */
[----:B------:R-:W-:-:S04]  /*29e0*/  HADD2.F32 R108, -RZ, R108.H1_H1 ;  /* 0x3000006cff6c7230 */ /* 0x000fc80000004100 */
        /* <DEDUP_REMOVED lines=12> */
.L_x_13364:
        /* <DEDUP_REMOVED lines=13> */
.L_x_13366:
[----:B------:R-:W-:Y:S05]  /*2b80*/  BSYNC.RECONVERGENT B2 ;  /* 0x0000000000027941 */ /* 0x000fea0003800200 */
.L_x_13365:
        /* <DEDUP_REMOVED lines=59> */
.L_x_13363:
[----:B------:R-:W-:Y:S05]  /*2f40*/  BSYNC.RECONVERGENT B1 ;  /* 0x0000000000017941 */ /* 0x000fea0003800200 */
.L_x_13362:
[----:B------:R-:W-:Y:S01]  /*2f50*/  I2FP.F32.U32 R91, R90 ;  /* 0x0000005a005b7245 */ /* 0x000fe20000201000 */
[----:B------:R-:W-:Y:S01]  /*2f60*/  BSSY.RECONVERGENT B1, `(.L_x_13367) ;  /* 0x000005b000017945 */ /* 0x000fe20003800200 */
[----:B------:R-:W-:Y:S01]  /*2f70*/  ISETP.NE.AND P2, PT, R150, 0x1, PT ;  /* 0x000000019600780c */ /* 0x000fe20003f45270 */
[----:B------:R-:W-:Y:S01]  /*2f80*/  HFMA2 R152, -RZ, RZ, 0, 1.1920928955078125e-07 ;  /* 0x00000002ff987431 */ /* 0x000fe200000001ff */
[----:B------:R-:W-:Y:S01]  /*2f90*/  LOP3.LUT R151, R151, 0xfffffffb, RZ, 0xc0, !PT ;  /* 0xfffffffb97977812 */ /* 0x000fe200078ec0ff */
[----:B------:R-:W-:Y:S01]  /*2fa0*/  FFMA.FTZ R90, R91, R88, 1.1641532182693481445e-10 ;  /* 0x2f0000005b5a7423 */ /* 0x000fe20000010058 */
[----:B------:R-:W-:-:S04]  /*2fb0*/  IMAD.MOV.U32 R91, RZ, RZ, R144 ;  /* 0x000000ffff5b7224 */ /* 0x000fc800078e0090 */
[----:B------:R-:W-:Y:S01]  /*2fc0*/  FSETP.LE.FTZ.AND P3, PT, R90, R149, PT ;  /* 0x000000955a00720b */ /* 0x000fe20003f73000 */
[----:B------:R-:W-:-:S12]  /*2fd0*/  HADD2.F32 R90, -RZ, R109.H0_H0 ;  /* 0x2000006dff5a7230 */ /* 0x000fd80000004100 */
        /* <DEDUP_REMOVED lines=10> */
.L_x_13369:
        /* <DEDUP_REMOVED lines=13> */
.L_x_13371:
[----:B------:R-:W-:Y:S05]  /*3150*/  BSYNC.RECONVERGENT B2 ;  /* 0x0000000000027941 */ /* 0x000fea0003800200 */
.L_x_13370:
        /* <DEDUP_REMOVED lines=50> */
[----:B------:R-:W-:-:S03]  /*3480*/  IADD3 R135, PT, PT, R2, -0x700cb87f, RZ ;  /* 0x8ff3478102877810 */ /* 0x000fc60007ffe0ff */
[----:B------:R-:W-:Y:S01]  /*3490*/  IMAD.WIDE.U32 R164, R91, -0x2daee0ad, RZ ;  /* 0xd2511f535ba47825 */ /* 0x000fe200078e00ff */
[----:B------:R-:W-:-:S03]  /*34a0*/  LOP3.LUT R136, R135, R154, R167, 0x96, !PT ;  /* 0x0000009a87887212 */ /* 0x000fc600078e96a7 */
[----:B------:R-:W-:Y:S02]  /*34b0*/  VIADD R91, R3, 0x96a522ad ;  /* 0x96a522ad035b7836 */ /* 0x000fe40000000000 */
[----:B------:R-:W-:-:S03]  /*34c0*/  IMAD.MOV.U32 R144, RZ, RZ, R166 ;  /* 0x000000ffff907224 */ /* 0x000fc600078e00a6 */
[----:B------:R-:W-:Y:S01]  /*34d0*/  LOP3.LUT R135, R91, R152, R165, 0x96, !PT ;  /* 0x000000985b877212 */ /* 0x000fe200078e96a5 */
[----:B------:R-:W-:Y:S01]  /*34e0*/  IMAD.MOV.U32 R152, RZ, RZ, RZ ;  /* 0x000000ffff987224 */ /* 0x000fe200078e00ff */
[----:B------:R-:W-:Y:S01]  /*34f0*/  MOV R91, R0 ;  /* 0x00000000005b7202 */ /* 0x000fe20000000f00 */
[----:B------:R-:W-:-:S07]  /*3500*/  IMAD.MOV.U32 R0, RZ, RZ, R164 ;  /* 0x000000ffff007224 */ /* 0x000fce00078e00a4 */
.L_x_13368:
[----:B------:R-:W-:Y:S05]  /*3510*/  BSYNC.RECONVERGENT B1 ;  /* 0x0000000000017941 */ /* 0x000fea0003800200 */
.L_x_13367:
[----:B------:R-:W-:Y:S01]  /*3520*/  I2FP.F32.U32 R91, R91 ;  /* 0x0000005b005b7245 */ /* 0x000fe20000201000 */
[----:B------:R-:W-:Y:S01]  /*3530*/  BSSY.RECONVERGENT B1, `(.L_x_13372) ;  /* 0x000005b000017945 */ /* 0x000fe20003800200 */
[----:B------:R-:W-:Y:S01]  /*3540*/  ISETP.NE.AND P2, PT, R152, 0x1, PT ;  /* 0x000000019800780c */ /* 0x000fe20003f45270 */
[----:B------:R-:W-:Y:S01]  /*3550*/  HFMA2 R153, -RZ, RZ, 0, 1.1920928955078125e-07 ;  /* 0x00000002ff997431 */ /* 0x000fe200000001ff */
[----:B------:R-:W-:Y:S01]  /*3560*/  LOP3.LUT R151, R151, 0xfffffffd, RZ, 0xc0, !PT ;  /* 0xfffffffd97977812 */ /* 0x000fe200078ec0ff */
[----:B------:R-:W-:Y:S01]  /*3570*/  FFMA.FTZ R146, R91, R88, 1.1641532182693481445e-10 ;  /* 0x2f0000005b927423 */ /* 0x000fe20000010058 */
[----:B------:R-:W-:Y:S02]  /*3580*/  HADD2.F32 R109, -RZ, R109.H1_H1 ;  /* 0x3000006dff6d7230 */ /* 0x000fe40000004100 */
        /* <DEDUP_REMOVED lines=12> */
.L_x_13374:
        /* <DEDUP_REMOVED lines=13> */
.L_x_13376:
[----:B------:R-:W-:Y:S05]  /*3720*/  BSYNC.RECONVERGENT B2 ;  /* 0x0000000000027941 */ /* 0x000fea0003800200 */
.L_x_13375:
        /* <DEDUP_REMOVED lines=49> */
[----:B------:R-:W-:-:S03]  /*3a40*/  LOP3.LUT R91, R91, R166, R155, 0x96, !PT ;  /* 0x000000a65b5b7212 */ /* 0x000fc600078e969b */
[----:B------:R-:W-:Y:S01]  /*3a50*/  IMAD.WIDE.U32 R166, R135, -0x326172a9, RZ ;  /* 0xcd9e8d5787a67825 */ /* 0x000fe200078e00ff */
[----:B------:R-:W-:-:S03]  /*3a60*/  IADD3 R135, PT, PT, R2, -0x700cb87f, RZ ;  /* 0x8ff3478102877810 */ /* 0x000fc60007ffe0ff */
[----:B------:R-:W-:Y:S01]  /*3a70*/  IMAD.WIDE.U32 R164, R91, -0x2daee0ad, RZ ;  /* 0xd2511f535ba47825 */ /* 0x000fe200078e00ff */
[----:B------:R-:W-:-:S03]  /*3a80*/  LOP3.LUT R136, R135, R154, R167, 0x96, !PT ;  /* 0x0000009a87887212 */ /* 0x000fc600078e96a7 */
[----:B------:R-:W-:Y:S02]  /*3a90*/  VIADD R91, R3, 0x96a522ad ;  /* 0x96a522ad035b7836 */ /* 0x000fe40000000000 */
[----:B------:R-:W-:-:S03]  /*3aa0*/  IMAD.MOV.U32 R144, RZ, RZ, R166 ;  /* 0x000000ffff907224 */ /* 0x000fc600078e00a6 */
[----:B------:R-:W-:Y:S02]  /*3ab0*/  LOP3.LUT R135, R91, R152, R165, 0x96, !PT ;  /* 0x000000985b877212 */ /* 0x000fe400078e96a5 */
[----:B------:R-:W-:Y:S01]  /*3ac0*/  MOV R91, R0 ;  /* 0x00000000005b7202 */ /* 0x000fe20000000f00 */
[----:B------:R-:W-:-:S07]  /*3ad0*/  IMAD.MOV.U32 R0, RZ, RZ, R164 ;  /* 0x000000ffff007224 */ /* 0x000fce00078e00a4 */
.L_x_13373:
[----:B------:R-:W-:Y:S05]  /*3ae0*/  BSYNC.RECONVERGENT B1 ;  /* 0x0000000000017941 */ /* 0x000fea0003800200 */
.L_x_13372:
[----:B------:R-:W-:Y:S01]  /*3af0*/  ISETP.NE.AND P3, PT, R153, 0x1, PT ;  /* 0x000000019900780c */ /* 0x000fe20003f65270 */
[----:B------:R-:W-:Y:S01]  /*3b00*/  BSSY.RECONVERGENT B1, `(.L_x_13377) ;  /* 0x0000059000017945 */ /* 0x000fe20003800200 */
[----:B------:R-:W-:Y:S01]  /*3b10*/  I2FP.F32.U32 R91, R91 ;  /* 0x0000005b005b7245 */ /* 0x000fe20000201000 */
[----:B------:R-:W-:Y:S02]  /*3b20*/  HFMA2 R152, -RZ, RZ, 0, 1.1920928955078125e-07 ;  /* 0x00000002ff987431 */ /* 0x000fe400000001ff */
[----:B------:R-:W-:Y:S02]  /*3b30*/  IMAD.MOV.U32 R150, RZ, RZ, R144 ;  /* 0x000000ffff967224 */ /* 0x000fe400078e0090 */
[----:B------:R-:W-:Y:S01]  /*3b40*/  FFMA.FTZ R146, R91, R88, 1.1641532182693481445e-10 ;  /* 0x2f0000005b927423 */ /* 0x000fe20000010058 */
[----:B------:R-:W-:-:S04]  /*3b50*/  HADD2.F32 R91, -RZ, R110.H0_H0 ;  /* 0x2000006eff5b7230 */ /* 0x000fc80000004100 */
        /* <DEDUP_REMOVED lines=10> */
.L_x_13379:
        /* <DEDUP_REMOVED lines=13> */
.L_x_13381:
[----:B------:R-:W-:Y:S05]  /*3cd0*/  BSYNC.RECONVERGENT B2 ;  /* 0x0000000000027941 */ /* 0x000fea0003800200 */
.L_x_13380:
        /* <DEDUP_REMOVED lines=55> */
[----:B------:R-:W-:Y:S02]  /*4050*/  IMAD.MOV.U32 R144, RZ, RZ, R166 ;  /* 0x000000ffff907224 */ /* 0x000fe400078e00a6 */
[----:B------:R-:W-:Y:S01]  /*4060*/  IMAD.MOV.U32 R0, RZ, RZ, R164 ;  /* 0x000000ffff007224 */ /* 0x000fe200078e00a4 */
[----:B------:R-:W-:Y:S01]  /*4070*/  LOP3.LUT R135, R135, R152, R165, 0x96, !PT ;  /* 0x0000009887877212 */ /* 0x000fe200078e96a5 */
[----:B------:R-:W-:-:S07]  /*4080*/  IMAD.MOV.U32 R152, RZ, RZ, RZ ;  /* 0x000000ffff987224 */ /* 0x000fce00078e00ff */
.L_x_13378:
[----:B------:R-:W-:Y:S05]  /*4090*/  BSYNC.RECONVERGENT B1 ;  /* 0x0000000000017941 */ /* 0x000fea0003800200 */
.L_x_13377:
[----:B------:R-:W-:Y:S01]  /*40a0*/  ISETP.NE.AND P4, PT, R152, 0x1, PT ;  /* 0x000000019800780c */ /* 0x000fe20003f85270 */
[----:B------:R-:W-:Y:S01]  /*40b0*/  BSSY.RECONVERGENT B1, `(.L_x_13382) ;  /* 0x0000059000017945 */ /* 0x000fe20003800200 */
[----:B------:R-:W-:Y:S01]  /*40c0*/  I2FP.F32.U32 R153, R150 ;  /* 0x0000009600997245 */ /* 0x000fe20000201000 */
[----:B------:R-:W-:Y:S02]  /*40d0*/  HFMA2 R154, -RZ, RZ, 0, 1.1920928955078125e-07 ;  /* 0x00000002ff9a7431 */ /* 0x000fe400000001ff */
[----:B------:R-:W-:Y:S02]  /*40e0*/  HADD2.F32 R110, -RZ, R110.H1_H1 ;  /* 0x3000006eff6e7230 */ /* 0x000fe40000004100 */
        /* <DEDUP_REMOVED lines=12> */
.L_x_13384:
        /* <DEDUP_REMOVED lines=13> */
.L_x_13386:
[----:B------:R-:W-:Y:S05]  /*4280*/  BSYNC.RECONVERGENT B2 ;  /* 0x0000000000027941 */ /* 0x000fea0003800200 */
.L_x_13385:
        /* <DEDUP_REMOVED lines=59> */
.L_x_13383:
[----:B------:R-:W-:Y:S05]  /*4640*/  BSYNC.RECONVERGENT B1 ;  /* 0x0000000000017941 */ /* 0x000fea0003800200 */
.L_x_13382:
[----:B------:R-:W-:Y:S01]  /*4650*/  ISETP.NE.AND P5, PT, R154, 0x1, PT ;  /* 0x000000019a00780c */ /* 0x000fe20003fa5270 */
[----:B------:R-:W-:Y:S01]  /*4660*/  BSSY.RECONVERGENT B1, `(.L_x_13387) ;  /* 0x0000059000017945 */ /* 0x000fe20003800200 */
[----:B------:R-:W-:Y:S01]  /*4670*/  I2FP.F32.U32 R153, R150 ;  /* 0x0000009600997245 */ /* 0x000fe20000201000 */
[----:B------:R-:W-:Y:S02]  /*4680*/  HFMA2 R146, -RZ, RZ, 0, 1.1920928955078125e-07 ;  /* 0x00000002ff927431 */ /* 0x000fe400000001ff */
[----:B------:R-:W-:Y:S02]  /*4690*/  HADD2.F32 R170, -RZ, R111.H0_H0 ;  /* 0x2000006fffaa7230 */ /* 0x000fe40000004100 */
        /* <DEDUP_REMOVED lines=12> */
.L_x_13389:
        /* <DEDUP_REMOVED lines=13> */
.L_x_13391:
[----:B------:R-:W-:Y:S05]  /*4830*/  BSYNC.RECONVERGENT B2 ;  /* 0x0000000000027941 */ /* 0x000fea0003800200 */
.L_x_13390:
        /* <DEDUP_REMOVED lines=59> */
.L_x_13388:
[----:B------:R-:W-:Y:S05]  /*4bf0*/  BSYNC.RECONVERGENT B1 ;  /* 0x0000000000017941 */ /* 0x000fea0003800200 */
.L_x_13387:
[----:B------:R-:W-:Y:S01]  /*4c00*/  I2FP.F32.U32 R153, R152 ;  /* 0x0000009800997245 */ /* 0x000fe20000201000 */
[----:B------:R-:W-:Y:S01]  /*4c10*/  FMUL.FTZ R89, R89, UR12 ;  /* 0x0000000c59597c20 */ /* 0x000fe20008410000 */
[----:B------:R-:W-:Y:S01]  /*4c20*/  P2R R155, PR, RZ, 0x2 ;  /* 0x00000002ff9b7803 */ /* 0x000fe20000000000 */
[----:B------:R-:W-:Y:S01]  /*4c30*/  FMUL.FTZ R108, R108, UR12 ;  /* 0x0000000c6c6c7c20 */ /* 0x000fe20008410000 */
[----:B------:R-:W-:Y:S01]  /*4c40*/  LOP3.LUT P1, RZ, R151, 0x10, RZ, 0xc0, !PT ;  /* 0x0000001097ff7812 */ /* 0x000fe2000782c0ff */
[----:B------:R-:W-:Y:S01]  /*4c50*/  FFMA.FTZ R152, R153, R88, 1.1641532182693481445e-10 ;  /* 0x2f00000099987423 */ /* 0x000fe20000010058 */
[----:B------:R-:W-:Y:S01]  /*4c60*/  FMUL.FTZ R88, R110, UR12 ;  /* 0x0000000c6e587c20 */ /* 0x000fe20008410000 */
[----:B------:R-:W-:Y:S01]  /*4c70*/  P2R R164, PR, RZ, 0x1 ;  /* 0x00000001ffa47803 */ /* 0x000fe20000000000 */
[----:B------:R-:W-:Y:S01]  /*4c80*/  FMUL.FTZ R91, R91, UR12 ;  /* 0x0000000c5b5b7c20 */ /* 0x000fe20008410000 */
[----:B------:R-:W-:Y:S01]  /*4c90*/  LOP3.LUT P0, RZ, R151, 0x8, RZ, 0xc0, !PT ;  /* 0x0000000897ff7812 */ /* 0x000fe2000780c0ff */
[----:B------:R-:W-:Y:S01]  /*4ca0*/  FMUL.FTZ R150, R109, UR12 ;  /* 0x0000000c6d967c20 */ /* 0x000fe20008410000 */
[----:B------:R-:W-:Y:S01]  /*4cb0*/  HADD2.F32 R154, -RZ, R111.H1_H1 ;  /* 0x3000006fff9a7230 */ /* 0x000fe20000004100 */
[----:B------:R-:W-:Y:S01]  /*4cc0*/  FSEL R109, R88, RZ, P3 ;  /* 0x000000ff586d7208 */ /* 0x000fe20001800000 */
        /* <DEDUP_REMOVED lines=9> */
[----:B------:R-:W-:Y:S02]  /*4d60*/  LOP3.LUT P6, RZ, R151, 0x4, RZ, 0xc0, !PT ;  /* 0x0000000497ff7812 */ /* 0x000fe400078cc0ff */
[----:B------:R-:W-:Y:S02]  /*4d70*/  FSETP.GTU.FTZ.AND P5, PT, R152, R149, PT ;  /* 0x000000959800720b */ /* 0x000fe40003fbc000 */
        /* <DEDUP_REMOVED lines=14> */
.L_x_13351:
        /* <DEDUP_REMOVED lines=16> */
.L_x_13395:
        /* <DEDUP_REMOVED lines=13> */
.L_x_13397:
[----:B------:R-:W-:Y:S05]  /*5030*/  BSYNC.RECONVERGENT B2 ;  /* 0x0000000000027941 */ /* 0x000fea0003800200 */
.L_x_13396:
        /* <DEDUP_REMOVED lines=59> */
.L_x_13394:
[----:B------:R-:W-:Y:S05]  /*53f0*/  BSYNC.RECONVERGENT B1 ;  /* 0x0000000000017941 */ /* 0x000fea0003800200 */
.L_x_13393:
        /* <DEDUP_REMOVED lines=9> */
[----:B------:R-:W-:Y:S02]  /*5490*/  IMAD.MOV.U32 R91, RZ, RZ, 0x2 ;  /* 0x00000002ff5b7424 */ /* 0x000fe400078e00ff */
        /* <DEDUP_REMOVED lines=13> */
.L_x_13400:
        /* <DEDUP_REMOVED lines=13> */
.L_x_13402:
[----:B------:R-:W-:Y:S05]  /*5640*/  BSYNC.RECONVERGENT B2 ;  /* 0x0000000000027941 */ /* 0x000fea0003800200 */
.L_x_13401:
        /* <DEDUP_REMOVED lines=48> */
[----:B------:R-:W-:Y:S02]  /*5950*/  VIADD R135, R3, 0x96a522ad ;  /* 0x96a522ad03877836 */ /* 0x000fe40000000000 */
[----:B------:R-:W-:Y:S01]  /*5960*/  HFMA2 R91, -RZ, RZ, 0, 0 ;  /* 0x00000000ff5b7431 */ /* 0x000fe200000001ff */
        /* <DEDUP_REMOVED lines=9> */
.L_x_13399:
[----:B------:R-:W-:Y:S05]  /*5a00*/  BSYNC.RECONVERGENT B1 ;  /* 0x0000000000017941 */ /* 0x000fea0003800200 */
.L_x_13398:
[----:B------:R-:W-:Y:S01]  /*5a10*/  I2FP.F32.U32 R89, R88 ;  /* 0x0000005800597245 */ /* 0x000fe20000201000 */
[----:B------:R-:W-:Y:S01]  /*5a20*/  HADD2.F32 R88, -RZ, R160.H0_H0 ;  /* 0x200000a0ff587230 */ /* 0x000fe20000004100 */
        /* <DEDUP_REMOVED lines=21> */
.L_x_13405:
        /* <DEDUP_REMOVED lines=13> */
.L_x_13407:
[----:B------:R-:W-:Y:S05]  /*5c50*/  BSYNC.RECONVERGENT B2 ;  /* 0x0000000000027941 */ /* 0x000fea0003800200 */
.L_x_13406:
        /* <DEDUP_REMOVED lines=52> */
[----:B------:R-:W-:Y:S02]  /*5fa0*/  LOP3.LUT R136, R91, R136, R141, 0x96, !PT ;  /* 0x000000885b887212 */ /* 0x000fe400078e968d */
[----:B------:R-:W-:Y:S01]  /*5fb0*/  MOV R144, R140 ;  /* 0x0000008c00907202 */ /* 0x000fe20000000f00 */
[----:B------:R-:W-:Y:S02]  /*5fc0*/  VIADD R135, R3, 0x96a522ad ;  /* 0x96a522ad03877836 */ /* 0x000fe40000000000 */
[----:B------:R-:W-:Y:S02]  /*5fd0*/  IMAD.MOV.U32 R89, RZ, RZ, R0 ;  /* 0x000000ffff597224 */ /* 0x000fe400078e0000 */
[----:B------:R-:W-:Y:S01]  /*5fe0*/  IMAD.MOV.U32 R0, RZ, RZ, R138 ;  /* 0x000000ffff007224 */ /* 0x000fe200078e008a */
[----:B------:R-:W-:Y:S01]  /*5ff0*/  LOP3.LUT R135, R135, R90, R139, 0x96, !PT ;  /* 0x0000005a87877212 */ /* 0x000fe200078e968b */
[----:B------:R-:W-:-:S07]  /*6000*/  HFMA2 R90, -RZ, RZ, 0, 0 ;  /* 0x00000000ff5a7431 */ /* 0x000fce00000001ff */
.L_x_13404:
[----:B------:R-:W-:Y:S05]  /*6010*/  BSYNC.RECONVERGENT B1 ;  /* 0x0000000000017941 */ /* 0x000fea0003800200 */
.L_x_13403:
[----:B------:R-:W-:Y:S01]  /*6020*/  I2FP.F32.U32 R89, R89 ;  /* 0x0000005900597245 */ /* 0x000fe20000201000 */
[----:B------:R-:W-:Y:S01]  /*6030*/  HADD2.F32 R108, -RZ, R108.H1_H1 ;  /* 0x3000006cff6c7230 */ /* 0x000fe20000004100 */
        /* <DEDUP_REMOVED lines=18> */
.L_x_13410:
        /* <DEDUP_REMOVED lines=13> */
.L_x_13412:
[----:B------:R-:W-:Y:S05]  /*6230*/  BSYNC.RECONVERGENT B2 ;  /* 0x0000000000027941 */ /* 0x000fea0003800200 */
.L_x_13411:
        /* <DEDUP_REMOVED lines=52> */
[----:B------:R-:W-:-:S03]  /*6580*/  LOP3.LUT R136, R91, R136, R141, 0x96, !PT ;  /* 0x000000885b887212 */ /* 0x000fc600078e968d */
[----:B------:R-:W-:Y:S01]  /*6590*/  HFMA2 R91, -RZ, RZ, 0, 0 ;  /* 0x00000000ff5b7431 */ /* 0x000fe200000001ff */
[----:B------:R-:W-:Y:S01]  /*65a0*/  MOV R144, R140 ;  /* 0x0000008c00907202 */ /* 0x000fe20000000f00 */
[----:B------:R-:W-:Y:S02]  /*65b0*/  VIADD R135, R3, 0x96a522ad ;  /* 0x96a522ad03877836 */ /* 0x000fe40000000000 */
[----:B------:R-:W-:Y:S02]  /*65c0*/  IMAD.MOV.U32 R89, RZ, RZ, R0 ;  /* 0x000000ffff597224 */ /* 0x000fe400078e0000 */
[----:B------:R-:W-:Y:S01]  /*65d0*/  IMAD.MOV.U32 R0, RZ, RZ, R138 ;  /* 0x000000ffff007224 */ /* 0x000fe200078e008a */
[----:B------:R-:W-:-:S07]  /*65e0*/  LOP3.LUT R135, R135, R90, R139, 0x96, !PT ;  /* 0x0000005a87877212 */ /* 0x000fce00078e968b */
.L_x_13409:
[----:B------:R-:W-:Y:S05]  /*65f0*/  BSYNC.RECONVERGENT B1 ;  /* 0x0000000000017941 */ /* 0x000fea0003800200 */
.L_x_13408:
        /* <DEDUP_REMOVED lines=23> */
.L_x_13415:
        /* <DEDUP_REMOVED lines=13> */
.L_x_13417:
[----:B------:R-:W-:Y:S05]  /*6840*/  BSYNC.RECONVERGENT B2 ;  /* 0x0000000000027941 */ /* 0x000fea0003800200 */
.L_x_13416:
        /* <DEDUP_REMOVED lines=36> */
[----:B------:R-:W-:-:S04]  /*6a90*/  IADD3 R91, PT, PT, R2, 0x5384540f, RZ ;  /* 0x5384540f025b7810 */ /* 0x000fc80007ffe0ff */
        /* <DEDUP_REMOVED lines=9> */
[C---:B------:R-:W-:Y:S02]  /*6b30*/  IADD3 R135, PT, PT, R2.reuse, -0xe443238, RZ ;  /* 0xf1bbcdc802877810 */ /* 0x040fe40007ffe0ff */
[----:B------:R-:W-:Y:S01]  /*6b40*/  LOP3.LUT R139, R139, R138, R91, 0x96, !PT ;  /* 0x0000008a8b8b7212 */ /* 0x000fe200078e965b */
[----:B------:R-:W-:Y:S01]  /*6b50*/  VIADD R91, R2, 0x8ff34781 ;  /* 0x8ff34781025b7836 */ /* 0x000fe20000000000 */
[----:B------:R-:W-:Y:S01]  /*6b60*/  LOP3.LUT R135, R135, R140, R137, 0x96, !PT ;  /* 0x0000008c87877212 */ /* 0x000fe200078e9689 */
[----:B------:R-:W-:Y:S02]  /*6b70*/  HFMA2 R137, -RZ, RZ, 0, 0 ;  /* 0x00000000ff897431 */ /* 0x000fe400000001ff */
        /* <DEDUP_REMOVED lines=8> */
.L_x_13414:
[----:B------:R-:W-:Y:S05]  /*6c00*/  BSYNC.RECONVERGENT B1 ;  /* 0x0000000000017941 */ /* 0x000fea0003800200 */
.L_x_13413:
[----:B------:R-:W-:Y:S01]  /*6c10*/  I2FP.F32.U32 R91, R90 ;  /* 0x0000005a005b7245 */ /* 0x000fe20000201000 */
[----:B------:R-:W-:Y:S01]  /*6c20*/  HADD2.F32 R108, -RZ, R109.H0_H0 ;  /* 0x2000006dff6c7230 */ /* 0x000fe20000004100 */
        /* <DEDUP_REMOVED lines=18> */
.L_x_13420:
        /* <DEDUP_REMOVED lines=13> */
.L_x_13422:
[----:B------:R-:W-:Y:S05]  /*6e20*/  BSYNC.RECONVERGENT B2 ;  /* 0x0000000000027941 */ /* 0x000fea0003800200 */
.L_x_13421:
        /* <DEDUP_REMOVED lines=59> */
.L_x_13419:
[----:B------:R-:W-:Y:S05]  /*71e0*/  BSYNC.RECONVERGENT B1 ;  /* 0x0000000000017941 */ /* 0x000fea0003800200 */
.L_x_13418:
[----:B------:R-:W-:Y:S01]  /*71f0*/  I2FP.F32.U32 R91, R90 ;  /* 0x0000005a005b7245 */ /* 0x000fe20000201000 */
[----:B------:R-:W-:Y:S01]  /*7200*/  HADD2.F32 R90, -RZ, R161.H0_H0 ;  /* 0x200000a1ff5a7230 */ /* 0x000fe20000004100 */
        /* <DEDUP_REMOVED lines=21> */
.L_x_13425:
        /* <DEDUP_REMOVED lines=13> */
.L_x_13427:
[----:B------:R-:W-:Y:S05]  /*7430*/  BSYNC.RECONVERGENT B2 ;  /* 0x0000000000027941 */ /* 0x000fea0003800200 */
.L_x_13426:
        /* <DEDUP_REMOVED lines=20> */
[----:B------:R-:W-:-:S03]  /*7580*/  LOP3.LUT R135, R135, R136, R153, 0x96, !PT ;  /* 0x0000008887877212 */ /* 0x000fc600078e9699 */
        /* <DEDUP_REMOVED lines=34> */
[----:B------:R-:W-:-:S05]  /*77b0*/  VIADD R91, R3, 0x96a522ad ;  /* 0x96a522ad035b7836 */ /* 0x000fca0000000000 */
[----:B------:R-:W-:Y:S01]  /*77c0*/  LOP3.LUT R135, R91, R138, R153, 0x96, !PT ;  /* 0x0000008a5b877212 */ /* 0x000fe200078e9699 */
[----:B------:R-:W-:Y:S02]  /*77d0*/  IMAD.MOV.U32 R91, RZ, RZ, R0 ;  /* 0x000000ffff5b7224 */ /* 0x000fe400078e0000 */
[----:B------:R-:W-:-:S07]  /*77e0*/  IMAD.MOV.U32 R0, RZ, RZ, R152 ;  /* 0x000000ffff007224 */ /* 0x000fce00078e0098 */
.L_x_13424:
[----:B------:R-:W-:Y:S05]  /*77f0*/  BSYNC.RECONVERGENT B1 ;  /* 0x0000000000017941 */ /* 0x000fea0003800200 */
.L_x_13423:
        /* <DEDUP_REMOVED lines=20> */
.L_x_13430:
        /* <DEDUP_REMOVED lines=13> */
.L_x_13432:
[----:B------:R-:W-:Y:S05]  /*7a10*/  BSYNC.RECONVERGENT B2 ;  /* 0x0000000000027941 */ /* 0x000fea0003800200 */
.L_x_13431:
        /* <DEDUP_REMOVED lines=59> */
.L_x_13429:
[----:B------:R-:W-:Y:S05]  /*7dd0*/  BSYNC.RECONVERGENT B1 ;  /* 0x0000000000017941 */ /* 0x000fea0003800200 */
.L_x_13428:
[----:B------:R-:W-:Y:S01]  /*7de0*/  I2FP.F32.U32 R91, R91 ;  /* 0x0000005b005b7245 */ /* 0x000fe20000201000 */
[----:B------:R-:W-:Y:S01]  /*7df0*/  HADD2.F32 R108, -RZ, R161.H1_H1 ;  /* 0x300000a1ff6c7230 */ /* 0x000fe20000004100 */
        /* <DEDUP_REMOVED lines=21> */
.L_x_13435:
        /* <DEDUP_REMOVED lines=13> */
.L_x_13437:
[----:B------:R-:W-:Y:S05]  /*8020*/  BSYNC.RECONVERGENT B2 ;  /* 0x0000000000027941 */ /* 0x000fea0003800200 */
.L_x_13436:
        /* <DEDUP_REMOVED lines=59> */
.L_x_13434:
[----:B------:R-:W-:Y:S05]  /*83e0*/  BSYNC.RECONVERGENT B1 ;  /* 0x0000000000017941 */ /* 0x000fea0003800200 */
.L_x_13433:
[----:B------:R-:W-:Y:S01]  /*83f0*/  ISETP.NE.AND P3, PT, R137, 0x1, PT ;  /* 0x000000018900780c */ /* 0x000fe20003f65270 */
[----:B------:R-:W-:Y:S01]  /*8400*/  HADD2.F32 R146, -RZ, R110.H0_H0 ;  /* 0x2000006eff927230 */ /* 0x000fe20000004100 */
[----:B------:R-:W-:Y:S01]  /*8410*/  I2FP.F32.U32 R109, R108 ;  /* 0x0000006c006d7245 */ /* 0x000fe20000201000 */
[----:B------:R-:W-:Y:S01]  /*8420*/  BSSY.RECONVERGENT B1, `(.L_x_13438) ;  /* 0x0000058000017945 */ /* 0x000fe20003800200 */
[----:B------:R-:W-:Y:S02]  /*8430*/  IMAD.MOV.U32 R138, RZ, RZ, 0x2 ;  /* 0x00000002ff8a7424 */ /* 0x000fe400078e00ff */
        /* <DEDUP_REMOVED lines=13> */
.L_x_13440:
        /* <DEDUP_REMOVED lines=13> */
.L_x_13442:
[----:B------:R-:W-:Y:S05]  /*85e0*/  BSYNC.RECONVERGENT B2 ;  /* 0x0000000000027941 */ /* 0x000fea0003800200 */
.L_x_13441:
        /* <DEDUP_REMOVED lines=59> */
.L_x_13439:
[----:B------:R-:W-:Y:S05]  /*89a0*/  BSYNC.RECONVERGENT B1 ;  /* 0x0000000000017941 */ /* 0x000fea0003800200 */
.L_x_13438:
[----:B------:R-:W-:Y:S01]  /*89b0*/  I2FP.F32.U32 R109, R108 ;  /* 0x0000006c006d7245 */ /* 0x000fe20000201000 */
[----:B------:R-:W-:Y:S01]  /*89c0*/  HADD2.F32 R108, -RZ, R162.H0_H0 ;  /* 0x200000a2ff6c7230 */ /* 0x000fe20000004100 */
        /* <DEDUP_REMOVED lines=21> */
.L_x_13445:
        /* <DEDUP_REMOVED lines=13> */
.L_x_13447:
[----:B------:R-:W-:Y:S05]  /*8bf0*/  BSYNC.RECONVERGENT B2 ;  /* 0x0000000000027941 */ /* 0x000fea0003800200 */
.L_x_13446:
        /* <DEDUP_REMOVED lines=50> */
[----:B------:R-:W-:Y:S02]  /*8f20*/  HFMA2 R137, -RZ, RZ, 0, 0 ;  /* 0x00000000ff897431 */ /* 0x000fe400000001ff */
        /* <DEDUP_REMOVED lines=8> */
.L_x_13444:
[----:B------:R-:W-:Y:S05]  /*8fb0*/  BSYNC.RECONVERGENT B1 ;  /* 0x0000000000017941 */ /* 0x000fea0003800200 */
.L_x_13443:
[----:B------:R-:W-:Y:S01]  /*8fc0*/  ISETP.NE.AND P4, PT, R137, 0x1, PT ;  /* 0x000000018900780c */ /* 0x000fe20003f85270 */
[----:B------:R-:W-:Y:S01]  /*8fd0*/  HADD2.F32 R146, -RZ, R110.H1_H1 ;  /* 0x3000006eff927230 */ /* 0x000fe20000004100 */
        /* <DEDUP_REMOVED lines=16> */
.L_x_13450:
        /* <DEDUP_REMOVED lines=13> */
.L_x_13452:
[----:B------:R-:W-:Y:S05]  /*91b0*/  BSYNC.RECONVERGENT B2 ;  /* 0x0000000000027941 */ /* 0x000fea0003800200 */
.L_x_13451:
        /* <DEDUP_REMOVED lines=56> */
[----:B------:R-:W-:-:S03]  /*9540*/  IMAD.MOV.U32 R0, RZ, RZ, R154 ;  /* 0x000000ffff007224 */ /* 0x000fc600078e009a */
[----:B------:R-:W-:Y:S01]  /*9550*/  LOP3.LUT R135, R109, R152, R155, 0x96, !PT ;  /* 0x000000986d877212 */ /* 0x000fe200078e969b */
[----:B------:R-:W-:-:S07]  /*9560*/  HFMA2 R152, -RZ, RZ, 0, 0 ;  /* 0x00000000ff987431 */ /* 0x000fce00000001ff */
.L_x_13449:
[----:B------:R-:W-:Y:S05]  /*9570*/  BSYNC.RECONVERGENT B1 ;  /* 0x0000000000017941 */ /* 0x000fea0003800200 */
.L_x_13448:
        /* <DEDUP_REMOVED lines=23> */
.L_x_13455:
        /* <DEDUP_REMOVED lines=13> */
.L_x_13457:
[----:B------:R-:W-:Y:S05]  /*97c0*/  BSYNC.RECONVERGENT B2 ;  /* 0x0000000000027941 */ /* 0x000fea0003800200 */
.L_x_13456:
        /* <DEDUP_REMOVED lines=49> */
[----:B------:R-:W-:Y:S01]  /*9ae0*/  HFMA2 R153, -RZ, RZ, 0, 0 ;  /* 0x00000000ff997431 */ /* 0x000fe200000001ff */
[----:B------:R-:W-:Y:S01]  /*9af0*/  LOP3.LUT R135, R135, R164, R137, 0x96, !PT ;  /* 0x000000a487877212 */ /* 0x000fe200078e9689 */
[----:B------:R-:W-:-:S04]  /*9b00*/  IMAD.WIDE.U32 R164, R155, -0x326172a9, RZ ;  /* 0xcd9e8d579ba47825 */ /* 0x000fc800078e00ff */
[----:B------:R-:W-:Y:S01]  /*9b10*/  IMAD.WIDE.U32 R154, R135, -0x2daee0ad, RZ ;  /* 0xd2511f53879a7825 */ /* 0x000fe200078e00ff */
[----:B------:R-:W-:-:S03]  /*9b20*/  MOV R144, R164 ;  /* 0x000000a400907202 */ /* 0x000fc60000000f00 */
[----:B------:R-:W-:Y:S02]  /*9b30*/  VIADD R137, R2, 0x8ff34781 ;  /* 0x8ff3478102897836 */ /* 0x000fe40000000000 */
[----:B------:R-:W-:Y:S02]  /*9b40*/  VIADD R135, R3, 0x96a522ad ;  /* 0x96a522ad03877836 */ /* 0x000fe40000000000 */
[----:B------:R-:W-:Y:S01]  /*9b50*/  IMAD.MOV.U32 R0, RZ, RZ, R154 ;  /* 0x000000ffff007224 */ /* 0x000fe200078e009a */
[----:B------:R-:W-:Y:S02]  /*9b60*/  LOP3.LUT R136, R137, R136, R165, 0x96, !PT ;  /* 0x0000008889887212 */ /* 0x000fe400078e96a5 */
[----:B------:R-:W-:-:S07]  /*9b70*/  LOP3.LUT R135, R135, R152, R155, 0x96, !PT ;  /* 0x0000009887877212 */ /* 0x000fce00078e969b */
.L_x_13454:
[----:B------:R-:W-:Y:S05]  /*9b80*/  BSYNC.RECONVERGENT B1 ;  /* 0x0000000000017941 */ /* 0x000fea0003800200 */
.L_x_13453:
        /* <DEDUP_REMOVED lines=18> */
.L_x_13460:
        /* <DEDUP_REMOVED lines=13> */
.L_x_13462:
[----:B------:R-:W-:Y:S05]  /*9d80*/  BSYNC.RECONVERGENT B2 ;  /* 0x0000000000027941 */ /* 0x000fea0003800200 */
.L_x_13461:
        /* <DEDUP_REMOVED lines=51> */
[----:B------:R-:W-:Y:S01]  /*a0c0*/  IMAD.WIDE.U32 R154, R135, -0x2daee0ad, RZ ;  /* 0xd2511f53879a7825 */ /* 0x000fe200078e00ff */
[----:B------:R-:W-:-:S03]  /*a0d0*/  MOV R144, R164 ;  /* 0x000000a400907202 */ /* 0x000fc60000000f00 */
[----:B------:R-:W-:Y:S02]  /*a0e0*/  VIADD R135, R3, 0x96a522ad ;  /* 0x96a522ad03877836 */ /* 0x000fe40000000000 */
[----:B------:R-:W-:Y:S02]  /*a0f0*/  VIADD R137, R2, 0x8ff34781 ;  /* 0x8ff3478102897836 */ /* 0x000fe40000000000 */
[----:B------:R-:W-:Y:S01]  /*a100*/  IMAD.MOV.U32 R0, RZ, RZ, R154 ;  /* 0x000000ffff007224 */ /* 0x000fe200078e009a */
[----:B------:R-:W-:Y:S01]  /*a110*/  LOP3.LUT R135, R135, R152, R155, 0x96, !PT ;  /* 0x0000009887877212 */ /* 0x000fe200078e969b */
[----:B------:R-:W-:Y:S01]  /*a120*/  HFMA2 R152, -RZ, RZ, 0, 0 ;  /* 0x00000000ff987431 */ /* 0x000fe200000001ff */
[----:B------:R-:W-:-:S07]  /*a130*/  LOP3.LUT R136, R137, R136, R165, 0x96, !PT ;  /* 0x0000008889887212 */ /* 0x000fce00078e96a5 */
.L_x_13459:
[----:B------:R-:W-:Y:S05]  /*a140*/  BSYNC.RECONVERGENT B1 ;  /* 0x0000000000017941 */ /* 0x000fea0003800200 */
.L_x_13458:
[----:B------:R-:W-:Y:S01]  /*a150*/  I2FP.F32.U32 R137, R110 ;  /* 0x0000006e00897245 */ /* 0x000fe20000201000 */
[----:B------:R-:W-:Y:S01]  /*a160*/  HADD2.F32 R110, -RZ, R163.H0_H0 ;  /* 0x200000a3ff6e7230 */ /* 0x000fe20000004100 */
[----:B------:R-:W-:Y:S01]  /*a170*/  FSEL R153, R146, RZ, P4 ;  /* 0x000000ff92997208 */ /* 0x000fe20002000000 */
[----:B------:R-:W-:Y:S01]  /*a180*/  BSSY.RECONVERGENT B1, `(.L_x_13463) ;  /* 0x000005d000017945 */ /* 0x000fe20003800200 */
[----:B------:R-:W-:Y:S02]  /*a190*/  IMAD.MOV.U32 R154, RZ, RZ, 0x2 ;  /* 0x00000002ff9a7424 */ /* 0x000fe400078e00ff */
        /* <DEDUP_REMOVED lines=18> */
.L_x_13465:
        /* <DEDUP_REMOVED lines=13> */
.L_x_13467:
[----:B------:R-:W-:Y:S05]  /*a390*/  BSYNC.RECONVERGENT B2 ;  /* 0x0000000000027941 */ /* 0x000fea0003800200 */
.L_x_13466:
        /* <DEDUP_REMOVED lines=59> */
.L_x_13464:
[----:B------:R-:W-:Y:S05]  /*a750*/  BSYNC.RECONVERGENT B1 ;  /* 0x0000000000017941 */ /* 0x000fea0003800200 */
.L_x_13463:
        /* <DEDUP_REMOVED lines=18> */
.L_x_13470:
        /* <DEDUP_REMOVED lines=15> */
.L_x_13472:
[----:B------:R-:W-:Y:S05]  /*a970*/  BSYNC.RECONVERGENT B2 ;  /* 0x0000000000027941 */ /* 0x000fea0003800200 */
.L_x_13471:
        /* <DEDUP_REMOVED lines=59> */
.L_x_13469:
[----:B------:R-:W-:Y:S05]  /*ad30*/  BSYNC.RECONVERGENT B1 ;  /* 0x0000000000017941 */ /* 0x000fea0003800200 */
.L_x_13468:
[----:B------:R-:W-:Y:S01]  /*ad40*/  I2FP.F32.U32 R111, R111 ;  /* 0x0000006f006f7245 */ /* 0x000fe20000201000 */
[----:B------:R-:W-:-:S04]  /*ad50*/  HADD2.F32 R152, -RZ, R163.H1_H1 ;  /* 0x300000a3ff987230 */ /* 0x000fc80000004100 */
[----:B------:R-:W-:Y:S01]  /*ad60*/  FFMA.FTZ R111, R111, R150, 1.1641532182693481445e-10 ;  /* 0x2f0000006f6f7423 */ /* 0x000fe20000010096 */
[----:B------:R-:W-:-:S04]  /*ad70*/  FMUL.FTZ R152, R152, R149 ;  /* 0x0000009598987220 */ /* 0x000fc80000410000 */
[----:B------:R-:W-:Y:S02]  /*ad80*/  FSETP.GTU.FTZ.AND P6, PT, R111, R148, PT ;  /* 0x000000946f00720b */ /* 0x000fe40003fdc000 */
[----:B------:R-:W-:Y:S02]  /*ad90*/  FSEL R111, R170, RZ, P5 ;  /* 0x000000ffaa6f7208 */ /* 0x000fe40002800000 */
[----:B------:R-:W-:Y:S02]  /*ada0*/  FSEL R152, R152, RZ, !P6 ;  /* 0x000000ff98987208 */ /* 0x000fe40007000000 */
[----:B------:R-:W-:-:S03]  /*adb0*/  SEL R148, RZ, 0x1, P6 ;  /* 0x00000001ff947807 */ /* 0x000fc60003000000 */
[----:B------:R-:W-:-:S04]  /*adc0*/  FADD.FTZ R111, R152, R111 ;  /* 0x0000006f986f7221 */ /* 0x000fc80000010000 */
[----:B------:R-:W-:-:S07]  /*add0*/  @P1 FADD.FTZ R111, R87, R111 ;  /* 0x0000006f576f1221 */ /* 0x000fce0000010000 */
.L_x_13392:
        /* <DEDUP_REMOVED lines=25> */
[----:B------:R-:W1:Y:S01]  /*af70*/  LDC.64 R166, c[0x0][0x3b8] ;  /* 0x0000ee00ffa67b82 */ /* 0x000e620000000a00 */
[----:B------:R-:W-:Y:S02]  /*af80*/  LOP3.LUT R149, R148, 0xffff, RZ, 0xc0, !PT ;  /* 0x0000ffff94957812 */ /* 0x000fe400078ec0ff */
[----:B0-----:R-:W-:Y:S02]  /*af90*/  LOP3.LUT R154, R141, 0xff, RZ, 0xc0, !PT ;  /* 0x000000ff8d9a7812 */ /* 0x001fe400078ec0ff */
        /* <DEDUP_REMOVED lines=13> */
[----:B-1----:R-:W-:Y:S01]  /*b070*/  IMAD.WIDE.U32 R152, R147, 0x8, R166 ;  /* 0x0000000893987825 */ /* 0x002fe200078e00a6 */
[----:B------:R-:W-:-:S05]  /*b080*/  LOP3.LUT R154, R154, 0xff, R143, 0xf8, !PT ;  /* 0x000000ff9a9a7812 */ /* 0x000fca00078ef88f */
[----:B------:R1:W-:Y:S02]  /*b090*/  STG.E.64 desc[UR6][R152.64], R154 ;  /* 0x0000009a98007986 */ /* 0x0003e4000c101b06 */
.L_x_13473:
[----:B------:R-:W-:Y:S01]  /*b0a0*/  IMAD.MOV.U32 R150, RZ, RZ, R0 ;  /* 0x000000ffff967224 */ /* 0x000fe200078e0000 */
[----:B------:R-:W-:-:S07]  /*b0b0*/  IADD3 R0, PT, PT, R147, 0x80, RZ ;  /* 0x0000008093007810 */ /* 0x000fce0007ffe0ff */
.L_x_13350:
[----:B------:R-:W-:Y:S05]  /*b0c0*/  BSYNC.RECONVERGENT B0 ;  /* 0x0000000000007941 */ /* 0x000fea0003800200 */
.L_x_13349:
        /* <DEDUP_REMOVED lines=36> */
.L_x_13479:
        /* <DEDUP_REMOVED lines=13> */
.L_x_13481:
[----:B------:R-:W-:Y:S05]  /*b3e0*/  BSYNC.RECONVERGENT B2 ;  /* 0x0000000000027941 */ /* 0x000fea0003800200 */
.L_x_13480:
        /* <DEDUP_REMOVED lines=50> */
[----:B------:R-:W-:-:S04]  /*b710*/  IMAD.WIDE.U32 R138, R137, -0x326172a9, RZ ;  /* 0xcd9e8d57898a7825 */ /* 0x000fc800078e00ff */
[----:B------:R-:W-:Y:S01]  /*b720*/  VIADD R93, R2, 0x8ff34781 ;  /* 0x8ff34781025d7836 */ /* 0x000fe20000000000 */
[----:B------:R-:W-:Y:S01]  /*b730*/  MOV R144, R138 ;  /* 0x0000008a00907202 */ /* 0x000fe20000000f00 */
[----:B------:R-:W-:-:S03]  /*b740*/  VIADD R135, R3, 0x96a522ad ;  /* 0x96a522ad03877836 */ /* 0x000fc60000000000 */
[----:B------:R-:W-:Y:S01]  /*b750*/  LOP3.LUT R136, R93, R94, R139, 0x96, !PT ;  /* 0x0000005e5d887212 */ /* 0x000fe200078e968b */
[----:B------:R-:W-:Y:S01]  /*b760*/  IMAD.MOV.U32 R94, RZ, RZ, RZ ;  /* 0x000000ffff5e7224 */ /* 0x000fe200078e00ff */
[----:B------:R-:W-:Y:S01]  /*b770*/  LOP3.LUT R135, R135, R92, R153, 0x96, !PT ;  /* 0x0000005c87877212 */ /* 0x000fe200078e9699 */
[----:B------:R-:W-:-:S07]  /*b780*/  IMAD.MOV.U32 R92, RZ, RZ, R150 ;  /* 0x000000ffff5c7224 */ /* 0x000fce00078e0096 */
.L_x_13478:
[----:B------:R-:W-:Y:S05]  /*b790*/  BSYNC.RECONVERGENT B1 ;  /* 0x0000000000017941 */ /* 0x000fea0003800200 */
.L_x_13477:
        /* <DEDUP_REMOVED lines=23> */
.L_x_13484:
        /* <DEDUP_REMOVED lines=13> */
.L_x_13486:
[----:B------:R-:W-:Y:S05]  /*b9e0*/  BSYNC.RECONVERGENT B2 ;  /* 0x0000000000027941 */ /* 0x000fea0003800200 */
.L_x_13485:
        /* <DEDUP_REMOVED lines=51> */
[----:B------:R-:W-:Y:S02]  /*bd20*/  HFMA2 R95, -RZ, RZ, 0, 0 ;  /* 0x00000000ff5f7431 */ /* 0x000fe400000001ff */
[----:B------:R-:W-:-:S04]  /*bd30*/  IMAD.WIDE.U32 R140, R137, -0x326172a9, RZ ;  /* 0xcd9e8d57898c7825 */ /* 0x000fc800078e00ff */
[----:B------:R-:W-:Y:S01]  /*bd40*/  IMAD.WIDE.U32 R138, R138, -0x2daee0ad, RZ ;  /* 0xd2511f538a8a7825 */ /* 0x000fe200078e00ff */
[----:B------:R-:W-:Y:S02]  /*bd50*/  LOP3.LUT R136, R93, R94, R141, 0x96, !PT ;  /* 0x0000005e5d887212 */ /* 0x000fe400078e968d */
[----:B------:R-:W-:Y:S01]  /*bd60*/  MOV R144, R140 ;  /* 0x0000008c00907202 */ /* 0x000fe20000000f00 */
[----:B------:R-:W-:Y:S01]  /*bd70*/  IMAD.MOV.U32 R93, RZ, RZ, R152 ;  /* 0x000000ffff5d7224 */ /* 0x000fe200078e0098 */
[----:B------:R-:W-:Y:S01]  /*bd80*/  LOP3.LUT R135, R135, R92, R139, 0x96, !PT ;  /* 0x0000005c87877212 */ /* 0x000fe200078e968b */
[----:B------:R-:W-:-:S07]  /*bd90*/  IMAD.MOV.U32 R152, RZ, RZ, R138 ;  /* 0x000000ffff987224 */ /* 0x000fce00078e008a */
.L_x_13483:
[----:B------:R-:W-:Y:S05]  /*bda0*/  BSYNC.RECONVERGENT B1 ;  /* 0x0000000000017941 */ /* 0x000fea0003800200 */
.L_x_13482:
        /* <DEDUP_REMOVED lines=23> */
.L_x_13489:
        /* <DEDUP_REMOVED lines=13> */
.L_x_13491:
[----:B------:R-:W-:Y:S05]  /*bff0*/  BSYNC.RECONVERGENT B2 ;  /* 0x0000000000027941 */ /* 0x000fea0003800200 */
.L_x_13490:
        /* <DEDUP_REMOVED lines=59> */
.L_x_13488:
[----:B------:R-:W-:Y:S05]  /*c3b0*/  BSYNC.RECONVERGENT B1 ;  /* 0x0000000000017941 */ /* 0x000fea0003800200 */
.L_x_13487:
        /* <DEDUP_REMOVED lines=20> */
.L_x_13494:
        /* <DEDUP_REMOVED lines=13> */
.L_x_13496:
[----:B------:R-:W-:Y:S05]  /*c5d0*/  BSYNC.RECONVERGENT B2 ;  /* 0x0000000000027941 */ /* 0x000fea0003800200 */
.L_x_13495:
        /* <DEDUP_REMOVED lines=59> */
.L_x_13493:
[----:B------:R-:W-:Y:S05]  /*c990*/  BSYNC.RECONVERGENT B1 ;  /* 0x0000000000017941 */ /* 0x000fea0003800200 */
.L_x_13492:
[----:B------:R-:W-:Y:S01]  /*c9a0*/  I2FP.F32.U32 R93, R93 ;  /* 0x0000005d005d7245 */ /* 0x000fe20000201000 */
[----:B------:R-:W-:Y:S01]  /*c9b0*/  HADD2.F32 R94, -RZ, R160.H1_H1 ;  /* 0x300000a0ff5e7230 */ /* 0x000fe20000004100 */
[----:B------:R-:W-:Y:S01]  /*c9c0*/  BSSY.RECONVERGENT B1, `(.L_x_13497) ;  /* 0x000005e000017945 */ /* 0x000fe20003800200 */
[----:B------:R-:W-:Y:S02]  /*c9d0*/  IMAD.MOV.U32 R138, RZ, RZ, 0x2 ;  /* 0x00000002ff8a7424 */ /* 0x000fe400078e00ff */
[----:B------:R-:W-:Y:S01]  /*c9e0*/  FFMA.FTZ R93, R93, R150, 1.1641532182693481445e-10 ;  /* 0x2f0000005d5d7423 */ /* 0x000fe20000010096 */
[----:B------:R-:W-:Y:S01]  /*c9f0*/  FMUL.FTZ R95, R94, R149 ;  /* 0x000000955e5f7220 */ /* 0x000fe20000410000 */
[----:B------:R-:W-:-:S03]  /*ca00*/  FSEL R94, R112, RZ, P4 ;  /* 0x000000ff705e7208 */ /* 0x000fc60002000000 */
[----:B------:R-:W-:-:S04]  /*ca10*/  FSETP.GTU.FTZ.AND P2, PT, R93, R148, PT ;  /* 0x000000945d00720b */ /* 0x000fc80003f5c000 */
        /* <DEDUP_REMOVED lines=15> */
.L_x_13499:
        /* <DEDUP_REMOVED lines=13> */
.L_x_13501:
[----:B------:R-:W-:Y:S05]  /*cbe0*/  BSYNC.RECONVERGENT B2 ;  /* 0x0000000000027941 */ /* 0x000fea0003800200 */
.L_x_13500:
        /* <DEDUP_REMOVED lines=59> */
.L_x_13498:
[----:B------:R-:W-:Y:S05]  /*cfa0*/  BSYNC.RECONVERGENT B1 ;  /* 0x0000000000017941 */ /* 0x000fea0003800200 */
.L_x_13497:
[----:B------:R-:W-:Y:S01]  /*cfb0*/  I2FP.F32.U32 R95, R94 ;  /* 0x0000005e005f7245 */ /* 0x000fe20000201000 */
[----:B------:R-:W-:Y:S01]  /*cfc0*/  HADD2.F32 R94, -RZ, R113.H0_H0 ;  /* 0x20000071ff5e7230 */ /* 0x000fe20000004100 */
        /* <DEDUP_REMOVED lines=18> */
.L_x_13504:
        /* <DEDUP_REMOVED lines=13> */
.L_x_13506:
[----:B------:R-:W-:Y:S05]  /*d1c0*/  BSYNC.RECONVERGENT B2 ;  /* 0x0000000000027941 */ /* 0x000fea0003800200 */
.L_x_13505:
        /* <DEDUP_REMOVED lines=59> */
.L_x_13503:
[----:B------:R-:W-:Y:S05]  /*d580*/  BSYNC.RECONVERGENT B1 ;  /* 0x0000000000017941 */ /* 0x000fea0003800200 */
.L_x_13502:
        /* <DEDUP_REMOVED lines=23> */
.L_x_13509:
        /* <DEDUP_REMOVED lines=13> */
.L_x_13511:
[----:B------:R-:W-:Y:S05]  /*d7d0*/  BSYNC.RECONVERGENT B2 ;  /* 0x0000000000027941 */ /* 0x000fea0003800200 */
.L_x_13510:
        /* <DEDUP_REMOVED lines=56> */
[----:B------:R-:W-:Y:S02]  /*db60*/  HFMA2 R138, -RZ, RZ, 0, 0 ;  /* 0x00000000ff8a7431 */ /* 0x000fe400000001ff */
[----:B------:R-:W-:Y:S02]  /*db70*/  IMAD.MOV.U32 R95, RZ, RZ, R152 ;  /* 0x000000ffff5f7224 */ /* 0x000fe400078e0098 */
[----:B------:R-:W-:-:S07]  /*db80*/  IMAD.MOV.U32 R152, RZ, RZ, R154 ;  /* 0x000000ffff987224 */ /* 0x000fce00078e009a */
.L_x_13508:
[----:B------:R-:W-:Y:S05]  /*db90*/  BSYNC.RECONVERGENT B1 ;  /* 0x0000000000017941 */ /* 0x000fea0003800200 */
.L_x_13507:
[----:B------:R-:W-:Y:S01]  /*dba0*/  I2FP.F32.U32 R95, R95 ;  /* 0x0000005f005f7245 */ /* 0x000fe20000201000 */
[----:B------:R-:W-:Y:S01]  /*dbb0*/  HADD2.F32 R112, -RZ, R113.H1_H1 ;  /* 0x30000071ff707230 */ /* 0x000fe20000004100 */
        /* <DEDUP_REMOVED lines=18> */
.L_x_13514:
        /* <DEDUP_REMOVED lines=13> */
.L_x_13516:
[----:B------:R-:W-:Y:S05]  /*ddb0*/  BSYNC.RECONVERGENT B2 ;  /* 0x0000000000027941 */ /* 0x000fea0003800200 */
.L_x_13515:
        /* <DEDUP_REMOVED lines=59> */
.L_x_13513:
[----:B------:R-:W-:Y:S05]  /*e170*/  BSYNC.RECONVERGENT B1 ;  /* 0x0000000000017941 */ /* 0x000fea0003800200 */
.L_x_13512:
        /* <DEDUP_REMOVED lines=23> */
.L_x_13519:
        /* <DEDUP_REMOVED lines=13> */
.L_x_13521:
[----:B------:R-:W-:Y:S05]  /*e3c0*/  BSYNC.RECONVERGENT B2 ;  /* 0x0000000000027941 */ /* 0x000fea0003800200 */
.L_x_13520:
        /* <DEDUP_REMOVED lines=59> */
.L_x_13518:
[----:B------:R-:W-:Y:S05]  /*e780*/  BSYNC.RECONVERGENT B1 ;  /* 0x0000000000017941 */ /* 0x000fea0003800200 */
.L_x_13517:
[----:B------:R-:W-:Y:S01]  /*e790*/  ISETP.NE.AND P3, PT, R138, 0x1, PT ;  /* 0x000000018a00780c */ /* 0x000fe20003f65270 */
[----:B------:R-:W-:Y:S01]  /*e7a0*/  BSSY.RECONVERGENT B1, `(.L_x_13522) ;  /* 0x000005a000017945 */ /* 0x000fe20003800200 */
[----:B------:R-:W-:Y:S01]  /*e7b0*/  I2FP.F32.U32 R113, R112 ;  /* 0x0000007000717245 */ /* 0x000fe20000201000 */
[----:B------:R-:W-:Y:S02]  /*e7c0*/  HADD2.F32 R112, -RZ, R114.H0_H0 ;  /* 0x20000072ff707230 */ /* 0x000fe40000004100 */
        /* <DEDUP_REMOVED lines=14> */
.L_x_13524:
        /* <DEDUP_REMOVED lines=13> */
.L_x_13526:
[----:B------:R-:W-:Y:S05]  /*e980*/  BSYNC.RECONVERGENT B2 ;  /* 0x0000000000027941 */ /* 0x000fea0003800200 */
.L_x_13525:
        /* <DEDUP_REMOVED lines=51> */
[----:B------:R-:W-:Y:S02]  /*ecc0*/  IMAD.MOV.U32 R137, RZ, RZ, R152 ;  /* 0x000000ffff897224 */ /* 0x000fe400078e0098 */
[----:B------:R-:W-:-:S04]  /*ecd0*/  IMAD.WIDE.U32 R154, R139, -0x326172a9, RZ ;  /* 0xcd9e8d578b9a7825 */ /* 0x000fc800078e00ff */
[----:B------:R-:W-:Y:S01]  /*ece0*/  IMAD.WIDE.U32 R138, R135, -0x2daee0ad, RZ ;  /* 0xd2511f53878a7825 */ /* 0x000fe200078e00ff */
[----:B------:R-:W-:Y:S02]  /*ecf0*/  LOP3.LUT R136, R113, R136, R155, 0x96, !PT ;  /* 0x0000008871887212 */ /* 0x000fe400078e969b */
[----:B------:R-:W-:Y:S01]  /*ed00*/  MOV R144, R154 ;  /* 0x0000009a00907202 */ /* 0x000fe20000000f00 */
[----:B------:R-:W-:Y:S02]  /*ed10*/  VIADD R135, R3, 0x96a522ad ;  /* 0x96a522ad03877836 */ /* 0x000fe40000000000 */
[----:B------:R-:W-:-:S03]  /*ed20*/  IMAD.MOV.U32 R152, RZ, RZ, R138 ;  /* 0x000000ffff987224 */ /* 0x000fc600078e008a */
[----:B------:R-:W-:-:S07]  /*ed30*/  LOP3.LUT R135, R135, R112, R139, 0x96, !PT ;  /* 0x0000007087877212 */ /* 0x000fce00078e968b */
.L_x_13523:
[----:B------:R-:W-:Y:S05]  /*ed40*/  BSYNC.RECONVERGENT B1 ;  /* 0x0000000000017941 */ /* 0x000fea0003800200 */
.L_x_13522:
        /* <DEDUP_REMOVED lines=23> */
.L_x_13529:
        /* <DEDUP_REMOVED lines=13> */
.L_x_13531:
[----:B------:R-:W-:Y:S05]  /*ef90*/  BSYNC.RECONVERGENT B2 ;  /* 0x0000000000027941 */ /* 0x000fea0003800200 */
.L_x_13530:
        /* <DEDUP_REMOVED lines=59> */
.L_x_13528:
[----:B------:R-:W-:Y:S05]  /*f350*/  BSYNC.RECONVERGENT B1 ;  /* 0x0000000000017941 */ /* 0x000fea0003800200 */
.L_x_13527:
        /* <DEDUP_REMOVED lines=18> */
.L_x_13534:
        /* <DEDUP_REMOVED lines=13> */
.L_x_13536:
[----:B------:R-:W-:Y:S05]  /*f550*/  BSYNC.RECONVERGENT B2 ;  /* 0x0000000000027941 */ /* 0x000fea0003800200 */
.L_x_13535:
        /* <DEDUP_REMOVED lines=59> */
.L_x_13533:
[----:B------:R-:W-:Y:S05]  /*f910*/  BSYNC.RECONVERGENT B1 ;  /* 0x0000000000017941 */ /* 0x000fea0003800200 */
.L_x_13532:
[----:B------:R-:W-:Y:S01]  /*f920*/  I2FP.F32.U32 R113, R137 ;  /* 0x0000008900717245 */ /* 0x000fe20000201000 */
[----:B------:R-:W-:Y:S01]  /*f930*/  HADD2.F32 R138, -RZ, R162.H1_H1 ;  /* 0x300000a2ff8a7230 */ /* 0x000fe20000004100 */
        /* <DEDUP_REMOVED lines=21> */
.L_x_13539:
        /* <DEDUP_REMOVED lines=13> */
.L_x_13541:
[----:B------:R-:W-:Y:S05]  /*fb60*/  BSYNC.RECONVERGENT B2 ;  /* 0x0000000000027941 */ /* 0x000fea0003800200 */
.L_x_13540:
        /* <DEDUP_REMOVED lines=59> */
.L_x_13538:
[----:B------:R-:W-:Y:S05]  /*ff20*/  BSYNC.RECONVERGENT B1 ;  /* 0x0000000000017941 */ /* 0x000fea0003800200 */
.L_x_13537:
        /* <DEDUP_REMOVED lines=18> */
.L_x_13544:
        /* <DEDUP_REMOVED lines=13> */
.L_x_13546:
[----:B------:R-:W-:Y:S05]  /*10120*/  BSYNC.RECONVERGENT B2 ;  /* 0x0000000000027941 */ /* 0x000fea0003800200 */
.L_x_13545:
        /* <DEDUP_REMOVED lines=59> */
.L_x_13543:
[----:B------:R-:W-:Y:S05]  /*104e0*/  BSYNC.RECONVERGENT B1 ;  /* 0x0000000000017941 */ /* 0x000fea0003800200 */
.L_x_13542:
        /* <DEDUP_REMOVED lines=23> */
.L_x_13549:
        /* <DEDUP_REMOVED lines=13> */
.L_x_13551:
[----:B------:R-:W-:Y:S05]  /*10730*/  BSYNC.RECONVERGENT B2 ;  /* 0x0000000000027941 */ /* 0x000fea0003800200 */
.L_x_13550:
        /* <DEDUP_REMOVED lines=55> */
[----:B------:R-:W-:Y:S02]  /*10ab0*/  VIADD R135, R3, 0x96a522ad ;  /* 0x96a522ad03877836 */ /* 0x000fe40000000000 */
[----:B------:R-:W-:Y:S02]  /*10ac0*/  HFMA2 R164, -RZ, RZ, 0, 0 ;  /* 0x00000000ffa47431 */ /* 0x000fe400000001ff */
[----:B------:R-:W-:Y:S01]  /*10ad0*/  IMAD.MOV.U32 R152, RZ, RZ, R166 ;  /* 0x000000ffff987224 */ /* 0x000fe200078e00a6 */
[----:B------:R-:W-:-:S07]  /*10ae0*/  LOP3.LUT R135, R135, R154, R167, 0x96, !PT ;  /* 0x0000009a87877212 */ /* 0x000fce00078e96a7 */
.L_x_13548:
[----:B------:R-:W-:Y:S05]  /*10af0*/  BSYNC.RECONVERGENT B1 ;  /* 0x0000000000017941 */ /* 0x000fea0003800200 */
.L_x_13547:
        /* <DEDUP_REMOVED lines=18> */
.L_x_13554:
        /* <DEDUP_REMOVED lines=15> */
.L_x_13556:
[----:B------:R-:W-:Y:S05]  /*10d10*/  BSYNC.RECONVERGENT B2 ;  /* 0x0000000000027941 */ /* 0x000fea0003800200 */
.L_x_13555:
        /* <DEDUP_REMOVED lines=59> */
.L_x_13553:
[----:B------:R-:W-:Y:S05]  /*110d0*/  BSYNC.RECONVERGENT B1 ;  /* 0x0000000000017941 */ /* 0x000fea0003800200 */
.L_x_13552:
[----:B------:R-:W-:Y:S01]  /*110e0*/  I2FP.F32.U32 R115, R115 ;  /* 0x0000007300737245 */ /* 0x000fe20000201000 */
[----:B------:R-:W-:-:S04]  /*110f0*/  HADD2.F32 R154, -RZ, R163.H1_H1 ;  /* 0x300000a3ff9a7230 */ /* 0x000fc80000004100 */
[----:B------:R-:W-:Y:S01]  /*11100*/  FFMA.FTZ R115, R115, R150, 1.1641532182693481445e-10 ;  /* 0x2f00000073737423 */ /* 0x000fe20000010096 */
[----:B------:R-:W-:Y:S01]  /*11110*/  FMUL.FTZ R154, R154, R149 ;  /* 0x000000959a9a7220 */ /* 0x000fe20000410000 */
[----:B------:R-:W-:-:S03]  /*11120*/  FSEL R150, R172, RZ, P5 ;  /* 0x000000ffac967208 */ /* 0x000fc60002800000 */
[----:B------:R-:W-:-:S04]  /*11130*/  FSETP.GTU.FTZ.AND P6, PT, R115, R148, PT ;  /* 0x000000947300720b */ /* 0x000fc80003fdc000 */
[----:B------:R-:W-:Y:S02]  /*11140*/  FSEL R115, R154, RZ, !P6 ;  /* 0x000000ff9a737208 */ /* 0x000fe40007000000 */
[----:B------:R-:W-:-:S03]  /*11150*/  SEL R148, RZ, 0x1, P6 ;  /* 0x00000001ff947807 */ /* 0x000fc60003000000 */
[----:B------:R-:W-:-:S04]  /*11160*/  FADD.FTZ R115, R115, R150 ;  /* 0x0000009673737221 */ /* 0x000fc80000010000 */
[----:B------:R-:W-:Y:S01]  /*11170*/  @P1 FADD.FTZ R115, R87, R115 ;  /* 0x0000007357731221 */ /* 0x000fe20000010000 */
[----:B------:R-:W-:Y:S06]  /*11180*/  BRA `(.L_x_13557) ;  /* 0x0000003000147947 */ /* 0x000fec0003800000 */
.L_x_13476:
        /* <DEDUP_REMOVED lines=16> */
.L_x_13560:
        /* <DEDUP_REMOVED lines=13> */
.L_x_13562:
[----:B------:R-:W-:Y:S05]  /*11360*/  BSYNC.RECONVERGENT B2 ;  /* 0x0000000000027941 */ /* 0x000fea0003800200 */
.L_x_13561:
        /* <DEDUP_REMOVED lines=39> */
[C---:B------:R-:W-:Y:S02]  /*115e0*/  IADD3 R93, PT, PT, R2.reuse, 0x5384540f, RZ ;  /* 0x5384540f025d7810 */ /* 0x040fe40007ffe0ff */
[----:B------:R-:W-:Y:S01]  /*115f0*/  IADD3 R135, PT, PT, R2, -0xe443238, RZ ;  /* 0xf1bbcdc802877810 */ /* 0x000fe20007ffe0ff */
        /* <DEDUP_REMOVED lines=17> */
.L_x_13559:
[----:B------:R-:W-:Y:S05]  /*11710*/  BSYNC.RECONVERGENT B1 ;  /* 0x0000000000017941 */ /* 0x000fea0003800200 */
.L_x_13558:
        /* <DEDUP_REMOVED lines=8> */
[----:B-----5:R-:W-:-:S04]  /*117a0*/  HADD2.F32 R93, -RZ, R112.H0_H0 ;  /* 0x20000070ff5d7230 */ /* 0x020fc80000004100 */
[----:B0-----:R-:W-:Y:S01]  /*117b0*/  FSETP.LE.FTZ.AND P3, PT, R94, R149, PT ;  /* 0x000000955e00720b */ /* 0x001fe20003f73000 */
        /* <DEDUP_REMOVED lines=11> */
.L_x_13565:
        /* <DEDUP_REMOVED lines=13> */
.L_x_13567:
[----:B------:R-:W-:Y:S05]  /*11940*/  BSYNC.RECONVERGENT B2 ;  /* 0x0000000000027941 */ /* 0x000fea0003800200 */
.L_x_13566:
        /* <DEDUP_REMOVED lines=59> */
.L_x_13564:
[----:B------:R-:W-:Y:S05]  /*11d00*/  BSYNC.RECONVERGENT B1 ;  /* 0x0000000000017941 */ /* 0x000fea0003800200 */
.L_x_13563:
[----:B------:R-:W-:Y:S01]  /*11d10*/  I2FP.F32.U32 R95, R94 ;  /* 0x0000005e005f7245 */ /* 0x000fe20000201000 */
[----:B------:R-:W-:Y:S01]  /*11d20*/  BSSY.RECONVERGENT B1, `(.L_x_13568) ;  /* 0x000005b000017945 */ /* 0x000fe20003800200 */
[----:B------:R-:W-:Y:S01]  /*11d30*/  ISETP.NE.AND P2, PT, R146, 0x1, PT ;  /* 0x000000019200780c */ /* 0x000fe20003f45270 */
[----:B------:R-:W-:Y:S01]  /*11d40*/  HADD2.F32 R112, -RZ, R112.H1_H1 ;  /* 0x30000070ff707230 */ /* 0x000fe20000004100 */
[----:B------:R-:W-:Y:S01]  /*11d50*/  LOP3.LUT R151, R151, 0xfffffff7, RZ, 0xc0, !PT ;  /* 0xfffffff797977812 */ /* 0x000fe200078ec0ff */
[----:B------:R-:W-:Y:S01]  /*11d60*/  FFMA.FTZ R94, R95, R92, 1.1641532182693481445e-10 ;  /* 0x2f0000005f5e7423 */ /* 0x000fe2000001005c */
[----:B------:R-:W-:-:S04]  /*11d70*/  IMAD.MOV.U32 R150, RZ, RZ, 0x2 ;  /* 0x00000002ff967424 */ /* 0x000fc800078e00ff */
        /* <DEDUP_REMOVED lines=12> */
.L_x_13570:
        /* <DEDUP_REMOVED lines=13> */
.L_x_13572:
[----:B------:R-:W-:Y:S05]  /*11f10*/  BSYNC.RECONVERGENT B2 ;  /* 0x0000000000027941 */ /* 0x000fea0003800200 */
.L_x_13571:
        /* <DEDUP_REMOVED lines=59> */
.L_x_13569:
[----:B------:R-:W-:Y:S05]  /*122d0*/  BSYNC.RECONVERGENT B1 ;  /* 0x0000000000017941 */ /* 0x000fea0003800200 */
.L_x_13568:
[----:B------:R-:W-:Y:S01]  /*122e0*/  I2FP.F32.U32 R95, R94 ;  /* 0x0000005e005f7245 */ /* 0x000fe20000201000 */
[----:B------:R-:W-:Y:S01]  /*122f0*/  BSSY.RECONVERGENT B1, `(.L_x_13573) ;  /* 0x000005b000017945 */ /* 0x000fe20003800200 */
[----:B------:R-:W-:Y:S01]  /*12300*/  ISETP.NE.AND P2, PT, R150, 0x1, PT ;  /* 0x000000019600780c */ /* 0x000fe20003f45270 */
[----:B------:R-:W-:Y:S01]  /*12310*/  HADD2.F32 R94, -RZ, R113.H0_H0 ;  /* 0x20000071ff5e7230 */ /* 0x000fe20000004100 */
        /* <DEDUP_REMOVED lines=15> */
.L_x_13575:
        /* <DEDUP_REMOVED lines=13> */
.L_x_13577:
[----:B------:R-:W-:Y:S05]  /*124e0*/  BSYNC.RECONVERGENT B2 ;  /* 0x0000000000027941 */ /* 0x000fea0003800200 */
.L_x_13576:
[----:B------:R-:W-:Y:S01]  /*124f0*/  IMAD.WIDE.U32 R164, R169, -0x326172a9, RZ ;  /* 0xcd9e8d57a9a47825 */ /* 0x000fe200078e00ff */
[----:B------:R-:W-:Y:S02]  /*12500*/  LOP3.LUT R170, R145, R155, R3, 0x96, !PT ;  /* 0x0000009b91aa7212 */ /* 0x000fe400078e9603 */
[----:B------:R-:W-:Y:S01]  /*12510*/  IADD3 R95, PT, PT, R2, -0x61c88647, RZ ;  /* 0x9e3779b9025f7810 */ /* 0x000fe20007ffe0ff */
        /* <DEDUP_REMOVED lines=51> */
[----:B------:R-:W-:Y:S01]  /*12850*/  MOV R144, R170 ;  /* 0x000000aa00907202 */ /* 0x000fe20000000f00 */
[----:B------:R-:W-:-:S05]  /*12860*/  VIADD R95, R3, 0x96a522ad ;  /* 0x96a522ad035f7836 */ /* 0x000fca0000000000 */
[----:B------:R-:W-:Y:S01]  /*12870*/  LOP3.LUT R135, R95, R154, R167, 0x96, !PT ;  /* 0x0000009a5f877212 */ /* 0x000fe200078e96a7 */
[----:B------:R-:W-:Y:S01]  /*12880*/  IMAD.MOV.U32 R95, RZ, RZ, R152 ;  /* 0x000000ffff5f7224 */ /* 0x000fe200078e0098 */
[----:B------:R-:W-:-:S07]  /*12890*/  MOV R152, R166 ;  /* 0x000000a600987202 */ /* 0x000fce0000000f00 */
.L_x_13574:
[----:B------:R-:W-:Y:S05]  /*128a0*/  BSYNC.RECONVERGENT B1 ;  /* 0x0000000000017941 */ /* 0x000fea0003800200 */
.L_x_13573:
        /* <DEDUP_REMOVED lines=19> */
.L_x_13580:
        /* <DEDUP_REMOVED lines=13> */
.L_x_13582:
[----:B------:R-:W-:Y:S05]  /*12ab0*/  BSYNC.RECONVERGENT B2 ;  /* 0x0000000000027941 */ /* 0x000fea0003800200 */
.L_x_13581:
        /* <DEDUP_REMOVED lines=40> */
[----:B------:R-:W-:Y:S02]  /*12d40*/  IADD3 R95, PT, PT, R3, 0x1fd5c5a3, RZ ;  /* 0x1fd5c5a3035f7810 */ /* 0x000fe40007ffe0ff */
        /* <DEDUP_REMOVED lines=10> */
[----:B------:R-:W-:Y:S01]  /*12df0*/  IMAD.WIDE.U32 R166, R95, -0x2daee0ad, RZ ;  /* 0xd2511f535fa67825 */ /* 0x000fe200078e00ff */
[----:B------:R-:W-:Y:S02]  /*12e00*/  IADD3 R95, PT, PT, R3, -0x695add53, RZ ;  /* 0x96a522ad035f7810 */ /* 0x000fe40007ffe0ff */
[----:B------:R-:W-:Y:S01]  /*12e10*/  LOP3.LUT R136, R135, R164, R171, 0x96, !PT ;  /* 0x000000a487887212 */ /* 0x000fe200078e96ab */
[----:B------:R-:W-:Y:S01]  /*12e20*/  IMAD.MOV.U32 R144, RZ, RZ, R170 ;  /* 0x000000ffff907224 */ /* 0x000fe200078e00aa */
[----:B------:R-:W-:Y:S01]  /*12e30*/  LOP3.LUT R135, R95, R154, R167, 0x96, !PT ;  /* 0x0000009a5f877212 */ /* 0x000fe200078e96a7 */
[----:B------:R-:W-:Y:S01]  /*12e40*/  HFMA2 R154, -RZ, RZ, 0, 0 ;  /* 0x00000000ff9a7431 */ /* 0x000fe200000001ff */
[----:B------:R-:W-:Y:S01]  /*12e50*/  MOV R95, R152 ;  /* 0x00000098005f7202 */ /* 0x000fe20000000f00 */
[----:B------:R-:W-:-:S07]  /*12e60*/  IMAD.MOV.U32 R152, RZ, RZ, R166 ;  /* 0x000000ffff987224 */ /* 0x000fce00078e00a6 */
.L_x_13579:
[----:B------:R-:W-:Y:S05]  /*12e70*/  BSYNC.RECONVERGENT B1 ;  /* 0x0000000000017941 */ /* 0x000fea0003800200 */
.L_x_13578:
[----:B------:R-:W-:Y:S01]  /*12e80*/  ISETP.NE.AND P3, PT, R154, 0x1, PT ;  /* 0x000000019a00780c */ /* 0x000fe20003f65270 */
[----:B------:R-:W-:Y:S01]  /*12e90*/  BSSY.RECONVERGENT B1, `(.L_x_13583) ;  /* 0x0000059000017945 */ /* 0x000fe20003800200 */
[----:B------:R-:W-:Y:S01]  /*12ea0*/  I2FP.F32.U32 R95, R95 ;  /* 0x0000005f005f7245 */ /* 0x000fe20000201000 */
[----:B------:R-:W-:Y:S01]  /*12eb0*/  IMAD.MOV.U32 R155, RZ, RZ, 0x2 ;  /* 0x00000002ff9b7424 */ /* 0x000fe200078e00ff */
[----:B------:R-:W-:-:S03]  /*12ec0*/  MOV R150, R144 ;  /* 0x0000009000967202 */ /* 0x000fc60000000f00 */
        /* <DEDUP_REMOVED lines=12> */
.L_x_13585:
        /* <DEDUP_REMOVED lines=13> */
.L_x_13587:
[----:B------:R-:W-:Y:S05]  /*13060*/  BSYNC.RECONVERGENT B2 ;  /* 0x0000000000027941 */ /* 0x000fea0003800200 */
.L_x_13586:
        /* <DEDUP_REMOVED lines=54> */
[----:B------:R-:W-:Y:S02]  /*133d0*/  LOP3.LUT R136, R153, R164, R171, 0x96, !PT ;  /* 0x000000a499887212 */ /* 0x000fe400078e96ab */
[----:B------:R-:W-:Y:S01]  /*133e0*/  MOV R144, R170 ;  /* 0x000000aa00907202 */ /* 0x000fe20000000f00 */
[----:B------:R-:W-:Y:S01]  /*133f0*/  VIADD R135, R3, 0x96a522ad ;  /* 0x96a522ad03877836 */ /* 0x000fe20000000000 */
[----:B------:R-:W-:-:S04]  /*13400*/  MOV R152, R166 ;  /* 0x000000a600987202 */ /* 0x000fc80000000f00 */
[----:B------:R-:W-:-:S07]  /*13410*/  LOP3.LUT R135, R135, R154, R167, 0x96, !PT ;  /* 0x0000009a87877212 */ /* 0x000fce00078e96a7 */
.L_x_13584:
[----:B------:R-:W-:Y:S05]  /*13420*/  BSYNC.RECONVERGENT B1 ;  /* 0x0000000000017941 */ /* 0x000fea0003800200 */
.L_x_13583:
        /* <DEDUP_REMOVED lines=17> */
.L_x_13590:
        /* <DEDUP_REMOVED lines=13> */
.L_x_13592:
[----:B------:R-:W-:Y:S05]  /*13610*/  BSYNC.RECONVERGENT B2 ;  /* 0x0000000000027941 */ /* 0x000fea0003800200 */
.L_x_13591:
[----:B------:R-:W-:Y:S01]  /*13620*/  IMAD.WIDE.U32 R164, R169, -0x326172a9, RZ ;  /* 0xcd9e8d57a9a47825 */ /* 0x000fe200078e00ff */
[----:B------:R-:W-:Y:S02]  /*13630*/  LOP3.LUT R170, R145, R155, R3, 0x96, !PT ;  /* 0x0000009b91aa7212 */ /* 0x000fe400078e9603 */
[----:B------:R-:W-:Y:S01]  /*13640*/  IADD3 R153, PT, PT, R3, -0x4498517b, RZ ;  /* 0xbb67ae8503997810 */ /* 0x000fe20007ffe0ff */
[----:B------:R-:W-:Y:S01]  /*13650*/  VIADD R135, R2, 0x9e3779b9 ;  /* 0x9e3779b902877836 */ /* 0x000fe20000000000 */
[----:B------:R-:W-:Y:S01]  /*13660*/  LOP3.LUT R166, R129, R165, R2, 0x96, !PT ;  /* 0x000000a581a67212 */ /* 0x000fe200078e9602 */
[----:B------:R-:W-:Y:S01]  /*13670*/  IMAD.WIDE.U32 R170, R170, -0x326172a9, RZ ;  /* 0xcd9e8d57aaaa7825 */ /* 0x000fe200078e00ff */
[----:B------:R-:W-:-:S03]  /*13680*/  MOV R150, R152 ;  /* 0x0000009800967202 */ /* 0x000fc60000000f00 */
        /* <DEDUP_REMOVED lines=39> */
[----:B------:R-:W-:-:S03]  /*13900*/  IADD3 R135, PT, PT, R2, -0xe443238, RZ ;  /* 0xf1bbcdc802877810 */ /* 0x000fc60007ffe0ff */
[----:B------:R-:W-:Y:S01]  /*13910*/  VIADD R153, R3, 0xdb3d7428 ;  /* 0xdb3d742803997836 */ /* 0x000fe20000000000 */
[----:B------:R-:W-:-:S04]  /*13920*/  LOP3.LUT R135, R135, R170, R165, 0x96, !PT ;  /* 0x000000aa87877212 */ /* 0x000fc800078e96a5 */
[----:B------:R-:W-:Y:S01]  /*13930*/  LOP3.LUT R153, R153, R166, R155, 0x96, !PT ;  /* 0x000000a699997212 */ /* 0x000fe200078e969b */
[----:B------:R-:W-:Y:S01]  /*13940*/  IMAD.WIDE.U32 R166, R135, -0x2daee0ad, RZ ;  /* 0xd2511f5387a67825 */ /* 0x000fe200078e00ff */
[----:B------:R-:W-:-:S03]  /*13950*/  IADD3 R135, PT, PT, R3, -0x695add53, RZ ;  /* 0x96a522ad03877810 */ /* 0x000fc60007ffe0ff */
[----:B------:R-:W-:Y:S01]  /*13960*/  IMAD.WIDE.U32 R170, R153, -0x326172a9, RZ ;  /* 0xcd9e8d5799aa7825 */ /* 0x000fe200078e00ff */
[----:B------:R-:W-:-:S03]  /*13970*/  LOP3.LUT R135, R135, R154, R167, 0x96, !PT ;  /* 0x0000009a87877212 */ /* 0x000fc600078e96a7 */
[----:B------:R-:W-:Y:S02]  /*13980*/  HFMA2 R154, -RZ, RZ, 0, 0 ;  /* 0x00000000ff9a7431 */ /* 0x000fe400000001ff */
[----:B------:R-:W-:Y:S02]  /*13990*/  VIADD R153, R2, 0x8ff34781 ;  /* 0x8ff3478102997836 */ /* 0x000fe40000000000 */
[----:B------:R-:W-:Y:S02]  /*139a0*/  IMAD.MOV.U32 R144, RZ, RZ, R170 ;  /* 0x000000ffff907224 */ /* 0x000fe400078e00aa */
[----:B------:R-:W-:Y:S01]  /*139b0*/  IMAD.MOV.U32 R152, RZ, RZ, R166 ;  /* 0x000000ffff987224 */ /* 0x000fe200078e00a6 */
[----:B------:R-:W-:-:S07]  /*139c0*/  LOP3.LUT R136, R153, R164, R171, 0x96, !PT ;  /* 0x000000a499887212 */ /* 0x000fce00078e96ab */
.L_x_13589:
[----:B------:R-:W-:Y:S05]  /*139d0*/  BSYNC.RECONVERGENT B1 ;  /* 0x0000000000017941 */ /* 0x000fea0003800200 */
.L_x_13588:
[----:B------:R-:W-:Y:S01]  /*139e0*/  ISETP.NE.AND P5, PT, R154, 0x1, PT ;  /* 0x000000019a00780c */ /* 0x000fe20003fa5270 */
[----:B------:R-:W-:Y:S01]  /*139f0*/  BSSY.RECONVERGENT B1, `(.L_x_13593) ;  /* 0x0000059000017945 */ /* 0x000fe20003800200 */
[----:B------:R-:W-:Y:S01]  /*13a00*/  I2FP.F32.U32 R153, R150 ;  /* 0x0000009600997245 */ /* 0x000fe20000201000 */
[----:B------:R-:W-:Y:S02]  /*13a10*/  HADD2.F32 R172, -RZ, R115.H0_H0 ;  /* 0x20000073ffac7230 */ /* 0x000fe40000004100 */
        /* <DEDUP_REMOVED lines=13> */
.L_x_13595:
        /* <DEDUP_REMOVED lines=13> */
.L_x_13597:
[----:B------:R-:W-:Y:S05]  /*13bc0*/  BSYNC.RECONVERGENT B2 ;  /* 0x0000000000027941 */ /* 0x000fea0003800200 */
.L_x_13596:
        /* <DEDUP_REMOVED lines=55> */
[----:B------:R-:W-:Y:S02]  /*13f40*/  VIADD R135, R3, 0x96a522ad ;  /* 0x96a522ad03877836 */ /* 0x000fe40000000000 */
[----:B------:R-:W-:Y:S01]  /*13f50*/  IMAD.MOV.U32 R153, RZ, RZ, R152 ;  /* 0x000000ffff997224 */ /* 0x000fe200078e0098 */
[----:B------:R-:W-:Y:S02]  /*13f60*/  MOV R152, R166 ;  /* 0x000000a600987202 */ /* 0x000fe40000000f00 */
[----:B------:R-:W-:-:S07]  /*13f70*/  LOP3.LUT R135, R135, R154, R167, 0x96, !PT ;  /* 0x0000009a87877212 */ /* 0x000fce00078e96a7 */
.L_x_13594:
[----:B------:R-:W-:Y:S05]  /*13f80*/  BSYNC.RECONVERGENT B1 ;  /* 0x0000000000017941 */ /* 0x000fea0003800200 */
.L_x_13593:
        /* <DEDUP_REMOVED lines=37> */
.L_x_13557:
        /* <DEDUP_REMOVED lines=25> */
[----:B------:R-:W1:Y:S01]  /*14370*/  LDC.64 R170, c[0x0][0x3b8] ;  /* 0x0000ee00ffaa7b82 */ /* 0x000e620000000a00 */
[----:B------:R-:W-:Y:S02]  /*14380*/  LOP3.LUT R149, R148, 0xffff, RZ, 0xc0, !PT ;  /* 0x0000ffff94957812 */ /* 0x000fe400078ec0ff */
[----:B------:R-:W-:Y:S02]  /*14390*/  LOP3.LUT R150, R150, 0xff0000, RZ, 0xc0, !PT ;  /* 0x00ff000096967812 */ /* 0x000fe400078ec0ff */
[----:B0-----:R-:W-:Y:S02]  /*143a0*/  PRMT R154, R138, 0x7104, RZ ;  /* 0x000071048a9a7816 */ /* 0x001fe400000000ff */
        /* <DEDUP_REMOVED lines=11> */
[----:B-1----:R-:W-:Y:S01]  /*14460*/  IMAD.WIDE.U32 R154, R0, 0x8, R170 ;  /* 0x00000008009a7825 */ /* 0x002fe200078e00aa */
[----:B------:R-:W-:Y:S02]  /*14470*/  LOP3.LUT R165, R149, R167, RZ, 0xfc, !PT ;  /* 0x000000a795a57212 */ /* 0x000fe400078efcff */
[----:B------:R-:W-:-:S05]  /*14480*/  LOP3.LUT R164, R164, 0xff, R143, 0xf8, !PT ;  /* 0x000000ffa4a47812 */ /* 0x000fca00078ef88f */
[----:B------:R1:W-:Y:S02]  /*14490*/  STG.E.64 desc[UR6][R154.64], R164 ;  /* 0x000000a49a007986 */ /* 0x0003e4000c101b06 */
.L_x_13598:
[----:B------:R-:W-:Y:S01]  /*144a0*/  IMAD.MOV.U32 R150, RZ, RZ, R152 ;  /* 0x000000ffff967224 */ /* 0x000fe200078e0098 */
[----:B------:R-:W-:-:S07]  /*144b0*/  IADD3 R0, PT, PT, R0, 0x80, RZ ;  /* 0x0000008000007810 */ /* 0x000fce0007ffe0ff */
.L_x_13475:
[----:B------:R-:W-:Y:S05]  /*144c0*/  BSYNC.RECONVERGENT B0 ;  /* 0x0000000000007941 */ /* 0x000fea0003800200 */
.L_x_13474:
        /* <DEDUP_REMOVED lines=36> */
.L_x_13604:
        /* <DEDUP_REMOVED lines=13> */
.L_x_13606:
[----:B------:R-:W-:Y:S05]  /*147e0*/  BSYNC.RECONVERGENT B2 ;  /* 0x0000000000027941 */ /* 0x000fea0003800200 */
.L_x_13605:
        /* <DEDUP_REMOVED lines=52> */
[----:B------:R-:W-:Y:S02]  /*14b30*/  IADD3 R135, PT, PT, R3, -0x695add53, RZ ;  /* 0x96a522ad03877810 */ /* 0x000fe40007ffe0ff */
[----:B------:R-:W-:Y:S01]  /*14b40*/  LOP3.LUT R136, R97, R98, R139, 0x96, !PT ;  /* 0x0000006261887212 */ /* 0x000fe200078e968b */
[----:B------:R-:W-:Y:S01]  /*14b50*/  IMAD.MOV.U32 R144, RZ, RZ, R138 ;  /* 0x000000ffff907224 */ /* 0x000fe200078e008a */
[----:B------:R-:W-:Y:S01]  /*14b60*/  LOP3.LUT R135, R135, R96, R153, 0x96, !PT ;  /* 0x0000006087877212 */ /* 0x000fe200078e9699 */
[----:B------:R-:W-:Y:S01]  /*14b70*/  IMAD.MOV.U32 R98, RZ, RZ, RZ ;  /* 0x000000ffff627224 */ /* 0x000fe200078e00ff */
[----:B------:R-:W-:-:S07]  /*14b80*/  MOV R96, R150 ;  /* 0x0000009600607202 */ /* 0x000fce0000000f00 */
.L_x_13603:
[----:B------:R-:W-:Y:S05]  /*14b90*/  BSYNC.RECONVERGENT B1 ;  /* 0x0000000000017941 */ /* 0x000fea0003800200 */
.L_x_13602:
        /* <DEDUP_REMOVED lines=23> */
.L_x_13609:
        /* <DEDUP_REMOVED lines=13> */
.L_x_13611:
[----:B------:R-:W-:Y:S05]  /*14de0*/  BSYNC.RECONVERGENT B2 ;  /* 0x0000000000027941 */ /* 0x000fea0003800200 */
.L_x_13610:
[----:B------:R-:W-:Y:S01]  /*14df0*/  IMAD.WIDE.U32 R98, R169, -0x326172a9, RZ ;  /* 0xcd9e8d57a9627825 */ /* 0x000fe200078e00ff */
[----:B------:R-:W-:Y:S02]  /*14e00*/  LOP3.LUT R138, R145, R97, R3, 0x96, !PT ;  /* 0x00000061918a7212 */ /* 0x000fe400078e9603 */
[----:B------:R-:W-:Y:S02]  /*14e10*/  IADD3 R97, PT, PT, R2, -0x61c88647, RZ ;  /* 0x9e3779b902617810 */ /* 0x000fe40007ffe0ff */
        /* <DEDUP_REMOVED lines=52> */
[----:B------:R-:W-:Y:S01]  /*15160*/  IMAD.MOV.U32 R97, RZ, RZ, R152 ;  /* 0x000000ffff617224 */ /* 0x000fe200078e0098 */
[----:B------:R-:W-:Y:S01]  /*15170*/  MOV R152, R138 ;  /* 0x0000008a00987202 */ /* 0x000fe20000000f00 */
[----:B------:R-:W-:Y:S01]  /*15180*/  IMAD.MOV.U32 R99, RZ, RZ, RZ ;  /* 0x000000ffff637224 */ /* 0x000fe200078e00ff */
[----:B------:R-:W-:-:S07]  /*15190*/  LOP3.LUT R135, R135, R96, R139, 0x96, !PT ;  /* 0x0000006087877212 */ /* 0x000fce00078e968b */
.L_x_13608:
[----:B------:R-:W-:Y:S05]  /*151a0*/  BSYNC.RECONVERGENT B1 ;  /* 0x0000000000017941 */ /* 0x000fea0003800200 */
.L_x_13607:
[----:B------:R-:W-:Y:S01]  /*151b0*/  I2FP.F32.U32 R97, R97 ;  /* 0x0000006100617245 */ /* 0x000fe20000201000 */
[----:B------:R-:W-:Y:S01]  /*151c0*/  HADD2.F32 R96, -RZ, R160.H0_H0 ;  /* 0x200000a0ff607230 */ /* 0x000fe20000004100 */
        /* <DEDUP_REMOVED lines=21> */
.L_x_13614:
        /* <DEDUP_REMOVED lines=13> */
.L_x_13616:
[----:B------:R-:W-:Y:S05]  /*153f0*/  BSYNC.RECONVERGENT B2 ;  /* 0x0000000000027941 */ /* 0x000fea0003800200 */
.L_x_13615:
        /* <DEDUP_REMOVED lines=50> */
[----:B------:R-:W-:Y:S01]  /*15720*/  IMAD.WIDE.U32 R140, R135, -0x326172a9, RZ ;  /* 0xcd9e8d57878c7825 */ /* 0x000fe200078e00ff */
[----:B------:R-:W-:-:S03]  /*15730*/  IADD3 R135, PT, PT, R3, -0x695add53, RZ ;  /* 0x96a522ad03877810 */ /* 0x000fc60007ffe0ff */
[----:B------:R-:W-:Y:S01]  /*15740*/  IMAD.WIDE.U32 R138, R97, -0x2daee0ad, RZ ;  /* 0xd2511f53618a7825 */ /* 0x000fe200078e00ff */
[----:B------:R-:W-:Y:S02]  /*15750*/  MOV R97, R152 ;  /* 0x0000009800617202 */ /* 0x000fe40000000f00 */
[----:B------:R-:W-:Y:S01]  /*15760*/  LOP3.LUT R136, R99, R136, R141, 0x96, !PT ;  /* 0x0000008863887212 */ /* 0x000fe200078e968d */
[----:B------:R-:W-:Y:S01]  /*15770*/  IMAD.MOV.U32 R144, RZ, RZ, R140 ;  /* 0x000000ffff907224 */ /* 0x000fe200078e008c */
[----:B------:R-:W-:Y:S01]  /*15780*/  LOP3.LUT R135, R135, R98, R139, 0x96, !PT ;  /* 0x0000006287877212 */ /* 0x000fe200078e968b */
[----:B------:R-:W-:Y:S02]  /*15790*/  HFMA2 R98, -RZ, RZ, 0, 0 ;  /* 0x00000000ff627431 */ /* 0x000fe400000001ff */
[----:B------:R-:W-:-:S07]  /*157a0*/  IMAD.MOV.U32 R152, RZ, RZ, R138 ;  /* 0x000000ffff987224 */ /* 0x000fce00078e008a */
.L_x_13613:
[----:B------:R-:W-:Y:S05]  /*157b0*/  BSYNC.RECONVERGENT B1 ;  /* 0x0000000000017941 */ /* 0x000fea0003800200 */
.L_x_13612:
        /* <DEDUP_REMOVED lines=20> */
.L_x_13619:
        /* <DEDUP_REMOVED lines=13> */
.L_x_13621:
[----:B------:R-:W-:Y:S05]  /*159d0*/  BSYNC.RECONVERGENT B2 ;  /* 0x0000000000027941 */ /* 0x000fea0003800200 */
.L_x_13620:
        /* <DEDUP_REMOVED lines=59> */
.L_x_13618:
[----:B------:R-:W-:Y:S05]  /*15d90*/  BSYNC.RECONVERGENT B1 ;  /* 0x0000000000017941 */ /* 0x000fea0003800200 */
.L_x_13617:
        /* <DEDUP_REMOVED lines=23> */
.L_x_13624:
        /* <DEDUP_REMOVED lines=13> */
.L_x_13626:
[----:B------:R-:W-:Y:S05]  /*15fe0*/  BSYNC.RECONVERGENT B2 ;  /* 0x0000000000027941 */ /* 0x000fea0003800200 */
.L_x_13625:
        /* <DEDUP_REMOVED lines=53> */
[----:B------:R-:W-:Y:S02]  /*16340*/  IADD3 R135, PT, PT, R3, -0x695add53, RZ ;  /* 0x96a522ad03877810 */ /* 0x000fe40007ffe0ff */
[----:B------:R-:W-:Y:S01]  /*16350*/  LOP3.LUT R136, R99, R136, R141, 0x96, !PT ;  /* 0x0000008863887212 */ /* 0x000fe200078e968d */
[----:B------:R-:W-:Y:S01]  /*16360*/  IMAD.MOV.U32 R144, RZ, RZ, R140 ;  /* 0x000000ffff907224 */ /* 0x000fe200078e008c */
[----:B------:R-:W-:Y:S02]  /*16370*/  LOP3.LUT R135, R135, R98, R139, 0x96, !PT ;  /* 0x0000006287877212 */ /* 0x000fe400078e968b */
[----:B------:R-:W-:Y:S01]  /*16380*/  MOV R98, R152 ;  /* 0x0000009800627202 */ /* 0x000fe20000000f00 */
[----:B------:R-:W-:-:S07]  /*16390*/  IMAD.MOV.U32 R152, RZ, RZ, R138 ;  /* 0x000000ffff987224 */ /* 0x000fce00078e008a */
.L_x_13623:
[----:B------:R-:W-:Y:S05]  /*163a0*/  BSYNC.RECONVERGENT B1 ;  /* 0x0000000000017941 */ /* 0x000fea0003800200 */
.L_x_13622:
[----:B------:R-:W-:Y:S01]  /*163b0*/  I2FP.F32.U32 R99, R98 ;  /* 0x0000006200637245 */ /* 0x000fe20000201000 */
[----:B------:R-:W-:Y:S01]  /*163c0*/  HADD2.F32 R98, -RZ, R117.H0_H0 ;  /* 0x20000075ff627230 */ /* 0x000fe20000004100 */
        /* <DEDUP_REMOVED lines=18> */
.L_x_13629:
        /* <DEDUP_REMOVED lines=13> */
.L_x_13631:
[----:B------:R-:W-:Y:S05]  /*165c0*/  BSYNC.RECONVERGENT B2 ;  /* 0x0000000000027941 */ /* 0x000fea0003800200 */
.L_x_13630:
        /* <DEDUP_REMOVED lines=59> */
.L_x_13628:
[----:B------:R-:W-:Y:S05]  /*16980*/  BSYNC.RECONVERGENT B1 ;  /* 0x0000000000017941 */ /* 0x000fea0003800200 */
.L_x_13627:
        /* <DEDUP_REMOVED lines=23> */
.L_x_13634:
        /* <DEDUP_REMOVED lines=13> */
.L_x_13636:
[----:B------:R-:W-:Y:S05]  /*16bd0*/  BSYNC.RECONVERGENT B2 ;  /* 0x0000000000027941 */ /* 0x000fea0003800200 */
.L_x_13635:
        /* <DEDUP_REMOVED lines=50> */
[----:B------:R-:W-:Y:S02]  /*16f00*/  HFMA2 R137, -RZ, RZ, 0, 0 ;  /* 0x00000000ff897431 */ /* 0x000fe400000001ff */
[----:B------:R-:W-:Y:S02]  /*16f10*/  VIADD R135, R2, 0x8ff34781 ;  /* 0x8ff3478102877836 */ /* 0x000fe40000000000 */
[----:B------:R-:W-:Y:S01]  /*16f20*/  IMAD.WIDE.U32 R154, R99, -0x2daee0ad, RZ ;  /* 0xd2511f53639a7825 */ /* 0x000fe200078e00ff */
[----:B------:R-:W-:Y:S02]  /*16f30*/  IADD3 R99, PT, PT, R3, -0x695add53, RZ ;  /* 0x96a522ad03637810 */ /* 0x000fe40007ffe0ff */
[----:B------:R-:W-:Y:S01]  /*16f40*/  LOP3.LUT R136, R135, R136, R165, 0x96, !PT ;  /* 0x0000008887887212 */ /* 0x000fe200078e96a5 */
[----:B------:R-:W-:Y:S01]  /*16f50*/  IMAD.MOV.U32 R144, RZ, RZ, R164 ;  /* 0x000000ffff907224 */ /* 0x000fe200078e00a4 */
[----:B------:R-:W-:Y:S02]  /*16f60*/  LOP3.LUT R135, R99, R138, R155, 0x96, !PT ;  /* 0x0000008a63877212 */ /* 0x000fe400078e969b */
[----:B------:R-:W-:Y:S01]  /*16f70*/  MOV R99, R152 ;  /* 0x0000009800637202 */ /* 0x000fe20000000f00 */
[----:B------:R-:W-:-:S07]  /*16f80*/  IMAD.MOV.U32 R152, RZ, RZ, R154 ;  /* 0x000000ffff987224 */ /* 0x000fce00078e009a */
.L_x_13633:
[----:B------:R-:W-:Y:S05]  /*16f90*/  BSYNC.RECONVERGENT B1 ;  /* 0x0000000000017941 */ /* 0x000fea0003800200 */
.L_x_13632:
[----:B------:R-:W-:Y:S01]  /*16fa0*/  I2FP.F32.U32 R99, R99 ;  /* 0x0000006300637245 */ /* 0x000fe20000201000 */
[----:B------:R-:W-:Y:S01]  /*16fb0*/  HADD2.F32 R116, -RZ, R117.H1_H1 ;  /* 0x30000075ff747230 */ /* 0x000fe20000004100 */
        /* <DEDUP_REMOVED lines=18> */
.L_x_13639:
        /* <DEDUP_REMOVED lines=13> */
.L_x_13641:
[----:B------:R-:W-:Y:S05]  /*171b0*/  BSYNC.RECONVERGENT B2 ;  /* 0x0000000000027941 */ /* 0x000fea0003800200 */
.L_x_13640:
        /* <DEDUP_REMOVED lines=59> */
.L_x_13638:
[----:B------:R-:W-:Y:S05]  /*17570*/  BSYNC.RECONVERGENT B1 ;  /* 0x0000000000017941 */ /* 0x000fea0003800200 */
.L_x_13637:
        /* <DEDUP_REMOVED lines=23> */
.L_x_13644:
        /* <DEDUP_REMOVED lines=13> */
.L_x_13646:
[----:B------:R-:W-:Y:S05]  /*177c0*/  BSYNC.RECONVERGENT B2 ;  /* 0x0000000000027941 */ /* 0x000fea0003800200 */
.L_x_13645:
        /* <DEDUP_REMOVED lines=59> */
.L_x_13643:
[----:B------:R-:W-:Y:S05]  /*17b80*/  BSYNC.RECONVERGENT B1 ;  /* 0x0000000000017941 */ /* 0x000fea0003800200 */
.L_x_13642:
[----:B------:R-:W-:Y:S01]  /*17b90*/  ISETP.NE.AND P3, PT, R139, 0x1, PT ;  /* 0x000000018b00780c */ /* 0x000fe20003f65270 */
[----:B------:R-:W-:Y:S01]  /*17ba0*/  BSSY.RECONVERGENT B1, `(.L_x_13647) ;  /* 0x000005a000017945 */ /* 0x000fe20003800200 */
[----:B------:R-:W-:Y:S01]  /*17bb0*/  I2FP.F32.U32 R117, R116 ;  /* 0x0000007400757245 */ /* 0x000fe20000201000 */
[----:B------:R-:W-:Y:S01]  /*17bc0*/  HADD2.F32 R116, -RZ, R118.H0_H0 ;  /* 0x20000076ff747230 */ /* 0x000fe20000004100 */
[----:B------:R-:W-:Y:S01]  /*17bd0*/  MOV R137, R144 ;  /* 0x0000009000897202 */ /* 0x000fe20000000f00 */
[----:B------:R-:W-:Y:S02]  /*17be0*/  IMAD.MOV.U32 R138, RZ, RZ, 0x2 ;  /* 0x00000002ff8a7424 */ /* 0x000fe400078e00ff */
        /* <DEDUP_REMOVED lines=12> */
.L_x_13649:
        /* <DEDUP_REMOVED lines=13> */
.L_x_13651:
[----:B------:R-:W-:Y:S05]  /*17d80*/  BSYNC.RECONVERGENT B2 ;  /* 0x0000000000027941 */ /* 0x000fea0003800200 */
.L_x_13650:
        /* <DEDUP_REMOVED lines=59> */
.L_x_13648:
[----:B------:R-:W-:Y:S05]  /*18140*/  BSYNC.RECONVERGENT B1 ;  /* 0x0000000000017941 */ /* 0x000fea0003800200 */
.L_x_13647:
[----:B------:R-:W-:Y:S01]  /*18150*/  I2FP.F32.U32 R117, R137 ;  /* 0x0000008900757245 */ /* 0x000fe20000201000 */
[----:B------:R-:W-:Y:S01]  /*18160*/  HADD2.F32 R116, -RZ, R162.H0_H0 ;  /* 0x200000a2ff747230 */ /* 0x000fe20000004100 */
[----:B------:R-:W-:Y:S03]  /*18170*/  BSSY.RECONVERGENT B1, `(.L_x_13652) ;  /* 0x000005e000017945 */ /* 0x000fe60003800200 */
[----:B------:R-:W-:Y:S01]  /*18180*/  FFMA.FTZ R117, R117, R150, 1.1641532182693481445e-10 ;  /* 0x2f00000075757423 */ /* 0x000fe20000010096 */
[----:B------:R-:W-:-:S04]  /*18190*/  FMUL.FTZ R116, R116, R149 ;  /* 0x0000009574747220 */ /* 0x000fc80000410000 */
[----:B------:R-:W-:Y:S02]  /*181a0*/  FSETP.GTU.FTZ.AND P3, PT, R117, R148, PT ;  /* 0x000000947500720b */ /* 0x000fe40003f7c000 */
[----:B------:R-:W-:Y:S01]  /*181b0*/  FSEL R117, R146, RZ, P2 ;  /* 0x000000ff92757208 */ /* 0x000fe20001000000 */
[----:B------:R-:W-:Y:S01]  /*181c0*/  HFMA2 R146, -RZ, RZ, 0, 1.1920928955078125e-07 ;  /* 0x00000002ff927431 */ /* 0x000fe200000001ff */
        /* <DEDUP_REMOVED lines=15> */
.L_x_13654:
        /* <DEDUP_REMOVED lines=13> */
.L_x_13656:
[----:B------:R-:W-:Y:S05]  /*18390*/  BSYNC.RECONVERGENT B2 ;  /* 0x0000000000027941 */ /* 0x000fea0003800200 */
.L_x_13655:
        /* <DEDUP_REMOVED lines=59> */
.L_x_13653:
[----:B------:R-:W-:Y:S05]  /*18750*/  BSYNC.RECONVERGENT B1 ;  /* 0x0000000000017941 */ /* 0x000fea0003800200 */
.L_x_13652:
[----:B------:R-:W-:Y:S01]  /*18760*/  ISETP.NE.AND P4, PT, R146, 0x1, PT ;  /* 0x000000019200780c */ /* 0x000fe20003f85270 */
[----:B------:R-:W-:Y:S01]  /*18770*/  HADD2.F32 R118, -RZ, R118.H1_H1 ;  /* 0x30000076ff767230 */ /* 0x000fe20000004100 */
        /* <DEDUP_REMOVED lines=16> */
.L_x_13659:
        /* <DEDUP_REMOVED lines=13> */
.L_x_13661:
[----:B------:R-:W-:Y:S05]  /*18950*/  BSYNC.RECONVERGENT B2 ;  /* 0x0000000000027941 */ /* 0x000fea0003800200 */
.L_x_13660:
        /* <DEDUP_REMOVED lines=47> */
[----:B------:R-:W-:Y:S02]  /*18c50*/  IMAD.MOV.U32 R153, RZ, RZ, RZ ;  /* 0x000000ffff997224 */ /* 0x000fe400078e00ff */
[----:B------:R-:W-:-:S05]  /*18c60*/  IMAD.WIDE.U32 R136, R136, -0x326172a9, RZ ;  /* 0xcd9e8d5788887825 */ /* 0x000fca00078e00ff */
        /* <DEDUP_REMOVED lines=10> */
.L_x_13658:
[----:B------:R-:W-:Y:S05]  /*18d10*/  BSYNC.RECONVERGENT B1 ;  /* 0x0000000000017941 */ /* 0x000fea0003800200 */
.L_x_13657:
[----:B------:R-:W-:Y:S01]  /*18d20*/  I2FP.F32.U32 R117, R137 ;  /* 0x0000008900757245 */ /* 0x000fe20000201000 */
[----:B------:R-:W-:Y:S01]  /*18d30*/  HADD2.F32 R138, -RZ, R162.H1_H1 ;  /* 0x300000a2ff8a7230 */ /* 0x000fe20000004100 */
        /* <DEDUP_REMOVED lines=21> */
.L_x_13664:
        /* <DEDUP_REMOVED lines=13> */
.L_x_13666:
[----:B------:R-:W-:Y:S05]  /*18f60*/  BSYNC.RECONVERGENT B2 ;  /* 0x0000000000027941 */ /* 0x000fea0003800200 */
.L_x_13665:
        /* <DEDUP_REMOVED lines=55> */
[----:B------:R-:W-:Y:S02]  /*192e0*/  HFMA2 R154, -RZ, RZ, 0, 0 ;  /* 0x00000000ff9a7431 */ /* 0x000fe400000001ff */
[----:B------:R-:W-:Y:S01]  /*192f0*/  IMAD.MOV.U32 R144, RZ, RZ, R166 ;  /* 0x000000ffff907224 */ /* 0x000fe200078e00a6 */
[----:B------:R-:W-:Y:S01]  /*19300*/  LOP3.LUT R136, R137, R136, R167, 0x96, !PT ;  /* 0x0000008889887212 */ /* 0x000fe200078e96a7 */
[----:B------:R-:W-:-:S07]  /*19310*/  IMAD.MOV.U32 R152, RZ, RZ, R164 ;  /* 0x000000ffff987224 */ /* 0x000fce00078e00a4 */
.L_x_13663:
[----:B------:R-:W-:Y:S05]  /*19320*/  BSYNC.RECONVERGENT B1 ;  /* 0x0000000000017941 */ /* 0x000fea0003800200 */
.L_x_13662:
        /* <DEDUP_REMOVED lines=18> */
.L_x_13669:
        /* <DEDUP_REMOVED lines=13> */
.L_x_13671:
[----:B------:R-:W-:Y:S05]  /*19520*/  BSYNC.RECONVERGENT B2 ;  /* 0x0000000000027941 */ /* 0x000fea0003800200 */
.L_x_13670:
        /* <DEDUP_REMOVED lines=59> */
.L_x_13668:
[----:B------:R-:W-:Y:S05]  /*198e0*/  BSYNC.RECONVERGENT B1 ;  /* 0x0000000000017941 */ /* 0x000fea0003800200 */
.L_x_13667:
[----:B------:R-:W-:Y:S01]  /*198f0*/  I2FP.F32.U32 R137, R146 ;  /* 0x0000009200897245 */ /* 0x000fe20000201000 */
[----:B------:R-:W-:Y:S01]  /*19900*/  HADD2.F32 R118, -RZ, R163.H0_H0 ;  /* 0x200000a3ff767230 */ /* 0x000fe20000004100 */
[----:B------:R-:W-:Y:S01]  /*19910*/  FSEL R153, R153, RZ, P4 ;  /* 0x000000ff99997208 */ /* 0x000fe20002000000 */
[----:B------:R-:W-:Y:S01]  /*19920*/  BSSY.RECONVERGENT B1, `(.L_x_13672) ;  /* 0x000005d000017945 */ /* 0x000fe20003800200 */
[----:B------:R-:W-:Y:S02]  /*19930*/  HFMA2 R164, -RZ, RZ, 0, 1.1920928955078125e-07 ;  /* 0x00000002ffa47431 */ /* 0x000fe400000001ff */
        /* <DEDUP_REMOVED lines=18> */
.L_x_13674:
        /* <DEDUP_REMOVED lines=13> */
.L_x_13676:
[----:B------:R-:W-:Y:S05]  /*19b30*/  BSYNC.RECONVERGENT B2 ;  /* 0x0000000000027941 */ /* 0x000fea0003800200 */
.L_x_13675:
        /* <DEDUP_REMOVED lines=55> */
[----:B------:R-:W-:Y:S02]  /*19eb0*/  HFMA2 R164, -RZ, RZ, 0, 0 ;  /* 0x00000000ffa47431 */ /* 0x000fe400000001ff */
[----:B------:R-:W-:Y:S01]  /*19ec0*/  IMAD.MOV.U32 R144, RZ, RZ, R170 ;  /* 0x000000ffff907224 */ /* 0x000fe200078e00aa */
[----:B------:R-:W-:Y:S01]  /*19ed0*/  LOP3.LUT R135, R135, R154, R167, 0x96, !PT ;  /* 0x0000009a87877212 */ /* 0x000fe200078e96a7 */
[----:B------:R-:W-:-:S07]  /*19ee0*/  IMAD.MOV.U32 R152, RZ, RZ, R166 ;  /* 0x000000ffff987224 */ /* 0x000fce00078e00a6 */
.L_x_13673:
[----:B------:R-:W-:Y:S05]  /*19ef0*/  BSYNC.RECONVERGENT B1 ;  /* 0x0000000000017941 */ /* 0x000fea0003800200 */
.L_x_13672:
        /* <DEDUP_REMOVED lines=18> */
.L_x_13679:
        /* <DEDUP_REMOVED lines=15> */
.L_x_13681:
[----:B------:R-:W-:Y:S05]  /*1a110*/  BSYNC.RECONVERGENT B2 ;  /* 0x0000000000027941 */ /* 0x000fea0003800200 */
.L_x_13680:
        /* <DEDUP_REMOVED lines=59> */
.L_x_13678:
[----:B------:R-:W-:Y:S05]  /*1a4d0*/  BSYNC.RECONVERGENT B1 ;  /* 0x0000000000017941 */ /* 0x000fea0003800200 */
.L_x_13677:
        /* <DEDUP_REMOVED lines=11> */
.L_x_13601:
[----:B------:R-:W-:Y:S01]  /*1a590*/  ISETP.NE.AND P2, PT, R146, 0x1, PT ;  /* 0x000000019200780c */ /* 0x000fe20003f45270 */
[----:B------:R-:W-:Y:S01]  /*1a5a0*/  BSSY.RECONVERGENT B1, `(.L_x_13683) ;  /* 0x0000057000017945 */ /* 0x000fe20003800200 */
[----:B--2---:R-:W-:Y:S02]  /*1a5b0*/  HFMA2 R99, -RZ, RZ, 0, 1.1920928955078125e-07 ;  /* 0x00000002ff637431 */ /* 0x004fe400000001ff */
        /* <DEDUP_REMOVED lines=13> */
.L_x_13685:
        /* <DEDUP_REMOVED lines=13> */
.L_x_13687:
[----:B------:R-:W-:Y:S05]  /*1a760*/  BSYNC.RECONVERGENT B2 ;  /* 0x0000000000027941 */ /* 0x000fea0003800200 */
.L_x_13686:
[----:B------:R-:W-:Y:S01]  /*1a770*/  IMAD.WIDE.U32 R98, R169, -0x326172a9, RZ ;  /* 0xcd9e8d57a9627825 */ /* 0x000fe200078e00ff */
[----:B------:R-:W-:Y:S02]  /*1a780*/  LOP3.LUT R154, R145, R97, R3, 0x96, !PT ;  /* 0x00000061919a7212 */ /* 0x000fe400078e9603 */
[----:B------:R-:W-:Y:S02]  /*1a790*/  IADD3 R97, PT, PT, R2, -0x61c88647, RZ ;  /* 0x9e3779b902617810 */ /* 0x000fe40007ffe0ff */
[----:B------:R-:W-:Y:S01]  /*1a7a0*/  LOP3.LUT R152, R129, R99, R2, 0x96, !PT ;  /* 0x0000006381987212 */ /* 0x000fe200078e9602 */
[----:B------:R-:W-:Y:S01]  /*1a7b0*/  IMAD.WIDE.U32 R154, R154, -0x326172a9, RZ ;  /* 0xcd9e8d579a9a7825 */ /* 0x000fe200078e00ff */
[C---:B------:R-:W-:Y:S02]  /*1a7c0*/  IADD3 R135, PT, PT, R3.reuse, 0x76cf5d0a, RZ ;  /* 0x76cf5d0a03877810 */ /* 0x040fe40007ffe0ff */
[----:B------:R-:W-:Y:S01]  /*1a7d0*/  IADD3 R149, PT, PT, R3, 0x646e171e, RZ ;  /* 0x646e171e03957810 */ /* 0x000fe20007ffe0ff */
        /* <DEDUP_REMOVED lines=48> */
[----:B------:R-:W-:-:S05]  /*1aae0*/  VIADD R135, R3, 0x96a522ad ;  /* 0x96a522ad03877836 */ /* 0x000fca0000000000 */
[----:B------:R-:W-:Y:S01]  /*1aaf0*/  LOP3.LUT R135, R135, R96, R153, 0x96, !PT ;  /* 0x0000006087877212 */ /* 0x000fe200078e9699 */
[----:B------:R-:W-:-:S07]  /*1ab00*/  IMAD.MOV.U32 R96, RZ, RZ, R150 ;  /* 0x000000ffff607224 */ /* 0x000fce00078e0096 */
.L_x_13684:
[----:B------:R-:W-:Y:S05]  /*1ab10*/  BSYNC.RECONVERGENT B1 ;  /* 0x0000000000017941 */ /* 0x000fea0003800200 */
.L_x_13683:
        /* <DEDUP_REMOVED lines=8> */
[----:B------:R-:W-:-:S03]  /*1aba0*/  MOV R146, 0x2 ;  /* 0x0000000200927802 */ /* 0x000fc60000000f00 */
        /* <DEDUP_REMOVED lines=12> */
.L_x_13690:
        /* <DEDUP_REMOVED lines=13> */
.L_x_13692:
[----:B------:R-:W-:Y:S05]  /*1ad40*/  BSYNC.RECONVERGENT B2 ;  /* 0x0000000000027941 */ /* 0x000fea0003800200 */
.L_x_13691:
        /* <DEDUP_REMOVED lines=59> */
.L_x_13689:
[----:B------:R-:W-:Y:S05]  /*1b100*/  BSYNC.RECONVERGENT B1 ;  /* 0x0000000000017941 */ /* 0x000fea0003800200 */
.L_x_13688:
[----:B------:R-:W-:Y:S01]  /*1b110*/  I2FP.F32.U32 R99, R98 ;  /* 0x0000006200637245 */ /* 0x000fe20000201000 */
[----:B------:R-:W-:Y:S01]  /*1b120*/  BSSY.RECONVERGENT B1, `(.L_x_13693) ;  /* 0x000005b000017945 */ /* 0x000fe20003800200 */
[----:B------:R-:W-:Y:S01]  /*1b130*/  ISETP.NE.AND P2, PT, R146, 0x1, PT ;  /* 0x000000019200780c */ /* 0x000fe20003f45270 */
[----:B------:R-:W-:Y:S01]  /*1b140*/  HADD2.F32 R116, -RZ, R116.H1_H1 ;  /* 0x30000074ff747230 */ /* 0x000fe20000004100 */
        /* <DEDUP_REMOVED lines=15> */
.L_x_13695:
        /* <DEDUP_REMOVED lines=13> */
.L_x_13697:
[----:B------:R-:W-:Y:S05]  /*1b310*/  BSYNC.RECONVERGENT B2 ;  /* 0x0000000000027941 */ /* 0x000fea0003800200 */
.L_x_13696:
        /* <DEDUP_REMOVED lines=59> */
.L_x_13694:
[----:B------:R-:W-:Y:S05]  /*1b6d0*/  BSYNC.RECONVERGENT B1 ;  /* 0x0000000000017941 */ /* 0x000fea0003800200 */
.L_x_13693:
[----:B------:R-:W-:Y:S01]  /*1b6e0*/  I2FP.F32.U32 R99, R98 ;  /* 0x0000006200637245 */ /* 0x000fe20000201000 */
[----:B------:R-:W-:Y:S01]  /*1b6f0*/  BSSY.RECONVERGENT B1, `(.L_x_13698) ;  /* 0x000005b000017945 */ /* 0x000fe20003800200 */
[----:B------:R-:W-:Y:S01]  /*1b700*/  ISETP.NE.AND P2, PT, R150, 0x1, PT ;  /* 0x000000019600780c */ /* 0x000fe20003f45270 */
[----:B------:R-:W-:Y:S01]  /*1b710*/  HFMA2 R153, -RZ, RZ, 0, 1.1920928955078125e-07 ;  /* 0x00000002ff997431 */ /* 0x000fe200000001ff */
[----:B------:R-:W-:Y:S01]  /*1b720*/  LOP3.LUT R151, R151, 0xfffffffb, RZ, 0xc0, !PT ;  /* 0xfffffffb97977812 */ /* 0x000fe200078ec0ff */
[----:B------:R-:W-:Y:S01]  /*1b730*/  FFMA.FTZ R146, R99, R96, 1.1641532182693481445e-10 ;  /* 0x2f00000063927423 */ /* 0x000fe20000010060 */
[----:B------:R-:W-:Y:S02]  /*1b740*/  HADD2.F32 R98, -RZ, R117.H0_H0 ;  /* 0x20000075ff627230 */ /* 0x000fe40000004100 */
        /* <DEDUP_REMOVED lines=12> */
.L_x_13700:
        /* <DEDUP_REMOVED lines=13> */
.L_x_13702:
[----:B------:R-:W-:Y:S05]  /*1b8e0*/  BSYNC.RECONVERGENT B2 ;  /* 0x0000000000027941 */ /* 0x000fea0003800200 */
.L_x_13701:
        /* <DEDUP_REMOVED lines=59> */
.L_x_13699:
[----:B------:R-:W-:Y:S05]  /*1bca0*/  BSYNC.RECONVERGENT B1 ;  /* 0x0000000000017941 */ /* 0x000fea0003800200 */
.L_x_13698:
[----:B------:R-:W-:Y:S01]  /*1bcb0*/  I2FP.F32.U32 R99, R99 ;  /* 0x0000006300637245 */ /* 0x000fe20000201000 */
[----:B------:R-:W-:Y:S01]  /*1bcc0*/  BSSY.RECONVERGENT B1, `(.L_x_13703) ;  /* 0x000005b000017945 */ /* 0x000fe20003800200 */
[----:B------:R-:W-:Y:S01]  /*1bcd0*/  ISETP.NE.AND P2, PT, R153, 0x1, PT ;  /* 0x000000019900780c */ /* 0x000fe20003f45270 */
[----:B------:R-:W-:Y:S01]  /*1bce0*/  HADD2.F32 R117, -RZ, R117.H1_H1 ;  /* 0x30000075ff757230 */ /* 0x000fe20000004100 */
        /* <DEDUP_REMOVED lines=15> */
.L_x_13705:
        /* <DEDUP_REMOVED lines=13> */
.L_x_13707:
[----:B------:R-:W-:Y:S05]  /*1beb0*/  BSYNC.RECONVERGENT B2 ;  /* 0x0000000000027941 */ /* 0x000fea0003800200 */
.L_x_13706:
        /* <DEDUP_REMOVED lines=59> */
.L_x_13704:
[----:B------:R-:W-:Y:S05]  /*1c270*/  BSYNC.RECONVERGENT B1 ;  /* 0x0000000000017941 */ /* 0x000fea0003800200 */
.L_x_13703:
        /* <DEDUP_REMOVED lines=17> */
.L_x_13710:
        /* <DEDUP_REMOVED lines=13> */
.L_x_13712:
[----:B------:R-:W-:Y:S05]  /*1c460*/  BSYNC.RECONVERGENT B2 ;  /* 0x0000000000027941 */ /* 0x000fea0003800200 */
.L_x_13711:
        /* <DEDUP_REMOVED lines=48> */
[----:B------:R-:W-:Y:S01]  /*1c770*/  LOP3.LUT R153, R153, R166, R155, 0x96, !PT ;  /* 0x000000a699997212 */ /* 0x000fe200078e969b */
[----:B------:R-:W-:Y:S01]  /*1c780*/  HFMA2 R155, -RZ, RZ, 0, 0 ;  /* 0x00000000ff9b7431 */ /* 0x000fe200000001ff */
        /* <DEDUP_REMOVED lines=8> */
[----:B------:R-:W-:-:S07]  /*1c810*/  IMAD.MOV.U32 R152, RZ, RZ, R166 ;  /* 0x000000ffff987224 */ /* 0x000fce00078e00a6 */
.L_x_13709:
[----:B------:R-:W-:Y:S05]  /*1c820*/  BSYNC.RECONVERGENT B1 ;  /* 0x0000000000017941 */ /* 0x000fea0003800200 */
.L_x_13708:
[----:B------:R-:W-:Y:S01]  /*1c830*/  ISETP.NE.AND P4, PT, R155, 0x1, PT ;  /* 0x000000019b00780c */ /* 0x000fe20003f85270 */
[----:B------:R-:W-:Y:S01]  /*1c840*/  BSSY.RECONVERGENT B1, `(.L_x_13713) ;  /* 0x0000059000017945 */ /* 0x000fe20003800200 */
[----:B------:R-:W-:Y:S01]  /*1c850*/  I2FP.F32.U32 R153, R150 ;  /* 0x0000009600997245 */ /* 0x000fe20000201000 */
[----:B------:R-:W-:Y:S01]  /*1c860*/  HADD2.F32 R118, -RZ, R118.H1_H1 ;  /* 0x30000076ff767230 */ /* 0x000fe20000004100 */
        /* <DEDUP_REMOVED lines=13> */
.L_x_13715:
        /* <DEDUP_REMOVED lines=13> */
.L_x_13717:
[----:B------:R-:W-:Y:S05]  /*1ca10*/  BSYNC.RECONVERGENT B2 ;  /* 0x0000000000027941 */ /* 0x000fea0003800200 */
.L_x_13716:
        /* <DEDUP_REMOVED lines=57> */
[----:B------:R-:W-:Y:S01]  /*1cdb0*/  LOP3.LUT R135, R135, R154, R167, 0x96, !PT ;  /* 0x0000009a87877212 */ /* 0x000fe200078e96a7 */
[----:B------:R-:W-:-:S07]  /*1cdc0*/  IMAD.MOV.U32 R154, RZ, RZ, RZ ;  /* 0x000000ffff9a7224 */ /* 0x000fce00078e00ff */
.L_x_13714:
[----:B------:R-:W-:Y:S05]  /*1cdd0*/  BSYNC.RECONVERGENT B1 ;  /* 0x0000000000017941 */ /* 0x000fea0003800200 */
.L_x_13713:
[----:B------:R-:W-:Y:S01]  /*1cde0*/  ISETP.NE.AND P5, PT, R154, 0x1, PT ;  /* 0x000000019a00780c */ /* 0x000fe20003fa5270 */
[----:B------:R-:W-:Y:S01]  /*1cdf0*/  BSSY.RECONVERGENT B1, `(.L_x_13718) ;  /* 0x0000059000017945 */ /* 0x000fe20003800200 */
[----:B------:R-:W-:Y:S01]  /*1ce00*/  I2FP.F32.U32 R153, R150 ;  /* 0x0000009600997245 */ /* 0x000fe20000201000 */
[----:B------:R-:W-:Y:S02]  /*1ce10*/  HFMA2 R146, -RZ, RZ, 0, 1.1920928955078125e-07 ;  /* 0x00000002ff927431 */ /* 0x000fe400000001ff */
[----:B------:R-:W-:Y:S02]  /*1ce20*/  HADD2.F32 R172, -RZ, R119.H0_H0 ;  /* 0x20000077ffac7230 */ /* 0x000fe40000004100 */
        /* <DEDUP_REMOVED lines=12> */
.L_x_13720:
        /* <DEDUP_REMOVED lines=13> */
.L_x_13722:
[----:B------:R-:W-:Y:S05]  /*1cfc0*/  BSYNC.RECONVERGENT B2 ;  /* 0x0000000000027941 */ /* 0x000fea0003800200 */
.L_x_13721:
        /* <DEDUP_REMOVED lines=56> */
[----:B------:R-:W-:Y:S01]  /*1d350*/  MOV R153, R152 ;  /* 0x0000009800997202 */ /* 0x000fe20000000f00 */
[----:B------:R-:W-:Y:S01]  /*1d360*/  IMAD.MOV.U32 R152, RZ, RZ, R166 ;  /* 0x000000ffff987224 */ /* 0x000fe200078e00a6 */
[----:B------:R-:W-:-:S07]  /*1d370*/  LOP3.LUT R135, R135, R154, R167, 0x96, !PT ;  /* 0x0000009a87877212 */ /* 0x000fce00078e96a7 */
.L_x_13719:
[----:B------:R-:W-:Y:S05]  /*1d380*/  BSYNC.RECONVERGENT B1 ;  /* 0x0000000000017941 */ /* 0x000fea0003800200 */
.L_x_13718:
        /* <DEDUP_REMOVED lines=37> */
.L_x_13682:
        /* <DEDUP_REMOVED lines=27> */
[----:B0-----:R-:W-:Y:S02]  /*1d790*/  PRMT R154, R138, 0x7104, RZ ;  /* 0x000071048a9a7816 */ /* 0x001fe400000000ff */
        /* <DEDUP_REMOVED lines=11> */
[----:B-1----:R-:W-:Y:S01]  /*1d850*/  IMAD.WIDE.U32 R170, R0, 0x8, R170 ;  /* 0x0000000800aa7825 */ /* 0x002fe200078e00aa */
[----:B------:R-:W-:Y:S02]  /*1d860*/  LOP3.LUT R154, R166, R154, R164, 0xfe, !PT ;  /* 0x0000009aa69a7212 */ /* 0x000fe400078efea4 */
[----:B------:R-:W-:Y:S02]  /*1d870*/  LOP3.LUT R155, R149, R167, RZ, 0xfc, !PT ;  /* 0x000000a7959b7212 */ /* 0x000fe400078efcff */
[----:B------:R-:W-:-:S05]  /*1d880*/  LOP3.LUT R154, R154, 0xff, R143, 0xf8, !PT ;  /* 0x000000ff9a9a7812 */ /* 0x000fca00078ef88f */
[----:B------:R1:W-:Y:S02]  /*1d890*/  STG.E.64 desc[UR6][R170.64], R154 ;  /* 0x0000009aaa007986 */ /* 0x0003e4000c101b06 */
.L_x_13723:
[----:B------:R-:W-:Y:S01]  /*1d8a0*/  MOV R150, R152 ;  /* 0x0000009800967202 */ /* 0x000fe20000000f00 */
[----:B------:R-:W-:-:S07]  /*1d8b0*/  VIADD R0, R0, 0x80 ;  /* 0x0000008000007836 */ /* 0x000fce0000000000 */
.L_x_13600:
[----:B------:R-:W-:Y:S05]  /*1d8c0*/  BSYNC.RECONVERGENT B0 ;  /* 0x0000000000007941 */ /* 0x000fea0003800200 */
.L_x_13599:
        /* <DEDUP_REMOVED lines=36> */
.L_x_13729:
        /* <DEDUP_REMOVED lines=13> */
.L_x_13731:
[----:B------:R-:W-:Y:S05]  /*1dbe0*/  BSYNC.RECONVERGENT B2 ;  /* 0x0000000000027941 */ /* 0x000fea0003800200 */
.L_x_13730:
        /* <DEDUP_REMOVED lines=57> */
[----:B------:R-:W-:-:S07]  /*1df80*/  IMAD.MOV.U32 R100, RZ, RZ, R150 ;  /* 0x000000ffff647224 */ /* 0x000fce00078e0096 */
.L_x_13728:
[----:B------:R-:W-:Y:S05]  /*1df90*/  BSYNC.RECONVERGENT B1 ;  /* 0x0000000000017941 */ /* 0x000fea0003800200 */
.L_x_13727:
        /* <DEDUP_REMOVED lines=9> */
[----:B------:R-:W-:Y:S02]  /*1e030*/  MOV R103, 0x2 ;  /* 0x0000000200677802 */ /* 0x000fe40000000f00 */
        /* <DEDUP_REMOVED lines=13> */
.L_x_13734:
        /* <DEDUP_REMOVED lines=13> */
.L_x_13736:
[----:B------:R-:W-:Y:S05]  /*1e1e0*/  BSYNC.RECONVERGENT B2 ;  /* 0x0000000000027941 */ /* 0x000fea0003800200 */
.L_x_13735:
        /* <DEDUP_REMOVED lines=50> */
[----:B------:R-:W-:Y:S01]  /*1e510*/  HFMA2 R103, -RZ, RZ, 0, 0 ;  /* 0x00000000ff677431 */ /* 0x000fe200000001ff */
        /* <DEDUP_REMOVED lines=8> */
.L_x_13733:
[----:B------:R-:W-:Y:S05]  /*1e5a0*/  BSYNC.RECONVERGENT B1 ;  /* 0x0000000000017941 */ /* 0x000fea0003800200 */
.L_x_13732:
        /* <DEDUP_REMOVED lines=23> */
.L_x_13739:
        /* <DEDUP_REMOVED lines=13> */
.L_x_13741:
[----:B------:R-:W-:Y:S05]  /*1e7f0*/  BSYNC.RECONVERGENT B2 ;  /* 0x0000000000027941 */ /* 0x000fea0003800200 */
.L_x_13740:
        /* <DEDUP_REMOVED lines=59> */
.L_x_13738:
[----:B------:R-:W-:Y:S05]  /*1ebb0*/  BSYNC.RECONVERGENT B1 ;  /* 0x0000000000017941 */ /* 0x000fea0003800200 */
.L_x_13737:
[----:B------:R-:W-:Y:S01]  /*1ebc0*/  I2FP.F32.U32 R101, R101 ;  /* 0x0000006500657245 */ /* 0x000fe20000201000 */
[----:B------:R-:W-:Y:S01]  /*1ebd0*/  HADD2.F32 R120, -RZ, R120.H1_H1 ;  /* 0x30000078ff787230 */ /* 0x000fe20000004100 */
        /* <DEDUP_REMOVED lines=18> */
.L_x_13744:
        /* <DEDUP_REMOVED lines=13> */
.L_x_13746:
[----:B------:R-:W-:Y:S05]  /*1edd0*/  BSYNC.RECONVERGENT B2 ;  /* 0x0000000000027941 */ /* 0x000fea0003800200 */
.L_x_13745:
        /* <DEDUP_REMOVED lines=59> */
.L_x_13743:
[----:B------:R-:W-:Y:S05]  /*1f190*/  BSYNC.RECONVERGENT B1 ;  /* 0x0000000000017941 */ /* 0x000fea0003800200 */
.L_x_13742:
        /* <DEDUP_REMOVED lines=23> */
.L_x_13749:
        /* <DEDUP_REMOVED lines=13> */
.L_x_13751:
[----:B------:R-:W-:Y:S05]  /*1f3e0*/  BSYNC.RECONVERGENT B2 ;  /* 0x0000000000027941 */ /* 0x000fea0003800200 */
.L_x_13750:
        /* <DEDUP_REMOVED lines=59> */
.L_x_13748:
[----:B------:R-:W-:Y:S05]  /*1f7a0*/  BSYNC.RECONVERGENT B1 ;  /* 0x0000000000017941 */ /* 0x000fea0003800200 */
.L_x_13747:
[----:B------:R-:W-:Y:S01]  /*1f7b0*/  I2FP.F32.U32 R103, R102 ;  /* 0x0000006600677245 */ /* 0x000fe20000201000 */
[----:B------:R-:W-:Y:S01]  /*1f7c0*/  HADD2.F32 R102, -RZ, R121.H0_H0 ;  /* 0x20000079ff667230 */ /* 0x000fe20000004100 */
        /* <DEDUP_REMOVED lines=18> */
.L_x_13754:
        /* <DEDUP_REMOVED lines=13> */
.L_x_13756:
[----:B------:R-:W-:Y:S05]  /*1f9c0*/  BSYNC.RECONVERGENT B2 ;  /* 0x0000000000027941 */ /* 0x000fea0003800200 */
.L_x_13755:
        /* <DEDUP_REMOVED lines=55> */
[----:B------:R-:W-:Y:S02]  /*1fd40*/  IMAD.MOV.U32 R152, RZ, RZ, R138 ;  /* 0x000000ffff987224 */ /* 0x000fe400078e008a */
[----:B------:R-:W-:Y:S02]  /*1fd50*/  HFMA2 R138, -RZ, RZ, 0, 0 ;  /* 0x00000000ff8a7431 */ /* 0x000fe400000001ff */
[----:B------:R-:W-:Y:S01]  /*1fd60*/  IMAD.MOV.U32 R144, RZ, RZ, R140 ;  /* 0x000000ffff907224 */ /* 0x000fe200078e008c */
[----:B------:R-:W-:-:S07]  /*1fd70*/  LOP3.LUT R135, R135, R102, R139, 0x96, !PT ;  /* 0x0000006687877212 */ /* 0x000fce00078e968b */
.L_x_13753:
[----:B------:R-:W-:Y:S05]  /*1fd80*/  BSYNC.RECONVERGENT B1 ;  /* 0x0000000000017941 */ /* 0x000fea0003800200 */
.L_x_13752:
        /* <DEDUP_REMOVED lines=23> */
.L_x_13759:
        /* <DEDUP_REMOVED lines=13> */
.L_x_13761:
[----:B------:R-:W-:Y:S05]  /*1ffd0*/  BSYNC.RECONVERGENT B2 ;  /* 0x0000000000027941 */ /* 0x000fea0003800200 */
.L_x_13760:
        /* <DEDUP_REMOVED lines=46> */
[----:B------:R-:W-:-:S03]  /*202c0*/  LOP3.LUT R135, R135, R154, R139, 0x96, !PT ;  /* 0x0000009a87877212 */ /* 0x000fc600078e968b */
        /* <DEDUP_REMOVED lines=12> */
.L_x_13758:
[----:B------:R-:W-:Y:S05]  /*20390*/  BSYNC.RECONVERGENT B1 ;  /* 0x0000000000017941 */ /* 0x000fea0003800200 */
.L_x_13757:
        /* <DEDUP_REMOVED lines=20> */
.L_x_13764:
        /* <DEDUP_REMOVED lines=13> */
.L_x_13766:
[----:B------:R-:W-:Y:S05]  /*205b0*/  BSYNC.RECONVERGENT B2 ;  /* 0x0000000000027941 */ /* 0x000fea0003800200 */
.L_x_13765:
        /* <DEDUP_REMOVED lines=53> */
[----:B------:R-:W-:Y:S02]  /*20910*/  LOP3.LUT R136, R121, R136, R155, 0x96, !PT ;  /* 0x0000008879887212 */ /* 0x000fe400078e969b */
[----:B------:R-:W-:Y:S01]  /*20920*/  MOV R121, R152 ;  /* 0x0000009800797202 */ /* 0x000fe20000000f00 */
[----:B------:R-:W-:Y:S02]  /*20930*/  IMAD.MOV.U32 R152, RZ, RZ, R138 ;  /* 0x000000ffff987224 */ /* 0x000fe400078e008a */
[----:B------:R-:W-:Y:S02]  /*20940*/  HFMA2 R138, -RZ, RZ, 0, 0 ;  /* 0x00000000ff8a7431 */ /* 0x000fe400000001ff */
[----:B------:R-:W-:Y:S01]  /*20950*/  IMAD.MOV.U32 R144, RZ, RZ, R154 ;  /* 0x000000ffff907224 */ /* 0x000fe200078e009a */
[----:B------:R-:W-:-:S07]  /*20960*/  LOP3.LUT R135, R135, R120, R139, 0x96, !PT ;  /* 0x0000007887877212 */ /* 0x000fce00078e968b */
.L_x_13763:
[----:B------:R-:W-:Y:S05]  /*20970*/  BSYNC.RECONVERGENT B1 ;  /* 0x0000000000017941 */ /* 0x000fea0003800200 */
.L_x_13762:
        /* <DEDUP_REMOVED lines=23> */
.L_x_13769:
        /* <DEDUP_REMOVED lines=13> */
.L_x_13771:
[----:B------:R-:W-:Y:S05]  /*20bc0*/  BSYNC.RECONVERGENT B2 ;  /* 0x0000000000027941 */ /* 0x000fea0003800200 */
.L_x_13770:
        /* <DEDUP_REMOVED lines=59> */
.L_x_13768:
[----:B------:R-:W-:Y:S05]  /*20f80*/  BSYNC.RECONVERGENT B1 ;  /* 0x0000000000017941 */ /* 0x000fea0003800200 */
.L_x_13767:
[----:B------:R-:W-:Y:S01]  /*20f90*/  ISETP.NE.AND P3, PT, R139, 0x1, PT ;  /* 0x000000018b00780c */ /* 0x000fe20003f65270 */
[----:B------:R-:W-:Y:S01]  /*20fa0*/  BSSY.RECONVERGENT B1, `(.L_x_13772) ;  /* 0x000005a000017945 */ /* 0x000fe20003800200 */
[----:B------:R-:W-:Y:S01]  /*20fb0*/  I2FP.F32.U32 R121, R120 ;  /* 0x0000007800797245 */ /* 0x000fe20000201000 */
[----:B------:R-:W-:Y:S02]  /*20fc0*/  HADD2.F32 R120, -RZ, R122.H0_H0 ;  /* 0x2000007aff787230 */ /* 0x000fe40000004100 */
[----:B------:R-:W-:Y:S02]  /*20fd0*/  HFMA2 R138, -RZ, RZ, 0, 1.1920928955078125e-07 ;  /* 0x00000002ff8a7431 */ /* 0x000fe400000001ff */
        /* <DEDUP_REMOVED lines=13> */
.L_x_13774:
        /* <DEDUP_REMOVED lines=13> */
.L_x_13776:
[----:B------:R-:W-:Y:S05]  /*21180*/  BSYNC.RECONVERGENT B2 ;  /* 0x0000000000027941 */ /* 0x000fea0003800200 */
.L_x_13775:
        /* <DEDUP_REMOVED lines=49> */
[----:B------:R-:W-:Y:S02]  /*214a0*/  LOP3.LUT R135, R135, R154, R137, 0x96, !PT ;  /* 0x0000009a87877212 */ /* 0x000fe400078e9689 */
[----:B------:R-:W-:Y:S01]  /*214b0*/  MOV R137, R152 ;  /* 0x0000009800897202 */ /* 0x000fe20000000f00 */
        /* <DEDUP_REMOVED lines=8> */
.L_x_13773:
[----:B------:R-:W-:Y:S05]  /*21540*/  BSYNC.RECONVERGENT B1 ;  /* 0x0000000000017941 */ /* 0x000fea0003800200 */
.L_x_13772:
        /* <DEDUP_REMOVED lines=23> */
.L_x_13779:
        /* <DEDUP_REMOVED lines=13> */
.L_x_13781:
[----:B------:R-:W-:Y:S05]  /*21790*/  BSYNC.RECONVERGENT B2 ;  /* 0x0000000000027941 */ /* 0x000fea0003800200 */
.L_x_13780:
        /* <DEDUP_REMOVED lines=59> */
.L_x_13778:
[----:B------:R-:W-:Y:S05]  /*21b50*/  BSYNC.RECONVERGENT B1 ;  /* 0x0000000000017941 */ /* 0x000fea0003800200 */
.L_x_13777:
[----:B------:R-:W-:Y:S01]  /*21b60*/  ISETP.NE.AND P4, PT, R146, 0x1, PT ;  /* 0x000000019200780c */ /* 0x000fe20003f85270 */
[----:B------:R-:W-:Y:S01]  /*21b70*/  HADD2.F32 R122, -RZ, R122.H1_H1 ;  /* 0x3000007aff7a7230 */ /* 0x000fe20000004100 */
        /* <DEDUP_REMOVED lines=16> */
.L_x_13784:
        /* <DEDUP_REMOVED lines=13> */
.L_x_13786:
[----:B------:R-:W-:Y:S05]  /*21d50*/  BSYNC.RECONVERGENT B2 ;  /* 0x0000000000027941 */ /* 0x000fea0003800200 */
.L_x_13785:
        /* <DEDUP_REMOVED lines=51> */
[----:B------:R-:W-:-:S03]  /*22090*/  MOV R137, R152 ;  /* 0x0000009800897202 */ /* 0x000fc60000000f00 */
[----:B------:R-:W-:Y:S02]  /*220a0*/  VIADD R135, R2, 0x8ff34781 ;  /* 0x8ff3478102877836 */ /* 0x000fe40000000000 */
[----:B------:R-:W-:Y:S01]  /*220b0*/  IMAD.WIDE.U32 R164, R121, -0x2daee0ad, RZ ;  /* 0xd2511f5379a47825 */ /* 0x000fe200078e00ff */
[----:B------:R-:W-:Y:S02]  /*220c0*/  IADD3 R121, PT, PT, R3, -0x695add53, RZ ;  /* 0x96a522ad03797810 */ /* 0x000fe40007ffe0ff */
[----:B------:R-:W-:Y:S01]  /*220d0*/  LOP3.LUT R136, R135, R136, R167, 0x96, !PT ;  /* 0x0000008887887212 */ /* 0x000fe200078e96a7 */
[----:B------:R-:W-:Y:S01]  /*220e0*/  IMAD.MOV.U32 R144, RZ, RZ, R166 ;  /* 0x000000ffff907224 */ /* 0x000fe200078e00a6 */
[----:B------:R-:W-:Y:S01]  /*220f0*/  LOP3.LUT R135, R121, R154, R165, 0x96, !PT ;  /* 0x0000009a79877212 */ /* 0x000fe200078e96a5 */
[----:B------:R-:W-:-:S07]  /*22100*/  IMAD.MOV.U32 R152, RZ, RZ, R164 ;  /* 0x000000ffff987224 */ /* 0x000fce00078e00a4 */
.L_x_13783:
[----:B------:R-:W-:Y:S05]  /*22110*/  BSYNC.RECONVERGENT B1 ;  /* 0x0000000000017941 */ /* 0x000fea0003800200 */
.L_x_13782:
        /* <DEDUP_REMOVED lines=23> */
.L_x_13789:
        /* <DEDUP_REMOVED lines=13> */
.L_x_13791:
[----:B------:R-:W-:Y:S05]  /*22360*/  BSYNC.RECONVERGENT B2 ;  /* 0x0000000000027941 */ /* 0x000fea0003800200 */
.L_x_13790:
        /* <DEDUP_REMOVED lines=59> */
.L_x_13788:
[----:B------:R-:W-:Y:S05]  /*22720*/  BSYNC.RECONVERGENT B1 ;  /* 0x0000000000017941 */ /* 0x000fea0003800200 */
.L_x_13787:
        /* <DEDUP_REMOVED lines=18> */
.L_x_13794:
        /* <DEDUP_REMOVED lines=13> */
.L_x_13796:
[----:B------:R-:W-:Y:S05]  /*22920*/  BSYNC.RECONVERGENT B2 ;  /* 0x0000000000027941 */ /* 0x000fea0003800200 */
.L_x_13795:
        /* <DEDUP_REMOVED lines=43> */
[----:B------:R-:W-:Y:S01]  /*22be0*/  LOP3.LUT R136, R135, R136, R165, 0x96, !PT ;  /* 0x0000008887887212 */ /* 0x000fe200078e96a5 */
[----:B------:R-:W-:Y:S01]  /*22bf0*/  VIADD R165, R3, 0xdb3d7428 ;  /* 0xdb3d742803a57836 */ /* 0x000fe20000000000 */
[----:B------:R-:W-:Y:S01]  /*22c00*/  IADD3 R135, PT, PT, R2, -0xe443238, RZ ;  /* 0xf1bbcdc802877810 */ /* 0x000fe20007ffe0ff */
[----:B------:R-:W-:-:S04]  /*22c10*/  IMAD.WIDE.U32 R154, R154, -0x2daee0ad, RZ ;  /* 0xd2511f539a9a7825 */ /* 0x000fc800078e00ff */
[----:B------:R-:W-:Y:S01]  /*22c20*/  IMAD.WIDE.U32 R136, R136, -0x326172a9, RZ ;  /* 0xcd9e8d5788887825 */ /* 0x000fe200078e00ff */
[----:B------:R-:W-:-:S03]  /*22c30*/  LOP3.LUT R165, R165, R164, R155, 0x96, !PT ;  /* 0x000000a4a5a57212 */ /* 0x000fc600078e969b */
[----:B------:R-:W-:Y:S01]  /*22c40*/  HFMA2 R155, -RZ, RZ, 0, 0 ;  /* 0x00000000ff9b7431 */ /* 0x000fe200000001ff */
[----:B------:R-:W-:Y:S01]  /*22c50*/  LOP3.LUT R135, R135, R166, R137, 0x96, !PT ;  /* 0x000000a687877212 */ /* 0x000fe200078e9689 */
        /* <DEDUP_REMOVED lines=8> */
.L_x_13793:
[----:B------:R-:W-:Y:S05]  /*22ce0*/  BSYNC.RECONVERGENT B1 ;  /* 0x0000000000017941 */ /* 0x000fea0003800200 */
.L_x_13792:
[----:B------:R-:W-:Y:S01]  /*22cf0*/  I2FP.F32.U32 R137, R146 ;  /* 0x0000009200897245 */ /* 0x000fe20000201000 */
[----:B------:R-:W-:Y:S01]  /*22d00*/  HADD2.F32 R122, -RZ, R163.H0_H0 ;  /* 0x200000a3ff7a7230 */ /* 0x000fe20000004100 */
[----:B------:R-:W-:Y:S01]  /*22d10*/  FSEL R153, R153, RZ, P4 ;  /* 0x000000ff99997208 */ /* 0x000fe20002000000 */
[----:B------:R-:W-:Y:S01]  /*22d20*/  BSSY.RECONVERGENT B1, `(.L_x_13797) ;  /* 0x000005d000017945 */ /* 0x000fe20003800200 */
[----:B------:R-:W-:Y:S02]  /*22d30*/  IMAD.MOV.U32 R164, RZ, RZ, 0x2 ;  /* 0x00000002ffa47424 */ /* 0x000fe400078e00ff */
[----:B------:R-:W-:Y:S01]  /*22d40*/  FFMA.FTZ R137, R137, R150, 1.1641532182693481445e-10 ;  /* 0x2f00000089897423 */ /* 0x000fe20000010096 */
[----:B------:R-:W-:Y:S01]  /*22d50*/  FMUL.FTZ R122, R122, R149 ;  /* 0x000000957a7a7220 */ /* 0x000fe20000410000 */
[----:B------:R-:W-:-:S03]  /*22d60*/  MOV R146, R144 ;  /* 0x0000009000927202 */ /* 0x000fc60000000f00 */
        /* <DEDUP_REMOVED lines=15> */
.L_x_13799:
        /* <DEDUP_REMOVED lines=13> */
.L_x_13801:
[----:B------:R-:W-:Y:S05]  /*22f30*/  BSYNC.RECONVERGENT B2 ;  /* 0x0000000000027941 */ /* 0x000fea0003800200 */
.L_x_13800:
        /* <DEDUP_REMOVED lines=56> */
[----:B------:R-:W-:Y:S01]  /*232c0*/  MOV R152, R166 ;  /* 0x000000a600987202 */ /* 0x000fe20000000f00 */
[----:B------:R-:W-:-:S03]  /*232d0*/  IMAD.MOV.U32 R164, RZ, RZ, RZ ;  /* 0x000000ffffa47224 */ /* 0x000fc600078e00ff */
[----:B------:R-:W-:-:S07]  /*232e0*/  LOP3.LUT R135, R135, R154, R167, 0x96, !PT ;  /* 0x0000009a87877212 */ /* 0x000fce00078e96a7 */
.L_x_13798:
[----:B------:R-:W-:Y:S05]  /*232f0*/  BSYNC.RECONVERGENT B1 ;  /* 0x0000000000017941 */ /* 0x000fea0003800200 */
.L_x_13797:
        /* <DEDUP_REMOVED lines=18> */
.L_x_13804:
        /* <DEDUP_REMOVED lines=15> */
.L_x_13806:
[----:B------:R-:W-:Y:S05]  /*23510*/  BSYNC.RECONVERGENT B2 ;  /* 0x0000000000027941 */ /* 0x000fea0003800200 */
.L_x_13805:
        /* <DEDUP_REMOVED lines=59> */
.L_x_13803:
[----:B------:R-:W-:Y:S05]  /*238d0*/  BSYNC.RECONVERGENT B1 ;  /* 0x0000000000017941 */ /* 0x000fea0003800200 */
.L_x_13802:
        /* <DEDUP_REMOVED lines=11> */
.L_x_13726:
        /* <DEDUP_REMOVED lines=16> */
.L_x_13810:
        /* <DEDUP_REMOVED lines=13> */
.L_x_13812:
[----:B------:R-:W-:Y:S05]  /*23b60*/  BSYNC.RECONVERGENT B2 ;  /* 0x0000000000027941 */ /* 0x000fea0003800200 */
.L_x_13811:
        /* <DEDUP_REMOVED lines=58> */
.L_x_13809:
[----:B------:R-:W-:Y:S05]  /*23f10*/  BSYNC.RECONVERGENT B1 ;  /* 0x0000000000017941 */ /* 0x000fea0003800200 */
.L_x_13808:
        /* <DEDUP_REMOVED lines=21> */
.L_x_13815:
        /* <DEDUP_REMOVED lines=13> */
.L_x_13817:
[----:B------:R-:W-:Y:S05]  /*24140*/  BSYNC.RECONVERGENT B2 ;  /* 0x0000000000027941 */ /* 0x000fea0003800200 */
.L_x_13816:
        /* <DEDUP_REMOVED lines=59> */
.L_x_13814:
[----:B------:R-:W-:Y:S05]  /*24500*/  BSYNC.RECONVERGENT B1 ;  /* 0x0000000000017941 */ /* 0x000fea0003800200 */
.L_x_13813:
        /* <DEDUP_REMOVED lines=19> */
.L_x_13820:
        /* <DEDUP_REMOVED lines=13> */
.L_x_13822:
[----:B------:R-:W-:Y:S05]  /*24710*/  BSYNC.RECONVERGENT B2 ;  /* 0x0000000000027941 */ /* 0x000fea0003800200 */
.L_x_13821:
        /* <DEDUP_REMOVED lines=56> */
[----:B------:R-:W-:Y:S01]  /*24aa0*/  MOV R103, R152 ;  /* 0x0000009800677202 */ /* 0x000fe20000000f00 */
[----:B------:R-:W-:Y:S01]  /*24ab0*/  IMAD.MOV.U32 R152, RZ, RZ, R164 ;  /* 0x000000ffff987224 */ /* 0x000fe200078e00a4 */
[----:B------:R-:W-:-:S07]  /*24ac0*/  LOP3.LUT R135, R135, R102, R165, 0x96, !PT ;  /* 0x0000006687877212 */ /* 0x000fce00078e96a5 */
.L_x_13819:
[----:B------:R-:W-:Y:S05]  /*24ad0*/  BSYNC.RECONVERGENT B1 ;  /* 0x0000000000017941 */ /* 0x000fea0003800200 */
.L_x_13818:
[----:B------:R-:W-:Y:S01]  /*24ae0*/  I2FP.F32.U32 R103, R103 ;  /* 0x0000006700677245 */ /* 0x000fe20000201000 */
[----:B------:R-:W-:Y:S01]  /*24af0*/  BSSY.RECONVERGENT B1, `(.L_x_13823) ;  /* 0x000005b000017945 */ /* 0x000fe20003800200 */
[----:B------:R-:W-:Y:S01]  /*24b00*/  ISETP.NE.AND P2, PT, R150, 0x1, PT ;  /* 0x000000019600780c */ /* 0x000fe20003f45270 */
[----:B------:R-:W-:Y:S01]  /*24b10*/  HADD2.F32 R102, -RZ, R121.H0_H0 ;  /* 0x20000079ff667230 */ /* 0x000fe20000004100 */
        /* <DEDUP_REMOVED lines=15> */
.L_x_13825:
        /* <DEDUP_REMOVED lines=13> */
.L_x_13827:
[----:B------:R-:W-:Y:S05]  /*24ce0*/  BSYNC.RECONVERGENT B2 ;  /* 0x0000000000027941 */ /* 0x000fea0003800200 */
.L_x_13826:
        /* <DEDUP_REMOVED lines=59> */
.L_x_13824:
[----:B------:R-:W-:Y:S05]  /*250a0*/  BSYNC.RECONVERGENT B1 ;  /* 0x0000000000017941 */ /* 0x000fea0003800200 */
.L_x_13823:
        /* <DEDUP_REMOVED lines=19> */
.L_x_13830:
        /* <DEDUP_REMOVED lines=13> */
.L_x_13832:
[----:B------:R-:W-:Y:S05]  /*252b0*/  BSYNC.RECONVERGENT B2 ;  /* 0x0000000000027941 */ /* 0x000fea0003800200 */
.L_x_13831:
        /* <DEDUP_REMOVED lines=59> */
.L_x_13829:
[----:B------:R-:W-:Y:S05]  /*25670*/  BSYNC.RECONVERGENT B1 ;  /* 0x0000000000017941 */ /* 0x000fea0003800200 */
.L_x_13828:
        /* <DEDUP_REMOVED lines=17> */
.L_x_13835:
        /* <DEDUP_REMOVED lines=13> */
.L_x_13837:
[----:B------:R-:W-:Y:S05]  /*25860*/  BSYNC.RECONVERGENT B2 ;  /* 0x0000000000027941 */ /* 0x000fea0003800200 */
.L_x_13836:
        /* <DEDUP_REMOVED lines=59> */
.L_x_13834:
[----:B------:R-:W-:Y:S05]  /*25c20*/  BSYNC.RECONVERGENT B1 ;  /* 0x0000000000017941 */ /* 0x000fea0003800200 */
.L_x_13833:
        /* <DEDUP_REMOVED lines=17> */
.L_x_13840:
        /* <DEDUP_REMOVED lines=13> */
.L_x_13842:
[----:B------:R-:W-:Y:S05]  /*25e10*/  BSYNC.RECONVERGENT B2 ;  /* 0x0000000000027941 */ /* 0x000fea0003800200 */
.L_x_13841:
        /* <DEDUP_REMOVED lines=59> */
.L_x_13839:
[----:B------:R-:W-:Y:S05]  /*261d0*/  BSYNC.RECONVERGENT B1 ;  /* 0x0000000000017941 */ /* 0x000fea0003800200 */
.L_x_13838:
        /* <DEDUP_REMOVED lines=17> */
.L_x_13845:
        /* <DEDUP_REMOVED lines=13> */
.L_x_13847:
[----:B------:R-:W-:Y:S05]  /*263c0*/  BSYNC.RECONVERGENT B2 ;  /* 0x0000000000027941 */ /* 0x000fea0003800200 */
.L_x_13846:
        /* <DEDUP_REMOVED lines=59> */
.L_x_13844:
[----:B------:R-:W-:Y:S05]  /*26780*/  BSYNC.RECONVERGENT B1 ;  /* 0x0000000000017941 */ /* 0x000fea0003800200 */
.L_x_13843:
        /* <DEDUP_REMOVED lines=37> */
.L_x_13807:
        /* <DEDUP_REMOVED lines=44> */
.L_x_13848:
[----:B------:R-:W-:Y:S01]  /*26ca0*/  IMAD.MOV.U32 R150, RZ, RZ, R152 ;  /* 0x000000ffff967224 */ /* 0x000fe200078e0098 */
[----:B------:R-:W-:-:S07]  /*26cb0*/  IADD3 R0, PT, PT, R0, 0x80, RZ ;  /* 0x0000008000007810 */ /* 0x000fce0007ffe0ff */
.L_x_13725:
[----:B------:R-:W-:Y:S05]  /*26cc0*/  BSYNC.RECONVERGENT B0 ;  /* 0x0000000000007941 */ /* 0x000fea0003800200 */
.L_x_13724:
        /* <DEDUP_REMOVED lines=36> */
.L_x_13854:
        /* <DEDUP_REMOVED lines=13> */
.L_x_13856:
[----:B------:R-:W-:Y:S05]  /*26fe0*/  BSYNC.RECONVERGENT B2 ;  /* 0x0000000000027941 */ /* 0x000fea0003800200 */
.L_x_13855:
        /* <DEDUP_REMOVED lines=58> */
.L_x_13853:
[----:B------:R-:W-:Y:S05]  /*27390*/  BSYNC.RECONVERGENT B1 ;  /* 0x0000000000017941 */ /* 0x000fea0003800200 */
.L_x_13852:
        /* <DEDUP_REMOVED lines=23> */
.L_x_13859:
        /* <DEDUP_REMOVED lines=13> */
.L_x_13861:
[----:B------:R-:W-:Y:S05]  /*275e0*/  BSYNC.RECONVERGENT B2 ;  /* 0x0000000000027941 */ /* 0x000fea0003800200 */
.L_x_13860:
        /* <DEDUP_REMOVED lines=59> */
.L_x_13858:
[----:B------:R-:W-:Y:S05]  /*279a0*/  BSYNC.RECONVERGENT B1 ;  /* 0x0000000000017941 */ /* 0x000fea0003800200 */
.L_x_13857:
[----:B------:R-:W-:Y:S01]  /*279b0*/  I2FP.F32.U32 R105, R105 ;  /* 0x0000006900697245 */ /* 0x000fe20000201000 */
[----:B------:R-:W-:Y:S01]  /*279c0*/  HADD2.F32 R107, -RZ, R160.H0_H0 ;  /* 0x200000a0ff6b7230 */ /* 0x000fe20000004100 */
[----:B------:R-:W-:Y:S01]  /*279d0*/  BSSY.RECONVERGENT B1, `(.L_x_13862) ;  /* 0x000005e000017945 */ /* 0x000fe20003800200 */
[----:B------:R-:W-:Y:S02]  /*279e0*/  HFMA2 R138, -RZ, RZ, 0, 1.1920928955078125e-07 ;  /* 0x00000002ff8a7431 */ /* 0x000fe400000001ff */
        /* <DEDUP_REMOVED lines=19> */
.L_x_13864:
        /* <DEDUP_REMOVED lines=13> */
.L_x_13866:
[----:B------:R-:W-:Y:S05]  /*27bf0*/  BSYNC.RECONVERGENT B2 ;  /* 0x0000000000027941 */ /* 0x000fea0003800200 */
.L_x_13865:
        /* <DEDUP_REMOVED lines=55> */
[----:B------:R-:W-:Y:S02]  /*27f70*/  IMAD.MOV.U32 R152, RZ, RZ, R138 ;  /* 0x000000ffff987224 */ /* 0x000fe400078e008a */
[----:B------:R-:W-:Y:S02]  /*27f80*/  HFMA2 R138, -RZ, RZ, 0, 0 ;  /* 0x00000000ff8a7431 */ /* 0x000fe400000001ff */
[----:B------:R-:W-:Y:S01]  /*27f90*/  IMAD.MOV.U32 R144, RZ, RZ, R140 ;  /* 0x000000ffff907224 */ /* 0x000fe200078e008c */
[----:B------:R-:W-:-:S07]  /*27fa0*/  LOP3.LUT R135, R135, R106, R139, 0x96, !PT ;  /* 0x0000006a87877212 */ /* 0x000fce00078e968b */
.L_x_13863:
[----:B------:R-:W-:Y:S05]  /*27fb0*/  BSYNC.RECONVERGENT B1 ;  /* 0x0000000000017941 */ /* 0x000fea0003800200 */
.L_x_13862:
        /* <DEDUP_REMOVED lines=20> */
.L_x_13869:
        /* <DEDUP_REMOVED lines=13> */
.L_x_13871:
[----:B------:R-:W-:Y:S05]  /*281d0*/  BSYNC.RECONVERGENT B2 ;  /* 0x0000000000027941 */ /* 0x000fea0003800200 */
.L_x_13870:
        /* <DEDUP_REMOVED lines=59> */
.L_x_13868:
[----:B------:R-:W-:Y:S05]  /*28590*/  BSYNC.RECONVERGENT B1 ;  /* 0x0000000000017941 */ /* 0x000fea0003800200 */
.L_x_13867:
[----:B------:R-:W-:Y:S01]  /*285a0*/  I2FP.F32.U32 R105, R105 ;  /* 0x0000006900697245 */ /* 0x000fe20000201000 */
[----:B------:R-:W-:Y:S01]  /*285b0*/  HADD2.F32 R107, -RZ, R160.H1_H1 ;  /* 0x300000a0ff6b7230 */ /* 0x000fe20000004100 */
        /* <DEDUP_REMOVED lines=21> */
.L_x_13874:
        /* <DEDUP_REMOVED lines=13> */
.L_x_13876:
[----:B------:R-:W-:Y:S05]  /*287e0*/  BSYNC.RECONVERGENT B2 ;  /* 0x0000000000027941 */ /* 0x000fea0003800200 */
.L_x_13875:
        /* <DEDUP_REMOVED lines=57> */
[----:B------:R-:W-:Y:S02]  /*28b80*/  IMAD.MOV.U32 R152, RZ, RZ, R138 ;  /* 0x000000ffff987224 */ /* 0x000fe400078e008a */
[----:B------:R-:W-:-:S07]  /*28b90*/  HFMA2 R138, -RZ, RZ, 0, 0 ;  /* 0x00000000ff8a7431 */ /* 0x000fce00000001ff */
.L_x_13873:
[----:B------:R-:W-:Y:S05]  /*28ba0*/  BSYNC.RECONVERGENT B1 ;  /* 0x0000000000017941 */ /* 0x000fea0003800200 */
.L_x_13872:
        /* <DEDUP_REMOVED lines=20> */
.L_x_13879:
        /* <DEDUP_REMOVED lines=13> */
.L_x_13881:
[----:B------:R-:W-:Y:S05]  /*28dc0*/  BSYNC.RECONVERGENT B2 ;  /* 0x0000000000027941 */ /* 0x000fea0003800200 */
.L_x_13880:
        /* <DEDUP_REMOVED lines=56> */
[----:B------:R-:W-:Y:S02]  /*29150*/  MOV R152, R138 ;  /* 0x0000008a00987202 */ /* 0x000fe40000000f00 */
[----:B------:R-:W-:Y:S01]  /*29160*/  LOP3.LUT R135, R135, R106, R139, 0x96, !PT ;  /* 0x0000006a87877212 */ /* 0x000fe200078e968b */
[----:B------:R-:W-:-:S07]  /*29170*/  IMAD.MOV.U32 R139, RZ, RZ, RZ ;  /* 0x000000ffff8b7224 */ /* 0x000fce00078e00ff */
.L_x_13878:
[----:B------:R-:W-:Y:S05]  /*29180*/  BSYNC.RECONVERGENT B1 ;  /* 0x0000000000017941 */ /* 0x000fea0003800200 */
.L_x_13877:
[----:B------:R-:W-:Y:S01]  /*29190*/  I2FP.F32.U32 R107, R107 ;  /* 0x0000006b006b7245 */ /* 0x000fe20000201000 */
[----:B------:R-:W-:Y:S01]  /*291a0*/  HADD2.F32 R137, -RZ, R161.H0_H0 ;  /* 0x200000a1ff897230 */ /* 0x000fe20000004100 */
[----:B------:R-:W-:Y:S03]  /*291b0*/  BSSY.RECONVERGENT B1, `(.L_x_13882) ;  /* 0x000005e000017945 */ /* 0x000fe60003800200 */
[----:B------:R-:W-:Y:S01]  /*291c0*/  FFMA.FTZ R106, R107, R150, 1.1641532182693481445e-10 ;  /* 0x2f0000006b6a7423 */ /* 0x000fe20000010096 */
[----:B------:R-:W-:Y:S01]  /*291d0*/  FMUL.FTZ R137, R137, R148 ;  /* 0x0000009489897220 */ /* 0x000fe20000410000 */
[----:B------:R-:W-:-:S03]  /*291e0*/  FSEL R107, R124, RZ, P4 ;  /* 0x000000ff7c6b7208 */ /* 0x000fc60002000000 */
[----:B------:R-:W-:-:S04]  /*291f0*/  FSETP.GTU.FTZ.AND P2, PT, R106, R149, PT ;  /* 0x000000956a00720b */ /* 0x000fc80003f5c000 */
[----:B------:R-:W-:Y:S01]  /*29200*/  FSEL R106, R137, RZ, !P2 ;  /* 0x000000ff896a7208 */ /* 0x000fe20005000000 */
        /* <DEDUP_REMOVED lines=15> */
.L_x_13884:
        /* <DEDUP_REMOVED lines=13> */
.L_x_13886:
[----:B------:R-:W-:Y:S05]  /*293d0*/  BSYNC.RECONVERGENT B2 ;  /* 0x0000000000027941 */ /* 0x000fea0003800200 */
.L_x_13885:
        /* <DEDUP_REMOVED lines=59> */
.L_x_13883:
[----:B------:R-:W-:Y:S05]  /*29790*/  BSYNC.RECONVERGENT B1 ;  /* 0x0000000000017941 */ /* 0x000fea0003800200 */
.L_x_13882:
        /* <DEDUP_REMOVED lines=20> */
.L_x_13889:
        /* <DEDUP_REMOVED lines=13> */
.L_x_13891:
[----:B------:R-:W-:Y:S05]  /*299b0*/  BSYNC.RECONVERGENT B2 ;  /* 0x0000000000027941 */ /* 0x000fea0003800200 */
.L_x_13890:
        /* <DEDUP_REMOVED lines=59> */
.L_x_13888:
[----:B------:R-:W-:Y:S05]  /*29d70*/  BSYNC.RECONVERGENT B1 ;  /* 0x0000000000017941 */ /* 0x000fea0003800200 */
.L_x_13887:
        /* <DEDUP_REMOVED lines=23> */
.L_x_13894:
        /* <DEDUP_REMOVED lines=13> */
.L_x_13896:
[----:B------:R-:W-:Y:S05]  /*29fc0*/  BSYNC.RECONVERGENT B2 ;  /* 0x0000000000027941 */ /* 0x000fea0003800200 */
.L_x_13895:
        /* <DEDUP_REMOVED lines=59> */
.L_x_13893:
[----:B------:R-:W-:Y:S05]  /*2a380*/  BSYNC.RECONVERGENT B1 ;  /* 0x0000000000017941 */ /* 0x000fea0003800200 */
.L_x_13892:
[----:B------:R-:W-:Y:S01]  /*2a390*/  ISETP.NE.AND P3, PT, R139, 0x1, PT ;  /* 0x000000018b00780c */ /* 0x000fe20003f65270 */
[----:B------:R-:W-:Y:S01]  /*2a3a0*/  HADD2.F32 R137, -RZ, R126.H0_H0 ;  /* 0x2000007eff897230 */ /* 0x000fe20000004100 */
        /* <DEDUP_REMOVED lines=16> */
.L_x_13899:
        /* <DEDUP_REMOVED lines=13> */
.L_x_13901:
[----:B------:R-:W-:Y:S05]  /*2a580*/  BSYNC.RECONVERGENT B2 ;  /* 0x0000000000027941 */ /* 0x000fea0003800200 */
.L_x_13900:
        /* <DEDUP_REMOVED lines=59> */
.L_x_13898:
[----:B------:R-:W-:Y:S05]  /*2a940*/  BSYNC.RECONVERGENT B1 ;  /* 0x0000000000017941 */ /* 0x000fea0003800200 */
.L_x_13897:
        /* <DEDUP_REMOVED lines=23> */
.L_x_13904:
        /* <DEDUP_REMOVED lines=13> */
.L_x_13906:
[----:B------:R-:W-:Y:S05]  /*2ab90*/  BSYNC.RECONVERGENT B2 ;  /* 0x0000000000027941 */ /* 0x000fea0003800200 */
.L_x_13905:
        /* <DEDUP_REMOVED lines=59> */
.L_x_13903:
[----:B------:R-:W-:Y:S05]  /*2af50*/  BSYNC.RECONVERGENT B1 ;  /* 0x0000000000017941 */ /* 0x000fea0003800200 */
.L_x_13902:
[----:B------:R-:W-:Y:S01]  /*2af60*/  ISETP.NE.AND P4, PT, R153, 0x1, PT ;  /* 0x000000019900780c */ /* 0x000fe20003f85270 */
[----:B------:R-:W-:Y:S01]  /*2af70*/  HADD2.F32 R137, -RZ, R126.H1_H1 ;  /* 0x3000007eff897230 */ /* 0x000fe20000004100 */
        /* <DEDUP_REMOVED lines=16> */
.L_x_13909:
        /* <DEDUP_REMOVED lines=13> */
.L_x_13911:
[----:B------:R-:W-:Y:S05]  /*2b150*/  BSYNC.RECONVERGENT B2 ;  /* 0x0000000000027941 */ /* 0x000fea0003800200 */
.L_x_13910:
        /* <DEDUP_REMOVED lines=59> */
.L_x_13908:
[----:B------:R-:W-:Y:S05]  /*2b510*/  BSYNC.RECONVERGENT B1 ;  /* 0x0000000000017941 */ /* 0x000fea0003800200 */
.L_x_13907:
[----:B------:R-:W-:Y:S01]  /*2b520*/  I2FP.F32.U32 R125, R125 ;  /* 0x0000007d007d7245 */ /* 0x000fe20000201000 */
[----:B------:R-:W-:Y:S01]  /*2b530*/  HADD2.F32 R137, -RZ, R162.H1_H1 ;  /* 0x300000a2ff897230 */ /* 0x000fe20000004100 */
        /* <DEDUP_REMOVED lines=21> */
.L_x_13914:
        /* <DEDUP_REMOVED lines=13> */
.L_x_13916:
[----:B------:R-:W-:Y:S05]  /*2b760*/  BSYNC.RECONVERGENT B2 ;  /* 0x0000000000027941 */ /* 0x000fea0003800200 */
.L_x_13915:
[----:B------:R-:W-:Y:S01]  /*2b770*/  IMAD.WIDE.U32 R154, R169, -0x326172a9, RZ ;  /* 0xcd9e8d57a99a7825 */ /* 0x000fe200078e00ff */
[----:B------:R-:W-:-:S03]  /*2b780*/  LOP3.LUT R166, R145, R137, R3, 0x96, !PT ;  /* 0x0000008991a67212 */ /* 0x000fc600078e9603 */
[----:B------:R-:W-:Y:S01]  /*2b790*/  HFMA2 R146, -RZ, RZ, 0, 0 ;  /* 0x00000000ff927431 */ /* 0x000fe200000001ff */
        /* <DEDUP_REMOVED lines=56> */
.L_x_13913:
[----:B------:R-:W-:Y:S05]  /*2bb20*/  BSYNC.RECONVERGENT B1 ;  /* 0x0000000000017941 */ /* 0x000fea0003800200 */
.L_x_13912:
        /* <DEDUP_REMOVED lines=18> */
.L_x_13919:
        /* <DEDUP_REMOVED lines=13> */
.L_x_13921:
[----:B------:R-:W-:Y:S05]  /*2bd20*/  BSYNC.RECONVERGENT B2 ;  /* 0x0000000000027941 */ /* 0x000fea0003800200 */
.L_x_13920:
        /* <DEDUP_REMOVED lines=59> */
.L_x_13918:
[----:B------:R-:W-:Y:S05]  /*2c0e0*/  BSYNC.RECONVERGENT B1 ;  /* 0x0000000000017941 */ /* 0x000fea0003800200 */
.L_x_13917:
[----:B------:R-:W-:Y:S01]  /*2c0f0*/  I2FP.F32.U32 R137, R137 ;  /* 0x0000008900897245 */ /* 0x000fe20000201000 */
[----:B------:R-:W-:Y:S01]  /*2c100*/  HADD2.F32 R155, -RZ, R163.H0_H0 ;  /* 0x200000a3ff9b7230 */ /* 0x000fe20000004100 */
[----:B------:R-:W-:Y:S01]  /*2c110*/  FSEL R153, R153, RZ, P4 ;  /* 0x000000ff99997208 */ /* 0x000fe20002000000 */
[----:B------:R-:W-:Y:S01]  /*2c120*/  BSSY.RECONVERGENT B1, `(.L_x_13922) ;  /* 0x000005d000017945 */ /* 0x000fe20003800200 */
[----:B------:R-:W-:Y:S02]  /*2c130*/  IMAD.MOV.U32 R146, RZ, RZ, R144 ;  /* 0x000000ffff927224 */ /* 0x000fe400078e0090 */
[----:B------:R-:W-:Y:S01]  /*2c140*/  FFMA.FTZ R126, R137, R150, 1.1641532182693481445e-10 ;  /* 0x2f000000897e7423 */ /* 0x000fe20000010096 */
[----:B------:R-:W-:-:S04]  /*2c150*/  FMUL.FTZ R155, R155, R148 ;  /* 0x000000949b9b7220 */ /* 0x000fc80000410000 */
[----:B------:R-:W-:-:S04]  /*2c160*/  FSETP.GTU.FTZ.AND P5, PT, R126, R149, PT ;  /* 0x000000957e00720b */ /* 0x000fc80003fbc000 */
[----:B------:R-:W-:Y:S01]  /*2c170*/  FSEL R126, R155, RZ, !P5 ;  /* 0x000000ff9b7e7208 */ /* 0x000fe20006800000 */
[----:B------:R-:W-:Y:S01]  /*2c180*/  HFMA2 R155, -RZ, RZ, 0, 1.1920928955078125e-07 ;  /* 0x00000002ff9b7431 */ /* 0x000fe200000001ff */
        /* <DEDUP_REMOVED lines=13> */
.L_x_13924:
        /* <DEDUP_REMOVED lines=13> */
.L_x_13926:
[----:B------:R-:W-:Y:S05]  /*2c330*/  BSYNC.RECONVERGENT B2 ;  /* 0x0000000000027941 */ /* 0x000fea0003800200 */
.L_x_13925:
        /* <DEDUP_REMOVED lines=59> */
.L_x_13923:
[----:B------:R-:W-:Y:S05]  /*2c6f0*/  BSYNC.RECONVERGENT B1 ;  /* 0x0000000000017941 */ /* 0x000fea0003800200 */
.L_x_13922:
        /* <DEDUP_REMOVED lines=18> */
.L_x_13929:
        /* <DEDUP_REMOVED lines=15> */
.L_x_13931:
[----:B------:R-:W-:Y:S05]  /*2c910*/  BSYNC.RECONVERGENT B2 ;  /* 0x0000000000027941 */ /* 0x000fea0003800200 */
.L_x_13930:
        /* <DEDUP_REMOVED lines=43> */
[----:B------:R-:W-:-:S03]  /*2cbd0*/  IMAD.MOV.U32 R153, RZ, RZ, R152 ;  /* 0x000000ffff997224 */ /* 0x000fc600078e0098 */
        /* <DEDUP_REMOVED lines=15> */
.L_x_13928:
[----:B------:R-:W-:Y:S05]  /*2ccd0*/  BSYNC.RECONVERGENT B1 ;  /* 0x0000000000017941 */ /* 0x000fea0003800200 */
.L_x_13927:
        /* <DEDUP_REMOVED lines=9> */
[----:B------:R-:W-:Y:S01]  /*2cd70*/  @P1 FADD.FTZ R127, R87, R127 ;  /* 0x0000007f577f1221 */ /* 0x000fe20000010000 */
[----:B------:R-:W-:Y:S06]  /*2cd80*/  BRA `(.L_x_13932) ;  /* 0x0000003000147947 */ /* 0x000fec0003800000 */
.L_x_13851:
[----:B------:R-:W-:Y:S01]  /*2cd90*/  ISETP.NE.AND P2, PT, R146, 0x1, PT ;  /* 0x000000019200780c */ /* 0x000fe20003f45270 */
[----:B------:R-:W-:Y:S01]  /*2cda0*/  BSSY.RECONVERGENT B1, `(.L_x_13933) ;  /* 0x0000057000017945 */ /* 0x000fe20003800200 */
[----:B01----:R-:W-:Y:S02]  /*2cdb0*/  HFMA2 R153, -RZ, RZ, 0, 1.1920928955078125e-07 ;  /* 0x00000002ff997431 */ /* 0x003fe400000001ff */
[----:B--2---:R-:W-:Y:S01]  /*2cdc0*/  IMAD.MOV.U32 R104, RZ, RZ, R144 ;  /* 0x000000ffff687224 */ /* 0x004fe200078e0090 */
        /* <DEDUP_REMOVED lines=12> */
.L_x_13935:
        /* <DEDUP_REMOVED lines=13> */
.L_x_13937:
[----:B------:R-:W-:Y:S05]  /*2cf60*/  BSYNC.RECONVERGENT B2 ;  /* 0x0000000000027941 */ /* 0x000fea0003800200 */
.L_x_13936:
        /* <DEDUP_REMOVED lines=56> */
[----:B------:R-:W-:Y:S02]  /*2d2f0*/  HFMA2 R153, -RZ, RZ, 0, 0 ;  /* 0x00000000ff997431 */ /* 0x000fe400000001ff */
[----:B------:R-:W-:-:S07]  /*2d300*/  IMAD.MOV.U32 R104, RZ, RZ, R150 ;  /* 0x000000ffff687224 */ /* 0x000fce00078e0096 */
.L_x_13934:
[----:B------:R-:W-:Y:S05]  /*2d310*/  BSYNC.RECONVERGENT B1 ;  /* 0x0000000000017941 */ /* 0x000fea0003800200 */
.L_x_13933:
        /* <DEDUP_REMOVED lines=8> */
[----:B------:R-:W-:Y:S01]  /*2d3a0*/  MOV R146, 0x2 ;  /* 0x0000000200927802 */ /* 0x000fe20000000f00 */
[----:B------:R-:W-:Y:S02]  /*2d3b0*/  IMAD.MOV.U32 R107, RZ, RZ, R144 ;  /* 0x000000ffff6b7224 */ /* 0x000fe400078e0090 */
[----:B0-----:R-:W-:-:S13]  /*2d3c0*/  FSETP.LE.FTZ.AND P3, PT, R106, R149, PT ;  /* 0x000000956a00720b */ /* 0x001fda0003f73000 */
        /* <DEDUP_REMOVED lines=10> */
.L_x_13940:
        /* <DEDUP_REMOVED lines=13> */
.L_x_13942:
[----:B------:R-:W-:Y:S05]  /*2d540*/  BSYNC.RECONVERGENT B2 ;  /* 0x0000000000027941 */ /* 0x000fea0003800200 */
.L_x_13941:
        /* <DEDUP_REMOVED lines=59> */
.L_x_13939:
[----:B------:R-:W-:Y:S05]  /*2d900*/  BSYNC.RECONVERGENT B1 ;  /* 0x0000000000017941 */ /* 0x000fea0003800200 */
.L_x_13938:
        /* <DEDUP_REMOVED lines=19> */
.L_x_13945:
        /* <DEDUP_REMOVED lines=13> */
.L_x_13947:
[----:B------:R-:W-:Y:S05]  /*2db10*/  BSYNC.RECONVERGENT B2 ;  /* 0x0000000000027941 */ /* 0x000fea0003800200 */
.L_x_13946:
        /* <DEDUP_REMOVED lines=58> */
[----:B------:R-:W-:-:S07]  /*2dec0*/  LOP3.LUT R135, R135, R106, R165, 0x96, !PT ;  /* 0x0000006a87877212 */ /* 0x000fce00078e96a5 */
.L_x_13944:
[----:B------:R-:W-:Y:S05]  /*2ded0*/  BSYNC.RECONVERGENT B1 ;  /* 0x0000000000017941 */ /* 0x000fea0003800200 */
.L_x_13943:
        /* <DEDUP_REMOVED lines=19> */
.L_x_13950:
        /* <DEDUP_REMOVED lines=13> */
.L_x_13952:
[----:B------:R-:W-:Y:S05]  /*2e0e0*/  BSYNC.RECONVERGENT B2 ;  /* 0x0000000000027941 */ /* 0x000fea0003800200 */
.L_x_13951:
        /* <DEDUP_REMOVED lines=59> */
.L_x_13949:
[----:B------:R-:W-:Y:S05]  /*2e4a0*/  BSYNC.RECONVERGENT B1 ;  /* 0x0000000000017941 */ /* 0x000fea0003800200 */
.L_x_13948:
        /* <DEDUP_REMOVED lines=19> */
.L_x_13955:
        /* <DEDUP_REMOVED lines=13> */
.L_x_13957:
[----:B------:R-:W-:Y:S05]  /*2e6b0*/  BSYNC.RECONVERGENT B2 ;  /* 0x0000000000027941 */ /* 0x000fea0003800200 */
.L_x_13956:
        /* <DEDUP_REMOVED lines=59> */
.L_x_13954:
[----:B------:R-:W-:Y:S05]  /*2ea70*/  BSYNC.RECONVERGENT B1 ;  /* 0x0000000000017941 */ /* 0x000fea0003800200 */
.L_x_13953:
        /* <DEDUP_REMOVED lines=17> */
.L_x_13960:
        /* <DEDUP_REMOVED lines=13> */
.L_x_13962:
[----:B------:R-:W-:Y:S05]  /*2ec60*/  BSYNC.RECONVERGENT B2 ;  /* 0x0000000000027941 */ /* 0x000fea0003800200 */
.L_x_13961:
        /* <DEDUP_REMOVED lines=59> */
.L_x_13959:
[----:B------:R-:W-:Y:S05]  /*2f020*/  BSYNC.RECONVERGENT B1 ;  /* 0x0000000000017941 */ /* 0x000fea0003800200 */
.L_x_13958:
        /* <DEDUP_REMOVED lines=17> */
.L_x_13965:
        /* <DEDUP_REMOVED lines=13> */
.L_x_13967:
[----:B------:R-:W-:Y:S05]  /*2f210*/  BSYNC.RECONVERGENT B2 ;  /* 0x0000000000027941 */ /* 0x000fea0003800200 */
.L_x_13966:
        /* <DEDUP_REMOVED lines=59> */
.L_x_13964:
[----:B------:R-:W-:Y:S05]  /*2f5d0*/  BSYNC.RECONVERGENT B1 ;  /* 0x0000000000017941 */ /* 0x000fea0003800200 */
.L_x_13963:
        /* <DEDUP_REMOVED lines=17> */
.L_x_13970:
        /* <DEDUP_REMOVED lines=13> */
.L_x_13972:
[----:B------:R-:W-:Y:S05]  /*2f7c0*/  BSYNC.RECONVERGENT B2 ;  /* 0x0000000000027941 */ /* 0x000fea0003800200 */
.L_x_13971:
        /* <DEDUP_REMOVED lines=59> */
.L_x_13969:
[----:B------:R-:W-:Y:S05]  /*2fb80*/  BSYNC.RECONVERGENT B1 ;  /* 0x0000000000017941 */ /* 0x000fea0003800200 */
.L_x_13968:
        /* <DEDUP_REMOVED lines=37> */
.L_x_13932:
        /* <DEDUP_REMOVED lines=20> */
[----:B-1----:R-:W-:Y:S02]  /*2ff20*/  IMAD.WIDE.U32 R164, R0, 0x8, R164 ;  /* 0x0000000800a47825 */ /* 0x002fe400078e00a4 */
[----:B------:R2:W-:Y:S02]  /*2ff30*/  STG.E.128 desc[UR6][R154.64+0x10], R124 ;  /* 0x0000107c9a007986 */ /* 0x0005e4000c101d06 */
[----:B------:R-:W-:Y:S02]  /*2ff40*/  IMAD.MOV.U32 R150, RZ, RZ, R152 ;  /* 0x000000ffff967224 */ /* 0x000fe400078e0098 */
[----:B------:R2:W-:Y:S01]  /*2ff50*/  STG.E.64 desc[UR6][R164.64], R166 ;  /* 0x000000a6a4007986 */ /* 0x0005e2000c101b06 */
[----:B------:R-:W-:Y:S05]  /*2ff60*/  @!P0 BRA `(.L_x_13850) ;  /* 0x0000000000508947 */ /* 0x000fea0003800000 */
[----:B------:R-:W-:Y:S01]  /*2ff70*/  SHF.L.U32 R152, R137, 0x10, RZ ;  /* 0x0000001089987819 */ /* 0x000fe200000006ff */
[----:B--2---:R-:W0:Y:S01]  /*2ff80*/  LDC.64 R166, c[0x0][0x3b8] ;  /* 0x0000ee00ffa67b82 */ /* 0x004e220000000a00 */
        /* <DEDUP_REMOVED lines=12> */
[----:B------:R-:W-:Y:S02]  /*30050*/  LOP3.LUT R149, R155, R149, R153, 0xfe, !PT ;  /* 0x000000959b957212 */ /* 0x000fe400078efe99 */
[----:B------:R-:W-:Y:S01]  /*30060*/  LOP3.LUT R154, R164, R152, R154, 0xfe, !PT ;  /* 0x00000098a49a7212 */ /* 0x000fe200078efe9a */
[----:B0-----:R-:W-:Y:S01]  /*30070*/  IMAD.WIDE.U32 R152, R0, 0x8, R166 ;  /* 0x0000000800987825 */ /* 0x001fe200078e00a6 */
[----:B------:R-:W-:Y:S02]  /*30080*/  LOP3.LUT R155, R149, R165, RZ, 0xfc, !PT ;  /* 0x000000a5959b7212 */ /* 0x000fe400078efcff */
[----:B------:R-:W-:-:S05]  /*30090*/  LOP3.LUT R154, R154, 0xff, R143, 0xf8, !PT ;  /* 0x000000ff9a9a7812 */ /* 0x000fca00078ef88f */
[----:B------:R3:W-:Y:S02]  /*300a0*/  STG.E.64 desc[UR6][R152.64], R154 ;  /* 0x0000009a98007986 */ /* 0x0007e4000c101b06 */
.L_x_13850:
[----:B------:R-:W-:Y:S05]  /*300b0*/  BSYNC.RECONVERGENT B0 ;  /* 0x0000000000007941 */ /* 0x000fea0003800200 */
.L_x_13849:
[----:B------:R-:W-:Y:S01]  /*300c0*/  FADD.FTZ R0, RZ, R88 ;  /* 0x00000058ff007221 */ /* 0x000fe20000010000 */
[C---:B------:R-:W-:Y:S01]  /*300d0*/  ISETP.GE.U32.AND P0, PT, R128.reuse, 0x80, PT ;  /* 0x000000808000780c */ /* 0x040fe20003f06070 */
[----:B------:R-:W-:Y:S01]  /*300e0*/  BSSY.RECONVERGENT B0, `(.L_x_13973) ;  /* 0x00000a0000007945 */ /* 0x000fe20003800200 */
[C---:B------:R-:W-:Y:S01]  /*300f0*/  ISETP.GT.U32.AND P1, PT, R128.reuse, 0xff, PT ;  /* 0x000000ff8000780c */ /* 0x040fe20003f24070 */
[----:B------:R-:W-:Y:S01]  /*30100*/  FADD.FTZ R149, R89, R0 ;  /* 0x0000000059957221 */ /* 0x000fe20000010000 */
[C---:B------:R-:W-:Y:S01]  /*30110*/  ISETP.GT.U32.AND P2, PT, R128.reuse, 0x17f, PT ;  /* 0x0000017f8000780c */ /* 0x040fe20003f44070 */
[----:B0-2---:R-:W-:Y:S01]  /*30120*/  IMAD.MOV.U32 R167, RZ, RZ, RZ ;  /* 0x000000ffffa77224 */ /* 0x005fe200078e00ff */
        /* <DEDUP_REMOVED lines=139> */
[----:B-1----:R-:W-:Y:S01]  /*309e0*/  FADD.FTZ R164, R155, R164 ;  /* 0x000000a49ba47221 */ /* 0x002fe20000010000 */
[----:B0-----:R-:W-:-:S04]  /*309f0*/  LOP3.LUT P2, RZ, R149, 0x1f, RZ, 0xc0, !PT ;  /* 0x0000001f95ff7812 */ /* 0x001fc8000784c0ff */
[----:B------:R-:W0:Y:S01]  /*30a00*/  SHFL.BFLY PT, R153, R164, 0x8, 0x1f ;  /* 0x0d001f00a4997f89 */ /* 0x000e2200000e0000 */
[----:B------:R-:W-:-:S04]  /*30a10*/  LOP3.LUT R170, R149, 0x1f, RZ, 0xc0, !PT ;  /* 0x0000001f95aa7812 */ /* 0x000fc800078ec0ff */
[----:B------:R-:W-:Y:S01]  /*30a20*/  ISETP.GT.U32.AND P1, PT, R170, 0x3, PT ;  /* 0x00000003aa00780c */ /* 0x000fe20003f24070 */
        /* <DEDUP_REMOVED lines=11> */
.L_x_13974:
[----:B------:R-:W-:Y:S05]  /*30ae0*/  BSYNC.RECONVERGENT B0 ;  /* 0x0000000000007941 */ /* 0x000fea0003800200 */
.L_x_13973:
        /* <DEDUP_REMOVED lines=12> */
.L_x_13976:
[----:B------:R-:W-:Y:S05]  /*30bb0*/  BSYNC.RECONVERGENT B0 ;  /* 0x0000000000007941 */ /* 0x000fea0003800200 */
.L_x_13975:
        /* <DEDUP_REMOVED lines=76> */
[----:B------:R-:W-:-:S02]  /*31080*/  HADD2.F32 R176, -RZ, R62.H1_H1 ;  /* 0x3000003effb07230 */ /* 0x000fc40000004100 */
[C---:B------:R-:W-:Y:S01]  /*31090*/  FFMA.FTZ R186, R171.reuse, R166, R172 ;  /* 0x000000a6abba7223 */ /* 0x040fe200000100ac */
[----:B------:R-:W-:Y:S02]  /*310a0*/  HADD2.F32 R166, -RZ, R157.H1_H1 ;  /* 0x3000009dffa67230 */ /* 0x000fe40000004100 */
[----:B------:R-:W-:Y:S01]  /*310b0*/  FMUL.FTZ R153, R170, R153 ;  /* 0x00000099aa997220 */ /* 0x000fe20000410000 */
[----:B------:R-:W-:Y:S02]  /*310c0*/  HADD2.F32 R172, -RZ, R45.H1_H1 ;  /* 0x3000002dffac7230 */ /* 0x000fe40000004100 */
[----:B------:R-:W-:Y:S01]  /*310d0*/  FFMA.FTZ R188, R171, R174, R176 ;  /* 0x000000aeabbc7223 */ /* 0x000fe200000100b0 */
[----:B------:R-:W-:Y:S01]  /*310e0*/  HADD2.F32 R152, -RZ, R158.H0_H0 ;  /* 0x2000009eff987230 */ /* 0x000fe20000004100 */
[----:B------:R-:W0:Y:S01]  /*310f0*/  LDC.64 R174, c[0x0][0x428] ;  /* 0x00010a00ffae7b82 */ /* 0x000e220000000a00 */
[----:B------:R-:W-:Y:S02]  /*31100*/  HADD2.F32 R154, -RZ, R46.H0_H0 ;  /* 0x2000002eff9a7230 */ /* 0x000fe40000004100 */
[----:B------:R-:W-:Y:S01]  /*31110*/  FFMA.FTZ R180, R167, R166, R172 ;  /* 0x000000a6a7b47223 */ /* 0x000fe200000100ac */
[----:B------:R-:W-:-:S02]  /*31120*/  HADD2.F32 R164, -RZ, R6.H0_H0 ;  /* 0x20000006ffa47230 */ /* 0x000fc40000004100 */
[----:B------:R-:W-:Y:S01]  /*31130*/  FADD.FTZ R165, R89, -R0 ;  /* 0x8000000059a57221 */ /* 0x000fe20000010000 */
[----:B------:R-:W-:Y:S02]  /*31140*/  HADD2.F32 R155, -RZ, R62.H0_H0 ;  /* 0x2000003eff9b7230 */ /* 0x000fe40000004100 */
[C---:B------:R-:W-:Y:S01]  /*31150*/  FFMA.FTZ R181, R153.reuse, R152, R154 ;  /* 0x0000009899b57223 */ /* 0x040fe2000001009a */
[----:B------:R-:W-:Y:S01]  /*31160*/  HADD2.F32 R152, -RZ, R157.H0_H0 ;  /* 0x2000009dff987230 */ /* 0x000fe20000004100 */
[----:B------:R-:W1:Y:S01]  /*31170*/  LDC.64 R172, c[0x0][0x430] ;  /* 0x00010c00ffac7b82 */ /* 0x000e620000000a00 */
[----:B------:R-:W-:Y:S02]  /*31180*/  HADD2.F32 R154, -RZ, R45.H0_H0 ;  /* 0x2000002dff9a7230 */ /* 0x000fe40000004100 */
[----:B------:R-:W-:Y:S01]  /*31190*/  FFMA.FTZ R183, R153, R164, R155 ;  /* 0x000000a499b77223 */ /* 0x000fe2000001009b */
[----:B------:R-:W-:Y:S01]  /*311a0*/  FADD.FTZ R153, R90, -R0 ;  /* 0x800000005a997221 */ /* 0x000fe20000010000 */
[----:B------:R-:W-:-:S02]  /*311b0*/  HADD2.F32 R164, -RZ, R5.H0_H0 ;  /* 0x20000005ffa47230 */ /* 0x000fc40000004100 */
[C---:B------:R-:W-:Y:S01]  /*311c0*/  FMUL.FTZ R165, R170.reuse, R165 ;  /* 0x000000a5aaa57220 */ /* 0x040fe20000410000 */
[----:B------:R-:W-:Y:S02]  /*311d0*/  HADD2.F32 R155, -RZ, R61.H0_H0 ;  /* 0x2000003dff9b7230 */ /* 0x000fe40000004100 */
[----:B------:R-:W-:Y:S01]  /*311e0*/  FMUL.FTZ R153, R170, R153 ;  /* 0x00000099aa997220 */ /* 0x000fe20000410000 */
[----:B------:R-:W-:Y:S02]  /*311f0*/  HADD2.F32 R182, -RZ, R5.H1_H1 ;  /* 0x30000005ffb67230 */ /* 0x000fe40000004100 */
[----:B------:R-:W-:Y:S02]  /*31200*/  HADD2.F32 R184, -RZ, R61.H1_H1 ;  /* 0x3000003dffb87230 */ /* 0x000fe40000004100 */
[C---:B------:R-:W-:Y:S01]  /*31210*/  FFMA.FTZ R177, R153.reuse, R152, R154 ;  /* 0x0000009899b17223 */ /* 0x040fe2000001009a */
[----:B------:R-:W-:Y:S01]  /*31220*/  FFMA.FTZ R179, R153, R164, R155 ;  /* 0x000000a499b37223 */ /* 0x000fe2000001009b */
[----:B------:R-:W-:Y:S01]  /*31230*/  FADD.FTZ R153, R88, -R0 ;  /* 0x8000000058997221 */ /* 0x000fe20000010000 */
[----:B------:R-:W-:-:S02]  /*31240*/  HADD2.F32 R152, -RZ, R156.H0_H0 ;  /* 0x2000009cff987230 */ /* 0x000fc40000004100 */
[----:B------:R-:W-:Y:S01]  /*31250*/  FFMA.FTZ R182, R167, R182, R184 ;  /* 0x000000b6a7b67223 */ /* 0x000fe200000100b8 */
[----:B------:R-:W-:Y:S02]  /*31260*/  HADD2.F32 R154, -RZ, R44.H0_H0 ;  /* 0x2000002cff9a7230 */ /* 0x000fe40000004100 */
[----:B------:R-:W-:Y:S01]  /*31270*/  FMUL.FTZ R153, R170, R153 ;  /* 0x00000099aa997220 */ /* 0x000fe20000410000 */
        /* <DEDUP_REMOVED lines=16> */
[----:B-1----:R-:W-:Y:S01]  /*31380*/  IMAD.WIDE.U32 R172, R147, 0x10, R172 ;  /* 0x0000001093ac7825 */ /* 0x002fe200078e00ac */
[----:B------:R-:W-:Y:S02]  /*31390*/  F2FP.F16.F32.PACK_AB R167, R192, R187 ;  /* 0x000000bbc0a7723e */ /* 0x000fe400000000ff */
[----:B------:R-:W-:Y:S01]  /*313a0*/  F2FP.F16.F32.PACK_AB R165, R182, R179 ;  /* 0x000000b3b6a5723e */ /* 0x000fe200000000ff */
[----:B------:R1:W-:Y:S01]  /*313b0*/  STG.E.128 desc[UR6][R174.64], R152 ;  /* 0x00000098ae007986 */ /* 0x0003e2000c101d06 */
[----:B------:R-:W-:Y:S02]  /*313c0*/  F2FP.F16.F32.PACK_AB R164, R171, R164 ;  /* 0x000000a4aba4723e */ /* 0x000fe400000000ff */
[----:B------:R-:W-:-:S03]  /*313d0*/  IADD3 R147, PT, PT, R147, 0x80, RZ ;  /* 0x0000008093937810 */ /* 0x000fc60007ffe0ff */
[----:B------:R1:W-:Y:S04]  /*313e0*/  STG.E.128 desc[UR6][R172.64], R164 ;  /* 0x000000a4ac007986 */ /* 0x0003e8000c101d06 */
.L_x_13978:
[----:B------:R-:W-:Y:S05]  /*313f0*/  BSYNC.RECONVERGENT B0 ;  /* 0x0000000000007941 */ /* 0x000fea0003800200 */
.L_x_13977:
        /* <DEDUP_REMOVED lines=79> */
[----:B------:R-:W-:Y:S01]  /*318f0*/  F2FP.F16.F32.PACK_AB R164, R171, R164 ;  /* 0x000000a4aba4723e */ /* 0x000fe200000000ff */
[----:B------:R-:W-:-:S04]  /*31900*/  VIADD R147, R147, 0x80 ;  /* 0x0000008093937836 */ /* 0x000fc80000000000 */
[----:B------:R2:W-:Y:S03]  /*31910*/  STG.E.128 desc[UR6][R172.64], R164 ;  /* 0x000000a4ac007986 */ /* 0x0005e6000c101d06 */
.L_x_13980:
[----:B------:R-:W-:Y:S05]  /*31920*/  BSYNC.RECONVERGENT B0 ;  /* 0x0000000000007941 */ /* 0x000fea0003800200 */
.L_x_13979:
        /* <DEDUP_REMOVED lines=82> */
.L_x_13982:
[----:B------:R-:W-:Y:S05]  /*31e50*/  BSYNC.RECONVERGENT B0 ;  /* 0x0000000000007941 */ /* 0x000fea0003800200 */
.L_x_13981:
        /* <DEDUP_REMOVED lines=82> */
.L_x_13984:
[----:B------:R-:W-:Y:S05]  /*32380*/  BSYNC.RECONVERGENT B0 ;  /* 0x0000000000007941 */ /* 0x000fea0003800200 */
.L_x_13983:
[----:B------:R-:W-:Y:S01]  /*32390*/  LOP3.LUT P0, RZ, R151, 0x20, RZ, 0xc0, !PT ;  /* 0x0000002097ff7812 */ /* 0x000fe2000780c0ff */
[----:B------:R-:W-:-:S12]  /*323a0*/  BSSY.RECONVERGENT B0, `(.L_x_13985) ;  /* 0x0000050000007945 */ /* 0x000fd80003800200 */
        /* <DEDUP_REMOVED lines=20> */
[----:B------:R-:W-:Y:S02]  /*324f0*/  HADD2.F32 R152, -RZ, R64.H0_H0 ;  /* 0x20000040ff987230 */ /* 0x000fe40000004100 */
[----:B------:R-:W-:-:S02]  /*32500*/  HADD2.F32 R154, -RZ, R76.H0_H0 ;  /* 0x2000004cff9a7230 */ /* 0x000fc40000004100 */
[----:B------:R-:W-:Y:S02]  /*32510*/  HADD2.F32 R166, -RZ, R68.H1_H1 ;  /* 0x30000044ffa67230 */ /* 0x000fe40000004100 */
[----:B------:R-:W-:Y:S02]  /*32520*/  HADD2.F32 R170, -RZ, R72.H1_H1 ;  /* 0x30000048ffaa7230 */ /* 0x000fe40000004100 */
[----:B------:R-:W-:Y:S01]  /*32530*/  FFMA.FTZ R164, R153, R152, R154 ;  /* 0x0000009899a47223 */ /* 0x000fe2000001009a */
[----:B------:R-:W-:Y:S01]  /*32540*/  HADD2.F32 R172, -RZ, R64.H1_H1 ;  /* 0x30000040ffac7230 */ /* 0x000fe20000004100 */
[----:B------:R-:W0:Y:S01]  /*32550*/  LDC.64 R152, c[0x0][0x430] ;  /* 0x00010c00ff987b82 */ /* 0x000e220000000a00 */
[----:B------:R-:W-:Y:S02]  /*32560*/  HADD2.F32 R167, -RZ, R76.H1_H1 ;  /* 0x3000004cffa77230 */ /* 0x000fe40000004100 */
[----:B------:R-:W-:Y:S01]  /*32570*/  FFMA.FTZ R165, R155, R166, R170 ;  /* 0x000000a69ba57223 */ /* 0x000fe200000100aa */
[----:B------:R-:W-:-:S02]  /*32580*/  HADD2.F32 R174, -RZ, R69.H0_H0 ;  /* 0x20000045ffae7230 */ /* 0x000fc40000004100 */
[----:B------:R-:W-:Y:S02]  /*32590*/  HADD2.F32 R176, -RZ, R73.H0_H0 ;  /* 0x20000049ffb07230 */ /* 0x000fe40000004100 */
[----:B------:R-:W-:Y:S01]  /*325a0*/  FFMA.FTZ R175, R155, R172, R167 ;  /* 0x000000ac9baf7223 */ /* 0x000fe200000100a7 */
[----:B------:R-:W-:Y:S01]  /*325b0*/  HADD2.F32 R178, -RZ, R65.H0_H0 ;  /* 0x20000041ffb27230 */ /* 0x000fe20000004100 */
[----:B------:R-:W1:Y:S01]  /*325c0*/  LDC.64 R154, c[0x0][0x428] ;  /* 0x00010a00ff9a7b82 */ /* 0x000e620000000a00 */
[----:B------:R-:W-:Y:S02]  /*325d0*/  HADD2.F32 R173, -RZ, R77.H0_H0 ;  /* 0x2000004dffad7230 */ /* 0x000fe40000004100 */
[----:B------:R-:W-:Y:S01]  /*325e0*/  FFMA.FTZ R174, R171, R174, R176 ;  /* 0x000000aeabae7223 */ /* 0x000fe200000100b0 */
[----:B------:R-:W-:Y:S01]  /*325f0*/  HADD2.F32 R166, -RZ, R69.H1_H1 ;  /* 0x30000045ffa67230 */ /* 0x000fe20000004100 */
[----:B------:R-:W-:Y:S01]  /*32600*/  F2FP.F16.F32.PACK_AB R164, R175, R164 ;  /* 0x000000a4afa4723e */ /* 0x000fe200000000ff */
[----:B------:R-:W-:-:S02]  /*32610*/  HADD2.F32 R170, -RZ, R73.H1_H1 ;  /* 0x30000049ffaa7230 */ /* 0x000fc40000004100 */
[----:B------:R-:W-:Y:S01]  /*32620*/  FFMA.FTZ R178, R171, R178, R173 ;  /* 0x000000b2abb27223 */ /* 0x000fe200000100ad */
[----:B------:R-:W-:Y:S02]  /*32630*/  HADD2.F32 R176, -RZ, R70.H0_H0 ;  /* 0x20000046ffb07230 */ /* 0x000fe40000004100 */
[----:B------:R-:W-:Y:S02]  /*32640*/  HADD2.F32 R180, -RZ, R74.H0_H0 ;  /* 0x2000004affb47230 */ /* 0x000fe40000004100 */
[----:B------:R-:W-:Y:S01]  /*32650*/  FFMA.FTZ R167, R177, R166, R170 ;  /* 0x000000a6b1a77223 */ /* 0x000fe200000100aa */
[----:B------:R-:W-:Y:S02]  /*32660*/  HADD2.F32 R182, -RZ, R66.H0_H0 ;  /* 0x20000042ffb67230 */ /* 0x000fe40000004100 */
[----:B------:R-:W-:Y:S02]  /*32670*/  HADD2.F32 R173, -RZ, R78.H0_H0 ;  /* 0x2000004effad7230 */ /* 0x000fe40000004100 */
[----:B------:R-:W-:Y:S01]  /*32680*/  FFMA.FTZ R176, R179, R176, R180 ;  /* 0x000000b0b3b07223 */ /* 0x000fe200000100b4 */
[----:B------:R-:W-:-:S02]  /*32690*/  HADD2.F32 R172, -RZ, R65.H1_H1 ;  /* 0x30000041ffac7230 */ /* 0x000fc40000004100 */
[----:B------:R-:W-:Y:S02]  /*326a0*/  HADD2.F32 R171, -RZ, R77.H1_H1 ;  /* 0x3000004dffab7230 */ /* 0x000fe40000004100 */
[----:B------:R-:W-:Y:S01]  /*326b0*/  FFMA.FTZ R166, R179, R182, R173 ;  /* 0x000000b6b3a67223 */ /* 0x000fe200000100ad */
        /* <DEDUP_REMOVED lines=15> */
[----:B------:R-:W-:Y:S02]  /*327b0*/  HADD2.F32 R190, -RZ, R67.H1_H1 ;  /* 0x30000043ffbe7230 */ /* 0x000fe40000004100 */
[----:B------:R-:W-:Y:S02]  /*327c0*/  HADD2.F32 R173, -RZ, R79.H1_H1 ;  /* 0x3000004fffad7230 */ /* 0x000fe40000004100 */
[----:B------:R-:W-:Y:S01]  /*327d0*/  FFMA.FTZ R181, R181, R170, R172 ;  /* 0x000000aab5b57223 */ /* 0x000fe200000100ac */
[----:B-1----:R-:W-:Y:S01]  /*327e0*/  IMAD.WIDE.U32 R170, R147, 0x10, R154 ;  /* 0x0000001093aa7825 */ /* 0x002fe200078e009a */
[----:B------:R-:W-:-:S03]  /*327f0*/  F2FP.F16.F32.PACK_AB R154, R179, R176 ;  /* 0x000000b0b39a723e */ /* 0x000fc600000000ff */
[----:B------:R-:W-:Y:S01]  /*32800*/  FFMA.FTZ R185, R185, R190, R173 ;  /* 0x000000beb9b97223 */ /* 0x000fe200000100ad */
[----:B0-----:R-:W-:Y:S01]  /*32810*/  IMAD.WIDE.U32 R172, R147, 0x10, R152 ;  /* 0x0000001093ac7825 */ /* 0x001fe200078e0098 */
[----:B------:R-:W-:Y:S02]  /*32820*/  F2FP.F16.F32.PACK_AB R153, R167, R174 ;  /* 0x000000aea799723e */ /* 0x000fe400000000ff */
[----:B------:R-:W-:Y:S02]  /*32830*/  F2FP.F16.F32.PACK_AB R152, R165, R0 ;  /* 0x00000000a598723e */ /* 0x000fe400000000ff */
[----:B------:R-:W-:Y:S02]  /*32840*/  F2FP.F16.F32.PACK_AB R155, R183, R180 ;  /* 0x000000b4b79b723e */ /* 0x000fe400000000ff */
[----:B------:R-:W-:Y:S02]  /*32850*/  F2FP.F16.F32.PACK_AB R167, R185, R184 ;  /* 0x000000b8b9a7723e */ /* 0x000fe400000000ff */
[----:B------:R-:W-:Y:S01]  /*32860*/  F2FP.F16.F32.PACK_AB R166, R181, R166 ;  /* 0x000000a6b5a6723e */ /* 0x000fe200000000ff */
[----:B------:R0:W-:Y:S01]  /*32870*/  STG.E.128 desc[UR6][R170.64], R152 ;  /* 0x00000098aa007986 */ /* 0x0001e2000c101d06 */
[----:B------:R-:W-:-:S05]  /*32880*/  F2FP.F16.F32.PACK_AB R165, R177, R178 ;  /* 0x000000b2b1a5723e */ /* 0x000fca00000000ff */
[----:B------:R0:W-:Y:S02]  /*32890*/  STG.E.128 desc[UR6][R172.64], R164 ;  /* 0x000000a4ac007986 */ /* 0x0001e4000c101d06 */
.L_x_13986:
[----:B------:R-:W-:Y:S05]  /*328a0*/  BSYNC.RECONVERGENT B0 ;  /* 0x0000000000007941 */ /* 0x000fea0003800200 */
.L_x_13985:
[----:B01234-:R-:W0:Y:S01]  /*328b0*/  LDC.64 R152, c[0x0][0x380] ;  /* 0x0000e000ff987b82 */ /* 0x01fe220000000a00 */
[----:B------:R-:W-:Y:S01]  /*328c0*/  UPLOP3.LUT UP1, UPT, UPT, UPT, UP1, 0x40, 0x4 ;  /* 0x000000000004789c */ /* 0x000fe20003f2e810 */
[----:B0-----:R-:W-:-:S04]  /*328d0*/  IADD3 R132, PT, PT, R132, R152, RZ ;  /* 0x0000009884847210 */ /* 0x001fc80007ffe0ff */
[----:B------:R-:W-:-:S13]  /*328e0*/  ISETP.GE.AND P0, PT, R132, R153, PT ;  /* 0x000000998400720c */ /* 0x000fda0003f06270 */
[----:B------:R-:W-:Y:S05]  /*328f0*/  @!P0 BRA `(.L_x_13987) ;  /* 0xfffffcf000d88947 */ /* 0x000fea000383ffff */
[----:B------:R-:W-:Y:S05]  /*32900*/  EXIT ;  /* 0x000000000000794d */ /* 0x000fea0003800000 */
.L_x_13988:
        /* <DEDUP_REMOVED lines=15> */
.L_x_22352:


//--------------------- .text._ZN10layer_norm31ln_parallel_residual_fwd_kernelINS_13Kernel_traitsI6__halfS2_fS2_fjLj5120ELj1ELj1ELj4ELj16ENS_18Kernel_traits_baseILj5120ES2_S2_fS2_fjLj128EEEEELb1ELb0ELb1EEEvNS_9FwdParamsE --------------------------
	.section	.text._ZN10layer_norm31ln_parallel_residual_fwd_kernelINS_13Kernel_traitsI6__halfS2_fS2_fjLj5120ELj1ELj1ELj4ELj16ENS_18Kernel_traits_baseILj5120ES2_S2_fS2_fjLj128EEEEELb1ELb0ELb1EEEvNS_9FwdParamsE,"ax",@progbits
	.align	128
        .global         _ZN10layer_norm31ln_parallel_residual_fwd_kernelINS_13Kernel_traitsI6__halfS2_fS2_fjLj5120ELj1ELj1ELj4ELj16ENS_18Kernel_traits_baseILj5120ES2_S2_fS2_fjLj128EEEEELb1ELb0ELb1EEEvNS_9FwdParamsE
        .type           _ZN10layer_norm31ln_parallel_residual_fwd_kernelINS_13Kernel_traitsI6__halfS2_fS2_fjLj5120ELj1ELj1ELj4ELj16ENS_18Kernel_traits_baseILj5120ES2_S2_fS2_fjLj128EEEEELb1ELb0ELb1EEEvNS_9FwdParamsE,@function
        .size           _ZN10layer_norm31ln_parallel_residual_fwd_kernelINS_13Kernel_traitsI6__halfS2_fS2_fjLj5120ELj1ELj1ELj4ELj16ENS_18Kernel_traits_baseILj5120ES2_S2_fS2_fjLj128EEEEELb1ELb0ELb1EEEvNS_9FwdParamsE,(.L_x_22353 - _ZN10layer_norm31ln_parallel_residual_fwd_kernelINS_13Kernel_traitsI6__halfS2_fS2_fjLj5120ELj1ELj1ELj4ELj16ENS_18Kernel_traits_baseILj5120ES2_S2_fS2_fjLj128EEEEELb1ELb0ELb1EEEvNS_9FwdParamsE)
        .other          _ZN10layer_norm31ln_parallel_residual_fwd_kernelINS_13Kernel_traitsI6__halfS2_fS2_fjLj5120ELj1ELj1ELj4ELj16ENS_18Kernel_traits_baseILj5120ES2_S2_fS2_fjLj128EEEEELb1ELb0ELb1EEEvNS_9FwdParamsE,@"STO_CUDA_ENTRY STV_DEFAULT"
_ZN10layer_norm31ln_parallel_residual_fwd_kernelINS_13Kernel_traitsI6__halfS2_fS2_fjLj5120ELj1ELj1ELj4ELj16ENS_18Kernel_traits_baseILj5120ES2_S2_fS2_fjLj128EEEEELb1ELb0ELb1EEEvNS_9FwdParamsE:
.text._ZN10layer_norm31ln_parallel_residual_fwd_kernelINS_13Kernel_traitsI6__halfS2_fS2_fjLj5120ELj1ELj1ELj4ELj16ENS_18Kernel_traits_baseILj5120ES2_S2_fS2_fjLj128EEEEELb1ELb0ELb1EEEvNS_9FwdParamsE:
        /* <DEDUP_REMOVED lines=85> */
.L_x_13990:
        /* <DEDUP_REMOVED lines=32> */
.L_x_13989:
        /* <DEDUP_REMOVED lines=33> */
.L_x_13992:
        /* <DEDUP_REMOVED lines=31> */
.L_x_13991:
        /* <DEDUP_REMOVED lines=24> */
[----:B------:R-:W-:-:S02]  /*0cd0*/  UPLOP3.LUT UP1, UPT, UPT, UPT, UPT, 0x40, 0x4 ;  /* 0x000000000004789c */ /* 0x000fc40003f2e870 */
[----:B------:R-:W-:Y:S01]  /*0ce0*/  UISETP.NE.AND.EX UP0, UPT, UR5, URZ, UPT, UP0 ;  /* 0x000000ff0500728c */ /* 0x000fe2000bf05300 */
[----:B------:R-:W-:Y:S01]  /*0cf0*/  IMAD.HI.U32 R2, R4, -0x2daee0ad, RZ ;  /* 0xd2511f5304027827 */ /* 0x000fe200078e00ff */
[----:B------:R-:W-:-:S03]  /*0d00*/  LOP3.LUT R3, R8, UR24, R3, 0x96, !PT ;  /* 0x0000001808037c12 */ /* 0x000fc6000f8e9603 */
[----:B------:R-:W-:Y:S01]  /*0d10*/  IMAD R8, R4, -0x2daee0ad, RZ ;  /* 0xd2511f5304087824 */ /* 0x000fe200078e02ff */
[----:B------:R-:W-:Y:S01]  /*0d20*/  LOP3.LUT R2, R5, UR6, R2, 0x96, !PT ;  /* 0x0000000605027c12 */ /* 0x000fe2000f8e9602 */
[----:B------:R-:W-:Y:S01]  /*0d30*/  IMAD.HI.U32 R7, R3, -0x2daee0ad, RZ ;  /* 0xd2511f5303077827 */ /* 0x000fe200078e00ff */
[----:B------:R-:W-:Y:S01]  /*0d40*/  PLOP3.LUT P0, PT, PT, PT, UP0, 0x80, 0x8 ;  /* 0x000000000008781c */ /* 0x000fe20003f0f008 */
[----:B------:R-:W0:Y:S02]  /*0d50*/  LDCU UR6, c[0x0][0x404] ;  /* 0x00008080ff0677ac */ /* 0x000e240008000800 */
[----:B------:R-:W-:Y:S01]  /*0d60*/  IMAD R5, R6, -0x326172a9, RZ ;  /* 0xcd9e8d5706057824 */ /* 0x000fe200078e02ff */
[----:B------:R-:W-:Y:S01]  /*0d70*/  LOP3.LUT R7, R8, UR25, R7, 0x96, !PT ;  /* 0x0000001908077c12 */ /* 0x000fe2000f8e9607 */
[----:B------:R-:W-:-:S04]  /*0d80*/  IMAD.HI.U32 R4, R2, -0x326172a9, RZ ;  /* 0xcd9e8d5702047827 */ /* 0x000fc800078e00ff */
[----:B------:R-:W-:Y:S01]  /*0d90*/  IMAD R6, R3, -0x2daee0ad, RZ ;  /* 0xd2511f5303067824 */ /* 0x000fe200078e02ff */
[----:B------:R-:W-:Y:S01]  /*0da0*/  LOP3.LUT R4, R5, UR7, R4, 0x96, !PT ;  /* 0x0000000705047c12 */ /* 0x000fe2000f8e9604 */
[----:B------:R-:W-:Y:S01]  /*0db0*/  IMAD R5, R2, -0x326172a9, RZ ;  /* 0xcd9e8d5702057824 */ /* 0x000fe200078e02ff */
[----:B------:R-:W4:Y:S01]  /*0dc0*/  LDCU UR7, c[0x0][0x408] ;  /* 0x00008100ff0777ac */ /* 0x000f220008000800 */
        /* <DEDUP_REMOVED lines=38> */
[----:B01234-:R-:W-:-:S07]  /*1030*/  IMAD R122, R3, -0x326172a9, RZ ;  /* 0xcd9e8d57037a7824 */ /* 0x01ffce00078e02ff */
.L_x_14372:
[----:B------:R-:W-:Y:S01]  /*1040*/  ISETP.NE.U32.AND P1, PT, RZ, UR12, PT ;  /* 0x0000000cff007c0c */ /* 0x000fe2000bf25070 */
[----:B------:R-:W-:Y:S01]  /*1050*/  UIMAD UR4, UR18, UR19, URZ ;  /* 0x00000013120472a4 */ /* 0x000fe2000f8e02ff */
[----:B------:R-:W0:Y:S02]  /*1060*/  LDC.64 R148, c[0x0][0x390] ;  /* 0x0000e400ff947b82 */ /* 0x000e240000000a00 */
[----:B------:R-:W-:Y:S01]  /*1070*/  ISETP.NE.AND.EX P1, PT, RZ, UR13, PT, P1 ;  /* 0x0000000dff007c0c */ /* 0x000fe2000bf25310 */
[----:B------:R-:W-:-:S04]  /*1080*/  USHF.R.S32.HI UR5, URZ, 0x1f, UR4 ;  /* 0x0000001fff057899 */ /* 0x000fc80008011404 */
[----:B------:R-:W-:Y:S01]  /*1090*/  ULEA.HI UR5, UR5, UR4, URZ, 0x3 ;  /* 0x0000000405057291 */ /* 0x000fe2000f8f18ff */
[----:B---3--:R-:W1:Y:S05]  /*10a0*/  @P0 LDC.64 R2, c[0x0][0x398] ;  /* 0x0000e600ff020b82 */ /* 0x008e6a0000000a00 */
        /* <DEDUP_REMOVED lines=39> */
.L_x_13995:
        /* <DEDUP_REMOVED lines=12> */
.L_x_13996:
        /* <DEDUP_REMOVED lines=42> */
.L_x_13994:
[----:B------:R-:W-:Y:S01]  /*1680*/  ISETP.NE.AND P0, PT, R92, 0x1, PT ;  /* 0x000000015c00780c */ /* 0x000fe20003f05270 */
[----:B------:R-:W-:Y:S01]  /*1690*/  UMOV UR4, UR6 ;  /* 0x0000000600047c82 */ /* 0x000fe20008000000 */
[----:B------:R-:W-:Y:S01]  /*16a0*/  I2FP.F32.U32 R3, R2 ;  /* 0x0000000200037245 */ /* 0x000fe20000201000 */
[----:B-----5:R-:W-:Y:S02]  /*16b0*/  HADD2.F32 R2, -RZ, R88.H0_H0 ;  /* 0x20000058ff027230 */ /* 0x020fe40000004100 */
[----:B------:R-:W-:Y:S02]  /*16c0*/  IMAD.MOV.U32 R93, RZ, RZ, 0x2 ;  /* 0x00000002ff5d7424 */ /* 0x000fe400078e00ff */
        /* <DEDUP_REMOVED lines=13> */
.L_x_13998:
        /* <DEDUP_REMOVED lines=12> */
.L_x_13999:
        /* <DEDUP_REMOVED lines=43> */
.L_x_13997:
[----:B------:R-:W-:Y:S01]  /*1b10*/  ISETP.NE.AND P0, PT, R93, 0x1, PT ;  /* 0x000000015d00780c */ /* 0x000fe20003f05270 */
[----:B------:R-:W-:Y:S01]  /*1b20*/  HFMA2 R94, -RZ, RZ, 0, 1.1920928955078125e-07 ;  /* 0x00000002ff5e7431 */ /* 0x000fe200000001ff */
[----:B------:R-:W-:Y:S01]  /*1b30*/  I2FP.F32.U32 R3, R3 ;  /* 0x0000000300037245 */ /* 0x000fe20000201000 */
[----:B------:R-:W-:-:S04]  /*1b40*/  HADD2.F32 R88, -RZ, R88.H1_H1 ;  /* 0x30000058ff587230 */ /* 0x000fc80000004100 */
        /* <DEDUP_REMOVED lines=13> */
.L_x_14001:
        /* <DEDUP_REMOVED lines=12> */
.L_x_14002:
        /* <DEDUP_REMOVED lines=43> */
.L_x_14000:
[----:B------:R-:W-:Y:S01]  /*1f90*/  ISETP.NE.AND P0, PT, R94, 0x1, PT ;  /* 0x000000015e00780c */ /* 0x000fe20003f05270 */
[----:B------:R-:W-:Y:S01]  /*1fa0*/  IMAD.MOV.U32 R95, RZ, RZ, 0x2 ;  /* 0x00000002ff5f7424 */ /* 0x000fe200078e00ff */
[----:B------:R-:W-:Y:S02]  /*1fb0*/  I2FP.F32.U32 R3, R3 ;  /* 0x0000000300037245 */ /* 0x000fe40000201000 */
[----:B------:R-:W-:-:S03]  /*1fc0*/  MOV R92, R122 ;  /* 0x0000007a005c7202 */ /* 0x000fc60000000f00 */
[----:B------:R-:W-:-:S05]  /*1fd0*/  FFMA.FTZ R3, R3, R0, 1.1641532182693481445e-10 ;  /* 0x2f00000003037423 */ /* 0x000fca0000010000 */
[----:B------:R-:W-:Y:S01]  /*1fe0*/  FSETP.LE.FTZ.AND P2, PT, R3, UR4, PT ;  /* 0x0000000403007c0b */ /* 0x000fe2000bf53000 */
[----:B------:R-:W-:-:S03]  /*1ff0*/  HADD2.F32 R3, -RZ, R89.H0_H0 ;  /* 0x20000059ff037230 */ /* 0x000fc60000004100 */
        /* <DEDUP_REMOVED lines=10> */
.L_x_14004:
        /* <DEDUP_REMOVED lines=12> */
.L_x_14005:
        /* <DEDUP_REMOVED lines=43> */
.L_x_14003:
[----:B------:R-:W-:Y:S01]  /*2410*/  ISETP.NE.AND P0, PT, R95, 0x1, PT ;  /* 0x000000015f00780c */ /* 0x000fe20003f05270 */
[----:B------:R-:W-:Y:S01]  /*2420*/  HADD2.F32 R89, -RZ, R89.H1_H1 ;  /* 0x30000059ff597230 */ /* 0x000fe20000004100 */
[----:B------:R-:W-:Y:S01]  /*2430*/  I2FP.F32.U32 R93, R92 ;  /* 0x0000005c005d7245 */ /* 0x000fe20000201000 */
[----:B------:R-:W-:Y:S02]  /*2440*/  IMAD.MOV.U32 R94, RZ, RZ, 0x2 ;  /* 0x00000002ff5e7424 */ /* 0x000fe400078e00ff */
        /* <DEDUP_REMOVED lines=12> */
.L_x_14007:
        /* <DEDUP_REMOVED lines=12> */
.L_x_14008:
        /* <DEDUP_REMOVED lines=43> */
.L_x_14006:
[----:B------:R-:W-:Y:S01]  /*2880*/  ISETP.NE.AND P0, PT, R94, 0x1, PT ;  /* 0x000000015e00780c */ /* 0x000fe20003f05270 */
[----:B------:R-:W-:Y:S01]  /*2890*/  HFMA2 R95, -RZ, RZ, 0, 1.1920928955078125e-07 ;  /* 0x00000002ff5f7431 */ /* 0x000fe200000001ff */
[----:B------:R-:W-:Y:S01]  /*28a0*/  I2FP.F32.U32 R93, R92 ;  /* 0x0000005c005d7245 */ /* 0x000fe20000201000 */
[----:B------:R-:W-:-:S04]  /*28b0*/  HADD2.F32 R92, -RZ, R90.H0_H0 ;  /* 0x2000005aff5c7230 */ /* 0x000fc80000004100 */
        /* <DEDUP_REMOVED lines=12> */
.L_x_14010:
        /* <DEDUP_REMOVED lines=12> */
.L_x_14011:
        /* <DEDUP_REMOVED lines=43> */
.L_x_14009:
[----:B------:R-:W-:Y:S01]  /*2cf0*/  ISETP.NE.AND P4, PT, R95, 0x1, PT ;  /* 0x000000015f00780c */ /* 0x000fe20003f85270 */
[----:B------:R-:W-:Y:S01]  /*2d00*/  HADD2.F32 R90, -RZ, R90.H1_H1 ;  /* 0x3000005aff5a7230 */ /* 0x000fe20000004100 */
        /* <DEDUP_REMOVED lines=14> */
.L_x_14013:
        /* <DEDUP_REMOVED lines=12> */
.L_x_14014:
        /* <DEDUP_REMOVED lines=43> */
.L_x_14012:
[----:B------:R-:W-:Y:S01]  /*3160*/  ISETP.NE.AND P5, PT, R96, 0x1, PT ;  /* 0x000000016000780c */ /* 0x000fe20003fa5270 */
[----:B------:R-:W-:Y:S01]  /*3170*/  HADD2.F32 R106, -RZ, R91.H0_H0 ;  /* 0x2000005bff6a7230 */ /* 0x000fe20000004100 */
        /* <DEDUP_REMOVED lines=14> */
.L_x_14016:
        /* <DEDUP_REMOVED lines=12> */
.L_x_14017:
        /* <DEDUP_REMOVED lines=43> */
.L_x_14015:
[----:B------:R-:W-:Y:S01]  /*35d0*/  UMOV UR5, UR7 ;  /* 0x0000000700057c82 */ /* 0x000fe20008000000 */
[----:B------:R-:W-:Y:S01]  /*35e0*/  HADD2.F32 R93, -RZ, R91.H1_H1 ;  /* 0x3000005bff5d7230 */ /* 0x000fe20000004100 */
[----:B------:R-:W-:Y:S01]  /*35f0*/  P2R R104, PR, RZ, 0x2 ;  /* 0x00000002ff687803 */ /* 0x000fe20000000000 */
[----:B------:R-:W-:Y:S01]  /*3600*/  FMUL.FTZ R3, R3, UR5 ;  /* 0x0000000503037c20 */ /* 0x000fe20008410000 */
[----:B------:R-:W-:Y:S01]  /*3610*/  I2FP.F32.U32 R91, R94 ;  /* 0x0000005e005b7245 */ /* 0x000fe20000201000 */
[----:B------:R-:W-:Y:S01]  /*3620*/  FMUL.FTZ R92, R92, UR5 ;  /* 0x000000055c5c7c20 */ /* 0x000fe20008410000 */
[----:B------:R-:W-:Y:S01]  /*3630*/  ISETP.NE.AND P1, PT, R103, RZ, PT ;  /* 0x000000ff6700720c */ /* 0x000fe20003f25270 */
[----:B------:R-:W-:Y:S01]  /*3640*/  FMUL.FTZ R2, R2, UR5 ;  /* 0x0000000502027c20 */ /* 0x000fe20008410000 */
[----:B------:R-:W-:Y:S01]  /*3650*/  ISETP.NE.AND P5, PT, R101, RZ, PT ;  /* 0x000000ff6500720c */ /* 0x000fe20003fa5270 */
[----:B------:R-:W-:Y:S01]  /*3660*/  FFMA.FTZ R91, R91, R0, 1.1641532182693481445e-10 ;  /* 0x2f0000005b5b7423 */ /* 0x000fe20000010000 */
[----:B------:R-:W-:Y:S01]  /*3670*/  FSEL R94, R3, RZ, P1 ;  /* 0x000000ff035e7208 */ /* 0x000fe20000800000 */
[----:B------:R-:W-:Y:S01]  /*3680*/  FMUL.FTZ R98, R106, UR5 ;  /* 0x000000056a627c20 */ /* 0x000fe20008410000 */
[----:B------:R-:W-:Y:S01]  /*3690*/  ISETP.NE.AND P1, PT, R104, RZ, PT ;  /* 0x000000ff6800720c */ /* 0x000fe20003f25270 */
[----:B------:R-:W-:Y:S01]  /*36a0*/  FMUL.FTZ R90, R90, UR5 ;  /* 0x000000055a5a7c20 */ /* 0x000fe20008410000 */
[----:B------:R-:W-:Y:S01]  /*36b0*/  FSEL R96, R92, RZ, P3 ;  /* 0x000000ff5c607208 */ /* 0x000fe20001800000 */
        /* <DEDUP_REMOVED lines=19> */
[----:B------:R-:W-:Y:S01]  /*37f0*/  @P1 FADD.FTZ R99, R7, R99 ;  /* 0x0000006307631221 */ /* 0x000fe20000010000 */
[----:B------:R-:W-:Y:S09]  /*3800*/  BRA `(.L_x_14018) ;  /* 0x0000004800ac7947 */ /* 0x000ff20003800000 */
.L_x_13993:
        /* <DEDUP_REMOVED lines=15> */
.L_x_14020:
        /* <DEDUP_REMOVED lines=12> */
.L_x_14021:
        /* <DEDUP_REMOVED lines=41> */
.L_x_14019:
[----:B------:R-:W-:Y:S01]  /*3c50*/  ISETP.NE.AND P0, PT, R92, 0x1, PT ;  /* 0x000000015c00780c */ /* 0x000fe20003f05270 */
[----:B-----5:R-:W-:Y:S01]  /*3c60*/  HADD2.F32 R98, -RZ, R88.H0_H0 ;  /* 0x20000058ff627230 */ /* 0x020fe20000004100 */
[----:B------:R-:W-:Y:S01]  /*3c70*/  I2FP.F32.U32 R3, R2 ;  /* 0x0000000200037245 */ /* 0x000fe20000201000 */
[----:B------:R-:W-:Y:S01]  /*3c80*/  UMOV UR4, UR6 ;  /* 0x0000000600047c82 */ /* 0x000fe20008000000 */
[----:B------:R-:W-:Y:S01]  /*3c90*/  UMOV UR5, UR7 ;  /* 0x0000000700057c82 */ /* 0x000fe20008000000 */
[----:B------:R-:W-:Y:S01]  /*3ca0*/  MOV R93, 0x2 ;  /* 0x00000002005d7802 */ /* 0x000fe20000000f00 */
[----:B------:R-:W-:Y:S01]  /*3cb0*/  FMUL.FTZ R98, R98, UR5 ;  /* 0x0000000562627c20 */ /* 0x000fe20008410000 */
        /* <DEDUP_REMOVED lines=13> */
.L_x_14023:
        /* <DEDUP_REMOVED lines=12> */
.L_x_14024:
        /* <DEDUP_REMOVED lines=42> */
.L_x_14022:
[----:B------:R-:W-:Y:S01]  /*40f0*/  I2FP.F32.U32 R3, R2 ;  /* 0x0000000200037245 */ /* 0x000fe20000201000 */
[----:B------:R-:W-:Y:S01]  /*4100*/  HADD2.F32 R2, -RZ, R136.H0_H0 ;  /* 0x20000088ff027230 */ /* 0x000fe20000004100 */
        /* <DEDUP_REMOVED lines=20> */
.L_x_14026:
        /* <DEDUP_REMOVED lines=12> */
.L_x_14027:
        /* <DEDUP_REMOVED lines=42> */
.L_x_14025:
[----:B------:R-:W-:Y:S01]  /*45b0*/  ISETP.NE.AND P0, PT, R94, 0x1, PT ;  /* 0x000000015e00780c */ /* 0x000fe20003f05270 */
[----:B------:R-:W-:Y:S01]  /*45c0*/  HADD2.F32 R93, -RZ, R88.H1_H1 ;  /* 0x30000058ff5d7230 */ /* 0x000fe20000004100 */
[----:B------:R-:W-:Y:S01]  /*45d0*/  I2FP.F32.U32 R3, R2 ;  /* 0x0000000200037245 */ /* 0x000fe20000201000 */
[----:B------:R-:W-:Y:S01]  /*45e0*/  IMAD.MOV.U32 R88, RZ, RZ, 0x2 ;  /* 0x00000002ff587424 */ /* 0x000fe200078e00ff */
[----:B------:R-:W-:Y:S02]  /*45f0*/  MOV R2, R122 ;  /* 0x0000007a00027202 */ /* 0x000fe40000000f00 */
[----:B------:R-:W-:Y:S01]  /*4600*/  FMUL.FTZ R93, R93, UR5 ;  /* 0x000000055d5d7c20 */ /* 0x000fe20008410000 */
        /* <DEDUP_REMOVED lines=12> */
.L_x_14029:
        /* <DEDUP_REMOVED lines=12> */
.L_x_14030:
        /* <DEDUP_REMOVED lines=42> */
.L_x_14028:
[----:B------:R-:W-:Y:S01]  /*4a30*/  I2FP.F32.U32 R3, R2 ;  /* 0x0000000200037245 */ /* 0x000fe20000201000 */
[----:B------:R-:W-:Y:S01]  /*4a40*/  HADD2.F32 R2, -RZ, R136.H1_H1 ;  /* 0x30000088ff027230 */ /* 0x000fe20000004100 */
[----:B------:R-:W-:Y:S01]  /*4a50*/  ISETP.NE.AND P2, PT, R88, 0x1, PT ;  /* 0x000000015800780c */ /* 0x000fe20003f45270 */
[----:B------:R-:W-:Y:S01]  /*4a60*/  HFMA2 R94, -RZ, RZ, 0, 1.1920928955078125e-07 ;  /* 0x00000002ff5e7431 */ /* 0x000fe200000001ff */
        /* <DEDUP_REMOVED lines=18> */
.L_x_14032:
        /* <DEDUP_REMOVED lines=12> */
.L_x_14033:
        /* <DEDUP_REMOVED lines=41> */
[----:B------:R-:W-:-:S07]  /*4ee0*/  HFMA2 R94, -RZ, RZ, 0, 0 ;  /* 0x00000000ff5e7431 */ /* 0x000fce00000001ff */
.L_x_14031:
[----:B------:R-:W-:Y:S01]  /*4ef0*/  ISETP.NE.AND P0, PT, R94, 0x1, PT ;  /* 0x000000015e00780c */ /* 0x000fe20003f05270 */
[----:B------:R-:W-:Y:S01]  /*4f00*/  HADD2.F32 R88, -RZ, R89.H0_H0 ;  /* 0x20000059ff587230 */ /* 0x000fe20000004100 */
[----:B------:R-:W-:Y:S01]  /*4f10*/  I2FP.F32.U32 R3, R2 ;  /* 0x0000000200037245 */ /* 0x000fe20000201000 */
[----:B------:R-:W-:Y:S02]  /*4f20*/  IMAD.MOV.U32 R95, RZ, RZ, 0x2 ;  /* 0x00000002ff5f7424 */ /* 0x000fe400078e00ff */
[----:B------:R-:W-:Y:S02]  /*4f30*/  IMAD.MOV.U32 R2, RZ, RZ, R122 ;  /* 0x000000ffff027224 */ /* 0x000fe400078e007a */
        /* <DEDUP_REMOVED lines=13> */
.L_x_14035:
        /* <DEDUP_REMOVED lines=12> */
.L_x_14036:
        /* <DEDUP_REMOVED lines=42> */
.L_x_14034:
[----:B------:R-:W-:Y:S01]  /*5370*/  I2FP.F32.U32 R3, R2 ;  /* 0x0000000200037245 */ /* 0x000fe20000201000 */
[----:B------:R-:W-:Y:S01]  /*5380*/  HADD2.F32 R2, -RZ, R137.H0_H0 ;  /* 0x20000089ff027230 */ /* 0x000fe20000004100 */
        /* <DEDUP_REMOVED lines=20> */
.L_x_14038:
        /* <DEDUP_REMOVED lines=12> */
.L_x_14039:
        /* <DEDUP_REMOVED lines=43> */
.L_x_14037:
[----:B------:R-:W-:Y:S01]  /*5840*/  ISETP.NE.AND P0, PT, R88, 0x1, PT ;  /* 0x000000015800780c */ /* 0x000fe20003f05270 */
[----:B------:R-:W-:Y:S01]  /*5850*/  HADD2.F32 R95, -RZ, R89.H1_H1 ;  /* 0x30000059ff5f7230 */ /* 0x000fe20000004100 */
[----:B------:R-:W-:Y:S01]  /*5860*/  I2FP.F32.U32 R3, R2 ;  /* 0x0000000200037245 */ /* 0x000fe20000201000 */
[----:B------:R-:W-:Y:S02]  /*5870*/  IMAD.MOV.U32 R89, RZ, RZ, 0x2 ;  /* 0x00000002ff597424 */ /* 0x000fe400078e00ff */
        /* <DEDUP_REMOVED lines=13> */
.L_x_14041:
        /* <DEDUP_REMOVED lines=12> */
.L_x_14042:
        /* <DEDUP_REMOVED lines=43> */
.L_x_14040:
        /* <DEDUP_REMOVED lines=22> */
.L_x_14044:
        /* <DEDUP_REMOVED lines=12> */
.L_x_14045:
        /* <DEDUP_REMOVED lines=43> */
.L_x_14043:
[----:B------:R-:W-:Y:S01]  /*6190*/  ISETP.NE.AND P0, PT, R88, 0x1, PT ;  /* 0x000000015800780c */ /* 0x000fe20003f05270 */
[----:B------:R-:W-:Y:S01]  /*61a0*/  HADD2.F32 R104, -RZ, R90.H0_H0 ;  /* 0x2000005aff687230 */ /* 0x000fe20000004100 */
[----:B------:R-:W-:Y:S01]  /*61b0*/  I2FP.F32.U32 R3, R2 ;  /* 0x0000000200037245 */ /* 0x000fe20000201000 */
[----:B------:R-:W-:Y:S01]  /*61c0*/  IMAD.MOV.U32 R89, RZ, RZ, 0x2 ;  /* 0x00000002ff597424 */ /* 0x000fe200078e00ff */
[----:B------:R-:W-:Y:S02]  /*61d0*/  MOV R2, R122 ;  /* 0x0000007a00027202 */ /* 0x000fe40000000f00 */
        /* <DEDUP_REMOVED lines=12> */
.L_x_14047:
        /* <DEDUP_REMOVED lines=12> */
.L_x_14048:
        /* <DEDUP_REMOVED lines=43> */
.L_x_14046:
[----:B------:R-:W-:Y:S01]  /*6610*/  I2FP.F32.U32 R3, R2 ;  /* 0x0000000200037245 */ /* 0x000fe20000201000 */
[----:B------:R-:W-:Y:S02]  /*6620*/  HADD2.F32 R2, -RZ, R138.H0_H0 ;  /* 0x2000008aff027230 */ /* 0x000fe40000004100 */
        /* <DEDUP_REMOVED lines=20> */
.L_x_14050:
        /* <DEDUP_REMOVED lines=12> */
.L_x_14051:
        /* <DEDUP_REMOVED lines=43> */
.L_x_14049:
[----:B------:R-:W-:Y:S01]  /*6ae0*/  ISETP.NE.AND P4, PT, R88, 0x1, PT ;  /* 0x000000015800780c */ /* 0x000fe20003f85270 */
[----:B------:R-:W-:Y:S01]  /*6af0*/  HADD2.F32 R97, -RZ, R90.H1_H1 ;  /* 0x3000005aff617230 */ /* 0x000fe20000004100 */
        /* <DEDUP_REMOVED lines=15> */
.L_x_14053:
        /* <DEDUP_REMOVED lines=12> */
.L_x_14054:
        /* <DEDUP_REMOVED lines=43> */
.L_x_14052:
[----:B------:R-:W-:Y:S01]  /*6f60*/  I2FP.F32.U32 R3, R2 ;  /* 0x0000000200037245 */ /* 0x000fe20000201000 */
[----:B------:R-:W-:Y:S01]  /*6f70*/  HADD2.F32 R2, -RZ, R138.H1_H1 ;  /* 0x3000008aff027230 */ /* 0x000fe20000004100 */
        /* <DEDUP_REMOVED lines=20> */
.L_x_14056:
        /* <DEDUP_REMOVED lines=12> */
.L_x_14057:
        /* <DEDUP_REMOVED lines=42> */
[----:B------:R-:W-:-:S07]  /*7420*/  HFMA2 R88, -RZ, RZ, 0, 0 ;  /* 0x00000000ff587431 */ /* 0x000fce00000001ff */
.L_x_14055:
[----:B------:R-:W-:Y:S01]  /*7430*/  ISETP.NE.AND P5, PT, R88, 0x1, PT ;  /* 0x000000015800780c */ /* 0x000fe20003fa5270 */
[----:B------:R-:W-:Y:S01]  /*7440*/  HADD2.F32 R90, -RZ, R91.H0_H0 ;  /* 0x2000005bff5a7230 */ /* 0x000fe20000004100 */
        /* <DEDUP_REMOVED lines=15> */
.L_x_14059:
        /* <DEDUP_REMOVED lines=12> */
.L_x_14060:
        /* <DEDUP_REMOVED lines=43> */
.L_x_14058:
[----:B------:R-:W-:Y:S01]  /*78b0*/  I2FP.F32.U32 R3, R2 ;  /* 0x0000000200037245 */ /* 0x000fe20000201000 */
[----:B------:R-:W-:Y:S02]  /*78c0*/  HADD2.F32 R2, -RZ, R139.H0_H0 ;  /* 0x2000008bff027230 */ /* 0x000fe40000004100 */
[----:B------:R-:W-:Y:S02]  /*78d0*/  HFMA2 R88, -RZ, RZ, 0, 1.1920928955078125e-07 ;  /* 0x00000002ff587431 */ /* 0x000fe400000001ff */
        /* <DEDUP_REMOVED lines=19> */
.L_x_14062:
        /* <DEDUP_REMOVED lines=12> */
.L_x_14063:
        /* <DEDUP_REMOVED lines=43> */
.L_x_14061:
[----:B------:R-:W-:Y:S01]  /*7d80*/  ISETP.NE.AND P6, PT, R88, 0x1, PT ;  /* 0x000000015800780c */ /* 0x000fe20003fc5270 */
[----:B------:R-:W-:Y:S01]  /*7d90*/  HADD2.F32 R91, -RZ, R91.H1_H1 ;  /* 0x3000005bff5b7230 */ /* 0x000fe20000004100 */
        /* <DEDUP_REMOVED lines=15> */
.L_x_14065:
        /* <DEDUP_REMOVED lines=14> */
.L_x_14066:
        /* <DEDUP_REMOVED lines=43> */
.L_x_14064:
[----:B------:R-:W-:Y:S01]  /*8220*/  I2FP.F32.U32 R3, R2 ;  /* 0x0000000200037245 */ /* 0x000fe20000201000 */
[----:B------:R-:W-:Y:S01]  /*8230*/  HADD2.F32 R2, -RZ, R139.H1_H1 ;  /* 0x3000008bff027230 */ /* 0x000fe20000004100 */
[----:B------:R-:W-:-:S03]  /*8240*/  FSEL R99, R99, RZ, P5 ;  /* 0x000000ff63637208 */ /* 0x000fc60002800000 */
[----:B------:R-:W-:Y:S01]  /*8250*/  FFMA.FTZ R3, R3, R0, 1.1641532182693481445e-10 ;  /* 0x2f00000003037423 */ /* 0x000fe20000010000 */
[----:B------:R-:W-:-:S04]  /*8260*/  FMUL.FTZ R2, R2, UR5 ;  /* 0x0000000502027c20 */ /* 0x000fc80008410000 */
[----:B------:R-:W-:-:S04]  /*8270*/  FSETP.GTU.FTZ.AND P6, PT, R3, UR4, PT ;  /* 0x0000000403007c0b */ /* 0x000fc8000bfdc000 */
[----:B------:R-:W-:Y:S02]  /*8280*/  FSEL R2, R2, RZ, !P6 ;  /* 0x000000ff02027208 */ /* 0x000fe40007000000 */
[----:B------:R-:W-:-:S03]  /*8290*/  SEL R128, RZ, 0x1, P6 ;  /* 0x00000001ff807807 */ /* 0x000fc60003000000 */
[----:B------:R-:W-:-:S04]  /*82a0*/  FADD.FTZ R99, R2, R99 ;  /* 0x0000006302637221 */ /* 0x000fc80000010000 */
[----:B------:R-:W-:-:S07]  /*82b0*/  @P1 FADD.FTZ R99, R7, R99 ;  /* 0x0000006307631221 */ /* 0x000fce0000010000 */
.L_x_14018:
[----:B------:R-:W0:Y:S01]  /*82c0*/  LDC.64 R112, c[0x0][0x3a8] ;  /* 0x0000ea00ff707b82 */ /* 0x000e220000000a00 */
[----:B------:R-:W-:Y:S01]  /*82d0*/  SEL R91, RZ, 0x1000000, !P5 ;  /* 0x01000000ff5b7807 */ /* 0x000fe20006800000 */
[----:B------:R-:W-:Y:S01]  /*82e0*/  VIADD R153, R131, 0x80 ;  /* 0x0000008083997836 */ /* 0x000fe20000000000 */
[----:B------:R-:W-:Y:S02]  /*82f0*/  ISETP.NE.AND P5, PT, R102, RZ, PT ;  /* 0x000000ff6600720c */ /* 0x000fe40003fa5270 */
[----:B------:R-:W-:Y:S01]  /*8300*/  SEL R102, RZ, 0x10000, !P4 ;  /* 0x00010000ff667807 */ /* 0x000fe20006000000 */
[----:B------:R-:W-:Y:S01]  /*8310*/  IMAD.WIDE.U32 R104, R153, 0x10, R148 ;  /* 0x0000001099687825 */ /* 0x000fe200078e0094 */
[----:B------:R-:W-:Y:S01]  /*8320*/  ISETP.NE.AND P4, PT, R103, RZ, PT ;  /* 0x000000ff6700720c */ /* 0x000fe20003f85270 */
[----:B------:R-:W1:Y:S01]  /*8330*/  LDC.64 R2, c[0x0][0x3b0] ;  /* 0x0000ec00ff027b82 */ /* 0x000e620000000a00 */
[----:B------:R-:W-:Y:S02]  /*8340*/  SEL R103, RZ, 0x100, !P0 ;  /* 0x00000100ff677807 */ /* 0x000fe40004000000 */
[----:B------:R-:W-:-:S02]  /*8350*/  ISETP.NE.U32.AND P0, PT, RZ, UR14, PT ;  /* 0x0000000eff007c0c */ /* 0x000fc4000bf05070 */
[----:B------:R-:W-:Y:S02]  /*8360*/  ISETP.NE.AND P6, PT, R101, RZ, PT ;  /* 0x000000ff6500720c */ /* 0x000fe40003fc5270 */
[----:B------:R-:W-:Y:S01]  /*8370*/  ISETP.NE.AND.EX P0, PT, RZ, UR15, PT, P0 ;  /* 0x0000000fff007c0c */ /* 0x000fe2000bf05300 */
[----:B------:R-:W2:Y:S01]  /*8380*/  @P1 LDC.64 R108, c[0x0][0x3a0] ;  /* 0x0000e800ff6c1b82 */ /* 0x000ea20000000a00 */
[----:B------:R-:W-:Y:S02]  /*8390*/  SEL R88, RZ, 0x1000000, !P2 ;  /* 0x01000000ff587807 */ /* 0x000fe40005000000 */
[----:B------:R-:W-:Y:S02]  /*83a0*/  SEL R89, RZ, 0x10000, !P4 ;  /* 0x00010000ff597807 */ /* 0x000fe40006000000 */
[----:B------:R-:W-:Y:S02]  /*83b0*/  SEL R90, RZ, 0x100, !P5 ;  /* 0x00000100ff5a7807 */ /* 0x000fe40006800000 */
[----:B------:R-:W-:-:S02]  /*83c0*/  LOP3.LUT R103, R103, R91, R102, 0xfe, !PT ;  /* 0x0000005b67677212 */ /* 0x000fc400078efe66 */
[----:B------:R-:W-:Y:S02]  /*83d0*/  SEL R102, RZ, 0x1, !P3 ;  /* 0x00000001ff667807 */ /* 0x000fe40005800000 */
[----:B------:R-:W-:Y:S01]  /*83e0*/  LOP3.LUT R90, R90, R88, R89, 0xfe, !PT ;  /* 0x000000585a5a7212 */ /* 0x000fe200078efe59 */
[----:B0-----:R-:W-:Y:S01]  /*83f0*/  IMAD.WIDE.U32 R88, R131, 0x20, R112 ;  /* 0x0000002083587825 */ /* 0x001fe200078e0070 */
[----:B------:R-:W-:Y:S01]  /*8400*/  SEL R91, RZ, 0x1, !P6 ;  /* 0x00000001ff5b7807 */ /* 0x000fe20007000000 */
[----:B------:R-:W0:Y:S01]  /*8410*/  @P0 LDC.64 R106, c[0x0][0x398] ;  /* 0x0000e600ff6a0b82 */ /* 0x000e220000000a00 */
[----:B------:R-:W-:Y:S02]  /*8420*/  LOP3.LUT R103, R103, R102, RZ, 0xfc, !PT ;  /* 0x0000006667677212 */ /* 0x000fe400078efcff */
[----:B------:R-:W-:Y:S01]  /*8430*/  LOP3.LUT R102, R90, R91, RZ, 0xfc, !PT ;  /* 0x0000005b5a667212 */ /* 0x000fe200078efcff */
[----:B-1----:R-:W-:Y:S01]  /*8440*/  IMAD.WIDE.U32 R90, R131, 0x8, R2 ;  /* 0x00000008835a7825 */ /* 0x002fe200078e0002 */
[----:B------:R1:W-:Y:S04]  /*8450*/  STG.E.128 desc[UR8][R88.64], R92 ;  /* 0x0000005c58007986 */ /* 0x0003e8000c101d08 */
[----:B------:R1:W-:Y:S01]  /*8460*/  STG.E.128 desc[UR8][R88.64+0x10], R96 ;  /* 0x0000106058007986 */ /* 0x0003e2000c101d08 */
[----:B--2---:R-:W-:-:S03]  /*8470*/  @P1 IMAD.WIDE.U32 R108, R153, 0x20, R108 ;  /* 0x00000020996c1825 */ /* 0x004fc600078e006c */
[----:B------:R1:W-:Y:S01]  /*8480*/  STG.E.64 desc[UR8][R90.64], R102 ;  /* 0x000000665a007986 */ /* 0x0003e2000c101b08 */
[----:B0-----:R-:W-:Y:S01]  /*8490*/  @P0 IMAD.WIDE.U32 R106, R153, 0x10, R106 ;  /* 0x00000010996a0825 */ /* 0x001fe200078e006a */
[----:B-1----:R-:W-:Y:S06]  /*84a0*/  @!P0 BRA `(.L_x_14067) ;  /* 0x0000000000508947 */ /* 0x002fec0003800000 */
        /* <DEDUP_REMOVED lines=20> */
.L_x_14067:
[----:B------:R1:W5:Y:S04]  /*85f0*/  @P0 LDG.E.128 R136, desc[UR8][R106.64] ;  /* 0x000000086a880981 */ /* 0x000368000c1e1d00 */
[----:B------:R1:W5:Y:S04]  /*8600*/  @P1 LDG.E.128 R8, desc[UR8][R108.64] ;  /* 0x000000086c081981 */ /* 0x000368000c1e1d00 */
[----:B------:R1:W5:Y:S04]  /*8610*/  @P1 LDG.E.128 R4, desc[UR8][R108.64+0x10] ;  /* 0x000010086c041981 */ /* 0x000368000c1e1d00 */
[----:B0-----:R1:W5:Y:S01]  /*8620*/  LDG.E.128 R88, desc[UR8][R104.64] ;  /* 0x0000000868587981 */ /* 0x001362000c1e1d00 */
[----:B------:R-:W-:Y:S05]  /*8630*/  @!P0 BRA `(.L_x_14068) ;  /* 0x0000004800b88947 */ /* 0x000fea0003800000 */
[----:B------:R-:W-:Y:S01]  /*8640*/  ISETP.NE.AND P2, PT, R129, 0x1, PT ;  /* 0x000000018100780c */ /* 0x000fe20003f45270 */
[----:B------:R-:W-:Y:S01]  /*8650*/  IMAD.MOV.U32 R101, RZ, RZ, R122 ;  /* 0x000000ffff657224 */ /* 0x000fe200078e007a */
[----:B------:R-:W-:Y:S01]  /*8660*/  MOV R102, 0x2 ;  /* 0x0000000200667802 */ /* 0x000fe20000000f00 */
[----:B-1----:R-:W-:-:S10]  /*8670*/  IMAD.MOV.U32 R108, RZ, RZ, R100 ;  /* 0x000000ffff6c7224 */ /* 0x002fd400078e0064 */
        /* <DEDUP_REMOVED lines=11> */
.L_x_14070:
        /* <DEDUP_REMOVED lines=12> */
.L_x_14071:
        /* <DEDUP_REMOVED lines=41> */
.L_x_14069:
[----:B------:R-:W-:Y:S01]  /*8a80*/  I2FP.F32.U32 R101, R101 ;  /* 0x0000006500657245 */ /* 0x000fe20000201000 */
[----:B-----5:R-:W-:Y:S01]  /*8a90*/  HADD2.F32 R100, -RZ, R88.H0_H0 ;  /* 0x20000058ff647230 */ /* 0x020fe20000004100 */
        /* <DEDUP_REMOVED lines=17> */
.L_x_14073:
        /* <DEDUP_REMOVED lines=12> */
.L_x_14074:
        /* <DEDUP_REMOVED lines=42> */
.L_x_14072:
        /* <DEDUP_REMOVED lines=22> */
.L_x_14076:
        /* <DEDUP_REMOVED lines=12> */
.L_x_14077:
        /* <DEDUP_REMOVED lines=42> */
.L_x_14075:
[----:B------:R-:W-:Y:S01]  /*93d0*/  I2FP.F32.U32 R101, R101 ;  /* 0x0000006500657245 */ /* 0x000fe20000201000 */
[----:B------:R-:W-:Y:S01]  /*93e0*/  HADD2.F32 R88, -RZ, R88.H1_H1 ;  /* 0x30000058ff587230 */ /* 0x000fe20000004100 */
        /* <DEDUP_REMOVED lines=17> */
.L_x_14079:
        /* <DEDUP_REMOVED lines=12> */
.L_x_14080:
        /* <DEDUP_REMOVED lines=42> */
.L_x_14078:
        /* <DEDUP_REMOVED lines=22> */
.L_x_14082:
        /* <DEDUP_REMOVED lines=12> */
.L_x_14083:
        /* <DEDUP_REMOVED lines=41> */
[----:B------:R-:W-:-:S07]  /*9d10*/  LOP3.LUT R116, R116, UR35, R105, 0x96, !PT ;  /* 0x0000002374747c12 */ /* 0x000fce000f8e9669 */
.L_x_14081:
        /* <DEDUP_REMOVED lines=19> */
.L_x_14085:
        /* <DEDUP_REMOVED lines=12> */
.L_x_14086:
        /* <DEDUP_REMOVED lines=42> */
.L_x_14084:
        /* <DEDUP_REMOVED lines=22> */
.L_x_14088:
        /* <DEDUP_REMOVED lines=12> */
.L_x_14089:
        /* <DEDUP_REMOVED lines=42> */
[----:B------:R-:W-:-:S07]  /*a670*/  HFMA2 R104, -RZ, RZ, 0, 0 ;  /* 0x00000000ff687431 */ /* 0x000fce00000001ff */
.L_x_14087:
[----:B------:R-:W-:Y:S01]  /*a680*/  ISETP.NE.AND P2, PT, R104, 0x1, PT ;  /* 0x000000016800780c */ /* 0x000fe20003f45270 */
[----:B------:R-:W-:Y:S01]  /*a690*/  HADD2.F32 R89, -RZ, R89.H1_H1 ;  /* 0x30000059ff597230 */ /* 0x000fe20000004100 */
[----:B------:R-:W-:Y:S01]  /*a6a0*/  I2FP.F32.U32 R103, R88 ;  /* 0x0000005800677245 */ /* 0x000fe20000201000 */
[----:B------:R-:W-:Y:S02]  /*a6b0*/  IMAD.MOV.U32 R105, RZ, RZ, 0x2 ;  /* 0x00000002ff697424 */ /* 0x000fe400078e00ff */
[----:B------:R-:W-:Y:S02]  /*a6c0*/  IMAD.MOV.U32 R88, RZ, RZ, R122 ;  /* 0x000000ffff587224 */ /* 0x000fe400078e007a */
[----:B------:R-:W-:-:S05]  /*a6d0*/  FFMA.FTZ R103, R103, R0, 1.1641532182693481445e-10 ;  /* 0x2f00000067677423 */ /* 0x000fca0000010000 */
[----:B------:R-:W-:Y:S01]  /*a6e0*/  FSETP.LE.FTZ.AND P4, PT, R103, UR4, PT ;  /* 0x0000000467007c0b */ /* 0x000fe2000bf93000 */
[----:B------:R-:W-:-:S03]  /*a6f0*/  FMUL.FTZ R103, R89, UR5 ;  /* 0x0000000559677c20 */ /* 0x000fc60008410000 */
        /* <DEDUP_REMOVED lines=10> */
.L_x_14091:
        /* <DEDUP_REMOVED lines=12> */
.L_x_14092:
        /* <DEDUP_REMOVED lines=43> */
.L_x_14090:
[----:B------:R-:W-:Y:S01]  /*ab10*/  I2FP.F32.U32 R89, R88 ;  /* 0x0000005800597245 */ /* 0x000fe20000201000 */
[----:B------:R-:W-:-:S04]  /*ab20*/  HADD2.F32 R88, -RZ, R137.H1_H1 ;  /* 0x30000089ff587230 */ /* 0x000fc80000004100 */
[----:B------:R-:W-:Y:S01]  /*ab30*/  FFMA.FTZ R89, R89, R0, 1.1641532182693481445e-10 ;  /* 0x2f00000059597423 */ /* 0x000fe20000010000 */
[----:B------:R-:W-:Y:S01]  /*ab40*/  FMUL.FTZ R104, R88, UR5 ;  /* 0x0000000558687c20 */ /* 0x000fe20008410000 */
[----:B------:R-:W-:-:S03]  /*ab50*/  FSEL R88, R103, RZ, P4 ;  /* 0x000000ff67587208 */ /* 0x000fc60002000000 */
[----:B------:R-:W-:-:S04]  /*ab60*/  FSETP.GTU.FTZ.AND P2, PT, R89, UR4, PT ;  /* 0x0000000459007c0b */ /* 0x000fc8000bf5c000 */
        /* <DEDUP_REMOVED lines=16> */
.L_x_14094:
        /* <DEDUP_REMOVED lines=12> */
.L_x_14095:
        /* <DEDUP_REMOVED lines=43> */
.L_x_14093:
[----:B------:R-:W-:Y:S01]  /*afe0*/  ISETP.NE.AND P3, PT, R104, 0x1, PT ;  /* 0x000000016800780c */ /* 0x000fe20003f65270 */
[----:B------:R-:W-:Y:S01]  /*aff0*/  IMAD.MOV.U32 R105, RZ, RZ, 0x2 ;  /* 0x00000002ff697424 */ /* 0x000fe200078e00ff */
[----:B------:R-:W-:Y:S01]  /*b000*/  I2FP.F32.U32 R89, R88 ;  /* 0x0000005800597245 */ /* 0x000fe20000201000 */
[----:B------:R-:W-:-:S04]  /*b010*/  HADD2.F32 R88, -RZ, R90.H0_H0 ;  /* 0x2000005aff587230 */ /* 0x000fc80000004100 */
        /* <DEDUP_REMOVED lines=13> */
.L_x_14097:
        /* <DEDUP_REMOVED lines=12> */
.L_x_14098:
        /* <DEDUP_REMOVED lines=43> */
.L_x_14096:
[----:B------:R-:W-:Y:S01]  /*b460*/  I2FP.F32.U32 R89, R89 ;  /* 0x0000005900597245 */ /* 0x000fe20000201000 */
[----:B------:R-:W-:Y:S02]  /*b470*/  HADD2.F32 R88, -RZ, R138.H0_H0 ;  /* 0x2000008aff587230 */ /* 0x000fe40000004100 */
[----:B------:R-:W-:Y:S02]  /*b480*/  IMAD.MOV.U32 R106, RZ, RZ, 0x2 ;  /* 0x00000002ff6a7424 */ /* 0x000fe400078e00ff */
[----:B------:R-:W-:Y:S01]  /*b490*/  FFMA.FTZ R89, R89, R0, 1.1641532182693481445e-10 ;  /* 0x2f00000059597423 */ /* 0x000fe20000010000 */
[----:B------:R-:W-:-:S04]  /*b4a0*/  FMUL.FTZ R88, R88, UR5 ;  /* 0x0000000558587c20 */ /* 0x000fc80008410000 */
[----:B------:R-:W-:Y:S02]  /*b4b0*/  FSETP.GTU.FTZ.AND P3, PT, R89, UR4, PT ;  /* 0x0000000459007c0b */ /* 0x000fe4000bf7c000 */
[----:B------:R-:W-:Y:S02]  /*b4c0*/  FSEL R89, R120, RZ, P2 ;  /* 0x000000ff78597208 */ /* 0x000fe40001000000 */
        /* <DEDUP_REMOVED lines=15> */
.L_x_14100:
        /* <DEDUP_REMOVED lines=12> */
.L_x_14101:
        /* <DEDUP_REMOVED lines=43> */
.L_x_14099:
        /* <DEDUP_REMOVED lines=17> */
.L_x_14103:
        /* <DEDUP_REMOVED lines=12> */
.L_x_14104:
        /* <DEDUP_REMOVED lines=43> */
.L_x_14102:
[----:B------:R-:W-:Y:S01]  /*bdb0*/  I2FP.F32.U32 R89, R88 ;  /* 0x0000005800597245 */ /* 0x000fe20000201000 */
[----:B------:R-:W-:Y:S02]  /*bdc0*/  HADD2.F32 R88, -RZ, R138.H1_H1 ;  /* 0x3000008aff587230 */ /* 0x000fe40000004100 */
[----:B------:R-:W-:Y:S02]  /*bdd0*/  IMAD.MOV.U32 R106, RZ, RZ, 0x2 ;  /* 0x00000002ff6a7424 */ /* 0x000fe400078e00ff */
[----:B------:R-:W-:Y:S01]  /*bde0*/  FFMA.FTZ R89, R89, R0, 1.1641532182693481445e-10 ;  /* 0x2f00000059597423 */ /* 0x000fe20000010000 */
[----:B------:R-:W-:-:S04]  /*bdf0*/  FMUL.FTZ R88, R88, UR5 ;  /* 0x0000000558587c20 */ /* 0x000fc80008410000 */
[----:B------:R-:W-:Y:S02]  /*be00*/  FSETP.GTU.FTZ.AND P4, PT, R89, UR4, PT ;  /* 0x0000000459007c0b */ /* 0x000fe4000bf9c000 */
        /* <DEDUP_REMOVED lines=16> */
.L_x_14106:
        /* <DEDUP_REMOVED lines=12> */
.L_x_14107:
        /* <DEDUP_REMOVED lines=43> */
.L_x_14105:
        /* <DEDUP_REMOVED lines=17> */
.L_x_14109:
        /* <DEDUP_REMOVED lines=12> */
.L_x_14110:
        /* <DEDUP_REMOVED lines=43> */
.L_x_14108:
[----:B------:R-:W-:Y:S01]  /*c700*/  I2FP.F32.U32 R89, R90 ;  /* 0x0000005a00597245 */ /* 0x000fe20000201000 */
[----:B------:R-:W-:Y:S02]  /*c710*/  HADD2.F32 R88, -RZ, R139.H0_H0 ;  /* 0x2000008bff587230 */ /* 0x000fe40000004100 */
[----:B------:R-:W-:Y:S02]  /*c720*/  HFMA2 R90, -RZ, RZ, 0, 1.1920928955078125e-07 ;  /* 0x00000002ff5a7431 */ /* 0x000fe400000001ff */
        /* <DEDUP_REMOVED lines=19> */
.L_x_14112:
        /* <DEDUP_REMOVED lines=12> */
.L_x_14113:
        /* <DEDUP_REMOVED lines=43> */
.L_x_14111:
        /* <DEDUP_REMOVED lines=17> */
.L_x_14115:
        /* <DEDUP_REMOVED lines=14> */
.L_x_14116:
        /* <DEDUP_REMOVED lines=43> */
.L_x_14114:
[----:B------:R-:W-:Y:S01]  /*d070*/  I2FP.F32.U32 R89, R88 ;  /* 0x0000005800597245 */ /* 0x000fe20000201000 */
[----:B------:R-:W-:-:S04]  /*d080*/  HADD2.F32 R88, -RZ, R139.H1_H1 ;  /* 0x3000008bff587230 */ /* 0x000fc80000004100 */
[----:B------:R-:W-:Y:S01]  /*d090*/  FFMA.FTZ R89, R89, R0, 1.1641532182693481445e-10 ;  /* 0x2f00000059597423 */ /* 0x000fe20000010000 */
[----:B------:R-:W-:-:S04]  /*d0a0*/  FMUL.FTZ R88, R88, UR5 ;  /* 0x0000000558587c20 */ /* 0x000fc80008410000 */
[----:B------:R-:W-:-:S04]  /*d0b0*/  FSETP.GTU.FTZ.AND P6, PT, R89, UR4, PT ;  /* 0x0000000459007c0b */ /* 0x000fc8000bfdc000 */
[----:B------:R-:W-:Y:S02]  /*d0c0*/  FSEL R107, R88, RZ, !P6 ;  /* 0x000000ff586b7208 */ /* 0x000fe40007000000 */
[----:B------:R-:W-:Y:S02]  /*d0d0*/  FSEL R88, R120, RZ, P5 ;  /* 0x000000ff78587208 */ /* 0x000fe40002800000 */
[----:B------:R-:W-:-:S03]  /*d0e0*/  SEL R128, RZ, 0x1, P6 ;  /* 0x00000001ff807807 */ /* 0x000fc60003000000 */
[----:B------:R-:W-:-:S04]  /*d0f0*/  FADD.FTZ R107, R107, R88 ;  /* 0x000000586b6b7221 */ /* 0x000fc80000010000 */
[----:B------:R-:W-:Y:S01]  /*d100*/  @P1 FADD.FTZ R107, R7, R107 ;  /* 0x0000006b076b1221 */ /* 0x000fe20000010000 */
[----:B------:R-:W-:Y:S06]  /*d110*/  BRA `(.L_x_14117) ;  /* 0x0000002400887947 */ /* 0x000fec0003800000 */
.L_x_14068:
[----:B------:R-:W-:Y:S01]  /*d120*/  ISETP.NE.AND P2, PT, R129, 0x1, PT ;  /* 0x000000018100780c */ /* 0x000fe20003f45270 */
[----:B------:R-:W-:Y:S01]  /*d130*/  IMAD.MOV.U32 R102, RZ, RZ, 0x2 ;  /* 0x00000002ff667424 */ /* 0x000fe200078e00ff */
        /* <DEDUP_REMOVED lines=13> */
.L_x_14119:
        /* <DEDUP_REMOVED lines=12> */
.L_x_14120:
        /* <DEDUP_REMOVED lines=42> */
.L_x_14118:
[----:B------:R-:W-:Y:S01]  /*d570*/  I2FP.F32.U32 R101, R101 ;  /* 0x0000006500657245 */ /* 0x000fe20000201000 */
[----:B-----5:R-:W-:Y:S01]  /*d580*/  HADD2.F32 R100, -RZ, R88.H0_H0 ;  /* 0x20000058ff647230 */ /* 0x020fe20000004100 */
[----:B------:R-:W-:Y:S01]  /*d590*/  ISETP.NE.AND P2, PT, R102, 0x1, PT ;  /* 0x000000016600780c */ /* 0x000fe20003f45270 */
[----:B------:R-:W-:Y:S01]  /*d5a0*/  IMAD.MOV.U32 R103, RZ, RZ, 0x2 ;  /* 0x00000002ff677424 */ /* 0x000fe200078e00ff */
[----:B------:R-:W-:Y:S01]  /*d5b0*/  LOP3.LUT R176, R176, 0xffffffef, RZ, 0xc0, !PT ;  /* 0xffffffefb0b07812 */ /* 0x000fe200078ec0ff */
[----:B------:R-:W-:-:S05]  /*d5c0*/  FFMA.FTZ R101, R101, R0, 1.1641532182693481445e-10 ;  /* 0x2f00000065657423 */ /* 0x000fca0000010000 */
        /* <DEDUP_REMOVED lines=12> */
.L_x_14122:
        /* <DEDUP_REMOVED lines=12> */
.L_x_14123:
        /* <DEDUP_REMOVED lines=40> */
[----:B------:R-:W-:Y:S01]  /*d9d0*/  MOV R122, R106 ;  /* 0x0000006a007a7202 */ /* 0x000fe20000000f00 */
[----:B------:R-:W-:Y:S01]  /*d9e0*/  IMAD.MOV.U32 R108, RZ, RZ, R104 ;  /* 0x000000ffff6c7224 */ /* 0x000fe200078e0068 */
[----:B------:R-:W-:-:S07]  /*d9f0*/  LOP3.LUT R116, R116, UR35, R105, 0x96, !PT ;  /* 0x0000002374747c12 */ /* 0x000fce000f8e9669 */
.L_x_14121:
[----:B------:R-:W-:Y:S01]  /*da00*/  I2FP.F32.U32 R101, R101 ;  /* 0x0000006500657245 */ /* 0x000fe20000201000 */
[----:B------:R-:W-:Y:S01]  /*da10*/  HADD2.F32 R88, -RZ, R88.H1_H1 ;  /* 0x30000058ff587230 */ /* 0x000fe20000004100 */
[----:B------:R-:W-:Y:S01]  /*da20*/  ISETP.NE.AND P2, PT, R103, 0x1, PT ;  /* 0x000000016700780c */ /* 0x000fe20003f45270 */
[----:B------:R-:W-:Y:S01]  /*da30*/  IMAD.MOV.U32 R104, RZ, RZ, 0x2 ;  /* 0x00000002ff687424 */ /* 0x000fe200078e00ff */
        /* <DEDUP_REMOVED lines=14> */
.L_x_14125:
        /* <DEDUP_REMOVED lines=12> */
.L_x_14126:
        /* <DEDUP_REMOVED lines=43> */
.L_x_14124:
[----:B------:R-:W-:Y:S01]  /*de90*/  I2FP.F32.U32 R101, R101 ;  /* 0x0000006500657245 */ /* 0x000fe20000201000 */
[----:B------:R-:W-:Y:S01]  /*dea0*/  HFMA2 R105, -RZ, RZ, 0, 1.1920928955078125e-07 ;  /* 0x00000002ff697431 */ /* 0x000fe200000001ff */
[----:B------:R-:W-:Y:S01]  /*deb0*/  ISETP.NE.AND P2, PT, R104, 0x1, PT ;  /* 0x000000016800780c */ /* 0x000fe20003f45270 */
[----:B------:R-:W-:Y:S01]  /*dec0*/  IMAD.MOV.U32 R102, RZ, RZ, R122 ;  /* 0x000000ffff667224 */ /* 0x000fe200078e007a */
[----:B------:R-:W-:Y:S01]  /*ded0*/  LOP3.LUT R176, R176, 0xfffffffb, RZ, 0xc0, !PT ;  /* 0xfffffffbb0b07812 */ /* 0x000fe200078ec0ff */
[----:B------:R-:W-:-:S05]  /*dee0*/  FFMA.FTZ R101, R101, R0, 1.1641532182693481445e-10 ;  /* 0x2f00000065657423 */ /* 0x000fca0000010000 */
[----:B------:R-:W-:Y:S01]  /*def0*/  FSETP.LE.FTZ.AND P3, PT, R101, UR4, PT ;  /* 0x0000000465007c0b */ /* 0x000fe2000bf73000 */
        /* <DEDUP_REMOVED lines=11> */
.L_x_14128:
        /* <DEDUP_REMOVED lines=12> */
.L_x_14129:
        /* <DEDUP_REMOVED lines=43> */
.L_x_14127:
[----:B------:R-:W-:Y:S01]  /*e320*/  ISETP.NE.AND P2, PT, R105, 0x1, PT ;  /* 0x000000016900780c */ /* 0x000fe20003f45270 */
[----:B------:R-:W-:Y:S01]  /*e330*/  HADD2.F32 R89, -RZ, R89.H1_H1 ;  /* 0x30000059ff597230 */ /* 0x000fe20000004100 */
        /* <DEDUP_REMOVED lines=15> */
.L_x_14131:
        /* <DEDUP_REMOVED lines=12> */
.L_x_14132:
        /* <DEDUP_REMOVED lines=43> */
.L_x_14130:
[----:B------:R-:W-:Y:S01]  /*e7a0*/  ISETP.NE.AND P3, PT, R104, 0x1, PT ;  /* 0x000000016800780c */ /* 0x000fe20003f65270 */
[----:B------:R-:W-:Y:S01]  /*e7b0*/  IMAD.MOV.U32 R105, RZ, RZ, 0x2 ;  /* 0x00000002ff697424 */ /* 0x000fe200078e00ff */
        /* <DEDUP_REMOVED lines=14> */
.L_x_14134:
        /* <DEDUP_REMOVED lines=12> */
.L_x_14135:
        /* <DEDUP_REMOVED lines=43> */
.L_x_14133:
[----:B------:R-:W-:Y:S01]  /*ec10*/  ISETP.NE.AND P4, PT, R105, 0x1, PT ;  /* 0x000000016900780c */ /* 0x000fe20003f85270 */
[----:B------:R-:W-:Y:S01]  /*ec20*/  HFMA2 R106, -RZ, RZ, 0, 1.1920928955078125e-07 ;  /* 0x00000002ff6a7431 */ /* 0x000fe200000001ff */
[----:B------:R-:W-:Y:S01]  /*ec30*/  I2FP.F32.U32 R103, R103 ;  /* 0x0000006700677245 */ /* 0x000fe20000201000 */
[----:B------:R-:W-:Y:S02]  /*ec40*/  HADD2.F32 R90, -RZ, R90.H1_H1 ;  /* 0x3000005aff5a7230 */ /* 0x000fe40000004100 */
        /* <DEDUP_REMOVED lines=12> */
.L_x_14137:
        /* <DEDUP_REMOVED lines=12> */
.L_x_14138:
        /* <DEDUP_REMOVED lines=43> */
.L_x_14136:
[----:B------:R-:W-:Y:S01]  /*f080*/  ISETP.NE.AND P5, PT, R106, 0x1, PT ;  /* 0x000000016a00780c */ /* 0x000fe20003fa5270 */
[----:B------:R-:W-:Y:S01]  /*f090*/  HADD2.F32 R120, -RZ, R91.H0_H0 ;  /* 0x2000005bff787230 */ /* 0x000fe20000004100 */
        /* <DEDUP_REMOVED lines=14> */
.L_x_14140:
        /* <DEDUP_REMOVED lines=12> */
.L_x_14141:
        /* <DEDUP_REMOVED lines=43> */
.L_x_14139:
[----:B------:R-:W-:Y:S01]  /*f4f0*/  P2R R111, PR, RZ, 0x2 ;  /* 0x00000002ff6f7803 */ /* 0x000fe20000000000 */
[----:B------:R-:W-:Y:S01]  /*f500*/  FMUL.FTZ R100, R100, UR5 ;  /* 0x0000000564647c20 */ /* 0x000fe20008410000 */
[----:B------:R-:W-:Y:S01]  /*f510*/  I2FP.F32.U32 R103, R105 ;  /* 0x0000006900677245 */ /* 0x000fe20000201000 */
[----:B------:R-:W-:Y:S01]  /*f520*/  HADD2.F32 R104, -RZ, R91.H1_H1 ;  /* 0x3000005bff687230 */ /* 0x000fe20000004100 */
[----:B------:R-:W-:Y:S01]  /*f530*/  LOP3.LUT P1, RZ, R176, 0x10, RZ, 0xc0, !PT ;  /* 0x00000010b0ff7812 */ /* 0x000fe2000782c0ff */
[----:B------:R-:W-:Y:S01]  /*f540*/  FMUL.FTZ R102, R102, UR5 ;  /* 0x0000000566667c20 */ /* 0x000fe20008410000 */
[----:B------:R-:W-:Y:S01]  /*f550*/  FMUL.FTZ R91, R101, UR5 ;  /* 0x00000005655b7c20 */ /* 0x000fe20008410000 */
[----:B------:R-:W-:Y:S01]  /*f560*/  LOP3.LUT P5, RZ, R176, 0x4, RZ, 0xc0, !PT ;  /* 0x00000004b0ff7812 */ /* 0x000fe200078ac0ff */
[----:B------:R-:W-:Y:S01]  /*f570*/  FFMA.FTZ R107, R103, R0, 1.1641532182693481445e-10 ;  /* 0x2f000000676b7423 */ /* 0x000fe20000010000 */
[----:B------:R-:W-:Y:S01]  /*f580*/  FSEL R100, R100, RZ, P1 ;  /* 0x000000ff64647208 */ /* 0x000fe20000800000 */
[----:B------:R-:W-:Y:S01]  /*f590*/  FMUL.FTZ R110, R104, UR5 ;  /* 0x00000005686e7c20 */ /* 0x000fe20008410000 */
[----:B------:R-:W-:Y:S01]  /*f5a0*/  ISETP.NE.AND P1, PT, R111, RZ, PT ;  /* 0x000000ff6f00720c */ /* 0x000fe20003f25270 */
[----:B------:R-:W-:Y:S01]  /*f5b0*/  FMUL.FTZ R106, R120, UR5 ;  /* 0x00000005786a7c20 */ /* 0x000fe20008410000 */
[----:B------:R-:W-:Y:S01]  /*f5c0*/  FSEL R104, R102, RZ, P2 ;  /* 0x000000ff66687208 */ /* 0x000fe20001000000 */
[----:B------:R-:W-:Y:S01]  /*f5d0*/  FMUL.FTZ R90, R90, UR5 ;  /* 0x000000055a5a7c20 */ /* 0x000fe20008410000 */
[----:B------:R-:W-:Y:S01]  /*f5e0*/  P2R R129, PR, RZ, 0x1 ;  /* 0x00000001ff817803 */ /* 0x000fe20000000000 */
[----:B------:R-:W-:Y:S01]  /*f5f0*/  FMUL.FTZ R89, R89, UR5 ;  /* 0x0000000559597c20 */ /* 0x000fe20008410000 */
[----:B------:R-:W-:Y:S01]  /*f600*/  FMUL.FTZ R88, R88, UR5 ;  /* 0x0000000558587c20 */ /* 0x000fe20008410000 */
[----:B------:R-:W-:-:S02]  /*f610*/  FSEL R102, R91, RZ, P5 ;  /* 0x000000ff5b667208 */ /* 0x000fc40002800000 */
[----:B------:R-:W-:Y:S02]  /*f620*/  LOP3.LUT P0, RZ, R176, 0x8, RZ, 0xc0, !PT ;  /* 0x00000008b0ff7812 */ /* 0x000fe4000780c0ff */
[----:B------:R-:W-:Y:S02]  /*f630*/  ISETP.NE.AND P6, PT, R109, RZ, PT ;  /* 0x000000ff6d00720c */ /* 0x000fe40003fc5270 */
        /* <DEDUP_REMOVED lines=16> */
.L_x_14117:
[----:B------:R-:W-:Y:S01]  /*f740*/  SEL R89, RZ, 0x1000000, !P5 ;  /* 0x01000000ff597807 */ /* 0x000fe20006800000 */
[----:B------:R-:W0:Y:S01]  /*f750*/  @P0 LDC.64 R132, c[0x0][0x398] ;  /* 0x0000e600ff840b82 */ /* 0x000e220000000a00 */
[----:B------:R-:W-:Y:S01]  /*f760*/  SEL R88, RZ, 0x10000, !P4 ;  /* 0x00010000ff587807 */ /* 0x000fe20006000000 */
[----:B------:R-:W-:Y:S01]  /*f770*/  VIADD R155, R131, 0x100 ;  /* 0x00000100839b7836 */ /* 0x000fe20000000000 */
[----:B------:R-:W-:Y:S02]  /*f780*/  SEL R145, RZ, 0x100, !P3 ;  /* 0x00000100ff917807 */ /* 0x000fe40005800000 */
[C---:B------:R-:W-:Y:S01]  /*f790*/  LOP3.LUT P5, RZ, R176.reuse, 0x8, RZ, 0xc0, !PT ;  /* 0x00000008b0ff7812 */ /* 0x040fe200078ac0ff */
[----:B------:R-:W-:Y:S01]  /*f7a0*/  IMAD.WIDE.U32 R110, R155, 0x10, R148 ;  /* 0x000000109b6e7825 */ /* 0x000fe200078e0094 */
[----:B------:R-:W-:Y:S01]  /*f7b0*/  LOP3.LUT P4, RZ, R176, 0x4, RZ, 0xc0, !PT ;  /* 0x00000004b0ff7812 */ /* 0x000fe2000788c0ff */
[----:B------:R-:W1:Y:S01]  /*f7c0*/  @P1 LDC.64 R134, c[0x0][0x3a0] ;  /* 0x0000e800ff861b82 */ /* 0x000e620000000a00 */
[----:B------:R-:W-:-:S02]  /*f7d0*/  ISETP.NE.AND P3, PT, R109, RZ, PT ;  /* 0x000000ff6d00720c */ /* 0x000fc40003f65270 */
        /* <DEDUP_REMOVED lines=8> */
[----:B0-----:R-:W-:Y:S01]  /*f860*/  @P0 IMAD.WIDE.U32 R132, R155, 0x10, R132 ;  /* 0x000000109b840825 */ /* 0x001fe200078e0084 */
[----:B------:R-:W-:Y:S01]  /*f870*/  SEL R91, RZ, 0x1, !P6 ;  /* 0x00000001ff5b7807 */ /* 0x000fe20007000000 */
[----:B------:R0:W-:Y:S01]  /*f880*/  STG.E.128 desc[UR8][R88.64], R100 ;  /* 0x0000006458007986 */ /* 0x0001e2000c101d08 */
[----:B------:R-:W-:Y:S02]  /*f890*/  LOP3.LUT R145, R145, R144, RZ, 0xfc, !PT ;  /* 0x0000009091917212 */ /* 0x000fe400078efcff */
[----:B------:R-:W-:Y:S01]  /*f8a0*/  LOP3.LUT R144, R90, R91, RZ, 0xfc, !PT ;  /* 0x0000005b5a907212 */ /* 0x000fe200078efcff */
[----:B------:R-:W-:Y:S01]  /*f8b0*/  IMAD.WIDE.U32 R90, R153, 0x8, R2 ;  /* 0x00000008995a7825 */ /* 0x000fe200078e0002 */
[----:B------:R0:W-:Y:S03]  /*f8c0*/  STG.E.128 desc[UR8][R88.64+0x10], R104 ;  /* 0x0000106858007986 */ /* 0x0001e6000c101d08 */
[----:B-1----:R-:W-:Y:S01]  /*f8d0*/  @P1 IMAD.WIDE.U32 R134, R155, 0x20, R134 ;  /* 0x000000209b861825 */ /* 0x002fe200078e0086 */
        /* <DEDUP_REMOVED lines=22> */
.L_x_14142:
[----:B------:R2:W5:Y:S04]  /*fa40*/  @P0 LDG.E.128 R136, desc[UR8][R132.64] ;  /* 0x0000000884880981 */ /* 0x000568000c1e1d00 */
[----:B------:R2:W5:Y:S04]  /*fa50*/  @P1 LDG.E.128 R8, desc[UR8][R134.64] ;  /* 0x0000000886081981 */ /* 0x000568000c1e1d00 */
[----:B------:R2:W5:Y:S04]  /*fa60*/  @P1 LDG.E.128 R4, desc[UR8][R134.64+0x10] ;  /* 0x0000100886041981 */ /* 0x000568000c1e1d00 */
[----:B01----:R2:W5:Y:S01]  /*fa70*/  LDG.E.128 R88, desc[UR8][R110.64] ;  /* 0x000000086e587981 */ /* 0x003562000c1e1d00 */
[----:B------:R-:W-:Y:S05]  /*fa80*/  @!P0 BRA `(.L_x_14143) ;  /* 0x0000004800c08947 */ /* 0x000fea0003800000 */
[----:B------:R-:W-:Y:S01]  /*fa90*/  ISETP.NE.AND P2, PT, R130, 0x1, PT ;  /* 0x000000018200780c */ /* 0x000fe20003f45270 */
[----:B------:R-:W-:Y:S01]  /*faa0*/  IMAD.MOV.U32 R109, RZ, RZ, R122 ;  /* 0x000000ffff6d7224 */ /* 0x000fe200078e007a */
[----:B--2---:R-:W-:Y:S01]  /*fab0*/  MOV R110, 0x2 ;  /* 0x00000002006e7802 */ /* 0x004fe20000000f00 */
        /* <DEDUP_REMOVED lines=12> */
.L_x_14145:
        /* <DEDUP_REMOVED lines=12> */
.L_x_14146:
        /* <DEDUP_REMOVED lines=42> */
.L_x_14144:
[----:B------:R-:W-:Y:S01]  /*fee0*/  I2FP.F32.U32 R109, R109 ;  /* 0x0000006d006d7245 */ /* 0x000fe20000201000 */
[----:B-----5:R-:W-:Y:S01]  /*fef0*/  HADD2.F32 R108, -RZ, R88.H0_H0 ;  /* 0x20000058ff6c7230 */ /* 0x020fe20000004100 */
[----:B------:R-:W-:Y:S01]  /*ff00*/  ISETP.NE.AND P2, PT, R110, 0x1, PT ;  /* 0x000000016e00780c */ /* 0x000fe20003f45270 */
[----:B------:R-:W-:Y:S01]  /*ff10*/  IMAD.MOV.U32 R111, RZ, RZ, 0x2 ;  /* 0x00000002ff6f7424 */ /* 0x000fe200078e00ff */
        /* <DEDUP_REMOVED lines=15> */
.L_x_14148:
        /* <DEDUP_REMOVED lines=12> */
.L_x_14149:
        /* <DEDUP_REMOVED lines=40> */
[----:B------:R-:W-:Y:S02]  /*10350*/  LOP3.LUT R116, R108, UR35, R125, 0x96, !PT ;  /* 0x000000236c747c12 */ /* 0x000fe4000f8e967d */
[----:B------:R-:W-:-:S07]  /*10360*/  MOV R120, R124 ;  /* 0x0000007c00787202 */ /* 0x000fce0000000f00 */
.L_x_14147:
        /* <DEDUP_REMOVED lines=22> */
.L_x_14151:
        /* <DEDUP_REMOVED lines=12> */
.L_x_14152:
        /* <DEDUP_REMOVED lines=42> */
.L_x_14150:
[----:B------:R-:W-:Y:S01]  /*10830*/  I2FP.F32.U32 R109, R109 ;  /* 0x0000006d006d7245 */ /* 0x000fe20000201000 */
[----:B------:R-:W-:Y:S01]  /*10840*/  HADD2.F32 R88, -RZ, R88.H1_H1 ;  /* 0x30000058ff587230 */ /* 0x000fe20000004100 */
        /* <DEDUP_REMOVED lines=17> */
.L_x_14154:
        /* <DEDUP_REMOVED lines=12> */
.L_x_14155:
        /* <DEDUP_REMOVED lines=42> */
.L_x_14153:
[----:B------:R-:W-:Y:S01]  /*10cc0*/  I2FP.F32.U32 R109, R109 ;  /* 0x0000006d006d7245 */ /* 0x000fe20000201000 */
[----:B------:R-:W-:Y:S01]  /*10cd0*/  HADD2.F32 R110, -RZ, R136.H1_H1 ;  /* 0x30000088ff6e7230 */ /* 0x000fe20000004100 */
        /* <DEDUP_REMOVED lines=20> */
.L_x_14157:
        /* <DEDUP_REMOVED lines=12> */
.L_x_14158:
        /* <DEDUP_REMOVED lines=42> */
.L_x_14156:
        /* <DEDUP_REMOVED lines=19> */
.L_x_14160:
        /* <DEDUP_REMOVED lines=12> */
.L_x_14161:
        /* <DEDUP_REMOVED lines=42> */
.L_x_14159:
[----:B------:R-:W-:Y:S01]  /*11610*/  I2FP.F32.U32 R111, R110 ;  /* 0x0000006e006f7245 */ /* 0x000fe20000201000 */
[----:B------:R-:W-:Y:S01]  /*11620*/  HADD2.F32 R110, -RZ, R137.H0_H0 ;  /* 0x20000089ff6e7230 */ /* 0x000fe20000004100 */
[----:B------:R-:W-:Y:S01]  /*11630*/  ISETP.NE.AND P3, PT, R124, 0x1, PT ;  /* 0x000000017c00780c */ /* 0x000fe20003f65270 */
[----:B------:R-:W-:Y:S02]  /*11640*/  HFMA2 R125, -RZ, RZ, 0, 1.1920928955078125e-07 ;  /* 0x00000002ff7d7431 */ /* 0x000fe400000001ff */
[----:B------:R-:W-:Y:S01]  /*11650*/  FFMA.FTZ R111, R111, R0, 1.1641532182693481445e-10 ;  /* 0x2f0000006f6f7423 */ /* 0x000fe20000010000 */
[----:B------:R-:W-:-:S04]  /*11660*/  FMUL.FTZ R110, R110, UR5 ;  /* 0x000000056e6e7c20 */ /* 0x000fc80008410000 */
[----:B------:R-:W-:Y:S02]  /*11670*/  FSETP.GTU.FTZ.AND P2, PT, R111, UR4, PT ;  /* 0x000000046f007c0b */ /* 0x000fe4000bf5c000 */
        /* <DEDUP_REMOVED lines=15> */
.L_x_14163:
        /* <DEDUP_REMOVED lines=12> */
.L_x_14164:
        /* <DEDUP_REMOVED lines=43> */
.L_x_14162:
[----:B------:R-:W-:Y:S01]  /*11ae0*/  I2FP.F32.U32 R111, R88 ;  /* 0x00000058006f7245 */ /* 0x000fe20000201000 */
[----:B------:R-:W-:Y:S01]  /*11af0*/  HADD2.F32 R89, -RZ, R89.H1_H1 ;  /* 0x30000059ff597230 */ /* 0x000fe20000004100 */
[----:B------:R-:W-:Y:S01]  /*11b00*/  ISETP.NE.AND P2, PT, R125, 0x1, PT ;  /* 0x000000017d00780c */ /* 0x000fe20003f45270 */
[----:B------:R-:W-:Y:S01]  /*11b10*/  IMAD.MOV.U32 R126, RZ, RZ, 0x2 ;  /* 0x00000002ff7e7424 */ /* 0x000fe200078e00ff */
[----:B------:R-:W-:Y:S01]  /*11b20*/  LOP3.LUT R176, R176, 0xfffffffd, RZ, 0xc0, !PT ;  /* 0xfffffffdb0b07812 */ /* 0x000fe200078ec0ff */
[----:B------:R-:W-:Y:S01]  /*11b30*/  FFMA.FTZ R111, R111, R0, 1.1641532182693481445e-10 ;  /* 0x2f0000006f6f7423 */ /* 0x000fe20000010000 */
[----:B------:R-:W-:-:S04]  /*11b40*/  MOV R88, R122 ;  /* 0x0000007a00587202 */ /* 0x000fc80000000f00 */
[----:B------:R-:W-:Y:S01]  /*11b50*/  FSETP.LE.FTZ.AND P4, PT, R111, UR4, PT ;  /* 0x000000046f007c0b */ /* 0x000fe2000bf93000 */
[----:B------:R-:W-:-:S12]  /*11b60*/  FMUL.FTZ R111, R89, UR5 ;  /* 0x00000005596f7c20 */ /* 0x000fd80008410000 */
        /* <DEDUP_REMOVED lines=10> */
.L_x_14166:
        /* <DEDUP_REMOVED lines=12> */
.L_x_14167:
        /* <DEDUP_REMOVED lines=43> */
.L_x_14165:
[----:B------:R-:W-:Y:S01]  /*11f80*/  I2FP.F32.U32 R89, R88 ;  /* 0x0000005800597245 */ /* 0x000fe20000201000 */
[----:B------:R-:W-:Y:S02]  /*11f90*/  HADD2.F32 R88, -RZ, R137.H1_H1 ;  /* 0x30000089ff587230 */ /* 0x000fe40000004100 */
        /* <DEDUP_REMOVED lines=20> */
.L_x_14169:
        /* <DEDUP_REMOVED lines=12> */
.L_x_14170:
        /* <DEDUP_REMOVED lines=43> */
.L_x_14168:
[----:B------:R-:W-:Y:S01]  /*12450*/  ISETP.NE.AND P3, PT, R125, 0x1, PT ;  /* 0x000000017d00780c */ /* 0x000fe20003f65270 */
[----:B------:R-:W-:Y:S01]  /*12460*/  HFMA2 R126, -RZ, RZ, 0, 1.1920928955078125e-07 ;  /* 0x00000002ff7e7431 */ /* 0x000fe200000001ff */
[----:B------:R-:W-:Y:S01]  /*12470*/  I2FP.F32.U32 R89, R88 ;  /* 0x0000005800597245 */ /* 0x000fe20000201000 */
[----:B------:R-:W-:-:S04]  /*12480*/  HADD2.F32 R88, -RZ, R90.H0_H0 ;  /* 0x2000005aff587230 */ /* 0x000fc80000004100 */
        /* <DEDUP_REMOVED lines=13> */
.L_x_14172:
        /* <DEDUP_REMOVED lines=12> */
.L_x_14173:
        /* <DEDUP_REMOVED lines=43> */
.L_x_14171:
        /* <DEDUP_REMOVED lines=22> */
.L_x_14175:
        /* <DEDUP_REMOVED lines=12> */
.L_x_14176:
        /* <DEDUP_REMOVED lines=43> */
.L_x_14174:
        /* <DEDUP_REMOVED lines=17> */
.L_x_14178:
        /* <DEDUP_REMOVED lines=12> */
.L_x_14179:
        /* <DEDUP_REMOVED lines=43> */
.L_x_14177:
[----:B------:R-:W-:Y:S01]  /*13220*/  I2FP.F32.U32 R89, R88 ;  /* 0x0000005800597245 */ /* 0x000fe20000201000 */
[----:B------:R-:W-:Y:S02]  /*13230*/  HADD2.F32 R88, -RZ, R138.H1_H1 ;  /* 0x3000008aff587230 */ /* 0x000fe40000004100 */
[----:B------:R-:W-:Y:S02]  /*13240*/  HFMA2 R127, -RZ, RZ, 0, 1.1920928955078125e-07 ;  /* 0x00000002ff7f7431 */ /* 0x000fe400000001ff */
[----:B------:R-:W-:Y:S01]  /*13250*/  FFMA.FTZ R89, R89, R0, 1.1641532182693481445e-10 ;  /* 0x2f00000059597423 */ /* 0x000fe20000010000 */
[----:B------:R-:W-:-:S04]  /*13260*/  FMUL.FTZ R88, R88, UR5 ;  /* 0x0000000558587c20 */ /* 0x000fc80008410000 */
[----:B------:R-:W-:-:S04]  /*13270*/  FSETP.GTU.FTZ.AND P4, PT, R89, UR4, PT ;  /* 0x0000000459007c0b */ /* 0x000fc8000bf9c000 */
        /* <DEDUP_REMOVED lines=16> */
.L_x_14181:
        /* <DEDUP_REMOVED lines=12> */
.L_x_14182:
        /* <DEDUP_REMOVED lines=43> */
.L_x_14180:
[----:B------:R-:W-:Y:S01]  /*136f0*/  ISETP.NE.AND P5, PT, R127, 0x1, PT ;  /* 0x000000017f00780c */ /* 0x000fe20003fa5270 */
[----:B------:R-:W-:Y:S01]  /*13700*/  IMAD.MOV.U32 R128, RZ, RZ, 0x2 ;  /* 0x00000002ff807424 */ /* 0x000fe200078e00ff */
[----:B------:R-:W-:Y:S01]  /*13710*/  I2FP.F32.U32 R89, R88 ;  /* 0x0000005800597245 */ /* 0x000fe20000201000 */
[----:B------:R-:W-:Y:S01]  /*13720*/  HADD2.F32 R88, -RZ, R91.H0_H0 ;  /* 0x2000005bff587230 */ /* 0x000fe20000004100 */
        /* <DEDUP_REMOVED lines=13> */
.L_x_14184:
        /* <DEDUP_REMOVED lines=12> */
.L_x_14185:
        /* <DEDUP_REMOVED lines=43> */
.L_x_14183:
        /* <DEDUP_REMOVED lines=22> */
.L_x_14187:
        /* <DEDUP_REMOVED lines=12> */
.L_x_14188:
        /* <DEDUP_REMOVED lines=43> */
.L_x_14186:
        /* <DEDUP_REMOVED lines=17> */
.L_x_14190:
        /* <DEDUP_REMOVED lines=14> */
.L_x_14191:
        /* <DEDUP_REMOVED lines=43> */
.L_x_14189:
        /* <DEDUP_REMOVED lines=11> */
.L_x_14143:
        /* <DEDUP_REMOVED lines=15> */
.L_x_14194:
        /* <DEDUP_REMOVED lines=12> */
.L_x_14195:
        /* <DEDUP_REMOVED lines=43> */
.L_x_14193:
[----:B------:R-:W-:Y:S01]  /*149f0*/  I2FP.F32.U32 R109, R109 ;  /* 0x0000006d006d7245 */ /* 0x000fe20000201000 */
[----:B-----5:R-:W-:Y:S01]  /*14a00*/  HADD2.F32 R108, -RZ, R88.H0_H0 ;  /* 0x20000058ff6c7230 */ /* 0x020fe20000004100 */
        /* <DEDUP_REMOVED lines=16> */
.L_x_14197:
        /* <DEDUP_REMOVED lines=12> */
.L_x_14198:
        /* <DEDUP_REMOVED lines=43> */
.L_x_14196:
[----:B------:R-:W-:Y:S01]  /*14e80*/  I2FP.F32.U32 R109, R109 ;  /* 0x0000006d006d7245 */ /* 0x000fe20000201000 */
[----:B------:R-:W-:Y:S01]  /*14e90*/  HFMA2 R129, -RZ, RZ, 0, 1.1920928955078125e-07 ;  /* 0x00000002ff817431 */ /* 0x000fe200000001ff */
[----:B------:R-:W-:Y:S01]  /*14ea0*/  ISETP.NE.AND P2, PT, R111, 0x1, PT ;  /* 0x000000016f00780c */ /* 0x000fe20003f45270 */
[----:B------:R-:W-:Y:S01]  /*14eb0*/  HADD2.F32 R88, -RZ, R88.H1_H1 ;  /* 0x30000058ff587230 */ /* 0x000fe20000004100 */
        /* <DEDUP_REMOVED lines=14> */
.L_x_14200:
        /* <DEDUP_REMOVED lines=12> */
.L_x_14201:
        /* <DEDUP_REMOVED lines=43> */
.L_x_14199:
[----:B------:R-:W-:Y:S01]  /*15310*/  I2FP.F32.U32 R109, R109 ;  /* 0x0000006d006d7245 */ /* 0x000fe20000201000 */
[----:B------:R-:W-:Y:S01]  /*15320*/  IMAD.MOV.U32 R130, RZ, RZ, 0x2 ;  /* 0x00000002ff827424 */ /* 0x000fe200078e00ff */
[----:B------:R-:W-:Y:S02]  /*15330*/  ISETP.NE.AND P2, PT, R129, 0x1, PT ;  /* 0x000000018100780c */ /* 0x000fe40003f45270 */
[----:B------:R-:W-:Y:S01]  /*15340*/  LOP3.LUT R176, R176, 0xfffffffb, RZ, 0xc0, !PT ;  /* 0xfffffffbb0b07812 */ /* 0x000fe200078ec0ff */
[----:B------:R-:W-:Y:S01]  /*15350*/  FFMA.FTZ R109, R109, R0, 1.1641532182693481445e-10 ;  /* 0x2f0000006d6d7423 */ /* 0x000fe20000010000 */
[----:B------:R-:W-:-:S04]  /*15360*/  MOV R110, R122 ;  /* 0x0000007a006e7202 */ /* 0x000fc80000000f00 */
        /* <DEDUP_REMOVED lines=12> */
.L_x_14203:
        /* <DEDUP_REMOVED lines=12> */
.L_x_14204:
        /* <DEDUP_REMOVED lines=43> */
.L_x_14202:
[----:B------:R-:W-:Y:S01]  /*157a0*/  I2FP.F32.U32 R111, R110 ;  /* 0x0000006e006f7245 */ /* 0x000fe20000201000 */
[----:B------:R-:W-:Y:S01]  /*157b0*/  HADD2.F32 R89, -RZ, R89.H1_H1 ;  /* 0x30000059ff597230 */ /* 0x000fe20000004100 */
[----:B------:R-:W-:Y:S01]  /*157c0*/  ISETP.NE.AND P2, PT, R130, 0x1, PT ;  /* 0x000000018200780c */ /* 0x000fe20003f45270 */
[----:B------:R-:W-:Y:S01]  /*157d0*/  IMAD.MOV.U32 R129, RZ, RZ, 0x2 ;  /* 0x00000002ff817424 */ /* 0x000fe200078e00ff */
        /* <DEDUP_REMOVED lines=14> */
.L_x_14206:
        /* <DEDUP_REMOVED lines=12> */
.L_x_14207:
        /* <DEDUP_REMOVED lines=43> */
.L_x_14205:
        /* <DEDUP_REMOVED lines=16> */
.L_x_14209:
        /* <DEDUP_REMOVED lines=12> */
.L_x_14210:
        /* <DEDUP_REMOVED lines=43> */
.L_x_14208:
[----:B------:R-:W-:Y:S01]  /*160a0*/  ISETP.NE.AND P4, PT, R130, 0x1, PT ;  /* 0x000000018200780c */ /* 0x000fe20003f85270 */
[----:B------:R-:W-:Y:S01]  /*160b0*/  HADD2.F32 R90, -RZ, R90.H1_H1 ;  /* 0x3000005aff5a7230 */ /* 0x000fe20000004100 */
        /* <DEDUP_REMOVED lines=14> */
.L_x_14212:
        /* <DEDUP_REMOVED lines=12> */
.L_x_14213:
        /* <DEDUP_REMOVED lines=43> */
.L_x_14211:
        /* <DEDUP_REMOVED lines=16> */
.L_x_14215:
        /* <DEDUP_REMOVED lines=12> */
.L_x_14216:
        /* <DEDUP_REMOVED lines=43> */
.L_x_14214:
        /* <DEDUP_REMOVED lines=19> */
[C---:B------:R-:W-:Y:S02]  /*16ab0*/  LOP3.LUT P0, RZ, R176.reuse, 0x8, RZ, 0xc0, !PT ;  /* 0x00000008b0ff7812 */ /* 0x040fe4000780c0ff */
        /* <DEDUP_REMOVED lines=17> */
.L_x_14192:
        /* <DEDUP_REMOVED lines=18> */
[----:B------:R-:W-:Y:S02]  /*16cf0*/  LOP3.LUT R147, R147, R146, RZ, 0xfc, !PT ;  /* 0x0000009293937212 */ /* 0x000fe400078efcff */
[----:B------:R-:W-:Y:S01]  /*16d00*/  LOP3.LUT R146, R90, R91, RZ, 0xfc, !PT ;  /* 0x0000005b5a927212 */ /* 0x000fe200078efcff */
[----:B------:R-:W-:Y:S01]  /*16d10*/  IMAD.WIDE.U32 R90, R155, 0x8, R2 ;  /* 0x000000089b5a7825 */ /* 0x000fe200078e0002 */
[----:B------:R2:W-:Y:S01]  /*16d20*/  STG.E.128 desc[UR8][R88.64+0x10], R132 ;  /* 0x0000108458007986 */ /* 0x0005e2000c101d08 */
[----:B------:R-:W-:-:S03]  /*16d30*/  IADD3 R157, PT, PT, R131, 0x180, RZ ;  /* 0x00000180839d7810 */ /* 0x000fc60007ffe0ff */
[----:B------:R2:W-:Y:S02]  /*16d40*/  STG.E.64 desc[UR8][R90.64], R146 ;  /* 0x000000925a007986 */ /* 0x0005e4000c101b08 */
[----:B------:R-:W-:-:S04]  /*16d50*/  IMAD.WIDE.U32 R144, R157, 0x10, R148 ;  /* 0x000000109d907825 */ /* 0x000fc800078e0094 */
[----:B0-----:R-:W-:-:S04]  /*16d60*/  @P0 IMAD.WIDE.U32 R150, R157, 0x10, R150 ;  /* 0x000000109d960825 */ /* 0x001fc800078e0096 */
[----:B-1----:R-:W-:Y:S01]  /*16d70*/  @P1 IMAD.WIDE.U32 R158, R157, 0x20, R158 ;  /* 0x000000209d9e1825 */ /* 0x002fe200078e009e */
[----:B--2---:R-:W-:Y:S06]  /*16d80*/  @!P0 BRA `(.L_x_14217) ;  /* 0x0000000000508947 */ /* 0x004fec0003800000 */
        /* <DEDUP_REMOVED lines=20> */
.L_x_14217:
[----:B------:R1:W5:Y:S04]  /*16ed0*/  @P0 LDG.E.128 R136, desc[UR8][R150.64] ;  /* 0x0000000896880981 */ /* 0x000368000c1e1d00 */
[----:B------:R1:W5:Y:S04]  /*16ee0*/  @P1 LDG.E.128 R8, desc[UR8][R158.64] ;  /* 0x000000089e081981 */ /* 0x000368000c1e1d00 */
[----:B------:R1:W5:Y:S04]  /*16ef0*/  @P1 LDG.E.128 R4, desc[UR8][R158.64+0x10] ;  /* 0x000010089e041981 */ /* 0x000368000c1e1d00 */
[----:B------:R-:W5:Y:S01]  /*16f00*/  LDG.E.128 R144, desc[UR8][R144.64] ;  /* 0x0000000890907981 */ /* 0x000f62000c1e1d00 */
[----:B------:R-:W-:Y:S05]  /*16f10*/  @!P0 BRA `(.L_x_14218) ;  /* 0x0000004800c08947 */ /* 0x000fea0003800000 */
        /* <DEDUP_REMOVED lines=15> */
.L_x_14220:
        /* <DEDUP_REMOVED lines=12> */
.L_x_14221:
        /* <DEDUP_REMOVED lines=42> */
.L_x_14219:
        /* <DEDUP_REMOVED lines=19> */
.L_x_14223:
        /* <DEDUP_REMOVED lines=12> */
.L_x_14224:
        /* <DEDUP_REMOVED lines=41> */
[----:B------:R-:W-:-:S07]  /*177f0*/  LOP3.LUT R116, R88, UR35, R121, 0x96, !PT ;  /* 0x0000002358747c12 */ /* 0x000fce000f8e9679 */
.L_x_14222:
        /* <DEDUP_REMOVED lines=22> */
.L_x_14226:
        /* <DEDUP_REMOVED lines=12> */
.L_x_14227:
        /* <DEDUP_REMOVED lines=42> */
.L_x_14225:
        /* <DEDUP_REMOVED lines=19> */
.L_x_14229:
        /* <DEDUP_REMOVED lines=12> */
.L_x_14230:
        /* <DEDUP_REMOVED lines=42> */
.L_x_14228:
[----:B------:R-:W-:Y:S01]  /*18150*/  I2FP.F32.U32 R89, R89 ;  /* 0x0000005900597245 */ /* 0x000fe20000201000 */
[----:B------:R-:W-:Y:S01]  /*18160*/  HADD2.F32 R90, -RZ, R136.H1_H1 ;  /* 0x30000088ff5a7230 */ /* 0x000fe20000004100 */
[----:B------:R-:W-:Y:S01]  /*18170*/  ISETP.NE.AND P3, PT, R120, 0x1, PT ;  /* 0x000000017800780c */ /* 0x000fe20003f65270 */
[----:B------:R-:W-:Y:S02]  /*18180*/  HFMA2 R123, -RZ, RZ, 0, 1.1920928955078125e-07 ;  /* 0x00000002ff7b7431 */ /* 0x000fe400000001ff */
        /* <DEDUP_REMOVED lines=18> */
.L_x_14232:
        /* <DEDUP_REMOVED lines=12> */
.L_x_14233:
        /* <DEDUP_REMOVED lines=42> */
.L_x_14231:
[----:B------:R-:W-:Y:S01]  /*18610*/  I2FP.F32.U32 R91, R90 ;  /* 0x0000005a005b7245 */ /* 0x000fe20000201000 */
[----:B------:R-:W-:Y:S01]  /*18620*/  HADD2.F32 R90, -RZ, R145.H0_H0 ;  /* 0x20000091ff5a7230 */ /* 0x000fe20000004100 */
        /* <DEDUP_REMOVED lines=17> */
.L_x_14235:
        /* <DEDUP_REMOVED lines=12> */
.L_x_14236:
        /* <DEDUP_REMOVED lines=42> */
.L_x_14234:
        /* <DEDUP_REMOVED lines=22> */
.L_x_14238:
        /* <DEDUP_REMOVED lines=12> */
.L_x_14239:
        /* <DEDUP_REMOVED lines=41> */
[----:B------:R-:W-:Y:S02]  /*18f50*/  LOP3.LUT R116, R116, UR35, R127, 0x96, !PT ;  /* 0x0000002374747c12 */ /* 0x000fe4000f8e967f */
[----:B------:R-:W-:-:S07]  /*18f60*/  MOV R130, R126 ;  /* 0x0000007e00827202 */ /* 0x000fce0000000f00 */
.L_x_14237:
        /* <DEDUP_REMOVED lines=19> */
.L_x_14241:
        /* <DEDUP_REMOVED lines=12> */
.L_x_14242:
        /* <DEDUP_REMOVED lines=43> */
.L_x_14240:
        /* <DEDUP_REMOVED lines=22> */
.L_x_14244:
        /* <DEDUP_REMOVED lines=12> */
.L_x_14245:
        /* <DEDUP_REMOVED lines=43> */
.L_x_14243:
        /* <DEDUP_REMOVED lines=17> */
.L_x_14247:
        /* <DEDUP_REMOVED lines=12> */
.L_x_14248:
        /* <DEDUP_REMOVED lines=43> */
.L_x_14246:
[----:B------:R-:W-:Y:S01]  /*19d60*/  I2FP.F32.U32 R125, R125 ;  /* 0x0000007d007d7245 */ /* 0x000fe20000201000 */
[----:B------:R-:W-:Y:S01]  /*19d70*/  HADD2.F32 R126, -RZ, R138.H0_H0 ;  /* 0x2000008aff7e7230 */ /* 0x000fe20000004100 */
[----:B------:R-:W-:Y:S02]  /*19d80*/  FSEL R127, R120, RZ, P2 ;  /* 0x000000ff787f7208 */ /* 0x000fe40001000000 */
[----:B------:R-:W-:Y:S01]  /*19d90*/  MOV R120, R122 ;  /* 0x0000007a00787202 */ /* 0x000fe20000000f00 */
[----:B------:R-:W-:Y:S01]  /*19da0*/  FFMA.FTZ R125, R125, R0, 1.1641532182693481445e-10 ;  /* 0x2f0000007d7d7423 */ /* 0x000fe20000010000 */
[----:B------:R-:W-:-:S04]  /*19db0*/  FMUL.FTZ R126, R126, UR5 ;  /* 0x000000057e7e7c20 */ /* 0x000fc80008410000 */
[----:B------:R-:W-:-:S04]  /*19dc0*/  FSETP.GTU.FTZ.AND P3, PT, R125, UR4, PT ;  /* 0x000000047d007c0b */ /* 0x000fc8000bf7c000 */
        /* <DEDUP_REMOVED lines=15> */
.L_x_14250:
        /* <DEDUP_REMOVED lines=12> */
.L_x_14251:
        /* <DEDUP_REMOVED lines=43> */
.L_x_14249:
        /* <DEDUP_REMOVED lines=17> */
.L_x_14253:
        /* <DEDUP_REMOVED lines=12> */
.L_x_14254:
        /* <DEDUP_REMOVED lines=43> */
.L_x_14252:
        /* <DEDUP_REMOVED lines=22> */
.L_x_14256:
        /* <DEDUP_REMOVED lines=12> */
.L_x_14257:
        /* <DEDUP_REMOVED lines=43> */
.L_x_14255:
[----:B------:R-:W-:Y:S01]  /*1ab80*/  ISETP.NE.AND P5, PT, R129, 0x1, PT ;  /* 0x000000018100780c */ /* 0x000fe20003fa5270 */
[----:B-1----:R-:W-:Y:S01]  /*1ab90*/  HFMA2 R150, -RZ, RZ, 0, 1.1920928955078125e-07 ;  /* 0x00000002ff967431 */ /* 0x002fe200000001ff */
[----:B------:R-:W-:Y:S01]  /*1aba0*/  I2FP.F32.U32 R127, R120 ;  /* 0x00000078007f7245 */ /* 0x000fe20000201000 */
[----:B------:R-:W-:Y:S02]  /*1abb0*/  HADD2.F32 R120, -RZ, R147.H0_H0 ;  /* 0x20000093ff787230 */ /* 0x000fe40000004100 */
        /* <DEDUP_REMOVED lines=13> */
.L_x_14259:
        /* <DEDUP_REMOVED lines=12> */
.L_x_14260:
        /* <DEDUP_REMOVED lines=40> */
[----:B------:R-:W-:Y:S02]  /*1afd0*/  HFMA2 R150, -RZ, RZ, 0, 0 ;  /* 0x00000000ff967431 */ /* 0x000fe400000001ff */
[----:B------:R-:W-:Y:S01]  /*1afe0*/  IMAD.MOV.U32 R122, RZ, RZ, R158 ;  /* 0x000000ffff7a7224 */ /* 0x000fe200078e009e */
[----:B------:R-:W-:-:S07]  /*1aff0*/  LOP3.LUT R116, R116, UR35, R151, 0x96, !PT ;  /* 0x0000002374747c12 */ /* 0x000fce000f8e9697 */
.L_x_14258:
        /* <DEDUP_REMOVED lines=22> */
.L_x_14262:
        /* <DEDUP_REMOVED lines=12> */
.L_x_14263:
        /* <DEDUP_REMOVED lines=43> */
.L_x_14261:
        /* <DEDUP_REMOVED lines=17> */
.L_x_14265:
[----:B------:R-:W-:-:S04]  /*1b5e0*/  IADD3 R174, PT, PT, R174, 0x1, RZ ;  /* 0x00000001aeae7810 */ /* 0x000fc80007ffe0ff */
        /* <DEDUP_REMOVED lines=13> */
.L_x_14266:
        /* <DEDUP_REMOVED lines=43> */
.L_x_14264:
        /* <DEDUP_REMOVED lines=11> */
.L_x_14218:
        /* <DEDUP_REMOVED lines=15> */
.L_x_14269:
        /* <DEDUP_REMOVED lines=12> */
.L_x_14270:
        /* <DEDUP_REMOVED lines=41> */
[----:B------:R-:W-:Y:S01]  /*1be60*/  IMAD.MOV.U32 R88, RZ, RZ, R120 ;  /* 0x000000ffff587224 */ /* 0x000fe200078e0078 */
[----:B------:R-:W-:-:S07]  /*1be70*/  MOV R130, R150 ;  /* 0x0000009600827202 */ /* 0x000fce0000000f00 */
.L_x_14268:
        /* <DEDUP_REMOVED lines=18> */
.L_x_14272:
        /* <DEDUP_REMOVED lines=12> */
.L_x_14273:
        /* <DEDUP_REMOVED lines=43> */
.L_x_14271:
        /* <DEDUP_REMOVED lines=18> */
.L_x_14275:
        /* <DEDUP_REMOVED lines=12> */
.L_x_14276:
[----:B------:R-:W-:Y:S01]  /*1c4f0*/  IMAD.WIDE.U32 R116, R114, -0x326172a9, RZ ;  /* 0xcd9e8d5772747825 */ /* 0x000fe200078e00ff */
[----:B-1----:R-:W-:-:S03]  /*1c500*/  LOP3.LUT R158, R118, UR11, R91, 0x96, !PT ;  /* 0x0000000b769e7c12 */ /* 0x002fc6000f8e965b */
        /* <DEDUP_REMOVED lines=41> */
.L_x_14274:
        /* <DEDUP_REMOVED lines=18> */
.L_x_14278:
        /* <DEDUP_REMOVED lines=12> */
.L_x_14279:
        /* <DEDUP_REMOVED lines=41> */
[----:B------:R-:W-:Y:S02]  /*1cc10*/  LOP3.LUT R116, R116, UR35, R151, 0x96, !PT ;  /* 0x0000002374747c12 */ /* 0x000fe4000f8e9697 */
[----:B------:R-:W-:-:S07]  /*1cc20*/  MOV R130, R150 ;  /* 0x0000009600827202 */ /* 0x000fce0000000f00 */
.L_x_14277:
[----:B------:R-:W-:Y:S01]  /*1cc30*/  I2FP.F32.U32 R91, R90 ;  /* 0x0000005a005b7245 */ /* 0x000fe20000201000 */
[----:B------:R-:W-:Y:S01]  /*1cc40*/  HFMA2 R120, -RZ, RZ, 0, 1.1920928955078125e-07 ;  /* 0x00000002ff787431 */ /* 0x000fe200000001ff */
[----:B------:R-:W-:Y:S01]  /*1cc50*/  ISETP.NE.AND P2, PT, R129, 0x1, PT ;  /* 0x000000018100780c */ /* 0x000fe20003f45270 */
[----:B------:R-:W-:Y:S01]  /*1cc60*/  HADD2.F32 R145, -RZ, R145.H1_H1 ;  /* 0x30000091ff917230 */ /* 0x000fe20000004100 */
        /* <DEDUP_REMOVED lines=14> */
.L_x_14281:
        /* <DEDUP_REMOVED lines=12> */
.L_x_14282:
[----:B------:R-:W-:Y:S01]  /*1ce10*/  IMAD.WIDE.U32 R116, R114, -0x326172a9, RZ ;  /* 0xcd9e8d5772747825 */ /* 0x000fe200078e00ff */
[----:B-1----:R-:W-:-:S03]  /*1ce20*/  LOP3.LUT R158, R118, UR11, R91, 0x96, !PT ;  /* 0x0000000b769e7c12 */ /* 0x002fc6000f8e965b */
        /* <DEDUP_REMOVED lines=41> */
.L_x_14280:
[----:B------:R-:W-:Y:S01]  /*1d0c0*/  ISETP.NE.AND P3, PT, R120, 0x1, PT ;  /* 0x000000017800780c */ /* 0x000fe20003f65270 */
[----:B------:R-:W-:Y:S01]  /*1d0d0*/  IMAD.MOV.U32 R129, RZ, RZ, 0x2 ;  /* 0x00000002ff817424 */ /* 0x000fe200078e00ff */
[----:B------:R-:W-:Y:S01]  /*1d0e0*/  I2FP.F32.U32 R91, R90 ;  /* 0x0000005a005b7245 */ /* 0x000fe20000201000 */
[----:B------:R-:W-:-:S04]  /*1d0f0*/  HADD2.F32 R90, -RZ, R146.H0_H0 ;  /* 0x20000092ff5a7230 */ /* 0x000fc80000004100 */
        /* <DEDUP_REMOVED lines=12> */
.L_x_14284:
        /* <DEDUP_REMOVED lines=12> */
.L_x_14285:
[----:B-1----:R-:W-:Y:S01]  /*1d280*/  IMAD.WIDE.U32 R150, R114, -0x326172a9, RZ ;  /* 0xcd9e8d5772967825 */ /* 0x002fe200078e00ff */
        /* <DEDUP_REMOVED lines=40> */
[----:B------:R-:W-:Y:S02]  /*1d510*/  LOP3.LUT R116, R116, UR35, R159, 0x96, !PT ;  /* 0x0000002374747c12 */ /* 0x000fe4000f8e969f */
[----:B------:R-:W-:-:S07]  /*1d520*/  MOV R130, R158 ;  /* 0x0000009e00827202 */ /* 0x000fce0000000f00 */
.L_x_14283:
[----:B------:R-:W-:Y:S01]  /*1d530*/  ISETP.NE.AND P4, PT, R129, 0x1, PT ;  /* 0x000000018100780c */ /* 0x000fe20003f85270 */
[----:B-1----:R-:W-:Y:S01]  /*1d540*/  HFMA2 R150, -RZ, RZ, 0, 1.1920928955078125e-07 ;  /* 0x00000002ff967431 */ /* 0x002fe200000001ff */
        /* <DEDUP_REMOVED lines=14> */
.L_x_14287:
        /* <DEDUP_REMOVED lines=12> */
.L_x_14288:
        /* <DEDUP_REMOVED lines=43> */
.L_x_14286:
        /* <DEDUP_REMOVED lines=16> */
.L_x_14290:
        /* <DEDUP_REMOVED lines=12> */
.L_x_14291:
        /* <DEDUP_REMOVED lines=43> */
.L_x_14289:
[----:B------:R-:W-:Y:S01]  /*1de10*/  P2R R152, PR, RZ, 0x2 ;  /* 0x00000002ff987803 */ /* 0x000fe20000000000 */
[----:B------:R-:W-:Y:S01]  /*1de20*/  FMUL.FTZ R88, R88, UR5 ;  /* 0x0000000558587c20 */ /* 0x000fe20008410000 */
[----:B------:R-:W-:Y:S01]  /*1de30*/  I2FP.F32.U32 R151, R120 ;  /* 0x0000007800977245 */ /* 0x000fe20000201000 */
[----:B------:R-:W-:Y:S01]  /*1de40*/  FMUL.FTZ R144, R144, UR5 ;  /* 0x0000000590907c20 */ /* 0x000fe20008410000 */
[----:B------:R-:W-:Y:S01]  /*1de50*/  LOP3.LUT P1, RZ, R176, 0x10, RZ, 0xc0, !PT ;  /* 0x00000010b0ff7812 */ /* 0x000fe2000782c0ff */
[----:B------:R-:W-:Y:S01]  /*1de60*/  HADD2.F32 R150, -RZ, R147.H1_H1 ;  /* 0x30000093ff967230 */ /* 0x000fe20000004100 */
[----:B------:R-:W-:Y:S01]  /*1de70*/  P2R R154, PR, RZ, 0x1 ;  /* 0x00000001ff9a7803 */ /* 0x000fe20000000000 */
[----:B------:R-:W-:Y:S01]  /*1de80*/  FMUL.FTZ R90, R90, UR5 ;  /* 0x000000055a5a7c20 */ /* 0x000fe20008410000 */
[C---:B------:R-:W-:Y:S01]  /*1de90*/  LOP3.LUT P0, RZ, R176.reuse, 0x8, RZ, 0xc0, !PT ;  /* 0x00000008b0ff7812 */ /* 0x040fe2000780c0ff */
        /* <DEDUP_REMOVED lines=9> */
[----:B------:R-:W-:Y:S01]  /*1df30*/  FSEL R144, R90, RZ, P2 ;  /* 0x000000ff5a907208 */ /* 0x000fe20001000000 */
        /* <DEDUP_REMOVED lines=16> */
[----:B------:R-:W-:Y:S01]  /*1e040*/  @P1 FADD.FTZ R146, R6, R146 ;  /* 0x0000009206921221 */ /* 0x000fe20000010000 */
[----:B------:R-:W-:-:S10]  /*1e050*/  @P1 FADD.FTZ R147, R7, R147 ;  /* 0x0000009307931221 */ /* 0x000fd40000010000 */
.L_x_14267:
[----:B------:R-:W-:Y:S01]  /*1e060*/  SEL R151, RZ, 0x1000000, !P5 ;  /* 0x01000000ff977807 */ /* 0x000fe20006800000 */
[----:B------:R-:W-:Y:S01]  /*1e070*/  IMAD.WIDE.U32 R160, R157, 0x8, R2 ;  /* 0x000000089da07825 */ /* 0x000fe200078e0002 */
[----:B------:R-:W-:Y:S01]  /*1e080*/  SEL R150, RZ, 0x10000, !P4 ;  /* 0x00010000ff967807 */ /* 0x000fe20006000000 */
[----:B------:R-:W0:Y:S01]  /*1e090*/  @P0 LDC.64 R164, c[0x0][0x398] ;  /* 0x0000e600ffa40b82 */ /* 0x000e220000000a00 */
[----:B------:R-:W-:Y:S02]  /*1e0a0*/  SEL R169, RZ, 0x100, !P3 ;  /* 0x00000100ffa97807 */ /* 0x000fe40005800000 */
[C---:B------:R-:W-:Y:S02]  /*1e0b0*/  LOP3.LUT P5, RZ, R176.reuse, 0x8, RZ, 0xc0, !PT ;  /* 0x00000008b0ff7812 */ /* 0x040fe400078ac0ff */
[C---:B------:R-:W-:Y:S02]  /*1e0c0*/  LOP3.LUT P4, RZ, R176.reuse, 0x4, RZ, 0xc0, !PT ;  /* 0x00000004b0ff7812 */ /* 0x040fe4000788c0ff */
[----:B------:R-:W-:Y:S01]  /*1e0d0*/  LOP3.LUT P3, RZ, R176, 0x2, RZ, 0xc0, !PT ;  /* 0x00000002b0ff7812 */ /* 0x000fe2000786c0ff */
[----:B------:R-:W1:Y:S01]  /*1e0e0*/  @P1 LDC.64 R166, c[0x0][0x3a0] ;  /* 0x0000e800ffa61b82 */ /* 0x000e620000000a00 */
[----:B------:R-:W-:-:S02]  /*1e0f0*/  SEL R129, RZ, 0x10000, !P4 ;  /* 0x00010000ff817807 */ /* 0x000fc40006000000 */
[----:B------:R-:W-:Y:S02]  /*1e100*/  SEL R152, RZ, 0x1000000, !P3 ;  /* 0x01000000ff987807 */ /* 0x000fe40005800000 */
[----:B------:R-:W-:Y:S02]  /*1e110*/  SEL R120, RZ, 0x100, !P5 ;  /* 0x00000100ff787807 */ /* 0x000fe40006800000 */
[----:B------:R-:W-:Y:S02]  /*1e120*/  LOP3.LUT P6, RZ, R176, 0x10, RZ, 0xc0, !PT ;  /* 0x00000010b0ff7812 */ /* 0x000fe400078cc0ff */
[----:B------:R-:W-:Y:S01]  /*1e130*/  LOP3.LUT R169, R169, R151, R150, 0xfe, !PT ;  /* 0x00000097a9a97212 */ /* 0x000fe200078efe96 */
[----:B------:R-:W-:Y:S01]  /*1e140*/  IMAD.WIDE.U32 R150, R157, 0x20, R112 ;  /* 0x000000209d967825 */ /* 0x000fe200078e0070 */
[----:B------:R-:W-:Y:S02]  /*1e150*/  LOP3.LUT R120, R120, R152, R129, 0xfe, !PT ;  /* 0x0000009878787212 */ /* 0x000fe400078efe81 */
[----:B------:R-:W-:-:S02]  /*1e160*/  SEL R168, RZ, 0x1, !P2 ;  /* 0x00000001ffa87807 */ /* 0x000fc40005000000 */
[----:B------:R-:W-:Y:S01]  /*1e170*/  SEL R129, RZ, 0x1, !P6 ;  /* 0x00000001ff817807 */ /* 0x000fe20007000000 */
[----:B------:R2:W-:Y:S01]  /*1e180*/  STG.E.128 desc[UR8][R150.64], R88 ;  /* 0x0000005896007986 */ /* 0x0005e2000c101d08 */
[----:B------:R-:W-:Y:S02]  /*1e190*/  LOP3.LUT R169, R169, R168, RZ, 0xfc, !PT ;  /* 0x000000a8a9a97212 */ /* 0x000fe400078efcff */
[----:B------:R-:W-:Y:S01]  /*1e1a0*/  LOP3.LUT R168, R120, R129, RZ, 0xfc, !PT ;  /* 0x0000008178a87212 */ /* 0x000fe200078efcff */
        /* <DEDUP_REMOVED lines=27> */
.L_x_14292:
[----:B------:R1:W5:Y:S04]  /*1e360*/  @P0 LDG.E.128 R136, desc[UR8][R164.64] ;  /* 0x00000008a4880981 */ /* 0x000368000c1e1d00 */
[----:B------:R1:W5:Y:S04]  /*1e370*/  @P1 LDG.E.128 R8, desc[UR8][R166.64] ;  /* 0x00000008a6081981 */ /* 0x000368000c1e1d00 */
[----:B------:R1:W5:Y:S04]  /*1e380*/  @P1 LDG.E.128 R4, desc[UR8][R166.64+0x10] ;  /* 0x00001008a6041981 */ /* 0x000368000c1e1d00 */
[----:B------:R-:W5:Y:S01]  /*1e390*/  LDG.E.128 R160, desc[UR8][R162.64] ;  /* 0x00000008a2a07981 */ /* 0x000f62000c1e1d00 */
[----:B------:R-:W-:Y:S05]  /*1e3a0*/  @!P0 BRA `(.L_x_14293) ;  /* 0x0000004800d48947 */ /* 0x000fea0003800000 */
[----:B------:R-:W-:Y:S01]  /*1e3b0*/  ISETP.NE.AND P2, PT, R156, 0x1, PT ;  /* 0x000000019c00780c */ /* 0x000fe20003f45270 */
[----:B------:R-:W-:Y:S02]  /*1e3c0*/  HFMA2 R123, -RZ, RZ, 0, 1.1920928955078125e-07 ;  /* 0x00000002ff7b7431 */ /* 0x000fe400000001ff */
        /* <DEDUP_REMOVED lines=13> */
.L_x_14295:
        /* <DEDUP_REMOVED lines=12> */
.L_x_14296:
        /* <DEDUP_REMOVED lines=40> */
[----:B------:R-:W-:Y:S02]  /*1e7e0*/  LOP3.LUT R116, R116, UR35, R125, 0x96, !PT ;  /* 0x0000002374747c12 */ /* 0x000fe4000f8e967d */
[----:B------:R-:W-:-:S07]  /*1e7f0*/  MOV R120, R124 ;  /* 0x0000007c00787202 */ /* 0x000fce0000000f00 */
.L_x_14294:
[----:B------:R-:W-:Y:S01]  /*1e800*/  I2FP.F32.U32 R119, R119 ;  /* 0x0000007700777245 */ /* 0x000fe20000201000 */
[----:B------:R-:W-:Y:S01]  /*1e810*/  IMAD.MOV.U32 R124, RZ, RZ, 0x2 ;  /* 0x00000002ff7c7424 */ /* 0x000fe200078e00ff */
[----:B------:R-:W-:Y:S02]  /*1e820*/  ISETP.NE.AND P2, PT, R123, 0x1, PT ;  /* 0x000000017b00780c */ /* 0x000fe40003f45270 */
[----:B------:R-:W-:Y:S01]  /*1e830*/  LOP3.LUT R176, R176, 0xffffffef, RZ, 0xc0, !PT ;  /* 0xffffffefb0b07812 */ /* 0x000fe200078ec0ff */
[----:B------:R-:W-:Y:S01]  /*1e840*/  FFMA.FTZ R119, R119, R0, 1.1641532182693481445e-10 ;  /* 0x2f00000077777423 */ /* 0x000fe20000010000 */
[----:B------:R-:W-:-:S04]  /*1e850*/  MOV R121, R122 ;  /* 0x0000007a00797202 */ /* 0x000fc80000000f00 */
[----:B------:R-:W-:Y:S01]  /*1e860*/  FSETP.LE.FTZ.AND P4, PT, R119, UR4, PT ;  /* 0x0000000477007c0b */ /* 0x000fe2000bf93000 */
[----:B-----5:R-:W-:-:S05]  /*1e870*/  HADD2.F32 R119, -RZ, R160.H0_H0 ;  /* 0x200000a0ff777230 */ /* 0x020fca0000004100 */
[----:B------:R-:W-:-:S07]  /*1e880*/  FMUL.FTZ R128, R119, UR5 ;  /* 0x0000000577807c20 */ /* 0x000fce0008410000 */
        /* <DEDUP_REMOVED lines=10> */
.L_x_14298:
        /* <DEDUP_REMOVED lines=12> */
.L_x_14299:
        /* <DEDUP_REMOVED lines=43> */
.L_x_14297:
[----:B------:R-:W-:Y:S01]  /*1eca0*/  I2FP.F32.U32 R119, R121 ;  /* 0x0000007900777245 */ /* 0x000fe20000201000 */
[----:B------:R-:W-:Y:S01]  /*1ecb0*/  HADD2.F32 R121, -RZ, R136.H0_H0 ;  /* 0x20000088ff797230 */ /* 0x000fe20000004100 */
[----:B------:R-:W-:Y:S01]  /*1ecc0*/  ISETP.NE.AND P3, PT, R124, 0x1, PT ;  /* 0x000000017c00780c */ /* 0x000fe20003f65270 */
[----:B------:R-:W-:Y:S02]  /*1ecd0*/  HFMA2 R123, -RZ, RZ, 0, 1.1920928955078125e-07 ;  /* 0x00000002ff7b7431 */ /* 0x000fe400000001ff */
[----:B------:R-:W-:Y:S01]  /*1ece0*/  FFMA.FTZ R119, R119, R0, 1.1641532182693481445e-10 ;  /* 0x2f00000077777423 */ /* 0x000fe20000010000 */
[----:B0-----:R-:W-:Y:S01]  /*1ecf0*/  FMUL.FTZ R148, R121, UR5 ;  /* 0x0000000579947c20 */ /* 0x001fe20008410000 */
        /* <DEDUP_REMOVED lines=16> */
.L_x_14301:
        /* <DEDUP_REMOVED lines=12> */
.L_x_14302:
        /* <DEDUP_REMOVED lines=43> */
.L_x_14300:
        /* <DEDUP_REMOVED lines=19> */
.L_x_14304:
        /* <DEDUP_REMOVED lines=12> */
.L_x_14305:
        /* <DEDUP_REMOVED lines=41> */
[----:B------:R-:W-:Y:S01]  /*1f5f0*/  IMAD.MOV.U32 R125, RZ, RZ, RZ ;  /* 0x000000ffff7d7224 */ /* 0x000fe200078e00ff */
[----:B------:R-:W-:-:S07]  /*1f600*/  MOV R120, R124 ;  /* 0x0000007c00787202 */ /* 0x000fce0000000f00 */
.L_x_14303:
[----:B------:R-:W-:Y:S01]  /*1f610*/  I2FP.F32.U32 R121, R121 ;  /* 0x0000007900797245 */ /* 0x000fe20000201000 */
[----:B------:R-:W-:Y:S01]  /*1f620*/  HADD2.F32 R123, -RZ, R136.H1_H1 ;  /* 0x30000088ff7b7230 */ /* 0x000fe20000004100 */
[----:B------:R-:W-:Y:S02]  /*1f630*/  ISETP.NE.AND P3, PT, R125, 0x1, PT ;  /* 0x000000017d00780c */ /* 0x000fe40003f65270 */
[----:B------:R-:W-:Y:S01]  /*1f640*/  FSEL R124, R160, RZ, P4 ;  /* 0x000000ffa07c7208 */ /* 0x000fe20002000000 */
[----:B------:R-:W-:Y:S01]  /*1f650*/  FFMA.FTZ R121, R121, R0, 1.1641532182693481445e-10 ;  /* 0x2f00000079797423 */ /* 0x000fe20000010000 */
[----:B------:R-:W-:-:S04]  /*1f660*/  FMUL.FTZ R123, R123, UR5 ;  /* 0x000000057b7b7c20 */ /* 0x000fc80008410000 */
[----:B------:R-:W-:-:S04]  /*1f670*/  FSETP.GTU.FTZ.AND P2, PT, R121, UR4, PT ;  /* 0x0000000479007c0b */ /* 0x000fc8000bf5c000 */
[----:B------:R-:W-:Y:S01]  /*1f680*/  FSEL R149, R123, RZ, !P2 ;  /* 0x000000ff7b957208 */ /* 0x000fe20005000000 */
[----:B------:R-:W-:Y:S01]  /*1f690*/  IMAD.MOV.U32 R123, RZ, RZ, R122 ;  /* 0x000000ffff7b7224 */ /* 0x000fe200078e007a */
        /* <DEDUP_REMOVED lines=13> */
.L_x_14307:
        /* <DEDUP_REMOVED lines=12> */
.L_x_14308:
        /* <DEDUP_REMOVED lines=39> */
[----:B------:R-:W-:Y:S02]  /*1faa0*/  IMAD.MOV.U32 R120, RZ, RZ, R124 ;  /* 0x000000ffff787224 */ /* 0x000fe400078e007c */
[----:B------:R-:W-:Y:S02]  /*1fab0*/  HFMA2 R124, -RZ, RZ, 0, 0 ;  /* 0x00000000ff7c7431 */ /* 0x000fe400000001ff */
[----:B------:R-:W-:Y:S01]  /*1fac0*/  IMAD.MOV.U32 R122, RZ, RZ, R126 ;  /* 0x000000ffff7a7224 */ /* 0x000fe200078e007e */
[----:B------:R-:W-:-:S07]  /*1fad0*/  LOP3.LUT R116, R116, UR35, R125, 0x96, !PT ;  /* 0x0000002374747c12 */ /* 0x000fce000f8e967d */
.L_x_14306:
[----:B------:R-:W-:Y:S01]  /*1fae0*/  I2FP.F32.U32 R123, R123 ;  /* 0x0000007b007b7245 */ /* 0x000fe20000201000 */
[----:B------:R-:W-:Y:S01]  /*1faf0*/  IMAD.MOV.U32 R126, RZ, RZ, 0x2 ;  /* 0x00000002ff7e7424 */ /* 0x000fe200078e00ff */
[----:B------:R-:W-:Y:S02]  /*1fb00*/  ISETP.NE.AND P2, PT, R124, 0x1, PT ;  /* 0x000000017c00780c */ /* 0x000fe40003f45270 */
[----:B------:R-:W-:Y:S01]  /*1fb10*/  LOP3.LUT R176, R176, 0xfffffffb, RZ, 0xc0, !PT ;  /* 0xfffffffbb0b07812 */ /* 0x000fe200078ec0ff */
[----:B------:R-:W-:Y:S01]  /*1fb20*/  FFMA.FTZ R123, R123, R0, 1.1641532182693481445e-10 ;  /* 0x2f0000007b7b7423 */ /* 0x000fe20000010000 */
[----:B------:R-:W-:-:S04]  /*1fb30*/  MOV R125, R122 ;  /* 0x0000007a007d7202 */ /* 0x000fc80000000f00 */
[----:B------:R-:W-:Y:S01]  /*1fb40*/  FSETP.LE.FTZ.AND P4, PT, R123, UR4, PT ;  /* 0x000000047b007c0b */ /* 0x000fe2000bf93000 */
[----:B------:R-:W-:-:S05]  /*1fb50*/  HADD2.F32 R123, -RZ, R161.H0_H0 ;  /* 0x200000a1ff7b7230 */ /* 0x000fca0000004100 */
        /* <DEDUP_REMOVED lines=11> */
.L_x_14310:
        /* <DEDUP_REMOVED lines=12> */
.L_x_14311:
        /* <DEDUP_REMOVED lines=41> */
[----:B------:R-:W-:Y:S01]  /*1ff60*/  IMAD.MOV.U32 R125, RZ, RZ, R120 ;  /* 0x000000ffff7d7224 */ /* 0x000fe200078e0078 */
[----:B------:R-:W-:-:S07]  /*1ff70*/  MOV R120, R124 ;  /* 0x0000007c00787202 */ /* 0x000fce0000000f00 */
.L_x_14309:
[----:B------:R-:W-:Y:S01]  /*1ff80*/  I2FP.F32.U32 R123, R125 ;  /* 0x0000007d007b7245 */ /* 0x000fe20000201000 */
[----:B------:R-:W-:Y:S01]  /*1ff90*/  HADD2.F32 R124, -RZ, R137.H0_H0 ;  /* 0x20000089ff7c7230 */ /* 0x000fe20000004100 */
[----:B------:R-:W-:Y:S01]  /*1ffa0*/  ISETP.NE.AND P3, PT, R126, 0x1, PT ;  /* 0x000000017e00780c */ /* 0x000fe20003f65270 */
[----:B------:R-:W-:Y:S01]  /*1ffb0*/  HFMA2 R127, -RZ, RZ, 0, 1.1920928955078125e-07 ;  /* 0x00000002ff7f7431 */ /* 0x000fe200000001ff */
[----:B------:R-:W-:Y:S01]  /*1ffc0*/  FSEL R125, R128, RZ, P4 ;  /* 0x000000ff807d7208 */ /* 0x000fe20002000000 */
[----:B------:R-:W-:Y:S01]  /*1ffd0*/  FFMA.FTZ R123, R123, R0, 1.1641532182693481445e-10 ;  /* 0x2f0000007b7b7423 */ /* 0x000fe20000010000 */
[----:B------:R-:W-:-:S04]  /*1ffe0*/  FMUL.FTZ R124, R124, UR5 ;  /* 0x000000057c7c7c20 */ /* 0x000fc80008410000 */
[----:B------:R-:W-:-:S04]  /*1fff0*/  FSETP.GTU.FTZ.AND P2, PT, R123, UR4, PT ;  /* 0x000000047b007c0b */ /* 0x000fc8000bf5c000 */
[----:B------:R-:W-:Y:S01]  /*20000*/  FSEL R150, R124, RZ, !P2 ;  /* 0x000000ff7c967208 */ /* 0x000fe20005000000 */
        /* <DEDUP_REMOVED lines=13> */
.L_x_14313:
        /* <DEDUP_REMOVED lines=12> */
.L_x_14314:
        /* <DEDUP_REMOVED lines=43> */
.L_x_14312:
        /* <DEDUP_REMOVED lines=19> */
.L_x_14316:
        /* <DEDUP_REMOVED lines=12> */
.L_x_14317:
        /* <DEDUP_REMOVED lines=41> */
[----:B------:R-:W-:Y:S01]  /*208d0*/  IMAD.MOV.U32 R128, RZ, RZ, RZ ;  /* 0x000000ffff807224 */ /* 0x000fe200078e00ff */
[----:B------:R-:W-:-:S07]  /*208e0*/  MOV R120, R126 ;  /* 0x0000007e00787202 */ /* 0x000fce0000000f00 */
.L_x_14315:
[----:B------:R-:W-:Y:S01]  /*208f0*/  I2FP.F32.U32 R125, R124 ;  /* 0x0000007c007d7245 */ /* 0x000fe20000201000 */
[----:B------:R-:W-:Y:S01]  /*20900*/  HADD2.F32 R124, -RZ, R137.H1_H1 ;  /* 0x30000089ff7c7230 */ /* 0x000fe20000004100 */
        /* <DEDUP_REMOVED lines=20> */
.L_x_14319:
        /* <DEDUP_REMOVED lines=12> */
.L_x_14320:
        /* <DEDUP_REMOVED lines=43> */
.L_x_14318:
[----:B------:R-:W-:Y:S01]  /*20dc0*/  ISETP.NE.AND P3, PT, R127, 0x1, PT ;  /* 0x000000017f00780c */ /* 0x000fe20003f65270 */
[----:B------:R-:W-:Y:S01]  /*20dd0*/  HADD2.F32 R126, -RZ, R162.H0_H0 ;  /* 0x200000a2ff7e7230 */ /* 0x000fe20000004100 */
[----:B------:R-:W-:Y:S01]  /*20de0*/  I2FP.F32.U32 R125, R125 ;  /* 0x0000007d007d7245 */ /* 0x000fe20000201000 */
[----:B------:R-:W-:-:S03]  /*20df0*/  IMAD.MOV.U32 R128, RZ, RZ, 0x2 ;  /* 0x00000002ff807424 */ /* 0x000fc600078e00ff */
[----:B------:R-:W-:Y:S01]  /*20e00*/  FMUL.FTZ R130, R126, UR5 ;  /* 0x000000057e827c20 */ /* 0x000fe20008410000 */
        /* <DEDUP_REMOVED lines=12> */
.L_x_14322:
        /* <DEDUP_REMOVED lines=12> */
.L_x_14323:
        /* <DEDUP_REMOVED lines=43> */
.L_x_14321:
[----:B------:R-:W-:Y:S01]  /*21240*/  I2FP.F32.U32 R125, R125 ;  /* 0x0000007d007d7245 */ /* 0x000fe20000201000 */
[----:B------:R-:W-:Y:S01]  /*21250*/  HADD2.F32 R126, -RZ, R138.H0_H0 ;  /* 0x2000008aff7e7230 */ /* 0x000fe20000004100 */
[----:B------:R-:W-:Y:S01]  /*21260*/  FSEL R127, R130, RZ, P2 ;  /* 0x000000ff827f7208 */ /* 0x000fe20001000000 */
[----:B------:R-:W-:Y:S02]  /*21270*/  HFMA2 R129, -RZ, RZ, 0, 1.1920928955078125e-07 ;  /* 0x00000002ff817431 */ /* 0x000fe400000001ff */
        /* <DEDUP_REMOVED lines=18> */
.L_x_14325:
        /* <DEDUP_REMOVED lines=12> */
.L_x_14326:
        /* <DEDUP_REMOVED lines=43> */
.L_x_14324:
        /* <DEDUP_REMOVED lines=17> */
.L_x_14328:
        /* <DEDUP_REMOVED lines=12> */
.L_x_14329:
        /* <DEDUP_REMOVED lines=43> */
.L_x_14327:
        /* <DEDUP_REMOVED lines=22> */
.L_x_14331:
        /* <DEDUP_REMOVED lines=12> */
.L_x_14332:
        /* <DEDUP_REMOVED lines=43> */
.L_x_14330:
        /* <DEDUP_REMOVED lines=17> */
.L_x_14334:
        /* <DEDUP_REMOVED lines=12> */
.L_x_14335:
        /* <DEDUP_REMOVED lines=43> */
.L_x_14333:
        /* <DEDUP_REMOVED lines=22> */
.L_x_14337:
        /* <DEDUP_REMOVED lines=12> */
.L_x_14338:
        /* <DEDUP_REMOVED lines=43> */
.L_x_14336:
[----:B------:R-:W-:Y:S01]  /*229b0*/  ISETP.NE.AND P6, PT, R156, 0x1, PT ;  /* 0x000000019c00780c */ /* 0x000fe20003fc5270 */
[----:B------:R-:W-:Y:S01]  /*229c0*/  HADD2.F32 R163, -RZ, R163.H1_H1 ;  /* 0x300000a3ffa37230 */ /* 0x000fe20000004100 */
[----:B------:R-:W-:Y:S02]  /*229d0*/  I2FP.F32.U32 R129, R128 ;  /* 0x0000008000817245 */ /* 0x000fe40000201000 */
[----:B------:R-:W-:Y:S02]  /*229e0*/  MOV R130, R122 ;  /* 0x0000007a00827202 */ /* 0x000fe40000000f00 */
[----:B------:R-:W-:Y:S01]  /*229f0*/  FMUL.FTZ R152, R163, UR5 ;  /* 0x00000005a3987c20 */ /* 0x000fe20008410000 */
[----:B------:R-:W-:Y:S01]  /*22a00*/  FFMA.FTZ R128, R129, R0, 1.1641532182693481445e-10 ;  /* 0x2f00000081807423 */ /* 0x000fe20000010000 */
[----:B------:R-:W-:-:S04]  /*22a10*/  IMAD.MOV.U32 R129, RZ, RZ, 0x2 ;  /* 0x00000002ff817424 */ /* 0x000fc800078e00ff */
        /* <DEDUP_REMOVED lines=10> */
.L_x_14340:
        /* <DEDUP_REMOVED lines=14> */
.L_x_14341:
        /* <DEDUP_REMOVED lines=43> */
.L_x_14339:
[----:B------:R-:W-:Y:S01]  /*22e50*/  I2FP.F32.U32 R163, R130 ;  /* 0x0000008200a37245 */ /* 0x000fe20000201000 */
[----:B------:R-:W-:-:S04]  /*22e60*/  HADD2.F32 R128, -RZ, R139.H1_H1 ;  /* 0x3000008bff807230 */ /* 0x000fc80000004100 */
[----:B------:R-:W-:Y:S01]  /*22e70*/  FFMA.FTZ R163, R163, R0, 1.1641532182693481445e-10 ;  /* 0x2f000000a3a37423 */ /* 0x000fe20000010000 */
[----:B------:R-:W-:Y:S01]  /*22e80*/  FMUL.FTZ R128, R128, UR5 ;  /* 0x0000000580807c20 */ /* 0x000fe20008410000 */
[----:B------:R-:W-:-:S03]  /*22e90*/  FSEL R0, R152, RZ, P5 ;  /* 0x000000ff98007208 */ /* 0x000fc60002800000 */
[----:B------:R-:W-:-:S04]  /*22ea0*/  FSETP.GTU.FTZ.AND P6, PT, R163, UR4, PT ;  /* 0x00000004a3007c0b */ /* 0x000fc8000bfdc000 */
[----:B------:R-:W-:Y:S02]  /*22eb0*/  FSEL R163, R128, RZ, !P6 ;  /* 0x000000ff80a37208 */ /* 0x000fe40007000000 */
[----:B------:R-:W-:-:S03]  /*22ec0*/  SEL R128, RZ, 0x1, P6 ;  /* 0x00000001ff807807 */ /* 0x000fc60003000000 */
[----:B------:R-:W-:-:S04]  /*22ed0*/  FADD.FTZ R163, R163, R0 ;  /* 0x00000000a3a37221 */ /* 0x000fc80000010000 */
[----:B------:R-:W-:Y:S01]  /*22ee0*/  @P1 FADD.FTZ R163, R7, R163 ;  /* 0x000000a307a31221 */ /* 0x000fe20000010000 */
[----:B------:R-:W-:Y:S06]  /*22ef0*/  BRA `(.L_x_14342) ;  /* 0x0000002400907947 */ /* 0x000fec0003800000 */
.L_x_14293:
[----:B------:R-:W-:Y:S01]  /*22f00*/  ISETP.NE.AND P2, PT, R156, 0x1, PT ;  /* 0x000000019c00780c */ /* 0x000fe20003f45270 */
[----:B0-----:R-:W-:Y:S02]  /*22f10*/  HFMA2 R148, -RZ, RZ, 0, 1.1920928955078125e-07 ;  /* 0x00000002ff947431 */ /* 0x001fe400000001ff */
        /* <DEDUP_REMOVED lines=13> */
.L_x_14344:
        /* <DEDUP_REMOVED lines=12> */
.L_x_14345:
        /* <DEDUP_REMOVED lines=43> */
.L_x_14343:
[----:B------:R-:W-:Y:S01]  /*23360*/  I2FP.F32.U32 R129, R129 ;  /* 0x0000008100817245 */ /* 0x000fe20000201000 */
[----:B-----5:R-:W-:Y:S01]  /*23370*/  HADD2.F32 R130, -RZ, R160.H0_H0 ;  /* 0x200000a0ff827230 */ /* 0x020fe20000004100 */
        /* <DEDUP_REMOVED lines=16> */
.L_x_14347:
        /* <DEDUP_REMOVED lines=12> */
.L_x_14348:
        /* <DEDUP_REMOVED lines=43> */
.L_x_14346:
[----:B------:R-:W-:Y:S01]  /*237f0*/  I2FP.F32.U32 R129, R129 ;  /* 0x0000008100817245 */ /* 0x000fe20000201000 */
[----:B------:R-:W-:Y:S01]  /*23800*/  HADD2.F32 R160, -RZ, R160.H1_H1 ;  /* 0x300000a0ffa07230 */ /* 0x000fe20000004100 */
        /* <DEDUP_REMOVED lines=16> */
.L_x_14350:
        /* <DEDUP_REMOVED lines=12> */
.L_x_14351:
        /* <DEDUP_REMOVED lines=43> */
.L_x_14349:
[----:B------:R-:W-:Y:S01]  /*23c80*/  I2FP.F32.U32 R129, R129 ;  /* 0x0000008100817245 */ /* 0x000fe20000201000 */
[----:B------:R-:W-:Y:S01]  /*23c90*/  HFMA2 R149, -RZ, RZ, 0, 1.1920928955078125e-07 ;  /* 0x00000002ff957431 */ /* 0x000fe200000001ff */
[----:B------:R-:W-:Y:S01]  /*23ca0*/  ISETP.NE.AND P2, PT, R150, 0x1, PT ;  /* 0x000000019600780c */ /* 0x000fe20003f45270 */
[----:B------:R-:W-:Y:S01]  /*23cb0*/  HADD2.F32 R148, -RZ, R161.H0_H0 ;  /* 0x200000a1ff947230 */ /* 0x000fe20000004100 */
        /* <DEDUP_REMOVED lines=14> */
.L_x_14353:
        /* <DEDUP_REMOVED lines=12> */
.L_x_14354:
        /* <DEDUP_REMOVED lines=43> */
.L_x_14352:
        /* <DEDUP_REMOVED lines=18> */
.L_x_14356:
        /* <DEDUP_REMOVED lines=12> */
.L_x_14357:
        /* <DEDUP_REMOVED lines=43> */
.L_x_14355:
        /* <DEDUP_REMOVED lines=16> */
.L_x_14359:
        /* <DEDUP_REMOVED lines=12> */
.L_x_14360:
        /* <DEDUP_REMOVED lines=43> */
.L_x_14358:
        /* <DEDUP_REMOVED lines=16> */
.L_x_14362:
        /* <DEDUP_REMOVED lines=12> */
.L_x_14363:
        /* <DEDUP_REMOVED lines=43> */
.L_x_14361:
[----:B------:R-:W-:Y:S01]  /*24e80*/  ISETP.NE.AND P5, PT, R154, 0x1, PT ;  /* 0x000000019a00780c */ /* 0x000fe20003fa5270 */
[----:B------:R-:W-:Y:S01]  /*24e90*/  HADD2.F32 R152, -RZ, R163.H0_H0 ;  /* 0x200000a3ff987230 */ /* 0x000fe20000004100 */
[----:B------:R-:W-:Y:S01]  /*24ea0*/  I2FP.F32.U32 R129, R150 ;  /* 0x0000009600817245 */ /* 0x000fe20000201000 */
[----:B------:R-:W-:-:S04]  /*24eb0*/  IMAD.MOV.U32 R151, RZ, RZ, R122 ;  /* 0x000000ffff977224 */ /* 0x000fc800078e007a */
[----:B------:R-:W-:Y:S01]  /*24ec0*/  FFMA.FTZ R150, R129, R0, 1.1641532182693481445e-10 ;  /* 0x2f00000081967423 */ /* 0x000fe20000010000 */
[----:B------:R-:W-:-:S04]  /*24ed0*/  HFMA2 R129, -RZ, RZ, 0, 1.1920928955078125e-07 ;  /* 0x00000002ff817431 */ /* 0x000fc800000001ff */
        /* <DEDUP_REMOVED lines=10> */
.L_x_14365:
        /* <DEDUP_REMOVED lines=12> */
.L_x_14366:
        /* <DEDUP_REMOVED lines=43> */
.L_x_14364:
[----:B------:R-:W-:Y:S01]  /*252f0*/  I2FP.F32.U32 R151, R151 ;  /* 0x0000009700977245 */ /* 0x000fe20000201000 */
[----:B------:R-:W-:Y:S01]  /*25300*/  FMUL.FTZ R130, R130, UR5 ;  /* 0x0000000582827c20 */ /* 0x000fe20008410000 */
[----:B------:R-:W-:Y:S01]  /*25310*/  P2R R158, PR, RZ, 0x2 ;  /* 0x00000002ff9e7803 */ /* 0x000fe20000000000 */
[----:B------:R-:W-:Y:S01]  /*25320*/  FMUL.FTZ R160, R160, UR5 ;  /* 0x00000005a0a07c20 */ /* 0x000fe20008410000 */
[----:B------:R-:W-:Y:S01]  /*25330*/  LOP3.LUT P1, RZ, R176, 0x10, RZ, 0xc0, !PT ;  /* 0x00000010b0ff7812 */ /* 0x000fe2000782c0ff */
[----:B------:R-:W-:Y:S01]  /*25340*/  FFMA.FTZ R156, R151, R0, 1.1641532182693481445e-10 ;  /* 0x2f000000979c7423 */ /* 0x000fe20000010000 */
[----:B-1----:R-:W-:Y:S01]  /*25350*/  P2R R164, PR, RZ, 0x1 ;  /* 0x00000001ffa47803 */ /* 0x002fe20000000000 */
[----:B------:R-:W-:Y:S01]  /*25360*/  FMUL.FTZ R150, R152, UR5 ;  /* 0x0000000598967c20 */ /* 0x000fe20008410000 */
[----:B------:R-:W-:Y:S01]  /*25370*/  LOP3.LUT P0, RZ, R176, 0x8, RZ, 0xc0, !PT ;  /* 0x00000008b0ff7812 */ /* 0x000fe2000780c0ff */
[----:B------:R-:W-:Y:S01]  /*25380*/  FMUL.FTZ R151, R149, UR5 ;  /* 0x0000000595977c20 */ /* 0x000fe20008410000 */
[----:B------:R-:W-:-:S02]  /*25390*/  HADD2.F32 R163, -RZ, R163.H1_H1 ;  /* 0x300000a3ffa37230 */ /* 0x000fc40000004100 */
[----:B------:R-:W-:Y:S01]  /*253a0*/  FMUL.FTZ R152, R161, UR5 ;  /* 0x00000005a1987c20 */ /* 0x000fe20008410000 */
[----:B------:R-:W-:Y:S01]  /*253b0*/  FMUL.FTZ R154, R148, UR5 ;  /* 0x00000005949a7c20 */ /* 0x000fe20008410000 */
[----:B------:R-:W-:Y:S01]  /*253c0*/  LOP3.LUT P5, RZ, R176, 0x2, RZ, 0xc0, !PT ;  /* 0x00000002b0ff7812 */ /* 0x000fe200078ac0ff */
[----:B------:R-:W-:Y:S01]  /*253d0*/  FMUL.FTZ R0, R162, UR5 ;  /* 0x00000005a2007c20 */ /* 0x000fe20008410000 */
[----:B------:R-:W-:Y:S01]  /*253e0*/  FSEL R148, R130, RZ, P1 ;  /* 0x000000ff82947208 */ /* 0x000fe20000800000 */
[----:B------:R-:W-:Y:S01]  /*253f0*/  FMUL.FTZ R163, R163, UR5 ;  /* 0x00000005a3a37c20 */ /* 0x000fe20008410000 */
[----:B------:R-:W-:Y:S02]  /*25400*/  ISETP.NE.AND P1, PT, R158, RZ, PT ;  /* 0x000000ff9e00720c */ /* 0x000fe40003f25270 */
[----:B------:R-:W-:Y:S02]  /*25410*/  FSEL R149, R160, RZ, P0 ;  /* 0x000000ffa0957208 */ /* 0x000fe40000000000 */
[----:B------:R-:W-:-:S02]  /*25420*/  FSEL R160, R151, RZ, P2 ;  /* 0x000000ff97a07208 */ /* 0x000fc40001000000 */
[----:B------:R-:W-:Y:S02]  /*25430*/  FSEL R151, R152, RZ, P5 ;  /* 0x000000ff98977208 */ /* 0x000fe40002800000 */
        /* <DEDUP_REMOVED lines=15> */
[----:B------:R-:W-:-:S13]  /*25530*/  PLOP3.LUT P5, PT, P5, PT, PT, 0x8, 0x80 ;  /* 0x000000000080781c */ /* 0x000fda0002fae170 */
.L_x_14342:
[----:B------:R-:W-:Y:S01]  /*25540*/  FADD.FTZ R0, RZ, R92 ;  /* 0x0000005cff007221 */ /* 0x000fe20000010000 */
[----:B------:R-:W-:Y:S01]  /*25550*/  SEL R156, RZ, 0x1000000, !P5 ;  /* 0x01000000ff9c7807 */ /* 0x000fe20006800000 */
[----:B------:R-:W-:Y:S01]  /*25560*/  IMAD.WIDE.U32 R112, R159, 0x20, R112 ;  /* 0x000000209f707825 */ /* 0x000fe200078e0070 */
[----:B------:R-:W-:-:S03]  /*25570*/  SEL R154, RZ, 0x10000, !P4 ;  /* 0x00010000ff9a7807 */ /* 0x000fc60006000000 */
[----:B-1----:R-:W-:Y:S01]  /*25580*/  FADD.FTZ R165, R0, R93 ;  /* 0x0000005d00a57221 */ /* 0x002fe20000010000 */
[C---:B------:R-:W-:Y:S01]  /*25590*/  LOP3.LUT P6, RZ, R176.reuse, 0x8, RZ, 0xc0, !PT ;  /* 0x00000008b0ff7812 */ /* 0x040fe200078cc0ff */
[----:B------:R-:W-:Y:S01]  /*255a0*/  IMAD.WIDE.U32 R2, R159, 0x8, R2 ;  /* 0x000000089f027825 */ /* 0x000fe200078e0002 */
[----:B------:R-:W-:-:S03]  /*255b0*/  LOP3.LUT P5, RZ, R176, 0x4, RZ, 0xc0, !PT ;  /* 0x00000004b0ff7812 */ /* 0x000fc600078ac0ff */
[----:B------:R-:W-:Y:S01]  /*255c0*/  FADD.FTZ R0, R165, R94 ;  /* 0x0000005ea5007221 */ /* 0x000fe20000010000 */
[----:B------:R-:W-:Y:S01]  /*255d0*/  LOP3.LUT P4, RZ, R176, 0x2, RZ, 0xc0, !PT ;  /* 0x00000002b0ff7812 */ /* 0x000fe2000788c0ff */
[----:B------:R0:W-:Y:S01]  /*255e0*/  STG.E.128 desc[UR8][R112.64], R148 ;  /* 0x0000009470007986 */ /* 0x0001e2000c101d08 */
[----:B------:R-:W-:Y:S01]  /*255f0*/  SEL R171, RZ, 0x100, !P3 ;  /* 0x00000100ffab7807 */ /* 0x000fe20005800000 */
[----:B------:R-:W-:Y:S01]  /*25600*/  FADD.FTZ R165, R0, R95 ;  /* 0x0000005f00a57221 */ /* 0x000fe20000010000 */
[----:B------:R-:W-:Y:S01]  /*25610*/  LOP3.LUT P1, RZ, R176, 0x10, RZ, 0xc0, !PT ;  /* 0x00000010b0ff7812 */ /* 0x000fe2000782c0ff */
[----:B------:R0:W-:Y:S01]  /*25620*/  STG.E.128 desc[UR8][R112.64+0x10], R160 ;  /* 0x000010a070007986 */ /* 0x0001e2000c101d08 */
[----:B------:R-:W-:Y:S01]  /*25630*/  SEL R152, RZ, 0x1000000, !P4 ;  /* 0x01000000ff987807 */ /* 0x000fe20006000000 */
[----:B------:R-:W-:Y:S01]  /*25640*/  FADD.FTZ R0, R165, R96 ;  /* 0x00000060a5007221 */ /* 0x000fe20000010000 */
[----:B------:R-:W-:Y:S02]  /*25650*/  SEL R167, RZ, 0x10000, !P5 ;  /* 0x00010000ffa77807 */ /* 0x000fe40006800000 */
[----:B------:R-:W-:Y:S01]  /*25660*/  SEL R130, RZ, 0x100, !P6 ;  /* 0x00000100ff827807 */ /* 0x000fe20007000000 */
[----:B------:R-:W-:Y:S01]  /*25670*/  FADD.FTZ R165, R0, R97 ;  /* 0x0000006100a57221 */ /* 0x000fe20000010000 */
[----:B------:R-:W-:-:S02]  /*25680*/  LOP3.LUT R171, R171, R156, R154, 0xfe, !PT ;  /* 0x0000009cabab7212 */ /* 0x000fc400078efe9a */
[----:B------:R-:W-:Y:S01]  /*25690*/  SEL R164, RZ, 0x1, !P2 ;  /* 0x00000001ffa47807 */ /* 0x000fe20005000000 */
        /* <DEDUP_REMOVED lines=33> */
[----:B------:R-:W-:Y:S02]  /*258b0*/  LOP3.LUT R165, R171, R164, RZ, 0xfc, !PT ;  /* 0x000000a4aba57212 */ /* 0x000fe400078efcff */
[----:B------:R-:W-:Y:S01]  /*258c0*/  LOP3.LUT R164, R130, R169, RZ, 0xfc, !PT ;  /* 0x000000a982a47212 */ /* 0x000fe200078efcff */
[----:B------:R-:W-:-:S04]  /*258d0*/  FADD.FTZ R167, R0, R161 ;  /* 0x000000a100a77221 */ /* 0x000fc80000010000 */
[----:B------:R0:W-:Y:S01]  /*258e0*/  STG.E.64 desc[UR8][R2.64], R164 ;  /* 0x000000a402007986 */ /* 0x0001e2000c101b08 */
[----:B------:R-:W-:-:S04]  /*258f0*/  FADD.FTZ R0, R167, R162 ;  /* 0x000000a2a7007221 */ /* 0x000fc80000010000 */
[----:B------:R-:W-:Y:S01]  /*25900*/  FADD.FTZ R0, R0, R163 ;  /* 0x000000a300007221 */ /* 0x000fe20000010000 */
[----:B------:R-:W-:Y:S06]  /*25910*/  @!P0 BRA `(.L_x_14367) ;  /* 0x0000000000508947 */ /* 0x000fec0003800000 */
        /* <DEDUP_REMOVED lines=20> */
.L_x_14367:
        /* <DEDUP_REMOVED lines=96> */
[----:B-1----:R-:W-:Y:S01]  /*26060*/  FADD.FTZ R152, R130, R3 ;  /* 0x0000000382987221 */ /* 0x002fe20000010000 */
[----:B0-----:R-:W-:-:S04]  /*26070*/  LOP3.LUT P1, R112, R0, 0x1f, RZ, 0xc0, !PT ;  /* 0x0000001f00707812 */ /* 0x001fc8000782c0ff */
        /* <DEDUP_REMOVED lines=14> */
.L_x_14369:
[----:B------:R-:W-:Y:S05]  /*26160*/  BSYNC.RECONVERGENT B0 ;  /* 0x0000000000007941 */ /* 0x000fea0003800200 */
.L_x_14368:
        /* <DEDUP_REMOVED lines=8> */
[----:B------:R-:W-:-:S05]  /*261f0*/  IMAD.SHL.U32 R2, R0, 0x8, RZ ;  /* 0x0000000800027824 */ /* 0x000fca00078e00ff */
[----:B------:R-:W-:Y:S01]  /*26200*/  LOP3.LUT R112, R2, 0xf8, RZ, 0xc0, !PT ;  /* 0x000000f802707812 */ /* 0x000fe200078ec0ff */
[----:B------:R-:W-:Y:S01]  /*26210*/  HFMA2 R2, -RZ, RZ, 0, 7.62939453125e-05 ;  /* 0x00000500ff027431 */ /* 0x000fe200000001ff */
[----:B0-----:R-:W-:-:S04]  /*26220*/  ULEA UR4, UR5, UR4, 0x18 ;  /* 0x0000000405047291 */ /* 0x001fc8000f8ec0ff */
[----:B------:R-:W-:-:S09]  /*26230*/  @UP1 UIADD3 UR4, UPT, UPT, UR4, 0x20, URZ ;  /* 0x0000002004041890 */ /* 0x000fd2000fffe0ff */
[----:B------:R-:W0:Y:S03]  /*26240*/  LDS.64 R112, [R112+UR4] ;  /* 0x0000000470707984 */ /* 0x000e260008000a00 */
.L_x_14371:
[----:B------:R-:W-:Y:S05]  /*26250*/  BSYNC.RECONVERGENT B0 ;  /* 0x0000000000007941 */ /* 0x000fea0003800200 */
.L_x_14370:
[----:B------:R-:W1:Y:S01]  /*26260*/  SHFL.DOWN PT, R3, R2, 0x2, 0x1f ;  /* 0x08401f0002037f89 */ /* 0x000e6200000e0000 */
[----:B------:R-:W-:Y:S01]  /*26270*/  ISETP.NE.AND P1, PT, R0, RZ, PT ;  /* 0x000000ff0000720c */ /* 0x000fe20003f25270 */
[----:B------:R-:W-:Y:S01]  /*26280*/  HADD2.F32 R195, -RZ, R87.H0_H0 ;  /* 0x20000057ffc37230 */ /* 0x000fe20000004100 */
[----:B------:R-:W-:Y:S01]  /*26290*/  ISETP.NE.AND P2, PT, RZ, UR20, PT ;  /* 0x00000014ff007c0c */ /* 0x000fe2000bf45270 */
[----:B0-----:R-:W0:Y:S01]  /*262a0*/  SHFL.DOWN PT, R165, R112, 0x2, 0x1f ;  /* 0x08401f0070a57f89 */ /* 0x001e2200000e0000 */
[--C-:B------:R-:W-:Y:S01]  /*262b0*/  HADD2.F32 R199, -RZ, R80.reuse.H0_H0 ;  /* 0x20000050ffc77230 */ /* 0x100fe20000004100 */
[----:B------:R-:W-:Y:S01]  /*262c0*/  MOV R211, UR18 ;  /* 0x0000001200d37c02 */ /* 0x000fe20008000f00 */
[----:B------:R-:W-:Y:S01]  /*262d0*/  HADD2.F32 R197, -RZ, R67.H0_H0 ;  /* 0x20000043ffc57230 */ /* 0x000fe20000004100 */
[----:B------:R-:W-:Y:S01]  /*262e0*/  UPLOP3.LUT UP1, UPT, UPT, UPT, UP1, 0x40, 0x4 ;  /* 0x000000000004789c */ /* 0x000fe20003f2e810 */
[----:B------:R-:W-:Y:S02]  /*262f0*/  HADD2.F32 R208, -RZ, R80.H1_H1 ;  /* 0x30000050ffd07230 */ /* 0x000fe40000004100 */
[----:B------:R-:W-:-:S02]  /*26300*/  HADD2.F32 R201, -RZ, R81.H0_H0 ;  /* 0x20000051ffc97230 */ /* 0x000fc40000004100 */
[----:B------:R-:W-:Y:S02]  /*26310*/  HADD2.F32 R203, -RZ, R82.H0_H0 ;  /* 0x20000052ffcb7230 */ /* 0x000fe40000004100 */
[----:B------:R-:W-:Y:S02]  /*26320*/  HADD2.F32 R205, -RZ, R83.H0_H0 ;  /* 0x20000053ffcd7230 */ /* 0x000fe40000004100 */
[----:B------:R-:W-:Y:S02]  /*26330*/  HADD2.F32 R175, -RZ, R63.H1_H1 ;  /* 0x3000003fffaf7230 */ /* 0x000fe40000004100 */
[----:B------:R-:W-:Y:S02]  /*26340*/  HADD2.F32 R179, -RZ, R78.H1_H1 ;  /* 0x3000004effb37230 */ /* 0x000fe40000004100 */
[----:B------:R-:W-:Y:S02]  /*26350*/  HADD2.F32 R187, -RZ, R79.H1_H1 ;  /* 0x3000004fffbb7230 */ /* 0x000fe40000004100 */
[----:B------:R-:W-:Y:S01]  /*26360*/  HADD2.F32 R177, -RZ, R59.H1_H1 ;  /* 0x3000003bffb17230 */ /* 0x000fe20000004100 */
[----:B-1----:R-:W-:Y:S01]  /*26370*/  I2FP.F32.S32 R158, R3 ;  /* 0x00000003009e7245 */ /* 0x002fe20000201400 */
[----:B------:R-:W-:Y:S01]  /*26380*/  IMAD.IADD R152, R3, 0x1, R2 ;  /* 0x0000000103987824 */ /* 0x000fe200078e0202 */
[----:B------:R-:W-:Y:S01]  /*26390*/  I2FP.F32.U32 R3, R2 ;  /* 0x0000000200037245 */ /* 0x000fe20000201000 */
[----:B------:R-:W-:-:S02]  /*263a0*/  HADD2.F32 R173, -RZ, R74.H0_H0 ;  /* 0x2000004affad7230 */ /* 0x000fc40000004100 */
[----:B0-----:R-:W-:Y:S01]  /*263b0*/  FMUL.FTZ R130, R165, R158 ;  /* 0x0000009ea5827220 */ /* 0x001fe20000410000 */
[----:B------:R-:W-:Y:S01]  /*263c0*/  I2FP.F32.S32 R154, R152 ;  /* 0x00000098009a7245 */ /* 0x000fe20000201400 */
[----:B------:R-:W0:Y:S01]  /*263d0*/  SHFL.DOWN PT, R169, R152, 0x1, 0x1f ;  /* 0x08201f0098a97f89 */ /* 0x000e2200000e0000 */
[----:B------:R-:W-:Y:S02]  /*263e0*/  HADD2.F32 R181, -RZ, R50.H0_H0 ;  /* 0x20000032ffb57230 */ /* 0x000fe40000004100 */
[----:B------:R-:W-:Y:S01]  /*263f0*/  FFMA.FTZ R167, R3, R112, R130 ;  /* 0x0000007003a77223 */ /* 0x000fe20000010082 */
[----:B------:R-:W1:Y:S01]  /*26400*/  MUFU.RCP R156, R154 ;  /* 0x0000009a009c7308 */ /* 0x000e620000001000 */
[----:B------:R-:W2:Y:S01]  /*26410*/  SHFL.DOWN PT, R130, R113, 0x2, 0x1f ;  /* 0x08401f0071827f89 */ /* 0x000ea200000e0000 */
[----:B------:R-:W-:Y:S01]  /*26420*/  FADD.FTZ R112, -R165, R112 ;  /* 0x00000070a5707221 */ /* 0x000fe20000010100 */
[----:B------:R-:W-:Y:S02]  /*26430*/  HADD2.F32 R207, -RZ, R54.H0_H0 ;  /* 0x20000036ffcf7230 */ /* 0x000fe40000004100 */
[----:B------:R-:W-:-:S02]  /*26440*/  HADD2.F32 R209, -RZ, R55.H0_H0 ;  /* 0x20000037ffd17230 */ /* 0x000fc40000004100 */
[----:B------:R-:W-:-:S04]  /*26450*/  FMUL.FTZ R112, R112, R112 ;  /* 0x0000007070707220 */ /* 0x000fc80000410000 */
[----:B------:R-:W-:-:S04]  /*26460*/  FMUL.FTZ R112, R112, R3 ;  /* 0x0000000370707220 */ /* 0x000fc80000410000 */
[----:B------:R-:W-:Y:S01]  /*26470*/  FMUL.FTZ R112, R112, R158 ;  /* 0x0000009e70707220 */ /* 0x000fe20000410000 */
[----:B-1----:R-:W-:Y:S01]  /*26480*/  FMUL.FTZ R167, R156, R167 ;  /* 0x000000a79ca77220 */ /* 0x002fe20000410000 */
[----:B0-----:R-:W-:-:S04]  /*26490*/  IADD3 R164, PT, PT, R152, R169, RZ ;  /* 0x000000a998a47210 */ /* 0x001fc80007ffe0ff */
[----:B------:R-:W0:Y:S01]  /*264a0*/  SHFL.DOWN PT, R2, R167, 0x1, 0x1f ;  /* 0x08201f00a7027f89 */ /* 0x000e2200000e0000 */
[----:B------:R-:W-:Y:S01]  /*264b0*/  I2FP.F32.S32 R169, R169 ;  /* 0x000000a900a97245 */ /* 0x000fe20000201400 */
[----:B--2---:R-:W-:Y:S01]  /*264c0*/  FADD.FTZ R3, R130, R113 ;  /* 0x0000007182037221 */ /* 0x004fe20000010000 */
[----:B------:R-:W-:-:S03]  /*264d0*/  I2FP.F32.S32 R164, R164 ;  /* 0x000000a400a47245 */ /* 0x000fc60000201400 */
[----:B------:R-:W-:-:S03]  /*264e0*/  FFMA.FTZ R3, R156, R112, R3 ;  /* 0x000000709c037223 */ /* 0x000fc60000010003 */
[----:B------:R-:W1:Y:S02]  /*264f0*/  MUFU.RCP R164, R164 ;  /* 0x000000a400a47308 */ /* 0x000e640000001000 */
[----:B------:R-:W2:Y:S01]  /*26500*/  SHFL.DOWN PT, R112, R3, 0x1, 0x1f ;  /* 0x08201f0003707f89 */ /* 0x000ea200000e0000 */
[----:B0-----:R-:W-:Y:S01]  /*26510*/  FMUL.FTZ R113, R2, R169 ;  /* 0x000000a902717220 */ /* 0x001fe20000410000 */
[----:B------:R-:W-:-:S03]  /*26520*/  FADD.FTZ R2, R167, -R2 ;  /* 0x80000002a7027221 */ /* 0x000fc60000010000 */
[----:B------:R-:W-:Y:S01]  /*26530*/  FFMA.FTZ R113, R154, R167, R113 ;  /* 0x000000a79a717223 */ /* 0x000fe20000010071 */
[----:B------:R-:W-:-:S03]  /*26540*/  HADD2.F32 R167, -RZ, R58.H1_H1 ;  /* 0x3000003affa77230 */ /* 0x000fc60000004100 */
[----:B-1----:R-:W-:Y:S01]  /*26550*/  FMUL.FTZ R130, R164, R113 ;  /* 0x00000071a4827220 */ /* 0x002fe20000410000 */
[----:B------:R-:W-:Y:S02]  /*26560*/  FMUL.FTZ R113, R2, R2 ;  /* 0x0000000202717220 */ /* 0x000fe40000410000 */
[----:B------:R-:W0:Y:S02]  /*26570*/  LDC R2, c[0x0][0x448] ;  /* 0x00011200ff027b82 */ /* 0x000e240000000800 */
[----:B------:R-:W-:Y:S01]  /*26580*/  FMUL.FTZ R154, R154, R113 ;  /* 0x000000719a9a7220 */ /* 0x000fe20000410000 */
[----:B--2---:R-:W-:Y:S01]  /*26590*/  FADD.FTZ R113, R3, R112 ;  /* 0x0000007003717221 */ /* 0x004fe20000010000 */
[----:B------:R-:W1:Y:S02]  /*265a0*/  SHFL.IDX PT, R171, R130, RZ, 0x1f ;  /* 0x00001fff82ab7589 */ /* 0x000e6400000e0000 */
[----:B------:R-:W-:Y:S01]  /*265b0*/  FMUL.FTZ R154, R154, R169 ;  /* 0x000000a99a9a7220 */ /* 0x000fe20000410000 */
[----:B------:R-:W-:-:S03]  /*265c0*/  HADD2.F32 R169, -RZ, R77.H1_H1 ;  /* 0x3000004dffa97230 */ /* 0x000fc60000004100 */
[----:B------:R-:W-:-:S06]  /*265d0*/  FFMA.FTZ R113, R164, R154, R113 ;  /* 0x0000009aa4717223 */ /* 0x000fcc0000010071 */
[----:B------:R-:W0:Y:S01]  /*265e0*/  SHFL.IDX PT, R113, R113, RZ, 0x1f ;  /* 0x00001fff71717589 */ /* 0x000e2200000e0000 */
[C---:B-1----:R-:W-:Y:S01]  /*265f0*/  FSEL R165, R171.reuse, RZ, !P2 ;  /* 0x000000ffaba57208 */ /* 0x042fe20005000000 */
[----:B------:R-:W-:-:S04]  /*26600*/  FMUL.FTZ R3, R171, R171 ;  /* 0x000000abab037220 */ /* 0x000fc80000410000 */
[C---:B------:R-:W-:Y:S01]  /*26610*/  FADD.FTZ R182, -R165.reuse, R92 ;  /* 0x0000005ca5b67221 */ /* 0x040fe20000010100 */
[----:B------:R-:W-:Y:S01]  /*26620*/  FADD.FTZ R188, -R165, R93 ;  /* 0x0000005da5bc7221 */ /* 0x000fe20000010100 */
[----:B------:R-:W-:Y:S01]  /*26630*/  FSEL R3, R3, RZ, P2 ;  /* 0x000000ff03037208 */ /* 0x000fe20001000000 */
[----:B------:R-:W1:Y:S01]  /*26640*/  @!P1 LDC.64 R92, c[0x0][0x3c0] ;  /* 0x0000f000ff5c9b82 */ /* 0x000e620000000a00 */
[C---:B------:R-:W-:Y:S01]  /*26650*/  FADD.FTZ R170, -R165.reuse, R107 ;  /* 0x0000006ba5aa7221 */ /* 0x040fe20000010100 */
[----:B------:R-:W-:Y:S01]  /*26660*/  FADD.FTZ R152, -R165, R89 ;  /* 0x00000059a5987221 */ /* 0x000fe20000010100 */
[----:B------:R-:W-:Y:S02]  /*26670*/  IMAD.U32 R89, RZ, RZ, UR18 ;  /* 0x00000012ff597e24 */ /* 0x000fe4000f8e00ff */
[----:B0-----:R-:W-:Y:S01]  /*26680*/  FFMA.FTZ R2, R113, UR21, R2 ;  /* 0x0000001571027c23 */ /* 0x001fe20008010002 */
[C---:B------:R-:W-:Y:S01]  /*26690*/  FADD.FTZ R196, -R165.reuse, R100 ;  /* 0x00000064a5c47221 */ /* 0x040fe20000010100 */
[C---:B------:R-:W-:Y:S01]  /*266a0*/  FADD.FTZ R194, -R165.reuse, R94 ;  /* 0x0000005ea5c27221 */ /* 0x040fe20000010100 */
[C---:B------:R-:W-:Y:S01]  /*266b0*/  FADD.FTZ R200, -R165.reuse, R95 ;  /* 0x0000005fa5c87221 */ /* 0x040fe20000010100 */
[----:B------:R-:W-:Y:S01]  /*266c0*/  FADD.FTZ R3, R2, R3 ;  /* 0x0000000302037221 */ /* 0x000fe20000010000 */
[C---:B------:R-:W-:Y:S01]  /*266d0*/  FADD.FTZ R204, -R165.reuse, R97 ;  /* 0x00000061a5cc7221 */ /* 0x040fe20000010100 */
[C---:B------:R-:W-:Y:S01]  /*266e0*/  FADD.FTZ R166, -R165.reuse, R134 ;  /* 0x00000086a5a67221 */ /* 0x040fe20000010100 */
[C---:B------:R-:W-:Y:S01]  /*266f0*/  FADD.FTZ R130, -R165.reuse, R91 ;  /* 0x0000005ba5827221 */ /* 0x040fe20000010100 */
[----:B------:R0:W2:Y:S01]  /*26700*/  MUFU.RSQ R107, R3 ;  /* 0x00000003006b7308 */ /* 0x0000a20000001400 */
[C---:B------:R-:W-:Y:S01]  /*26710*/  FADD.FTZ R198, -R165.reuse, R99 ;  /* 0x00000063a5c67221 */ /* 0x040fe20000010100 */
[----:B------:R-:W-:Y:S01]  /*26720*/  FADD.FTZ R190, -R165, R101 ;  /* 0x00000065a5be7221 */ /* 0x000fe20000010100 */
[----:B------:R-:W-:-:S02]  /*26730*/  HADD2.F32 R91, -RZ, R140.H1_H1 ;  /* 0x3000008cff5b7230 */ /* 0x000fc40000004100 */
[C---:B------:R-:W-:Y:S01]  /*26740*/  FADD.FTZ R202, -R165.reuse, R96 ;  /* 0x00000060a5ca7221 */ /* 0x040fe20000010100 */
[----:B------:R-:W-:Y:S02]  /*26750*/  HADD2.F32 R95, -RZ, R32.H1_H1 ;  /* 0x30000020ff5f7230 */ /* 0x000fe40000004100 */
[C---:B------:R-:W-:Y:S01]  /*26760*/  FADD.FTZ R184, -R165.reuse, R103 ;  /* 0x00000067a5b87221 */ /* 0x040fe20000010100 */
[----:B------:R-:W-:Y:S02]  /*26770*/  HADD2.F32 R97, -RZ, R68.H1_H1 ;  /* 0x30000044ff617230 */ /* 0x000fe40000004100 */
[C---:B------:R-:W-:Y:S01]  /*26780*/  FADD.FTZ R172, -R165.reuse, R105 ;  /* 0x00000069a5ac7221 */ /* 0x040fe20000010100 */
[----:B0-----:R-:W-:Y:S02]  /*26790*/  HADD2.F32 R3, -RZ, R140.H0_H0 ;  /* 0x2000008cff037230 */ /* 0x001fe40000004100 */
[----:B------:R-:W-:Y:S01]  /*267a0*/  FADD.FTZ R206, -R165, R98 ;  /* 0x00000062a5ce7221 */ /* 0x000fe20000010100 */
[----:B------:R-:W-:-:S02]  /*267b0*/  HADD2.F32 R134, -RZ, R12.H1_H1 ;  /* 0x3000000cff867230 */ /* 0x000fc40000004100 */
[----:B------:R-:W-:Y:S01]  /*267c0*/  FADD.FTZ R192, -R165, R102 ;  /* 0x00000066a5c07221 */ /* 0x000fe20000010100 */
[----:B-1----:R-:W-:-:S04]  /*267d0*/  @!P1 IMAD.WIDE R92, R89, 0x4, R92 ;  /* 0x00000004595c9825 */ /* 0x002fc800078e025c */
[C---:B------:R-:W-:Y:S01]  /*267e0*/  FADD.FTZ R168, -R165.reuse, R132 ;  /* 0x00000084a5a87221 */ /* 0x040fe20000010100 */
[C---:B------:R-:W-:Y:S01]  /*267f0*/  FADD.FTZ R164, -R165.reuse, R133 ;  /* 0x00000085a5a47221 */ /* 0x040fe20000010100 */
[----:B------:R-:W-:Y:S01]  /*26800*/  FADD.FTZ R132, -R165, R144 ;  /* 0x00000090a5847221 */ /* 0x000fe20000010100 */
[----:B------:R-:W-:Y:S02]  /*26810*/  HADD2.F32 R89, -RZ, R32.H0_H0 ;  /* 0x20000020ff597230 */ /* 0x000fe40000004100 */
[C---:B--2---:R-:W-:Y:S01]  /*26820*/  FMUL.FTZ R182, R107.reuse, R182 ;  /* 0x000000b66bb67220 */ /* 0x044fe20000410000 */
[----:B------:R-:W-:Y:S02]  /*26830*/  HADD2.F32 R101, -RZ, R141.H0_H0 ;  /* 0x2000008dff657230 */ /* 0x000fe40000004100 */
[----:B------:R-:W-:Y:S01]  /*26840*/  FMUL.FTZ R188, R107, R188 ;  /* 0x000000bc6bbc7220 */ /* 0x000fe20000410000 */
[----:B------:R-:W-:Y:S02]  /*26850*/  HADD2.F32 R99, -RZ, R33.H0_H0 ;  /* 0x20000021ff637230 */ /* 0x000fe40000004100 */
[----:B------:R-:W-:Y:S01]  /*26860*/  FFMA.FTZ R100, R182, R3, R89 ;  /* 0x00000003b6647223 */ /* 0x000fe20000010059 */
[----:B------:R-:W-:-:S02]  /*26870*/  HADD2.F32 R3, -RZ, R68.H0_H0 ;  /* 0x20000044ff037230 */ /* 0x000fc40000004100 */
[C---:B------:R-:W-:Y:S01]  /*26880*/  FMUL.FTZ R194, R107.reuse, R194 ;  /* 0x000000c26bc27220 */ /* 0x040fe20000410000 */
[----:B------:R-:W-:Y:S01]  /*26890*/  HADD2.F32 R89, -RZ, R12.H0_H0 ;  /* 0x2000000cff597230 */ /* 0x000fe20000004100 */
[----:B------:R0:W-:Y:S01]  /*268a0*/  @!P1 STG.E desc[UR8][R92.64], R171 ;  /* 0x000000ab5c009986 */ /* 0x0001e2000c101908 */
[----:B------:R-:W-:Y:S02]  /*268b0*/  HADD2.F32 R103, -RZ, R142.H0_H0 ;  /* 0x2000008eff677230 */ /* 0x000fe40000004100 */
[----:B------:R-:W-:Y:S01]  /*268c0*/  FFMA.FTZ R101, R194, R101, R99 ;  /* 0x00000065c2657223 */ /* 0x000fe20000010063 */
[----:B------:R-:W-:Y:S02]  /*268d0*/  HADD2.F32 R99, -RZ, R69.H1_H1 ;  /* 0x30000045ff637230 */ /* 0x000fe40000004100 */
[C---:B------:R-:W-:Y:S01]  /*268e0*/  FMUL.FTZ R200, R107.reuse, R200 ;  /* 0x000000c86bc87220 */ /* 0x040fe20000410000 */
[----:B------:R-:W-:Y:S02]  /*268f0*/  HADD2.F32 R105, -RZ, R34.H0_H0 ;  /* 0x20000022ff697230 */ /* 0x000fe40000004100 */
[C---:B------:R-:W-:Y:S01]  /*26900*/  FMUL.FTZ R202, R107.reuse, R202 ;  /* 0x000000ca6bca7220 */ /* 0x040fe20000410000 */
[----:B------:R-:W-:Y:S01]  /*26910*/  FMUL.FTZ R204, R107, R204 ;  /* 0x000000cc6bcc7220 */ /* 0x000fe20000410000 */
[C---:B------:R-:W-:Y:S01]  /*26920*/  FADD.FTZ R112, -R165.reuse, R146 ;  /* 0x00000092a5707221 */ /* 0x040fe20000010100 */
[C---:B------:R-:W-:Y:S01]  /*26930*/  FADD.FTZ R102, -R165.reuse, R148 ;  /* 0x00000094a5667221 */ /* 0x040fe20000010100 */
[C---:B------:R-:W-:Y:S01]  /*26940*/  FADD.FTZ R180, -R165.reuse, R106 ;  /* 0x0000006aa5b47221 */ /* 0x040fe20000010100 */
[----:B------:R-:W-:Y:S01]  /*26950*/  FADD.FTZ R178, -R165, R108 ;  /* 0x0000006ca5b27221 */ /* 0x000fe20000010100 */
[----:B0-----:R-:W-:Y:S01]  /*26960*/  FFMA.FTZ R92, R182, R3, R89 ;  /* 0x00000003b65c7223 */ /* 0x001fe20000010059 */
[C---:B------:R-:W-:Y:S01]  /*26970*/  FFMA.FTZ R89, R188.reuse, R91, R95 ;  /* 0x0000005bbc597223 */ /* 0x040fe2000001005f */
[----:B------:R-:W-:Y:S01]  /*26980*/  FFMA.FTZ R93, R188, R97, R134 ;  /* 0x00000061bc5d7223 */ /* 0x000fe20000010086 */
[----:B------:R-:W-:-:S02]  /*26990*/  HADD2.F32 R91, -RZ, R141.H1_H1 ;  /* 0x3000008dff5b7230 */ /* 0x000fc40000004100 */
[C---:B------:R-:W-:Y:S01]  /*269a0*/  FADD.FTZ R94, -R165.reuse, R162 ;  /* 0x000000a2a55e7221 */ /* 0x040fe20000010100 */
[----:B------:R-:W-:Y:S02]  /*269b0*/  HADD2.F32 R97, -RZ, R33.H1_H1 ;  /* 0x30000021ff617230 */ /* 0x000fe40000004100 */
[C---:B------:R-:W-:Y:S01]  /*269c0*/  FADD.FTZ R108, -R165.reuse, R109 ;  /* 0x0000006da56c7221 */ /* 0x040fe20000010100 */
[----:B------:R-:W-:Y:S02]  /*269d0*/  HADD2.F32 R95, -RZ, R69.H0_H0 ;  /* 0x20000045ff5f7230 */ /* 0x000fe40000004100 */
[----:B------:R-:W-:Y:S01]  /*269e0*/  FADD.FTZ R106, -R165, R111 ;  /* 0x0000006fa56a7221 */ /* 0x000fe20000010100 */
[--C-:B------:R-:W-:Y:S02]  /*269f0*/  HADD2.F32 R3, -RZ, R13.reuse.H0_H0 ;  /* 0x2000000dff037230 */ /* 0x100fe40000004100 */
[----:B------:R-:W-:Y:S01]  /*26a00*/  FFMA.FTZ R182, R200, R91, R97 ;  /* 0x0000005bc8b67223 */ /* 0x000fe20000010061 */
[----:B------:R-:W-:-:S02]  /*26a10*/  HADD2.F32 R134, -RZ, R13.H1_H1 ;  /* 0x3000000dff867230 */ /* 0x000fc40000004100 */
[----:B------:R-:W-:Y:S01]  /*26a20*/  FFMA.FTZ R91, R202, R103, R105 ;  /* 0x00000067ca5b7223 */ /* 0x000fe20000010069 */
[----:B------:R-:W-:Y:S02]  /*26a30*/  HADD2.F32 R105, -RZ, R70.H1_H1 ;  /* 0x30000046ff697230 */ /* 0x000fe40000004100 */
[----:B------:R-:W-:Y:S01]  /*26a40*/  FFMA.FTZ R95, R194, R95, R3 ;  /* 0x0000005fc25f7223 */ /* 0x000fe20000010003 */
[----:B------:R-:W-:Y:S02]  /*26a50*/  HADD2.F32 R3, -RZ, R14.H0_H0 ;  /* 0x2000000eff037230 */ /* 0x000fe40000004100 */
[----:B------:R-:W-:Y:S01]  /*26a60*/  FFMA.FTZ R134, R200, R99, R134 ;  /* 0x00000063c8867223 */ /* 0x000fe20000010086 */
[----:B------:R-:W-:Y:S02]  /*26a70*/  HADD2.F32 R99, -RZ, R70.H0_H0 ;  /* 0x20000046ff637230 */ /* 0x000fe40000004100 */
[----:B------:R-:W-:Y:S01]  /*26a80*/  FMUL.FTZ R206, R107, R206 ;  /* 0x000000ce6bce7220 */ /* 0x000fe20000410000 */
[----:B------:R-:W-:-:S02]  /*26a90*/  HADD2.F32 R188, -RZ, R14.H1_H1 ;  /* 0x3000000effbc7230 */ /* 0x000fc40000004100 */
[----:B------:R-:W-:Y:S01]  /*26aa0*/  FMUL.FTZ R183, R107, R196 ;  /* 0x000000c46bb77220 */ /* 0x000fe20000410000 */
[----:B------:R-:W-:Y:S02]  /*26ab0*/  HADD2.F32 R97, -RZ, R142.H1_H1 ;  /* 0x3000008eff617230 */ /* 0x000fe40000004100 */
[----:B------:R-:W-:Y:S01]  /*26ac0*/  FFMA.FTZ R99, R202, R99, R3 ;  /* 0x00000063ca637223 */ /* 0x000fe20000010003 */
[----:B------:R-:W-:Y:S02]  /*26ad0*/  HADD2.F32 R103, -RZ, R34.H1_H1 ;  /* 0x30000022ff677230 */ /* 0x000fe40000004100 */
[----:B------:R-:W-:Y:S01]  /*26ae0*/  FFMA.FTZ R188, R204, R105, R188 ;  /* 0x00000069ccbc7223 */ /* 0x000fe200000100bc */
[----:B------:R-:W-:Y:S02]  /*26af0*/  HADD2.F32 R133, -RZ, R71.H0_H0 ;  /* 0x20000047ff857230 */ /* 0x000fe40000004100 */
[----:B------:R-:W-:Y:S01]  /*26b00*/  FADD.FTZ R156, -R165, R135 ;  /* 0x00000087a59c7221 */ /* 0x000fe20000010100 */
[----:B------:R-:W-:-:S02]  /*26b10*/  HADD2.F32 R3, -RZ, R15.H0_H0 ;  /* 0x2000000fff037230 */ /* 0x000fc40000004100 */
[----:B------:R-:W-:Y:S01]  /*26b20*/  FFMA.FTZ R194, R204, R97, R103 ;  /* 0x00000061ccc27223 */ /* 0x000fe20000010067 */
[----:B------:R-:W-:Y:S02]  /*26b30*/  HADD2.F32 R144, -RZ, R143.H1_H1 ;  /* 0x3000008fff907230 */ /* 0x000fe40000004100 */
[C---:B------:R-:W-:Y:S01]  /*26b40*/  FMUL.FTZ R97, R107.reuse, R198 ;  /* 0x000000c66b617220 */ /* 0x040fe20000410000 */
[----:B------:R-:W-:Y:S02]  /*26b50*/  HADD2.F32 R146, -RZ, R35.H1_H1 ;  /* 0x30000023ff927230 */ /* 0x000fe40000004100 */
[----:B------:R-:W-:Y:S01]  /*26b60*/  FFMA.FTZ R133, R206, R133, R3 ;  /* 0x00000085ce857223 */ /* 0x000fe20000010003 */
[----:B------:R-:W-:Y:S02]  /*26b70*/  HADD2.F32 R148, -RZ, R71.H1_H1 ;  /* 0x30000047ff947230 */ /* 0x000fe40000004100 */
[----:B------:R-:W-:Y:S01]  /*26b80*/  FMUL.FTZ R190, R107, R190 ;  /* 0x000000be6bbe7220 */ /* 0x000fe20000410000 */
[----:B------:R-:W-:-:S02]  /*26b90*/  HADD2.F32 R105, -RZ, R15.H1_H1 ;  /* 0x3000000fff697230 */ /* 0x000fc40000004100 */
[----:B------:R-:W-:Y:S01]  /*26ba0*/  FFMA.FTZ R198, R97, R144, R146 ;  /* 0x0000009061c67223 */ /* 0x000fe20000010092 */
[----:B------:R-:W-:Y:S02]  /*26bb0*/  HADD2.F32 R162, -RZ, R84.H0_H0 ;  /* 0x20000054ffa27230 */ /* 0x000fe40000004100 */
[----:B------:R-:W-:Y:S01]  /*26bc0*/  FADD.FTZ R186, -R165, R104 ;  /* 0x00000068a5ba7221 */ /* 0x000fe20000010100 */
[----:B------:R-:W-:Y:S02]  /*26bd0*/  HADD2.F32 R200, -RZ, R36.H0_H0 ;  /* 0x20000024ffc87230 */ /* 0x000fe40000004100 */
[----:B------:R-:W-:Y:S01]  /*26be0*/  FFMA.FTZ R196, R97, R148, R105 ;  /* 0x0000009461c47223 */ /* 0x000fe20000010069 */
[----:B------:R-:W-:Y:S02]  /*26bf0*/  HADD2.F32 R109, -RZ, R143.H0_H0 ;  /* 0x2000008fff6d7230 */ /* 0x000fe40000004100 */
[----:B------:R-:W-:Y:S01]  /*26c00*/  FMUL.FTZ R189, R107, R184 ;  /* 0x000000b86bbd7220 */ /* 0x000fe20000410000 */
        /* <DEDUP_REMOVED lines=9> */
[C---:B------:R-:W-:Y:S01]  /*26ca0*/  FFMA.FTZ R192, R190.reuse, R3, R97 ;  /* 0x00000003bec07223 */ /* 0x040fe20000010061 */
[----:B------:R-:W-:Y:S02]  /*26cb0*/  HADD2.F32 R162, -RZ, R85.H0_H0 ;  /* 0x20000055ffa27230 */ /* 0x000fe40000004100 */
[C---:B------:R-:W-:Y:S01]  /*26cc0*/  FMUL.FTZ R172, R107.reuse, R172 ;  /* 0x000000ac6bac7220 */ /* 0x040fe20000410000 */
[----:B------:R-:W-:Y:S02]  /*26cd0*/  HADD2.F32 R200, -RZ, R37.H0_H0 ;  /* 0x20000025ffc87230 */ /* 0x000fe40000004100 */
[----:B------:R-:W-:Y:S01]  /*26ce0*/  FFMA.FTZ R190, R190, R105, R148 ;  /* 0x00000069bebe7223 */ /* 0x000fe20000010094 */
[----:B------:R-:W-:Y:S02]  /*26cf0*/  HADD2.F32 R144, -RZ, R64.H0_H0 ;  /* 0x20000040ff907230 */ /* 0x000fe40000004100 */
[----:B------:R-:W-:Y:S01]  /*26d00*/  FMUL.FTZ R180, R107, R180 ;  /* 0x000000b46bb47220 */ /* 0x000fe20000410000 */
[----:B------:R-:W-:-:S02]  /*26d10*/  HADD2.F32 R146, -RZ, R16.H0_H0 ;  /* 0x20000010ff927230 */ /* 0x000fc40000004100 */
[----:B------:R-:W-:Y:S01]  /*26d20*/  FFMA.FTZ R185, R109, R162, R200 ;  /* 0x000000a26db97223 */ /* 0x000fe200000100c8 */
[----:B------:R-:W-:Y:S02]  /*26d30*/  HADD2.F32 R148, -RZ, R85.H1_H1 ;  /* 0x30000055ff947230 */ /* 0x000fe40000004100 */
[----:B------:R-:W-:Y:S01]  /*26d40*/  FMUL.FTZ R170, R107, R170 ;  /* 0x000000aa6baa7220 */ /* 0x000fe20000410000 */
[----:B------:R-:W-:Y:S02]  /*26d50*/  HADD2.F32 R162, -RZ, R37.H1_H1 ;  /* 0x30000025ffa27230 */ /* 0x000fe40000004100 */
[----:B------:R-:W-:Y:S01]  /*26d60*/  FFMA.FTZ R183, R183, R144, R146 ;  /* 0x00000090b7b77223 */ /* 0x000fe20000010092 */
[----:B------:R-:W-:Y:S02]  /*26d70*/  HADD2.F32 R144, -RZ, R65.H0_H0 ;  /* 0x20000041ff907230 */ /* 0x000fe40000004100 */
[----:B------:R-:W-:Y:S01]  /*26d80*/  FMUL.FTZ R178, R107, R178 ;  /* 0x000000b26bb27220 */ /* 0x000fe20000410000 */
[----:B------:R-:W-:-:S02]  /*26d90*/  HADD2.F32 R146, -RZ, R17.H0_H0 ;  /* 0x20000011ff927230 */ /* 0x000fc40000004100 */
[----:B------:R-:W-:Y:S01]  /*26da0*/  FFMA.FTZ R186, R189, R148, R162 ;  /* 0x00000094bdba7223 */ /* 0x000fe200000100a2 */
        /* <DEDUP_REMOVED lines=12> */
[----:B------:R-:W-:Y:S02]  /*26e70*/  HADD2.F32 R105, -RZ, R66.H1_H1 ;  /* 0x30000042ff697230 */ /* 0x000fe40000004100 */
[----:B------:R-:W-:Y:S01]  /*26e80*/  FMUL.FTZ R106, R107, R106 ;  /* 0x0000006a6b6a7220 */ /* 0x000fe20000410000 */
[----:B------:R-:W-:-:S02]  /*26e90*/  HADD2.F32 R200, -RZ, R18.H1_H1 ;  /* 0x30000012ffc87230 */ /* 0x000fc40000004100 */
[C---:B------:R-:W-:Y:S01]  /*26ea0*/  FFMA.FTZ R202, R172.reuse, R3, R97 ;  /* 0x00000003acca7223 */ /* 0x040fe20000010061 */
[----:B------:R-:W-:Y:S02]  /*26eb0*/  HADD2.F32 R109, -RZ, R39.H0_H0 ;  /* 0x20000027ff6d7230 */ /* 0x000fe40000004100 */
[----:B------:R-:W-:Y:S01]  /*26ec0*/  FMUL.FTZ R168, R107, R168 ;  /* 0x000000a86ba87220 */ /* 0x000fe20000410000 */
[----:B------:R-:W-:Y:S02]  /*26ed0*/  HADD2.F32 R144, -RZ, R66.H0_H0 ;  /* 0x20000042ff907230 */ /* 0x000fe40000004100 */
[----:B------:R-:W-:Y:S01]  /*26ee0*/  FFMA.FTZ R200, R172, R105, R200 ;  /* 0x00000069acc87223 */ /* 0x000fe200000100c8 */
[----:B------:R-:W-:Y:S02]  /*26ef0*/  HADD2.F32 R146, -RZ, R18.H0_H0 ;  /* 0x20000012ff927230 */ /* 0x000fe40000004100 */
[----:B------:R-:W-:Y:S01]  /*26f00*/  FFMA.FTZ R195, R180, R195, R109 ;  /* 0x000000c3b4c37223 */ /* 0x000fe2000001006d */
[----:B------:R-:W-:-:S02]  /*26f10*/  HADD2.F32 R97, -RZ, R87.H1_H1 ;  /* 0x30000057ff617230 */ /* 0x000fc40000004100 */
[----:B------:R-:W-:Y:S01]  /*26f20*/  FMUL.FTZ R164, R107, R164 ;  /* 0x000000a46ba47220 */ /* 0x000fe20000410000 */
[----:B------:R-:W-:Y:S02]  /*26f30*/  HADD2.F32 R105, -RZ, R39.H1_H1 ;  /* 0x30000027ff697230 */ /* 0x000fe40000004100 */
[----:B------:R-:W-:Y:S01]  /*26f40*/  FFMA.FTZ R193, R193, R144, R146 ;  /* 0x00000090c1c17223 */ /* 0x000fe20000010092 */
[----:B------:R-:W-:Y:S02]  /*26f50*/  HADD2.F32 R109, -RZ, R67.H1_H1 ;  /* 0x30000043ff6d7230 */ /* 0x000fe40000004100 */
[----:B------:R-:W-:Y:S01]  /*26f60*/  FMUL.FTZ R166, R107, R166 ;  /* 0x000000a66ba67220 */ /* 0x000fe20000410000 */
[----:B------:R-:W-:Y:S02]  /*26f70*/  HADD2.F32 R204, -RZ, R19.H1_H1 ;  /* 0x30000013ffcc7230 */ /* 0x000fe40000004100 */
[----:B------:R-:W-:Y:S01]  /*26f80*/  FFMA.FTZ R206, R170, R97, R105 ;  /* 0x00000061aace7223 */ /* 0x000fe20000010069 */
[----:B------:R-:W-:-:S02]  /*26f90*/  HADD2.F32 R111, -RZ, R40.H0_H0 ;  /* 0x20000028ff6f7230 */ /* 0x000fc40000004100 */
[----:B------:R-:W-:Y:S01]  /*26fa0*/  FADD.FTZ R158, -R165, R88 ;  /* 0x00000058a59e7221 */ /* 0x000fe20000010100 */
[----:B------:R-:W-:Y:S02]  /*26fb0*/  HADD2.F32 R3, -RZ, R19.H0_H0 ;  /* 0x20000013ff037230 */ /* 0x000fe40000004100 */
[----:B------:R-:W-:Y:S01]  /*26fc0*/  FFMA.FTZ R204, R170, R109, R204 ;  /* 0x0000006daacc7223 */ /* 0x000fe200000100cc */
[----:B------:R-:W-:Y:S02]  /*26fd0*/  HADD2.F32 R144, -RZ, R40.H1_H1 ;  /* 0x30000028ff907230 */ /* 0x000fe40000004100 */
[----:B------:R-:W-:Y:S01]  /*26fe0*/  FFMA.FTZ R199, R178, R199, R111 ;  /* 0x000000c7b2c77223 */ /* 0x000fe2000001006f */
[----:B------:R-:W-:Y:S02]  /*26ff0*/  HADD2.F32 R146, -RZ, R60.H1_H1 ;  /* 0x3000003cff927230 */ /* 0x000fe40000004100 */
[----:B------:R-:W-:Y:S01]  /*27000*/  FFMA.FTZ R197, R180, R197, R3 ;  /* 0x000000c5b4c57223 */ /* 0x000fe20000010003 */
[----:B------:R-:W-:-:S02]  /*27010*/  HADD2.F32 R105, -RZ, R20.H1_H1 ;  /* 0x30000014ff697230 */ /* 0x000fc40000004100 */
[----:B------:R-:W-:Y:S01]  /*27020*/  FMUL.FTZ R109, R107, R108 ;  /* 0x0000006c6b6d7220 */ /* 0x000fe20000410000 */
[----:B------:R-:W-:Y:S02]  /*27030*/  HADD2.F32 R111, -RZ, R41.H0_H0 ;  /* 0x20000029ff6f7230 */ /* 0x000fe40000004100 */
[----:B------:R-:W-:Y:S01]  /*27040*/  FADD.FTZ R154, -R165, R90 ;  /* 0x0000005aa59a7221 */ /* 0x000fe20000010100 */
[----:B------:R-:W-:Y:S02]  /*27050*/  HADD2.F32 R3, -RZ, R60.H0_H0 ;  /* 0x2000003cff037230 */ /* 0x000fe40000004100 */
[C---:B------:R-:W-:Y:S01]  /*27060*/  FFMA.FTZ R208, R109.reuse, R208, R144 ;  /* 0x000000d06dd07223 */ /* 0x040fe20000010090 */
[----:B------:R-:W-:Y:S02]  /*27070*/  HADD2.F32 R97, -RZ, R20.H0_H0 ;  /* 0x20000014ff617230 */ /* 0x000fe40000004100 */
[----:B------:R-:W-:Y:S01]  /*27080*/  FFMA.FTZ R109, R109, R146, R105 ;  /* 0x000000926d6d7223 */ /* 0x000fe20000010069 */
[----:B------:R-:W-:Y:S01]  /*27090*/  FFMA.FTZ R201, R110, R201, R111 ;  /* 0x000000c96ec97223 */ /* 0x000fe2000001006f */
[----:B------:R-:W-:-:S02]  /*270a0*/  HADD2.F32 R105, -RZ, R81.H1_H1 ;  /* 0x30000051ff697230 */ /* 0x000fc40000004100 */
[C---:B------:R-:W-:Y:S01]  /*270b0*/  FADD.FTZ R98, -R165.reuse, R147 ;  /* 0x00000093a5627221 */ /* 0x040fe20000010100 */
[----:B------:R-:W-:Y:S01]  /*270c0*/  FFMA.FTZ R108, R178, R3, R97 ;  /* 0x00000003b26c7223 */ /* 0x000fe20000010061 */
[----:B------:R-:W-:Y:S02]  /*270d0*/  HADD2.F32 R111, -RZ, R41.H1_H1 ;  /* 0x30000029ff6f7230 */ /* 0x000fe40000004100 */
[C---:B------:R-:W-:Y:S01]  /*270e0*/  FADD.FTZ R2, -R165.reuse, R149 ;  /* 0x00000095a5027221 */ /* 0x040fe20000010100 */
[----:B------:R-:W-:Y:S02]  /*270f0*/  HADD2.F32 R3, -RZ, R61.H0_H0 ;  /* 0x2000003dff037230 */ /* 0x000fe40000004100 */
[----:B------:R-:W-:Y:S01]  /*27100*/  FADD.FTZ R150, -R165, R150 ;  /* 0x00000096a5967221 */ /* 0x000fe20000010100 */
[----:B------:R-:W-:Y:S02]  /*27110*/  HADD2.F32 R97, -RZ, R21.H0_H0 ;  /* 0x20000015ff617230 */ /* 0x000fe40000004100 */
[----:B------:R-:W-:Y:S01]  /*27120*/  FFMA.FTZ R210, R106, R105, R111 ;  /* 0x000000696ad27223 */ /* 0x000fe2000001006f */
[----:B------:R-:W-:-:S02]  /*27130*/  HADD2.F32 R113, -RZ, R61.H1_H1 ;  /* 0x3000003dff717230 */ /* 0x000fc40000004100 */
[C---:B------:R-:W-:Y:S01]  /*27140*/  FADD.FTZ R96, -R165.reuse, R151 ;  /* 0x00000097a5607221 */ /* 0x040fe20000010100 */
[----:B------:R-:W-:Y:S02]  /*27150*/  HADD2.F32 R144, -RZ, R21.H1_H1 ;  /* 0x30000015ff907230 */ /* 0x000fe40000004100 */
[----:B------:R-:W-:Y:S01]  /*27160*/  FFMA.FTZ R110, R110, R3, R97 ;  /* 0x000000036e6e7223 */ /* 0x000fe20000010061 */
[----:B------:R-:W-:Y:S02]  /*27170*/  HADD2.F32 R145, -RZ, R42.H0_H0 ;  /* 0x2000002aff917230 */ /* 0x000fe40000004100 */
[----:B------:R-:W-:Y:S01]  /*27180*/  FADD.FTZ R160, -R165, R160 ;  /* 0x000000a0a5a07221 */ /* 0x000fe20000010100 */
[----:B------:R-:W-:Y:S02]  /*27190*/  HADD2.F32 R3, -RZ, R62.H0_H0 ;  /* 0x2000003eff037230 */ /* 0x000fe40000004100 */
[----:B------:R-:W-:Y:S01]  /*271a0*/  FFMA.FTZ R111, R106, R113, R144 ;  /* 0x000000716a6f7223 */ /* 0x000fe20000010090 */
[----:B------:R-:W-:-:S02]  /*271b0*/  HADD2.F32 R97, -RZ, R22.H0_H0 ;  /* 0x20000016ff617230 */ /* 0x000fc40000004100 */
[C---:B------:R-:W-:Y:S01]  /*271c0*/  FFMA.FTZ R203, R168.reuse, R203, R145 ;  /* 0x000000cba8cb7223 */ /* 0x040fe20000010091 */
[----:B------:R-:W-:Y:S02]  /*271d0*/  HADD2.F32 R105, -RZ, R82.H1_H1 ;  /* 0x30000052ff697230 */ /* 0x000fe40000004100 */
[C---:B------:R-:W-:Y:S01]  /*271e0*/  FADD.FTZ R90, -R165.reuse, R161 ;  /* 0x000000a1a55a7221 */ /* 0x040fe20000010100 */
[----:B------:R-:W-:Y:S02]  /*271f0*/  HADD2.F32 R113, -RZ, R42.H1_H1 ;  /* 0x3000002aff717230 */ /* 0x000fe40000004100 */
[----:B------:R-:W-:Y:S01]  /*27200*/  FADD.FTZ R88, -R165, R163 ;  /* 0x000000a3a5587221 */ /* 0x000fe20000010100 */
[----:B------:R-:W-:Y:S02]  /*27210*/  HADD2.F32 R145, -RZ, R43.H0_H0 ;  /* 0x2000002bff917230 */ /* 0x000fe40000004100 */
[----:B------:R-:W-:Y:S01]  /*27220*/  FFMA.FTZ R106, R168, R3, R97 ;  /* 0x00000003a86a7223 */ /* 0x000fe20000010061 */
[----:B------:R-:W-:-:S02]  /*27230*/  HADD2.F32 R165, -RZ, R62.H1_H1 ;  /* 0x3000003effa57230 */ /* 0x000fc40000004100 */
[----:B------:R-:W-:Y:S01]  /*27240*/  FFMA.FTZ R212, R164, R105, R113 ;  /* 0x00000069a4d47223 */ /* 0x000fe20000010071 */
[----:B------:R-:W-:Y:S02]  /*27250*/  HADD2.F32 R144, -RZ, R22.H1_H1 ;  /* 0x30000016ff907230 */ /* 0x000fe40000004100 */
[----:B------:R-:W-:Y:S01]  /*27260*/  FFMA.FTZ R205, R166, R205, R145 ;  /* 0x000000cda6cd7223 */ /* 0x000fe20000010091 */
[----:B------:R-:W-:Y:S02]  /*27270*/  HADD2.F32 R3, -RZ, R63.H0_H0 ;  /* 0x2000003fff037230 */ /* 0x000fe40000004100 */
[C---:B------:R-:W-:Y:S01]  /*27280*/  FMUL.FTZ R156, R107.reuse, R156 ;  /* 0x0000009c6b9c7220 */ /* 0x040fe20000410000 */
[----:B------:R-:W-:Y:S02]  /*27290*/  HADD2.F32 R97, -RZ, R23.H0_H0 ;  /* 0x20000017ff617230 */ /* 0x000fe40000004100 */
[----:B------:R-:W-:Y:S01]  /*272a0*/  FMUL.FTZ R158, R107, R158 ;  /* 0x0000009e6b9e7220 */ /* 0x000fe20000410000 */
[----:B------:R-:W-:-:S02]  /*272b0*/  HADD2.F32 R105, -RZ, R83.H1_H1 ;  /* 0x30000053ff697230 */ /* 0x000fc40000004100 */
[----:B------:R-:W-:Y:S01]  /*272c0*/  FFMA.FTZ R165, R164, R165, R144 ;  /* 0x000000a5a4a57223 */ /* 0x000fe20000010090 */
[----:B------:R-:W-:Y:S02]  /*272d0*/  HADD2.F32 R113, -RZ, R43.H1_H1 ;  /* 0x3000002bff717230 */ /* 0x000fe40000004100 */
[----:B------:R-:W-:Y:S01]  /*272e0*/  FFMA.FTZ R170, R166, R3, R97 ;  /* 0x00000003a6aa7223 */ /* 0x000fe20000010061 */
[----:B------:R-:W-:Y:S02]  /*272f0*/  HADD2.F32 R145, -RZ, R76.H0_H0 ;  /* 0x2000004cff917230 */ /* 0x000fe40000004100 */
[----:B------:R-:W-:Y:S01]  /*27300*/  FMUL.FTZ R152, R107, R152 ;  /* 0x000000986b987220 */ /* 0x000fe20000410000 */
[----:B------:R-:W-:Y:S02]  /*27310*/  HADD2.F32 R147, -RZ, R44.H0_H0 ;  /* 0x2000002cff937230 */ /* 0x000fe40000004100 */
[----:B------:R-:W-:Y:S01]  /*27320*/  FFMA.FTZ R214, R156, R105, R113 ;  /* 0x000000699cd67223 */ /* 0x000fe20000010071 */
[----:B------:R-:W-:-:S02]  /*27330*/  HADD2.F32 R144, -RZ, R23.H1_H1 ;  /* 0x30000017ff907230 */ /* 0x000fc40000004100 */
[C---:B------:R-:W-:Y:S01]  /*27340*/  FMUL.FTZ R113, R107.reuse, R154 ;  /* 0x0000009a6b717220 */ /* 0x040fe20000410000 */
[----:B------:R-:W-:Y:S02]  /*27350*/  HADD2.F32 R3, -RZ, R56.H0_H0 ;  /* 0x20000038ff037230 */ /* 0x000fe40000004100 */
[----:B------:R-:W-:Y:S01]  /*27360*/  FFMA.FTZ R146, R158, R145, R147 ;  /* 0x000000919e927223 */ /* 0x000fe20000010093 */
[----:B------:R-:W-:Y:S02]  /*27370*/  HADD2.F32 R97, -RZ, R24.H0_H0 ;  /* 0x20000018ff617230 */ /* 0x000fe40000004100 */
[----:B------:R-:W-:Y:S01]  /*27380*/  FFMA.FTZ R175, R156, R175, R144 ;  /* 0x000000af9caf7223 */ /* 0x000fe20000010090 */
[----:B------:R-:W-:Y:S02]  /*27390*/  HADD2.F32 R161, -RZ, R76.H1_H1 ;  /* 0x3000004cffa17230 */ /* 0x000fe40000004100 */
[----:B------:R-:W-:Y:S01]  /*273a0*/  FMUL.FTZ R130, R107, R130 ;  /* 0x000000826b827220 */ /* 0x000fe20000410000 */
[----:B------:R-:W-:-:S02]  /*273b0*/  HADD2.F32 R105, -RZ, R44.H1_H1 ;  /* 0x3000002cff697230 */ /* 0x000fc40000004100 */
[----:B------:R-:W-:Y:S01]  /*273c0*/  FFMA.FTZ R144, R158, R3, R97 ;  /* 0x000000039e907223 */ /* 0x000fe20000010061 */
[----:B------:R-:W-:Y:S02]  /*273d0*/  HADD2.F32 R145, -RZ, R56.H1_H1 ;  /* 0x30000038ff917230 */ /* 0x000fe40000004100 */
[C---:B------:R-:W-:Y:S01]  /*273e0*/  FMUL.FTZ R132, R107.reuse, R132 ;  /* 0x000000846b847220 */ /* 0x040fe20000410000 */
[----:B------:R-:W-:Y:S02]  /*273f0*/  HADD2.F32 R148, -RZ, R24.H1_H1 ;  /* 0x30000018ff947230 */ /* 0x000fe40000004100 */
[----:B------:R-:W-:Y:S01]  /*27400*/  FFMA.FTZ R161, R152, R161, R105 ;  /* 0x000000a198a17223 */ /* 0x000fe20000010069 */
        /* <DEDUP_REMOVED lines=15> */
[----:B------:R-:W-:Y:S01]  /*27500*/  FMUL.FTZ R102, R107, R102 ;  /* 0x000000666b667220 */ /* 0x000fe20000410000 */
[----:B------:R-:W-:Y:S02]  /*27510*/  HADD2.F32 R113, -RZ, R79.H0_H0 ;  /* 0x2000004fff717230 */ /* 0x000fe40000004100 */
[----:B------:R-:W-:Y:S01]  /*27520*/  FFMA.FTZ R166, R132, R97, R105 ;  /* 0x0000006184a67223 */ /* 0x000fe20000010069 */
[----:B------:R-:W-:-:S02]  /*27530*/  HADD2.F32 R97, -RZ, R26.H0_H0 ;  /* 0x2000001aff617230 */ /* 0x000fc40000004100 */
[C---:B------:R-:W-:Y:S01]  /*27540*/  FMUL.FTZ R2, R107.reuse, R2 ;  /* 0x000000026b027220 */ /* 0x040fe20000410000 */
[----:B------:R-:W-:Y:S02]  /*27550*/  HADD2.F32 R105, -RZ, R46.H1_H1 ;  /* 0x3000002eff697230 */ /* 0x000fe40000004100 */
[----:B------:R-:W-:Y:S01]  /*27560*/  FMUL.FTZ R158, R107, R150 ;  /* 0x000000966b9e7220 */ /* 0x000fe20000410000 */
[----:B------:R-:W-:Y:S02]  /*27570*/  HADD2.F32 R147, -RZ, R47.H0_H0 ;  /* 0x2000002fff937230 */ /* 0x000fe40000004100 */
[----:B------:R-:W-:Y:S01]  /*27580*/  FFMA.FTZ R162, R132, R3, R97 ;  /* 0x0000000384a27223 */ /* 0x000fe20000010061 */
[----:B------:R-:W-:Y:S02]  /*27590*/  HADD2.F32 R149, -RZ, R57.H1_H1 ;  /* 0x30000039ff957230 */ /* 0x000fe40000004100 */
[----:B------:R-:W-:Y:S01]  /*275a0*/  FFMA.FTZ R179, R104, R179, R105 ;  /* 0x000000b368b37223 */ /* 0x000fe20000010069 */
[----:B------:R-:W-:-:S02]  /*275b0*/  HADD2.F32 R156, -RZ, R25.H1_H1 ;  /* 0x30000019ff9c7230 */ /* 0x000fc40000004100 */
[----:B------:R-:W-:Y:S01]  /*275c0*/  FFMA.FTZ R180, R112, R113, R147 ;  /* 0x0000007170b47223 */ /* 0x000fe20000010093 */
[----:B------:R-:W-:Y:S02]  /*275d0*/  HADD2.F32 R3, -RZ, R59.H0_H0 ;  /* 0x2000003bff037230 */ /* 0x000fe40000004100 */
[----:B------:R-:W-:Y:S01]  /*275e0*/  FMUL.FTZ R160, R107, R160 ;  /* 0x000000a06ba07220 */ /* 0x000fe20000410000 */
[----:B------:R-:W-:Y:S02]  /*275f0*/  HADD2.F32 R97, -RZ, R27.H0_H0 ;  /* 0x2000001bff617230 */ /* 0x000fe40000004100 */
[----:B------:R-:W-:Y:S01]  /*27600*/  FFMA.FTZ R149, R130, R149, R156 ;  /* 0x0000009582957223 */ /* 0x000fe2000001009c */
[----:B------:R-:W-:Y:S02]  /*27610*/  HADD2.F32 R105, -RZ, R47.H1_H1 ;  /* 0x3000002fff697230 */ /* 0x000fe40000004100 */
[----:B------:R-:W-:Y:S01]  /*27620*/  FFMA.FTZ R168, R160, R173, R181 ;  /* 0x000000ada0a87223 */ /* 0x000fe200000100b5 */
[----:B------:R-:W-:-:S02]  /*27630*/  HADD2.F32 R147, -RZ, R72.H0_H0 ;  /* 0x20000048ff937230 */ /* 0x000fc40000004100 */
[----:B------:R-:W-:Y:S01]  /*27640*/  FFMA.FTZ R172, R112, R3, R97 ;  /* 0x0000000370ac7223 */ /* 0x000fe20000010061 */
[----:B------:R-:W-:Y:S02]  /*27650*/  HADD2.F32 R113, -RZ, R48.H0_H0 ;  /* 0x20000030ff717230 */ /* 0x000fe40000004100 */
[----:B------:R-:W-:Y:S01]  /*27660*/  FFMA.FTZ R187, R98, R187, R105 ;  /* 0x000000bb62bb7223 */ /* 0x000fe20000010069 */
[----:B------:R-:W-:Y:S02]  /*27670*/  HADD2.F32 R130, -RZ, R26.H1_H1 ;  /* 0x3000001aff827230 */ /* 0x000fe40000004100 */
[----:B------:R-:W-:Y:S01]  /*27680*/  FMUL.FTZ R96, R107, R96 ;  /* 0x000000606b607220 */ /* 0x000fe20000410000 */
[----:B------:R-:W-:Y:S02]  /*27690*/  HADD2.F32 R3, -RZ, R52.H0_H0 ;  /* 0x20000034ff037230 */ /* 0x000fe40000004100 */
[----:B------:R-:W-:Y:S01]  /*276a0*/  FFMA.FTZ R147, R102, R147, R113 ;  /* 0x0000009366937223 */ /* 0x000fe20000010071 */
        /* <DEDUP_REMOVED lines=16> */
[----:B------:R-:W-:Y:S01]  /*277b0*/  HADD2.F32 R102, -RZ, R30.H0_H0 ;  /* 0x2000001eff667230 */ /* 0x000fe20000004100 */
[----:B------:R-:W-:Y:S01]  /*277c0*/  F2FP.F16.F32.PACK_AB R103, R198, R103 ;  /* 0x00000067c667723e */ /* 0x000fe200000000ff */
[----:B------:R-:W-:-:S02]  /*277d0*/  HADD2.F32 R151, -RZ, R52.H1_H1 ;  /* 0x30000034ff977230 */ /* 0x000fc40000004100 */
[----:B------:R-:W-:Y:S01]  /*277e0*/  FFMA.FTZ R158, R158, R97, R105 ;  /* 0x000000619e9e7223 */ /* 0x000fe20000010069 */
[----:B------:R-:W-:Y:S02]  /*277f0*/  HADD2.F32 R98, -RZ, R28.H1_H1 ;  /* 0x3000001cff627230 */ /* 0x000fe40000004100 */
[----:B------:R-:W-:Y:S01]  /*27800*/  FFMA.FTZ R160, R160, R207, R102 ;  /* 0x000000cfa0a07223 */ /* 0x000fe20000010066 */
[----:B------:R-:W-:Y:S01]  /*27810*/  HADD2.F32 R171, -RZ, R73.H1_H1 ;  /* 0x30000049ffab7230 */ /* 0x000fe20000004100 */
[----:B------:R-:W-:Y:S01]  /*27820*/  F2FP.F16.F32.PACK_AB R102, R194, R91 ;  /* 0x0000005bc266723e */ /* 0x000fe200000000ff */
[----:B------:R-:W-:Y:S02]  /*27830*/  HADD2.F32 R113, -RZ, R49.H1_H1 ;  /* 0x30000031ff717230 */ /* 0x000fe40000004100 */
[----:B------:R-:W-:Y:S01]  /*27840*/  FFMA.FTZ R151, R2, R151, R98 ;  /* 0x0000009702977223 */ /* 0x000fe20000010062 */
[----:B------:R-:W-:Y:S01]  /*27850*/  HADD2.F32 R105, -RZ, R75.H0_H0 ;  /* 0x2000004bff697230 */ /* 0x000fe20000004100 */
[----:B------:R-:W0:Y:S01]  /*27860*/  @!P1 LDC.64 R2, c[0x0][0x3c8] ;  /* 0x0000f200ff029b82 */ /* 0x000e220000000a00 */
[----:B------:R-:W-:-:S02]  /*27870*/  HADD2.F32 R207, -RZ, R51.H0_H0 ;  /* 0x20000033ffcf7230 */ /* 0x000fc40000004100 */
[----:B------:R-:W-:Y:S01]  /*27880*/  FFMA.FTZ R171, R96, R171, R113 ;  /* 0x000000ab60ab7223 */ /* 0x000fe20000010071 */
[----:B------:R-:W-:Y:S01]  /*27890*/  HADD2.F32 R91, -RZ, R75.H1_H1 ;  /* 0x3000004bff5b7230 */ /* 0x000fe20000004100 */
[----:B------:R-:W-:Y:S01]  /*278a0*/  F2FP.F16.F32.PACK_AB R101, R182, R101 ;  /* 0x00000065b665723e */ /* 0x000fe200000000ff */
[----:B------:R-:W-:Y:S02]  /*278b0*/  HADD2.F32 R163, -RZ, R53.H1_H1 ;  /* 0x30000035ffa37230 */ /* 0x000fe40000004100 */
[----:B------:R-:W-:Y:S01]  /*278c0*/  FFMA.FTZ R178, R94, R105, R207 ;  /* 0x000000695eb27223 */ /* 0x000fe200000100cf */
[----:B------:R-:W-:Y:S01]  /*278d0*/  HADD2.F32 R105, -RZ, R51.H1_H1 ;  /* 0x30000033ff697230 */ /* 0x000fe20000004100 */
[----:B------:R-:W1:Y:S01]  /*278e0*/  LDC.64 R112, c[0x0][0x428] ;  /* 0x00010a00ff707b82 */ /* 0x000e620000000a00 */
[----:B------:R-:W-:Y:S01]  /*278f0*/  HADD2.F32 R98, -RZ, R29.H1_H1 ;  /* 0x3000001dff627230 */ /* 0x000fe20000004100 */
[----:B------:R-:W-:Y:S01]  /*27900*/  F2FP.F16.F32.PACK_AB R100, R89, R100 ;  /* 0x000000645964723e */ /* 0x000fe200000000ff */
[----:B------:R-:W-:-:S02]  /*27910*/  HADD2.F32 R181, -RZ, R74.H1_H1 ;  /* 0x3000004affb57230 */ /* 0x000fc40000004100 */
[----:B------:R-:W-:Y:S01]  /*27920*/  FFMA.FTZ R207, R88, R91, R105 ;  /* 0x0000005b58cf7223 */ /* 0x000fe20000010069 */
[----:B------:R-:W-:Y:S02]  /*27930*/  HADD2.F32 R97, -RZ, R50.H1_H1 ;  /* 0x30000032ff617230 */ /* 0x000fe40000004100 */
[----:B------:R-:W-:Y:S01]  /*27940*/  FFMA.FTZ R163, R96, R163, R98 ;  /* 0x000000a360a37223 */ /* 0x000fe20000010062 */
[----:B------:R-:W-:Y:S01]  /*27950*/  HADD2.F32 R173, -RZ, R54.H1_H1 ;  /* 0x30000036ffad7230 */ /* 0x000fe20000004100 */
[----:B------:R-:W2:Y:S01]  /*27960*/  LDC.64 R104, c[0x0][0x430] ;  /* 0x00010c00ff687b82 */ /* 0x000ea20000000a00 */
[----:B------:R-:W-:Y:S02]  /*27970*/  HADD2.F32 R96, -RZ, R30.H1_H1 ;  /* 0x3000001eff607230 */ /* 0x000fe40000004100 */
[----:B------:R-:W-:Y:S01]  /*27980*/  FFMA.FTZ R181, R90, R181, R97 ;  /* 0x000000b55ab57223 */ /* 0x000fe20000010061 */
[--C-:B------:R-:W-:Y:S01]  /*27990*/  HADD2.F32 R164, -RZ, R31.reuse.H0_H0 ;  /* 0x2000001fffa47230 */ /* 0x100fe20000004100 */
[----:B------:R-:W-:Y:S01]  /*279a0*/  F2FP.F16.F32.PACK_AB R91, R196, R133 ;  /* 0x00000085c45b723e */ /* 0x000fe200000000ff */
[----:B------:R-:W-:Y:S01]  /*279b0*/  UIADD3 UR18, UPT, UPT, UR18, UR16, URZ ;  /* 0x0000001012127290 */ /* 0x000fe2000fffe0ff */
[----:B------:R-:W-:Y:S01]  /*279c0*/  FFMA.FTZ R173, R90, R173, R96 ;  /* 0x000000ad5aad7223 */ /* 0x000fe20000010060 */
[----:B------:R-:W-:-:S02]  /*279d0*/  HADD2.F32 R90, -RZ, R31.H1_H1 ;  /* 0x3000001fff5a7230 */ /* 0x000fc40000004100 */
[----:B------:R-:W-:Y:S01]  /*279e0*/  FFMA.FTZ R164, R94, R209, R164 ;  /* 0x000000d15ea47223 */ /* 0x000fe200000100a4 */
[----:B0-----:R-:W-:Y:S01]  /*279f0*/  @!P1 IMAD.WIDE R2, R211, 0x4, R2 ;  /* 0x00000004d3029825 */ /* 0x001fe200078e0202 */
[----:B------:R-:W-:Y:S01]  /*27a00*/  F2FP.F16.F32.PACK_AB R89, R134, R95 ;  /* 0x0000005f8659723e */ /* 0x000fe200000000ff */
[----:B------:R-:W-:Y:S01]  /*27a10*/  UISETP.GE.AND UP0, UPT, UR18, UR17, UPT ;  /* 0x000000111200728c */ /* 0x000fe2000bf06270 */
[----:B------:R-:W-:Y:S01]  /*27a20*/  F2FP.F16.F32.PACK_AB R95, R206, R195 ;  /* 0x000000c3ce5f723e */ /* 0x000fe200000000ff */
[----:B------:R-:W-:Y:S01]  /*27a30*/  HADD2.F32 R209, -RZ, R55.H1_H1 ;  /* 0x30000037ffd17230 */ /* 0x000fe20000004100 */
[----:B------:R0:W-:Y:S01]  /*27a40*/  @!P1 STG.E desc[UR8][R2.64], R107 ;  /* 0x0000006b02009986 */ /* 0x0001e2000c101908 */
[----:B------:R-:W-:Y:S01]  /*27a50*/  F2FP.F16.F32.PACK_AB R94, R202, R191 ;  /* 0x000000bfca5e723e */ /* 0x000fe200000000ff */
[----:B-1----:R-:W-:Y:S01]  /*27a60*/  IMAD.WIDE.U32 R96, R131, 0x10, R112 ;  /* 0x0000001083607825 */ /* 0x002fe200078e0070 */
[----:B------:R-:W-:-:S03]  /*27a70*/  F2FP.F16.F32.PACK_AB R98, R200, R193 ;  /* 0x000000c1c862723e */ /* 0x000fc600000000ff */
[----:B------:R-:W-:Y:S01]  /*27a80*/  FFMA.FTZ R209, R88, R209, R90 ;  /* 0x000000d158d17223 */ /* 0x000fe2000001005a */
[----:B------:R-:W-:Y:S01]  /*27a90*/  F2FP.F16.F32.PACK_AB R90, R188, R99 ;  /* 0x00000063bc5a723e */ /* 0x000fe200000000ff */
[----:B------:R1:W-:Y:S01]  /*27aa0*/  STG.E.128 desc[UR8][R96.64], R100 ;  /* 0x0000006460007986 */ /* 0x0003e2000c101d08 */
[----:B------:R-:W-:Y:S02]  /*27ab0*/  F2FP.F16.F32.PACK_AB R88, R93, R92 ;  /* 0x0000005c5d58723e */ /* 0x000fe400000000ff */
[----:B------:R-:W-:Y:S01]  /*27ac0*/  F2FP.F16.F32.PACK_AB R93, R186, R185 ;  /* 0x000000b9ba5d723e */ /* 0x000fe200000000ff */
[--C-:B--2---:R-:W-:Y:S01]  /*27ad0*/  IMAD.WIDE.U32 R132, R157, 0x10, R104.reuse ;  /* 0x000000109d847825 */ /* 0x104fe200078e0068 */
[----:B------:R-:W-:Y:S02]  /*27ae0*/  F2FP.F16.F32.PACK_AB R92, R192, R135 ;  /* 0x00000087c05c723e */ /* 0x000fe400000000ff */
[----:B------:R-:W-:Y:S01]  /*27af0*/  F2FP.F16.F32.PACK_AB R99, R204, R197 ;  /* 0x000000c5cc63723e */ /* 0x000fe200000000ff */
[----:B------:R-:W-:Y:S01]  /*27b00*/  IMAD.WIDE.U32 R134, R159, 0x10, R104 ;  /* 0x000000109f867825 */ /* 0x000fe200078e0068 */
[----:B0-----:R-:W-:-:S02]  /*27b10*/  F2FP.F16.F32.PACK_AB R107, R175, R170 ;  /* 0x000000aaaf6b723e */ /* 0x001fc400000000ff */
[----:B------:R-:W-:Y:S01]  /*27b20*/  F2FP.F16.F32.PACK_AB R106, R165, R106 ;  /* 0x0000006aa56a723e */ /* 0x000fe200000000ff */
[----:B------:R-:W-:Y:S01]  /*27b30*/  IMAD.WIDE.U32 R2, R157, 0x10, R112 ;  /* 0x000000109d027825 */ /* 0x000fe200078e0070 */
[----:B-1----:R-:W-:-:S03]  /*27b40*/  F2FP.F16.F32.PACK_AB R97, R189, R184 ;  /* 0x000000b8bd61723e */ /* 0x002fc600000000ff */
[----:B------:R-:W-:Y:S01]  /*27b50*/  IMAD.WIDE.U32 R188, R131, 0x10, R104 ;  /* 0x0000001083bc7825 */ /* 0x000fe200078e0068 */
[----:B------:R-:W-:Y:S02]  /*27b60*/  F2FP.F16.F32.PACK_AB R96, R190, R183 ;  /* 0x000000b7be60723e */ /* 0x000fe400000000ff */
[----:B------:R-:W-:Y:S01]  /*27b70*/  F2FP.F16.F32.PACK_AB R103, R214, R205 ;  /* 0x000000cdd667723e */ /* 0x000fe200000000ff */
[C---:B------:R-:W-:Y:S01]  /*27b80*/  IMAD.WIDE.U32 R184, R153.reuse, 0x10, R112 ;  /* 0x0000001099b87825 */ /* 0x040fe200078e0070 */
[----:B------:R-:W-:Y:S01]  /*27b90*/  F2FP.F16.F32.PACK_AB R102, R212, R203 ;  /* 0x000000cbd466723e */ /* 0x000fe200000000ff */
[----:B------:R0:W-:Y:S01]  /*27ba0*/  STG.E.128 desc[UR8][R188.64], R88 ;  /* 0x00000058bc007986 */ /* 0x0001e2000c101d08 */
[----:B------:R-:W-:Y:S01]  /*27bb0*/  F2FP.F16.F32.PACK_AB R101, R210, R201 ;  /* 0x000000c9d265723e */ /* 0x000fe200000000ff */
[----:B------:R-:W-:Y:S01]  /*27bc0*/  IMAD.WIDE.U32 R190, R153, 0x10, R104 ;  /* 0x0000001099be7825 */ /* 0x000fe200078e0068 */
[----:B------:R-:W-:Y:S01]  /*27bd0*/  F2FP.F16.F32.PACK_AB R100, R208, R199 ;  /* 0x000000c7d064723e */ /* 0x000fe200000000ff */
[----:B------:R1:W-:Y:S02]  /*27be0*/  STG.E.128 desc[UR8][R184.64], R92 ;  /* 0x0000005cb8007986 */ /* 0x0003e4000c101d08 */
[----:B------:R-:W-:-:S02]  /*27bf0*/  IMAD.WIDE.U32 R182, R155, 0x10, R112 ;  /* 0x000000109bb67825 */ /* 0x000fc400078e0070 */
[----:B------:R2:W-:Y:S02]  /*27c00*/  STG.E.128 desc[UR8][R190.64], R96 ;  /* 0x00000060be007986 */ /* 0x0005e4000c101d08 */
[----:B------:R-:W-:Y:S01]  /*27c10*/  IMAD.WIDE.U32 R130, R155, 0x10, R104 ;  /* 0x000000109b827825 */ /* 0x000fe200078e0068 */
[----:B------:R-:W-:Y:S01]  /*27c20*/  F2FP.F16.F32.PACK_AB R105, R111, R110 ;  /* 0x0000006e6f69723e */ /* 0x000fe200000000ff */
[----:B------:R3:W-:Y:S01]  /*27c30*/  STG.E.128 desc[UR8][R182.64], R100 ;  /* 0x00000064b6007986 */ /* 0x0007e2000c101d08 */
[----:B------:R-:W-:Y:S01]  /*27c40*/  F2FP.F16.F32.PACK_AB R104, R109, R108 ;  /* 0x0000006c6d68723e */ /* 0x000fe200000000ff */
[----:B------:R-:W-:Y:S01]  /*27c50*/  IMAD.WIDE.U32 R112, R159, 0x10, R112 ;  /* 0x000000109f707825 */ /* 0x000fe200078e0070 */
[----:B------:R-:W-:Y:S02]  /*27c60*/  F2FP.F16.F32.PACK_AB R111, R187, R180 ;  /* 0x000000b4bb6f723e */ /* 0x000fe400000000ff */
[----:B------:R-:W-:Y:S01]  /*27c70*/  F2FP.F16.F32.PACK_AB R110, R179, R166 ;  /* 0x000000a6b36e723e */ /* 0x000fe200000000ff */
[----:B------:R3:W-:Y:S01]  /*27c80*/  STG.E.128 desc[UR8][R130.64], R104 ;  /* 0x0000006882007986 */ /* 0x0007e2000c101d08 */
[----:B------:R-:W-:-:S02]  /*27c90*/  F2FP.F16.F32.PACK_AB R109, R169, R154 ;  /* 0x0000009aa96d723e */ /* 0x000fc400000000ff */
[----:B------:R-:W-:Y:S02]  /*27ca0*/  F2FP.F16.F32.PACK_AB R108, R161, R146 ;  /* 0x00000092a16c723e */ /* 0x000fe400000000ff */
[----:B0-----:R-:W-:Y:S02]  /*27cb0*/  F2FP.F16.F32.PACK_AB R91, R177, R172 ;  /* 0x000000acb15b723e */ /* 0x001fe400000000ff */
[----:B------:R-:W-:Y:S01]  /*27cc0*/  F2FP.F16.F32.PACK_AB R90, R167, R162 ;  /* 0x000000a2a75a723e */ /* 0x000fe200000000ff */
[----:B------:R3:W-:Y:S01]  /*27cd0*/  STG.E.128 desc[UR8][R2.64], R108 ;  /* 0x0000006c02007986 */ /* 0x0007e2000c101d08 */
[----:B------:R-:W-:Y:S02]  /*27ce0*/  F2FP.F16.F32.PACK_AB R89, R149, R148 ;  /* 0x000000949559723e */ /* 0x000fe400000000ff */
[----:B------:R-:W-:Y:S02]  /*27cf0*/  F2FP.F16.F32.PACK_AB R88, R145, R144 ;  /* 0x000000909158723e */ /* 0x000fe400000000ff */
[----:B-1----:R-:W-:-:S02]  /*27d00*/  F2FP.F16.F32.PACK_AB R95, R207, R178 ;  /* 0x000000b2cf5f723e */ /* 0x002fc400000000ff */
[----:B------:R-:W-:Y:S01]  /*27d10*/  F2FP.F16.F32.PACK_AB R94, R181, R168 ;  /* 0x000000a8b55e723e */ /* 0x000fe200000000ff */
[----:B------:R3:W-:Y:S01]  /*27d20*/  STG.E.128 desc[UR8][R132.64], R88 ;  /* 0x0000005884007986 */ /* 0x0007e2000c101d08 */
[----:B------:R-:W-:Y:S02]  /*27d30*/  F2FP.F16.F32.PACK_AB R93, R171, R156 ;  /* 0x0000009cab5d723e */ /* 0x000fe400000000ff */
[----:B------:R-:W-:Y:S02]  /*27d40*/  F2FP.F16.F32.PACK_AB R92, R152, R147 ;  /* 0x00000093985c723e */ /* 0x000fe400000000ff */
[----:B--2---:R-:W-:Y:S02]  /*27d50*/  F2FP.F16.F32.PACK_AB R99, R209, R164 ;  /* 0x000000a4d163723e */ /* 0x004fe400000000ff */
[----:B------:R-:W-:Y:S01]  /*27d60*/  F2FP.F16.F32.PACK_AB R98, R173, R160 ;  /* 0x000000a0ad62723e */ /* 0x000fe200000000ff */
[----:B------:R3:W-:Y:S01]  /*27d70*/  STG.E.128 desc[UR8][R112.64], R92 ;  /* 0x0000005c70007986 */ /* 0x0007e2000c101d08 */
[----:B------:R-:W-:-:S02]  /*27d80*/  F2FP.F16.F32.PACK_AB R97, R163, R158 ;  /* 0x0000009ea361723e */ /* 0x000fc400000000ff */
[----:B------:R-:W-:-:S05]  /*27d90*/  F2FP.F16.F32.PACK_AB R96, R151, R150 ;  /* 0x000000969760723e */ /* 0x000fca00000000ff */
[----:B------:R3:W-:Y:S01]  /*27da0*/  STG.E.128 desc[UR8][R134.64], R96 ;  /* 0x0000006086007986 */ /* 0x0007e2000c101d08 */
[----:B------:R-:W-:Y:S05]  /*27db0*/  BRA.U !UP0, `(.L_x_14372) ;  /* 0xfffffd9108a07547 */ /* 0x000fea000b83ffff */
[----:B------:R-:W-:Y:S05]  /*27dc0*/  EXIT ;  /* 0x000000000000794d */ /* 0x000fea0003800000 */
.L_x_14373:
        /* <DEDUP_REMOVED lines=11> */
.L_x_22353:


//--------------------- .text._ZN10layer_norm31ln_parallel_residual_fwd_kernelINS_13Kernel_traitsI6__halfS2_fS2_fjLj5120ELj1ELj1ELj4ELj16ENS_18Kernel_traits_baseILj5120ES2_S2_fS2_fjLj128EEEEELb1ELb1ELb0EEEvNS_9FwdParamsE --------------------------
	.section	.text._ZN10layer_norm31ln_parallel_residual_fwd_kernelINS_13Kernel_traitsI6__halfS2_fS2_fjLj5120ELj1ELj1ELj4ELj16ENS_18Kernel_traits_baseILj5120ES2_S2_fS2_fjLj128EEEEELb1ELb1ELb0EEEvNS_9FwdParamsE,"ax",@progbits
	.align	128
        .global         _ZN10layer_norm31ln_parallel_residual_fwd_kernelINS_13Kernel_traitsI6__halfS2_fS2_fjLj5120ELj1ELj1ELj4ELj16ENS_18Kernel_traits_baseILj5120ES2_S2_fS2_fjLj128EEEEELb1ELb1ELb0EEEvNS_9FwdParamsE
        .type           _ZN10layer_norm31ln_parallel_residual_fwd_kernelINS_13Kernel_traitsI6__halfS2_fS2_fjLj5120ELj1ELj1ELj4ELj16ENS_18Kernel_traits_baseILj5120ES2_S2_fS2_fjLj128EEEEELb1ELb1ELb0EEEvNS_9FwdParamsE,@function
        .size           _ZN10layer_norm31ln_parallel_residual_fwd_kernelINS_13Kernel_traitsI6__halfS2_fS2_fjLj5120ELj1ELj1ELj4ELj16ENS_18Kernel_traits_baseILj5120ES2_S2_fS2_fjLj128EEEEELb1ELb1ELb0EEEvNS_9FwdParamsE,(.L_x_22354 - _ZN10layer_norm31ln_parallel_residual_fwd_kernelINS_13Kernel_traitsI6__halfS2_fS2_fjLj5120ELj1ELj1ELj4ELj16ENS_18Kernel_traits_baseILj5120ES2_S2_fS2_fjLj128EEEEELb1ELb1ELb0EEEvNS_9FwdParamsE)
        .other          _ZN10layer_norm31ln_parallel_residual_fwd_kernelINS_13Kernel_traitsI6__halfS2_fS2_fjLj5120ELj1ELj1ELj4ELj16ENS_18Kernel_traits_baseILj5120ES2_S2_fS2_fjLj128EEEEELb1ELb1ELb0EEEvNS_9FwdParamsE,@"STO_CUDA_ENTRY STV_DEFAULT"
_ZN10layer_norm31ln_parallel_residual_fwd_kernelINS_13Kernel_traitsI6__halfS2_fS2_fjLj5120ELj1ELj1ELj4ELj16ENS_18Kernel_traits_baseILj5120ES2_S2_fS2_fjLj128EEEEELb1ELb1ELb0EEEvNS_9FwdParamsE:
.text._ZN10layer_norm31ln_parallel_residual_fwd_kernelINS_13Kernel_traitsI6__halfS2_fS2_fjLj5120ELj1ELj1ELj4ELj16ENS_18Kernel_traits_baseILj5120ES2_S2_fS2_fjLj128EEEEELb1ELb1ELb0EEEvNS_9FwdParamsE:
        /* <DEDUP_REMOVED lines=26> */
[----:B------:R-:W-:-:S02]  /*01a0*/  LOP3.LUT R51, R41, R2, RZ, 0xfc, !PT ;  /* 0x0000000229337212 */ /* 0x000fc400078efcff */
[----:B------:R-:W-:Y:S02]  /*01b0*/  LEA.HI R3, R3, R6, RZ, 0x3 ;  /* 0x0000000603037211 */ /* 0x000fe400078f18ff */
[----:B---3--:R-:W-:Y:S01]  /*01c0*/  @P0 IADD3 R92, P1, PT, R4, R7, RZ ;  /* 0x00000007045c0210 */ /* 0x008fe20007f3e0ff */
[----:B------:R-:W-:Y:S01]  /*01d0*/  UIADD3 UR21, UPT, UPT, UR8, -0x61c88647, URZ ;  /* 0x9e3779b908157890 */ /* 0x000fe2000fffe0ff */
[----:B------:R-:W-:Y:S01]  /*01e0*/  LOP3.LUT R106, R51, 0x7f, RZ, 0x3c, !PT ;  /* 0x0000007f336a7812 */ /* 0x000fe200078e3cff */
[----:B------:R-:W-:Y:S01]  /*01f0*/  UIADD3 UR22, UPT, UPT, UR9, -0x4498517b, URZ ;  /* 0xbb67ae8509167890 */ /* 0x000fe2000fffe0ff */
[----:B------:R-:W-:Y:S01]  /*0200*/  SHF.R.S32.HI R3, RZ, 0x3, R3 ;  /* 0x00000003ff037819 */ /* 0x000fe20000011403 */
[----:B------:R-:W-:Y:S01]  /*0210*/  UIADD3 UR23, UPT, UPT, UR8, 0x3c6ef372, URZ ;  /* 0x3c6ef37208177890 */ /* 0x000fe2000fffe0ff */
[----:B------:R-:W-:Y:S01]  /*0220*/  @P0 IADD3.X R93, PT, PT, RZ, R5, RZ, P1, !PT ;  /* 0x00000005ff5d0210 */ /* 0x000fe20000ffe4ff */
[----:B------:R-:W-:Y:S02]  /*0230*/  UIADD3 UR24, UPT, UPT, UR9, 0x76cf5d0a, URZ ;  /* 0x76cf5d0a09187890 */ /* 0x000fe4000fffe0ff */
[----:B------:R-:W-:Y:S01]  /*0240*/  IMAD.IADD R106, R3, 0x1, R106 ;  /* 0x00000001036a7824 */ /* 0x000fe200078e026a */
[--C-:B------:R-:W-:Y:S01]  /*0250*/  SHF.R.U64 R119, R92, 0x2, R93.reuse ;  /* 0x000000025c777819 */ /* 0x100fe2000000125d */
[----:B------:R-:W-:Y:S01]  /*0260*/  UIADD3 UR25, UPT, UPT, UR8, -0x255992d5, URZ ;  /* 0xdaa66d2b08197890 */ /* 0x000fe2000fffe0ff */
[----:B------:R-:W-:Y:S01]  /*0270*/  SHF.R.U32.HI R105, RZ, 0x2, R93 ;  /* 0x00000002ff697819 */ /* 0x000fe2000001165d */
        /* <DEDUP_REMOVED lines=57> */
.L_x_14375:
        /* <DEDUP_REMOVED lines=13> */
[----:B------:R-:W-:-:S06]  /*06e0*/  @P4 LOP3.LUT R51, R51, 0x80, RZ, 0xfc, !PT ;  /* 0x0000008033334812 */ /* 0x000fcc00078efcff */
[----:B------:R-:W0:Y:S01]  /*06f0*/  @P3 LDC.64 R48, c[0x0][0x3d0] ;  /* 0x0000f400ff303b82 */ /* 0x000e220000000a00 */
[C---:B-1----:R-:W-:Y:S01]  /*0700*/  @P0 IMAD.WIDE.U32 R42, R51.reuse, 0x10, R20 ;  /* 0x00000010332a0825 */ /* 0x042fe200078e0014 */
[----:B------:R1:W5:Y:S03]  /*0710*/  @P4 LDG.E.128 R96, desc[UR6][R28.64] ;  /* 0x000000061c604981 */ /* 0x000366000c1e1d00 */
[----:B------:R-:W-:Y:S01]  /*0720*/  @P0 VIADD R51, R51, 0x80 ;  /* 0x0000008033330836 */ /* 0x000fe20000000000 */
[----:B------:R-:W5:Y:S03]  /*0730*/  @P0 LDG.E.128 R32, desc[UR6][R42.64] ;  /* 0x000000062a200981 */ /* 0x000f66000c1e1d00 */
[C---:B--2---:R-:W-:Y:S01]  /*0740*/  @P1 IMAD.WIDE.U32 R44, R51.reuse, 0x10, R36 ;  /* 0x00000010332c1825 */ /* 0x044fe200078e0024 */
[----:B------:R-:W-:-:S04]  /*0750*/  @P1 IADD3 R51, PT, PT, R51, 0x80, RZ ;  /* 0x0000008033331810 */ /* 0x000fc80007ffe0ff */
[----:B------:R-:W5:Y:S01]  /*0760*/  @P1 LDG.E.128 R24, desc[UR6][R44.64] ;  /* 0x000000062c181981 */ /* 0x000f62000c1e1d00 */
[----:B---3--:R-:W-:-:S04]  /*0770*/  @P2 IMAD.WIDE.U32 R46, R51, 0x10, R46 ;  /* 0x00000010332e2825 */ /* 0x008fc800078e002e */
[----:B------:R-:W-:Y:S01]  /*0780*/  @P2 VIADD R51, R51, 0x80 ;  /* 0x0000008033332836 */ /* 0x000fe20000000000 */
[----:B------:R-:W5:Y:S03]  /*0790*/  @P2 LDG.E.128 R16, desc[UR6][R46.64] ;  /* 0x000000062e102981 */ /* 0x000f66000c1e1d00 */
[----:B0-----:R-:W-:Y:S01]  /*07a0*/  @P3 IMAD.WIDE.U32 R36, R51, 0x10, R48 ;  /* 0x0000001033243825 */ /* 0x001fe200078e0030 */
[----:B------:R-:W-:Y:S02]  /*07b0*/  CS2R R12, SRZ ;  /* 0x00000000000c7805 */ /* 0x000fe4000001ff00 */
[----:B------:R-:W-:Y:S02]  /*07c0*/  CS2R R20, SRZ ;  /* 0x0000000000147805 */ /* 0x000fe4000001ff00 */
[----:B-1----:R-:W-:Y:S01]  /*07d0*/  CS2R R28, SRZ ;  /* 0x00000000001c7805 */ /* 0x002fe2000001ff00 */
[----:B------:R-:W-:Y:S01]  /*07e0*/  IMAD.MOV.U32 R14, RZ, RZ, RZ ;  /* 0x000000ffff0e7224 */ /* 0x000fe200078e00ff */
[----:B------:R0:W5:Y:S01]  /*07f0*/  @P3 LDG.E.128 R8, desc[UR6][R36.64] ;  /* 0x0000000624083981 */ /* 0x000162000c1e1d00 */
[----:B------:R-:W-:Y:S01]  /*0800*/  IMAD.MOV.U32 R30, RZ, RZ, RZ ;  /* 0x000000ffff1e7224 */ /* 0x000fe200078e00ff */
[----:B------:R-:W-:Y:S01]  /*0810*/  @P4 MOV R39, RZ ;  /* 0x000000ff00274202 */ /* 0x000fe20000000f00 */
[----:B------:R-:W-:Y:S01]  /*0820*/  IMAD.MOV.U32 R38, RZ, RZ, RZ ;  /* 0x000000ffff267224 */ /* 0x000fe200078e00ff */
[----:B------:R-:W-:-:S02]  /*0830*/  @P3 CS2R R6, SRZ ;  /* 0x0000000000063805 */ /* 0x000fc4000001ff00 */
[----:B------:R-:W-:Y:S01]  /*0840*/  @P3 CS2R R4, SRZ ;  /* 0x0000000000043805 */ /* 0x000fe2000001ff00 */
[----:B------:R-:W-:Y:S01]  /*0850*/  @P0 IMAD.MOV.U32 R31, RZ, RZ, RZ ;  /* 0x000000ffff1f0224 */ /* 0x000fe200078e00ff */
[----:B------:R-:W-:Y:S01]  /*0860*/  @P2 MOV R15, RZ ;  /* 0x000000ff000f2202 */ /* 0x000fe20000000f00 */
[----:B------:R-:W-:Y:S01]  /*0870*/  @P1 IMAD.MOV.U32 R23, RZ, RZ, RZ ;  /* 0x000000ffff171224 */ /* 0x000fe200078e00ff */
[----:B0-----:R-:W-:-:S07]  /*0880*/  CS2R R36, SRZ ;  /* 0x0000000000247805 */ /* 0x001fce000001ff00 */
.L_x_14376:
[----:B------:R-:W-:Y:S05]  /*0890*/  BSYNC.RECONVERGENT B0 ;  /* 0x0000000000007941 */ /* 0x000fea0003800200 */
.L_x_14374:
[----:B------:R-:W0:Y:S02]  /*08a0*/  LDCU UR4, c[0x0][0x384] ;  /* 0x00007080ff0477ac */ /* 0x000e240008000800 */
[----:B0-----:R-:W-:-:S06]  /*08b0*/  UISETP.GE.AND UP0, UPT, UR16, UR4, UPT ;  /* 0x000000041000728c */ /* 0x001fcc000bf06270 */
[----:B------:R-:W-:-:S13]  /*08c0*/  PLOP3.LUT P0, PT, PT, PT, UP0, 0x80, 0x8 ;  /* 0x000000000008781c */ /* 0x000fda0003f0f008 */
[----:B------:R-:W-:Y:S05]  /*08d0*/  @P0 EXIT ;  /* 0x000000000000094d */ /* 0x000fea0003800000 */
[----:B------:R-:W-:Y:S01]  /*08e0*/  IMAD.HI.U32 R40, R107, -0x326172a9, RZ ;  /* 0xcd9e8d576b287827 */ /* 0x000fe200078e00ff */
[----:B------:R-:W-:Y:S01]  /*08f0*/  LOP3.LUT R92, R92, 0x3, RZ, 0xc0, !PT ;  /* 0x000000035c5c7812 */ /* 0x000fe200078ec0ff */
[----:B------:R-:W0:Y:S02]  /*0900*/  LDCU UR17, c[0x0][0x408] ;  /* 0x00008100ff1177ac */ /* 0x000e240008000800 */
[----:B------:R-:W-:Y:S01]  /*0910*/  IMAD.HI.U32 R42, R119, -0x2daee0ad, RZ ;  /* 0xd2511f53772a7827 */ /* 0x000fe200078e00ff */
        /* <DEDUP_REMOVED lines=47> */
[----:B------:R-:W-:Y:S01]  /*0c10*/  IMAD.HI.U32 R43, R40, -0x326172a9, RZ ;  /* 0xcd9e8d57282b7827 */ /* 0x000fe200078e00ff */
[----:B------:R-:W-:-:S03]  /*0c20*/  LOP3.LUT R46, R3, 0x7f, RZ, 0xc0, !PT ;  /* 0x0000007f032e7812 */ /* 0x000fc600078ec0ff */
[----:B------:R-:W-:Y:S01]  /*0c30*/  IMAD.SHL.U32 R3, R3, 0x2, RZ ;  /* 0x0000000203037824 */ /* 0x000fe200078e00ff */
[----:B------:R-:W-:Y:S01]  /*0c40*/  LOP3.LUT R43, R44, UR12, R43, 0x96, !PT ;  /* 0x0000000c2c2b7c12 */ /* 0x000fe2000f8e962b */
[----:B------:R-:W-:Y:S01]  /*0c50*/  IMAD R47, R40, -0x326172a9, RZ ;  /* 0xcd9e8d57282f7824 */ /* 0x000fe200078e02ff */
[----:B------:R-:W-:Y:S01]  /*0c60*/  VIADDMNMX R44, R46, -R41, RZ, !PT ;  /* 0x800000292e2c7246 */ /* 0x000fe200078001ff */
[----:B------:R-:W-:Y:S01]  /*0c70*/  IMAD.HI.U32 R40, R45, -0x326172a9, RZ ;  /* 0xcd9e8d572d287827 */ /* 0x000fe200078e00ff */
[----:B------:R-:W-:Y:S01]  /*0c80*/  LOP3.LUT R3, R3, 0xffffff00, RZ, 0xc0, !PT ;  /* 0xffffff0003037812 */ /* 0x000fe200078ec0ff */
[----:B------:R-:W0:Y:S01]  /*0c90*/  LDCU.64 UR12, c[0x0][0x3a0] ;  /* 0x00007400ff0c77ac */ /* 0x000e220008000a00 */
[----:B------:R-:W-:Y:S01]  /*0ca0*/  VIMNMX R44, PT, PT, R44, 0x20, PT ;  /* 0x000000202c2c7848 */ /* 0x000fe20003fe0100 */
[----:B------:R-:W-:Y:S01]  /*0cb0*/  IMAD R2, R2, -0x20, R46 ;  /* 0xffffffe002027824 */ /* 0x000fe200078e022e */
[----:B------:R-:W-:Y:S01]  /*0cc0*/  LOP3.LUT R40, R47, UR31, R40, 0x96, !PT ;  /* 0x0000001f2f287c12 */ /* 0x000fe2000f8e9628 */
[----:B------:R-:W-:-:S02]  /*0cd0*/  IMAD R42, R42, -0x2daee0ad, RZ ;  /* 0xd2511f532a2a7824 */ /* 0x000fc400078e02ff */
[----:B------:R-:W-:Y:S01]  /*0ce0*/  IMAD R44, R44, 0x8, R3 ;  /* 0x000000082c2c7824 */ /* 0x000fe200078e0203 */
[----:B------:R-:W-:Y:S01]  /*0cf0*/  VIMNMX R2, PT, PT, RZ, R2, !PT ;  /* 0x00000002ff027248 */ /* 0x000fe20007fe0100 */
[----:B------:R-:W-:-:S03]  /*0d00*/  IMAD.HI.U32 R41, R43, -0x2daee0ad, RZ ;  /* 0xd2511f532b297827 */ /* 0x000fc600078e00ff */
[----:B------:R-:W-:Y:S01]  /*0d10*/  I2FP.F32.U32 R44, R44 ;  /* 0x0000002c002c7245 */ /* 0x000fe20000201000 */
[----:B------:R-:W-:Y:S01]  /*0d20*/  IMAD.HI.U32 R95, R40, -0x2daee0ad, RZ ;  /* 0xd2511f53285f7827 */ /* 0x000fe200078e00ff */
[----:B------:R-:W-:Y:S02]  /*0d30*/  LOP3.LUT R41, R42, UR10, R41, 0x96, !PT ;  /* 0x0000000a2a297c12 */ /* 0x000fe4000f8e9629 */
[----:B------:R0:W0:Y:S01]  /*0d40*/  MUFU.RCP R93, R44 ;  /* 0x0000002c005d7308 */ /* 0x0000220000001000 */
[----:B------:R-:W-:Y:S01]  /*0d50*/  VIMNMX R2, PT, PT, R2, 0x20, PT ;  /* 0x0000002002027848 */ /* 0x000fe20003fe0100 */
[----:B------:R-:W-:Y:S02]  /*0d60*/  IMAD R42, R43, -0x2daee0ad, RZ ;  /* 0xd2511f532b2a7824 */ /* 0x000fe400078e02ff */
[----:B------:R-:W-:Y:S01]  /*0d70*/  IMAD R45, R45, -0x326172a9, RZ ;  /* 0xcd9e8d572d2d7824 */ /* 0x000fe200078e02ff */
[----:B------:R-:W-:Y:S01]  /*0d80*/  LEA R104, R2, R3, 0x3 ;  /* 0x0000000302687211 */ /* 0x000fe200078e18ff */
[----:B------:R-:W-:Y:S01]  /*0d90*/  IMAD.HI.U32 R94, R41, -0x326172a9, RZ ;  /* 0xcd9e8d57295e7827 */ /* 0x000fe200078e00ff */
[----:B------:R-:W-:-:S03]  /*0da0*/  LOP3.LUT R95, R42, UR32, R95, 0x96, !PT ;  /* 0x000000202a5f7c12 */ /* 0x000fc6000f8e965f */
[----:B------:R-:W-:Y:S01]  /*0db0*/  IMAD.MOV.U32 R3, RZ, RZ, RZ ;  /* 0x000000ffff037224 */ /* 0x000fe200078e00ff */
[----:B------:R-:W-:Y:S01]  /*0dc0*/  LOP3.LUT R94, R45, UR11, R94, 0x96, !PT ;  /* 0x0000000b2d5e7c12 */ /* 0x000fe2000f8e965e */
[----:B------:R-:W-:Y:S01]  /*0dd0*/  IMAD R117, R40, -0x2daee0ad, RZ ;  /* 0xd2511f5328757824 */ /* 0x000fe200078e02ff */
[----:B------:R-:W0:Y:S01]  /*0de0*/  LDCU.64 UR10, c[0x0][0x398] ;  /* 0x00007300ff0a77ac */ /* 0x000e220008000a00 */
[----:B-1234-:R-:W-:-:S07]  /*0df0*/  IMAD R2, R41, -0x326172a9, RZ ;  /* 0xcd9e8d5729027824 */ /* 0x01efce00078e02ff */
.L_x_15015:
[----:B------:R-:W-:Y:S01]  /*0e00*/  UIMAD UR4, UR16, UR18, URZ ;  /* 0x00000012100472a4 */ /* 0x000fe2000f8e02ff */
[----:B------:R-:W-:Y:S01]  /*0e10*/  LOP3.LUT P0, RZ, R118, 0x200, RZ, 0xc0, !PT ;  /* 0x0000020076ff7812 */ /* 0x000fe2000780c0ff */
[----:B------:R-:W-:Y:S02]  /*0e20*/  BSSY.RECONVERGENT B0, `(.L_x_14377) ;  /* 0x0000975000007945 */ /* 0x000fe40003800200 */
[----:B------:R-:W-:-:S04]  /*0e30*/  USHF.R.S32.HI UR5, URZ, 0x1f, UR4 ;  /* 0x0000001fff057899 */ /* 0x000fc80008011404 */
[----:B------:R-:W-:-:S06]  /*0e40*/  ULEA.HI UR5, UR5, UR4, URZ, 0x3 ;  /* 0x0000000405057291 */ /* 0x000fcc000f8f18ff */
[----:B01234-:R-:W-:-:S05]  /*0e50*/  IMAD.U32 R89, RZ, RZ, UR5 ;  /* 0x00000005ff597e24 */ /* 0x01ffca000f8e00ff */
[----:B------:R-:W-:-:S04]  /*0e60*/  LEA.HI.SX32 R116, R89, R0, 0x1d ;  /* 0x0000000059747211 */ /* 0x000fc800078feaff */
[----:B------:R-:W-:Y:S01]  /*0e70*/  MOV R0, R116 ;  /* 0x0000007400007202 */ /* 0x000fe20000000f00 */
        /* <DEDUP_REMOVED lines=34> */
.L_x_14382:
        /* <DEDUP_REMOVED lines=13> */
.L_x_14384:
[----:B------:R-:W-:Y:S05]  /*1170*/  BSYNC.RECONVERGENT B2 ;  /* 0x0000000000027941 */ /* 0x000fea0003800200 */
.L_x_14383:
        /* <DEDUP_REMOVED lines=61> */
.L_x_14381:
[----:B------:R-:W-:Y:S05]  /*1550*/  BSYNC.RECONVERGENT B1 ;  /* 0x0000000000017941 */ /* 0x000fea0003800200 */
.L_x_14380:
        /* <DEDUP_REMOVED lines=8> */
[----:B------:R-:W-:-:S04]  /*15e0*/  IMAD.MOV.U32 R50, RZ, RZ, R2 ;  /* 0x000000ffff327224 */ /* 0x000fc800078e0002 */
[----:B0-----:R-:W-:Y:S01]  /*15f0*/  FSETP.LE.FTZ.AND P3, PT, R49, R88, PT ;  /* 0x000000583100720b */ /* 0x001fe20003f73000 */
[----:B-----5:R-:W-:-:S12]  /*1600*/  HADD2.F32 R49, -RZ, R68.H0_H0 ;  /* 0x20000044ff317230 */ /* 0x020fd80000004100 */
        /* <DEDUP_REMOVED lines=10> */
.L_x_14387:
        /* <DEDUP_REMOVED lines=13> */
.L_x_14389:
[----:B------:R-:W-:Y:S05]  /*1780*/  BSYNC.RECONVERGENT B2 ;  /* 0x0000000000027941 */ /* 0x000fea0003800200 */
.L_x_14388:
        /* <DEDUP_REMOVED lines=61> */
.L_x_14386:
[----:B------:R-:W-:Y:S05]  /*1b60*/  BSYNC.RECONVERGENT B1 ;  /* 0x0000000000017941 */ /* 0x000fea0003800200 */
.L_x_14385:
        /* <DEDUP_REMOVED lines=19> */
.L_x_14392:
        /* <DEDUP_REMOVED lines=13> */
.L_x_14394:
[----:B------:R-:W-:Y:S05]  /*1d70*/  BSYNC.RECONVERGENT B2 ;  /* 0x0000000000027941 */ /* 0x000fea0003800200 */
.L_x_14393:
        /* <DEDUP_REMOVED lines=61> */
.L_x_14391:
[----:B------:R-:W-:Y:S05]  /*2150*/  BSYNC.RECONVERGENT B1 ;  /* 0x0000000000017941 */ /* 0x000fea0003800200 */
.L_x_14390:
[----:B------:R-:W-:Y:S01]  /*2160*/  I2FP.F32.U32 R51, R50 ;  /* 0x0000003200337245 */ /* 0x000fe20000201000 */
[----:B------:R-:W-:Y:S01]  /*2170*/  BSSY.RECONVERGENT B1, `(.L_x_14395) ;  /* 0x000005d000017945 */ /* 0x000fe20003800200 */
[----:B------:R-:W-:Y:S01]  /*2180*/  ISETP.NE.AND P2, PT, R90, 0x1, PT ;  /* 0x000000015a00780c */ /* 0x000fe20003f45270 */
[----:B------:R-:W-:Y:S01]  /*2190*/  HADD2.F32 R50, -RZ, R69.H0_H0 ;  /* 0x20000045ff327230 */ /* 0x000fe20000004100 */
        /* <DEDUP_REMOVED lines=15> */
.L_x_14397:
        /* <DEDUP_REMOVED lines=13> */
.L_x_14399:
[----:B------:R-:W-:Y:S05]  /*2360*/  BSYNC.RECONVERGENT B2 ;  /* 0x0000000000027941 */ /* 0x000fea0003800200 */
.L_x_14398:
        /* <DEDUP_REMOVED lines=61> */
.L_x_14396:
[----:B------:R-:W-:Y:S05]  /*2740*/  BSYNC.RECONVERGENT B1 ;  /* 0x0000000000017941 */ /* 0x000fea0003800200 */
.L_x_14395:
        /* <DEDUP_REMOVED lines=19> */
.L_x_14402:
        /* <DEDUP_REMOVED lines=13> */
.L_x_14404:
[----:B------:R-:W-:Y:S05]  /*2950*/  BSYNC.RECONVERGENT B2 ;  /* 0x0000000000027941 */ /* 0x000fea0003800200 */
.L_x_14403:
        /* <DEDUP_REMOVED lines=61> */
.L_x_14401:
[----:B------:R-:W-:Y:S05]  /*2d30*/  BSYNC.RECONVERGENT B1 ;  /* 0x0000000000017941 */ /* 0x000fea0003800200 */
.L_x_14400:
        /* <DEDUP_REMOVED lines=17> */
.L_x_14407:
        /* <DEDUP_REMOVED lines=13> */
.L_x_14409:
[----:B------:R-:W-:Y:S05]  /*2f20*/  BSYNC.RECONVERGENT B2 ;  /* 0x0000000000027941 */ /* 0x000fea0003800200 */
.L_x_14408:
        /* <DEDUP_REMOVED lines=61> */
.L_x_14406:
[----:B------:R-:W-:Y:S05]  /*3300*/  BSYNC.RECONVERGENT B1 ;  /* 0x0000000000017941 */ /* 0x000fea0003800200 */
.L_x_14405:
        /* <DEDUP_REMOVED lines=17> */
.L_x_14412:
        /* <DEDUP_REMOVED lines=13> */
.L_x_14414:
[----:B------:R-:W-:Y:S05]  /*34f0*/  BSYNC.RECONVERGENT B2 ;  /* 0x0000000000027941 */ /* 0x000fea0003800200 */
.L_x_14413:
        /* <DEDUP_REMOVED lines=61> */
.L_x_14411:
[----:B------:R-:W-:Y:S05]  /*38d0*/  BSYNC.RECONVERGENT B1 ;  /* 0x0000000000017941 */ /* 0x000fea0003800200 */
.L_x_14410:
[----:B------:R-:W-:Y:S01]  /*38e0*/  ISETP.NE.AND P5, PT, R117, 0x1, PT ;  /* 0x000000017500780c */ /* 0x000fe20003fa5270 */
[----:B------:R-:W-:Y:S01]  /*38f0*/  BSSY.RECONVERGENT B1, `(.L_x_14415) ;  /* 0x000005b000017945 */ /* 0x000fe20003800200 */
[----:B------:R-:W-:Y:S01]  /*3900*/  I2FP.F32.U32 R89, R90 ;  /* 0x0000005a00597245 */ /* 0x000fe20000201000 */
[----:B------:R-:W-:Y:S02]  /*3910*/  IMAD.MOV.U32 R92, RZ, RZ, 0x2 ;  /* 0x00000002ff5c7424 */ /* 0x000fe400078e00ff */
        /* <DEDUP_REMOVED lines=13> */
.L_x_14417:
        /* <DEDUP_REMOVED lines=13> */
.L_x_14419:
[----:B------:R-:W-:Y:S05]  /*3ac0*/  BSYNC.RECONVERGENT B2 ;  /* 0x0000000000027941 */ /* 0x000fea0003800200 */
.L_x_14418:
        /* <DEDUP_REMOVED lines=61> */
.L_x_14416:
[----:B------:R-:W-:Y:S05]  /*3ea0*/  BSYNC.RECONVERGENT B1 ;  /* 0x0000000000017941 */ /* 0x000fea0003800200 */
.L_x_14415:
[----:B------:R-:W-:Y:S01]  /*3eb0*/  I2FP.F32.U32 R91, R90 ;  /* 0x0000005a005b7245 */ /* 0x000fe20000201000 */
[----:B------:R-:W-:Y:S01]  /*3ec0*/  FMUL.FTZ R49, R49, UR17 ;  /* 0x0000001131317c20 */ /* 0x000fe20008410000 */
[----:B------:R-:W-:Y:S01]  /*3ed0*/  P2R R117, PR, RZ, 0x2 ;  /* 0x00000002ff757803 */ /* 0x000fe20000000000 */
[----:B------:R-:W-:Y:S01]  /*3ee0*/  HADD2.F32 R90, -RZ, R71.H1_H1 ;  /* 0x30000047ff5a7230 */ /* 0x000fe20000004100 */
[----:B------:R-:W-:Y:S01]  /*3ef0*/  LOP3.LUT P1, RZ, R118, 0x10, RZ, 0xc0, !PT ;  /* 0x0000001076ff7812 */ /* 0x000fe2000782c0ff */
[----:B------:R-:W-:Y:S01]  /*3f00*/  FFMA.FTZ R91, R91, R48, 1.1641532182693481445e-10 ;  /* 0x2f0000005b5b7423 */ /* 0x000fe20000010030 */
[----:B------:R-:W-:Y:S01]  /*3f10*/  FMUL.FTZ R48, R70, UR17 ;  /* 0x0000001146307c20 */ /* 0x000fe20008410000 */
[----:B------:R-:W-:Y:S01]  /*3f20*/  P2R R120, PR, RZ, 0x1 ;  /* 0x00000001ff787803 */ /* 0x000fe20000000000 */
[----:B------:R-:W-:Y:S01]  /*3f30*/  FMUL.FTZ R68, R68, UR17 ;  /* 0x0000001144447c20 */ /* 0x000fe20008410000 */
[----:B------:R-:W-:Y:S01]  /*3f40*/  LOP3.LUT P0, RZ, R118, 0x8, RZ, 0xc0, !PT ;  /* 0x0000000876ff7812 */ /* 0x000fe2000780c0ff */
[----:B------:R-:W-:Y:S01]  /*3f50*/  FMUL.FTZ R51, R51, UR17 ;  /* 0x0000001133337c20 */ /* 0x000fe20008410000 */
[----:B------:R-:W-:Y:S01]  /*3f60*/  FMUL.FTZ R71, R69, UR17 ;  /* 0x0000001145477c20 */ /* 0x000fe20008410000 */
        /* <DEDUP_REMOVED lines=26> */
.L_x_14379:
        /* <DEDUP_REMOVED lines=16> */
.L_x_14423:
        /* <DEDUP_REMOVED lines=13> */
.L_x_14425:
[----:B------:R-:W-:Y:S05]  /*42e0*/  BSYNC.RECONVERGENT B2 ;  /* 0x0000000000027941 */ /* 0x000fea0003800200 */
.L_x_14424:
        /* <DEDUP_REMOVED lines=61> */
.L_x_14422:
[----:B------:R-:W-:Y:S05]  /*46c0*/  BSYNC.RECONVERGENT B1 ;  /* 0x0000000000017941 */ /* 0x000fea0003800200 */
.L_x_14421:
        /* <DEDUP_REMOVED lines=23> */
.L_x_14428:
        /* <DEDUP_REMOVED lines=13> */
.L_x_14430:
[----:B------:R-:W-:Y:S05]  /*4910*/  BSYNC.RECONVERGENT B2 ;  /* 0x0000000000027941 */ /* 0x000fea0003800200 */
.L_x_14429:
        /* <DEDUP_REMOVED lines=61> */
.L_x_14427:
[----:B------:R-:W-:Y:S05]  /*4cf0*/  BSYNC.RECONVERGENT B1 ;  /* 0x0000000000017941 */ /* 0x000fea0003800200 */
.L_x_14426:
        /* <DEDUP_REMOVED lines=23> */
.L_x_14433:
        /* <DEDUP_REMOVED lines=13> */
.L_x_14435:
[----:B------:R-:W-:Y:S05]  /*4f40*/  BSYNC.RECONVERGENT B2 ;  /* 0x0000000000027941 */ /* 0x000fea0003800200 */
.L_x_14434:
        /* <DEDUP_REMOVED lines=61> */
.L_x_14432:
[----:B------:R-:W-:Y:S05]  /*5320*/  BSYNC.RECONVERGENT B1 ;  /* 0x0000000000017941 */ /* 0x000fea0003800200 */
.L_x_14431:
[----:B------:R-:W-:Y:S01]  /*5330*/  I2FP.F32.U32 R49, R49 ;  /* 0x0000003100317245 */ /* 0x000fe20000201000 */
[----:B------:R-:W-:Y:S01]  /*5340*/  HADD2.F32 R68, -RZ, R68.H1_H1 ;  /* 0x30000044ff447230 */ /* 0x000fe20000004100 */
[----:B------:R-:W-:Y:S01]  /*5350*/  ISETP.NE.AND P2, PT, R91, 0x1, PT ;  /* 0x000000015b00780c */ /* 0x000fe20003f45270 */
[----:B------:R-:W-:Y:S01]  /*5360*/  BSSY.RECONVERGENT B1, `(.L_x_14436) ;  /* 0x000005c000017945 */ /* 0x000fe20003800200 */
[----:B------:R-:W-:Y:S01]  /*5370*/  LOP3.LUT R118, R118, 0xfffffff7, RZ, 0xc0, !PT ;  /* 0xfffffff776767812 */ /* 0x000fe200078ec0ff */
[----:B------:R-:W-:Y:S01]  /*5380*/  FFMA.FTZ R49, R49, R90, 1.1641532182693481445e-10 ;  /* 0x2f00000031317423 */ /* 0x000fe2000001005a */
[----:B------:R-:W-:Y:S02]  /*5390*/  IMAD.MOV.U32 R92, RZ, RZ, 0x2 ;  /* 0x00000002ff5c7424 */ /* 0x000fe400078e00ff */
[----:B------:R-:W-:Y:S02]  /*53a0*/  IMAD.MOV.U32 R50, RZ, RZ, R2 ;  /* 0x000000ffff327224 */ /* 0x000fe400078e0002 */
[----:B------:R-:W-:Y:S01]  /*53b0*/  FSETP.LE.FTZ.AND P4, PT, R49, R88, PT ;  /* 0x000000583100720b */ /* 0x000fe20003f93000 */
[----:B------:R-:W-:-:S12]  /*53c0*/  FMUL.FTZ R49, R89, R68 ;  /* 0x0000004459317220 */ /* 0x000fd80000410000 */
        /* <DEDUP_REMOVED lines=10> */
.L_x_14438:
        /* <DEDUP_REMOVED lines=13> */
.L_x_14440:
[----:B------:R-:W-:Y:S05]  /*5540*/  BSYNC.RECONVERGENT B2 ;  /* 0x0000000000027941 */ /* 0x000fea0003800200 */
.L_x_14439:
        /* <DEDUP_REMOVED lines=61> */
.L_x_14437:
[----:B------:R-:W-:Y:S05]  /*5920*/  BSYNC.RECONVERGENT B1 ;  /* 0x0000000000017941 */ /* 0x000fea0003800200 */
.L_x_14436:
[----:B------:R-:W-:Y:S01]  /*5930*/  I2FP.F32.U32 R51, R50 ;  /* 0x0000003200337245 */ /* 0x000fe20000201000 */
[----:B------:R-:W-:Y:S01]  /*5940*/  HADD2.F32 R50, -RZ, R100.H1_H1 ;  /* 0x30000064ff327230 */ /* 0x000fe20000004100 */
[----:B------:R-:W-:Y:S01]  /*5950*/  ISETP.NE.AND P3, PT, R92, 0x1, PT ;  /* 0x000000015c00780c */ /* 0x000fe20003f65270 */
[----:B------:R-:W-:Y:S01]  /*5960*/  BSSY.RECONVERGENT B1, `(.L_x_14441) ;  /* 0x000005f000017945 */ /* 0x000fe20003800200 */
[----:B------:R-:W-:Y:S01]  /*5970*/  FSEL R49, R49, RZ, P4 ;  /* 0x000000ff31317208 */ /* 0x000fe20002000000 */
        /* <DEDUP_REMOVED lines=18> */
.L_x_14443:
        /* <DEDUP_REMOVED lines=13> */
.L_x_14445:
[----:B------:R-:W-:Y:S05]  /*5b70*/  BSYNC.RECONVERGENT B2 ;  /* 0x0000000000027941 */ /* 0x000fea0003800200 */
.L_x_14444:
        /* <DEDUP_REMOVED lines=61> */
.L_x_14442:
[----:B------:R-:W-:Y:S05]  /*5f50*/  BSYNC.RECONVERGENT B1 ;  /* 0x0000000000017941 */ /* 0x000fea0003800200 */
.L_x_14441:
        /* <DEDUP_REMOVED lines=20> */
.L_x_14448:
        /* <DEDUP_REMOVED lines=13> */
.L_x_14450:
[----:B------:R-:W-:Y:S05]  /*6170*/  BSYNC.RECONVERGENT B2 ;  /* 0x0000000000027941 */ /* 0x000fea0003800200 */
.L_x_14449:
        /* <DEDUP_REMOVED lines=61> */
.L_x_14447:
[----:B------:R-:W-:Y:S05]  /*6550*/  BSYNC.RECONVERGENT B1 ;  /* 0x0000000000017941 */ /* 0x000fea0003800200 */
.L_x_14446:
        /* <DEDUP_REMOVED lines=23> */
.L_x_14453:
        /* <DEDUP_REMOVED lines=13> */
.L_x_14455:
[----:B------:R-:W-:Y:S05]  /*67a0*/  BSYNC.RECONVERGENT B2 ;  /* 0x0000000000027941 */ /* 0x000fea0003800200 */
.L_x_14454:
        /* <DEDUP_REMOVED lines=61> */
.L_x_14452:
[----:B------:R-:W-:Y:S05]  /*6b80*/  BSYNC.RECONVERGENT B1 ;  /* 0x0000000000017941 */ /* 0x000fea0003800200 */
.L_x_14451:
        /* <DEDUP_REMOVED lines=20> */
.L_x_14458:
        /* <DEDUP_REMOVED lines=13> */
.L_x_14460:
[----:B------:R-:W-:Y:S05]  /*6da0*/  BSYNC.RECONVERGENT B2 ;  /* 0x0000000000027941 */ /* 0x000fea0003800200 */
.L_x_14459:
        /* <DEDUP_REMOVED lines=61> */
.L_x_14457:
[----:B------:R-:W-:Y:S05]  /*7180*/  BSYNC.RECONVERGENT B1 ;  /* 0x0000000000017941 */ /* 0x000fea0003800200 */
.L_x_14456:
        /* <DEDUP_REMOVED lines=23> */
.L_x_14463:
        /* <DEDUP_REMOVED lines=13> */
.L_x_14465:
[----:B------:R-:W-:Y:S05]  /*73d0*/  BSYNC.RECONVERGENT B2 ;  /* 0x0000000000027941 */ /* 0x000fea0003800200 */
.L_x_14464:
        /* <DEDUP_REMOVED lines=61> */
.L_x_14462:
[----:B------:R-:W-:Y:S05]  /*77b0*/  BSYNC.RECONVERGENT B1 ;  /* 0x0000000000017941 */ /* 0x000fea0003800200 */
.L_x_14461:
        /* <DEDUP_REMOVED lines=18> */
.L_x_14468:
        /* <DEDUP_REMOVED lines=13> */
.L_x_14470:
[----:B------:R-:W-:Y:S05]  /*79b0*/  BSYNC.RECONVERGENT B2 ;  /* 0x0000000000027941 */ /* 0x000fea0003800200 */
.L_x_14469:
        /* <DEDUP_REMOVED lines=61> */
.L_x_14467:
[----:B------:R-:W-:Y:S05]  /*7d90*/  BSYNC.RECONVERGENT B1 ;  /* 0x0000000000017941 */ /* 0x000fea0003800200 */
.L_x_14466:
        /* <DEDUP_REMOVED lines=23> */
.L_x_14473:
        /* <DEDUP_REMOVED lines=13> */
.L_x_14475:
[----:B------:R-:W-:Y:S05]  /*7fe0*/  BSYNC.RECONVERGENT B2 ;  /* 0x0000000000027941 */ /* 0x000fea0003800200 */
.L_x_14474:
        /* <DEDUP_REMOVED lines=61> */
.L_x_14472:
[----:B------:R-:W-:Y:S05]  /*83c0*/  BSYNC.RECONVERGENT B1 ;  /* 0x0000000000017941 */ /* 0x000fea0003800200 */
.L_x_14471:
[----:B------:R-:W-:Y:S01]  /*83d0*/  ISETP.NE.AND P4, PT, R114, 0x1, PT ;  /* 0x000000017200780c */ /* 0x000fe20003f85270 */
[----:B------:R-:W-:Y:S01]  /*83e0*/  HADD2.F32 R92, -RZ, R70.H1_H1 ;  /* 0x30000046ff5c7230 */ /* 0x000fe20000004100 */
[----:B------:R-:W-:Y:S01]  /*83f0*/  I2FP.F32.U32 R69, R69 ;  /* 0x0000004500457245 */ /* 0x000fe20000201000 */
[----:B------:R-:W-:Y:S01]  /*8400*/  BSSY.RECONVERGENT B1, `(.L_x_14476) ;  /* 0x000005a000017945 */ /* 0x000fe20003800200 */
[----:B------:R-:W-:Y:S01]  /*8410*/  IMAD.MOV.U32 R115, RZ, RZ, 0x2 ;  /* 0x00000002ff737424 */ /* 0x000fe200078e00ff */
[----:B------:R-:W-:Y:S02]  /*8420*/  MOV R70, R2 ;  /* 0x0000000200467202 */ /* 0x000fe40000000f00 */
        /* <DEDUP_REMOVED lines=12> */
.L_x_14478:
        /* <DEDUP_REMOVED lines=13> */
.L_x_14480:
[----:B------:R-:W-:Y:S05]  /*85c0*/  BSYNC.RECONVERGENT B2 ;  /* 0x0000000000027941 */ /* 0x000fea0003800200 */
.L_x_14479:
        /* <DEDUP_REMOVED lines=61> */
.L_x_14477:
[----:B------:R-:W-:Y:S05]  /*89a0*/  BSYNC.RECONVERGENT B1 ;  /* 0x0000000000017941 */ /* 0x000fea0003800200 */
.L_x_14476:
        /* <DEDUP_REMOVED lines=23> */
.L_x_14483:
        /* <DEDUP_REMOVED lines=13> */
.L_x_14485:
[----:B------:R-:W-:Y:S05]  /*8bf0*/  BSYNC.RECONVERGENT B2 ;  /* 0x0000000000027941 */ /* 0x000fea0003800200 */
.L_x_14484:
        /* <DEDUP_REMOVED lines=61> */
.L_x_14482:
[----:B------:R-:W-:Y:S05]  /*8fd0*/  BSYNC.RECONVERGENT B1 ;  /* 0x0000000000017941 */ /* 0x000fea0003800200 */
.L_x_14481:
        /* <DEDUP_REMOVED lines=18> */
.L_x_14488:
        /* <DEDUP_REMOVED lines=13> */
.L_x_14490:
[----:B------:R-:W-:Y:S05]  /*91d0*/  BSYNC.RECONVERGENT B2 ;  /* 0x0000000000027941 */ /* 0x000fea0003800200 */
.L_x_14489:
        /* <DEDUP_REMOVED lines=61> */
.L_x_14487:
[----:B------:R-:W-:Y:S05]  /*95b0*/  BSYNC.RECONVERGENT B1 ;  /* 0x0000000000017941 */ /* 0x000fea0003800200 */
.L_x_14486:
        /* <DEDUP_REMOVED lines=23> */
.L_x_14493:
        /* <DEDUP_REMOVED lines=13> */
.L_x_14495:
[----:B------:R-:W-:Y:S05]  /*9800*/  BSYNC.RECONVERGENT B2 ;  /* 0x0000000000027941 */ /* 0x000fea0003800200 */
.L_x_14494:
        /* <DEDUP_REMOVED lines=61> */
.L_x_14492:
[----:B------:R-:W-:Y:S05]  /*9be0*/  BSYNC.RECONVERGENT B1 ;  /* 0x0000000000017941 */ /* 0x000fea0003800200 */
.L_x_14491:
        /* <DEDUP_REMOVED lines=18> */
.L_x_14498:
        /* <DEDUP_REMOVED lines=15> */
.L_x_14500:
[----:B------:R-:W-:Y:S05]  /*9e00*/  BSYNC.RECONVERGENT B2 ;  /* 0x0000000000027941 */ /* 0x000fea0003800200 */
.L_x_14499:
        /* <DEDUP_REMOVED lines=61> */
.L_x_14497:
[----:B------:R-:W-:Y:S05]  /*a1e0*/  BSYNC.RECONVERGENT B1 ;  /* 0x0000000000017941 */ /* 0x000fea0003800200 */
.L_x_14496:
[----:B------:R-:W-:Y:S01]  /*a1f0*/  I2FP.F32.U32 R91, R115 ;  /* 0x00000073005b7245 */ /* 0x000fe20000201000 */
[----:B------:R-:W-:Y:S01]  /*a200*/  HADD2.F32 R120, -RZ, R103.H1_H1 ;  /* 0x30000067ff787230 */ /* 0x000fe20000004100 */
[----:B------:R-:W-:-:S03]  /*a210*/  FSEL R71, R71, RZ, P5 ;  /* 0x000000ff47477208 */ /* 0x000fc60002800000 */
[----:B------:R-:W-:Y:S01]  /*a220*/  FFMA.FTZ R91, R91, R90, 1.1641532182693481445e-10 ;  /* 0x2f0000005b5b7423 */ /* 0x000fe2000001005a */
[----:B------:R-:W-:-:S04]  /*a230*/  FMUL.FTZ R120, R120, R89 ;  /* 0x0000005978787220 */ /* 0x000fc80000410000 */
[----:B------:R-:W-:-:S04]  /*a240*/  FSETP.GTU.FTZ.AND P6, PT, R91, R88, PT ;  /* 0x000000585b00720b */ /* 0x000fc80003fdc000 */
[----:B------:R-:W-:Y:S02]  /*a250*/  FSEL R120, R120, RZ, !P6 ;  /* 0x000000ff78787208 */ /* 0x000fe40007000000 */
[----:B------:R-:W-:-:S03]  /*a260*/  SEL R115, RZ, 0x1, P6 ;  /* 0x00000001ff737807 */ /* 0x000fc60003000000 */
[----:B------:R-:W-:-:S04]  /*a270*/  FADD.FTZ R71, R120, R71 ;  /* 0x0000004778477221 */ /* 0x000fc80000010000 */
[----:B------:R-:W-:-:S07]  /*a280*/  @P1 FADD.FTZ R71, R47, R71 ;  /* 0x000000472f471221 */ /* 0x000fce0000010000 */
.L_x_14420:
        /* <DEDUP_REMOVED lines=44> */
.L_x_14501:
[----:B------:R-:W-:Y:S02]  /*a550*/  IMAD.MOV.U32 R117, RZ, RZ, R0 ;  /* 0x000000ffff757224 */ /* 0x000fe400078e0000 */
[----:B------:R-:W-:-:S07]  /*a560*/  VIADD R0, R116, 0x80 ;  /* 0x0000008074007836 */ /* 0x000fce0000000000 */
.L_x_14378:
[----:B0-----:R-:W-:Y:S05]  /*a570*/  BSYNC.RECONVERGENT B0 ;  /* 0x0000000000007941 */ /* 0x001fea0003800200 */
.L_x_14377:
        /* <DEDUP_REMOVED lines=22> */
[----:B0-----:R-:W-:Y:S02]  /*a6e0*/  HFMA2 R55, -RZ, RZ, 0, 1.1920928955078125e-07 ;  /* 0x00000002ff377431 */ /* 0x001fe400000001ff */
        /* <DEDUP_REMOVED lines=13> */
.L_x_14507:
        /* <DEDUP_REMOVED lines=13> */
.L_x_14509:
[----:B------:R-:W-:Y:S05]  /*a890*/  BSYNC.RECONVERGENT B2 ;  /* 0x0000000000027941 */ /* 0x000fea0003800200 */
.L_x_14508:
        /* <DEDUP_REMOVED lines=60> */
.L_x_14506:
[----:B------:R-:W-:Y:S05]  /*ac60*/  BSYNC.RECONVERGENT B1 ;  /* 0x0000000000017941 */ /* 0x000fea0003800200 */
.L_x_14505:
        /* <DEDUP_REMOVED lines=23> */
.L_x_14512:
        /* <DEDUP_REMOVED lines=13> */
.L_x_14514:
[----:B------:R-:W-:Y:S05]  /*aeb0*/  BSYNC.RECONVERGENT B2 ;  /* 0x0000000000027941 */ /* 0x000fea0003800200 */
.L_x_14513:
        /* <DEDUP_REMOVED lines=61> */
.L_x_14511:
[----:B------:R-:W-:Y:S05]  /*b290*/  BSYNC.RECONVERGENT B1 ;  /* 0x0000000000017941 */ /* 0x000fea0003800200 */
.L_x_14510:
[----:B------:R-:W-:Y:S01]  /*b2a0*/  I2FP.F32.U32 R54, R54 ;  /* 0x0000003600367245 */ /* 0x000fe20000201000 */
[----:B------:R-:W-:Y:S01]  /*b2b0*/  HADD2.F32 R53, -RZ, R100.H0_H0 ;  /* 0x20000064ff357230 */ /* 0x000fe20000004100 */
[----:B------:R-:W-:Y:S01]  /*b2c0*/  ISETP.NE.AND P3, PT, R92, 0x1, PT ;  /* 0x000000015c00780c */ /* 0x000fe20003f65270 */
[----:B------:R-:W-:Y:S02]  /*b2d0*/  BSSY.RECONVERGENT B1, `(.L_x_14515) ;  /* 0x000005f000017945 */ /* 0x000fe40003800200 */
[----:B------:R-:W-:Y:S01]  /*b2e0*/  FFMA.FTZ R54, R54, R91, 1.1641532182693481445e-10 ;  /* 0x2f00000036367423 */ /* 0x000fe2000001005b */
[----:B------:R-:W-:Y:S01]  /*b2f0*/  FMUL.FTZ R55, R53, R90 ;  /* 0x0000005a35377220 */ /* 0x000fe20000410000 */
[----:B------:R-:W-:-:S03]  /*b300*/  FSEL R53, R52, RZ, P4 ;  /* 0x000000ff34357208 */ /* 0x000fc60002000000 */
[----:B------:R-:W-:-:S04]  /*b310*/  FSETP.GTU.FTZ.AND P2, PT, R54, R89, PT ;  /* 0x000000593600720b */ /* 0x000fc80003f5c000 */
        /* <DEDUP_REMOVED lines=15> */
.L_x_14517:
        /* <DEDUP_REMOVED lines=13> */
.L_x_14519:
[----:B------:R-:W-:Y:S05]  /*b4e0*/  BSYNC.RECONVERGENT B2 ;  /* 0x0000000000027941 */ /* 0x000fea0003800200 */
.L_x_14518:
        /* <DEDUP_REMOVED lines=61> */
.L_x_14516:
[----:B------:R-:W-:Y:S05]  /*b8c0*/  BSYNC.RECONVERGENT B1 ;  /* 0x0000000000017941 */ /* 0x000fea0003800200 */
.L_x_14515:
[----:B------:R-:W-:Y:S01]  /*b8d0*/  I2FP.F32.U32 R54, R53 ;  /* 0x0000003500367245 */ /* 0x000fe20000201000 */
[----:B------:R-:W-:Y:S01]  /*b8e0*/  HADD2.F32 R53, -RZ, R72.H1_H1 ;  /* 0x30000048ff357230 */ /* 0x000fe20000004100 */
        /* <DEDUP_REMOVED lines=18> */
.L_x_14522:
        /* <DEDUP_REMOVED lines=13> */
.L_x_14524:
[----:B------:R-:W-:Y:S05]  /*bae0*/  BSYNC.RECONVERGENT B2 ;  /* 0x0000000000027941 */ /* 0x000fea0003800200 */
.L_x_14523:
        /* <DEDUP_REMOVED lines=61> */
.L_x_14521:
[----:B------:R-:W-:Y:S05]  /*bec0*/  BSYNC.RECONVERGENT B1 ;  /* 0x0000000000017941 */ /* 0x000fea0003800200 */
.L_x_14520:
        /* <DEDUP_REMOVED lines=23> */
.L_x_14527:
        /* <DEDUP_REMOVED lines=13> */
.L_x_14529:
[----:B------:R-:W-:Y:S05]  /*c110*/  BSYNC.RECONVERGENT B2 ;  /* 0x0000000000027941 */ /* 0x000fea0003800200 */
.L_x_14528:
        /* <DEDUP_REMOVED lines=61> */
.L_x_14526:
[----:B------:R-:W-:Y:S05]  /*c4f0*/  BSYNC.RECONVERGENT B1 ;  /* 0x0000000000017941 */ /* 0x000fea0003800200 */
.L_x_14525:
[----:B------:R-:W-:Y:S01]  /*c500*/  I2FP.F32.U32 R54, R54 ;  /* 0x0000003600367245 */ /* 0x000fe20000201000 */
[----:B------:R-:W-:Y:S01]  /*c510*/  HADD2.F32 R55, -RZ, R73.H0_H0 ;  /* 0x20000049ff377230 */ /* 0x000fe20000004100 */
        /* <DEDUP_REMOVED lines=18> */
.L_x_14532:
        /* <DEDUP_REMOVED lines=13> */
.L_x_14534:
[----:B------:R-:W-:Y:S05]  /*c710*/  BSYNC.RECONVERGENT B2 ;  /* 0x0000000000027941 */ /* 0x000fea0003800200 */
.L_x_14533:
        /* <DEDUP_REMOVED lines=61> */
.L_x_14531:
[----:B------:R-:W-:Y:S05]  /*caf0*/  BSYNC.RECONVERGENT B1 ;  /* 0x0000000000017941 */ /* 0x000fea0003800200 */
.L_x_14530:
[----:B------:R-:W-:Y:S01]  /*cb00*/  I2FP.F32.U32 R72, R72 ;  /* 0x0000004800487245 */ /* 0x000fe20000201000 */
[----:B------:R-:W-:Y:S01]  /*cb10*/  HADD2.F32 R55, -RZ, R101.H0_H0 ;  /* 0x20000065ff377230 */ /* 0x000fe20000004100 */
        /* <DEDUP_REMOVED lines=21> */
.L_x_14537:
        /* <DEDUP_REMOVED lines=13> */
.L_x_14539:
[----:B------:R-:W-:Y:S05]  /*cd40*/  BSYNC.RECONVERGENT B2 ;  /* 0x0000000000027941 */ /* 0x000fea0003800200 */
.L_x_14538:
        /* <DEDUP_REMOVED lines=61> */
.L_x_14536:
[----:B------:R-:W-:Y:S05]  /*d120*/  BSYNC.RECONVERGENT B1 ;  /* 0x0000000000017941 */ /* 0x000fea0003800200 */
.L_x_14535:
        /* <DEDUP_REMOVED lines=20> */
.L_x_14542:
        /* <DEDUP_REMOVED lines=13> */
.L_x_14544:
[----:B------:R-:W-:Y:S05]  /*d340*/  BSYNC.RECONVERGENT B2 ;  /* 0x0000000000027941 */ /* 0x000fea0003800200 */
.L_x_14543:
        /* <DEDUP_REMOVED lines=61> */
.L_x_14541:
[----:B------:R-:W-:Y:S05]  /*d720*/  BSYNC.RECONVERGENT B1 ;  /* 0x0000000000017941 */ /* 0x000fea0003800200 */
.L_x_14540:
        /* <DEDUP_REMOVED lines=23> */
.L_x_14547:
        /* <DEDUP_REMOVED lines=13> */
.L_x_14549:
[----:B------:R-:W-:Y:S05]  /*d970*/  BSYNC.RECONVERGENT B2 ;  /* 0x0000000000027941 */ /* 0x000fea0003800200 */
.L_x_14548:
        /* <DEDUP_REMOVED lines=61> */
.L_x_14546:
[----:B------:R-:W-:Y:S05]  /*dd50*/  BSYNC.RECONVERGENT B1 ;  /* 0x0000000000017941 */ /* 0x000fea0003800200 */
.L_x_14545:
[----:B------:R-:W-:Y:S01]  /*dd60*/  ISETP.NE.AND P3, PT, R113, 0x1, PT ;  /* 0x000000017100780c */ /* 0x000fe20003f65270 */
[----:B------:R-:W-:Y:S01]  /*dd70*/  HADD2.F32 R73, -RZ, R74.H0_H0 ;  /* 0x2000004aff497230 */ /* 0x000fe20000004100 */
[----:B------:R-:W-:Y:S01]  /*dd80*/  I2FP.F32.U32 R72, R72 ;  /* 0x0000004800487245 */ /* 0x000fe20000201000 */
[----:B------:R-:W-:Y:S01]  /*dd90*/  BSSY.RECONVERGENT B1, `(.L_x_14550) ;  /* 0x000005a000017945 */ /* 0x000fe20003800200 */
        /* <DEDUP_REMOVED lines=14> */
.L_x_14552:
        /* <DEDUP_REMOVED lines=13> */
.L_x_14554:
[----:B------:R-:W-:Y:S05]  /*df50*/  BSYNC.RECONVERGENT B2 ;  /* 0x0000000000027941 */ /* 0x000fea0003800200 */
.L_x_14553:
        /* <DEDUP_REMOVED lines=61> */
.L_x_14551:
[----:B------:R-:W-:Y:S05]  /*e330*/  BSYNC.RECONVERGENT B1 ;  /* 0x0000000000017941 */ /* 0x000fea0003800200 */
.L_x_14550:
[----:B------:R-:W-:Y:S01]  /*e340*/  I2FP.F32.U32 R92, R112 ;  /* 0x00000070005c7245 */ /* 0x000fe20000201000 */
[----:B------:R-:W-:Y:S01]  /*e350*/  HADD2.F32 R73, -RZ, R102.H0_H0 ;  /* 0x20000066ff497230 */ /* 0x000fe20000004100 */
        /* <DEDUP_REMOVED lines=21> */
.L_x_14557:
        /* <DEDUP_REMOVED lines=13> */
.L_x_14559:
[----:B------:R-:W-:Y:S05]  /*e580*/  BSYNC.RECONVERGENT B2 ;  /* 0x0000000000027941 */ /* 0x000fea0003800200 */
.L_x_14558:
        /* <DEDUP_REMOVED lines=61> */
.L_x_14556:
[----:B------:R-:W-:Y:S05]  /*e960*/  BSYNC.RECONVERGENT B1 ;  /* 0x0000000000017941 */ /* 0x000fea0003800200 */
.L_x_14555:
[----:B------:R-:W-:Y:S01]  /*e970*/  ISETP.NE.AND P4, PT, R113, 0x1, PT ;  /* 0x000000017100780c */ /* 0x000fe20003f85270 */
[----:B------:R-:W-:Y:S01]  /*e980*/  BSSY.RECONVERGENT B1, `(.L_x_14560) ;  /* 0x000005c000017945 */ /* 0x000fe20003800200 */
[----:B------:R-:W-:Y:S01]  /*e990*/  I2FP.F32.U32 R92, R73 ;  /* 0x00000049005c7245 */ /* 0x000fe20000201000 */
[----:B------:R-:W-:Y:S02]  /*e9a0*/  HADD2.F32 R73, -RZ, R74.H1_H1 ;  /* 0x3000004aff497230 */ /* 0x000fe40000004100 */
        /* <DEDUP_REMOVED lines=14> */
.L_x_14562:
        /* <DEDUP_REMOVED lines=13> */
.L_x_14564:
[----:B------:R-:W-:Y:S05]  /*eb60*/  BSYNC.RECONVERGENT B2 ;  /* 0x0000000000027941 */ /* 0x000fea0003800200 */
.L_x_14563:
        /* <DEDUP_REMOVED lines=61> */
.L_x_14561:
[----:B------:R-:W-:Y:S05]  /*ef40*/  BSYNC.RECONVERGENT B1 ;  /* 0x0000000000017941 */ /* 0x000fea0003800200 */
.L_x_14560:
        /* <DEDUP_REMOVED lines=23> */
.L_x_14567:
        /* <DEDUP_REMOVED lines=13> */
.L_x_14569:
[----:B------:R-:W-:Y:S05]  /*f190*/  BSYNC.RECONVERGENT B2 ;  /* 0x0000000000027941 */ /* 0x000fea0003800200 */
.L_x_14568:
        /* <DEDUP_REMOVED lines=61> */
.L_x_14566:
[----:B------:R-:W-:Y:S05]  /*f570*/  BSYNC.RECONVERGENT B1 ;  /* 0x0000000000017941 */ /* 0x000fea0003800200 */
.L_x_14565:
[----:B------:R-:W-:Y:S01]  /*f580*/  ISETP.NE.AND P5, PT, R117, 0x1, PT ;  /* 0x000000017500780c */ /* 0x000fe20003fa5270 */
[----:B------:R-:W-:Y:S01]  /*f590*/  HADD2.F32 R115, -RZ, R75.H0_H0 ;  /* 0x2000004bff737230 */ /* 0x000fe20000004100 */
        /* <DEDUP_REMOVED lines=16> */
.L_x_14572:
        /* <DEDUP_REMOVED lines=13> */
.L_x_14574:
[----:B------:R-:W-:Y:S05]  /*f770*/  BSYNC.RECONVERGENT B2 ;  /* 0x0000000000027941 */ /* 0x000fea0003800200 */
.L_x_14573:
        /* <DEDUP_REMOVED lines=61> */
.L_x_14571:
[----:B------:R-:W-:Y:S05]  /*fb50*/  BSYNC.RECONVERGENT B1 ;  /* 0x0000000000017941 */ /* 0x000fea0003800200 */
.L_x_14570:
        /* <DEDUP_REMOVED lines=23> */
.L_x_14577:
        /* <DEDUP_REMOVED lines=13> */
.L_x_14579:
[----:B------:R-:W-:Y:S05]  /*fda0*/  BSYNC.RECONVERGENT B2 ;  /* 0x0000000000027941 */ /* 0x000fea0003800200 */
.L_x_14578:
        /* <DEDUP_REMOVED lines=61> */
.L_x_14576:
[----:B------:R-:W-:Y:S05]  /*10180*/  BSYNC.RECONVERGENT B1 ;  /* 0x0000000000017941 */ /* 0x000fea0003800200 */
.L_x_14575:
[----:B------:R-:W-:Y:S01]  /*10190*/  ISETP.NE.AND P6, PT, R117, 0x1, PT ;  /* 0x000000017500780c */ /* 0x000fe20003fc5270 */
[----:B------:R-:W-:Y:S01]  /*101a0*/  HADD2.F32 R75, -RZ, R75.H1_H1 ;  /* 0x3000004bff4b7230 */ /* 0x000fe20000004100 */
        /* <DEDUP_REMOVED lines=16> */
.L_x_14582:
        /* <DEDUP_REMOVED lines=15> */
.L_x_14584:
[----:B------:R-:W-:Y:S05]  /*103a0*/  BSYNC.RECONVERGENT B2 ;  /* 0x0000000000027941 */ /* 0x000fea0003800200 */
.L_x_14583:
        /* <DEDUP_REMOVED lines=61> */
.L_x_14581:
[----:B------:R-:W-:Y:S05]  /*10780*/  BSYNC.RECONVERGENT B1 ;  /* 0x0000000000017941 */ /* 0x000fea0003800200 */
.L_x_14580:
        /* <DEDUP_REMOVED lines=11> */
.L_x_14504:
[----:B------:R-:W-:Y:S01]  /*10840*/  ISETP.NE.AND P2, PT, R92, 0x1, PT ;  /* 0x000000015c00780c */ /* 0x000fe20003f45270 */
[----:B------:R-:W-:Y:S01]  /*10850*/  BSSY.RECONVERGENT B1, `(.L_x_14586) ;  /* 0x0000059000017945 */ /* 0x000fe20003800200 */
[----:B0-----:R-:W-:Y:S01]  /*10860*/  IMAD.MOV.U32 R55, RZ, RZ, 0x2 ;  /* 0x00000002ff377424 */ /* 0x001fe200078e00ff */
        /* <DEDUP_REMOVED lines=13> */
.L_x_14588:
        /* <DEDUP_REMOVED lines=13> */
.L_x_14590:
[----:B------:R-:W-:Y:S05]  /*10a10*/  BSYNC.RECONVERGENT B2 ;  /* 0x0000000000027941 */ /* 0x000fea0003800200 */
.L_x_14589:
        /* <DEDUP_REMOVED lines=60> */
.L_x_14587:
[----:B------:R-:W-:Y:S05]  /*10de0*/  BSYNC.RECONVERGENT B1 ;  /* 0x0000000000017941 */ /* 0x000fea0003800200 */
.L_x_14586:
        /* <DEDUP_REMOVED lines=21> */
.L_x_14593:
        /* <DEDUP_REMOVED lines=13> */
.L_x_14595:
[----:B------:R-:W-:Y:S05]  /*11010*/  BSYNC.RECONVERGENT B2 ;  /* 0x0000000000027941 */ /* 0x000fea0003800200 */
.L_x_14594:
        /* <DEDUP_REMOVED lines=61> */
.L_x_14592:
[----:B------:R-:W-:Y:S05]  /*113f0*/  BSYNC.RECONVERGENT B1 ;  /* 0x0000000000017941 */ /* 0x000fea0003800200 */
.L_x_14591:
        /* <DEDUP_REMOVED lines=19> */
.L_x_14598:
        /* <DEDUP_REMOVED lines=13> */
.L_x_14600:
[----:B------:R-:W-:Y:S05]  /*11600*/  BSYNC.RECONVERGENT B2 ;  /* 0x0000000000027941 */ /* 0x000fea0003800200 */
.L_x_14599:
        /* <DEDUP_REMOVED lines=61> */
.L_x_14597:
[----:B------:R-:W-:Y:S05]  /*119e0*/  BSYNC.RECONVERGENT B1 ;  /* 0x0000000000017941 */ /* 0x000fea0003800200 */
.L_x_14596:
        /* <DEDUP_REMOVED lines=19> */
.L_x_14603:
        /* <DEDUP_REMOVED lines=13> */
.L_x_14605:
[----:B------:R-:W-:Y:S05]  /*11bf0*/  BSYNC.RECONVERGENT B2 ;  /* 0x0000000000027941 */ /* 0x000fea0003800200 */
.L_x_14604:
        /* <DEDUP_REMOVED lines=61> */
.L_x_14602:
[----:B------:R-:W-:Y:S05]  /*11fd0*/  BSYNC.RECONVERGENT B1 ;  /* 0x0000000000017941 */ /* 0x000fea0003800200 */
.L_x_14601:
[----:B------:R-:W-:Y:S01]  /*11fe0*/  I2FP.F32.U32 R55, R55 ;  /* 0x0000003700377245 */ /* 0x000fe20000201000 */
[----:B------:R-:W-:Y:S01]  /*11ff0*/  BSSY.RECONVERGENT B1, `(.L_x_14606) ;  /* 0x000005d000017945 */ /* 0x000fe20003800200 */
[----:B------:R-:W-:Y:S01]  /*12000*/  ISETP.NE.AND P2, PT, R92, 0x1, PT ;  /* 0x000000015c00780c */ /* 0x000fe20003f45270 */
[----:B------:R-:W-:Y:S01]  /*12010*/  HADD2.F32 R73, -RZ, R73.H1_H1 ;  /* 0x30000049ff497230 */ /* 0x000fe20000004100 */
        /* <DEDUP_REMOVED lines=15> */
.L_x_14608:
        /* <DEDUP_REMOVED lines=13> */
.L_x_14610:
[----:B------:R-:W-:Y:S05]  /*121e0*/  BSYNC.RECONVERGENT B2 ;  /* 0x0000000000027941 */ /* 0x000fea0003800200 */
.L_x_14609:
        /* <DEDUP_REMOVED lines=61> */
.L_x_14607:
[----:B------:R-:W-:Y:S05]  /*125c0*/  BSYNC.RECONVERGENT B1 ;  /* 0x0000000000017941 */ /* 0x000fea0003800200 */
.L_x_14606:
        /* <DEDUP_REMOVED lines=17> */
.L_x_14613:
        /* <DEDUP_REMOVED lines=13> */
.L_x_14615:
[----:B------:R-:W-:Y:S05]  /*127b0*/  BSYNC.RECONVERGENT B2 ;  /* 0x0000000000027941 */ /* 0x000fea0003800200 */
.L_x_14614:
        /* <DEDUP_REMOVED lines=61> */
.L_x_14612:
[----:B------:R-:W-:Y:S05]  /*12b90*/  BSYNC.RECONVERGENT B1 ;  /* 0x0000000000017941 */ /* 0x000fea0003800200 */
.L_x_14611:
[----:B------:R-:W-:Y:S01]  /*12ba0*/  ISETP.NE.AND P4, PT, R92, 0x1, PT ;  /* 0x000000015c00780c */ /* 0x000fe20003f85270 */
[----:B------:R-:W-:Y:S01]  /*12bb0*/  BSSY.RECONVERGENT B1, `(.L_x_14616) ;  /* 0x000005b000017945 */ /* 0x000fe20003800200 */
[----:B------:R-:W-:Y:S01]  /*12bc0*/  I2FP.F32.U32 R91, R91 ;  /* 0x0000005b005b7245 */ /* 0x000fe20000201000 */
[----:B------:R-:W-:Y:S02]  /*12bd0*/  HADD2.F32 R74, -RZ, R74.H1_H1 ;  /* 0x3000004aff4a7230 */ /* 0x000fe40000004100 */
        /* <DEDUP_REMOVED lines=13> */
.L_x_14618:
        /* <DEDUP_REMOVED lines=13> */
.L_x_14620:
[----:B------:R-:W-:Y:S05]  /*12d80*/  BSYNC.RECONVERGENT B2 ;  /* 0x0000000000027941 */ /* 0x000fea0003800200 */
.L_x_14619:
        /* <DEDUP_REMOVED lines=61> */
.L_x_14617:
[----:B------:R-:W-:Y:S05]  /*13160*/  BSYNC.RECONVERGENT B1 ;  /* 0x0000000000017941 */ /* 0x000fea0003800200 */
.L_x_14616:
[----:B------:R-:W-:Y:S01]  /*13170*/  ISETP.NE.AND P5, PT, R117, 0x1, PT ;  /* 0x000000017500780c */ /* 0x000fe20003fa5270 */
[----:B------:R-:W-:Y:S01]  /*13180*/  BSSY.RECONVERGENT B1, `(.L_x_14621) ;  /* 0x000005b000017945 */ /* 0x000fe20003800200 */
[----:B------:R-:W-:Y:S01]  /*13190*/  I2FP.F32.U32 R91, R91 ;  /* 0x0000005b005b7245 */ /* 0x000fe20000201000 */
[----:B------:R-:W-:Y:S02]  /*131a0*/  HADD2.F32 R90, -RZ, R75.H0_H0 ;  /* 0x2000004bff5a7230 */ /* 0x000fe40000004100 */
        /* <DEDUP_REMOVED lines=13> */
.L_x_14623:
        /* <DEDUP_REMOVED lines=13> */
.L_x_14625:
[----:B------:R-:W-:Y:S05]  /*13350*/  BSYNC.RECONVERGENT B2 ;  /* 0x0000000000027941 */ /* 0x000fea0003800200 */
.L_x_14624:
        /* <DEDUP_REMOVED lines=61> */
.L_x_14622:
[----:B------:R-:W-:Y:S05]  /*13730*/  BSYNC.RECONVERGENT B1 ;  /* 0x0000000000017941 */ /* 0x000fea0003800200 */
.L_x_14621:
        /* <DEDUP_REMOVED lines=37> */
.L_x_14585:
        /* <DEDUP_REMOVED lines=44> */
.L_x_14626:
[----:B------:R-:W-:Y:S02]  /*13c50*/  IMAD.MOV.U32 R117, RZ, RZ, R88 ;  /* 0x000000ffff757224 */ /* 0x000fe400078e0058 */
[----:B------:R-:W-:-:S07]  /*13c60*/  VIADD R0, R0, 0x80 ;  /* 0x0000008000007836 */ /* 0x000fce0000000000 */
.L_x_14503:
[----:B------:R-:W-:Y:S05]  /*13c70*/  BSYNC.RECONVERGENT B0 ;  /* 0x0000000000007941 */ /* 0x000fea0003800200 */
.L_x_14502:
        /* <DEDUP_REMOVED lines=11> */
[----:B------:R-:W1:Y:S01]  /*13d30*/  @P1 LDC.64 R76, c[0x0][0x3a0] ;  /* 0x0000e800ff4c1b82 */ /* 0x000e620000000a00 */
[----:B--2---:R-:W-:-:S04]  /*13d40*/  IMAD.WIDE.U32 R58, R0, 0x10, R58 ;  /* 0x00000010003a7825 */ /* 0x004fc800078e003a */
[----:B---3--:R-:W-:-:S05]  /*13d50*/  @P0 IMAD.WIDE.U32 R56, R0, 0x10, R56 ;  /* 0x0000001000380825 */ /* 0x008fca00078e0038 */
[----:B------:R2:W5:Y:S01]  /*13d60*/  @P0 LDG.E.128 R100, desc[UR6][R56.64] ;  /* 0x0000000638640981 */ /* 0x000562000c1e1d00 */
[----:B-1----:R-:W-:-:S03]  /*13d70*/  @P1 IMAD.WIDE.U32 R88, R0, 0x20, R76 ;  /* 0x0000002000581825 */ /* 0x002fc600078e004c */
[----:B------:R2:W5:Y:S04]  /*13d80*/  LDG.E.128 R76, desc[UR6][R58.64] ;  /* 0x000000063a4c7981 */ /* 0x000568000c1e1d00 */
[----:B------:R2:W5:Y:S04]  /*13d90*/  @P1 LDG.E.128 R40, desc[UR6][R88.64] ;  /* 0x0000000658281981 */ /* 0x000568000c1e1d00 */
[----:B------:R2:W5:Y:S01]  /*13da0*/  @P1 LDG.E.128 R44, desc[UR6][R88.64+0x10] ;  /* 0x00001006582c1981 */ /* 0x000562000c1e1d00 */
[----:B------:R-:W-:Y:S05]  /*13db0*/  @!P0 BRA `(.L_x_14629) ;  /* 0x0000006000608947 */ /* 0x000fea0003800000 */
[----:B------:R-:W-:Y:S01]  /*13dc0*/  ISETP.NE.AND P2, PT, R92, 0x1, PT ;  /* 0x000000015c00780c */ /* 0x000fe20003f45270 */
[----:B------:R-:W-:Y:S01]  /*13dd0*/  BSSY.RECONVERGENT B1, `(.L_x_14630) ;  /* 0x0000059000017945 */ /* 0x000fe20003800200 */
[----:B--2---:R-:W-:Y:S02]  /*13de0*/  HFMA2 R59, -RZ, RZ, 0, 1.1920928955078125e-07 ;  /* 0x00000002ff3b7431 */ /* 0x004fe400000001ff */
        /* <DEDUP_REMOVED lines=13> */
.L_x_14632:
        /* <DEDUP_REMOVED lines=13> */
.L_x_14634:
[----:B------:R-:W-:Y:S05]  /*13f90*/  BSYNC.RECONVERGENT B2 ;  /* 0x0000000000027941 */ /* 0x000fea0003800200 */
.L_x_14633:
[----:B------:R-:W-:Y:S01]  /*13fa0*/  IMAD.WIDE.U32 R58, R107, -0x326172a9, RZ ;  /* 0xcd9e8d576b3a7825 */ /* 0x000fe200078e00ff */
[----:B0-----:R-:W-:Y:S01]  /*13fb0*/  LOP3.LUT R90, R3, UR9, R57, 0x96, !PT ;  /* 0x00000009035a7c12 */ /* 0x001fe2000f8e9639 */
        /* <DEDUP_REMOVED lines=58> */
.L_x_14631:
[----:B------:R-:W-:Y:S05]  /*14360*/  BSYNC.RECONVERGENT B1 ;  /* 0x0000000000017941 */ /* 0x000fea0003800200 */
.L_x_14630:
[----:B------:R-:W1:Y:S01]  /*14370*/  LDC R89, c[0x0][0x404] ;  /* 0x00010100ff597b82 */ /* 0x000e620000000800 */
[----:B------:R-:W-:Y:S01]  /*14380*/  I2FP.F32.U32 R56, R56 ;  /* 0x0000003800387245 */ /* 0x000fe20000201000 */
[----:B0-----:R-:W-:Y:S01]  /*14390*/  IMAD.MOV.U32 R91, RZ, RZ, 0x2f800000 ;  /* 0x2f800000ff5b7424 */ /* 0x001fe200078e00ff */
[----:B------:R-:W-:Y:S01]  /*143a0*/  ISETP.NE.AND P2, PT, R59, 0x1, PT ;  /* 0x000000013b00780c */ /* 0x000fe20003f45270 */
[----:B-----5:R-:W-:Y:S01]  /*143b0*/  HADD2.F32 R57, -RZ, R76.H0_H0 ;  /* 0x2000004cff397230 */ /* 0x020fe20000004100 */
[----:B------:R-:W-:Y:S01]  /*143c0*/  LOP3.LUT R118, R118, 0xffffffef, RZ, 0xc0, !PT ;  /* 0xffffffef76767812 */ /* 0x000fe200078ec0ff */
[----:B------:R-:W-:Y:S01]  /*143d0*/  FFMA.FTZ R56, R56, R91, 1.1641532182693481445e-10 ;  /* 0x2f00000038387423 */ /* 0x000fe2000001005b */
[----:B------:R-:W-:Y:S01]  /*143e0*/  BSSY.RECONVERGENT B1, `(.L_x_14635) ;  /* 0x000005b000017945 */ /* 0x000fe20003800200 */
[----:B------:R-:W0:Y:S01]  /*143f0*/  LDC R90, c[0x0][0x408] ;  /* 0x00010200ff5a7b82 */ /* 0x000e220000000800 */
[----:B------:R-:W-:Y:S01]  /*14400*/  IMAD.MOV.U32 R92, RZ, RZ, 0x2 ;  /* 0x00000002ff5c7424 */ /* 0x000fe200078e00ff */
[----:B------:R-:W-:-:S02]  /*14410*/  MOV R58, R2 ;  /* 0x00000002003a7202 */ /* 0x000fc40000000f00 */
[----:B-1----:R-:W-:Y:S01]  /*14420*/  FSETP.LE.FTZ.AND P4, PT, R56, R89, PT ;  /* 0x000000593800720b */ /* 0x002fe20003f93000 */
[----:B0-----:R-:W-:-:S12]  /*14430*/  FMUL.FTZ R56, R57, R90 ;  /* 0x0000005a39387220 */ /* 0x001fd80000410000 */
        /* <DEDUP_REMOVED lines=10> */
.L_x_14637:
        /* <DEDUP_REMOVED lines=13> */
.L_x_14639:
[----:B------:R-:W-:Y:S05]  /*145b0*/  BSYNC.RECONVERGENT B2 ;  /* 0x0000000000027941 */ /* 0x000fea0003800200 */
.L_x_14638:
        /* <DEDUP_REMOVED lines=61> */
.L_x_14636:
[----:B------:R-:W-:Y:S05]  /*14990*/  BSYNC.RECONVERGENT B1 ;  /* 0x0000000000017941 */ /* 0x000fea0003800200 */
.L_x_14635:
        /* <DEDUP_REMOVED lines=23> */
.L_x_14642:
        /* <DEDUP_REMOVED lines=13> */
.L_x_14644:
[----:B------:R-:W-:Y:S05]  /*14be0*/  BSYNC.RECONVERGENT B2 ;  /* 0x0000000000027941 */ /* 0x000fea0003800200 */
.L_x_14643:
        /* <DEDUP_REMOVED lines=61> */
.L_x_14641:
[----:B------:R-:W-:Y:S05]  /*14fc0*/  BSYNC.RECONVERGENT B1 ;  /* 0x0000000000017941 */ /* 0x000fea0003800200 */
.L_x_14640:
        /* <DEDUP_REMOVED lines=20> */
.L_x_14647:
        /* <DEDUP_REMOVED lines=13> */
.L_x_14649:
[----:B------:R-:W-:Y:S05]  /*151e0*/  BSYNC.RECONVERGENT B2 ;  /* 0x0000000000027941 */ /* 0x000fea0003800200 */
.L_x_14648:
        /* <DEDUP_REMOVED lines=61> */
.L_x_14646:
[----:B------:R-:W-:Y:S05]  /*155c0*/  BSYNC.RECONVERGENT B1 ;  /* 0x0000000000017941 */ /* 0x000fea0003800200 */
.L_x_14645:
        /* <DEDUP_REMOVED lines=23> */
.L_x_14652:
        /* <DEDUP_REMOVED lines=13> */
.L_x_14654:
[----:B------:R-:W-:Y:S05]  /*15810*/  BSYNC.RECONVERGENT B2 ;  /* 0x0000000000027941 */ /* 0x000fea0003800200 */
.L_x_14653:
        /* <DEDUP_REMOVED lines=61> */
.L_x_14651:
[----:B------:R-:W-:Y:S05]  /*15bf0*/  BSYNC.RECONVERGENT B1 ;  /* 0x0000000000017941 */ /* 0x000fea0003800200 */
.L_x_14650:
        /* <DEDUP_REMOVED lines=20> */
.L_x_14657:
        /* <DEDUP_REMOVED lines=13> */
.L_x_14659:
[----:B------:R-:W-:Y:S05]  /*15e10*/  BSYNC.RECONVERGENT B2 ;  /* 0x0000000000027941 */ /* 0x000fea0003800200 */
.L_x_14658:
        /* <DEDUP_REMOVED lines=61> */
.L_x_14656:
[----:B------:R-:W-:Y:S05]  /*161f0*/  BSYNC.RECONVERGENT B1 ;  /* 0x0000000000017941 */ /* 0x000fea0003800200 */
.L_x_14655:
        /* <DEDUP_REMOVED lines=23> */
.L_x_14662:
        /* <DEDUP_REMOVED lines=13> */
.L_x_14664:
[----:B------:R-:W-:Y:S05]  /*16440*/  BSYNC.RECONVERGENT B2 ;  /* 0x0000000000027941 */ /* 0x000fea0003800200 */
.L_x_14663:
        /* <DEDUP_REMOVED lines=61> */
.L_x_14661:
[----:B------:R-:W-:Y:S05]  /*16820*/  BSYNC.RECONVERGENT B1 ;  /* 0x0000000000017941 */ /* 0x000fea0003800200 */
.L_x_14660:
        /* <DEDUP_REMOVED lines=20> */
.L_x_14667:
        /* <DEDUP_REMOVED lines=13> */
.L_x_14669:
[----:B------:R-:W-:Y:S05]  /*16a40*/  BSYNC.RECONVERGENT B2 ;  /* 0x0000000000027941 */ /* 0x000fea0003800200 */
.L_x_14668:
        /* <DEDUP_REMOVED lines=61> */
.L_x_14666:
[----:B------:R-:W-:Y:S05]  /*16e20*/  BSYNC.RECONVERGENT B1 ;  /* 0x0000000000017941 */ /* 0x000fea0003800200 */
.L_x_14665:
        /* <DEDUP_REMOVED lines=23> */
.L_x_14672:
        /* <DEDUP_REMOVED lines=13> */
.L_x_14674:
[----:B------:R-:W-:Y:S05]  /*17070*/  BSYNC.RECONVERGENT B2 ;  /* 0x0000000000027941 */ /* 0x000fea0003800200 */
.L_x_14673:
        /* <DEDUP_REMOVED lines=61> */
.L_x_14671:
[----:B------:R-:W-:Y:S05]  /*17450*/  BSYNC.RECONVERGENT B1 ;  /* 0x0000000000017941 */ /* 0x000fea0003800200 */
.L_x_14670:
        /* <DEDUP_REMOVED lines=18> */
.L_x_14677:
        /* <DEDUP_REMOVED lines=13> */
.L_x_14679:
[----:B------:R-:W-:Y:S05]  /*17650*/  BSYNC.RECONVERGENT B2 ;  /* 0x0000000000027941 */ /* 0x000fea0003800200 */
.L_x_14678:
        /* <DEDUP_REMOVED lines=61> */
.L_x_14676:
[----:B------:R-:W-:Y:S05]  /*17a30*/  BSYNC.RECONVERGENT B1 ;  /* 0x0000000000017941 */ /* 0x000fea0003800200 */
.L_x_14675:
        /* <DEDUP_REMOVED lines=23> */
.L_x_14682:
        /* <DEDUP_REMOVED lines=13> */
.L_x_14684:
[----:B------:R-:W-:Y:S05]  /*17c80*/  BSYNC.RECONVERGENT B2 ;  /* 0x0000000000027941 */ /* 0x000fea0003800200 */
.L_x_14683:
        /* <DEDUP_REMOVED lines=61> */
.L_x_14681:
[----:B------:R-:W-:Y:S05]  /*18060*/  BSYNC.RECONVERGENT B1 ;  /* 0x0000000000017941 */ /* 0x000fea0003800200 */
.L_x_14680:
        /* <DEDUP_REMOVED lines=18> */
.L_x_14687:
        /* <DEDUP_REMOVED lines=13> */
.L_x_14689:
[----:B------:R-:W-:Y:S05]  /*18260*/  BSYNC.RECONVERGENT B2 ;  /* 0x0000000000027941 */ /* 0x000fea0003800200 */
.L_x_14688:
        /* <DEDUP_REMOVED lines=61> */
.L_x_14686:
[----:B------:R-:W-:Y:S05]  /*18640*/  BSYNC.RECONVERGENT B1 ;  /* 0x0000000000017941 */ /* 0x000fea0003800200 */
.L_x_14685:
        /* <DEDUP_REMOVED lines=23> */
.L_x_14692:
        /* <DEDUP_REMOVED lines=13> */
.L_x_14694:
[----:B------:R-:W-:Y:S05]  /*18890*/  BSYNC.RECONVERGENT B2 ;  /* 0x0000000000027941 */ /* 0x000fea0003800200 */
.L_x_14693:
        /* <DEDUP_REMOVED lines=61> */
.L_x_14691:
[----:B------:R-:W-:Y:S05]  /*18c70*/  BSYNC.RECONVERGENT B1 ;  /* 0x0000000000017941 */ /* 0x000fea0003800200 */
.L_x_14690:
        /* <DEDUP_REMOVED lines=18> */
.L_x_14697:
        /* <DEDUP_REMOVED lines=13> */
.L_x_14699:
[----:B------:R-:W-:Y:S05]  /*18e70*/  BSYNC.RECONVERGENT B2 ;  /* 0x0000000000027941 */ /* 0x000fea0003800200 */
.L_x_14698:
        /* <DEDUP_REMOVED lines=61> */
.L_x_14696:
[----:B------:R-:W-:Y:S05]  /*19250*/  BSYNC.RECONVERGENT B1 ;  /* 0x0000000000017941 */ /* 0x000fea0003800200 */
.L_x_14695:
        /* <DEDUP_REMOVED lines=23> */
.L_x_14702:
        /* <DEDUP_REMOVED lines=13> */
.L_x_14704:
[----:B------:R-:W-:Y:S05]  /*194a0*/  BSYNC.RECONVERGENT B2 ;  /* 0x0000000000027941 */ /* 0x000fea0003800200 */
.L_x_14703:
        /* <DEDUP_REMOVED lines=61> */
.L_x_14701:
[----:B------:R-:W-:Y:S05]  /*19880*/  BSYNC.RECONVERGENT B1 ;  /* 0x0000000000017941 */ /* 0x000fea0003800200 */
.L_x_14700:
        /* <DEDUP_REMOVED lines=18> */
.L_x_14707:
        /* <DEDUP_REMOVED lines=15> */
.L_x_14709:
[----:B------:R-:W-:Y:S05]  /*19aa0*/  BSYNC.RECONVERGENT B2 ;  /* 0x0000000000027941 */ /* 0x000fea0003800200 */
.L_x_14708:
        /* <DEDUP_REMOVED lines=61> */
.L_x_14706:
[----:B------:R-:W-:Y:S05]  /*19e80*/  BSYNC.RECONVERGENT B1 ;  /* 0x0000000000017941 */ /* 0x000fea0003800200 */
.L_x_14705:
        /* <DEDUP_REMOVED lines=11> */
.L_x_14629:
        /* <DEDUP_REMOVED lines=16> */
.L_x_14713:
        /* <DEDUP_REMOVED lines=13> */
.L_x_14715:
[----:B------:R-:W-:Y:S05]  /*1a110*/  BSYNC.RECONVERGENT B2 ;  /* 0x0000000000027941 */ /* 0x000fea0003800200 */
.L_x_14714:
        /* <DEDUP_REMOVED lines=60> */
.L_x_14712:
[----:B------:R-:W-:Y:S05]  /*1a4e0*/  BSYNC.RECONVERGENT B1 ;  /* 0x0000000000017941 */ /* 0x000fea0003800200 */
.L_x_14711:
[----:B------:R-:W1:Y:S01]  /*1a4f0*/  LDC R89, c[0x0][0x404] ;  /* 0x00010100ff597b82 */ /* 0x000e620000000800 */
[----:B------:R-:W-:Y:S01]  /*1a500*/  I2FP.F32.U32 R57, R56 ;  /* 0x0000003800397245 */ /* 0x000fe20000201000 */
[----:B------:R-:W-:Y:S01]  /*1a510*/  HFMA2 R56, -RZ, RZ, 0.1171875, 0 ;  /* 0x2f800000ff387431 */ /* 0x000fe200000001ff */
[----:B------:R-:W-:Y:S01]  /*1a520*/  ISETP.NE.AND P2, PT, R59, 0x1, PT ;  /* 0x000000013b00780c */ /* 0x000fe20003f45270 */
[----:B------:R-:W-:Y:S01]  /*1a530*/  BSSY.RECONVERGENT B1, `(.L_x_14716) ;  /* 0x000005c000017945 */ /* 0x000fe20003800200 */
[----:B------:R-:W-:Y:S01]  /*1a540*/  LOP3.LUT R118, R118, 0xffffffef, RZ, 0xc0, !PT ;  /* 0xffffffef76767812 */ /* 0x000fe200078ec0ff */
[----:B0-----:R-:W-:Y:S02]  /*1a550*/  IMAD.MOV.U32 R90, RZ, RZ, 0x2 ;  /* 0x00000002ff5a7424 */ /* 0x001fe400078e00ff */
[----:B------:R-:W-:Y:S01]  /*1a560*/  FFMA.FTZ R58, R57, R56, 1.1641532182693481445e-10 ;  /* 0x2f000000393a7423 */ /* 0x000fe20000010038 */
[----:B-----5:R-:W-:-:S04]  /*1a570*/  HADD2.F32 R57, -RZ, R76.H0_H0 ;  /* 0x2000004cff397230 */ /* 0x020fc80000004100 */
[----:B-1----:R-:W-:Y:S01]  /*1a580*/  FSETP.LE.FTZ.AND P3, PT, R58, R89, PT ;  /* 0x000000593a00720b */ /* 0x002fe20003f73000 */
        /* <DEDUP_REMOVED lines=11> */
.L_x_14718:
        /* <DEDUP_REMOVED lines=13> */
.L_x_14720:
[----:B------:R-:W-:Y:S05]  /*1a710*/  BSYNC.RECONVERGENT B2 ;  /* 0x0000000000027941 */ /* 0x000fea0003800200 */
.L_x_14719:
        /* <DEDUP_REMOVED lines=61> */
.L_x_14717:
[----:B------:R-:W-:Y:S05]  /*1aaf0*/  BSYNC.RECONVERGENT B1 ;  /* 0x0000000000017941 */ /* 0x000fea0003800200 */
.L_x_14716:
        /* <DEDUP_REMOVED lines=19> */
.L_x_14723:
        /* <DEDUP_REMOVED lines=13> */
.L_x_14725:
[----:B------:R-:W-:Y:S05]  /*1ad00*/  BSYNC.RECONVERGENT B2 ;  /* 0x0000000000027941 */ /* 0x000fea0003800200 */
.L_x_14724:
        /* <DEDUP_REMOVED lines=61> */
.L_x_14722:
[----:B------:R-:W-:Y:S05]  /*1b0e0*/  BSYNC.RECONVERGENT B1 ;  /* 0x0000000000017941 */ /* 0x000fea0003800200 */
.L_x_14721:
        /* <DEDUP_REMOVED lines=19> */
.L_x_14728:
        /* <DEDUP_REMOVED lines=13> */
.L_x_14730:
[----:B------:R-:W-:Y:S05]  /*1b2f0*/  BSYNC.RECONVERGENT B2 ;  /* 0x0000000000027941 */ /* 0x000fea0003800200 */
.L_x_14729:
        /* <DEDUP_REMOVED lines=61> */
.L_x_14727:
[----:B------:R-:W-:Y:S05]  /*1b6d0*/  BSYNC.RECONVERGENT B1 ;  /* 0x0000000000017941 */ /* 0x000fea0003800200 */
.L_x_14726:
        /* <DEDUP_REMOVED lines=19> */
.L_x_14733:
        /* <DEDUP_REMOVED lines=13> */
.L_x_14735:
[----:B------:R-:W-:Y:S05]  /*1b8e0*/  BSYNC.RECONVERGENT B2 ;  /* 0x0000000000027941 */ /* 0x000fea0003800200 */
.L_x_14734:
        /* <DEDUP_REMOVED lines=61> */
.L_x_14732:
[----:B------:R-:W-:Y:S05]  /*1bcc0*/  BSYNC.RECONVERGENT B1 ;  /* 0x0000000000017941 */ /* 0x000fea0003800200 */
.L_x_14731:
        /* <DEDUP_REMOVED lines=17> */
.L_x_14738:
        /* <DEDUP_REMOVED lines=13> */
.L_x_14740:
[----:B------:R-:W-:Y:S05]  /*1beb0*/  BSYNC.RECONVERGENT B2 ;  /* 0x0000000000027941 */ /* 0x000fea0003800200 */
.L_x_14739:
        /* <DEDUP_REMOVED lines=61> */
.L_x_14737:
[----:B------:R-:W-:Y:S05]  /*1c290*/  BSYNC.RECONVERGENT B1 ;  /* 0x0000000000017941 */ /* 0x000fea0003800200 */
.L_x_14736:
        /* <DEDUP_REMOVED lines=17> */
.L_x_14743:
        /* <DEDUP_REMOVED lines=13> */
.L_x_14745:
[----:B------:R-:W-:Y:S05]  /*1c480*/  BSYNC.RECONVERGENT B2 ;  /* 0x0000000000027941 */ /* 0x000fea0003800200 */
.L_x_14744:
        /* <DEDUP_REMOVED lines=61> */
.L_x_14742:
[----:B------:R-:W-:Y:S05]  /*1c860*/  BSYNC.RECONVERGENT B1 ;  /* 0x0000000000017941 */ /* 0x000fea0003800200 */
.L_x_14741:
        /* <DEDUP_REMOVED lines=17> */
.L_x_14748:
        /* <DEDUP_REMOVED lines=13> */
.L_x_14750:
[----:B------:R-:W-:Y:S05]  /*1ca50*/  BSYNC.RECONVERGENT B2 ;  /* 0x0000000000027941 */ /* 0x000fea0003800200 */
.L_x_14749:
        /* <DEDUP_REMOVED lines=61> */
.L_x_14747:
[----:B------:R-:W-:Y:S05]  /*1ce30*/  BSYNC.RECONVERGENT B1 ;  /* 0x0000000000017941 */ /* 0x000fea0003800200 */
.L_x_14746:
        /* <DEDUP_REMOVED lines=37> */
.L_x_14710:
        /* <DEDUP_REMOVED lines=44> */
.L_x_14751:
[----:B------:R-:W-:Y:S02]  /*1d350*/  IMAD.MOV.U32 R117, RZ, RZ, R88 ;  /* 0x000000ffff757224 */ /* 0x000fe400078e0058 */
[----:B------:R-:W-:-:S07]  /*1d360*/  VIADD R0, R0, 0x80 ;  /* 0x0000008000007836 */ /* 0x000fce0000000000 */
.L_x_14628:
[----:B------:R-:W-:Y:S05]  /*1d370*/  BSYNC.RECONVERGENT B0 ;  /* 0x0000000000007941 */ /* 0x000fea0003800200 */
.L_x_14627:
        /* <DEDUP_REMOVED lines=36> */
.L_x_14757:
        /* <DEDUP_REMOVED lines=13> */
.L_x_14759:
[----:B------:R-:W-:Y:S05]  /*1d690*/  BSYNC.RECONVERGENT B2 ;  /* 0x0000000000027941 */ /* 0x000fea0003800200 */
.L_x_14758:
        /* <DEDUP_REMOVED lines=60> */
.L_x_14756:
[----:B------:R-:W-:Y:S05]  /*1da60*/  BSYNC.RECONVERGENT B1 ;  /* 0x0000000000017941 */ /* 0x000fea0003800200 */
.L_x_14755:
        /* <DEDUP_REMOVED lines=23> */
.L_x_14762:
        /* <DEDUP_REMOVED lines=13> */
.L_x_14764:
[----:B------:R-:W-:Y:S05]  /*1dcb0*/  BSYNC.RECONVERGENT B2 ;  /* 0x0000000000027941 */ /* 0x000fea0003800200 */
.L_x_14763:
        /* <DEDUP_REMOVED lines=61> */
.L_x_14761:
[----:B------:R-:W-:Y:S05]  /*1e090*/  BSYNC.RECONVERGENT B1 ;  /* 0x0000000000017941 */ /* 0x000fea0003800200 */
.L_x_14760:
        /* <DEDUP_REMOVED lines=23> */
.L_x_14767:
        /* <DEDUP_REMOVED lines=13> */
.L_x_14769:
[----:B------:R-:W-:Y:S05]  /*1e2e0*/  BSYNC.RECONVERGENT B2 ;  /* 0x0000000000027941 */ /* 0x000fea0003800200 */
.L_x_14768:
        /* <DEDUP_REMOVED lines=61> */
.L_x_14766:
[----:B------:R-:W-:Y:S05]  /*1e6c0*/  BSYNC.RECONVERGENT B1 ;  /* 0x0000000000017941 */ /* 0x000fea0003800200 */
.L_x_14765:
        /* <DEDUP_REMOVED lines=20> */
.L_x_14772:
        /* <DEDUP_REMOVED lines=13> */
.L_x_14774:
[----:B------:R-:W-:Y:S05]  /*1e8e0*/  BSYNC.RECONVERGENT B2 ;  /* 0x0000000000027941 */ /* 0x000fea0003800200 */
.L_x_14773:
        /* <DEDUP_REMOVED lines=61> */
.L_x_14771:
[----:B------:R-:W-:Y:S05]  /*1ecc0*/  BSYNC.RECONVERGENT B1 ;  /* 0x0000000000017941 */ /* 0x000fea0003800200 */
.L_x_14770:
        /* <DEDUP_REMOVED lines=23> */
.L_x_14777:
        /* <DEDUP_REMOVED lines=13> */
.L_x_14779:
[----:B------:R-:W-:Y:S05]  /*1ef10*/  BSYNC.RECONVERGENT B2 ;  /* 0x0000000000027941 */ /* 0x000fea0003800200 */
.L_x_14778:
        /* <DEDUP_REMOVED lines=61> */
.L_x_14776:
[----:B------:R-:W-:Y:S05]  /*1f2f0*/  BSYNC.RECONVERGENT B1 ;  /* 0x0000000000017941 */ /* 0x000fea0003800200 */
.L_x_14775:
        /* <DEDUP_REMOVED lines=20> */
.L_x_14782:
        /* <DEDUP_REMOVED lines=13> */
.L_x_14784:
[----:B------:R-:W-:Y:S05]  /*1f510*/  BSYNC.RECONVERGENT B2 ;  /* 0x0000000000027941 */ /* 0x000fea0003800200 */
.L_x_14783:
        /* <DEDUP_REMOVED lines=61> */
.L_x_14781:
[----:B------:R-:W-:Y:S05]  /*1f8f0*/  BSYNC.RECONVERGENT B1 ;  /* 0x0000000000017941 */ /* 0x000fea0003800200 */
.L_x_14780:
        /* <DEDUP_REMOVED lines=23> */
.L_x_14787:
        /* <DEDUP_REMOVED lines=13> */
.L_x_14789:
[----:B------:R-:W-:Y:S05]  /*1fb40*/  BSYNC.RECONVERGENT B2 ;  /* 0x0000000000027941 */ /* 0x000fea0003800200 */
.L_x_14788:
        /* <DEDUP_REMOVED lines=61> */
.L_x_14786:
[----:B------:R-:W-:Y:S05]  /*1ff20*/  BSYNC.RECONVERGENT B1 ;  /* 0x0000000000017941 */ /* 0x000fea0003800200 */
.L_x_14785:
        /* <DEDUP_REMOVED lines=20> */
.L_x_14792:
        /* <DEDUP_REMOVED lines=13> */
.L_x_14794:
[----:B------:R-:W-:Y:S05]  /*20140*/  BSYNC.RECONVERGENT B2 ;  /* 0x0000000000027941 */ /* 0x000fea0003800200 */
.L_x_14793:
        /* <DEDUP_REMOVED lines=61> */
.L_x_14791:
[----:B------:R-:W-:Y:S05]  /*20520*/  BSYNC.RECONVERGENT B1 ;  /* 0x0000000000017941 */ /* 0x000fea0003800200 */
.L_x_14790:
        /* <DEDUP_REMOVED lines=23> */
.L_x_14797:
        /* <DEDUP_REMOVED lines=13> */
.L_x_14799:
[----:B------:R-:W-:Y:S05]  /*20770*/  BSYNC.RECONVERGENT B2 ;  /* 0x0000000000027941 */ /* 0x000fea0003800200 */
.L_x_14798:
        /* <DEDUP_REMOVED lines=61> */
.L_x_14796:
[----:B------:R-:W-:Y:S05]  /*20b50*/  BSYNC.RECONVERGENT B1 ;  /* 0x0000000000017941 */ /* 0x000fea0003800200 */
.L_x_14795:
        /* <DEDUP_REMOVED lines=18> */
.L_x_14802:
        /* <DEDUP_REMOVED lines=13> */
.L_x_14804:
[----:B------:R-:W-:Y:S05]  /*20d50*/  BSYNC.RECONVERGENT B2 ;  /* 0x0000000000027941 */ /* 0x000fea0003800200 */
.L_x_14803:
        /* <DEDUP_REMOVED lines=61> */
.L_x_14801:
[----:B------:R-:W-:Y:S05]  /*21130*/  BSYNC.RECONVERGENT B1 ;  /* 0x0000000000017941 */ /* 0x000fea0003800200 */
.L_x_14800:
        /* <DEDUP_REMOVED lines=23> */
.L_x_14807:
        /* <DEDUP_REMOVED lines=13> */
.L_x_14809:
[----:B------:R-:W-:Y:S05]  /*21380*/  BSYNC.RECONVERGENT B2 ;  /* 0x0000000000027941 */ /* 0x000fea0003800200 */
.L_x_14808:
        /* <DEDUP_REMOVED lines=61> */
.L_x_14806:
[----:B------:R-:W-:Y:S05]  /*21760*/  BSYNC.RECONVERGENT B1 ;  /* 0x0000000000017941 */ /* 0x000fea0003800200 */
.L_x_14805:
        /* <DEDUP_REMOVED lines=18> */
.L_x_14812:
        /* <DEDUP_REMOVED lines=13> */
.L_x_14814:
[----:B------:R-:W-:Y:S05]  /*21960*/  BSYNC.RECONVERGENT B2 ;  /* 0x0000000000027941 */ /* 0x000fea0003800200 */
.L_x_14813:
        /* <DEDUP_REMOVED lines=61> */
.L_x_14811:
[----:B------:R-:W-:Y:S05]  /*21d40*/  BSYNC.RECONVERGENT B1 ;  /* 0x0000000000017941 */ /* 0x000fea0003800200 */
.L_x_14810:
        /* <DEDUP_REMOVED lines=23> */
.L_x_14817:
        /* <DEDUP_REMOVED lines=13> */
.L_x_14819:
[----:B------:R-:W-:Y:S05]  /*21f90*/  BSYNC.RECONVERGENT B2 ;  /* 0x0000000000027941 */ /* 0x000fea0003800200 */
.L_x_14818:
        /* <DEDUP_REMOVED lines=61> */
.L_x_14816:
[----:B------:R-:W-:Y:S05]  /*22370*/  BSYNC.RECONVERGENT B1 ;  /* 0x0000000000017941 */ /* 0x000fea0003800200 */
.L_x_14815:
        /* <DEDUP_REMOVED lines=18> */
.L_x_14822:
        /* <DEDUP_REMOVED lines=13> */
.L_x_14824:
[----:B------:R-:W-:Y:S05]  /*22570*/  BSYNC.RECONVERGENT B2 ;  /* 0x0000000000027941 */ /* 0x000fea0003800200 */
.L_x_14823:
        /* <DEDUP_REMOVED lines=61> */
.L_x_14821:
[----:B------:R-:W-:Y:S05]  /*22950*/  BSYNC.RECONVERGENT B1 ;  /* 0x0000000000017941 */ /* 0x000fea0003800200 */
.L_x_14820:
        /* <DEDUP_REMOVED lines=23> */
.L_x_14827:
        /* <DEDUP_REMOVED lines=13> */
.L_x_14829:
[----:B------:R-:W-:Y:S05]  /*22ba0*/  BSYNC.RECONVERGENT B2 ;  /* 0x0000000000027941 */ /* 0x000fea0003800200 */
.L_x_14828:
        /* <DEDUP_REMOVED lines=61> */
.L_x_14826:
[----:B------:R-:W-:Y:S05]  /*22f80*/  BSYNC.RECONVERGENT B1 ;  /* 0x0000000000017941 */ /* 0x000fea0003800200 */
.L_x_14825:
        /* <DEDUP_REMOVED lines=18> */
.L_x_14832:
        /* <DEDUP_REMOVED lines=15> */
.L_x_14834:
[----:B------:R-:W-:Y:S05]  /*231a0*/  BSYNC.RECONVERGENT B2 ;  /* 0x0000000000027941 */ /* 0x000fea0003800200 */
.L_x_14833:
        /* <DEDUP_REMOVED lines=61> */
.L_x_14831:
[----:B------:R-:W-:Y:S05]  /*23580*/  BSYNC.RECONVERGENT B1 ;  /* 0x0000000000017941 */ /* 0x000fea0003800200 */
.L_x_14830:
        /* <DEDUP_REMOVED lines=11> */
.L_x_14754:
        /* <DEDUP_REMOVED lines=16> */
.L_x_14838:
        /* <DEDUP_REMOVED lines=13> */
.L_x_14840:
[----:B------:R-:W-:Y:S05]  /*23810*/  BSYNC.RECONVERGENT B2 ;  /* 0x0000000000027941 */ /* 0x000fea0003800200 */
.L_x_14839:
        /* <DEDUP_REMOVED lines=60> */
.L_x_14837:
[----:B------:R-:W-:Y:S05]  /*23be0*/  BSYNC.RECONVERGENT B1 ;  /* 0x0000000000017941 */ /* 0x000fea0003800200 */
.L_x_14836:
        /* <DEDUP_REMOVED lines=21> */
.L_x_14843:
        /* <DEDUP_REMOVED lines=13> */
.L_x_14845:
[----:B------:R-:W-:Y:S05]  /*23e10*/  BSYNC.RECONVERGENT B2 ;  /* 0x0000000000027941 */ /* 0x000fea0003800200 */
.L_x_14844:
        /* <DEDUP_REMOVED lines=61> */
.L_x_14842:
[----:B------:R-:W-:Y:S05]  /*241f0*/  BSYNC.RECONVERGENT B1 ;  /* 0x0000000000017941 */ /* 0x000fea0003800200 */
.L_x_14841:
        /* <DEDUP_REMOVED lines=19> */
.L_x_14848:
        /* <DEDUP_REMOVED lines=13> */
.L_x_14850:
[----:B------:R-:W-:Y:S05]  /*24400*/  BSYNC.RECONVERGENT B2 ;  /* 0x0000000000027941 */ /* 0x000fea0003800200 */
.L_x_14849:
        /* <DEDUP_REMOVED lines=61> */
.L_x_14847:
[----:B------:R-:W-:Y:S05]  /*247e0*/  BSYNC.RECONVERGENT B1 ;  /* 0x0000000000017941 */ /* 0x000fea0003800200 */
.L_x_14846:
        /* <DEDUP_REMOVED lines=19> */
.L_x_14853:
        /* <DEDUP_REMOVED lines=13> */
.L_x_14855:
[----:B------:R-:W-:Y:S05]  /*249f0*/  BSYNC.RECONVERGENT B2 ;  /* 0x0000000000027941 */ /* 0x000fea0003800200 */
.L_x_14854:
        /* <DEDUP_REMOVED lines=61> */
.L_x_14852:
[----:B------:R-:W-:Y:S05]  /*24dd0*/  BSYNC.RECONVERGENT B1 ;  /* 0x0000000000017941 */ /* 0x000fea0003800200 */
.L_x_14851:
        /* <DEDUP_REMOVED lines=19> */
.L_x_14858:
        /* <DEDUP_REMOVED lines=13> */
.L_x_14860:
[----:B------:R-:W-:Y:S05]  /*24fe0*/  BSYNC.RECONVERGENT B2 ;  /* 0x0000000000027941 */ /* 0x000fea0003800200 */
.L_x_14859:
        /* <DEDUP_REMOVED lines=61> */
.L_x_14857:
[----:B------:R-:W-:Y:S05]  /*253c0*/  BSYNC.RECONVERGENT B1 ;  /* 0x0000000000017941 */ /* 0x000fea0003800200 */
.L_x_14856:
        /* <DEDUP_REMOVED lines=17> */
.L_x_14863:
        /* <DEDUP_REMOVED lines=13> */
.L_x_14865:
[----:B------:R-:W-:Y:S05]  /*255b0*/  BSYNC.RECONVERGENT B2 ;  /* 0x0000000000027941 */ /* 0x000fea0003800200 */
.L_x_14864:
        /* <DEDUP_REMOVED lines=61> */
.L_x_14862:
[----:B------:R-:W-:Y:S05]  /*25990*/  BSYNC.RECONVERGENT B1 ;  /* 0x0000000000017941 */ /* 0x000fea0003800200 */
.L_x_14861:
        /* <DEDUP_REMOVED lines=17> */
.L_x_14868:
        /* <DEDUP_REMOVED lines=13> */
.L_x_14870:
[----:B------:R-:W-:Y:S05]  /*25b80*/  BSYNC.RECONVERGENT B2 ;  /* 0x0000000000027941 */ /* 0x000fea0003800200 */
.L_x_14869:
        /* <DEDUP_REMOVED lines=61> */
.L_x_14867:
[----:B------:R-:W-:Y:S05]  /*25f60*/  BSYNC.RECONVERGENT B1 ;  /* 0x0000000000017941 */ /* 0x000fea0003800200 */
.L_x_14866:
        /* <DEDUP_REMOVED lines=17> */
.L_x_14873:
        /* <DEDUP_REMOVED lines=13> */
.L_x_14875:
[----:B------:R-:W-:Y:S05]  /*26150*/  BSYNC.RECONVERGENT B2 ;  /* 0x0000000000027941 */ /* 0x000fea0003800200 */
.L_x_14874:
        /* <DEDUP_REMOVED lines=61> */
.L_x_14872:
[----:B------:R-:W-:Y:S05]  /*26530*/  BSYNC.RECONVERGENT B1 ;  /* 0x0000000000017941 */ /* 0x000fea0003800200 */
.L_x_14871:
        /* <DEDUP_REMOVED lines=37> */
.L_x_14835:
        /* <DEDUP_REMOVED lines=44> */
.L_x_14876:
[----:B------:R-:W-:Y:S02]  /*26a50*/  IMAD.MOV.U32 R117, RZ, RZ, R88 ;  /* 0x000000ffff757224 */ /* 0x000fe400078e0058 */
[----:B------:R-:W-:-:S07]  /*26a60*/  VIADD R0, R0, 0x80 ;  /* 0x0000008000007836 */ /* 0x000fce0000000000 */
.L_x_14753:
[----:B------:R-:W-:Y:S05]  /*26a70*/  BSYNC.RECONVERGENT B0 ;  /* 0x0000000000007941 */ /* 0x000fea0003800200 */
.L_x_14752:
        /* <DEDUP_REMOVED lines=23> */
[----:B--2---:R-:W-:Y:S02]  /*26bf0*/  IMAD.MOV.U32 R64, RZ, RZ, R2 ;  /* 0x000000ffff407224 */ /* 0x004fe400078e0002 */
        /* <DEDUP_REMOVED lines=12> */
.L_x_14882:
        /* <DEDUP_REMOVED lines=13> */
.L_x_14884:
[----:B------:R-:W-:Y:S05]  /*26d90*/  BSYNC.RECONVERGENT B2 ;  /* 0x0000000000027941 */ /* 0x000fea0003800200 */
.L_x_14883:
[----:B------:R-:W-:Y:S01]  /*26da0*/  IMAD.WIDE.U32 R66, R107, -0x326172a9, RZ ;  /* 0xcd9e8d576b427825 */ /* 0x000fe200078e00ff */
[----:B0-----:R-:W-:Y:S01]  /*26db0*/  LOP3.LUT R90, R3, UR9, R65, 0x96, !PT ;  /* 0x00000009035a7c12 */ /* 0x001fe2000f8e9641 */
        /* <DEDUP_REMOVED lines=58> */
.L_x_14881:
[----:B------:R-:W-:Y:S05]  /*27160*/  BSYNC.RECONVERGENT B1 ;  /* 0x0000000000017941 */ /* 0x000fea0003800200 */
.L_x_14880:
[----:B0-----:R-:W0:Y:S01]  /*27170*/  LDC R90, c[0x0][0x404] ;  /* 0x00010100ff5a7b82 */ /* 0x001e220000000800 */
        /* <DEDUP_REMOVED lines=22> */
.L_x_14887:
        /* <DEDUP_REMOVED lines=13> */
.L_x_14889:
[----:B------:R-:W-:Y:S05]  /*273b0*/  BSYNC.RECONVERGENT B2 ;  /* 0x0000000000027941 */ /* 0x000fea0003800200 */
.L_x_14888:
        /* <DEDUP_REMOVED lines=61> */
.L_x_14886:
[----:B------:R-:W-:Y:S05]  /*27790*/  BSYNC.RECONVERGENT B1 ;  /* 0x0000000000017941 */ /* 0x000fea0003800200 */
.L_x_14885:
[----:B------:R-:W-:Y:S01]  /*277a0*/  I2FP.F32.U32 R66, R67 ;  /* 0x0000004300427245 */ /* 0x000fe20000201000 */
[----:B------:R-:W-:Y:S01]  /*277b0*/  HADD2.F32 R92, -RZ, R100.H0_H0 ;  /* 0x20000064ff5c7230 */ /* 0x000fe20000004100 */
[----:B------:R-:W-:Y:S01]  /*277c0*/  FSEL R64, R64, RZ, P4 ;  /* 0x000000ff40407208 */ /* 0x000fe20002000000 */
        /* <DEDUP_REMOVED lines=20> */
.L_x_14892:
        /* <DEDUP_REMOVED lines=13> */
.L_x_14894:
[----:B------:R-:W-:Y:S05]  /*279e0*/  BSYNC.RECONVERGENT B2 ;  /* 0x0000000000027941 */ /* 0x000fea0003800200 */
.L_x_14893:
        /* <DEDUP_REMOVED lines=61> */
.L_x_14891:
[----:B------:R-:W-:Y:S05]  /*27dc0*/  BSYNC.RECONVERGENT B1 ;  /* 0x0000000000017941 */ /* 0x000fea0003800200 */
.L_x_14890:
        /* <DEDUP_REMOVED lines=20> */
.L_x_14897:
        /* <DEDUP_REMOVED lines=13> */
.L_x_14899:
[----:B------:R-:W-:Y:S05]  /*27fe0*/  BSYNC.RECONVERGENT B2 ;  /* 0x0000000000027941 */ /* 0x000fea0003800200 */
.L_x_14898:
        /* <DEDUP_REMOVED lines=61> */
.L_x_14896:
[----:B------:R-:W-:Y:S05]  /*283c0*/  BSYNC.RECONVERGENT B1 ;  /* 0x0000000000017941 */ /* 0x000fea0003800200 */
.L_x_14895:
        /* <DEDUP_REMOVED lines=23> */
.L_x_14902:
        /* <DEDUP_REMOVED lines=13> */
.L_x_14904:
[----:B------:R-:W-:Y:S05]  /*28610*/  BSYNC.RECONVERGENT B2 ;  /* 0x0000000000027941 */ /* 0x000fea0003800200 */
.L_x_14903:
        /* <DEDUP_REMOVED lines=61> */
.L_x_14901:
[----:B------:R-:W-:Y:S05]  /*289f0*/  BSYNC.RECONVERGENT B1 ;  /* 0x0000000000017941 */ /* 0x000fea0003800200 */
.L_x_14900:
        /* <DEDUP_REMOVED lines=20> */
.L_x_14907:
        /* <DEDUP_REMOVED lines=13> */
.L_x_14909:
[----:B------:R-:W-:Y:S05]  /*28c10*/  BSYNC.RECONVERGENT B2 ;  /* 0x0000000000027941 */ /* 0x000fea0003800200 */
.L_x_14908:
        /* <DEDUP_REMOVED lines=61> */
.L_x_14906:
[----:B------:R-:W-:Y:S05]  /*28ff0*/  BSYNC.RECONVERGENT B1 ;  /* 0x0000000000017941 */ /* 0x000fea0003800200 */
.L_x_14905:
        /* <DEDUP_REMOVED lines=23> */
.L_x_14912:
        /* <DEDUP_REMOVED lines=13> */
.L_x_14914:
[----:B------:R-:W-:Y:S05]  /*29240*/  BSYNC.RECONVERGENT B2 ;  /* 0x0000000000027941 */ /* 0x000fea0003800200 */
.L_x_14913:
        /* <DEDUP_REMOVED lines=59> */
[----:B------:R-:W-:Y:S02]  /*29600*/  LOP3.LUT R95, R112, UR5, R115, 0x96, !PT ;  /* 0x00000005705f7c12 */ /* 0x000fe4000f8e9673 */
[----:B------:R-:W-:-:S07]  /*29610*/  MOV R88, R114 ;  /* 0x0000007200587202 */ /* 0x000fce0000000f00 */
.L_x_14911:
[----:B------:R-:W-:Y:S05]  /*29620*/  BSYNC.RECONVERGENT B1 ;  /* 0x0000000000017941 */ /* 0x000fea0003800200 */
.L_x_14910:
        /* <DEDUP_REMOVED lines=20> */
.L_x_14917:
        /* <DEDUP_REMOVED lines=13> */
.L_x_14919:
[----:B------:R-:W-:Y:S05]  /*29840*/  BSYNC.RECONVERGENT B2 ;  /* 0x0000000000027941 */ /* 0x000fea0003800200 */
.L_x_14918:
        /* <DEDUP_REMOVED lines=59> */
[----:B------:R-:W-:Y:S02]  /*29c00*/  IMAD.MOV.U32 R88, RZ, RZ, R112 ;  /* 0x000000ffff587224 */ /* 0x000fe400078e0070 */
[----:B------:R-:W-:-:S07]  /*29c10*/  HFMA2 R112, -RZ, RZ, 0, 0 ;  /* 0x00000000ff707431 */ /* 0x000fce00000001ff */
.L_x_14916:
[----:B------:R-:W-:Y:S05]  /*29c20*/  BSYNC.RECONVERGENT B1 ;  /* 0x0000000000017941 */ /* 0x000fea0003800200 */
.L_x_14915:
        /* <DEDUP_REMOVED lines=23> */
.L_x_14922:
        /* <DEDUP_REMOVED lines=13> */
.L_x_14924:
[----:B------:R-:W-:Y:S05]  /*29e70*/  BSYNC.RECONVERGENT B2 ;  /* 0x0000000000027941 */ /* 0x000fea0003800200 */
.L_x_14923:
        /* <DEDUP_REMOVED lines=61> */
.L_x_14921:
[----:B------:R-:W-:Y:S05]  /*2a250*/  BSYNC.RECONVERGENT B1 ;  /* 0x0000000000017941 */ /* 0x000fea0003800200 */
.L_x_14920:
        /* <DEDUP_REMOVED lines=18> */
.L_x_14927:
        /* <DEDUP_REMOVED lines=13> */
.L_x_14929:
[----:B------:R-:W-:Y:S05]  /*2a450*/  BSYNC.RECONVERGENT B2 ;  /* 0x0000000000027941 */ /* 0x000fea0003800200 */
.L_x_14928:
        /* <DEDUP_REMOVED lines=61> */
.L_x_14926:
[----:B------:R-:W-:Y:S05]  /*2a830*/  BSYNC.RECONVERGENT B1 ;  /* 0x0000000000017941 */ /* 0x000fea0003800200 */
.L_x_14925:
        /* <DEDUP_REMOVED lines=23> */
.L_x_14932:
        /* <DEDUP_REMOVED lines=13> */
.L_x_14934:
[----:B------:R-:W-:Y:S05]  /*2aa80*/  BSYNC.RECONVERGENT B2 ;  /* 0x0000000000027941 */ /* 0x000fea0003800200 */
.L_x_14933:
        /* <DEDUP_REMOVED lines=61> */
.L_x_14931:
[----:B------:R-:W-:Y:S05]  /*2ae60*/  BSYNC.RECONVERGENT B1 ;  /* 0x0000000000017941 */ /* 0x000fea0003800200 */
.L_x_14930:
[----:B------:R-:W-:Y:S01]  /*2ae70*/  ISETP.NE.AND P4, PT, R115, 0x1, PT ;  /* 0x000000017300780c */ /* 0x000fe20003f85270 */
[----:B------:R-:W-:Y:S01]  /*2ae80*/  HADD2.F32 R86, -RZ, R86.H1_H1 ;  /* 0x30000056ff567230 */ /* 0x000fe20000004100 */
[----:B------:R-:W-:Y:S01]  /*2ae90*/  I2FP.F32.U32 R92, R85 ;  /* 0x00000055005c7245 */ /* 0x000fe20000201000 */
[----:B------:R-:W-:Y:S01]  /*2aea0*/  BSSY.RECONVERGENT B1, `(.L_x_14935) ;  /* 0x000005a000017945 */ /* 0x000fe20003800200 */
[----:B------:R-:W-:Y:S02]  /*2aeb0*/  HFMA2 R114, -RZ, RZ, 0, 1.1920928955078125e-07 ;  /* 0x00000002ff727431 */ /* 0x000fe400000001ff */
        /* <DEDUP_REMOVED lines=13> */
.L_x_14937:
        /* <DEDUP_REMOVED lines=13> */
.L_x_14939:
[----:B------:R-:W-:Y:S05]  /*2b060*/  BSYNC.RECONVERGENT B2 ;  /* 0x0000000000027941 */ /* 0x000fea0003800200 */
.L_x_14938:
        /* <DEDUP_REMOVED lines=60> */
[----:B------:R-:W-:-:S07]  /*2b430*/  IMAD.MOV.U32 R88, RZ, RZ, R120 ;  /* 0x000000ffff587224 */ /* 0x000fce00078e0078 */
.L_x_14936:
[----:B------:R-:W-:Y:S05]  /*2b440*/  BSYNC.RECONVERGENT B1 ;  /* 0x0000000000017941 */ /* 0x000fea0003800200 */
.L_x_14935:
        /* <DEDUP_REMOVED lines=23> */
.L_x_14942:
        /* <DEDUP_REMOVED lines=13> */
.L_x_14944:
[----:B------:R-:W-:Y:S05]  /*2b690*/  BSYNC.RECONVERGENT B2 ;  /* 0x0000000000027941 */ /* 0x000fea0003800200 */
.L_x_14943:
        /* <DEDUP_REMOVED lines=61> */
.L_x_14941:
[----:B------:R-:W-:Y:S05]  /*2ba70*/  BSYNC.RECONVERGENT B1 ;  /* 0x0000000000017941 */ /* 0x000fea0003800200 */
.L_x_14940:
        /* <DEDUP_REMOVED lines=18> */
.L_x_14947:
        /* <DEDUP_REMOVED lines=13> */
.L_x_14949:
[----:B------:R-:W-:Y:S05]  /*2bc70*/  BSYNC.RECONVERGENT B2 ;  /* 0x0000000000027941 */ /* 0x000fea0003800200 */
.L_x_14948:
        /* <DEDUP_REMOVED lines=61> */
.L_x_14946:
[----:B------:R-:W-:Y:S05]  /*2c050*/  BSYNC.RECONVERGENT B1 ;  /* 0x0000000000017941 */ /* 0x000fea0003800200 */
.L_x_14945:
        /* <DEDUP_REMOVED lines=23> */
.L_x_14952:
        /* <DEDUP_REMOVED lines=13> */
.L_x_14954:
[----:B------:R-:W-:Y:S05]  /*2c2a0*/  BSYNC.RECONVERGENT B2 ;  /* 0x0000000000027941 */ /* 0x000fea0003800200 */
.L_x_14953:
        /* <DEDUP_REMOVED lines=61> */
.L_x_14951:
[----:B------:R-:W-:Y:S05]  /*2c680*/  BSYNC.RECONVERGENT B1 ;  /* 0x0000000000017941 */ /* 0x000fea0003800200 */
.L_x_14950:
        /* <DEDUP_REMOVED lines=18> */
.L_x_14957:
        /* <DEDUP_REMOVED lines=15> */
.L_x_14959:
[----:B------:R-:W-:Y:S05]  /*2c8a0*/  BSYNC.RECONVERGENT B2 ;  /* 0x0000000000027941 */ /* 0x000fea0003800200 */
.L_x_14958:
[----:B------:R-:W-:Y:S01]  /*2c8b0*/  IMAD.WIDE.U32 R120, R107, -0x326172a9, RZ ;  /* 0xcd9e8d576b787825 */ /* 0x000fe200078e00ff */
[----:B------:R-:W-:Y:S01]  /*2c8c0*/  LOP3.LUT R124, R3, UR9, R95, 0x96, !PT ;  /* 0x00000009037c7c12 */ /* 0x000fe2000f8e965f */
[----:B------:R-:W-:Y:S02]  /*2c8d0*/  UIADD3 UR4, UPT, UPT, UR8, -0x61c88647, URZ ;  /* 0x9e3779b908047890 */ /* 0x000fe4000fffe0ff */
[----:B------:R-:W-:Y:S01]  /*2c8e0*/  HFMA2 R92, -RZ, RZ, 0, 0 ;  /* 0x00000000ff5c7431 */ /* 0x000fe200000001ff */
[----:B------:R-:W-:Y:S01]  /*2c8f0*/  UIADD3 UR5, UPT, UPT, UR9, -0x4498517b, URZ ;  /* 0xbb67ae8509057890 */ /* 0x000fe2000fffe0ff */
[----:B------:R-:W-:Y:S01]  /*2c900*/  LOP3.LUT R122, R105, UR8, R121, 0x96, !PT ;  /* 0x00000008697a7c12 */ /* 0x000fe2000f8e9679 */
[----:B------:R-:W-:Y:S01]  /*2c910*/  IMAD.WIDE.U32 R124, R124, -0x326172a9, RZ ;  /* 0xcd9e8d577c7c7825 */ /* 0x000fe200078e00ff */
[----:B------:R-:W-:-:S03]  /*2c920*/  MOV R117, R88 ;  /* 0x0000005800757202 */ /* 0x000fc60000000f00 */
        /* <DEDUP_REMOVED lines=53> */
.L_x_14956:
[----:B------:R-:W-:Y:S05]  /*2cc80*/  BSYNC.RECONVERGENT B1 ;  /* 0x0000000000017941 */ /* 0x000fea0003800200 */
.L_x_14955:
        /* <DEDUP_REMOVED lines=11> */
.L_x_14879:
        /* <DEDUP_REMOVED lines=16> */
.L_x_14963:
        /* <DEDUP_REMOVED lines=13> */
.L_x_14965:
[----:B------:R-:W-:Y:S05]  /*2cf10*/  BSYNC.RECONVERGENT B2 ;  /* 0x0000000000027941 */ /* 0x000fea0003800200 */
.L_x_14964:
        /* <DEDUP_REMOVED lines=60> */
.L_x_14962:
[----:B------:R-:W-:Y:S05]  /*2d2e0*/  BSYNC.RECONVERGENT B1 ;  /* 0x0000000000017941 */ /* 0x000fea0003800200 */
.L_x_14961:
        /* <DEDUP_REMOVED lines=8> */
[----:B-----5:R-:W-:Y:S01]  /*2d370*/  HADD2.F32 R65, -RZ, R84.H0_H0 ;  /* 0x20000054ff417230 */ /* 0x020fe20000004100 */
[----:B------:R-:W-:-:S03]  /*2d380*/  MOV R67, R2 ;  /* 0x0000000200437202 */ /* 0x000fc60000000f00 */
        /* <DEDUP_REMOVED lines=11> */
.L_x_14968:
        /* <DEDUP_REMOVED lines=13> */
.L_x_14970:
[----:B------:R-:W-:Y:S05]  /*2d510*/  BSYNC.RECONVERGENT B2 ;  /* 0x0000000000027941 */ /* 0x000fea0003800200 */
.L_x_14969:
        /* <DEDUP_REMOVED lines=58> */
[----:B------:R-:W-:Y:S01]  /*2d8c0*/  IMAD.MOV.U32 R91, RZ, RZ, RZ ;  /* 0x000000ffff5b7224 */ /* 0x000fe200078e00ff */
[----:B------:R-:W-:Y:S02]  /*2d8d0*/  LOP3.LUT R95, R66, UR5, R121, 0x96, !PT ;  /* 0x00000005425f7c12 */ /* 0x000fe4000f8e9679 */
[----:B------:R-:W-:-:S07]  /*2d8e0*/  MOV R88, R120 ;  /* 0x0000007800587202 */ /* 0x000fce0000000f00 */
.L_x_14967:
[----:B------:R-:W-:Y:S05]  /*2d8f0*/  BSYNC.RECONVERGENT B1 ;  /* 0x0000000000017941 */ /* 0x000fea0003800200 */
.L_x_14966:
        /* <DEDUP_REMOVED lines=19> */
.L_x_14973:
        /* <DEDUP_REMOVED lines=13> */
.L_x_14975:
[----:B------:R-:W-:Y:S05]  /*2db00*/  BSYNC.RECONVERGENT B2 ;  /* 0x0000000000027941 */ /* 0x000fea0003800200 */
.L_x_14974:
        /* <DEDUP_REMOVED lines=51> */
[----:B------:R-:W-:Y:S01]  /*2de40*/  UIADD3 UR5, UPT, UPT, UR9, -0x695add53, URZ ;  /* 0x96a522ad09057890 */ /* 0x000fe2000fffe0ff */
        /* <DEDUP_REMOVED lines=9> */
.L_x_14972:
[----:B------:R-:W-:Y:S05]  /*2dee0*/  BSYNC.RECONVERGENT B1 ;  /* 0x0000000000017941 */ /* 0x000fea0003800200 */
.L_x_14971:
        /* <DEDUP_REMOVED lines=19> */
.L_x_14978:
        /* <DEDUP_REMOVED lines=13> */
.L_x_14980:
[----:B------:R-:W-:Y:S05]  /*2e0f0*/  BSYNC.RECONVERGENT B2 ;  /* 0x0000000000027941 */ /* 0x000fea0003800200 */
.L_x_14979:
        /* <DEDUP_REMOVED lines=61> */
.L_x_14977:
[----:B------:R-:W-:Y:S05]  /*2e4d0*/  BSYNC.RECONVERGENT B1 ;  /* 0x0000000000017941 */ /* 0x000fea0003800200 */
.L_x_14976:
        /* <DEDUP_REMOVED lines=19> */
.L_x_14983:
        /* <DEDUP_REMOVED lines=13> */
.L_x_14985:
[----:B------:R-:W-:Y:S05]  /*2e6e0*/  BSYNC.RECONVERGENT B2 ;  /* 0x0000000000027941 */ /* 0x000fea0003800200 */
.L_x_14984:
        /* <DEDUP_REMOVED lines=61> */
.L_x_14982:
[----:B------:R-:W-:Y:S05]  /*2eac0*/  BSYNC.RECONVERGENT B1 ;  /* 0x0000000000017941 */ /* 0x000fea0003800200 */
.L_x_14981:
        /* <DEDUP_REMOVED lines=17> */
.L_x_14988:
        /* <DEDUP_REMOVED lines=13> */
.L_x_14990:
[----:B------:R-:W-:Y:S05]  /*2ecb0*/  BSYNC.RECONVERGENT B2 ;  /* 0x0000000000027941 */ /* 0x000fea0003800200 */
.L_x_14989:
        /* <DEDUP_REMOVED lines=61> */
.L_x_14987:
[----:B------:R-:W-:Y:S05]  /*2f090*/  BSYNC.RECONVERGENT B1 ;  /* 0x0000000000017941 */ /* 0x000fea0003800200 */
.L_x_14986:
[----:B------:R-:W-:Y:S01]  /*2f0a0*/  ISETP.NE.AND P4, PT, R117, 0x1, PT ;  /* 0x000000017500780c */ /* 0x000fe20003f85270 */
[----:B------:R-:W-:Y:S01]  /*2f0b0*/  BSSY.RECONVERGENT B1, `(.L_x_14991) ;  /* 0x000005b000017945 */ /* 0x000fe20003800200 */
[----:B------:R-:W-:Y:S01]  /*2f0c0*/  I2FP.F32.U32 R91, R91 ;  /* 0x0000005b005b7245 */ /* 0x000fe20000201000 */
[----:B------:R-:W-:Y:S02]  /*2f0d0*/  HFMA2 R121, -RZ, RZ, 0, 1.1920928955078125e-07 ;  /* 0x00000002ff797431 */ /* 0x000fe400000001ff */
[----:B------:R-:W-:Y:S02]  /*2f0e0*/  HADD2.F32 R86, -RZ, R86.H1_H1 ;  /* 0x30000056ff567230 */ /* 0x000fe40000004100 */
        /* <DEDUP_REMOVED lines=12> */
.L_x_14993:
        /* <DEDUP_REMOVED lines=13> */
.L_x_14995:
[----:B------:R-:W-:Y:S05]  /*2f280*/  BSYNC.RECONVERGENT B2 ;  /* 0x0000000000027941 */ /* 0x000fea0003800200 */
.L_x_14994:
        /* <DEDUP_REMOVED lines=61> */
.L_x_14992:
[----:B------:R-:W-:Y:S05]  /*2f660*/  BSYNC.RECONVERGENT B1 ;  /* 0x0000000000017941 */ /* 0x000fea0003800200 */
.L_x_14991:
        /* <DEDUP_REMOVED lines=17> */
.L_x_14998:
        /* <DEDUP_REMOVED lines=13> */
.L_x_15000:
[----:B------:R-:W-:Y:S05]  /*2f850*/  BSYNC.RECONVERGENT B2 ;  /* 0x0000000000027941 */ /* 0x000fea0003800200 */
.L_x_14999:
        /* <DEDUP_REMOVED lines=61> */
.L_x_14997:
[----:B------:R-:W-:Y:S05]  /*2fc30*/  BSYNC.RECONVERGENT B1 ;  /* 0x0000000000017941 */ /* 0x000fea0003800200 */
.L_x_14996:
        /* <DEDUP_REMOVED lines=37> */
.L_x_14960:
        /* <DEDUP_REMOVED lines=45> */
.L_x_14878:
[----:B------:R-:W-:Y:S05]  /*30160*/  BSYNC.RECONVERGENT B0 ;  /* 0x0000000000007941 */ /* 0x000fea0003800200 */
.L_x_14877:
[----:B------:R-:W-:Y:S01]  /*30170*/  FADD.FTZ R0, RZ, R48 ;  /* 0x00000030ff007221 */ /* 0x000fe20000010000 */
[C---:B------:R-:W-:Y:S01]  /*30180*/  ISETP.GE.U32.AND P0, PT, R106.reuse, 0x80, PT ;  /* 0x000000806a00780c */ /* 0x040fe20003f06070 */
[----:B------:R-:W-:Y:S01]  /*30190*/  BSSY.RECONVERGENT B0, `(.L_x_15001) ;  /* 0x000009f000007945 */ /* 0x000fe20003800200 */
[C---:B------:R-:W-:Y:S01]  /*301a0*/  ISETP.GT.U32.AND P1, PT, R106.reuse, 0xff, PT ;  /* 0x000000ff6a00780c */ /* 0x040fe20003f24070 */
[----:B-1-3--:R-:W-:Y:S01]  /*301b0*/  FADD.FTZ R89, R49, R0 ;  /* 0x0000000031597221 */ /* 0x00afe20000010000 */
        /* <DEDUP_REMOVED lines=12> */
[----:B0-2---:R-:W-:-:S04]  /*30280*/  FADD.FTZ R91, R53, R0 ;  /* 0x00000000355b7221 */ /* 0x005fc80000010000 */
        /* <DEDUP_REMOVED lines=143> */
.L_x_15002:
[----:B------:R-:W-:Y:S05]  /*30b80*/  BSYNC.RECONVERGENT B0 ;  /* 0x0000000000007941 */ /* 0x000fea0003800200 */
.L_x_15001:
        /* <DEDUP_REMOVED lines=12> */
.L_x_15004:
[----:B------:R-:W-:Y:S05]  /*30c50*/  BSYNC.RECONVERGENT B0 ;  /* 0x0000000000007941 */ /* 0x000fea0003800200 */
.L_x_15003:
        /* <DEDUP_REMOVED lines=17> */
[----:B------:R-:W-:Y:S02]  /*30d70*/  IMAD.U32 R125, RZ, RZ, UR16 ;  /* 0x00000010ff7d7e24 */ /* 0x000fe4000f8e00ff */
        /* <DEDUP_REMOVED lines=13> */
[----:B------:R-:W-:Y:S02]  /*30e50*/  MOV R127, UR16 ;  /* 0x00000010007f7c02 */ /* 0x000fe40008000f00 */
[----:B-1----:R-:W-:Y:S01]  /*30e60*/  FMUL.FTZ R120, R121, R90 ;  /* 0x0000005a79787220 */ /* 0x002fe20000410000 */
[----:B------:R-:W-:-:S04]  /*30e70*/  FMUL.FTZ R91, R122, R91 ;  /* 0x0000005b7a5b7220 */ /* 0x000fc80000410000 */
[----:B------:R-:W0:Y:S01]  /*30e80*/  SHFL.IDX PT, R123, R120, RZ, 0x1f ;  /* 0x00001fff787b7589 */ /* 0x000e2200000e0000 */
[----:B------:R-:W-:Y:S01]  /*30e90*/  FMUL.FTZ R91, R91, R129 ;  /* 0x000000815b5b7220 */ /* 0x000fe20000410000 */
[----:B--2---:R-:W-:-:S04]  /*30ea0*/  FADD.FTZ R90, R88, R89 ;  /* 0x00000059585a7221 */ /* 0x004fc80000010000 */
[----:B------:R-:W-:Y:S02]  /*30eb0*/  FFMA.FTZ R122, R121, R91, R90 ;  /* 0x0000005b797a7223 */ /* 0x000fe4000001005a */
[----:B------:R-:W1:Y:S04]  /*30ec0*/  LDC R121, c[0x0][0x448] ;  /* 0x00011200ff797b82 */ /* 0x000e680000000800 */
[----:B------:R-:W1:Y:S01]  /*30ed0*/  SHFL.IDX PT, R122, R122, RZ, 0x1f ;  /* 0x00001fff7a7a7589 */ /* 0x000e6200000e0000 */
[C---:B0-----:R-:W-:Y:S01]  /*30ee0*/  FMUL.FTZ R88, R123.reuse, R123 ;  /* 0x0000007b7b587220 */ /* 0x041fe20000410000 */
[----:B------:R-:W-:-:S04]  /*30ef0*/  FSEL R120, R123, RZ, !P1 ;  /* 0x000000ff7b787208 */ /* 0x000fc80004800000 */
[----:B------:R-:W-:Y:S02]  /*30f00*/  FSEL R124, R88, RZ, P1 ;  /* 0x000000ff587c7208 */ /* 0x000fe40000800000 */
        /* <DEDUP_REMOVED lines=24> */
[----:B------:R-:W-:Y:S01]  /*31090*/  FFMA.FTZ R129, R122, R127, R129 ;  /* 0x0000007f7a817223 */ /* 0x000fe20000010081 */
[----:B------:R-:W-:Y:S01]  /*310a0*/  FADD.FTZ R88, R48, -R120 ;  /* 0x8000007830587221 */ /* 0x000fe20000010000 */
[----:B------:R-:W0:Y:S01]  /*310b0*/  LDC.64 R122, c[0x0][0x428] ;  /* 0x00010a00ff7a7b82 */ /* 0x000e220000000a00 */
[----:B------:R-:W-:Y:S02]  /*310c0*/  HADD2.F32 R89, -RZ, R96.H0_H0 ;  /* 0x20000060ff597230 */ /* 0x000fe40000004100 */
[----:B------:R-:W-:Y:S01]  /*310d0*/  FFMA.FTZ R130, R126, R131, R133 ;  /* 0x000000837e827223 */ /* 0x000fe20000010085 */
[----:B------:R-:W-:-:S02]  /*310e0*/  HADD2.F32 R91, -RZ, R36.H0_H0 ;  /* 0x20000024ff5b7230 */ /* 0x000fc40000004100 */
[----:B------:R-:W-:Y:S01]  /*310f0*/  FMUL.FTZ R88, R121, R88 ;  /* 0x0000005879587220 */ /* 0x000fe20000410000 */
[--C-:B------:R-:W-:Y:S01]  /*31100*/  FADD.FTZ R126, R51, -R120.reuse ;  /* 0x80000078337e7221 */ /* 0x100fe20000010000 */
[--C-:B------:R-:W-:Y:S01]  /*31110*/  FADD.FTZ R90, R49, -R120.reuse ;  /* 0x80000078315a7221 */ /* 0x100fe20000010000 */
[--C-:B------:R-:W-:Y:S01]  /*31120*/  FADD.FTZ R128, R69, -R120.reuse ;  /* 0x8000007845807221 */ /* 0x100fe20000010000 */
[----:B------:R-:W-:Y:S01]  /*31130*/  FADD.FTZ R132, R71, -R120 ;  /* 0x8000007847847221 */ /* 0x000fe20000010000 */
[----:B------:R-:W-:Y:S01]  /*31140*/  FFMA.FTZ R88, R88, R89, R91 ;  /* 0x0000005958587223 */ /* 0x000fe2000001005b */
[----:B------:R-:W-:Y:S02]  /*31150*/  HADD2.F32 R125, -RZ, R97.H1_H1 ;  /* 0x30000061ff7d7230 */ /* 0x000fe40000004100 */
[C---:B------:R-:W-:Y:S01]  /*31160*/  FMUL.FTZ R126, R121.reuse, R126 ;  /* 0x0000007e797e7220 */ /* 0x040fe20000410000 */
[----:B------:R-:W-:Y:S02]  /*31170*/  HADD2.F32 R127, -RZ, R37.H1_H1 ;  /* 0x30000025ff7f7230 */ /* 0x000fe40000004100 */
[----:B------:R-:W-:Y:S01]  /*31180*/  FMUL.FTZ R132, R121, R132 ;  /* 0x0000008479847220 */ /* 0x000fe20000410000 */
[----:B------:R-:W-:-:S02]  /*31190*/  HADD2.F32 R89, -RZ, R96.H1_H1 ;  /* 0x30000060ff597230 */ /* 0x000fc40000004100 */
[C---:B------:R-:W-:Y:S01]  /*311a0*/  FMUL.FTZ R128, R121.reuse, R128 ;  /* 0x0000008079807220 */ /* 0x040fe20000410000 */
[----:B------:R-:W-:Y:S02]  /*311b0*/  HADD2.F32 R91, -RZ, R36.H1_H1 ;  /* 0x30000024ff5b7230 */ /* 0x000fe40000004100 */
[----:B------:R-:W-:Y:S01]  /*311c0*/  FMUL.FTZ R90, R121, R90 ;  /* 0x0000005a795a7220 */ /* 0x000fe20000410000 */
[----:B------:R-:W-:Y:S02]  /*311d0*/  HADD2.F32 R131, -RZ, R98.H1_H1 ;  /* 0x30000062ff837230 */ /* 0x000fe40000004100 */
[----:B------:R-:W-:Y:S01]  /*311e0*/  FFMA.FTZ R127, R126, R125, R127 ;  /* 0x0000007d7e7f7223 */ /* 0x000fe2000001007f */
[----:B------:R-:W-:Y:S02]  /*311f0*/  HADD2.F32 R133, -RZ, R38.H1_H1 ;  /* 0x30000026ff857230 */ /* 0x000fe40000004100 */
[----:B------:R-:W-:Y:S01]  /*31200*/  FFMA.FTZ R125, R90, R89, R91 ;  /* 0x000000595a7d7223 */ /* 0x000fe2000001005b */
[----:B------:R-:W-:-:S02]  /*31210*/  HADD2.F32 R135, -RZ, R99.H1_H1 ;  /* 0x30000063ff877230 */ /* 0x000fc40000004100 */
[----:B------:R-:W-:Y:S02]  /*31220*/  HADD2.F32 R137, -RZ, R39.H1_H1 ;  /* 0x30000027ff897230 */ /* 0x000fe40000004100 */
[----:B------:R-:W-:Y:S01]  /*31230*/  FFMA.FTZ R128, R128, R131, R133 ;  /* 0x0000008380807223 */ /* 0x000fe20000010085 */
[----:B------:R-:W-:Y:S01]  /*31240*/  F2FP.F16.F32.PACK_AB R89, R127, R124 ;  /* 0x0000007c7f59723e */ /* 0x000fe200000000ff */
[----:B0-----:R-:W-:Y:S01]  /*31250*/  IMAD.WIDE.U32 R122, R116, 0x10, R122 ;  /* 0x00000010747a7825 */ /* 0x001fe200078e007a */
[----:B------:R-:W-:-:S03]  /*31260*/  F2FP.F16.F32.PACK_AB R88, R125, R88 ;  /* 0x000000587d58723e */ /* 0x000fc600000000ff */
[----:B------:R-:W-:Y:S01]  /*31270*/  FFMA.FTZ R135, R132, R135, R137 ;  /* 0x0000008784877223 */ /* 0x000fe20000010089 */
[----:B------:R-:W-:Y:S01]  /*31280*/  F2FP.F16.F32.PACK_AB R90, R128, R129 ;  /* 0x00000081805a723e */ /* 0x000fe200000000ff */
[----:B------:R-:W-:-:S03]  /*31290*/  VIADD R116, R116, 0x80 ;  /* 0x0000008074747836 */ /* 0x000fc60000000000 */
[----:B------:R-:W-:-:S05]  /*312a0*/  F2FP.F16.F32.PACK_AB R91, R135, R130 ;  /* 0x00000082875b723e */ /* 0x000fca00000000ff */
[----:B------:R1:W-:Y:S02]  /*312b0*/  STG.E.128 desc[UR6][R122.64], R88 ;  /* 0x000000587a007986 */ /* 0x0003e4000c101d06 */
.L_x_15006:
[----:B------:R-:W-:Y:S05]  /*312c0*/  BSYNC.RECONVERGENT B0 ;  /* 0x0000000000007941 */ /* 0x000fea0003800200 */
.L_x_15005:
[----:B------:R-:W-:Y:S01]  /*312d0*/  LOP3.LUT P0, RZ, R118, 0x100, RZ, 0xc0, !PT ;  /* 0x0000010076ff7812 */ /* 0x000fe2000780c0ff */
[----:B------:R-:W-:-:S12]  /*312e0*/  BSSY.RECONVERGENT B0, `(.L_x_15007) ;  /* 0x0000032000007945 */ /* 0x000fd80003800200 */
[----:B------:R-:W-:Y:S05]  /*312f0*/  @!P0 BRA `(.L_x_15008) ;  /* 0x0000000000c08947 */ /* 0x000fea0003800000 */
[--C-:B-1----:R-:W-:Y:S01]  /*31300*/  FADD.FTZ R122, R72, -R120.reuse ;  /* 0x80000078487a7221 */ /* 0x102fe20000010000 */
        /* <DEDUP_REMOVED lines=43> */
[----:B------:R-:W-:Y:S02]  /*315c0*/  F2FP.F16.F32.PACK_AB R90, R128, R129 ;  /* 0x00000081805a723e */ /* 0x000fe400000000ff */
[----:B------:R-:W-:Y:S02]  /*315d0*/  IADD3 R116, PT, PT, R116, 0x80, RZ ;  /* 0x0000008074747810 */ /* 0x000fe40007ffe0ff */
[----:B------:R-:W-:-:S05]  /*315e0*/  F2FP.F16.F32.PACK_AB R91, R135, R130 ;  /* 0x00000082875b723e */ /* 0x000fca00000000ff */
[----:B------:R2:W-:Y:S02]  /*315f0*/  STG.E.128 desc[UR6][R122.64], R88 ;  /* 0x000000587a007986 */ /* 0x0005e4000c101d06 */
.L_x_15008:
[----:B------:R-:W-:Y:S05]  /*31600*/  BSYNC.RECONVERGENT B0 ;  /* 0x0000000000007941 */ /* 0x000fea0003800200 */
.L_x_15007:
[----:B------:R-:W-:Y:S01]  /*31610*/  LOP3.LUT P0, RZ, R118, 0x80, RZ, 0xc0, !PT ;  /* 0x0000008076ff7812 */ /* 0x000fe2000780c0ff */
[----:B------:R-:W-:-:S12]  /*31620*/  BSSY.RECONVERGENT B0, `(.L_x_15009) ;  /* 0x0000032000007945 */ /* 0x000fd80003800200 */
[----:B------:R-:W-:Y:S05]  /*31630*/  @!P0 BRA `(.L_x_15010) ;  /* 0x0000000000c08947 */ /* 0x000fea0003800000 */
[--C-:B-12---:R-:W-:Y:S01]  /*31640*/  FADD.FTZ R122, R76, -R120.reuse ;  /* 0x800000784c7a7221 */ /* 0x106fe20000010000 */
        /* <DEDUP_REMOVED lines=47> */
.L_x_15010:
[----:B------:R-:W-:Y:S05]  /*31940*/  BSYNC.RECONVERGENT B0 ;  /* 0x0000000000007941 */ /* 0x000fea0003800200 */
.L_x_15009:
[----:B------:R-:W-:Y:S01]  /*31950*/  LOP3.LUT P0, RZ, R118, 0x40, RZ, 0xc0, !PT ;  /* 0x0000004076ff7812 */ /* 0x000fe2000780c0ff */
[----:B------:R-:W-:-:S12]  /*31960*/  BSSY.RECONVERGENT B0, `(.L_x_15011) ;  /* 0x0000032000007945 */ /* 0x000fd80003800200 */
[----:B------:R-:W-:Y:S05]  /*31970*/  @!P0 BRA `(.L_x_15012) ;  /* 0x0000000000c08947 */ /* 0x000fea0003800000 */
[--C-:B-123--:R-:W-:Y:S01]  /*31980*/  FADD.FTZ R122, R80, -R120.reuse ;  /* 0x80000078507a7221 */ /* 0x10efe20000010000 */
        /* <DEDUP_REMOVED lines=47> */
.L_x_15012:
[----:B------:R-:W-:Y:S05]  /*31c80*/  BSYNC.RECONVERGENT B0 ;  /* 0x0000000000007941 */ /* 0x000fea0003800200 */
.L_x_15011:
[----:B------:R-:W-:Y:S01]  /*31c90*/  LOP3.LUT P0, RZ, R118, 0x20, RZ, 0xc0, !PT ;  /* 0x0000002076ff7812 */ /* 0x000fe2000780c0ff */
[----:B------:R-:W-:-:S12]  /*31ca0*/  BSSY.RECONVERGENT B0, `(.L_x_15013) ;  /* 0x0000031000007945 */ /* 0x000fd80003800200 */
[----:B------:R-:W-:Y:S05]  /*31cb0*/  @!P0 BRA `(.L_x_15014) ;  /* 0x0000000000bc8947 */ /* 0x000fea0003800000 */
[----:B01234-:R-:W0:Y:S01]  /*31cc0*/  LDC.64 R88, c[0x0][0x428] ;  /* 0x00010a00ff587b82 */ /* 0x01fe220000000a00 */
[--C-:B------:R-:W-:Y:S01]  /*31cd0*/  FADD.FTZ R90, R64, -R120.reuse ;  /* 0x80000078405a7221 */ /* 0x100fe20000010000 */
[--C-:B------:R-:W-:Y:S01]  /*31ce0*/  FADD.FTZ R124, R66, -R120.reuse ;  /* 0x80000078427c7221 */ /* 0x100fe20000010000 */
[--C-:B------:R-:W-:Y:S01]  /*31cf0*/  FADD.FTZ R128, R84, -R120.reuse ;  /* 0x8000007854807221 */ /* 0x100fe20000010000 */
[----:B-----5:R-:W-:Y:S02]  /*31d00*/  HADD2.F32 R91, -RZ, R8.H0_H0 ;  /* 0x20000008ff5b7230 */ /* 0x020fe40000004100 */
[--C-:B------:R-:W-:Y:S01]  /*31d10*/  FADD.FTZ R122, R65, -R120.reuse ;  /* 0x80000078417a7221 */ /* 0x100fe20000010000 */
[----:B------:R-:W-:Y:S02]  /*31d20*/  HADD2.F32 R123, -RZ, R4.H0_H0 ;  /* 0x20000004ff7b7230 */ /* 0x000fe40000004100 */
[--C-:B------:R-:W-:Y:S01]  /*31d30*/  FADD.FTZ R126, R67, -R120.reuse ;  /* 0x80000078437e7221 */ /* 0x100fe20000010000 */
[--C-:B------:R-:W-:Y:S01]  /*31d40*/  FADD.FTZ R130, R85, -R120.reuse ;  /* 0x8000007855827221 */ /* 0x100fe20000010000 */
[----:B------:R-:W-:Y:S01]  /*31d50*/  FADD.FTZ R132, R86, -R120 ;  /* 0x8000007856847221 */ /* 0x000fe20000010000 */
[----:B------:R-:W-:-:S02]  /*31d60*/  HADD2.F32 R125, -RZ, R9.H0_H0 ;  /* 0x20000009ff7d7230 */ /* 0x000fc40000004100 */
[----:B------:R-:W-:Y:S01]  /*31d70*/  FMUL.FTZ R90, R121, R90 ;  /* 0x0000005a795a7220 */ /* 0x000fe20000410000 */
[----:B------:R-:W-:Y:S02]  /*31d80*/  HADD2.F32 R127, -RZ, R5.H0_H0 ;  /* 0x20000005ff7f7230 */ /* 0x000fe40000004100 */
[----:B------:R-:W-:Y:S01]  /*31d90*/  FADD.FTZ R120, R87, -R120 ;  /* 0x8000007857787221 */ /* 0x000fe20000010000 */
[----:B------:R-:W-:Y:S02]  /*31da0*/  HADD2.F32 R129, -RZ, R10.H0_H0 ;  /* 0x2000000aff817230 */ /* 0x000fe40000004100 */
[C---:B------:R-:W-:Y:S01]  /*31db0*/  FMUL.FTZ R124, R121.reuse, R124 ;  /* 0x0000007c797c7220 */ /* 0x040fe20000410000 */
[----:B------:R-:W-:Y:S02]  /*31dc0*/  HADD2.F32 R131, -RZ, R6.H0_H0 ;  /* 0x20000006ff837230 */ /* 0x000fe40000004100 */
[C---:B------:R-:W-:Y:S01]  /*31dd0*/  FMUL.FTZ R128, R121.reuse, R128 ;  /* 0x0000008079807220 */ /* 0x040fe20000410000 */
        /* <DEDUP_REMOVED lines=8> */
[----:B------:R-:W-:-:S02]  /*31e60*/  HADD2.F32 R91, -RZ, R8.H1_H1 ;  /* 0x30000008ff5b7230 */ /* 0x000fc40000004100 */
[----:B------:R-:W-:Y:S02]  /*31e70*/  HADD2.F32 R125, -RZ, R9.H1_H1 ;  /* 0x30000009ff7d7230 */ /* 0x000fe40000004100 */
[----:B------:R-:W-:Y:S02]  /*31e80*/  HADD2.F32 R129, -RZ, R10.H1_H1 ;  /* 0x3000000aff817230 */ /* 0x000fe40000004100 */
[----:B------:R-:W-:Y:S02]  /*31e90*/  HADD2.F32 R133, -RZ, R11.H0_H0 ;  /* 0x2000000bff857230 */ /* 0x000fe40000004100 */
[----:B------:R-:W-:Y:S02]  /*31ea0*/  HADD2.F32 R135, -RZ, R7.H0_H0 ;  /* 0x20000007ff877230 */ /* 0x000fe40000004100 */
[----:B------:R-:W-:Y:S02]  /*31eb0*/  HADD2.F32 R137, -RZ, R11.H1_H1 ;  /* 0x3000000bff897230 */ /* 0x000fe40000004100 */
[----:B------:R-:W-:-:S02]  /*31ec0*/  HADD2.F32 R139, -RZ, R7.H1_H1 ;  /* 0x30000007ff8b7230 */ /* 0x000fc40000004100 */
[----:B------:R-:W-:Y:S01]  /*31ed0*/  FFMA.FTZ R132, R132, R133, R135 ;  /* 0x0000008584847223 */ /* 0x000fe20000010087 */
[----:B------:R-:W-:Y:S02]  /*31ee0*/  HADD2.F32 R131, -RZ, R6.H1_H1 ;  /* 0x30000006ff837230 */ /* 0x000fe40000004100 */
[----:B------:R-:W-:Y:S02]  /*31ef0*/  HADD2.F32 R127, -RZ, R5.H1_H1 ;  /* 0x30000005ff7f7230 */ /* 0x000fe40000004100 */
[----:B------:R-:W-:Y:S01]  /*31f00*/  FFMA.FTZ R137, R120, R137, R139 ;  /* 0x0000008978897223 */ /* 0x000fe2000001008b */
[----:B------:R-:W-:Y:S02]  /*31f10*/  HADD2.F32 R121, -RZ, R4.H1_H1 ;  /* 0x30000004ff797230 */ /* 0x000fe40000004100 */
[----:B------:R-:W-:Y:S01]  /*31f20*/  FFMA.FTZ R129, R130, R129, R131 ;  /* 0x0000008182817223 */ /* 0x000fe20000010083 */
[----:B------:R-:W-:Y:S02]  /*31f30*/  FFMA.FTZ R125, R126, R125, R127 ;  /* 0x0000007d7e7d7223 */ /* 0x000fe4000001007f */
[----:B------:R-:W-:Y:S01]  /*31f40*/  FFMA.FTZ R122, R122, R91, R121 ;  /* 0x0000005b7a7a7223 */ /* 0x000fe20000010079 */
[----:B0-----:R-:W-:Y:S01]  /*31f50*/  IMAD.WIDE.U32 R120, R116, 0x10, R88 ;  /* 0x0000001074787825 */ /* 0x001fe200078e0058 */
[----:B------:R-:W-:-:S02]  /*31f60*/  F2FP.F16.F32.PACK_AB R91, R137, R132 ;  /* 0x00000084895b723e */ /* 0x000fc400000000ff */
[----:B------:R-:W-:Y:S02]  /*31f70*/  F2FP.F16.F32.PACK_AB R90, R129, R90 ;  /* 0x0000005a815a723e */ /* 0x000fe400000000ff */
[----:B------:R-:W-:Y:S02]  /*31f80*/  F2FP.F16.F32.PACK_AB R89, R125, R124 ;  /* 0x0000007c7d59723e */ /* 0x000fe400000000ff */
[----:B------:R-:W-:-:S05]  /*31f90*/  F2FP.F16.F32.PACK_AB R88, R122, R123 ;  /* 0x0000007b7a58723e */ /* 0x000fca00000000ff */
[----:B------:R0:W-:Y:S02]  /*31fa0*/  STG.E.128 desc[UR6][R120.64], R88 ;  /* 0x0000005878007986 */ /* 0x0001e4000c101d06 */
.L_x_15014:
[----:B------:R-:W-:Y:S05]  /*31fb0*/  BSYNC.RECONVERGENT B0 ;  /* 0x0000000000007941 */ /* 0x000fea0003800200 */
.L_x_15013:
[----:B------:R-:W-:Y:S02]  /*31fc0*/  UIADD3 UR16, UPT, UPT, UR16, UR14, URZ ;  /* 0x0000000e10107290 */ /* 0x000fe4000fffe0ff */
[----:B------:R-:W-:Y:S02]  /*31fd0*/  UPLOP3.LUT UP1, UPT, UPT, UPT, UP1, 0x40, 0x4 ;  /* 0x000000000004789c */ /* 0x000fe40003f2e810 */
[----:B------:R-:W-:-:S09]  /*31fe0*/  UISETP.GE.AND UP0, UPT, UR16, UR15, UPT ;  /* 0x0000000f1000728c */ /* 0x000fd2000bf06270 */
[----:B------:R-:W-:Y:S05]  /*31ff0*/  BRA.U !UP0, `(.L_x_15015) ;  /* 0xfffffced08807547 */ /* 0x000fea000b83ffff */
[----:B------:R-:W-:Y:S05]  /*32000*/  EXIT ;  /* 0x000000000000794d */ /* 0x000fea0003800000 */
.L_x_15016:
        /* <DEDUP_REMOVED lines=15> */
.L_x_22354:


//--------------------- .text._ZN10layer_norm31ln_parallel_residual_fwd_kernelINS_13Kernel_traitsI6__halfS2_fS2_fjLj5120ELj1ELj1ELj4ELj16ENS_18Kernel_traits_baseILj5120ES2_S2_fS2_fjLj128EEEEELb1ELb1ELb1EEEvNS_9FwdParamsE --------------------------
	.section	.text._ZN10layer_norm31ln_parallel_residual_fwd_kernelINS_13Kernel_traitsI6__halfS2_fS2_fjLj5120ELj1ELj1ELj4ELj16ENS_18Kernel_traits_baseILj5120ES2_S2_fS2_fjLj128EEEEELb1ELb1ELb1EEEvNS_9FwdParamsE,"ax",@progbits
	.align	128
        .global         _ZN10layer_norm31ln_parallel_residual_fwd_kernelINS_13Kernel_traitsI6__halfS2_fS2_fjLj5120ELj1ELj1ELj4ELj16ENS_18Kernel_traits_baseILj5120ES2_S2_fS2_fjLj128EEEEELb1ELb1ELb1EEEvNS_9FwdParamsE
        .type           _ZN10layer_norm31ln_parallel_residual_fwd_kernelINS_13Kernel_traitsI6__halfS2_fS2_fjLj5120ELj1ELj1ELj4ELj16ENS_18Kernel_traits_baseILj5120ES2_S2_fS2_fjLj128EEEEELb1ELb1ELb1EEEvNS_9FwdParamsE,@function
        .size           _ZN10layer_norm31ln_parallel_residual_fwd_kernelINS_13Kernel_traitsI6__halfS2_fS2_fjLj5120ELj1ELj1ELj4ELj16ENS_18Kernel_traits_baseILj5120ES2_S2_fS2_fjLj128EEEEELb1ELb1ELb1EEEvNS_9FwdParamsE,(.L_x_22355 - _ZN10layer_norm31ln_parallel_residual_fwd_kernelINS_13Kernel_traitsI6__halfS2_fS2_fjLj5120ELj1ELj1ELj4ELj16ENS_18Kernel_traits_baseILj5120ES2_S2_fS2_fjLj128EEEEELb1ELb1ELb1EEEvNS_9FwdParamsE)
        .other          _ZN10layer_norm31ln_parallel_residual_fwd_kernelINS_13Kernel_traitsI6__halfS2_fS2_fjLj5120ELj1ELj1ELj4ELj16ENS_18Kernel_traits_baseILj5120ES2_S2_fS2_fjLj128EEEEELb1ELb1ELb1EEEvNS_9FwdParamsE,@"STO_CUDA_ENTRY STV_DEFAULT"
_ZN10layer_norm31ln_parallel_residual_fwd_kernelINS_13Kernel_traitsI6__halfS2_fS2_fjLj5120ELj1ELj1ELj4ELj16ENS_18Kernel_traits_baseILj5120ES2_S2_fS2_fjLj128EEEEELb1ELb1ELb1EEEvNS_9FwdParamsE:
.text._ZN10layer_norm31ln_parallel_residual_fwd_kernelINS_13Kernel_traitsI6__halfS2_fS2_fjLj5120ELj1ELj1ELj4ELj16ENS_18Kernel_traits_baseILj5120ES2_S2_fS2_fjLj128EEEEELb1ELb1ELb1EEEvNS_9FwdParamsE:
        /* <DEDUP_REMOVED lines=18> */
[----:B------:R-:W5:Y:S01]  /*0120*/  @P1 LDG.E.128 R20, desc[UR8][R24.64+0x2000] ;  /* 0x0020000818141981 */ /* 0x000f62000c1e1d00 */
        /* <DEDUP_REMOVED lines=25> */
[----:B0----5:R-:W-:Y:S01]  /*02c0*/  @P0 IADD3 R114, P2, PT, R44, R47, RZ ;  /* 0x0000002f2c720210 */ /* 0x021fe20007f5e0ff */
[----:B------:R-:W0:Y:S01]  /*02d0*/  LDCU.64 UR4, c[0x0][0x398] ;  /* 0x00007300ff0477ac */ /* 0x000e220008000a00 */
[----:B------:R-:W-:Y:S01]  /*02e0*/  @P0 R2UR UR11, R3 ;  /* 0x00000000030b02ca */ /* 0x000fe200000e0000 */
[----:B------:R-:W-:Y:S01]  /*02f0*/  HFMA2 R94, -RZ, RZ, 0, 0 ;  /* 0x00000000ff5e7431 */ /* 0x000fe200000001ff */
[----:B------:R-:W-:Y:S01]  /*0300*/  @P0 R2UR UR10, R2 ;  /* 0x00000000020a02ca */ /* 0x000fe200000e0000 */
[----:B------:R-:W-:Y:S01]  /*0310*/  @P0 IMAD.X R115, RZ, RZ, R45, P2 ;  /* 0x000000ffff730224 */ /* 0x000fe200010e062d */
[----:B------:R-:W-:Y:S02]  /*0320*/  @!P1 CS2R R26, SRZ ;  /* 0x00000000001a9805 */ /* 0x000fe4000001ff00 */
[----:B------:R-:W-:Y:S02]  /*0330*/  @!P1 CS2R R24, SRZ ;  /* 0x0000000000189805 */ /* 0x000fe4000001ff00 */
[----:B------:R-:W-:-:S02]  /*0340*/  @!P1 CS2R R30, SRZ ;  /* 0x00000000001e9805 */ /* 0x000fc4000001ff00 */
[----:B------:R-:W-:Y:S02]  /*0350*/  @!P1 CS2R R28, SRZ ;  /* 0x00000000001c9805 */ /* 0x000fe4000001ff00 */
[C-C-:B------:R-:W-:Y:S02]  /*0360*/  SHF.R.U64 R116, R114.reuse, 0x2, R115.reuse ;  /* 0x0000000272747819 */ /* 0x140fe40000001273 */
[----:B------:R-:W-:Y:S02]  /*0370*/  @!P1 CS2R R34, SRZ ;  /* 0x0000000000229805 */ /* 0x000fe4000001ff00 */
[----:B------:R-:W-:Y:S02]  /*0380*/  SHF.R.U32.HI R3, RZ, 0x2, R115 ;  /* 0x00000002ff037819 */ /* 0x000fe40000011673 */
[----:B------:R-:W-:Y:S02]  /*0390*/  @!P1 CS2R R32, SRZ ;  /* 0x0000000000209805 */ /* 0x000fe4000001ff00 */
[----:B------:R-:W-:Y:S01]  /*03a0*/  LOP3.LUT R114, R114, 0x3, RZ, 0xc0, !PT ;  /* 0x0000000372727812 */ /* 0x000fe200078ec0ff */
[----:B------:R-:W-:Y:S01]  /*03b0*/  IMAD.HI.U32 R45, R116, -0x2daee0ad, RZ ;  /* 0xd2511f53742d7827 */ /* 0x000fe200078e00ff */
[----:B------:R-:W-:Y:S01]  /*03c0*/  UIADD3 UR16, UPT, UPT, UR11, -0x695add53, URZ ;  /* 0x96a522ad0b107890 */ /* 0x000fe2000fffe0ff */
[----:B------:R-:W-:Y:S01]  /*03d0*/  @!P1 CS2R R38, SRZ ;  /* 0x0000000000269805 */ /* 0x000fe2000001ff00 */
[----:B------:R-:W-:Y:S01]  /*03e0*/  UIADD3 UR12, UPT, UPT, UR10, -0xe443238, URZ ;  /* 0xf1bbcdc80a0c7890 */ /* 0x000fe2000fffe0ff */
[----:B------:R-:W-:-:S02]  /*03f0*/  @!P1 CS2R R36, SRZ ;  /* 0x0000000000249805 */ /* 0x000fc4000001ff00 */
[----:B------:R-:W-:Y:S01]  /*0400*/  LOP3.LUT R45, R45, UR11, RZ, 0x3c, !PT ;  /* 0x0000000b2d2d7c12 */ /* 0x000fe2000f8e3cff */
[----:B0-----:R-:W-:Y:S01]  /*0410*/  UISETP.NE.U32.AND UP0, UPT, UR4, URZ, UPT ;  /* 0x000000ff0400728c */ /* 0x001fe2000bf05070 */
[----:B------:R-:W-:Y:S01]  /*0420*/  @!P1 CS2R R42, SRZ ;  /* 0x00000000002a9805 */ /* 0x000fe2000001ff00 */
[----:B-1----:R-:W-:Y:S01]  /*0430*/  IMAD R2, R49, UR18, R0 ;  /* 0x0000001231027c24 */ /* 0x002fe2000f8e0200 */
[----:B------:R-:W-:Y:S01]  /*0440*/  UIADD3 UR4, UPT, UPT, UR10, -0x61c88647, URZ ;  /* 0x9e3779b90a047890 */ /* 0x000fe2000fffe0ff */
[----:B------:R-:W-:Y:S01]  /*0450*/  IMAD.HI.U32 R46, R45, -0x326172a9, RZ ;  /* 0xcd9e8d572d2e7827 */ /* 0x000fe200078e00ff */
[----:B------:R-:W-:Y:S01]  /*0460*/  UISETP.NE.AND.EX UP0, UPT, UR5, URZ, UPT, UP0 ;  /* 0x000000ff0500728c */ /* 0x000fe2000bf05300 */
[----:B------:R-:W-:Y:S01]  /*0470*/  @!P1 CS2R R40, SRZ ;  /* 0x0000000000289805 */ /* 0x000fe2000001ff00 */
[----:B------:R-:W-:Y:S01]  /*0480*/  UIADD3 UR5, UPT, UPT, UR11, -0x4498517b, URZ ;  /* 0xbb67ae850b057890 */ /* 0x000fe2000fffe0ff */
[----:B------:R-:W-:Y:S01]  /*0490*/  IMAD.HI.U32 R44, R2, -0x326172a9, RZ ;  /* 0xcd9e8d57022c7827 */ /* 0x000fe200078e00ff */
[----:B------:R-:W-:-:S02]  /*04a0*/  UPLOP3.LUT UP1, UPT, UPT, UPT, UPT, 0x40, 0x4 ;  /* 0x000000000004789c */ /* 0x000fc40003f2e870 */
[----:B------:R-:W-:Y:S01]  /*04b0*/  PLOP3.LUT P0, PT, PT, PT, UP0, 0x80, 0x8 ;  /* 0x000000000008781c */ /* 0x000fe20003f0f008 */
[----:B------:R-:W-:Y:S01]  /*04c0*/  IMAD R47, R2, -0x326172a9, RZ ;  /* 0xcd9e8d57022f7824 */ /* 0x000fe200078e02ff */
[----:B------:R-:W-:Y:S01]  /*04d0*/  LOP3.LUT R44, R3, UR10, R44, 0x96, !PT ;  /* 0x0000000a032c7c12 */ /* 0x000fe2000f8e962c */
[----:B------:R-:W-:Y:S01]  /*04e0*/  IMAD R49, R116, -0x2daee0ad, RZ ;  /* 0xd2511f5374317824 */ /* 0x000fe200078e02ff */
[----:B------:R-:W0:Y:S01]  /*04f0*/  LDCU UR6, c[0x0][0x404] ;  /* 0x00008080ff0677ac */ /* 0x000e220008000800 */
[----:B------:R-:W-:Y:S01]  /*0500*/  IMAD R45, R45, -0x326172a9, RZ ;  /* 0xcd9e8d572d2d7824 */ /* 0x000fe200078e02ff */
[----:B------:R-:W-:Y:S01]  /*0510*/  LOP3.LUT R46, R47, UR4, R46, 0x96, !PT ;  /* 0x000000042f2e7c12 */ /* 0x000fe2000f8e962e */
[C---:B------:R-:W-:Y:S01]  /*0520*/  IMAD.HI.U32 R48, R44.reuse, -0x2daee0ad, RZ ;  /* 0xd2511f532c307827 */ /* 0x040fe200078e00ff */
[----:B------:R-:W-:Y:S01]  /*0530*/  UIADD3 UR4, UPT, UPT, UR10, 0x3c6ef372, URZ ;  /* 0x3c6ef3720a047890 */ /* 0x000fe2000fffe0ff */
[----:B------:R-:W1:Y:S02]  /*0540*/  LDCU UR7, c[0x0][0x408] ;  /* 0x00008100ff0777ac */ /* 0x000e640008000800 */
[----:B------:R-:W-:Y:S01]  /*0550*/  IMAD R50, R44, -0x2daee0ad, RZ ;  /* 0xd2511f532c327824 */ /* 0x000fe200078e02ff */
[----:B------:R-:W-:Y:S01]  /*0560*/  LOP3.LUT R48, R49, UR5, R48, 0x96, !PT ;  /* 0x0000000531307c12 */ /* 0x000fe2000f8e9630 */
[----:B------:R-:W-:Y:S01]  /*0570*/  IMAD.HI.U32 R47, R46, -0x2daee0ad, RZ ;  /* 0xd2511f532e2f7827 */ /* 0x000fe200078e00ff */
[----:B------:R-:W-:Y:S01]  /*0580*/  UIADD3 UR5, UPT, UPT, UR11, 0x76cf5d0a, URZ ;  /* 0x76cf5d0a0b057890 */ /* 0x000fe2000fffe0ff */
[----:B------:R-:W2:Y:S02]  /*0590*/  LDCU UR19, c[0x0][0x388] ;  /* 0x00007100ff1377ac */ /* 0x000ea40008000800 */
[----:B------:R-:W-:-:S03]  /*05a0*/  IMAD.HI.U32 R44, R48, -0x326172a9, RZ ;  /* 0xcd9e8d57302c7827 */ /* 0x000fc600078e00ff */
[----:B------:R-:W-:Y:S01]  /*05b0*/  LOP3.LUT R47, R50, UR5, R47, 0x96, !PT ;  /* 0x00000005322f7c12 */ /* 0x000fe2000f8e962f */
[----:B------:R-:W-:Y:S01]  /*05c0*/  UIADD3 UR5, UPT, UPT, UR10, -0x255992d5, URZ ;  /* 0xdaa66d2b0a057890 */ /* 0x000fe2000fffe0ff */
[----:B------:R-:W-:Y:S01]  /*05d0*/  LOP3.LUT R44, R45, UR4, R44, 0x96, !PT ;  /* 0x000000042d2c7c12 */ /* 0x000fe2000f8e962c */
[----:B------:R-:W-:Y:S01]  /*05e0*/  IMAD R48, R48, -0x326172a9, RZ ;  /* 0xcd9e8d5730307824 */ /* 0x000fe200078e02ff */
[----:B------:R-:W-:Y:S01]  /*05f0*/  UIADD3 UR4, UPT, UPT, UR11, 0x32370b8f, URZ ;  /* 0x32370b8f0b047890 */ /* 0x000fe2000fffe0ff */
[----:B------:R-:W-:Y:S01]  /*0600*/  IMAD.HI.U32 R45, R47, -0x326172a9, RZ ;  /* 0xcd9e8d572f2d7827 */ /* 0x000fe200078e00ff */
[----:B------:R-:W3:Y:S03]  /*0610*/  LDCU.U8 UR20, c[0x0][0x410] ;  /* 0x00008200ff1477ac */ /* 0x000ee60008000000 */
[----:B------:R-:W-:Y:S01]  /*0620*/  IMAD R49, R46, -0x2daee0ad, RZ ;  /* 0xd2511f532e317824 */ /* 0x000fe200078e02ff */
[----:B------:R-:W-:Y:S01]  /*0630*/  LOP3.LUT R45, R48, UR5, R45, 0x96, !PT ;  /* 0x00000005302d7c12 */ /* 0x000fe2000f8e962d */
[----:B------:R-:W-:Y:S01]  /*0640*/  IMAD.HI.U32 R46, R44, -0x2daee0ad, RZ ;  /* 0xd2511f532c2e7827 */ /* 0x000fe200078e00ff */
[----:B------:R-:W-:Y:S01]  /*0650*/  UIADD3 UR5, UPT, UPT, UR10, 0x78dde6e4, URZ ;  /* 0x78dde6e40a057890 */ /* 0x000fe2000fffe0ff */
[----:B------:R-:W4:Y:S02]  /*0660*/  LDCU UR21, c[0x0][0x400] ;  /* 0x00008000ff1577ac */ /* 0x000f240008000800 */
[----:B------:R-:W-:Y:S01]  /*0670*/  IMAD.HI.U32 R48, R45, -0x2daee0ad, RZ ;  /* 0xd2511f532d307827 */ /* 0x000fe200078e00ff */
[----:B------:R-:W-:Y:S01]  /*0680*/  LOP3.LUT R46, R49, UR4, R46, 0x96, !PT ;  /* 0x00000004312e7c12 */ /* 0x000fe2000f8e962e */
[----:B------:R-:W-:-:S02]  /*0690*/  UIADD3 UR4, UPT, UPT, UR11, -0x126145ec, URZ ;  /* 0xed9eba140b047890 */ /* 0x000fc4000fffe0ff */
[----:B------:R-:W-:Y:S01]  /*06a0*/  IMAD R49, R44, -0x2daee0ad, RZ ;  /* 0xd2511f532c317824 */ /* 0x000fe200078e02ff */
[----:B------:R-:W0:Y:S01]  /*06b0*/  LDCU.64 UR14, c[0x0][0x3a0] ;  /* 0x00007400ff0e77ac */ /* 0x000e220008000a00 */
[----:B------:R-:W-:Y:S02]  /*06c0*/  IMAD R47, R47, -0x326172a9, RZ ;  /* 0xcd9e8d572f2f7824 */ /* 0x000fe400078e02ff */
[C---:B------:R-:W-:Y:S01]  /*06d0*/  IMAD.HI.U32 R44, R46.reuse, -0x326172a9, RZ ;  /* 0xcd9e8d572e2c7827 */ /* 0x040fe200078e00ff */
[----:B------:R-:W-:Y:S01]  /*06e0*/  LOP3.LUT R48, R49, UR4, R48, 0x96, !PT ;  /* 0x0000000431307c12 */ /* 0x000fe2000f8e9630 */
[----:B------:R-:W-:Y:S02]  /*06f0*/  UIADD3 UR4, UPT, UPT, UR10, 0x1715609d, URZ ;  /* 0x1715609d0a047890 */ /* 0x000fe4000fffe0ff */
[----:B------:R-:W-:Y:S01]  /*0700*/  IMAD R50, R45, -0x2daee0ad, RZ ;  /* 0xd2511f532d327824 */ /* 0x000fe200078e02ff */
[----:B------:R-:W-:Y:S01]  /*0710*/  LOP3.LUT R44, R47, UR5, R44, 0x96, !PT ;  /* 0x000000052f2c7c12 */ /* 0x000fe2000f8e962c */
[----:B------:R-:W-:Y:S01]  /*0720*/  IMAD R47, R46, -0x326172a9, RZ ;  /* 0xcd9e8d572e2f7824 */ /* 0x000fe200078e02ff */
[----:B------:R-:W-:Y:S01]  /*0730*/  UIADD3 UR5, UPT, UPT, UR11, -0x56f99767, URZ ;  /* 0xa90668990b057890 */ /* 0x000fe2000fffe0ff */
[----:B------:R-:W-:-:S04]  /*0740*/  IMAD.HI.U32 R46, R48, -0x326172a9, RZ ;  /* 0xcd9e8d57302e7827 */ /* 0x000fc800078e00ff */
[----:B------:R-:W-:Y:S01]  /*0750*/  IMAD.HI.U32 R45, R44, -0x2daee0ad, RZ ;  /* 0xd2511f532c2d7827 */ /* 0x000fe200078e00ff */
[----:B------:R-:W-:Y:S01]  /*0760*/  LOP3.LUT R46, R47, UR4, R46, 0x96, !PT ;  /* 0x000000042f2e7c12 */ /* 0x000fe2000f8e962e */
[----:B------:R-:W-:Y:S02]  /*0770*/  UIADD3 UR4, UPT, UPT, UR10, -0x4ab325aa, URZ ;  /* 0xb54cda560a047890 */ /* 0x000fe4000fffe0ff */
[----:B------:R-:W-:Y:S01]  /*0780*/  IMAD R47, R48, -0x326172a9, RZ ;  /* 0xcd9e8d57302f7824 */ /* 0x000fe200078e02ff */
[----:B------:R-:W-:Y:S01]  /*0790*/  LOP3.LUT R45, R50, UR5, R45, 0x96, !PT ;  /* 0x00000005322d7c12 */ /* 0x000fe2000f8e962d */
[----:B------:R-:W-:Y:S01]  /*07a0*/  UIADD3 UR5, UPT, UPT, UR11, 0x646e171e, URZ ;  /* 0x646e171e0b057890 */ /* 0x000fe2000fffe0ff */
[----:B------:R-:W-:Y:S02]  /*07b0*/  IMAD R50, R44, -0x2daee0ad, RZ ;  /* 0xd2511f532c327824 */ /* 0x000fe400078e02ff */
[----:B------:R-:W-:-:S04]  /*07c0*/  IMAD.HI.U32 R49, R46, -0x2daee0ad, RZ ;  /* 0xd2511f532e317827 */ /* 0x000fc800078e00ff */
[C---:B------:R-:W-:Y:S01]  /*07d0*/  IMAD.HI.U32 R44, R45.reuse, -0x326172a9, RZ ;  /* 0xcd9e8d572d2c7827 */ /* 0x040fe200078e00ff */
        /* <DEDUP_REMOVED lines=12> */
[----:B------:R-:W-:Y:S01]  /*08a0*/  IMAD.HI.U32 R47, R45, -0x2daee0ad, RZ ;  /* 0xd2511f532d2f7827 */ /* 0x000fe200078e00ff */
[----:B------:R-:W-:-:S03]  /*08b0*/  UIADD3 UR4, UPT, UPT, UR10, -0x700cb87f, URZ ;  /* 0x8ff347810a047890 */ /* 0x000fc6000fffe0ff */
[----:B------:R-:W-:Y:S01]  /*08c0*/  IMAD R49, R49, -0x326172a9, RZ ;  /* 0xcd9e8d5731317824 */ /* 0x000fe200078e02ff */
[----:B------:R-:W-:Y:S01]  /*08d0*/  LOP3.LUT R47, R48, UR5, R47, 0x96, !PT ;  /* 0x00000005302f7c12 */ /* 0x000fe2000f8e962f */
[----:B------:R-:W-:-:S04]  /*08e0*/  IMAD.HI.U32 R44, R46, -0x326172a9, RZ ;  /* 0xcd9e8d572e2c7827 */ /* 0x000fc800078e00ff */
[----:B------:R-:W-:Y:S01]  /*08f0*/  IMAD.HI.U32 R92, R47, -0x326172a9, RZ ;  /* 0xcd9e8d572f5c7827 */ /* 0x000fe200078e00ff */
[----:B------:R-:W-:Y:S01]  /*0900*/  LOP3.LUT R44, R49, UR12, R44, 0x96, !PT ;  /* 0x0000000c312c7c12 */ /* 0x000fe2000f8e962c */
[----:B------:R-:W0:Y:S02]  /*0910*/  LDCU.64 UR12, c[0x0][0x398] ;  /* 0x00007300ff0c77ac */ /* 0x000e240008000a00 */
[----:B------:R-:W-:Y:S02]  /*0920*/  IMAD R49, R46, -0x326172a9, RZ ;  /* 0xcd9e8d572e317824 */ /* 0x000fe400078e02ff */
[----:B------:R-:W-:Y:S02]  /*0930*/  IMAD R46, R45, -0x2daee0ad, RZ ;  /* 0xd2511f532d2e7824 */ /* 0x000fe400078e02ff */
[----:B------:R-:W-:Y:S01]  /*0940*/  IMAD.HI.U32 R93, R44, -0x2daee0ad, RZ ;  /* 0xd2511f532c5d7827 */ /* 0x000fe200078e00ff */
[----:B------:R-:W-:-:S03]  /*0950*/  LOP3.LUT R92, R49, UR4, R92, 0x96, !PT ;  /* 0x00000004315c7c12 */ /* 0x000fc6000f8e965c */
[----:B------:R-:W-:Y:S01]  /*0960*/  IMAD R96, R47, -0x326172a9, RZ ;  /* 0xcd9e8d572f607824 */ /* 0x000fe200078e02ff */
[----:B------:R-:W-:Y:S01]  /*0970*/  LOP3.LUT R93, R46, UR16, R93, 0x96, !PT ;  /* 0x000000102e5d7c12 */ /* 0x000fe2000f8e965d */
[----:B------:R-:W-:Y:S01]  /*0980*/  IMAD R108, R44, -0x2daee0ad, RZ ;  /* 0xd2511f532c6c7824 */ /* 0x000fe200078e02ff */
[----:B-1234-:R-:W0:Y:S06]  /*0990*/  LDCU.64 UR16, c[0x0][0x380] ;  /* 0x00007000ff1077ac */ /* 0x01ee2c0008000a00 */
.L_x_15396:
[----:B0-----:R-:W-:Y:S01]  /*09a0*/  ISETP.NE.U32.AND P1, PT, RZ, UR14, PT ;  /* 0x0000000eff007c0c */ /* 0x001fe2000bf25070 */
[----:B------:R-:W-:Y:S01]  /*09b0*/  UIMAD UR4, UR18, UR19, URZ ;  /* 0x00000013120472a4 */ /* 0x000fe2000f8e02ff */
[----:B------:R-:W0:Y:S02]  /*09c0*/  LDC.64 R84, c[0x0][0x390] ;  /* 0x0000e400ff547b82 */ /* 0x000e240000000a00 */
[----:B------:R-:W-:Y:S01]  /*09d0*/  ISETP.NE.AND.EX P1, PT, RZ, UR15, PT, P1 ;  /* 0x0000000fff007c0c */ /* 0x000fe2000bf25310 */
[----:B------:R-:W-:-:S04]  /*09e0*/  USHF.R.S32.HI UR5, URZ, 0x1f, UR4 ;  /* 0x0000001fff057899 */ /* 0x000fc80008011404 */
[----:B------:R-:W-:Y:S01]  /*09f0*/  ULEA.HI UR5, UR5, UR4, URZ, 0x3 ;  /* 0x0000000405057291 */ /* 0x000fe2000f8f18ff */
[----:B-1----:R-:W1:Y:S05]  /*0a00*/  @P0 LDC.64 R44, c[0x0][0x398] ;  /* 0x0000e600ff2c0b82 */ /* 0x002e6a0000000a00 */
        /* <DEDUP_REMOVED lines=47> */
.L_x_15019:
        /* <DEDUP_REMOVED lines=12> */
.L_x_15020:
        /* <DEDUP_REMOVED lines=42> */
.L_x_15018:
        /* <DEDUP_REMOVED lines=18> */
.L_x_15022:
        /* <DEDUP_REMOVED lines=12> */
.L_x_15023:
        /* <DEDUP_REMOVED lines=43> */
.L_x_15021:
        /* <DEDUP_REMOVED lines=17> */
.L_x_15025:
        /* <DEDUP_REMOVED lines=12> */
.L_x_15026:
        /* <DEDUP_REMOVED lines=43> */
.L_x_15024:
        /* <DEDUP_REMOVED lines=17> */
.L_x_15028:
        /* <DEDUP_REMOVED lines=12> */
.L_x_15029:
        /* <DEDUP_REMOVED lines=43> */
.L_x_15027:
        /* <DEDUP_REMOVED lines=16> */
.L_x_15031:
        /* <DEDUP_REMOVED lines=12> */
.L_x_15032:
        /* <DEDUP_REMOVED lines=43> */
.L_x_15030:
        /* <DEDUP_REMOVED lines=16> */
.L_x_15034:
        /* <DEDUP_REMOVED lines=12> */
.L_x_15035:
        /* <DEDUP_REMOVED lines=43> */
.L_x_15033:
        /* <DEDUP_REMOVED lines=16> */
.L_x_15037:
        /* <DEDUP_REMOVED lines=12> */
.L_x_15038:
        /* <DEDUP_REMOVED lines=43> */
.L_x_15036:
        /* <DEDUP_REMOVED lines=16> */
.L_x_15040:
        /* <DEDUP_REMOVED lines=12> */
.L_x_15041:
        /* <DEDUP_REMOVED lines=43> */
.L_x_15039:
[----:B------:R-:W-:Y:S01]  /*2fb0*/  UMOV UR5, UR7 ;  /* 0x0000000700057c82 */ /* 0x000fe20008000000 */
[----:B------:R-:W-:Y:S01]  /*2fc0*/  P2R R66, PR, RZ, 0x2 ;  /* 0x00000002ff427803 */ /* 0x000fe20000000000 */
[----:B------:R-:W-:Y:S01]  /*2fd0*/  FMUL.FTZ R46, R46, UR5 ;  /* 0x000000052e2e7c20 */ /* 0x000fe20008410000 */
[----:B------:R-:W-:Y:S01]  /*2fe0*/  I2FP.F32.U32 R65, R62 ;  /* 0x0000003e00417245 */ /* 0x000fe20000201000 */
[----:B------:R-:W-:Y:S01]  /*2ff0*/  FMUL.FTZ R45, R45, UR5 ;  /* 0x000000052d2d7c20 */ /* 0x000fe20008410000 */
[----:B------:R-:W-:Y:S01]  /*3000*/  ISETP.NE.AND P1, PT, R69, RZ, PT ;  /* 0x000000ff4500720c */ /* 0x000fe20003f25270 */
[----:B------:R-:W-:Y:S01]  /*3010*/  FMUL.FTZ R63, R48, UR5 ;  /* 0x00000005303f7c20 */ /* 0x000fe20008410000 */
[----:B------:R-:W-:Y:S02]  /*3020*/  HADD2.F32 R64, -RZ, R51.H1_H1 ;  /* 0x30000033ff407230 */ /* 0x000fe40000004100 */
[----:B------:R-:W-:Y:S01]  /*3030*/  FMUL.FTZ R44, R44, UR5 ;  /* 0x000000052c2c7c20 */ /* 0x000fe20008410000 */
[----:B------:R-:W-:Y:S01]  /*3040*/  FSEL R48, R46, RZ, P3 ;  /* 0x000000ff2e307208 */ /* 0x000fe20001800000 */
        /* <DEDUP_REMOVED lines=8> */
[----:B------:R-:W-:-:S02]  /*30d0*/  FSEL R44, R44, RZ, P5 ;  /* 0x000000ff2c2c7208 */ /* 0x000fc40002800000 */
[----:B------:R-:W-:Y:S02]  /*30e0*/  ISETP.NE.AND P6, PT, R68, RZ, PT ;  /* 0x000000ff4400720c */ /* 0x000fe40003fc5270 */
[----:B------:R-:W-:Y:S02]  /*30f0*/  FSETP.GTU.FTZ.AND P5, PT, R65, UR4, PT ;  /* 0x0000000441007c0b */ /* 0x000fe4000bfbc000 */
[----:B------:R-:W-:Y:S02]  /*3100*/  FSEL R50, R47, RZ, P4 ;  /* 0x000000ff2f327208 */ /* 0x000fe40002000000 */
[----:B------:R-:W-:Y:S02]  /*3110*/  FSEL R49, R51, RZ, P0 ;  /* 0x000000ff33317208 */ /* 0x000fe40000000000 */
        /* <DEDUP_REMOVED lines=10> */
[----:B------:R-:W-:Y:S01]  /*31c0*/  @P1 FADD.FTZ R50, R54, R50 ;  /* 0x0000003236321221 */ /* 0x000fe20000010000 */
[----:B------:R-:W-:Y:S01]  /*31d0*/  @P1 FADD.FTZ R51, R55, R51 ;  /* 0x0000003337331221 */ /* 0x000fe20000010000 */
[----:B------:R-:W-:Y:S07]  /*31e0*/  BRA `(.L_x_15042) ;  /* 0x0000004800b47947 */ /* 0x000fee0003800000 */
.L_x_15017:
        /* <DEDUP_REMOVED lines=15> */
.L_x_15044:
        /* <DEDUP_REMOVED lines=12> */
.L_x_15045:
        /* <DEDUP_REMOVED lines=40> */
[----:B------:R-:W-:-:S07]  /*3620*/  IMAD.MOV.U32 R44, RZ, RZ, R108 ;  /* 0x000000ffff2c7224 */ /* 0x000fce00078e006c */
.L_x_15043:
        /* <DEDUP_REMOVED lines=20> */
.L_x_15047:
        /* <DEDUP_REMOVED lines=12> */
.L_x_15048:
        /* <DEDUP_REMOVED lines=39> */
[----:B------:R-:W-:Y:S02]  /*3aa0*/  HFMA2 R47, -RZ, RZ, 0, 0 ;  /* 0x00000000ff2f7431 */ /* 0x000fe400000001ff */
[----:B------:R-:W-:Y:S02]  /*3ab0*/  IMAD.MOV.U32 R44, RZ, RZ, R60 ;  /* 0x000000ffff2c7224 */ /* 0x000fe400078e003c */
[----:B------:R-:W-:-:S07]  /*3ac0*/  IMAD.MOV.U32 R60, RZ, RZ, R46 ;  /* 0x000000ffff3c7224 */ /* 0x000fce00078e002e */
.L_x_15046:
        /* <DEDUP_REMOVED lines=22> */
.L_x_15050:
        /* <DEDUP_REMOVED lines=12> */
.L_x_15051:
        /* <DEDUP_REMOVED lines=40> */
[----:B------:R-:W-:Y:S01]  /*3f70*/  IMAD.MOV.U32 R46, RZ, RZ, RZ ;  /* 0x000000ffff2e7224 */ /* 0x000fe200078e00ff */
[----:B------:R-:W-:-:S07]  /*3f80*/  MOV R60, R62 ;  /* 0x0000003e003c7202 */ /* 0x000fce0000000f00 */
.L_x_15049:
[----:B------:R-:W-:Y:S01]  /*3f90*/  ISETP.NE.AND P0, PT, R46, 0x1, PT ;  /* 0x000000012e00780c */ /* 0x000fe20003f05270 */
[----:B------:R-:W-:Y:S01]  /*3fa0*/  HADD2.F32 R48, -RZ, R48.H1_H1 ;  /* 0x30000030ff307230 */ /* 0x000fe20000004100 */
[----:B------:R-:W-:Y:S01]  /*3fb0*/  I2FP.F32.U32 R45, R45 ;  /* 0x0000002d002d7245 */ /* 0x000fe20000201000 */
[----:B------:R-:W-:-:S03]  /*3fc0*/  IMAD.MOV.U32 R47, RZ, RZ, 0x2 ;  /* 0x00000002ff2f7424 */ /* 0x000fc600078e00ff */
[----:B------:R-:W-:Y:S01]  /*3fd0*/  FMUL.FTZ R48, R48, UR5 ;  /* 0x0000000530307c20 */ /* 0x000fe20008410000 */
        /* <DEDUP_REMOVED lines=13> */
.L_x_15053:
        /* <DEDUP_REMOVED lines=12> */
.L_x_15054:
        /* <DEDUP_REMOVED lines=42> */
.L_x_15052:
[----:B------:R-:W-:Y:S01]  /*4410*/  I2FP.F32.U32 R45, R45 ;  /* 0x0000002d002d7245 */ /* 0x000fe20000201000 */
[----:B------:R-:W-:Y:S01]  /*4420*/  HADD2.F32 R46, -RZ, R104.H1_H1 ;  /* 0x30000068ff2e7230 */ /* 0x000fe20000004100 */
[----:B------:R-:W-:Y:S01]  /*4430*/  ISETP.NE.AND P2, PT, R47, 0x1, PT ;  /* 0x000000012f00780c */ /* 0x000fe20003f45270 */
[----:B------:R-:W-:Y:S02]  /*4440*/  HFMA2 R62, -RZ, RZ, 0, 1.1920928955078125e-07 ;  /* 0x00000002ff3e7431 */ /* 0x000fe400000001ff */
        /* <DEDUP_REMOVED lines=18> */
.L_x_15056:
        /* <DEDUP_REMOVED lines=12> */
.L_x_15057:
        /* <DEDUP_REMOVED lines=43> */
.L_x_15055:
[----:B------:R-:W-:Y:S01]  /*48e0*/  ISETP.NE.AND P0, PT, R62, 0x1, PT ;  /* 0x000000013e00780c */ /* 0x000fe20003f05270 */
[----:B------:R-:W-:Y:S01]  /*48f0*/  HADD2.F32 R48, -RZ, R49.H0_H0 ;  /* 0x20000031ff307230 */ /* 0x000fe20000004100 */
        /* <DEDUP_REMOVED lines=16> */
.L_x_15059:
        /* <DEDUP_REMOVED lines=12> */
.L_x_15060:
        /* <DEDUP_REMOVED lines=43> */
.L_x_15058:
        /* <DEDUP_REMOVED lines=22> */
.L_x_15062:
        /* <DEDUP_REMOVED lines=12> */
.L_x_15063:
        /* <DEDUP_REMOVED lines=43> */
.L_x_15061:
[----:B------:R-:W-:Y:S01]  /*5240*/  ISETP.NE.AND P0, PT, R48, 0x1, PT ;  /* 0x000000013000780c */ /* 0x000fe20003f05270 */
[----:B------:R-:W-:Y:S01]  /*5250*/  HADD2.F32 R70, -RZ, R49.H1_H1 ;  /* 0x30000031ff467230 */ /* 0x000fe20000004100 */
[----:B------:R-:W-:Y:S01]  /*5260*/  I2FP.F32.U32 R47, R47 ;  /* 0x0000002f002f7245 */ /* 0x000fe20000201000 */
[----:B------:R-:W-:-:S03]  /*5270*/  HFMA2 R49, -RZ, RZ, 0, 1.1920928955078125e-07 ;  /* 0x00000002ff317431 */ /* 0x000fc600000001ff */
[----:B------:R-:W-:Y:S01]  /*5280*/  FMUL.FTZ R70, R70, UR5 ;  /* 0x0000000546467c20 */ /* 0x000fe20008410000 */
        /* <DEDUP_REMOVED lines=12> */
.L_x_15065:
        /* <DEDUP_REMOVED lines=12> */
.L_x_15066:
        /* <DEDUP_REMOVED lines=43> */
.L_x_15064:
[----:B------:R-:W-:Y:S01]  /*56c0*/  I2FP.F32.U32 R47, R47 ;  /* 0x0000002f002f7245 */ /* 0x000fe20000201000 */
[----:B------:R-:W-:Y:S01]  /*56d0*/  HADD2.F32 R48, -RZ, R105.H1_H1 ;  /* 0x30000069ff307230 */ /* 0x000fe20000004100 */
        /* <DEDUP_REMOVED lines=20> */
.L_x_15068:
        /* <DEDUP_REMOVED lines=12> */
.L_x_15069:
        /* <DEDUP_REMOVED lines=43> */
.L_x_15067:
        /* <DEDUP_REMOVED lines=17> */
.L_x_15071:
        /* <DEDUP_REMOVED lines=12> */
.L_x_15072:
        /* <DEDUP_REMOVED lines=43> */
.L_x_15070:
        /* <DEDUP_REMOVED lines=22> */
.L_x_15074:
        /* <DEDUP_REMOVED lines=12> */
.L_x_15075:
        /* <DEDUP_REMOVED lines=43> */
.L_x_15073:
[----:B------:R-:W-:Y:S01]  /*64e0*/  ISETP.NE.AND P4, PT, R62, 0x1, PT ;  /* 0x000000013e00780c */ /* 0x000fe20003f85270 */
[----:B------:R-:W-:Y:S01]  /*64f0*/  HADD2.F32 R72, -RZ, R50.H1_H1 ;  /* 0x30000032ff487230 */ /* 0x000fe20000004100 */
        /* <DEDUP_REMOVED lines=15> */
.L_x_15077:
        /* <DEDUP_REMOVED lines=12> */
.L_x_15078:
        /* <DEDUP_REMOVED lines=43> */
.L_x_15076:
[----:B------:R-:W-:Y:S01]  /*6960*/  I2FP.F32.U32 R49, R49 ;  /* 0x0000003100317245 */ /* 0x000fe20000201000 */
[----:B------:R-:W-:Y:S02]  /*6970*/  HADD2.F32 R50, -RZ, R106.H1_H1 ;  /* 0x3000006aff327230 */ /* 0x000fe40000004100 */
        /* <DEDUP_REMOVED lines=20> */
.L_x_15080:
        /* <DEDUP_REMOVED lines=12> */
.L_x_15081:
        /* <DEDUP_REMOVED lines=43> */
.L_x_15079:
[----:B------:R-:W-:Y:S01]  /*6e30*/  ISETP.NE.AND P5, PT, R62, 0x1, PT ;  /* 0x000000013e00780c */ /* 0x000fe20003fa5270 */
[----:B------:R-:W-:Y:S01]  /*6e40*/  HADD2.F32 R72, -RZ, R51.H0_H0 ;  /* 0x20000033ff487230 */ /* 0x000fe20000004100 */
        /* <DEDUP_REMOVED lines=15> */
.L_x_15083:
        /* <DEDUP_REMOVED lines=12> */
.L_x_15084:
        /* <DEDUP_REMOVED lines=43> */
.L_x_15082:
[----:B------:R-:W-:Y:S01]  /*72b0*/  I2FP.F32.U32 R63, R50 ;  /* 0x00000032003f7245 */ /* 0x000fe20000201000 */
[----:B------:R-:W-:Y:S01]  /*72c0*/  HADD2.F32 R50, -RZ, R107.H0_H0 ;  /* 0x2000006bff327230 */ /* 0x000fe20000004100 */
[----:B------:R-:W-:Y:S01]  /*72d0*/  MOV R62, R96 ;  /* 0x00000060003e7202 */ /* 0x000fe20000000f00 */
        /* <DEDUP_REMOVED lines=19> */
.L_x_15086:
        /* <DEDUP_REMOVED lines=12> */
.L_x_15087:
        /* <DEDUP_REMOVED lines=43> */
.L_x_15085:
[----:B------:R-:W-:Y:S01]  /*7780*/  ISETP.NE.AND P6, PT, R65, 0x1, PT ;  /* 0x000000014100780c */ /* 0x000fe20003fc5270 */
[----:B------:R-:W-:Y:S01]  /*7790*/  IMAD.MOV.U32 R77, RZ, RZ, 0x2 ;  /* 0x00000002ff4d7424 */ /* 0x000fe200078e00ff */
[----:B------:R-:W-:Y:S01]  /*77a0*/  I2FP.F32.U32 R63, R62 ;  /* 0x0000003e003f7245 */ /* 0x000fe20000201000 */
[----:B------:R-:W-:Y:S02]  /*77b0*/  HADD2.F32 R62, -RZ, R51.H1_H1 ;  /* 0x30000033ff3e7230 */ /* 0x000fe40000004100 */
        /* <DEDUP_REMOVED lines=13> */
.L_x_15089:
        /* <DEDUP_REMOVED lines=14> */
.L_x_15090:
        /* <DEDUP_REMOVED lines=43> */
.L_x_15088:
[----:B------:R-:W-:Y:S01]  /*7c20*/  I2FP.F32.U32 R51, R51 ;  /* 0x0000003300337245 */ /* 0x000fe20000201000 */
[----:B------:R-:W-:-:S04]  /*7c30*/  HADD2.F32 R62, -RZ, R107.H1_H1 ;  /* 0x3000006bff3e7230 */ /* 0x000fc80000004100 */
[----:B------:R-:W-:Y:S01]  /*7c40*/  FFMA.FTZ R51, R51, R0, 1.1641532182693481445e-10 ;  /* 0x2f00000033337423 */ /* 0x000fe20000010000 */
[----:B------:R-:W-:-:S04]  /*7c50*/  FMUL.FTZ R62, R62, UR5 ;  /* 0x000000053e3e7c20 */ /* 0x000fc80008410000 */
[----:B------:R-:W-:Y:S02]  /*7c60*/  FSETP.GTU.FTZ.AND P6, PT, R51, UR4, PT ;  /* 0x0000000433007c0b */ /* 0x000fe4000bfdc000 */
[----:B------:R-:W-:Y:S02]  /*7c70*/  FSEL R51, R72, RZ, P5 ;  /* 0x000000ff48337208 */ /* 0x000fe40002800000 */
[----:B------:R-:W-:Y:S02]  /*7c80*/  FSEL R62, R62, RZ, !P6 ;  /* 0x000000ff3e3e7208 */ /* 0x000fe40007000000 */
[----:B------:R-:W-:-:S03]  /*7c90*/  SEL R103, RZ, 0x1, P6 ;  /* 0x00000001ff677807 */ /* 0x000fc60003000000 */
[----:B------:R-:W-:-:S04]  /*7ca0*/  FADD.FTZ R51, R62, R51 ;  /* 0x000000333e337221 */ /* 0x000fc80000010000 */
[----:B------:R-:W-:-:S07]  /*7cb0*/  @P1 FADD.FTZ R51, R55, R51 ;  /* 0x0000003337331221 */ /* 0x000fce0000010000 */
.L_x_15042:
        /* <DEDUP_REMOVED lines=14> */
[----:B------:R-:W-:-:S02]  /*7da0*/  LOP3.LUT R67, R67, R65, R64, 0xfe, !PT ;  /* 0x0000004143437212 */ /* 0x000fc400078efe40 */
[----:B------:R-:W-:Y:S01]  /*7db0*/  SEL R66, RZ, 0x1, !P3 ;  /* 0x00000001ff427807 */ /* 0x000fe20005800000 */
[----:B------:R-:W3:Y:S01]  /*7dc0*/  @P0 LDC.64 R70, c[0x0][0x398] ;  /* 0x0000e600ff460b82 */ /* 0x000ee20000000a00 */
[----:B------:R-:W-:Y:S01]  /*7dd0*/  LOP3.LUT R61, R61, R63, R62, 0xfe, !PT ;  /* 0x0000003f3d3d7212 */ /* 0x000fe200078efe3e */
[----:B0-----:R-:W-:Y:S01]  /*7de0*/  IMAD.WIDE.U32 R62, R109, 0x20, R112 ;  /* 0x000000206d3e7825 */ /* 0x001fe200078e0070 */
[----:B------:R-:W-:Y:S02]  /*7df0*/  SEL R64, RZ, 0x1, !P6 ;  /* 0x00000001ff407807 */ /* 0x000fe40007000000 */
[----:B------:R-:W-:Y:S02]  /*7e00*/  LOP3.LUT R67, R67, R66, RZ, 0xfc, !PT ;  /* 0x0000004243437212 */ /* 0x000fe400078efcff */
[----:B------:R-:W-:Y:S01]  /*7e10*/  LOP3.LUT R66, R61, R64, RZ, 0xfc, !PT ;  /* 0x000000403d427212 */ /* 0x000fe200078efcff */
[C---:B-1----:R-:W-:Y:S01]  /*7e20*/  IMAD.WIDE.U32 R64, R109.reuse, 0x8, R110 ;  /* 0x000000086d407825 */ /* 0x042fe200078e006e */
[----:B------:R0:W-:Y:S01]  /*7e30*/  STG.E.128 desc[UR8][R62.64], R44 ;  /* 0x0000002c3e007986 */ /* 0x0001e2000c101d08 */
[----:B------:R-:W-:-:S03]  /*7e40*/  IADD3 R115, PT, PT, R109, 0x80, RZ ;  /* 0x000000806d737810 */ /* 0x000fc60007ffe0ff */
[----:B------:R0:W-:Y:S02]  /*7e50*/  STG.E.128 desc[UR8][R62.64+0x10], R48 ;  /* 0x000010303e007986 */ /* 0x0001e4000c101d08 */
[C---:B------:R-:W-:Y:S02]  /*7e60*/  IMAD.WIDE.U32 R68, R115.reuse, 0x10, R84 ;  /* 0x0000001073447825 */ /* 0x040fe400078e0054 */
[----:B------:R0:W-:Y:S02]  /*7e70*/  STG.E.64 desc[UR8][R64.64], R66 ;  /* 0x0000004240007986 */ /* 0x0001e4000c101b08 */
[----:B--2---:R-:W-:-:S04]  /*7e80*/  @P1 IMAD.WIDE.U32 R72, R115, 0x20, R72 ;  /* 0x0000002073481825 */ /* 0x004fc800078e0048 */
[----:B---3--:R-:W-:Y:S01]  /*7e90*/  @P0 IMAD.WIDE.U32 R70, R115, 0x10, R70 ;  /* 0x0000001073460825 */ /* 0x008fe200078e0046 */
        /* <DEDUP_REMOVED lines=21> */
.L_x_15091:
[----:B------:R2:W5:Y:S04]  /*7ff0*/  @P0 LDG.E.128 R104, desc[UR8][R70.64] ;  /* 0x0000000846680981 */ /* 0x000568000c1e1d00 */
[----:B------:R2:W5:Y:S04]  /*8000*/  @P1 LDG.E.128 R56, desc[UR8][R72.64] ;  /* 0x0000000848381981 */ /* 0x000568000c1e1d00 */
[----:B------:R2:W5:Y:S04]  /*8010*/  @P1 LDG.E.128 R52, desc[UR8][R72.64+0x10] ;  /* 0x0000100848341981 */ /* 0x000568000c1e1d00 */
[----:B01----:R2:W5:Y:S01]  /*8020*/  LDG.E.128 R64, desc[UR8][R68.64] ;  /* 0x0000000844407981 */ /* 0x003562000c1e1d00 */
[----:B------:R-:W-:Y:S05]  /*8030*/  @!P0 BRA `(.L_x_15092) ;  /* 0x0000004800b88947 */ /* 0x000fea0003800000 */
        /* <DEDUP_REMOVED lines=15> */
.L_x_15094:
        /* <DEDUP_REMOVED lines=12> */
.L_x_15095:
        /* <DEDUP_REMOVED lines=41> */
[----:B------:R-:W-:-:S07]  /*8480*/  IMAD.MOV.U32 R62, RZ, RZ, RZ ;  /* 0x000000ffff3e7224 */ /* 0x000fce00078e00ff */
.L_x_15093:
[----:B------:R-:W-:Y:S01]  /*8490*/  ISETP.NE.AND P2, PT, R62, 0x1, PT ;  /* 0x000000013e00780c */ /* 0x000fe20003f45270 */
[----:B-----5:R-:W-:Y:S01]  /*84a0*/  HADD2.F32 R60, -RZ, R64.H0_H0 ;  /* 0x20000040ff3c7230 */ /* 0x020fe20000004100 */
[----:B------:R-:W-:Y:S01]  /*84b0*/  I2FP.F32.U32 R61, R61 ;  /* 0x0000003d003d7245 */ /* 0x000fe20000201000 */
[----:B------:R-:W-:-:S03]  /*84c0*/  HFMA2 R63, -RZ, RZ, 0, 1.1920928955078125e-07 ;  /* 0x00000002ff3f7431 */ /* 0x000fc600000001ff */
[----:B------:R-:W-:Y:S01]  /*84d0*/  FMUL.FTZ R74, R60, UR5 ;  /* 0x000000053c4a7c20 */ /* 0x000fe20008410000 */
        /* <DEDUP_REMOVED lines=13> */
.L_x_15097:
        /* <DEDUP_REMOVED lines=12> */
.L_x_15098:
        /* <DEDUP_REMOVED lines=41> */
[----:B------:R-:W-:-:S07]  /*8900*/  HFMA2 R63, -RZ, RZ, 0, 0 ;  /* 0x00000000ff3f7431 */ /* 0x000fce00000001ff */
.L_x_15096:
        /* <DEDUP_REMOVED lines=22> */
.L_x_15100:
        /* <DEDUP_REMOVED lines=12> */
.L_x_15101:
        /* <DEDUP_REMOVED lines=42> */
.L_x_15099:
        /* <DEDUP_REMOVED lines=18> */
.L_x_15103:
        /* <DEDUP_REMOVED lines=12> */
.L_x_15104:
        /* <DEDUP_REMOVED lines=42> */
.L_x_15102:
        /* <DEDUP_REMOVED lines=22> */
.L_x_15106:
        /* <DEDUP_REMOVED lines=12> */
.L_x_15107:
        /* <DEDUP_REMOVED lines=43> */
.L_x_15105:
[----:B------:R-:W-:Y:S01]  /*9720*/  ISETP.NE.AND P2, PT, R71, 0x1, PT ;  /* 0x000000014700780c */ /* 0x000fe20003f45270 */
[----:B------:R-:W-:Y:S01]  /*9730*/  IMAD.MOV.U32 R70, RZ, RZ, 0x2 ;  /* 0x00000002ff467424 */ /* 0x000fe200078e00ff */
[----:B------:R-:W-:Y:S01]  /*9740*/  I2FP.F32.U32 R63, R62 ;  /* 0x0000003e003f7245 */ /* 0x000fe20000201000 */
[----:B------:R-:W-:-:S04]  /*9750*/  HADD2.F32 R62, -RZ, R65.H0_H0 ;  /* 0x20000041ff3e7230 */ /* 0x000fc80000004100 */
        /* <DEDUP_REMOVED lines=14> */
.L_x_15109:
        /* <DEDUP_REMOVED lines=12> */
.L_x_15110:
        /* <DEDUP_REMOVED lines=43> */
.L_x_15108:
        /* <DEDUP_REMOVED lines=22> */
.L_x_15112:
        /* <DEDUP_REMOVED lines=12> */
.L_x_15113:
        /* <DEDUP_REMOVED lines=43> */
.L_x_15111:
[----:B------:R-:W-:Y:S01]  /*a080*/  ISETP.NE.AND P2, PT, R64, 0x1, PT ;  /* 0x000000014000780c */ /* 0x000fe20003f45270 */
[----:B------:R-:W-:Y:S01]  /*a090*/  HADD2.F32 R65, -RZ, R65.H1_H1 ;  /* 0x30000041ff417230 */ /* 0x000fe20000004100 */
        /* <DEDUP_REMOVED lines=16> */
.L_x_15115:
        /* <DEDUP_REMOVED lines=12> */
.L_x_15116:
        /* <DEDUP_REMOVED lines=43> */
.L_x_15114:
        /* <DEDUP_REMOVED lines=22> */
.L_x_15118:
        /* <DEDUP_REMOVED lines=12> */
.L_x_15119:
        /* <DEDUP_REMOVED lines=43> */
.L_x_15117:
[----:B------:R-:W-:Y:S01]  /*a9e0*/  ISETP.NE.AND P3, PT, R71, 0x1, PT ;  /* 0x000000014700780c */ /* 0x000fe20003f65270 */
[----:B------:R-:W-:Y:S01]  /*a9f0*/  IMAD.MOV.U32 R70, RZ, RZ, 0x2 ;  /* 0x00000002ff467424 */ /* 0x000fe200078e00ff */
        /* <DEDUP_REMOVED lines=15> */
.L_x_15121:
        /* <DEDUP_REMOVED lines=12> */
.L_x_15122:
        /* <DEDUP_REMOVED lines=43> */
.L_x_15120:
        /* <DEDUP_REMOVED lines=22> */
.L_x_15124:
        /* <DEDUP_REMOVED lines=12> */
.L_x_15125:
        /* <DEDUP_REMOVED lines=43> */
.L_x_15123:
        /* <DEDUP_REMOVED lines=17> */
.L_x_15127:
        /* <DEDUP_REMOVED lines=12> */
.L_x_15128:
        /* <DEDUP_REMOVED lines=43> */
.L_x_15126:
        /* <DEDUP_REMOVED lines=22> */
.L_x_15130:
        /* <DEDUP_REMOVED lines=12> */
.L_x_15131:
        /* <DEDUP_REMOVED lines=43> */
.L_x_15129:
[----:B------:R-:W-:Y:S01]  /*bc80*/  ISETP.NE.AND P5, PT, R73, 0x1, PT ;  /* 0x000000014900780c */ /* 0x000fe20003fa5270 */
[----:B------:R-:W-:Y:S01]  /*bc90*/  HFMA2 R72, -RZ, RZ, 0, 1.1920928955078125e-07 ;  /* 0x00000002ff487431 */ /* 0x000fe200000001ff */
        /* <DEDUP_REMOVED lines=15> */
.L_x_15133:
        /* <DEDUP_REMOVED lines=12> */
.L_x_15134:
        /* <DEDUP_REMOVED lines=43> */
.L_x_15132:
        /* <DEDUP_REMOVED lines=22> */
.L_x_15136:
        /* <DEDUP_REMOVED lines=12> */
.L_x_15137:
        /* <DEDUP_REMOVED lines=43> */
.L_x_15135:
        /* <DEDUP_REMOVED lines=17> */
.L_x_15139:
        /* <DEDUP_REMOVED lines=14> */
.L_x_15140:
        /* <DEDUP_REMOVED lines=43> */
.L_x_15138:
        /* <DEDUP_REMOVED lines=9> */
[----:B------:R-:W-:Y:S01]  /*cb00*/  @P1 FADD.FTZ R67, R55, R67 ;  /* 0x0000004337431221 */ /* 0x000fe20000010000 */
[----:B------:R-:W-:Y:S06]  /*cb10*/  BRA `(.L_x_15141) ;  /* 0x00000024007c7947 */ /* 0x000fec0003800000 */
.L_x_15092:
        /* <DEDUP_REMOVED lines=15> */
.L_x_15143:
        /* <DEDUP_REMOVED lines=12> */
.L_x_15144:
        /* <DEDUP_REMOVED lines=42> */
.L_x_15142:
[----:B------:R-:W-:Y:S01]  /*cf70*/  ISETP.NE.AND P2, PT, R62, 0x1, PT ;  /* 0x000000013e00780c */ /* 0x000fe20003f45270 */
[----:B-----5:R-:W-:Y:S01]  /*cf80*/  HADD2.F32 R60, -RZ, R64.H0_H0 ;  /* 0x20000040ff3c7230 */ /* 0x020fe20000004100 */
        /* <DEDUP_REMOVED lines=15> */
.L_x_15146:
        /* <DEDUP_REMOVED lines=12> */
.L_x_15147:
        /* <DEDUP_REMOVED lines=43> */
.L_x_15145:
        /* <DEDUP_REMOVED lines=17> */
.L_x_15149:
        /* <DEDUP_REMOVED lines=12> */
.L_x_15150:
        /* <DEDUP_REMOVED lines=43> */
.L_x_15148:
        /* <DEDUP_REMOVED lines=17> */
.L_x_15152:
        /* <DEDUP_REMOVED lines=12> */
.L_x_15153:
        /* <DEDUP_REMOVED lines=43> */
.L_x_15151:
[----:B------:R-:W-:Y:S01]  /*dcf0*/  ISETP.NE.AND P2, PT, R71, 0x1, PT ;  /* 0x000000014700780c */ /* 0x000fe20003f45270 */
[----:B------:R-:W-:Y:S01]  /*dd00*/  HADD2.F32 R65, -RZ, R65.H1_H1 ;  /* 0x30000041ff417230 */ /* 0x000fe20000004100 */
[----:B------:R-:W-:Y:S01]  /*dd10*/  I2FP.F32.U32 R63, R62 ;  /* 0x0000003e003f7245 */ /* 0x000fe20000201000 */
[----:B------:R-:W-:Y:S02]  /*dd20*/  IMAD.MOV.U32 R70, RZ, RZ, 0x2 ;  /* 0x00000002ff467424 */ /* 0x000fe400078e00ff */
        /* <DEDUP_REMOVED lines=13> */
.L_x_15155:
        /* <DEDUP_REMOVED lines=12> */
.L_x_15156:
        /* <DEDUP_REMOVED lines=43> */
.L_x_15154:
        /* <DEDUP_REMOVED lines=16> */
.L_x_15158:
        /* <DEDUP_REMOVED lines=12> */
.L_x_15159:
        /* <DEDUP_REMOVED lines=43> */
.L_x_15157:
        /* <DEDUP_REMOVED lines=16> */
.L_x_15161:
        /* <DEDUP_REMOVED lines=12> */
.L_x_15162:
        /* <DEDUP_REMOVED lines=43> */
.L_x_15160:
        /* <DEDUP_REMOVED lines=16> */
.L_x_15164:
        /* <DEDUP_REMOVED lines=12> */
.L_x_15165:
        /* <DEDUP_REMOVED lines=43> */
.L_x_15163:
[----:B------:R-:W-:Y:S01]  /*eec0*/  P2R R74, PR, RZ, 0x2 ;  /* 0x00000002ff4a7803 */ /* 0x000fe20000000000 */
[----:B------:R-:W-:Y:S01]  /*eed0*/  FMUL.FTZ R60, R60, UR5 ;  /* 0x000000053c3c7c20 */ /* 0x000fe20008410000 */
[----:B------:R-:W-:Y:S01]  /*eee0*/  I2FP.F32.U32 R73, R70 ;  /* 0x0000004600497245 */ /* 0x000fe20000201000 */
[----:B------:R-:W-:Y:S01]  /*eef0*/  FMUL.FTZ R64, R64, UR5 ;  /* 0x0000000540407c20 */ /* 0x000fe20008410000 */
[----:B------:R-:W-:Y:S01]  /*ef00*/  ISETP.NE.AND P1, PT, R69, RZ, PT ;  /* 0x000000ff4500720c */ /* 0x000fe20003f25270 */
[----:B------:R-:W-:Y:S01]  /*ef10*/  FMUL.FTZ R62, R62, UR5 ;  /* 0x000000053e3e7c20 */ /* 0x000fe20008410000 */
[----:B------:R-:W-:Y:S01]  /*ef20*/  P2R R75, PR, RZ, 0x1 ;  /* 0x00000001ff4b7803 */ /* 0x000fe20000000000 */
[----:B------:R-:W-:Y:S01]  /*ef30*/  HADD2.F32 R72, -RZ, R67.H1_H1 ;  /* 0x30000043ff487230 */ /* 0x000fe20000004100 */
        /* <DEDUP_REMOVED lines=29> */
.L_x_15141:
[----:B------:R-:W-:Y:S01]  /*f110*/  SEL R71, RZ, 0x1000000, !P5 ;  /* 0x01000000ff477807 */ /* 0x000fe20006800000 */
[----:B------:R-:W-:Y:S01]  /*f120*/  IMAD.WIDE.U32 R74, R115, 0x8, R110 ;  /* 0x00000008734a7825 */ /* 0x000fe200078e006e */
[----:B------:R-:W-:Y:S01]  /*f130*/  SEL R70, RZ, 0x10000, !P4 ;  /* 0x00010000ff467807 */ /* 0x000fe20006000000 */
[----:B------:R-:W0:Y:S01]  /*f140*/  @P0 LDC.64 R76, c[0x0][0x398] ;  /* 0x0000e600ff4c0b82 */ /* 0x000e220000000a00 */
[----:B------:R-:W-:Y:S02]  /*f150*/  SEL R81, RZ, 0x100, !P3 ;  /* 0x00000100ff517807 */ /* 0x000fe40005800000 */
[----:B------:R-:W-:Y:S02]  /*f160*/  ISETP.NE.AND P5, PT, R78, RZ, PT ;  /* 0x000000ff4e00720c */ /* 0x000fe40003fa5270 */
[----:B------:R-:W-:Y:S02]  /*f170*/  ISETP.NE.AND P4, PT, R79, RZ, PT ;  /* 0x000000ff4f00720c */ /* 0x000fe40003f85270 */
[----:B------:R-:W-:Y:S01]  /*f180*/  ISETP.NE.AND P3, PT, R80, RZ, PT ;  /* 0x000000ff5000720c */ /* 0x000fe20003f65270 */
[----:B------:R-:W1:Y:S01]  /*f190*/  @P1 LDC.64 R78, c[0x0][0x3a0] ;  /* 0x0000e800ff4e1b82 */ /* 0x000e620000000a00 */
[----:B------:R-:W-:-:S02]  /*f1a0*/  ISETP.NE.AND P6, PT, R69, RZ, PT ;  /* 0x000000ff4500720c */ /* 0x000fc40003fc5270 */
[----:B------:R-:W-:Y:S02]  /*f1b0*/  SEL R73, RZ, 0x1000000, !P3 ;  /* 0x01000000ff497807 */ /* 0x000fe40005800000 */
[----:B------:R-:W-:Y:S02]  /*f1c0*/  SEL R72, RZ, 0x10000, !P4 ;  /* 0x00010000ff487807 */ /* 0x000fe40006000000 */
[----:B------:R-:W-:Y:S02]  /*f1d0*/  SEL R69, RZ, 0x100, !P5 ;  /* 0x00000100ff457807 */ /* 0x000fe40006800000 */
        /* <DEDUP_REMOVED lines=35> */
.L_x_15166:
[----:B------:R1:W5:Y:S04]  /*f410*/  @P0 LDG.E.128 R104, desc[UR8][R76.64] ;  /* 0x000000084c680981 */ /* 0x000368000c1e1d00 */
[----:B------:R1:W5:Y:S04]  /*f420*/  @P1 LDG.E.128 R56, desc[UR8][R78.64] ;  /* 0x000000084e381981 */ /* 0x000368000c1e1d00 */
[----:B------:R1:W5:Y:S04]  /*f430*/  @P1 LDG.E.128 R52, desc[UR8][R78.64+0x10] ;  /* 0x000010084e341981 */ /* 0x000368000c1e1d00 */
[----:B0-----:R-:W5:Y:S01]  /*f440*/  LDG.E.128 R72, desc[UR8][R72.64] ;  /* 0x0000000848487981 */ /* 0x001f62000c1e1d00 */
        /* <DEDUP_REMOVED lines=16> */
.L_x_15169:
        /* <DEDUP_REMOVED lines=12> */
.L_x_15170:
        /* <DEDUP_REMOVED lines=40> */
[----:B------:R-:W-:-:S07]  /*f890*/  IMAD.MOV.U32 R70, RZ, RZ, RZ ;  /* 0x000000ffff467224 */ /* 0x000fce00078e00ff */
.L_x_15168:
[----:B------:R-:W-:Y:S01]  /*f8a0*/  ISETP.NE.AND P2, PT, R70, 0x1, PT ;  /* 0x000000014600780c */ /* 0x000fe20003f45270 */
[----:B-----5:R-:W-:Y:S01]  /*f8b0*/  HADD2.F32 R68, -RZ, R72.H0_H0 ;  /* 0x20000048ff447230 */ /* 0x020fe20000004100 */
        /* <DEDUP_REMOVED lines=16> */
.L_x_15172:
        /* <DEDUP_REMOVED lines=12> */
.L_x_15173:
        /* <DEDUP_REMOVED lines=41> */
[----:B------:R-:W-:-:S07]  /*fd10*/  IMAD.MOV.U32 R71, RZ, RZ, RZ ;  /* 0x000000ffff477224 */ /* 0x000fce00078e00ff */
.L_x_15171:
[----:B------:R-:W-:Y:S01]  /*fd20*/  I2FP.F32.U32 R69, R69 ;  /* 0x0000004500457245 */ /* 0x000fe20000201000 */
[----:B------:R-:W-:Y:S01]  /*fd30*/  HADD2.F32 R68, -RZ, R104.H0_H0 ;  /* 0x20000068ff447230 */ /* 0x000fe20000004100 */
        /* <DEDUP_REMOVED lines=20> */
.L_x_15175:
        /* <DEDUP_REMOVED lines=12> */
.L_x_15176:
        /* <DEDUP_REMOVED lines=42> */
.L_x_15174:
[----:B------:R-:W-:Y:S01]  /*101e0*/  ISETP.NE.AND P2, PT, R70, 0x1, PT ;  /* 0x000000014600780c */ /* 0x000fe20003f45270 */
[----:B------:R-:W-:Y:S01]  /*101f0*/  HADD2.F32 R72, -RZ, R72.H1_H1 ;  /* 0x30000048ff487230 */ /* 0x000fe20000004100 */
[----:B------:R-:W-:Y:S01]  /*10200*/  I2FP.F32.U32 R69, R69 ;  /* 0x0000004500457245 */ /* 0x000fe20000201000 */
[----:B------:R-:W-:-:S03]  /*10210*/  IMAD.MOV.U32 R78, RZ, RZ, 0x2 ;  /* 0x00000002ff4e7424 */ /* 0x000fc600078e00ff */
        /* <DEDUP_REMOVED lines=14> */
.L_x_15178:
        /* <DEDUP_REMOVED lines=12> */
.L_x_15179:
        /* <DEDUP_REMOVED lines=42> */
.L_x_15177:
[----:B------:R-:W-:Y:S01]  /*10660*/  I2FP.F32.U32 R69, R69 ;  /* 0x0000004500457245 */ /* 0x000fe20000201000 */
[----:B------:R-:W-:Y:S01]  /*10670*/  HADD2.F32 R70, -RZ, R104.H1_H1 ;  /* 0x30000068ff467230 */ /* 0x000fe20000004100 */
        /* <DEDUP_REMOVED lines=20> */
.L_x_15181:
        /* <DEDUP_REMOVED lines=12> */
.L_x_15182:
        /* <DEDUP_REMOVED lines=43> */
.L_x_15180:
[----:B------:R-:W-:Y:S01]  /*10b30*/  ISETP.NE.AND P2, PT, R79, 0x1, PT ;  /* 0x000000014f00780c */ /* 0x000fe20003f45270 */
[----:B------:R-:W-:Y:S01]  /*10b40*/  IMAD.MOV.U32 R78, RZ, RZ, 0x2 ;  /* 0x00000002ff4e7424 */ /* 0x000fe200078e00ff */
[----:B------:R-:W-:Y:S01]  /*10b50*/  I2FP.F32.U32 R71, R70 ;  /* 0x0000004600477245 */ /* 0x000fe20000201000 */
[----:B------:R-:W-:-:S04]  /*10b60*/  HADD2.F32 R70, -RZ, R73.H0_H0 ;  /* 0x20000049ff467230 */ /* 0x000fc80000004100 */
[----:B------:R-:W-:Y:S01]  /*10b70*/  FFMA.FTZ R71, R71, R0, 1.1641532182693481445e-10 ;  /* 0x2f00000047477423 */ /* 0x000fe20000010000 */
[----:B------:R-:W-:-:S04]  /*10b80*/  FMUL.FTZ R72, R70, UR5 ;  /* 0x0000000546487c20 */ /* 0x000fc80008410000 */
        /* <DEDUP_REMOVED lines=12> */
.L_x_15184:
        /* <DEDUP_REMOVED lines=12> */
.L_x_15185:
        /* <DEDUP_REMOVED lines=43> */
.L_x_15183:
[----:B------:R-:W-:Y:S01]  /*10fc0*/  I2FP.F32.U32 R71, R71 ;  /* 0x0000004700477245 */ /* 0x000fe20000201000 */
[----:B------:R-:W-:Y:S01]  /*10fd0*/  HADD2.F32 R70, -RZ, R105.H0_H0 ;  /* 0x20000069ff467230 */ /* 0x000fe20000004100 */
[----:B------:R-:W-:-:S03]  /*10fe0*/  ISETP.NE.AND P3, PT, R78, 0x1, PT ;  /* 0x000000014e00780c */ /* 0x000fc60003f65270 */
[----:B------:R-:W-:Y:S01]  /*10ff0*/  FFMA.FTZ R71, R71, R0, 1.1641532182693481445e-10 ;  /* 0x2f00000047477423 */ /* 0x000fe20000010000 */
[----:B------:R-:W-:-:S04]  /*11000*/  FMUL.FTZ R70, R70, UR5 ;  /* 0x0000000546467c20 */ /* 0x000fc80008410000 */
[----:B------:R-:W-:Y:S02]  /*11010*/  FSETP.GTU.FTZ.AND P2, PT, R71, UR4, PT ;  /* 0x0000000447007c0b */ /* 0x000fe4000bf5c000 */
[----:B------:R-:W-:Y:S01]  /*11020*/  FSEL R71, R72, RZ, P4 ;  /* 0x000000ff48477208 */ /* 0x000fe20002000000 */
[----:B------:R-:W-:Y:S01]  /*11030*/  HFMA2 R72, -RZ, RZ, 0, 1.1920928955078125e-07 ;  /* 0x00000002ff487431 */ /* 0x000fe200000001ff */
        /* <DEDUP_REMOVED lines=14> */
.L_x_15187:
        /* <DEDUP_REMOVED lines=12> */
.L_x_15188:
        /* <DEDUP_REMOVED lines=43> */
.L_x_15186:
        /* <DEDUP_REMOVED lines=18> */
.L_x_15190:
        /* <DEDUP_REMOVED lines=12> */
.L_x_15191:
        /* <DEDUP_REMOVED lines=43> */
.L_x_15189:
        /* <DEDUP_REMOVED lines=22> */
.L_x_15193:
        /* <DEDUP_REMOVED lines=12> */
.L_x_15194:
        /* <DEDUP_REMOVED lines=43> */
.L_x_15192:
        /* <DEDUP_REMOVED lines=17> */
.L_x_15196:
        /* <DEDUP_REMOVED lines=12> */
.L_x_15197:
        /* <DEDUP_REMOVED lines=43> */
.L_x_15195:
[----:B------:R-:W-:Y:S01]  /*12270*/  I2FP.F32.U32 R73, R73 ;  /* 0x0000004900497245 */ /* 0x000fe20000201000 */
[----:B------:R-:W-:Y:S01]  /*12280*/  HADD2.F32 R78, -RZ, R106.H0_H0 ;  /* 0x2000006aff4e7230 */ /* 0x000fe20000004100 */
        /* <DEDUP_REMOVED lines=20> */
.L_x_15199:
        /* <DEDUP_REMOVED lines=12> */
.L_x_15200:
        /* <DEDUP_REMOVED lines=43> */
.L_x_15198:
[----:B------:R-:W-:Y:S01]  /*12740*/  ISETP.NE.AND P4, PT, R81, 0x1, PT ;  /* 0x000000015100780c */ /* 0x000fe20003f85270 */
[----:B------:R-:W-:Y:S01]  /*12750*/  HADD2.F32 R78, -RZ, R74.H1_H1 ;  /* 0x3000004aff4e7230 */ /* 0x000fe20000004100 */
[----:B------:R-:W-:Y:S01]  /*12760*/  I2FP.F32.U32 R73, R73 ;  /* 0x0000004900497245 */ /* 0x000fe20000201000 */
[----:B------:R-:W-:Y:S02]  /*12770*/  IMAD.MOV.U32 R80, RZ, RZ, 0x2 ;  /* 0x00000002ff507424 */ /* 0x000fe400078e00ff */
        /* <DEDUP_REMOVED lines=13> */
.L_x_15202:
        /* <DEDUP_REMOVED lines=12> */
.L_x_15203:
        /* <DEDUP_REMOVED lines=43> */
.L_x_15201:
[----:B------:R-:W-:Y:S01]  /*12bc0*/  I2FP.F32.U32 R79, R79 ;  /* 0x0000004f004f7245 */ /* 0x000fe20000201000 */
[----:B------:R-:W-:Y:S01]  /*12bd0*/  HADD2.F32 R74, -RZ, R106.H1_H1 ;  /* 0x3000006aff4a7230 */ /* 0x000fe20000004100 */
        /* <DEDUP_REMOVED lines=20> */
.L_x_15205:
        /* <DEDUP_REMOVED lines=12> */
.L_x_15206:
        /* <DEDUP_REMOVED lines=43> */
.L_x_15204:
        /* <DEDUP_REMOVED lines=17> */
.L_x_15208:
        /* <DEDUP_REMOVED lines=12> */
.L_x_15209:
        /* <DEDUP_REMOVED lines=43> */
.L_x_15207:
        /* <DEDUP_REMOVED lines=22> */
.L_x_15211:
        /* <DEDUP_REMOVED lines=12> */
.L_x_15212:
        /* <DEDUP_REMOVED lines=43> */
.L_x_15210:
        /* <DEDUP_REMOVED lines=17> */
.L_x_15214:
        /* <DEDUP_REMOVED lines=14> */
.L_x_15215:
        /* <DEDUP_REMOVED lines=43> */
.L_x_15213:
        /* <DEDUP_REMOVED lines=11> */
.L_x_15167:
        /* <DEDUP_REMOVED lines=15> */
.L_x_15218:
        /* <DEDUP_REMOVED lines=12> */
.L_x_15219:
        /* <DEDUP_REMOVED lines=42> */
.L_x_15217:
[----:B------:R-:W-:Y:S01]  /*14380*/  ISETP.NE.AND P2, PT, R70, 0x1, PT ;  /* 0x000000014600780c */ /* 0x000fe20003f45270 */
[----:B------:R-:W-:Y:S01]  /*14390*/  HFMA2 R71, -RZ, RZ, 0, 1.1920928955078125e-07 ;  /* 0x00000002ff477431 */ /* 0x000fe200000001ff */
[----:B------:R-:W-:Y:S01]  /*143a0*/  I2FP.F32.U32 R69, R69 ;  /* 0x0000004500457245 */ /* 0x000fe20000201000 */
[----:B-----5:R-:W-:-:S04]  /*143b0*/  HADD2.F32 R68, -RZ, R72.H0_H0 ;  /* 0x20000048ff447230 */ /* 0x020fc80000004100 */
        /* <DEDUP_REMOVED lines=13> */
.L_x_15221:
        /* <DEDUP_REMOVED lines=12> */
.L_x_15222:
        /* <DEDUP_REMOVED lines=43> */
.L_x_15220:
[----:B------:R-:W-:Y:S01]  /*14800*/  ISETP.NE.AND P2, PT, R71, 0x1, PT ;  /* 0x000000014700780c */ /* 0x000fe20003f45270 */
[----:B------:R-:W-:Y:S01]  /*14810*/  HADD2.F32 R72, -RZ, R72.H1_H1 ;  /* 0x30000048ff487230 */ /* 0x000fe20000004100 */
[----:B------:R-:W-:Y:S01]  /*14820*/  I2FP.F32.U32 R69, R69 ;  /* 0x0000004500457245 */ /* 0x000fe20000201000 */
[----:B------:R-:W-:-:S04]  /*14830*/  IMAD.MOV.U32 R78, RZ, RZ, 0x2 ;  /* 0x00000002ff4e7424 */ /* 0x000fc800078e00ff */
        /* <DEDUP_REMOVED lines=13> */
.L_x_15224:
        /* <DEDUP_REMOVED lines=12> */
.L_x_15225:
        /* <DEDUP_REMOVED lines=43> */
.L_x_15223:
[----:B------:R-:W-:Y:S01]  /*14c80*/  ISETP.NE.AND P2, PT, R78, 0x1, PT ;  /* 0x000000014e00780c */ /* 0x000fe20003f45270 */
[----:B------:R-:W-:Y:S01]  /*14c90*/  IMAD.MOV.U32 R79, RZ, RZ, 0x2 ;  /* 0x00000002ff4f7424 */ /* 0x000fe200078e00ff */
[----:B------:R-:W-:Y:S01]  /*14ca0*/  I2FP.F32.U32 R69, R69 ;  /* 0x0000004500457245 */ /* 0x000fe20000201000 */
[----:B------:R-:W-:-:S04]  /*14cb0*/  IMAD.MOV.U32 R70, RZ, RZ, R96 ;  /* 0x000000ffff467224 */ /* 0x000fc800078e0060 */
        /* <DEDUP_REMOVED lines=13> */
.L_x_15227:
        /* <DEDUP_REMOVED lines=12> */
.L_x_15228:
        /* <DEDUP_REMOVED lines=43> */
.L_x_15226:
[----:B------:R-:W-:Y:S01]  /*15100*/  ISETP.NE.AND P2, PT, R79, 0x1, PT ;  /* 0x000000014f00780c */ /* 0x000fe20003f45270 */
[----:B------:R-:W-:Y:S01]  /*15110*/  HFMA2 R78, -RZ, RZ, 0, 1.1920928955078125e-07 ;  /* 0x00000002ff4e7431 */ /* 0x000fe200000001ff */
[----:B------:R-:W-:Y:S01]  /*15120*/  I2FP.F32.U32 R71, R70 ;  /* 0x0000004600477245 */ /* 0x000fe20000201000 */
[----:B------:R-:W-:Y:S02]  /*15130*/  HADD2.F32 R73, -RZ, R73.H1_H1 ;  /* 0x30000049ff497230 */ /* 0x000fe40000004100 */
        /* <DEDUP_REMOVED lines=13> */
.L_x_15230:
        /* <DEDUP_REMOVED lines=12> */
.L_x_15231:
        /* <DEDUP_REMOVED lines=43> */
.L_x_15229:
        /* <DEDUP_REMOVED lines=16> */
.L_x_15233:
        /* <DEDUP_REMOVED lines=12> */
.L_x_15234:
        /* <DEDUP_REMOVED lines=43> */
.L_x_15232:
        /* <DEDUP_REMOVED lines=16> */
.L_x_15236:
        /* <DEDUP_REMOVED lines=12> */
.L_x_15237:
        /* <DEDUP_REMOVED lines=43> */
.L_x_15235:
[----:B------:R-:W-:Y:S01]  /*15e60*/  ISETP.NE.AND P5, PT, R80, 0x1, PT ;  /* 0x000000015000780c */ /* 0x000fe20003fa5270 */
[----:B------:R-:W-:Y:S01]  /*15e70*/  HFMA2 R108, -RZ, RZ, 0, 1.1920928955078125e-07 ;  /* 0x00000002ff6c7431 */ /* 0x000fe200000001ff */
[----:B------:R-:W-:Y:S01]  /*15e80*/  I2FP.F32.U32 R71, R78 ;  /* 0x0000004e00477245 */ /* 0x000fe20000201000 */
[----:B------:R-:W-:-:S04]  /*15e90*/  IMAD.MOV.U32 R79, RZ, RZ, R96 ;  /* 0x000000ffff4f7224 */ /* 0x000fc800078e0060 */
[----:B------:R-:W-:Y:S01]  /*15ea0*/  FFMA.FTZ R78, R71, R0, 1.1641532182693481445e-10 ;  /* 0x2f000000474e7423 */ /* 0x000fe20000010000 */
[----:B------:R-:W-:-:S04]  /*15eb0*/  HADD2.F32 R71, -RZ, R75.H0_H0 ;  /* 0x2000004bff477230 */ /* 0x000fc80000004100 */
        /* <DEDUP_REMOVED lines=10> */
.L_x_15239:
        /* <DEDUP_REMOVED lines=12> */
.L_x_15240:
        /* <DEDUP_REMOVED lines=43> */
.L_x_15238:
        /* <DEDUP_REMOVED lines=37> */
.L_x_15216:
[----:B------:R-:W-:Y:S01]  /*16520*/  SEL R83, RZ, 0x1000000, !P5 ;  /* 0x01000000ff537807 */ /* 0x000fe20006800000 */
[----:B------:R-:W0:Y:S01]  /*16530*/  @P0 LDC.64 R78, c[0x0][0x398] ;  /* 0x0000e600ff4e0b82 */ /* 0x000e220000000a00 */
[----:B------:R-:W-:Y:S01]  /*16540*/  SEL R82, RZ, 0x10000, !P4 ;  /* 0x00010000ff527807 */ /* 0x000fe20006000000 */
[----:B------:R-:W-:Y:S01]  /*16550*/  VIADD R119, R109, 0x180 ;  /* 0x000001806d777836 */ /* 0x000fe20000000000 */
[----:B------:R-:W-:Y:S02]  /*16560*/  SEL R91, RZ, 0x100, !P3 ;  /* 0x00000100ff5b7807 */ /* 0x000fe40005800000 */
[----:B------:R-:W-:Y:S02]  /*16570*/  ISETP.NE.AND P5, PT, R88, RZ, PT ;  /* 0x000000ff5800720c */ /* 0x000fe40003fa5270 */
[----:B------:R-:W-:Y:S01]  /*16580*/  ISETP.NE.AND P4, PT, R89, RZ, PT ;  /* 0x000000ff5900720c */ /* 0x000fe20003f85270 */
[----:B------:R-:W-:Y:S01]  /*16590*/  IMAD.WIDE.U32 R88, R117, 0x8, R110 ;  /* 0x0000000875587825 */ /* 0x000fe200078e006e */
        /* <DEDUP_REMOVED lines=9> */
[----:B------:R-:W-:Y:S01]  /*16630*/  SEL R90, RZ, 0x1, !P2 ;  /* 0x00000001ff5a7807 */ /* 0x000fe20005000000 */
[----:B0-----:R-:W-:Y:S01]  /*16640*/  @P0 IMAD.WIDE.U32 R78, R119, 0x10, R78 ;  /* 0x00000010774e0825 */ /* 0x001fe200078e004e */
[----:B------:R-:W-:Y:S01]  /*16650*/  SEL R80, RZ, 0x1, !P6 ;  /* 0x00000001ff507807 */ /* 0x000fe20007000000 */
[----:B------:R0:W-:Y:S01]  /*16660*/  STG.E.128 desc[UR8][R82.64], R68 ;  /* 0x0000004452007986 */ /* 0x0001e2000c101d08 */
[----:B------:R-:W-:-:S02]  /*16670*/  LOP3.LUT R91, R91, R90, RZ, 0xfc, !PT ;  /* 0x0000005a5b5b7212 */ /* 0x000fc400078efcff */
[----:B------:R-:W-:Y:S01]  /*16680*/  LOP3.LUT R90, R77, R80, RZ, 0xfc, !PT ;  /* 0x000000504d5a7212 */ /* 0x000fe200078efcff */
[----:B------:R0:W-:Y:S01]  /*16690*/  STG.E.128 desc[UR8][R82.64+0x10], R72 ;  /* 0x0000104852007986 */ /* 0x0001e2000c101d08 */
[----:B------:R-:W-:-:S03]  /*166a0*/  IMAD.WIDE.U32 R80, R119, 0x10, R84 ;  /* 0x0000001077507825 */ /* 0x000fc600078e0054 */
[----:B------:R0:W-:Y:S01]  /*166b0*/  STG.E.64 desc[UR8][R88.64], R90 ;  /* 0x0000005a58007986 */ /* 0x0001e2000c101b08 */
[----:B-1----:R-:W-:Y:S01]  /*166c0*/  @P1 IMAD.WIDE.U32 R86, R119, 0x20, R86 ;  /* 0x0000002077561825 */ /* 0x002fe200078e0056 */
[----:B------:R-:W-:Y:S06]  /*166d0*/  @!P0 BRA `(.L_x_15241) ;  /* 0x0000000000508947 */ /* 0x000fec0003800000 */
[----:B0-----:R-:W-:Y:S01]  /*166e0*/  SHF.L.U32 R82, R102, 0x10, RZ ;  /* 0x0000001066527819 */ /* 0x001fe200000006ff */
[----:B------:R-:W0:Y:S01]  /*166f0*/  LDC.64 R120, c[0x0][0x3b8] ;  /* 0x0000ee00ff787b82 */ /* 0x000e220000000a00 */
[----:B------:R-:W-:Y:S02]  /*16700*/  LOP3.LUT R77, R103, 0xffff, RZ, 0xc0, !PT ;  /* 0x0000ffff674d7812 */ /* 0x000fe400078ec0ff */
[----:B------:R-:W-:Y:S02]  /*16710*/  LOP3.LUT R82, R82, 0xff0000, RZ, 0xc0, !PT ;  /* 0x00ff000052527812 */ /* 0x000fe400078ec0ff */
        /* <DEDUP_REMOVED lines=9> */
[----:B------:R-:W-:-:S03]  /*167b0*/  IMAD.WIDE.U32 R82, R82, 0x1000000, RZ ;  /* 0x0100000052527825 */ /* 0x000fc600078e00ff */
[----:B------:R-:W-:Y:S02]  /*167c0*/  LOP3.LUT R82, R90, R82, R88, 0xfe, !PT ;  /* 0x000000525a527212 */ /* 0x000fe400078efe58 */
[----:B------:R-:W-:Y:S02]  /*167d0*/  LOP3.LUT R77, R89, R77, R83, 0xfe, !PT ;  /* 0x0000004d594d7212 */ /* 0x000fe400078efe53 */
[----:B------:R-:W-:Y:S01]  /*167e0*/  LOP3.LUT R90, R82, 0xff, R95, 0xf8, !PT ;  /* 0x000000ff525a7812 */ /* 0x000fe200078ef85f */
[----:B0-----:R-:W-:Y:S01]  /*167f0*/  IMAD.WIDE.U32 R82, R117, 0x8, R120 ;  /* 0x0000000875527825 */ /* 0x001fe200078e0078 */
[----:B------:R-:W-:-:S05]  /*16800*/  LOP3.LUT R91, R77, R91, RZ, 0xfc, !PT ;  /* 0x0000005b4d5b7212 */ /* 0x000fca00078efcff */
[----:B------:R1:W-:Y:S02]  /*16810*/  STG.E.64 desc[UR8][R82.64], R90 ;  /* 0x0000005a52007986 */ /* 0x0003e4000c101b08 */
.L_x_15241:
[----:B------:R2:W5:Y:S04]  /*16820*/  @P0 LDG.E.128 R104, desc[UR8][R78.64] ;  /* 0x000000084e680981 */ /* 0x000568000c1e1d00 */
[----:B------:R2:W5:Y:S04]  /*16830*/  @P1 LDG.E.128 R56, desc[UR8][R86.64] ;  /* 0x0000000856381981 */ /* 0x000568000c1e1d00 */
[----:B------:R2:W5:Y:S04]  /*16840*/  @P1 LDG.E.128 R52, desc[UR8][R86.64+0x10] ;  /* 0x0000100856341981 */ /* 0x000568000c1e1d00 */
[----:B01----:R-:W5:Y:S01]  /*16850*/  LDG.E.128 R80, desc[UR8][R80.64] ;  /* 0x0000000850507981 */ /* 0x003f62000c1e1d00 */
[----:B------:R-:W-:Y:S05]  /*16860*/  @!P0 BRA `(.L_x_15242) ;  /* 0x0000004800b48947 */ /* 0x000fea0003800000 */
        /* <DEDUP_REMOVED lines=15> */
.L_x_15244:
        /* <DEDUP_REMOVED lines=12> */
.L_x_15245:
        /* <DEDUP_REMOVED lines=40> */
[----:B------:R-:W-:-:S07]  /*16ca0*/  HFMA2 R78, -RZ, RZ, 0, 0 ;  /* 0x00000000ff4e7431 */ /* 0x000fce00000001ff */
.L_x_15243:
[----:B------:R-:W-:Y:S01]  /*16cb0*/  ISETP.NE.AND P2, PT, R78, 0x1, PT ;  /* 0x000000014e00780c */ /* 0x000fe20003f45270 */
[----:B-----5:R-:W-:Y:S01]  /*16cc0*/  HADD2.F32 R76, -RZ, R80.H0_H0 ;  /* 0x20000050ff4c7230 */ /* 0x020fe20000004100 */
        /* <DEDUP_REMOVED lines=16> */
.L_x_15247:
        /* <DEDUP_REMOVED lines=12> */
.L_x_15248:
        /* <DEDUP_REMOVED lines=42> */
.L_x_15246:
        /* <DEDUP_REMOVED lines=22> */
.L_x_15250:
        /* <DEDUP_REMOVED lines=12> */
.L_x_15251:
        /* <DEDUP_REMOVED lines=42> */
.L_x_15249:
[----:B------:R-:W-:Y:S01]  /*175f0*/  I2FP.F32.U32 R77, R77 ;  /* 0x0000004d004d7245 */ /* 0x000fe20000201000 */
[----:B------:R-:W-:Y:S01]  /*17600*/  HFMA2 R89, -RZ, RZ, 0, 1.1920928955078125e-07 ;  /* 0x00000002ff597431 */ /* 0x000fe200000001ff */
[----:B------:R-:W-:Y:S01]  /*17610*/  ISETP.NE.AND P2, PT, R88, 0x1, PT ;  /* 0x000000015800780c */ /* 0x000fe20003f45270 */
[----:B------:R-:W-:Y:S02]  /*17620*/  IMAD.MOV.U32 R78, RZ, RZ, R96 ;  /* 0x000000ffff4e7224 */ /* 0x000fe400078e0060 */
[----:B------:R-:W-:-:S05]  /*17630*/  FFMA.FTZ R77, R77, R0, 1.1641532182693481445e-10 ;  /* 0x2f0000004d4d7423 */ /* 0x000fca0000010000 */
[----:B------:R-:W-:Y:S01]  /*17640*/  FSETP.LE.FTZ.AND P4, PT, R77, UR4, PT ;  /* 0x000000044d007c0b */ /* 0x000fe2000bf93000 */
[----:B------:R-:W-:-:S03]  /*17650*/  HADD2.F32 R77, -RZ, R80.H1_H1 ;  /* 0x30000050ff4d7230 */ /* 0x000fc60000004100 */
[----:B------:R-:W-:Y:S02]  /*17660*/  P2R R114, PR, RZ, 0x10 ;  /* 0x00000010ff727803 */ /* 0x000fe40000000000 */
[----:B------:R-:W-:Y:S01]  /*17670*/  FMUL.FTZ R77, R77, UR5 ;  /* 0x000000054d4d7c20 */ /* 0x000fe20008410000 */
        /* <DEDUP_REMOVED lines=9> */
.L_x_15253:
        /* <DEDUP_REMOVED lines=12> */
.L_x_15254:
        /* <DEDUP_REMOVED lines=42> */
.L_x_15252:
[----:B------:R-:W-:Y:S01]  /*17a70*/  I2FP.F32.U32 R79, R78 ;  /* 0x0000004e004f7245 */ /* 0x000fe20000201000 */
[----:B------:R-:W-:Y:S01]  /*17a80*/  HADD2.F32 R78, -RZ, R104.H1_H1 ;  /* 0x30000068ff4e7230 */ /* 0x000fe20000004100 */
[----:B------:R-:W-:-:S03]  /*17a90*/  ISETP.NE.AND P3, PT, R89, 0x1, PT ;  /* 0x000000015900780c */ /* 0x000fc60003f65270 */
[----:B------:R-:W-:Y:S01]  /*17aa0*/  FFMA.FTZ R79, R79, R0, 1.1641532182693481445e-10 ;  /* 0x2f0000004f4f7423 */ /* 0x000fe20000010000 */
[----:B------:R-:W-:Y:S01]  /*17ab0*/  FMUL.FTZ R80, R78, UR5 ;  /* 0x000000054e507c20 */ /* 0x000fe20008410000 */
[----:B------:R-:W-:-:S03]  /*17ac0*/  FSEL R78, R77, RZ, P4 ;  /* 0x000000ff4d4e7208 */ /* 0x000fc60002000000 */
        /* <DEDUP_REMOVED lines=16> */
.L_x_15256:
        /* <DEDUP_REMOVED lines=12> */
.L_x_15257:
        /* <DEDUP_REMOVED lines=43> */
.L_x_15255:
[----:B------:R-:W-:Y:S01]  /*17f40*/  ISETP.NE.AND P2, PT, R80, 0x1, PT ;  /* 0x000000015000780c */ /* 0x000fe20003f45270 */
[----:B------:R-:W-:Y:S01]  /*17f50*/  HFMA2 R88, -RZ, RZ, 0, 1.1920928955078125e-07 ;  /* 0x00000002ff587431 */ /* 0x000fe200000001ff */
        /* <DEDUP_REMOVED lines=16> */
.L_x_15259:
        /* <DEDUP_REMOVED lines=12> */
.L_x_15260:
        /* <DEDUP_REMOVED lines=43> */
.L_x_15258:
        /* <DEDUP_REMOVED lines=22> */
.L_x_15262:
        /* <DEDUP_REMOVED lines=12> */
.L_x_15263:
        /* <DEDUP_REMOVED lines=43> */
.L_x_15261:
[----:B------:R-:W-:Y:S01]  /*188a0*/  I2FP.F32.U32 R79, R79 ;  /* 0x0000004f004f7245 */ /* 0x000fe20000201000 */
[----:B------:R-:W-:Y:S01]  /*188b0*/  IMAD.MOV.U32 R90, RZ, RZ, 0x2 ;  /* 0x00000002ff5a7424 */ /* 0x000fe200078e00ff */
        /* <DEDUP_REMOVED lines=16> */
.L_x_15265:
        /* <DEDUP_REMOVED lines=12> */
.L_x_15266:
        /* <DEDUP_REMOVED lines=43> */
.L_x_15264:
        /* <DEDUP_REMOVED lines=22> */
.L_x_15268:
        /* <DEDUP_REMOVED lines=12> */
.L_x_15269:
        /* <DEDUP_REMOVED lines=43> */
.L_x_15267:
        /* <DEDUP_REMOVED lines=17> */
.L_x_15271:
        /* <DEDUP_REMOVED lines=12> */
.L_x_15272:
        /* <DEDUP_REMOVED lines=43> */
.L_x_15270:
        /* <DEDUP_REMOVED lines=22> */
.L_x_15274:
        /* <DEDUP_REMOVED lines=12> */
.L_x_15275:
        /* <DEDUP_REMOVED lines=43> */
.L_x_15273:
[----:B------:R-:W-:Y:S01]  /*19b50*/  ISETP.NE.AND P4, PT, R90, 0x1, PT ;  /* 0x000000015a00780c */ /* 0x000fe20003f85270 */
[----:B------:R-:W-:Y:S01]  /*19b60*/  HADD2.F32 R88, -RZ, R82.H1_H1 ;  /* 0x30000052ff587230 */ /* 0x000fe20000004100 */
[----:B------:R-:W-:Y:S01]  /*19b70*/  I2FP.F32.U32 R81, R81 ;  /* 0x0000005100517245 */ /* 0x000fe20000201000 */
[----:B------:R-:W-:Y:S02]  /*19b80*/  HFMA2 R91, -RZ, RZ, 0, 1.1920928955078125e-07 ;  /* 0x00000002ff5b7431 */ /* 0x000fe400000001ff */
        /* <DEDUP_REMOVED lines=13> */
.L_x_15277:
        /* <DEDUP_REMOVED lines=12> */
.L_x_15278:
        /* <DEDUP_REMOVED lines=43> */
.L_x_15276:
        /* <DEDUP_REMOVED lines=22> */
.L_x_15280:
        /* <DEDUP_REMOVED lines=12> */
.L_x_15281:
        /* <DEDUP_REMOVED lines=43> */
.L_x_15279:
[----:B------:R-:W-:Y:S01]  /*1a4a0*/  ISETP.NE.AND P5, PT, R88, 0x1, PT ;  /* 0x000000015800780c */ /* 0x000fe20003fa5270 */
[----:B------:R-:W-:Y:S01]  /*1a4b0*/  IMAD.MOV.U32 R91, RZ, RZ, 0x2 ;  /* 0x00000002ff5b7424 */ /* 0x000fe200078e00ff */
        /* <DEDUP_REMOVED lines=15> */
.L_x_15283:
        /* <DEDUP_REMOVED lines=12> */
.L_x_15284:
        /* <DEDUP_REMOVED lines=43> */
.L_x_15282:
        /* <DEDUP_REMOVED lines=22> */
.L_x_15286:
        /* <DEDUP_REMOVED lines=12> */
.L_x_15287:
        /* <DEDUP_REMOVED lines=43> */
.L_x_15285:
        /* <DEDUP_REMOVED lines=17> */
.L_x_15289:
        /* <DEDUP_REMOVED lines=14> */
.L_x_15290:
        /* <DEDUP_REMOVED lines=43> */
.L_x_15288:
        /* <DEDUP_REMOVED lines=11> */
.L_x_15242:
        /* <DEDUP_REMOVED lines=15> */
.L_x_15293:
        /* <DEDUP_REMOVED lines=12> */
.L_x_15294:
        /* <DEDUP_REMOVED lines=42> */
.L_x_15292:
        /* <DEDUP_REMOVED lines=17> */
.L_x_15296:
        /* <DEDUP_REMOVED lines=12> */
.L_x_15297:
        /* <DEDUP_REMOVED lines=43> */
.L_x_15295:
        /* <DEDUP_REMOVED lines=17> */
.L_x_15299:
        /* <DEDUP_REMOVED lines=12> */
.L_x_15300:
        /* <DEDUP_REMOVED lines=43> */
.L_x_15298:
[----:B------:R-:W-:Y:S01]  /*1c090*/  ISETP.NE.AND P2, PT, R88, 0x1, PT ;  /* 0x000000015800780c */ /* 0x000fe20003f45270 */
[----:B------:R-:W-:Y:S01]  /*1c0a0*/  HFMA2 R89, -RZ, RZ, 0, 1.1920928955078125e-07 ;  /* 0x00000002ff597431 */ /* 0x000fe200000001ff */
        /* <DEDUP_REMOVED lines=15> */
.L_x_15302:
        /* <DEDUP_REMOVED lines=12> */
.L_x_15303:
        /* <DEDUP_REMOVED lines=40> */
[----:B------:R-:W-:Y:S02]  /*1c4e0*/  LOP3.LUT R93, R78, UR22, R91, 0x96, !PT ;  /* 0x000000164e5d7c12 */ /* 0x000fe4000f8e965b */
[----:B------:R-:W-:Y:S01]  /*1c4f0*/  MOV R78, R86 ;  /* 0x00000056004e7202 */ /* 0x000fe20000000f00 */
[----:B------:R-:W-:-:S07]  /*1c500*/  IMAD.MOV.U32 R86, RZ, RZ, R90 ;  /* 0x000000ffff567224 */ /* 0x000fce00078e005a */
.L_x_15301:
        /* <DEDUP_REMOVED lines=17> */
.L_x_15305:
        /* <DEDUP_REMOVED lines=12> */
.L_x_15306:
        /* <DEDUP_REMOVED lines=43> */
.L_x_15304:
        /* <DEDUP_REMOVED lines=16> */
.L_x_15308:
        /* <DEDUP_REMOVED lines=12> */
.L_x_15309:
        /* <DEDUP_REMOVED lines=43> */
.L_x_15307:
        /* <DEDUP_REMOVED lines=16> */
.L_x_15311:
        /* <DEDUP_REMOVED lines=12> */
.L_x_15312:
        /* <DEDUP_REMOVED lines=43> */
.L_x_15310:
        /* <DEDUP_REMOVED lines=16> */
.L_x_15314:
        /* <DEDUP_REMOVED lines=12> */
.L_x_15315:
        /* <DEDUP_REMOVED lines=36> */
[----:B------:R-:W-:Y:S01]  /*1d670*/  IMAD.WIDE.U32 R120, R120, -0x326172a9, RZ ;  /* 0xcd9e8d5778787825 */ /* 0x000fe200078e00ff */
[----:B------:R-:W-:-:S03]  /*1d680*/  LOP3.LUT R91, R92, UR35, R91, 0x96, !PT ;  /* 0x000000235c5b7c12 */ /* 0x000fc6000f8e965b */
[----:B------:R-:W-:Y:S01]  /*1d690*/  IMAD.MOV.U32 R96, RZ, RZ, R120 ;  /* 0x000000ffff607224 */ /* 0x000fe200078e0078 */
[----:B------:R-:W-:Y:S01]  /*1d6a0*/  LOP3.LUT R92, R90, UR27, R121, 0x96, !PT ;  /* 0x0000001b5a5c7c12 */ /* 0x000fe2000f8e9679 */
[----:B------:R-:W-:-:S04]  /*1d6b0*/  IMAD.WIDE.U32 R90, R91, -0x2daee0ad, RZ ;  /* 0xd2511f535b5a7825 */ /* 0x000fc800078e00ff */
[----:B------:R-:W-:Y:S01]  /*1d6c0*/  IMAD.MOV.U32 R86, RZ, RZ, R90 ;  /* 0x000000ffff567224 */ /* 0x000fe200078e005a */
[----:B------:R-:W-:-:S07]  /*1d6d0*/  LOP3.LUT R93, R88, UR22, R91, 0x96, !PT ;  /* 0x00000016585d7c12 */ /* 0x000fce000f8e965b */
.L_x_15313:
        /* <DEDUP_REMOVED lines=37> */
.L_x_15291:
[----:B------:R-:W-:Y:S01]  /*1d930*/  ISETP.NE.AND P6, PT, R87, RZ, PT ;  /* 0x000000ff5700720c */ /* 0x000fe20003fc5270 */
[----:B------:R-:W-:Y:S01]  /*1d940*/  IMAD.WIDE.U32 R88, R119, 0x20, R112 ;  /* 0x0000002077587825 */ /* 0x000fe200078e0070 */
[----:B------:R-:W-:Y:S02]  /*1d950*/  SEL R87, RZ, 0x1000000, !P5 ;  /* 0x01000000ff577807 */ /* 0x000fe40006800000 */
[----:B------:R-:W-:Y:S02]  /*1d960*/  SEL R90, RZ, 0x10000, !P4 ;  /* 0x00010000ff5a7807 */ /* 0x000fe40006000000 */
[----:B------:R-:W-:Y:S01]  /*1d970*/  SEL R121, RZ, 0x100, !P3 ;  /* 0x00000100ff797807 */ /* 0x000fe20005800000 */
[----:B------:R0:W-:Y:S01]  /*1d980*/  STG.E.128 desc[UR8][R88.64], R76 ;  /* 0x0000004c58007986 */ /* 0x0001e2000c101d08 */
[----:B------:R-:W-:Y:S02]  /*1d990*/  ISETP.NE.AND P5, PT, R114, RZ, PT ;  /* 0x000000ff7200720c */ /* 0x000fe40003fa5270 */
[----:B------:R-:W-:Y:S01]  /*1d9a0*/  ISETP.NE.AND P4, PT, R108, RZ, PT ;  /* 0x000000ff6c00720c */ /* 0x000fe20003f85270 */
[----:B------:R0:W-:Y:S01]  /*1d9b0*/  STG.E.128 desc[UR8][R88.64+0x10], R80 ;  /* 0x0000105058007986 */ /* 0x0001e2000c101d08 */
[----:B------:R-:W-:-:S02]  /*1d9c0*/  ISETP.NE.AND P3, PT, R118, RZ, PT ;  /* 0x000000ff7600720c */ /* 0x000fc40003f65270 */
[----:B------:R-:W-:Y:S02]  /*1d9d0*/  LOP3.LUT R121, R121, R87, R90, 0xfe, !PT ;  /* 0x0000005779797212 */ /* 0x000fe400078efe5a */
[----:B------:R-:W-:Y:S02]  /*1d9e0*/  SEL R91, RZ, 0x1000000, !P3 ;  /* 0x01000000ff5b7807 */ /* 0x000fe40005800000 */
[----:B------:R-:W-:Y:S02]  /*1d9f0*/  SEL R90, RZ, 0x10000, !P4 ;  /* 0x00010000ff5a7807 */ /* 0x000fe40006000000 */
[----:B------:R-:W-:Y:S02]  /*1da00*/  SEL R87, RZ, 0x100, !P5 ;  /* 0x00000100ff577807 */ /* 0x000fe40006800000 */
[----:B------:R-:W-:Y:S02]  /*1da10*/  SEL R120, RZ, 0x1, !P2 ;  /* 0x00000001ff787807 */ /* 0x000fe40005000000 */
[----:B------:R-:W-:-:S02]  /*1da20*/  LOP3.LUT R87, R87, R91, R90, 0xfe, !PT ;  /* 0x0000005b57577212 */ /* 0x000fc400078efe5a */
[----:B------:R-:W-:Y:S02]  /*1da30*/  SEL R90, RZ, 0x1, !P6 ;  /* 0x00000001ff5a7807 */ /* 0x000fe40007000000 */
[----:B------:R-:W-:Y:S02]  /*1da40*/  LOP3.LUT R121, R121, R120, RZ, 0xfc, !PT ;  /* 0x0000007879797212 */ /* 0x000fe400078efcff */
[----:B------:R-:W-:Y:S01]  /*1da50*/  LOP3.LUT R120, R87, R90, RZ, 0xfc, !PT ;  /* 0x0000005a57787212 */ /* 0x000fe200078efcff */
[----:B------:R-:W-:-:S05]  /*1da60*/  IMAD.WIDE.U32 R90, R119, 0x8, R110 ;  /* 0x00000008775a7825 */ /* 0x000fca00078e006e */
[----:B------:R0:W-:Y:S01]  /*1da70*/  STG.E.64 desc[UR8][R90.64], R120 ;  /* 0x000000785a007986 */ /* 0x0001e2000c101b08 */
[----:B------:R-:W-:Y:S05]  /*1da80*/  @!P0 BRA `(.L_x_15316) ;  /* 0x0000000000508947 */ /* 0x000fea0003800000 */
[----:B------:R-:W-:Y:S01]  /*1da90*/  IMAD.U32 R87, R102, 0x10000, RZ ;  /* 0x0001000066577824 */ /* 0x000fe200078e00ff */
[----:B------:R-:W1:Y:S01]  /*1daa0*/  LDC.64 R122, c[0x0][0x3b8] ;  /* 0x0000ee00ff7a7b82 */ /* 0x000e620000000a00 */
        /* <DEDUP_REMOVED lines=11> */
[----:B------:R-:W-:-:S03]  /*1db60*/  IMAD.WIDE.U32 R88, R88, 0x1000000, RZ ;  /* 0x0100000058587825 */ /* 0x000fc600078e00ff */
[----:B------:R-:W-:Y:S02]  /*1db70*/  LOP3.LUT R88, R120, R88, R90, 0xfe, !PT ;  /* 0x0000005878587212 */ /* 0x000fe400078efe5a */
[----:B------:R-:W-:Y:S02]  /*1db80*/  LOP3.LUT R87, R91, R87, R89, 0xfe, !PT ;  /* 0x000000575b577212 */ /* 0x000fe400078efe59 */
[----:B------:R-:W-:Y:S01]  /*1db90*/  LOP3.LUT R120, R88, 0xff, R95, 0xf8, !PT ;  /* 0x000000ff58787812 */ /* 0x000fe200078ef85f */
[----:B-1----:R-:W-:Y:S01]  /*1dba0*/  IMAD.WIDE.U32 R88, R119, 0x8, R122 ;  /* 0x0000000877587825 */ /* 0x002fe200078e007a */
[----:B------:R-:W-:-:S05]  /*1dbb0*/  LOP3.LUT R121, R87, R121, RZ, 0xfc, !PT ;  /* 0x0000007957797212 */ /* 0x000fca00078efcff */
[----:B------:R1:W-:Y:S02]  /*1dbc0*/  STG.E.64 desc[UR8][R88.64], R120 ;  /* 0x0000007858007986 */ /* 0x0003e4000c101b08 */
.L_x_15316:
[----:B------:R-:W2:Y:S01]  /*1dbd0*/  @P0 LDC.64 R122, c[0x0][0x398] ;  /* 0x0000e600ff7a0b82 */ /* 0x000ea20000000a00 */
[----:B01----:R-:W-:-:S07]  /*1dbe0*/  IADD3 R121, PT, PT, R109, 0x200, RZ ;  /* 0x000002006d797810 */ /* 0x003fce0007ffe0ff */
[----:B------:R-:W0:Y:S01]  /*1dbf0*/  @P1 LDC.64 R124, c[0x0][0x3a0] ;  /* 0x0000e800ff7c1b82 */ /* 0x000e220000000a00 */
[----:B------:R-:W-:-:S06]  /*1dc00*/  IMAD.WIDE.U32 R88, R121, 0x10, R84 ;  /* 0x0000001079587825 */ /* 0x000fcc00078e0054 */
[----:B------:R-:W5:Y:S01]  /*1dc10*/  LDG.E.128 R88, desc[UR8][R88.64] ;  /* 0x0000000858587981 */ /* 0x000f62000c1e1d00 */
[----:B--2---:R-:W-:-:S05]  /*1dc20*/  @P0 IMAD.WIDE.U32 R122, R121, 0x10, R122 ;  /* 0x00000010797a0825 */ /* 0x004fca00078e007a */
[----:B------:R1:W5:Y:S01]  /*1dc30*/  @P0 LDG.E.128 R104, desc[UR8][R122.64] ;  /* 0x000000087a680981 */ /* 0x000362000c1e1d00 */
[----:B0-----:R-:W-:-:S05]  /*1dc40*/  @P1 IMAD.WIDE.U32 R124, R121, 0x20, R124 ;  /* 0x00000020797c1825 */ /* 0x001fca00078e007c */
        /* <DEDUP_REMOVED lines=18> */
.L_x_15319:
        /* <DEDUP_REMOVED lines=12> */
.L_x_15320:
        /* <DEDUP_REMOVED lines=42> */
.L_x_15318:
[----:B------:R-:W-:Y:S01]  /*1e0d0*/  ISETP.NE.AND P2, PT, R87, 0x1, PT ;  /* 0x000000015700780c */ /* 0x000fe20003f45270 */
[----:B------:R-:W-:Y:S01]  /*1e0e0*/  HFMA2 R97, -RZ, RZ, 0, 1.1920928955078125e-07 ;  /* 0x00000002ff617431 */ /* 0x000fe200000001ff */
[----:B------:R-:W-:Y:S01]  /*1e0f0*/  I2FP.F32.U32 R85, R84 ;  /* 0x0000005400557245 */ /* 0x000fe20000201000 */
[----:B-----5:R-:W-:-:S04]  /*1e100*/  HADD2.F32 R84, -RZ, R88.H0_H0 ;  /* 0x20000058ff547230 */ /* 0x020fc80000004100 */
        /* <DEDUP_REMOVED lines=14> */
.L_x_15322:
        /* <DEDUP_REMOVED lines=12> */
.L_x_15323:
        /* <DEDUP_REMOVED lines=42> */
.L_x_15321:
[----:B------:R-:W-:Y:S01]  /*1e550*/  I2FP.F32.U32 R85, R85 ;  /* 0x0000005500557245 */ /* 0x000fe20000201000 */
[----:B------:R-:W-:Y:S01]  /*1e560*/  HADD2.F32 R86, -RZ, R104.H0_H0 ;  /* 0x20000068ff567230 */ /* 0x000fe20000004100 */
[----:B------:R-:W-:Y:S02]  /*1e570*/  ISETP.NE.AND P3, PT, R97, 0x1, PT ;  /* 0x000000016100780c */ /* 0x000fe40003f65270 */
[----:B------:R-:W-:Y:S01]  /*1e580*/  MOV R87, 0x2 ;  /* 0x0000000200577802 */ /* 0x000fe20000000f00 */
        /* <DEDUP_REMOVED lines=18> */
.L_x_15325:
        /* <DEDUP_REMOVED lines=12> */
.L_x_15326:
        /* <DEDUP_REMOVED lines=42> */
.L_x_15324:
        /* <DEDUP_REMOVED lines=18> */
.L_x_15328:
        /* <DEDUP_REMOVED lines=12> */
.L_x_15329:
        /* <DEDUP_REMOVED lines=40> */
[----:B------:R-:W-:Y:S01]  /*1ee70*/  MOV R108, R98 ;  /* 0x00000062006c7202 */ /* 0x000fe20000000f00 */
[----:B------:R-:W-:-:S07]  /*1ee80*/  IMAD.MOV.U32 R98, RZ, RZ, RZ ;  /* 0x000000ffff627224 */ /* 0x000fce00078e00ff */
.L_x_15327:
[----:B------:R-:W-:Y:S01]  /*1ee90*/  I2FP.F32.U32 R87, R86 ;  /* 0x0000005600577245 */ /* 0x000fe20000201000 */
[----:B------:R-:W-:Y:S01]  /*1eea0*/  HADD2.F32 R86, -RZ, R104.H1_H1 ;  /* 0x30000068ff567230 */ /* 0x000fe20000004100 */
[----:B------:R-:W-:-:S03]  /*1eeb0*/  ISETP.NE.AND P3, PT, R98, 0x1, PT ;  /* 0x000000016200780c */ /* 0x000fc60003f65270 */
[----:B------:R-:W-:Y:S01]  /*1eec0*/  FFMA.FTZ R87, R87, R0, 1.1641532182693481445e-10 ;  /* 0x2f00000057577423 */ /* 0x000fe20000010000 */
[----:B------:R-:W-:Y:S01]  /*1eed0*/  FMUL.FTZ R88, R86, UR5 ;  /* 0x0000000556587c20 */ /* 0x000fe20008410000 */
[----:B------:R-:W-:-:S03]  /*1eee0*/  FSEL R86, R85, RZ, P4 ;  /* 0x000000ff55567208 */ /* 0x000fc60002000000 */
[----:B------:R-:W-:-:S04]  /*1eef0*/  FSETP.GTU.FTZ.AND P2, PT, R87, UR4, PT ;  /* 0x0000000457007c0b */ /* 0x000fc8000bf5c000 */
[----:B------:R-:W-:Y:S02]  /*1ef00*/  FSEL R85, R88, RZ, !P2 ;  /* 0x000000ff58557208 */ /* 0x000fe40005000000 */
[----:B------:R-:W-:Y:S02]  /*1ef10*/  SEL R97, RZ, 0x1, P2 ;  /* 0x00000001ff617807 */ /* 0x000fe40001000000 */
[----:B------:R-:W-:Y:S01]  /*1ef20*/  MOV R88, 0x2 ;  /* 0x0000000200587802 */ /* 0x000fe20000000f00 */
        /* <DEDUP_REMOVED lines=12> */
.L_x_15331:
        /* <DEDUP_REMOVED lines=12> */
.L_x_15332:
        /* <DEDUP_REMOVED lines=43> */
.L_x_15330:
        /* <DEDUP_REMOVED lines=18> */
.L_x_15334:
        /* <DEDUP_REMOVED lines=12> */
.L_x_15335:
        /* <DEDUP_REMOVED lines=41> */
[----:B------:R-:W-:Y:S02]  /*1f7d0*/  LOP3.LUT R93, R98, UR22, R101, 0x96, !PT ;  /* 0x00000016625d7c12 */ /* 0x000fe4000f8e9665 */
[----:B------:R-:W-:-:S07]  /*1f7e0*/  MOV R108, R100 ;  /* 0x00000064006c7202 */ /* 0x000fce0000000f00 */
.L_x_15333:
        /* <DEDUP_REMOVED lines=22> */
.L_x_15337:
        /* <DEDUP_REMOVED lines=12> */
.L_x_15338:
        /* <DEDUP_REMOVED lines=29> */
[----:B-1----:R-:W-:Y:S01]  /*1fbe0*/  LOP3.LUT R122, R100, UR37, R103, 0x96, !PT ;  /* 0x00000025647a7c12 */ /* 0x002fe2000f8e9667 */
[----:B------:R-:W-:-:S04]  /*1fbf0*/  IMAD.WIDE.U32 R100, R101, -0x2daee0ad, RZ ;  /* 0xd2511f5365647825 */ /* 0x000fc800078e00ff */
[----:B------:R-:W-:Y:S01]  /*1fc00*/  IMAD.WIDE.U32 R122, R122, -0x2daee0ad, RZ ;  /* 0xd2511f537a7a7825 */ /* 0x000fe200078e00ff */
[----:B------:R-:W-:-:S04]  /*1fc10*/  LOP3.LUT R92, R92, UR36, R101, 0x96, !PT ;  /* 0x000000245c5c7c12 */ /* 0x000fc8000f8e9665 */
[----:B------:R-:W-:Y:S01]  /*1fc20*/  LOP3.LUT R103, R100, UR25, R123, 0x96, !PT ;  /* 0x0000001964677c12 */ /* 0x000fe2000f8e967b */
[----:B------:R-:W-:-:S05]  /*1fc30*/  IMAD.WIDE.U32 R92, R92, -0x326172a9, RZ ;  /* 0xcd9e8d575c5c7825 */ /* 0x000fca00078e00ff */
        /* <DEDUP_REMOVED lines=8> */
.L_x_15336:
[----:B------:R-:W-:Y:S01]  /*1fcc0*/  ISETP.NE.AND P2, PT, R100, 0x1, PT ;  /* 0x000000016400780c */ /* 0x000fe20003f45270 */
[----:B------:R-:W-:Y:S01]  /*1fcd0*/  HADD2.F32 R89, -RZ, R89.H1_H1 ;  /* 0x30000059ff597230 */ /* 0x000fe20000004100 */
[----:B------:R-:W-:Y:S01]  /*1fce0*/  I2FP.F32.U32 R87, R87 ;  /* 0x0000005700577245 */ /* 0x000fe20000201000 */
[----:B------:R-:W-:Y:S01]  /*1fcf0*/  IMAD.MOV.U32 R101, RZ, RZ, 0x2 ;  /* 0x00000002ff657424 */ /* 0x000fe200078e00ff */
[----:B------:R-:W-:-:S03]  /*1fd00*/  MOV R88, R96 ;  /* 0x0000006000587202 */ /* 0x000fc60000000f00 */
        /* <DEDUP_REMOVED lines=13> */
.L_x_15340:
        /* <DEDUP_REMOVED lines=12> */
.L_x_15341:
        /* <DEDUP_REMOVED lines=41> */
[----:B------:R-:W-:Y:S01]  /*20130*/  MOV R108, R100 ;  /* 0x00000064006c7202 */ /* 0x000fe20000000f00 */
[----:B------:R-:W-:-:S07]  /*20140*/  IMAD.MOV.U32 R101, RZ, RZ, RZ ;  /* 0x000000ffff657224 */ /* 0x000fce00078e00ff */
.L_x_15339:
[----:B------:R-:W-:Y:S01]  /*20150*/  I2FP.F32.U32 R89, R88 ;  /* 0x0000005800597245 */ /* 0x000fe20000201000 */
[----:B------:R-:W-:Y:S02]  /*20160*/  HADD2.F32 R88, -RZ, R105.H1_H1 ;  /* 0x30000069ff587230 */ /* 0x000fe40000004100 */
[----:B------:R-:W-:Y:S02]  /*20170*/  HFMA2 R100, -RZ, RZ, 0, 1.1920928955078125e-07 ;  /* 0x00000002ff647431 */ /* 0x000fe400000001ff */
[----:B------:R-:W-:-:S05]  /*20180*/  FFMA.FTZ R89, R89, R0, 1.1641532182693481445e-10 ;  /* 0x2f00000059597423 */ /* 0x000fca0000010000 */
[----:B------:R-:W-:Y:S01]  /*20190*/  FSETP.GTU.FTZ.AND P2, PT, R89, UR4, PT ;  /* 0x0000000459007c0b */ /* 0x000fe2000bf5c000 */
[----:B------:R-:W-:Y:S01]  /*201a0*/  FMUL.FTZ R89, R88, UR5 ;  /* 0x0000000558597c20 */ /* 0x000fe20008410000 */
        /* <DEDUP_REMOVED lines=16> */
.L_x_15343:
        /* <DEDUP_REMOVED lines=12> */
.L_x_15344:
        /* <DEDUP_REMOVED lines=43> */
.L_x_15342:
        /* <DEDUP_REMOVED lines=17> */
.L_x_15346:
        /* <DEDUP_REMOVED lines=12> */
.L_x_15347:
        /* <DEDUP_REMOVED lines=40> */
[----:B------:R-:W-:Y:S01]  /*20a70*/  LOP3.LUT R93, R122, UR22, R101, 0x96, !PT ;  /* 0x000000167a5d7c12 */ /* 0x000fe2000f8e9665 */
[----:B------:R-:W-:Y:S01]  /*20a80*/  IMAD.MOV.U32 R101, RZ, RZ, RZ ;  /* 0x000000ffff657224 */ /* 0x000fe200078e00ff */
[----:B------:R-:W-:-:S07]  /*20a90*/  MOV R108, R100 ;  /* 0x00000064006c7202 */ /* 0x000fce0000000f00 */
.L_x_15345:
[----:B------:R-:W-:Y:S01]  /*20aa0*/  I2FP.F32.U32 R89, R89 ;  /* 0x0000005900597245 */ /* 0x000fe20000201000 */
[----:B------:R-:W-:Y:S01]  /*20ab0*/  HADD2.F32 R100, -RZ, R106.H0_H0 ;  /* 0x2000006aff647230 */ /* 0x000fe20000004100 */
        /* <DEDUP_REMOVED lines=20> */
.L_x_15349:
        /* <DEDUP_REMOVED lines=12> */
.L_x_15350:
[----:B-1----:R-:W-:Y:S01]  /*20cc0*/  LOP3.LUT R122, R94, UR11, R93, 0x96, !PT ;  /* 0x0000000b5e7a7c12 */ /* 0x002fe2000f8e965d */
        /* <DEDUP_REMOVED lines=39> */
[----:B------:R-:W-:Y:S02]  /*20f40*/  IMAD.MOV.U32 R108, RZ, RZ, R102 ;  /* 0x000000ffff6c7224 */ /* 0x000fe400078e0066 */
[----:B------:R-:W-:Y:S01]  /*20f50*/  HFMA2 R102, -RZ, RZ, 0, 0 ;  /* 0x00000000ff667431 */ /* 0x000fe200000001ff */
[----:B------:R-:W-:-:S07]  /*20f60*/  LOP3.LUT R93, R124, UR22, R103, 0x96, !PT ;  /* 0x000000167c5d7c12 */ /* 0x000fce000f8e9667 */
.L_x_15348:
[----:B------:R-:W-:Y:S01]  /*20f70*/  ISETP.NE.AND P4, PT, R102, 0x1, PT ;  /* 0x000000016600780c */ /* 0x000fe20003f85270 */
[----:B------:R-:W-:Y:S01]  /*20f80*/  HADD2.F32 R101, -RZ, R90.H1_H1 ;  /* 0x3000005aff657230 */ /* 0x000fe20000004100 */
[----:B------:R-:W-:Y:S01]  /*20f90*/  I2FP.F32.U32 R89, R89 ;  /* 0x0000005900597245 */ /* 0x000fe20000201000 */
[----:B------:R-:W-:-:S04]  /*20fa0*/  IMAD.MOV.U32 R103, RZ, RZ, 0x2 ;  /* 0x00000002ff677424 */ /* 0x000fc800078e00ff */
        /* <DEDUP_REMOVED lines=13> */
.L_x_15352:
        /* <DEDUP_REMOVED lines=12> */
.L_x_15353:
[----:B-1----:R-:W-:Y:S01]  /*21140*/  LOP3.LUT R122, R94, UR11, R93, 0x96, !PT ;  /* 0x0000000b5e7a7c12 */ /* 0x002fe2000f8e965d */
        /* <DEDUP_REMOVED lines=42> */
.L_x_15351:
        /* <DEDUP_REMOVED lines=22> */
.L_x_15355:
        /* <DEDUP_REMOVED lines=12> */
.L_x_15356:
        /* <DEDUP_REMOVED lines=43> */
.L_x_15354:
[----:B------:R-:W-:Y:S01]  /*218c0*/  ISETP.NE.AND P5, PT, R102, 0x1, PT ;  /* 0x000000016600780c */ /* 0x000fe20003fa5270 */
[----:B-1----:R-:W-:Y:S01]  /*218d0*/  IMAD.MOV.U32 R122, RZ, RZ, 0x2 ;  /* 0x00000002ff7a7424 */ /* 0x002fe200078e00ff */
        /* <DEDUP_REMOVED lines=15> */
.L_x_15358:
        /* <DEDUP_REMOVED lines=12> */
.L_x_15359:
        /* <DEDUP_REMOVED lines=39> */
[----:B------:R-:W-:-:S04]  /*21d00*/  IMAD.WIDE.U32 R102, R122, -0x2daee0ad, RZ ;  /* 0xd2511f537a667825 */ /* 0x000fc800078e00ff */
[----:B------:R-:W-:Y:S01]  /*21d10*/  IMAD.MOV.U32 R122, RZ, RZ, RZ ;  /* 0x000000ffff7a7224 */ /* 0x000fe200078e00ff */
[----:B------:R-:W-:Y:S02]  /*21d20*/  LOP3.LUT R93, R124, UR22, R103, 0x96, !PT ;  /* 0x000000167c5d7c12 */ /* 0x000fe4000f8e9667 */
[----:B------:R-:W-:-:S07]  /*21d30*/  MOV R108, R102 ;  /* 0x00000066006c7202 */ /* 0x000fce0000000f00 */
.L_x_15357:
        /* <DEDUP_REMOVED lines=22> */
.L_x_15361:
        /* <DEDUP_REMOVED lines=12> */
.L_x_15362:
        /* <DEDUP_REMOVED lines=36> */
[----:B------:R-:W-:-:S03]  /*221a0*/  LOP3.LUT R124, R124, UR35, R123, 0x96, !PT ;  /* 0x000000237c7c7c12 */ /* 0x000fc6000f8e967b */
[----:B------:R-:W-:Y:S02]  /*221b0*/  HFMA2 R123, -RZ, RZ, 0, 0 ;  /* 0x00000000ff7b7431 */ /* 0x000fe400000001ff */
[----:B------:R-:W-:Y:S02]  /*221c0*/  IMAD.MOV.U32 R96, RZ, RZ, R128 ;  /* 0x000000ffff607224 */ /* 0x000fe400078e0080 */
[----:B------:R-:W-:-:S04]  /*221d0*/  IMAD.WIDE.U32 R124, R124, -0x2daee0ad, RZ ;  /* 0xd2511f537c7c7825 */ /* 0x000fc800078e00ff */
[----:B------:R-:W-:Y:S01]  /*221e0*/  IMAD.MOV.U32 R108, RZ, RZ, R124 ;  /* 0x000000ffff6c7224 */ /* 0x000fe200078e007c */
[----:B------:R-:W-:Y:S02]  /*221f0*/  LOP3.LUT R93, R92, UR22, R125, 0x96, !PT ;  /* 0x000000165c5d7c12 */ /* 0x000fe4000f8e967d */
[----:B------:R-:W-:-:S07]  /*22200*/  LOP3.LUT R92, R122, UR27, R129, 0x96, !PT ;  /* 0x0000001b7a5c7c12 */ /* 0x000fce000f8e9681 */
.L_x_15360:
        /* <DEDUP_REMOVED lines=17> */
.L_x_15364:
        /* <DEDUP_REMOVED lines=14> */
.L_x_15365:
        /* <DEDUP_REMOVED lines=36> */
[----:B------:R-:W-:Y:S02]  /*22640*/  LOP3.LUT R124, R124, UR35, R123, 0x96, !PT ;  /* 0x000000237c7c7c12 */ /* 0x000fe4000f8e967b */
[----:B------:R-:W-:-:S03]  /*22650*/  MOV R96, R128 ;  /* 0x0000008000607202 */ /* 0x000fc60000000f00 */
[----:B------:R-:W-:-:S05]  /*22660*/  IMAD.WIDE.U32 R124, R124, -0x2daee0ad, RZ ;  /* 0xd2511f537c7c7825 */ /* 0x000fca00078e00ff */
[----:B------:R-:W-:Y:S02]  /*22670*/  LOP3.LUT R93, R92, UR22, R125, 0x96, !PT ;  /* 0x000000165c5d7c12 */ /* 0x000fe4000f8e967d */
[----:B------:R-:W-:Y:S01]  /*22680*/  LOP3.LUT R92, R122, UR27, R129, 0x96, !PT ;  /* 0x0000001b7a5c7c12 */ /* 0x000fe2000f8e9681 */
[----:B------:R-:W-:Y:S01]  /*22690*/  IMAD.MOV.U32 R122, RZ, RZ, R108 ;  /* 0x000000ffff7a7224 */ /* 0x000fe200078e006c */
[----:B------:R-:W-:-:S07]  /*226a0*/  MOV R108, R124 ;  /* 0x0000007c006c7202 */ /* 0x000fce0000000f00 */
.L_x_15363:
[----:B------:R-:W-:Y:S02]  /*226b0*/  I2FP.F32.U32 R103, R122 ;  /* 0x0000007a00677245 */ /* 0x000fe40000201000 */
[----:B------:R-:W-:-:S03]  /*226c0*/  FSEL R91, R91, RZ, P5 ;  /* 0x000000ff5b5b7208 */ /* 0x000fc60002800000 */
[----:B------:R-:W-:Y:S01]  /*226d0*/  FFMA.FTZ R103, R103, R0, 1.1641532182693481445e-10 ;  /* 0x2f00000067677423 */ /* 0x000fe20000010000 */
[----:B------:R-:W-:-:S04]  /*226e0*/  HADD2.F32 R0, -RZ, R107.H1_H1 ;  /* 0x3000006bff007230 */ /* 0x000fc80000004100 */
[----:B------:R-:W-:Y:S01]  /*226f0*/  FSETP.GTU.FTZ.AND P6, PT, R103, UR4, PT ;  /* 0x0000000467007c0b */ /* 0x000fe2000bfdc000 */
[----:B------:R-:W-:-:S03]  /*22700*/  FMUL.FTZ R0, R0, UR5 ;  /* 0x0000000500007c20 */ /* 0x000fc60008410000 */
[----:B------:R-:W-:Y:S02]  /*22710*/  SEL R103, RZ, 0x1, P6 ;  /* 0x00000001ff677807 */ /* 0x000fe40003000000 */
[----:B------:R-:W-:-:S05]  /*22720*/  FSEL R0, R0, RZ, !P6 ;  /* 0x000000ff00007208 */ /* 0x000fca0007000000 */
[----:B------:R-:W-:-:S04]  /*22730*/  FADD.FTZ R91, R0, R91 ;  /* 0x0000005b005b7221 */ /* 0x000fc80000010000 */
[----:B------:R-:W-:Y:S01]  /*22740*/  @P1 FADD.FTZ R91, R55, R91 ;  /* 0x0000005b375b1221 */ /* 0x000fe20000010000 */
[----:B------:R-:W-:Y:S06]  /*22750*/  BRA `(.L_x_15366) ;  /* 0x0000002400807947 */ /* 0x000fec0003800000 */
.L_x_15317:
        /* <DEDUP_REMOVED lines=12> */
[----:B------:R-:W-:Y:S01]  /*22820*/  @!P2 IMAD.MOV.U32 R84, RZ, RZ, R93 ;  /* 0x000000ffff54a224 */ /* 0x000fe200078e005d */
[----:B------:R-:W-:Y:S01]  /*22830*/  @P2 MOV R84, R92 ;  /* 0x0000005c00542202 */ /* 0x000fe20000000f00 */
[----:B------:R-:W-:Y:S06]  /*22840*/  BRA `(.L_x_15367) ;  /* 0x0000000000dc7947 */ /* 0x000fec0003800000 */
.L_x_15368:
        /* <DEDUP_REMOVED lines=12> */
.L_x_15369:
[----:B-1----:R-:W-:Y:S01]  /*22910*/  LOP3.LUT R122, R94, UR11, R85, 0x96, !PT ;  /* 0x0000000b5e7a7c12 */ /* 0x002fe2000f8e9655 */
        /* <DEDUP_REMOVED lines=40> */
[----:B------:R-:W-:Y:S02]  /*22ba0*/  LOP3.LUT R93, R84, UR22, R123, 0x96, !PT ;  /* 0x00000016545d7c12 */ /* 0x000fe4000f8e967b */
[----:B------:R-:W-:-:S07]  /*22bb0*/  MOV R84, R86 ;  /* 0x0000005600547202 */ /* 0x000fce0000000f00 */
.L_x_15367:
[----:B------:R-:W-:Y:S02]  /*22bc0*/  ISETP.NE.AND P2, PT, R87, 0x1, PT ;  /* 0x000000015700780c */ /* 0x000fe40003f45270 */
[----:B------:R-:W-:Y:S01]  /*22bd0*/  I2FP.F32.U32 R85, R84 ;  /* 0x0000005400557245 */ /* 0x000fe20000201000 */
[----:B-----5:R-:W-:Y:S01]  /*22be0*/  HADD2.F32 R84, -RZ, R88.H0_H0 ;  /* 0x20000058ff547230 */ /* 0x020fe20000004100 */
[----:B------:R-:W-:-:S03]  /*22bf0*/  MOV R86, 0x2 ;  /* 0x0000000200567802 */ /* 0x000fc60000000f00 */
        /* <DEDUP_REMOVED lines=13> */
.L_x_15371:
        /* <DEDUP_REMOVED lines=12> */
.L_x_15372:
[----:B-1----:R-:W-:Y:S01]  /*22d90*/  LOP3.LUT R122, R94, UR11, R87, 0x96, !PT ;  /* 0x0000000b5e7a7c12 */ /* 0x002fe2000f8e9657 */
        /* <DEDUP_REMOVED lines=41> */
[----:B------:R-:W-:-:S07]  /*23030*/  HFMA2 R86, -RZ, RZ, 0, 0 ;  /* 0x00000000ff567431 */ /* 0x000fce00000001ff */
.L_x_15370:
        /* <DEDUP_REMOVED lines=17> */
.L_x_15374:
        /* <DEDUP_REMOVED lines=12> */
.L_x_15375:
        /* <DEDUP_REMOVED lines=43> */
.L_x_15373:
        /* <DEDUP_REMOVED lines=17> */
.L_x_15377:
        /* <DEDUP_REMOVED lines=12> */
.L_x_15378:
[----:B-1----:R-:W-:Y:S01]  /*23690*/  LOP3.LUT R122, R94, UR11, R87, 0x96, !PT ;  /* 0x0000000b5e7a7c12 */ /* 0x002fe2000f8e9657 */
        /* <DEDUP_REMOVED lines=42> */
.L_x_15376:
[----:B------:R-:W-:Y:S01]  /*23940*/  ISETP.NE.AND P2, PT, R114, 0x1, PT ;  /* 0x000000017200780c */ /* 0x000fe20003f45270 */
[----:B------:R-:W-:Y:S01]  /*23950*/  HADD2.F32 R89, -RZ, R89.H1_H1 ;  /* 0x30000059ff597230 */ /* 0x000fe20000004100 */
[----:B------:R-:W-:Y:S01]  /*23960*/  I2FP.F32.U32 R87, R86 ;  /* 0x0000005600577245 */ /* 0x000fe20000201000 */
[----:B-1----:R-:W-:Y:S01]  /*23970*/  IMAD.MOV.U32 R122, RZ, RZ, 0x2 ;  /* 0x00000002ff7a7424 */ /* 0x002fe200078e00ff */
        /* <DEDUP_REMOVED lines=13> */
.L_x_15380:
        /* <DEDUP_REMOVED lines=12> */
.L_x_15381:
        /* <DEDUP_REMOVED lines=43> */
.L_x_15379:
        /* <DEDUP_REMOVED lines=16> */
.L_x_15383:
        /* <DEDUP_REMOVED lines=12> */
.L_x_15384:
        /* <DEDUP_REMOVED lines=41> */
[----:B------:R-:W-:Y:S01]  /*24210*/  LOP3.LUT R92, R124, UR27, R123, 0x96, !PT ;  /* 0x0000001b7c5c7c12 */ /* 0x000fe2000f8e967b */
[----:B------:R-:W-:-:S07]  /*24220*/  HFMA2 R123, -RZ, RZ, 0, 0 ;  /* 0x00000000ff7b7431 */ /* 0x000fce00000001ff */
.L_x_15382:
        /* <DEDUP_REMOVED lines=16> */
.L_x_15386:
        /* <DEDUP_REMOVED lines=12> */
.L_x_15387:
        /* <DEDUP_REMOVED lines=40> */
[----:B------:R-:W-:Y:S01]  /*24670*/  LOP3.LUT R92, R124, UR27, R129, 0x96, !PT ;  /* 0x0000001b7c5c7c12 */ /* 0x000fe2000f8e9681 */
[----:B------:R-:W-:Y:S01]  /*24680*/  IMAD.MOV.U32 R124, RZ, RZ, RZ ;  /* 0x000000ffff7c7224 */ /* 0x000fe200078e00ff */
[----:B------:R-:W-:-:S07]  /*24690*/  MOV R96, R128 ;  /* 0x0000008000607202 */ /* 0x000fce0000000f00 */
.L_x_15385:
[----:B------:R-:W-:Y:S01]  /*246a0*/  ISETP.NE.AND P5, PT, R124, 0x1, PT ;  /* 0x000000017c00780c */ /* 0x000fe20003fa5270 */
[----:B------:R-:W-:Y:S01]  /*246b0*/  IMAD.MOV.U32 R125, RZ, RZ, R96 ;  /* 0x000000ffff7d7224 */ /* 0x000fe200078e0060 */
[----:B------:R-:W-:Y:S01]  /*246c0*/  I2FP.F32.U32 R87, R114 ;  /* 0x0000007200577245 */ /* 0x000fe20000201000 */
[----:B------:R-:W-:-:S04]  /*246d0*/  HFMA2 R114, -RZ, RZ, 0, 1.1920928955078125e-07 ;  /* 0x00000002ff727431 */ /* 0x000fc800000001ff */
        /* <DEDUP_REMOVED lines=12> */
.L_x_15389:
        /* <DEDUP_REMOVED lines=12> */
.L_x_15390:
        /* <DEDUP_REMOVED lines=35> */
[----:B------:R-:W-:-:S05]  /*24a90*/  LOP3.LUT R124, R128, UR35, R93, 0x96, !PT ;  /* 0x00000023807c7c12 */ /* 0x000fca000f8e965d */
[----:B------:R-:W-:-:S05]  /*24aa0*/  IMAD.WIDE.U32 R124, R124, -0x2daee0ad, RZ ;  /* 0xd2511f537c7c7825 */ /* 0x000fca00078e00ff */
[----:B------:R-:W-:Y:S01]  /*24ab0*/  LOP3.LUT R93, R122, UR22, R125, 0x96, !PT ;  /* 0x000000167a5d7c12 */ /* 0x000fe2000f8e967d */
[----:B------:R-:W-:-:S04]  /*24ac0*/  IMAD.WIDE.U32 R122, R123, -0x326172a9, RZ ;  /* 0xcd9e8d577b7a7825 */ /* 0x000fc800078e00ff */
[----:B------:R-:W-:Y:S01]  /*24ad0*/  IMAD.MOV.U32 R125, RZ, RZ, R108 ;  /* 0x000000ffff7d7224 */ /* 0x000fe200078e006c */
[----:B------:R-:W-:Y:S01]  /*24ae0*/  MOV R108, R124 ;  /* 0x0000007c006c7202 */ /* 0x000fe20000000f00 */
[----:B------:R-:W-:Y:S01]  /*24af0*/  IMAD.MOV.U32 R96, RZ, RZ, R122 ;  /* 0x000000ffff607224 */ /* 0x000fe200078e007a */
[----:B------:R-:W-:-:S07]  /*24b00*/  LOP3.LUT R92, R92, UR27, R123, 0x96, !PT ;  /* 0x0000001b5c5c7c12 */ /* 0x000fce000f8e967b */
.L_x_15388:
[----:B------:R-:W-:Y:S01]  /*24b10*/  P2R R128, PR, RZ, 0x2 ;  /* 0x00000002ff807803 */ /* 0x000fe20000000000 */
[----:B------:R-:W-:Y:S01]  /*24b20*/  FMUL.FTZ R84, R84, UR5 ;  /* 0x0000000554547c20 */ /* 0x000fe20008410000 */
[----:B------:R-:W-:Y:S01]  /*24b30*/  I2FP.F32.U32 R123, R125 ;  /* 0x0000007d007b7245 */ /* 0x000fe20000201000 */
[----:B------:R-:W-:Y:S01]  /*24b40*/  FMUL.FTZ R87, R87, UR5 ;  /* 0x0000000557577c20 */ /* 0x000fe20008410000 */
[----:B------:R-:W-:Y:S01]  /*24b50*/  ISETP.NE.AND P1, PT, R118, RZ, PT ;  /* 0x000000ff7600720c */ /* 0x000fe20003f25270 */
[----:B------:R-:W-:Y:S02]  /*24b60*/  HADD2.F32 R124, -RZ, R91.H1_H1 ;  /* 0x3000005bff7c7230 */ /* 0x000fe40000004100 */
[----:B------:R-:W-:Y:S01]  /*24b70*/  FMUL.FTZ R122, R89, UR5 ;  /* 0x00000005597a7c20 */ /* 0x000fe20008410000 */
[----:B------:R-:W-:Y:S01]  /*24b80*/  ISETP.NE.AND P5, PT, R127, RZ, PT ;  /* 0x000000ff7f00720c */ /* 0x000fe20003fa5270 */
[----:B------:R-:W-:Y:S01]  /*24b90*/  FFMA.FTZ R123, R123, R0, 1.1641532182693481445e-10 ;  /* 0x2f0000007b7b7423 */ /* 0x000fe20000010000 */
[----:B------:R-:W-:Y:S01]  /*24ba0*/  FSEL R84, R84, RZ, P1 ;  /* 0x000000ff54547208 */ /* 0x000fe20000800000 */
[----:B------:R-:W-:Y:S01]  /*24bb0*/  FMUL.FTZ R0, R90, UR5 ;  /* 0x000000055a007c20 */ /* 0x000fe20008410000 */
[----:B------:R-:W-:Y:S01]  /*24bc0*/  ISETP.NE.AND P1, PT, R128, RZ, PT ;  /* 0x000000ff8000720c */ /* 0x000fe20003f25270 */
[----:B------:R-:W-:Y:S01]  /*24bd0*/  FMUL.FTZ R88, R88, UR5 ;  /* 0x0000000558587c20 */ /* 0x000fe20008410000 */
[----:B------:R-:W-:Y:S01]  /*24be0*/  P2R R129, PR, RZ, 0x1 ;  /* 0x00000001ff817803 */ /* 0x000fe20000000000 */
[----:B------:R-:W-:Y:S01]  /*24bf0*/  FMUL.FTZ R91, R86, UR5 ;  /* 0x00000005565b7c20 */ /* 0x000fe20008410000 */
[----:B------:R-:W-:Y:S01]  /*24c00*/  ISETP.NE.AND P0, PT, R126, RZ, PT ;  /* 0x000000ff7e00720c */ /* 0x000fe20003f05270 */
[----:B------:R-:W-:Y:S01]  /*24c10*/  FMUL.FTZ R86, R85, UR5 ;  /* 0x0000000555567c20 */ /* 0x000fe20008410000 */
[----:B------:R-:W-:Y:S01]  /*24c20*/  FSEL R90, R87, RZ, P4 ;  /* 0x000000ff575a7208 */ /* 0x000fe20002000000 */
[----:B------:R-:W-:Y:S01]  /*24c30*/  FMUL.FTZ R124, R124, UR5 ;  /* 0x000000057c7c7c20 */ /* 0x000fe20008410000 */
[----:B------:R-:W-:-:S02]  /*24c40*/  FSEL R87, R122, RZ, P5 ;  /* 0x000000ff7a577208 */ /* 0x000fc40002800000 */
        /* <DEDUP_REMOVED lines=17> */
.L_x_15366:
[----:B------:R-:W-:Y:S01]  /*24d60*/  ISETP.NE.AND P1, PT, R118, RZ, PT ;  /* 0x000000ff7600720c */ /* 0x000fe20003f25270 */
[C---:B------:R-:W-:Y:S01]  /*24d70*/  IMAD.WIDE.U32 R112, R121.reuse, 0x20, R112 ;  /* 0x0000002079707825 */ /* 0x040fe200078e0070 */
[----:B------:R-:W-:Y:S02]  /*24d80*/  SEL R118, RZ, 0x1000000, !P5 ;  /* 0x01000000ff767807 */ /* 0x000fe40006800000 */
[----:B------:R-:W-:Y:S01]  /*24d90*/  SEL R0, RZ, 0x10000, !P4 ;  /* 0x00010000ff007807 */ /* 0x000fe20006000000 */
[----:B------:R-:W-:Y:S01]  /*24da0*/  IMAD.WIDE.U32 R110, R121, 0x8, R110 ;  /* 0x00000008796e7825 */ /* 0x000fe200078e006e */
        /* <DEDUP_REMOVED lines=12> */
[----:B------:R-:W-:Y:S02]  /*24e70*/  LOP3.LUT R123, R125, R122, RZ, 0xfc, !PT ;  /* 0x0000007a7d7b7212 */ /* 0x000fe400078efcff */
[----:B------:R-:W-:-:S04]  /*24e80*/  SEL R125, RZ, 0x1, !P1 ;  /* 0x00000001ff7d7807 */ /* 0x000fc80004800000 */
[----:B------:R-:W-:-:S05]  /*24e90*/  LOP3.LUT R122, R0, R125, RZ, 0xfc, !PT ;  /* 0x0000007d007a7212 */ /* 0x000fca00078efcff */
[----:B------:R0:W-:Y:S01]  /*24ea0*/  STG.E.64 desc[UR8][R110.64], R122 ;  /* 0x0000007a6e007986 */ /* 0x0001e2000c101b08 */
[----:B------:R-:W-:Y:S05]  /*24eb0*/  @!P0 BRA `(.L_x_15391) ;  /* 0x0000000000508947 */ /* 0x000fea0003800000 */
[----:B------:R-:W-:Y:S01]  /*24ec0*/  IMAD.U32 R0, R102, 0x10000, RZ ;  /* 0x0001000066007824 */ /* 0x000fe200078e00ff */
[----:B0-----:R-:W-:Y:S02]  /*24ed0*/  LOP3.LUT R110, R99, 0xff, RZ, 0xc0, !PT ;  /* 0x000000ff636e7812 */ /* 0x001fe400078ec0ff */
        /* <DEDUP_REMOVED lines=8> */
[----:B------:R-:W-:-:S04]  /*24f60*/  LOP3.LUT R111, R0, 0xff00, R111, 0xf8, !PT ;  /* 0x0000ff00006f7812 */ /* 0x000fc800078ef86f */
[----:B------:R-:W-:Y:S01]  /*24f70*/  LOP3.LUT R125, R111, 0xff, R100, 0xf8, !PT ;  /* 0x000000ff6f7d7812 */ /* 0x000fe200078ef864 */
[----:B------:R-:W-:-:S05]  /*24f80*/  IMAD.WIDE.U32 R110, R110, 0x1000000, RZ ;  /* 0x010000006e6e7825 */ /* 0x000fca00078e00ff */
[----:B------:R-:W-:Y:S02]  /*24f90*/  LOP3.LUT R125, R113, R125, R111, 0xfe, !PT ;  /* 0x0000007d717d7212 */ /* 0x000fe400078efe6f */
[----:B------:R-:W-:Y:S02]  /*24fa0*/  LOP3.LUT R112, R122, R110, R112, 0xfe, !PT ;  /* 0x0000006e7a707212 */ /* 0x000fe400078efe70 */
[----:B------:R-:W0:Y:S01]  /*24fb0*/  LDC.64 R110, c[0x0][0x3b8] ;  /* 0x0000ee00ff6e7b82 */ /* 0x000e220000000a00 */
[----:B------:R-:W-:Y:S02]  /*24fc0*/  LOP3.LUT R123, R125, R123, RZ, 0xfc, !PT ;  /* 0x0000007b7d7b7212 */ /* 0x000fe400078efcff */
[----:B------:R-:W-:Y:S01]  /*24fd0*/  LOP3.LUT R122, R112, 0xff, R95, 0xf8, !PT ;  /* 0x000000ff707a7812 */ /* 0x000fe200078ef85f */
[----:B0-----:R-:W-:-:S05]  /*24fe0*/  IMAD.WIDE.U32 R110, R121, 0x8, R110 ;  /* 0x00000008796e7825 */ /* 0x001fca00078e006e */
[----:B------:R1:W-:Y:S02]  /*24ff0*/  STG.E.64 desc[UR8][R110.64], R122 ;  /* 0x0000007a6e007986 */ /* 0x0003e4000c101b08 */
.L_x_15391:
[----:B------:R-:W-:Y:S01]  /*25000*/  FADD.FTZ R0, RZ, R44 ;  /* 0x0000002cff007221 */ /* 0x000fe20000010000 */
[----:B------:R-:W-:Y:S03]  /*25010*/  BSSY.RECONVERGENT B0, `(.L_x_15392) ;  /* 0x0000097000007945 */ /* 0x000fe60003800200 */
[----:B01----:R-:W-:-:S04]  /*25020*/  FADD.FTZ R111, R0, R45 ;  /* 0x0000002d006f7221 */ /* 0x003fc80000010000 */
        /* <DEDUP_REMOVED lines=149> */
.L_x_15393:
[----:B------:R-:W-:Y:S05]  /*25980*/  BSYNC.RECONVERGENT B0 ;  /* 0x0000000000007941 */ /* 0x000fea0003800200 */
.L_x_15392:
        /* <DEDUP_REMOVED lines=14> */
.L_x_15395:
[----:B------:R-:W-:Y:S05]  /*25a70*/  BSYNC.RECONVERGENT B0 ;  /* 0x0000000000007941 */ /* 0x000fea0003800200 */
.L_x_15394:
[----:B0-----:R-:W0:Y:S01]  /*25a80*/  SHFL.DOWN PT, R123, R110, 0x2, 0x1f ;  /* 0x08401f006e7b7f89 */ /* 0x001e2200000e0000 */
[----:B------:R-:W-:Y:S01]  /*25a90*/  I2FP.F32.U32 R125, R112 ;  /* 0x00000070007d7245 */ /* 0x000fe20000201000 */
[----:B------:R-:W-:Y:S01]  /*25aa0*/  HADD2.F32 R126, -RZ, R18.H0_H0 ;  /* 0x20000012ff7e7230 */ /* 0x000fe20000004100 */
[----:B------:R-:W-:Y:S01]  /*25ab0*/  ISETP.NE.AND P1, PT, R0, RZ, PT ;  /* 0x000000ff0000720c */ /* 0x000fe20003f25270 */
[----:B------:R-:W1:Y:S01]  /*25ac0*/  SHFL.DOWN PT, R113, R112, 0x2, 0x1f ;  /* 0x08401f0070717f89 */ /* 0x000e6200000e0000 */
[----:B------:R-:W-:Y:S01]  /*25ad0*/  ISETP.NE.AND P2, PT, RZ, UR20, PT ;  /* 0x00000014ff007c0c */ /* 0x000fe2000bf45270 */
[----:B------:R-:W-:Y:S01]  /*25ae0*/  UPLOP3.LUT UP1, UPT, UPT, UPT, UP1, 0x40, 0x4 ;  /* 0x000000000004789c */ /* 0x000fe20003f2e810 */
[----:B0-----:R-:W-:-:S04]  /*25af0*/  FADD.FTZ R118, -R123, R110 ;  /* 0x0000006e7b767221 */ /* 0x001fc80000010100 */
[----:B------:R-:W-:Y:S01]  /*25b00*/  FMUL.FTZ R120, R118, R118 ;  /* 0x0000007676787220 */ /* 0x000fe20000410000 */
[----:B-1----:R-:W-:Y:S01]  /*25b10*/  IMAD.IADD R118, R113, 0x1, R112 ;  /* 0x0000000171767824 */ /* 0x002fe200078e0270 */
[----:B------:R-:W-:Y:S02]  /*25b20*/  I2FP.F32.S32 R113, R113 ;  /* 0x0000007100717245 */ /* 0x000fe40000201400 */
[----:B------:R-:W-:-:S03]  /*25b30*/  FMUL.FTZ R120, R120, R125 ;  /* 0x0000007d78787220 */ /* 0x000fc60000410000 */
[-C--:B------:R-:W-:Y:S01]  /*25b40*/  FMUL.FTZ R122, R123, R113.reuse ;  /* 0x000000717b7a7220 */ /* 0x080fe20000410000 */
[----:B------:R-:W-:Y:S01]  /*25b50*/  FMUL.FTZ R120, R120, R113 ;  /* 0x0000007178787220 */ /* 0x000fe20000410000 */
[----:B------:R-:W-:Y:S02]  /*25b60*/  SHFL.DOWN PT, R123, R118, 0x1, 0x1f ;  /* 0x08201f00767b7f89 */ /* 0x000fe400000e0000 */
[----:B------:R-:W-:Y:S02]  /*25b70*/  FFMA.FTZ R125, R125, R110, R122 ;  /* 0x0000006e7d7d7223 */ /* 0x000fe4000001007a */
[----:B------:R-:W0:Y:S02]  /*25b80*/  SHFL.DOWN PT, R110, R111, 0x2, 0x1f ;  /* 0x08401f006f6e7f89 */ /* 0x000e2400000e0000 */
[----:B0-----:R-:W-:Y:S01]  /*25b90*/  FADD.FTZ R113, R110, R111 ;  /* 0x0000006f6e717221 */ /* 0x001fe20000010000 */
[----:B------:R-:W-:-:S04]  /*25ba0*/  I2FP.F32.S32 R110, R118 ;  /* 0x00000076006e7245 */ /* 0x000fc80000201400 */
[----:B------:R-:W0:Y:S02]  /*25bb0*/  MUFU.RCP R112, R110 ;  /* 0x0000006e00707308 */ /* 0x000e240000001000 */
[C---:B0-----:R-:W-:Y:S01]  /*25bc0*/  FMUL.FTZ R125, R112.reuse, R125 ;  /* 0x0000007d707d7220 */ /* 0x041fe20000410000 */
[----:B------:R-:W-:-:S04]  /*25bd0*/  FFMA.FTZ R113, R112, R120, R113 ;  /* 0x0000007870717223 */ /* 0x000fc80000010071 */
[----:B------:R-:W0:Y:S02]  /*25be0*/  SHFL.DOWN PT, R112, R125, 0x1, 0x1f ;  /* 0x08201f007d707f89 */ /* 0x000e2400000e0000 */
[----:B0-----:R-:W-:-:S04]  /*25bf0*/  FADD.FTZ R120, R125, -R112 ;  /* 0x800000707d787221 */ /* 0x001fc80000010000 */
[----:B------:R-:W-:Y:S01]  /*25c00*/  FMUL.FTZ R127, R120, R120 ;  /* 0x00000078787f7220 */ /* 0x000fe20000410000 */
[-C--:B------:R-:W-:Y:S01]  /*25c10*/  IADD3 R120, PT, PT, R118, R123.reuse, RZ ;  /* 0x0000007b76787210 */ /* 0x080fe20007ffe0ff */
[----:B------:R-:W-:Y:S01]  /*25c20*/  HADD2.F32 R118, -RZ, R4.H1_H1 ;  /* 0x30000004ff767230 */ /* 0x000fe20000004100 */
[----:B------:R-:W-:Y:S01]  /*25c30*/  I2FP.F32.S32 R123, R123 ;  /* 0x0000007b007b7245 */ /* 0x000fe20000201400 */
[----:B------:R-:W-:Y:S01]  /*25c40*/  FMUL.FTZ R127, R110, R127 ;  /* 0x0000007f6e7f7220 */ /* 0x000fe20000410000 */
[----:B------:R-:W-:-:S03]  /*25c50*/  I2FP.F32.S32 R120, R120 ;  /* 0x0000007800787245 */ /* 0x000fc60000201400 */
[-C--:B------:R-:W-:Y:S01]  /*25c60*/  FMUL.FTZ R127, R127, R123.reuse ;  /* 0x0000007b7f7f7220 */ /* 0x080fe20000410000 */
[----:B------:R-:W-:Y:S02]  /*25c70*/  FMUL.FTZ R123, R112, R123 ;  /* 0x0000007b707b7220 */ /* 0x000fe40000410000 */
[----:B------:R-:W0:Y:S01]  /*25c80*/  MUFU.RCP R120, R120 ;  /* 0x0000007800787308 */ /* 0x000e220000001000 */
[----:B------:R-:W1:Y:S01]  /*25c90*/  LDC R112, c[0x0][0x448] ;  /* 0x00011200ff707b82 */ /* 0x000e620000000800 */
[----:B------:R-:W-:Y:S01]  /*25ca0*/  FFMA.FTZ R123, R110, R125, R123 ;  /* 0x0000007d6e7b7223 */ /* 0x000fe2000001007b */
[----:B------:R-:W-:Y:S01]  /*25cb0*/  IMAD.U32 R125, RZ, RZ, UR18 ;  /* 0x00000012ff7d7e24 */ /* 0x000fe2000f8e00ff */
[----:B------:R-:W2:Y:S02]  /*25cc0*/  SHFL.DOWN PT, R110, R113, 0x1, 0x1f ;  /* 0x08201f00716e7f89 */ /* 0x000ea400000e0000 */
[----:B--2---:R-:W-:Y:S01]  /*25cd0*/  FADD.FTZ R111, R113, R110 ;  /* 0x0000006e716f7221 */ /* 0x004fe20000010000 */
[----:B0-----:R-:W-:-:S02]  /*25ce0*/  FMUL.FTZ R110, R120, R123 ;  /* 0x0000007b786e7220 */ /* 0x001fc40000410000 */
[----:B------:R-:W0:Y:S01]  /*25cf0*/  @!P1 LDC.64 R122, c[0x0][0x3c0] ;  /* 0x0000f000ff7a9b82 */ /* 0x000e220000000a00 */
[----:B------:R-:W-:Y:S01]  /*25d00*/  FFMA.FTZ R111, R120, R127, R111 ;  /* 0x0000007f786f7223 */ /* 0x000fe2000001006f */
[--C-:B------:R-:W-:Y:S01]  /*25d10*/  HADD2.F32 R127, -RZ, R24.reuse.H0_H0 ;  /* 0x20000018ff7f7230 */ /* 0x100fe20000004100 */
[----:B------:R-:W2:Y:S01]  /*25d20*/  SHFL.IDX PT, R129, R110, RZ, 0x1f ;  /* 0x00001fff6e817589 */ /* 0x000ea200000e0000 */
[----:B------:R-:W-:-:S03]  /*25d30*/  HADD2.F32 R120, -RZ, R24.H1_H1 ;  /* 0x30000018ff787230 */ /* 0x000fc60000004100 */
[----:B------:R-:W1:Y:S01]  /*25d40*/  SHFL.IDX PT, R111, R111, RZ, 0x1f ;  /* 0x00001fff6f6f7589 */ /* 0x000e6200000e0000 */
[----:B0-----:R-:W-:Y:S02]  /*25d50*/  @!P1 IMAD.WIDE R122, R125, 0x4, R122 ;  /* 0x000000047d7a9825 */ /* 0x001fe400078e027a */
[----:B------:R-:W0:Y:S02]  /*25d60*/  @!P1 LDC.64 R124, c[0x0][0x3c8] ;  /* 0x0000f200ff7c9b82 */ /* 0x000e240000000a00 */
[----:B--2---:R-:W-:Y:S01]  /*25d70*/  FMUL.FTZ R113, R129, R129 ;  /* 0x0000008181717220 */ /* 0x004fe20000410000 */
[----:B------:R2:W-:Y:S01]  /*25d80*/  @!P1 STG.E desc[UR8][R122.64], R129 ;  /* 0x000000817a009986 */ /* 0x0005e2000c101908 */
[----:B-1----:R-:W-:-:S03]  /*25d90*/  FFMA.FTZ R112, R111, UR21, R112 ;  /* 0x000000156f707c23 */ /* 0x002fc60008010070 */
[----:B------:R-:W-:Y:S02]  /*25da0*/  FSEL R113, R113, RZ, P2 ;  /* 0x000000ff71717208 */ /* 0x000fe40001000000 */
[----:B------:R-:W-:Y:S01]  /*25db0*/  MOV R111, UR18 ;  /* 0x00000012006f7c02 */ /* 0x000fe20008000f00 */
[----:B------:R-:W-:Y:S02]  /*25dc0*/  UIADD3 UR18, UPT, UPT, UR18, UR16, URZ ;  /* 0x0000001012127290 */ /* 0x000fe4000fffe0ff */
[----:B------:R-:W-:Y:S01]  /*25dd0*/  FADD.FTZ R113, R112, R113 ;  /* 0x0000007170717221 */ /* 0x000fe20000010000 */
[----:B------:R-:W-:Y:S01]  /*25de0*/  FSEL R112, R129, RZ, !P2 ;  /* 0x000000ff81707208 */ /* 0x000fe20005000000 */
[----:B------:R-:W-:Y:S02]  /*25df0*/  UISETP.GE.AND UP0, UPT, UR18, UR17, UPT ;  /* 0x000000111200728c */ /* 0x000fe4000bf06270 */
[----:B------:R1:W3:Y:S01]  /*25e00*/  MUFU.RSQ R110, R113 ;  /* 0x00000071006e7308 */ /* 0x0002e20000001400 */
[----:B--2---:R-:W-:-:S02]  /*25e10*/  HADD2.F32 R122, -RZ, R15.H1_H1 ;  /* 0x3000000fff7a7230 */ /* 0x004fc40000004100 */
        /* <DEDUP_REMOVED lines=8> */
[C---:B------:R-:W-:Y:S01]  /*25ea0*/  FADD.FTZ R111, -R112.reuse, R44 ;  /* 0x0000002c706f7221 */ /* 0x040fe20000010100 */
[C---:B------:R-:W-:Y:S01]  /*25eb0*/  FADD.FTZ R67, -R112.reuse, R67 ;  /* 0x0000004370437221 */ /* 0x040fe20000010100 */
[C---:B------:R-:W-:Y:S01]  /*25ec0*/  FADD.FTZ R69, -R112.reuse, R69 ;  /* 0x0000004570457221 */ /* 0x040fe20000010100 */
[----:B-1----:R-:W-:Y:S02]  /*25ed0*/  HADD2.F32 R113, -RZ, R26.H0_H0 ;  /* 0x2000001aff717230 */ /* 0x002fe40000004100 */
[C---:B------:R-:W-:Y:S01]  /*25ee0*/  FADD.FTZ R71, -R112.reuse, R71 ;  /* 0x0000004770477221 */ /* 0x040fe20000010100 */
[C---:B------:R-:W-:Y:S01]  /*25ef0*/  FADD.FTZ R73, -R112.reuse, R73 ;  /* 0x0000004970497221 */ /* 0x040fe20000010100 */
[C---:B------:R-:W-:Y:S01]  /*25f00*/  FADD.FTZ R75, -R112.reuse, R75 ;  /* 0x0000004b704b7221 */ /* 0x040fe20000010100 */
[----:B------:R-:W-:Y:S01]  /*25f10*/  FADD.FTZ R77, -R112, R77 ;  /* 0x0000004d704d7221 */ /* 0x000fe20000010100 */
[----:B---3--:R-:W-:Y:S01]  /*25f20*/  FMUL.FTZ R44, R110, R111 ;  /* 0x0000006f6e2c7220 */ /* 0x008fe20000410000 */
[----:B------:R-:W-:-:S02]  /*25f30*/  HADD2.F32 R111, -RZ, R4.H0_H0 ;  /* 0x20000004ff6f7230 */ /* 0x000fc40000004100 */
[C---:B------:R-:W-:Y:S01]  /*25f40*/  FMUL.FTZ R45, R110.reuse, R45 ;  /* 0x0000002d6e2d7220 */ /* 0x040fe20000410000 */
[C---:B------:R-:W-:Y:S01]  /*25f50*/  FMUL.FTZ R47, R110.reuse, R47 ;  /* 0x0000002f6e2f7220 */ /* 0x040fe20000410000 */
[C---:B------:R-:W-:Y:S01]  /*25f60*/  FMUL.FTZ R49, R110.reuse, R49 ;  /* 0x000000316e317220 */ /* 0x040fe20000410000 */
[----:B------:R-:W-:Y:S01]  /*25f70*/  FMUL.FTZ R61, R110, R61 ;  /* 0x0000003d6e3d7220 */ /* 0x000fe20000410000 */
[----:B------:R-:W-:Y:S01]  /*25f80*/  FFMA.FTZ R44, R44, R111, R127 ;  /* 0x0000006f2c2c7223 */ /* 0x000fe2000001007f */
[----:B------:R-:W-:Y:S01]  /*25f90*/  FFMA.FTZ R111, R45, R118, R120 ;  /* 0x000000762d6f7223 */ /* 0x000fe20000010078 */
[----:B------:R-:W-:Y:S01]  /*25fa0*/  FADD.FTZ R45, -R112, R46 ;  /* 0x0000002e702d7221 */ /* 0x000fe20000010100 */
[----:B------:R-:W-:Y:S02]  /*25fb0*/  HADD2.F32 R46, -RZ, R5.H0_H0 ;  /* 0x20000005ff2e7230 */ /* 0x000fe40000004100 */
[----:B------:R-:W-:Y:S01]  /*25fc0*/  FMUL.FTZ R63, R110, R63 ;  /* 0x0000003f6e3f7220 */ /* 0x000fe20000410000 */
[----:B------:R-:W-:-:S02]  /*25fd0*/  HADD2.F32 R118, -RZ, R25.H0_H0 ;  /* 0x20000019ff767230 */ /* 0x000fc40000004100 */
[C---:B------:R-:W-:Y:S01]  /*25fe0*/  FMUL.FTZ R45, R110.reuse, R45 ;  /* 0x0000002d6e2d7220 */ /* 0x040fe20000410000 */
[----:B------:R-:W-:Y:S02]  /*25ff0*/  HADD2.F32 R120, -RZ, R26.H1_H1 ;  /* 0x3000001aff787230 */ /* 0x000fe40000004100 */
[C---:B------:R-:W-:Y:S01]  /*26000*/  FMUL.FTZ R65, R110.reuse, R65 ;  /* 0x000000416e417220 */ /* 0x040fe20000410000 */
[C---:B------:R-:W-:Y:S01]  /*26010*/  FMUL.FTZ R75, R110.reuse, R75 ;  /* 0x0000004b6e4b7220 */ /* 0x040fe20000410000 */
[----:B------:R-:W-:Y:S01]  /*26020*/  FFMA.FTZ R45, R45, R46, R118 ;  /* 0x0000002e2d2d7223 */ /* 0x000fe20000010076 */
[----:B------:R-:W-:Y:S02]  /*26030*/  HADD2.F32 R118, -RZ, R5.H1_H1 ;  /* 0x30000005ff767230 */ /* 0x000fe40000004100 */
[----:B------:R-:W-:Y:S01]  /*26040*/  FMUL.FTZ R77, R110, R77 ;  /* 0x0000004d6e4d7220 */ /* 0x000fe20000410000 */
[----:B------:R-:W-:Y:S01]  /*26050*/  HADD2.F32 R46, -RZ, R25.H1_H1 ;  /* 0x30000019ff2e7230 */ /* 0x000fe20000004100 */
[----:B------:R0:W-:Y:S01]  /*26060*/  @!P1 STG.E desc[UR8][R124.64], R110 ;  /* 0x0000006e7c009986 */ /* 0x0001e2000c101908 */
[C---:B------:R-:W-:Y:S01]  /*26070*/  FADD.FTZ R79, -R112.reuse, R79 ;  /* 0x0000004f704f7221 */ /* 0x040fe20000010100 */
[C---:B------:R-:W-:Y:S01]  /*26080*/  FADD.FTZ R81, -R112.reuse, R81 ;  /* 0x0000005170517221 */ /* 0x040fe20000010100 */
[C---:B------:R-:W-:Y:S01]  /*26090*/  FADD.FTZ R83, -R112.reuse, R83 ;  /* 0x0000005370537221 */ /* 0x040fe20000010100 */
[----:B------:R-:W-:Y:S01]  /*260a0*/  FFMA.FTZ R118, R47, R118, R46 ;  /* 0x000000762f767223 */ /* 0x000fe2000001002e */
[----:B------:R-:W-:Y:S01]  /*260b0*/  FADD.FTZ R47, -R112, R48 ;  /* 0x00000030702f7221 */ /* 0x000fe20000010100 */
[----:B------:R-:W-:-:S02]  /*260c0*/  HADD2.F32 R48, -RZ, R6.H1_H1 ;  /* 0x30000006ff307230 */ /* 0x000fc40000004100 */
[C---:B------:R-:W-:Y:S01]  /*260d0*/  FMUL.FTZ R79, R110.reuse, R79 ;  /* 0x0000004f6e4f7220 */ /* 0x040fe20000410000 */
[C---:B------:R-:W-:Y:S01]  /*260e0*/  FMUL.FTZ R81, R110.reuse, R81 ;  /* 0x000000516e517220 */ /* 0x040fe20000410000 */
[C---:B------:R-:W-:Y:S01]  /*260f0*/  FMUL.FTZ R46, R110.reuse, R47 ;  /* 0x0000002f6e2e7220 */ /* 0x040fe20000410000 */
[----:B------:R-:W-:Y:S02]  /*26100*/  HADD2.F32 R47, -RZ, R6.H0_H0 ;  /* 0x20000006ff2f7230 */ /* 0x000fe40000004100 */
[----:B------:R-:W-:Y:S01]  /*26110*/  FFMA.FTZ R49, R49, R48, R120 ;  /* 0x0000003031317223 */ /* 0x000fe20000010078 */
[----:B------:R-:W-:Y:S02]  /*26120*/  HADD2.F32 R48, -RZ, R7.H0_H0 ;  /* 0x20000007ff307230 */ /* 0x000fe40000004100 */
[----:B------:R-:W-:Y:S01]  /*26130*/  FMUL.FTZ R83, R110, R83 ;  /* 0x000000536e537220 */ /* 0x000fe20000410000 */
[----:B------:R-:W-:Y:S02]  /*26140*/  HADD2.F32 R120, -RZ, R28.H1_H1 ;  /* 0x3000001cff787230 */ /* 0x000fe40000004100 */
[----:B------:R-:W-:Y:S01]  /*26150*/  FFMA.FTZ R46, R46, R47, R113 ;  /* 0x0000002f2e2e7223 */ /* 0x000fe20000010071 */
[----:B------:R-:W-:Y:S01]  /*26160*/  FADD.FTZ R47, -R112, R50 ;  /* 0x00000032702f7221 */ /* 0x000fe20000010100 */
[----:B------:R-:W-:-:S02]  /*26170*/  HADD2.F32 R50, -RZ, R27.H0_H0 ;  /* 0x2000001bff327230 */ /* 0x000fc40000004100 */
[----:B------:R-:W-:Y:S01]  /*26180*/  FADD.FTZ R85, -R112, R85 ;  /* 0x0000005570557221 */ /* 0x000fe20000010100 */
[----:B------:R-:W-:Y:S02]  /*26190*/  HADD2.F32 R113, -RZ, R27.H1_H1 ;  /* 0x3000001bff717230 */ /* 0x000fe40000004100 */
[----:B------:R-:W-:Y:S01]  /*261a0*/  FMUL.FTZ R47, R110, R47 ;  /* 0x0000002f6e2f7220 */ /* 0x000fe20000410000 */
[----:B0-----:R-:W-:Y:S02]  /*261b0*/  HADD2.F32 R124, -RZ, R17.H0_H0 ;  /* 0x20000011ff7c7230 */ /* 0x001fe40000004100 */
[C---:B------:R-:W-:Y:S01]  /*261c0*/  FADD.FTZ R87, -R112.reuse, R87 ;  /* 0x0000005770577221 */ /* 0x040fe20000010100 */
[----:B------:R-:W-:Y:S01]  /*261d0*/  FADD.FTZ R89, -R112, R89 ;  /* 0x0000005970597221 */ /* 0x000fe20000010100 */
[----:B------:R-:W-:Y:S01]  /*261e0*/  FFMA.FTZ R47, R47, R48, R50 ;  /* 0x000000302f2f7223 */ /* 0x000fe20000010032 */
[----:B------:R-:W-:Y:S01]  /*261f0*/  FMUL.FTZ R50, R110, R51 ;  /* 0x000000336e327220 */ /* 0x000fe20000410000 */
[----:B------:R-:W-:-:S02]  /*26200*/  HADD2.F32 R51, -RZ, R7.H1_H1 ;  /* 0x30000007ff337230 */ /* 0x000fc40000004100 */
[----:B------:R-:W-:Y:S01]  /*26210*/  FMUL.FTZ R89, R110, R89 ;  /* 0x000000596e597220 */ /* 0x000fe20000410000 */
[----:B------:R-:W-:Y:S01]  /*26220*/  FADD.FTZ R91, -R112, R91 ;  /* 0x0000005b705b7221 */ /* 0x000fe20000010100 */
[----:B------:R-:W-:Y:S01]  /*26230*/  F2FP.F16.F32.PACK_AB R46, R49, R46 ;  /* 0x0000002e312e723e */ /* 0x000fe200000000ff */
[----:B------:R-:W-:Y:S01]  /*26240*/  FFMA.FTZ R50, R50, R51, R113 ;  /* 0x0000003332327223 */ /* 0x000fe20000010071 */
[----:B------:R-:W-:Y:S01]  /*26250*/  FADD.FTZ R51, -R112, R60 ;  /* 0x0000003c70337221 */ /* 0x000fe20000010100 */
[----:B------:R-:W-:Y:S02]  /*26260*/  HADD2.F32 R113, -RZ, R28.H0_H0 ;  /* 0x2000001cff717230 */ /* 0x000fe40000004100 */
[C---:B------:R-:W-:Y:S01]  /*26270*/  FMUL.FTZ R91, R110.reuse, R91 ;  /* 0x0000005b6e5b7220 */ /* 0x040fe20000410000 */
[--C-:B------:R-:W-:Y:S02]  /*26280*/  HADD2.F32 R60, -RZ, R8.reuse.H1_H1 ;  /* 0x30000008ff3c7230 */ /* 0x100fe40000004100 */
[----:B------:R-:W-:Y:S01]  /*26290*/  FMUL.FTZ R48, R110, R51 ;  /* 0x000000336e307220 */ /* 0x000fe20000410000 */
[----:B------:R-:W-:Y:S01]  /*262a0*/  HADD2.F32 R51, -RZ, R8.H0_H0 ;  /* 0x20000008ff337230 */ /* 0x000fe20000004100 */
[----:B------:R-:W-:Y:S01]  /*262b0*/  F2FP.F16.F32.PACK_AB R47, R50, R47 ;  /* 0x0000002f322f723e */ /* 0x000fe200000000ff */
[----:B------:R-:W-:Y:S01]  /*262c0*/  FFMA.FTZ R61, R61, R60, R120 ;  /* 0x0000003c3d3d7223 */ /* 0x000fe20000010078 */
[----:B------:R-:W-:-:S02]  /*262d0*/  HADD2.F32 R60, -RZ, R9.H0_H0 ;  /* 0x20000009ff3c7230 */ /* 0x000fc40000004100 */
[----:B------:R-:W-:Y:S01]  /*262e0*/  FFMA.FTZ R48, R48, R51, R113 ;  /* 0x0000003330307223 */ /* 0x000fe20000010071 */
[----:B------:R-:W-:Y:S01]  /*262f0*/  FADD.FTZ R51, -R112, R62 ;  /* 0x0000003e70337221 */ /* 0x000fe20000010100 */
[--C-:B------:R-:W-:Y:S01]  /*26300*/  HADD2.F32 R62, -RZ, R29.reuse.H0_H0 ;  /* 0x2000001dff3e7230 */ /* 0x100fe20000004100 */
[----:B------:R-:W-:Y:S01]  /*26310*/  F2FP.F16.F32.PACK_AB R45, R118, R45 ;  /* 0x0000002d762d723e */ /* 0x000fe200000000ff */
[----:B------:R-:W-:Y:S02]  /*26320*/  HADD2.F32 R120, -RZ, R29.H1_H1 ;  /* 0x3000001dff787230 */ /* 0x000fe40000004100 */
[----:B------:R-:W-:Y:S01]  /*26330*/  FMUL.FTZ R51, R110, R51 ;  /* 0x000000336e337220 */ /* 0x000fe20000410000 */
[----:B------:R-:W-:Y:S01]  /*26340*/  HADD2.F32 R113, -RZ, R31.H1_H1 ;  /* 0x3000001fff717230 */ /* 0x000fe20000004100 */
[----:B------:R-:W-:Y:S02]  /*26350*/  F2FP.F16.F32.PACK_AB R44, R111, R44 ;  /* 0x0000002c6f2c723e */ /* 0x000fe400000000ff */
[----:B------:R-:W-:Y:S01]  /*26360*/  FFMA.FTZ R60, R51, R60, R62 ;  /* 0x0000003c333c7223 */ /* 0x000fe2000001003e */
[----:B------:R-:W-:-:S02]  /*26370*/  HADD2.F32 R62, -RZ, R9.H1_H1 ;  /* 0x30000009ff3e7230 */ /* 0x000fc40000004100 */
[----:B------:R-:W-:Y:S01]  /*26380*/  FADD.FTZ R51, -R112, R64 ;  /* 0x0000004070337221 */ /* 0x000fe20000010100 */
[----:B------:R-:W-:Y:S01]  /*26390*/  HADD2.F32 R64, -RZ, R30.H0_H0 ;  /* 0x2000001eff407230 */ /* 0x000fe20000004100 */
[----:B------:R-:W-:Y:S01]  /*263a0*/  F2FP.F16.F32.PACK_AB R48, R61, R48 ;  /* 0x000000303d30723e */ /* 0x000fe200000000ff */
[----:B------:R-:W-:Y:S01]  /*263b0*/  FFMA.FTZ R63, R63, R62, R120 ;  /* 0x0000003e3f3f7223 */ /* 0x000fe20000010078 */
[----:B------:R-:W-:Y:S02]  /*263c0*/  HADD2.F32 R62, -RZ, R10.H0_H0 ;  /* 0x2000000aff3e7230 */ /* 0x000fe40000004100 */
[----:B------:R-:W-:Y:S01]  /*263d0*/  FMUL.FTZ R51, R110, R51 ;  /* 0x000000336e337220 */ /* 0x000fe20000410000 */
[----:B------:R-:W-:Y:S01]  /*263e0*/  HADD2.F32 R120, -RZ, R30.H1_H1 ;  /* 0x3000001eff787230 */ /* 0x000fe20000004100 */
[----:B------:R-:W-:Y:S02]  /*263f0*/  F2FP.F16.F32.PACK_AB R49, R63, R60 ;  /* 0x0000003c3f31723e */ /* 0x000fe400000000ff */
[----:B------:R-:W-:Y:S01]  /*26400*/  FFMA.FTZ R62, R51, R62, R64 ;  /* 0x0000003e333e7223 */ /* 0x000fe20000010040 */
[----:B------:R-:W-:-:S02]  /*26410*/  HADD2.F32 R64, -RZ, R10.H1_H1 ;  /* 0x3000000aff407230 */ /* 0x000fc40000004100 */
[----:B------:R-:W-:Y:S01]  /*26420*/  FADD.FTZ R51, -R112, R66 ;  /* 0x0000004270337221 */ /* 0x000fe20000010100 */
[----:B------:R-:W-:Y:S02]  /*26430*/  HADD2.F32 R66, -RZ, R31.H0_H0 ;  /* 0x2000001fff427230 */ /* 0x000fe40000004100 */
[----:B------:R-:W-:Y:S01]  /*26440*/  FFMA.FTZ R65, R65, R64, R120 ;  /* 0x0000004041417223 */ /* 0x000fe20000010078 */
[--C-:B------:R-:W-:Y:S02]  /*26450*/  HADD2.F32 R64, -RZ, R11.reuse.H0_H0 ;  /* 0x2000000bff407230 */ /* 0x100fe40000004100 */
[C---:B------:R-:W-:Y:S01]  /*26460*/  FMUL.FTZ R51, R110.reuse, R51 ;  /* 0x000000336e337220 */ /* 0x040fe20000410000 */
[----:B------:R-:W-:Y:S01]  /*26470*/  HADD2.F32 R120, -RZ, R32.H1_H1 ;  /* 0x30000020ff787230 */ /* 0x000fe20000004100 */
[----:B------:R-:W-:Y:S02]  /*26480*/  F2FP.F16.F32.PACK_AB R50, R65, R62 ;  /* 0x0000003e4132723e */ /* 0x000fe400000000ff */
[----:B------:R-:W-:Y:S01]  /*26490*/  FFMA.FTZ R51, R51, R64, R66 ;  /* 0x0000004033337223 */ /* 0x000fe20000010042 */
[----:B------:R-:W-:Y:S01]  /*264a0*/  FMUL.FTZ R66, R110, R67 ;  /* 0x000000436e427220 */ /* 0x000fe20000410000 */
[----:B------:R-:W-:-:S05]  /*264b0*/  HADD2.F32 R67, -RZ, R11.H1_H1 ;  /* 0x3000000bff437230 */ /* 0x000fca0000004100 */
[----:B------:R-:W-:Y:S01]  /*264c0*/  FFMA.FTZ R66, R66, R67, R113 ;  /* 0x0000004342427223 */ /* 0x000fe20000010071 */
[----:B------:R-:W-:Y:S01]  /*264d0*/  FADD.FTZ R67, -R112, R68 ;  /* 0x0000004470437221 */ /* 0x000fe20000010100 */
[----:B------:R-:W-:Y:S02]  /*264e0*/  HADD2.F32 R113, -RZ, R32.H0_H0 ;  /* 0x20000020ff717230 */ /* 0x000fe40000004100 */
[--C-:B------:R-:W-:Y:S02]  /*264f0*/  HADD2.F32 R68, -RZ, R12.reuse.H1_H1 ;  /* 0x3000000cff447230 */ /* 0x100fe40000004100 */
[----:B------:R-:W-:Y:S01]  /*26500*/  FMUL.FTZ R64, R110, R67 ;  /* 0x000000436e407220 */ /* 0x000fe20000410000 */
[----:B------:R-:W-:Y:S01]  /*26510*/  HADD2.F32 R67, -RZ, R12.H0_H0 ;  /* 0x2000000cff437230 */ /* 0x000fe20000004100 */
[----:B------:R-:W-:-:S04]  /*26520*/  F2FP.F16.F32.PACK_AB R51, R66, R51 ;  /* 0x000000334233723e */ /* 0x000fc800000000ff */
[----:B------:R-:W-:Y:S01]  /*26530*/  FFMA.FTZ R64, R64, R67, R113 ;  /* 0x0000004340407223 */ /* 0x000fe20000010071 */
[----:B------:R-:W-:Y:S01]  /*26540*/  FMUL.FTZ R67, R110, R69 ;  /* 0x000000456e437220 */ /* 0x000fe20000410000 */
[----:B------:R-:W-:Y:S01]  /*26550*/  FADD.FTZ R69, -R112, R70 ;  /* 0x0000004670457221 */ /* 0x000fe20000010100 */
[----:B------:R-:W-:Y:S02]  /*26560*/  HADD2.F32 R113, -RZ, R33.H0_H0 ;  /* 0x20000021ff717230 */ /* 0x000fe40000004100 */
[----:B------:R-:W-:Y:S01]  /*26570*/  FFMA.FTZ R67, R67, R68, R120 ;  /* 0x0000004443437223 */ /* 0x000fe20000010078 */
[----:B------:R-:W-:Y:S01]  /*26580*/  FMUL.FTZ R68, R110, R69 ;  /* 0x000000456e447220 */ /* 0x000fe20000410000 */
[--C-:B------:R-:W-:Y:S02]  /*26590*/  HADD2.F32 R69, -RZ, R13.reuse.H0_H0 ;  /* 0x2000000dff457230 */ /* 0x100fe40000004100 */
[----:B------:R-:W-:Y:S01]  /*265a0*/  HADD2.F32 R70, -RZ, R13.H1_H1 ;  /* 0x3000000dff467230 */ /* 0x000fe20000004100 */
[----:B------:R-:W-:Y:S01]  /*265b0*/  F2FP.F16.F32.PACK_AB R60, R67, R64 ;  /* 0x00000040433c723e */ /* 0x000fe200000000ff */
[----:B------:R-:W-:-:S02]  /*265c0*/  HADD2.F32 R120, -RZ, R33.H1_H1 ;  /* 0x30000021ff787230 */ /* 0x000fc40000004100 */
        /* <DEDUP_REMOVED lines=15> */
[----:B------:R-:W-:Y:S02]  /*266c0*/  HADD2.F32 R72, -RZ, R15.H0_H0 ;  /* 0x2000000fff487230 */ /* 0x000fe40000004100 */
[----:B------:R-:W-:Y:S01]  /*266d0*/  FMUL.FTZ R73, R110, R73 ;  /* 0x000000496e497220 */ /* 0x000fe20000410000 */
[----:B------:R-:W-:Y:S01]  /*266e0*/  HADD2.F32 R120, -RZ, R16.H0_H0 ;  /* 0x20000010ff787230 */ /* 0x000fe20000004100 */
[----:B------:R-:W-:-:S02]  /*266f0*/  F2FP.F16.F32.PACK_AB R62, R71, R70 ;  /* 0x00000046473e723e */ /* 0x000fc400000000ff */
[----:B------:R-:W-:Y:S01]  /*26700*/  FFMA.FTZ R113, R73, R72, R74 ;  /* 0x0000004849717223 */ /* 0x000fe2000001004a */
[----:B------:R-:W-:Y:S02]  /*26710*/  HADD2.F32 R72, -RZ, R35.H1_H1 ;  /* 0x30000023ff487230 */ /* 0x000fe40000004100 */
[----:B------:R-:W-:Y:S01]  /*26720*/  FADD.FTZ R73, -R112, R76 ;  /* 0x0000004c70497221 */ /* 0x000fe20000010100 */
[--C-:B------:R-:W-:Y:S02]  /*26730*/  HADD2.F32 R74, -RZ, R36.reuse.H1_H1 ;  /* 0x30000024ff4a7230 */ /* 0x100fe40000004100 */
[----:B------:R-:W-:Y:S01]  /*26740*/  FFMA.FTZ R122, R75, R122, R72 ;  /* 0x0000007a4b7a7223 */ /* 0x000fe20000010048 */
[----:B------:R-:W-:Y:S02]  /*26750*/  HADD2.F32 R72, -RZ, R36.H0_H0 ;  /* 0x20000024ff487230 */ /* 0x000fe40000004100 */
[----:B------:R-:W-:Y:S01]  /*26760*/  FMUL.FTZ R73, R110, R73 ;  /* 0x000000496e497220 */ /* 0x000fe20000410000 */
[----:B------:R-:W-:Y:S01]  /*26770*/  HADD2.F32 R75, -RZ, R40.H1_H1 ;  /* 0x30000028ff4b7230 */ /* 0x000fe20000004100 */
[----:B------:R-:W-:-:S02]  /*26780*/  F2FP.F16.F32.PACK_AB R63, R122, R113 ;  /* 0x000000717a3f723e */ /* 0x000fc400000000ff */
[----:B------:R-:W-:Y:S01]  /*26790*/  FFMA.FTZ R120, R73, R120, R72 ;  /* 0x0000007849787223 */ /* 0x000fe20000010048 */
[----:B------:R-:W-:Y:S02]  /*267a0*/  HADD2.F32 R72, -RZ, R16.H1_H1 ;  /* 0x30000010ff487230 */ /* 0x000fe40000004100 */
[----:B------:R-:W-:-:S03]  /*267b0*/  FADD.FTZ R73, -R112, R78 ;  /* 0x0000004e70497221 */ /* 0x000fc60000010100 */
[----:B------:R-:W-:Y:S01]  /*267c0*/  FFMA.FTZ R123, R77, R72, R74 ;  /* 0x000000484d7b7223 */ /* 0x000fe2000001004a */
[--C-:B------:R-:W-:Y:S02]  /*267d0*/  HADD2.F32 R72, -RZ, R37.reuse.H0_H0 ;  /* 0x20000025ff487230 */ /* 0x100fe40000004100 */
[----:B------:R-:W-:Y:S01]  /*267e0*/  FMUL.FTZ R73, R110, R73 ;  /* 0x000000496e497220 */ /* 0x000fe20000410000 */
[----:B------:R-:W-:Y:S01]  /*267f0*/  HADD2.F32 R74, -RZ, R37.H1_H1 ;  /* 0x30000025ff4a7230 */ /* 0x000fe20000004100 */
[----:B------:R-:W-:Y:S02]  /*26800*/  F2FP.F16.F32.PACK_AB R64, R123, R120 ;  /* 0x000000787b40723e */ /* 0x000fe400000000ff */
        /* <DEDUP_REMOVED lines=10> */
[----:B------:R-:W-:Y:S01]  /*268b0*/  FADD.FTZ R73, -R112, R82 ;  /* 0x0000005270497221 */ /* 0x000fe20000010100 */
[----:B------:R-:W-:-:S02]  /*268c0*/  HADD2.F32 R82, -RZ, R19.H0_H0 ;  /* 0x20000013ff527230 */ /* 0x000fc40000004100 */
[----:B------:R-:W-:Y:S01]  /*268d0*/  FFMA.FTZ R127, R81, R72, R74 ;  /* 0x00000048517f7223 */ /* 0x000fe2000001004a */
[--C-:B------:R-:W-:Y:S02]  /*268e0*/  HADD2.F32 R72, -RZ, R39.reuse.H0_H0 ;  /* 0x20000027ff487230 */ /* 0x100fe40000004100 */
[----:B------:R-:W-:Y:S01]  /*268f0*/  FMUL.FTZ R73, R110, R73 ;  /* 0x000000496e497220 */ /* 0x000fe20000410000 */
[----:B------:R-:W-:Y:S01]  /*26900*/  HADD2.F32 R74, -RZ, R39.H1_H1 ;  /* 0x30000027ff4a7230 */ /* 0x000fe20000004100 */
[----:B------:R-:W0:Y:S01]  /*26910*/  LDC.64 R80, c[0x0][0x428] ;  /* 0x00010a00ff507b82 */ /* 0x000e220000000a00 */
[----:B------:R-:W-:Y:S01]  /*26920*/  F2FP.F16.F32.PACK_AB R66, R127, R126 ;  /* 0x0000007e7f42723e */ /* 0x000fe200000000ff */
[----:B------:R-:W-:Y:S01]  /*26930*/  FFMA.FTZ R82, R73, R82, R72 ;  /* 0x0000005249527223 */ /* 0x000fe20000010048 */
[----:B------:R-:W-:Y:S02]  /*26940*/  HADD2.F32 R72, -RZ, R19.H1_H1 ;  /* 0x30000013ff487230 */ /* 0x000fe40000004100 */
[----:B------:R-:W-:Y:S01]  /*26950*/  FADD.FTZ R73, -R112, R84 ;  /* 0x0000005470497221 */ /* 0x000fe20000010100 */
[----:B------:R-:W-:-:S02]  /*26960*/  FMUL.FTZ R84, R110, R85 ;  /* 0x000000556e547220 */ /* 0x000fc40000410000 */
[----:B------:R-:W-:Y:S01]  /*26970*/  FFMA.FTZ R129, R83, R72, R74 ;  /* 0x0000004853817223 */ /* 0x000fe2000001004a */
[----:B------:R-:W-:Y:S02]  /*26980*/  HADD2.F32 R72, -RZ, R20.H0_H0 ;  /* 0x20000014ff487230 */ /* 0x000fe40000004100 */
[----:B------:R-:W-:Y:S01]  /*26990*/  FMUL.FTZ R73, R110, R73 ;  /* 0x000000496e497220 */ /* 0x000fe20000410000 */
[----:B------:R-:W-:Y:S01]  /*269a0*/  HADD2.F32 R74, -RZ, R40.H0_H0 ;  /* 0x20000028ff4a7230 */ /* 0x000fe20000004100 */
[----:B------:R-:W-:-:S04]  /*269b0*/  F2FP.F16.F32.PACK_AB R67, R129, R82 ;  /* 0x000000528143723e */ /* 0x000fc800000000ff */
[----:B------:R-:W-:Y:S01]  /*269c0*/  FFMA.FTZ R83, R73, R72, R74 ;  /* 0x0000004849537223 */ /* 0x000fe2000001004a */
[----:B------:R-:W-:Y:S02]  /*269d0*/  HADD2.F32 R73, -RZ, R20.H1_H1 ;  /* 0x30000014ff497230 */ /* 0x000fe40000004100 */
[----:B------:R-:W-:Y:S02]  /*269e0*/  HADD2.F32 R72, -RZ, R21.H0_H0 ;  /* 0x20000015ff487230 */ /* 0x000fe40000004100 */
[--C-:B------:R-:W-:Y:S02]  /*269f0*/  HADD2.F32 R74, -RZ, R41.reuse.H0_H0 ;  /* 0x20000029ff4a7230 */ /* 0x100fe40000004100 */
[----:B------:R-:W-:Y:S01]  /*26a00*/  FFMA.FTZ R84, R84, R73, R75 ;  /* 0x0000004954547223 */ /* 0x000fe2000001004b */
[----:B------:R-:W-:Y:S01]  /*26a10*/  FADD.FTZ R73, -R112, R86 ;  /* 0x0000005670497221 */ /* 0x000fe20000010100 */
[----:B------:R-:W-:Y:S02]  /*26a20*/  HADD2.F32 R75, -RZ, R41.H1_H1 ;  /* 0x30000029ff4b7230 */ /* 0x000fe40000004100 */
[----:B------:R-:W-:Y:S01]  /*26a30*/  FMUL.FTZ R86, R110, R87 ;  /* 0x000000576e567220 */ /* 0x000fe20000410000 */
[----:B0-----:R-:W-:-:S04]  /*26a40*/  IMAD.WIDE.U32 R76, R117, 0x10, R80 ;  /* 0x00000010754c7825 */ /* 0x001fc800078e0050 */
[----:B------:R-:W-:Y:S01]  /*26a50*/  FMUL.FTZ R73, R110, R73 ;  /* 0x000000496e497220 */ /* 0x000fe20000410000 */
[----:B------:R-:W-:Y:S01]  /*26a60*/  F2FP.F16.F32.PACK_AB R68, R84, R83 ;  /* 0x000000535444723e */ /* 0x000fe200000000ff */
[----:B------:R-:W-:-:S04]  /*26a70*/  IMAD.WIDE.U32 R78, R119, 0x10, R80 ;  /* 0x00000010774e7825 */ /* 0x000fc800078e0050 */
[----:B------:R-:W-:Y:S01]  /*26a80*/  FFMA.FTZ R85, R73, R72, R74 ;  /* 0x0000004849557223 */ /* 0x000fe2000001004a */
[----:B------:R-:W-:Y:S02]  /*26a90*/  HADD2.F32 R73, -RZ, R21.H1_H1 ;  /* 0x30000015ff497230 */ /* 0x000fe40000004100 */
[----:B------:R-:W-:Y:S02]  /*26aa0*/  HADD2.F32 R72, -RZ, R22.H0_H0 ;  /* 0x20000016ff487230 */ /* 0x000fe40000004100 */
[----:B------:R-:W-:Y:S02]  /*26ab0*/  HADD2.F32 R74, -RZ, R42.H0_H0 ;  /* 0x2000002aff4a7230 */ /* 0x000fe40000004100 */
[----:B------:R-:W-:Y:S01]  /*26ac0*/  FFMA.FTZ R86, R86, R73, R75 ;  /* 0x0000004956567223 */ /* 0x000fe2000001004b */
[----:B------:R-:W-:-:S04]  /*26ad0*/  FADD.FTZ R73, -R112, R88 ;  /* 0x0000005870497221 */ /* 0x000fc80000010100 */
[----:B------:R-:W-:Y:S01]  /*26ae0*/  FMUL.FTZ R73, R110, R73 ;  /* 0x000000496e497220 */ /* 0x000fe20000410000 */
[----:B------:R-:W-:-:S03]  /*26af0*/  F2FP.F16.F32.PACK_AB R69, R86, R85 ;  /* 0x000000555645723e */ /* 0x000fc600000000ff */
[----:B------:R-:W-:Y:S01]  /*26b00*/  FFMA.FTZ R87, R73, R72, R74 ;  /* 0x0000004849577223 */ /* 0x000fe2000001004a */
[----:B------:R-:W-:Y:S02]  /*26b10*/  HADD2.F32 R72, -RZ, R22.H1_H1 ;  /* 0x30000016ff487230 */ /* 0x000fe40000004100 */
[----:B------:R-:W-:Y:S01]  /*26b20*/  FADD.FTZ R73, -R112, R90 ;  /* 0x0000005a70497221 */ /* 0x000fe20000010100 */
[----:B------:R-:W-:-:S03]  /*26b30*/  HADD2.F32 R74, -RZ, R42.H1_H1 ;  /* 0x3000002aff4a7230 */ /* 0x000fc60000004100 */
[----:B------:R-:W-:Y:S02]  /*26b40*/  FMUL.FTZ R73, R110, R73 ;  /* 0x000000496e497220 */ /* 0x000fe40000410000 */
[----:B------:R-:W-:Y:S01]  /*26b50*/  FFMA.FTZ R88, R89, R72, R74 ;  /* 0x0000004859587223 */ /* 0x000fe2000001004a */
[----:B------:R-:W-:Y:S02]  /*26b60*/  HADD2.F32 R72, -RZ, R23.H0_H0 ;  /* 0x20000017ff487230 */ /* 0x000fe40000004100 */
[----:B------:R-:W-:Y:S02]  /*26b70*/  HADD2.F32 R74, -RZ, R43.H0_H0 ;  /* 0x2000002bff4a7230 */ /* 0x000fe40000004100 */
[----:B------:R-:W-:-:S03]  /*26b80*/  F2FP.F16.F32.PACK_AB R70, R88, R87 ;  /* 0x000000575846723e */ /* 0x000fc600000000ff */
[----:B------:R-:W-:Y:S01]  /*26b90*/  FFMA.FTZ R89, R73, R72, R74 ;  /* 0x0000004849597223 */ /* 0x000fe2000001004a */
[----:B------:R-:W-:Y:S02]  /*26ba0*/  HADD2.F32 R72, -RZ, R23.H1_H1 ;  /* 0x30000017ff487230 */ /* 0x000fe40000004100 */
[----:B------:R-:W-:-:S05]  /*26bb0*/  HADD2.F32 R74, -RZ, R43.H1_H1 ;  /* 0x3000002bff4a7230 */ /* 0x000fca0000004100 */
[----:B------:R-:W-:Y:S01]  /*26bc0*/  FFMA.FTZ R90, R91, R72, R74 ;  /* 0x000000485b5a7223 */ /* 0x000fe2000001004a */
[----:B------:R-:W-:-:S04]  /*26bd0*/  IMAD.WIDE.U32 R72, R109, 0x10, R80 ;  /* 0x000000106d487825 */ /* 0x000fc800078e0050 */
[--C-:B------:R-:W-:Y:S01]  /*26be0*/  IMAD.WIDE.U32 R74, R115, 0x10, R80.reuse ;  /* 0x00000010734a7825 */ /* 0x100fe200078e0050 */
[----:B------:R-:W-:Y:S01]  /*26bf0*/  F2FP.F16.F32.PACK_AB R71, R90, R89 ;  /* 0x000000595a47723e */ /* 0x000fe200000000ff */
[----:B------:R1:W-:Y:S02]  /*26c00*/  STG.E.128 desc[UR8][R72.64], R44 ;  /* 0x0000002c48007986 */ /* 0x0003e4000c101d08 */
[----:B------:R-:W-:Y:S02]  /*26c10*/  IMAD.WIDE.U32 R80, R121, 0x10, R80 ;  /* 0x0000001079507825 */ /* 0x000fe400078e0050 */
[----:B------:R1:W-:Y:S04]  /*26c20*/  STG.E.128 desc[UR8][R74.64], R48 ;  /* 0x000000304a007986 */ /* 0x0003e8000c101d08 */
[----:B------:R1:W-:Y:S04]  /*26c30*/  STG.E.128 desc[UR8][R76.64], R60 ;  /* 0x0000003c4c007986 */ /* 0x0003e8000c101d08 */
[----:B------:R1:W-:Y:S04]  /*26c40*/  STG.E.128 desc[UR8][R78.64], R64 ;  /* 0x000000404e007986 */ /* 0x0003e8000c101d08 */
[----:B------:R1:W-:Y:S01]  /*26c50*/  STG.E.128 desc[UR8][R80.64], R68 ;  /* 0x0000004450007986 */ /* 0x0003e2000c101d08 */
[----:B------:R-:W-:Y:S05]  /*26c60*/  BRA.U !UP0, `(.L_x_15396) ;  /* 0xfffffd9d084c7547 */ /* 0x000fea000b83ffff */
[----:B------:R-:W-:Y:S05]  /*26c70*/  EXIT ;  /* 0x000000000000794d */ /* 0x000fea0003800000 */
.L_x_15397:
        /* <DEDUP_REMOVED lines=16> */
.L_x_22355:


//--------------------- .text._ZN10layer_norm31ln_parallel_residual_fwd_kernelINS_13Kernel_traitsIf6__halffS2_fjLj5120ELj1ELj1ELj4ELj16ENS_18Kernel_traits_baseILj5120EfS2_fS2_fjLj128EEEEELb0ELb0ELb0EEEvNS_9FwdParamsE --------------------------
	.section	.text._ZN10layer_norm31ln_parallel_residual_fwd_kernelINS_13Kernel_traitsIf6__halffS2_fjLj5120ELj1ELj1ELj4ELj16ENS_18Kernel_traits_baseILj5120EfS2_fS2_fjLj128EEEEELb0ELb0ELb0EEEvNS_9FwdParamsE,"ax",@progbits
	.align	128
        .global         _ZN10layer_norm31ln_parallel_residual_fwd_kernelINS_13Kernel_traitsIf6__halffS2_fjLj5120ELj1ELj1ELj4ELj16ENS_18Kernel_traits_baseILj5120EfS2_fS2_fjLj128EEEEELb0ELb0ELb0EEEvNS_9FwdParamsE
        .type           _ZN10layer_norm31ln_parallel_residual_fwd_kernelINS_13Kernel_traitsIf6__halffS2_fjLj5120ELj1ELj1ELj4ELj16ENS_18Kernel_traits_baseILj5120EfS2_fS2_fjLj128EEEEELb0ELb0ELb0EEEvNS_9FwdParamsE,@function
        .size           _ZN10layer_norm31ln_parallel_residual_fwd_kernelINS_13Kernel_traitsIf6__halffS2_fjLj5120ELj1ELj1ELj4ELj16ENS_18Kernel_traits_baseILj5120EfS2_fS2_fjLj128EEEEELb0ELb0ELb0EEEvNS_9FwdParamsE,(.L_x_22356 - _ZN10layer_norm31ln_parallel_residual_fwd_kernelINS_13Kernel_traitsIf6__halffS2_fjLj5120ELj1ELj1ELj4ELj16ENS_18Kernel_traits_baseILj5120EfS2_fS2_fjLj128EEEEELb0ELb0ELb0EEEvNS_9FwdParamsE)
        .other          _ZN10layer_norm31ln_parallel_residual_fwd_kernelINS_13Kernel_traitsIf6__halffS2_fjLj5120ELj1ELj1ELj4ELj16ENS_18Kernel_traits_baseILj5120EfS2_fS2_fjLj128EEEEELb0ELb0ELb0EEEvNS_9FwdParamsE,@"STO_CUDA_ENTRY STV_DEFAULT"
_ZN10layer_norm31ln_parallel_residual_fwd_kernelINS_13Kernel_traitsIf6__halffS2_fjLj5120ELj1ELj1ELj4ELj16ENS_18Kernel_traits_baseILj5120EfS2_fS2_fjLj128EEEEELb0ELb0ELb0EEEvNS_9FwdParamsE:
.text._ZN10layer_norm31ln_parallel_residual_fwd_kernelINS_13Kernel_traitsIf6__halffS2_fjLj5120ELj1ELj1ELj4ELj16ENS_18Kernel_traits_baseILj5120EfS2_fS2_fjLj128EEEEELb0ELb0ELb0EEEvNS_9FwdParamsE:
        /* <DEDUP_REMOVED lines=94> */
[----:B------:R-:W-:Y:S02]  /*05e0*/  @P3 IADD3 R137, PT, PT, R137, 0x80, RZ ;  /* 0x0000008089893810 */ /* 0x000fe40007ffe0ff */
        /* <DEDUP_REMOVED lines=51> */
.L_x_15400:
        /* <DEDUP_REMOVED lines=108> */
.L_x_15399:
        /* <DEDUP_REMOVED lines=96> */
.L_x_15402:
        /* <DEDUP_REMOVED lines=27> */
[----:B------:R-:W-:Y:S01]  /*1790*/  @P1 IADD3 R137, PT, PT, R137, 0x80, RZ ;  /* 0x0000008089891810 */ /* 0x000fe20007ffe0ff */
[----:B------:R-:W5:Y:S04]  /*17a0*/  @P1 LDG.E.128 R28, desc[UR6][R104.64+0x10] ;  /* 0x00001006681c1981 */ /* 0x000f68000c1e1d00 */
        /* <DEDUP_REMOVED lines=78> */
.L_x_15401:
[----:B------:R-:W-:Y:S05]  /*1c90*/  BSYNC.RECONVERGENT B0 ;  /* 0x0000000000007941 */ /* 0x000fea0003800200 */
.L_x_15398:
        /* <DEDUP_REMOVED lines=23> */
[----:B0-----:R-:W-:-:S07]  /*1e10*/  LEA R7, R7, R170, 0x3 ;  /* 0x000000aa07077211 */ /* 0x001fce00078e18ff */
.L_x_15443:
        /* <DEDUP_REMOVED lines=36> */
.L_x_15406:
        /* <DEDUP_REMOVED lines=17> */
.L_x_15405:
        /* <DEDUP_REMOVED lines=28> */
.L_x_15408:
        /* <DEDUP_REMOVED lines=9> */
[----:B------:R-:W-:Y:S02]  /*23c0*/  HADD2.F32 R185, -RZ, R169.H0_H0 ;  /* 0x200000a9ffb97230 */ /* 0x000fe40000004100 */
[--C-:B------:R-:W-:Y:S02]  /*23d0*/  HADD2.F32 R222, -RZ, R187.reuse.H0_H0 ;  /* 0x200000bbffde7230 */ /* 0x100fe40000004100 */
[----:B------:R-:W-:Y:S02]  /*23e0*/  HADD2.F32 R224, -RZ, R187.H1_H1 ;  /* 0x300000bbffe07230 */ /* 0x000fe40000004100 */
[----:B------:R-:W-:Y:S01]  /*23f0*/  FADD.FTZ R185, R182, R185 ;  /* 0x000000b9b6b97221 */ /* 0x000fe20000010000 */
[----:B------:R-:W-:-:S02]  /*2400*/  HADD2.F32 R186, -RZ, R186.H1_H1 ;  /* 0x300000baffba7230 */ /* 0x000fc40000004100 */
[--C-:B------:R-:W-:Y:S02]  /*2410*/  HADD2.F32 R187, -RZ, R170.reuse.H1_H1 ;  /* 0x300000aaffbb7230 */ /* 0x100fe40000004100 */
        /* <DEDUP_REMOVED lines=17> */
.L_x_15407:
[----:B------:R-:W0:Y:S01]  /*2530*/  LDC.64 R222, c[0x0][0x3a8] ;  /* 0x0000ea00ffde7b82 */ /* 0x000e220000000a00 */
[C---:B------:R-:W-:Y:S01]  /*2540*/  IADD3 R220, PT, PT, R229.reuse, 0x80, RZ ;  /* 0x00000080e5dc7810 */ /* 0x040fe20007ffe0ff */
[----:B0-----:R-:W-:-:S05]  /*2550*/  IMAD.WIDE.U32 R222, R229, 0x20, R222 ;  /* 0x00000020e5de7825 */ /* 0x001fca00078e00de */
[----:B------:R0:W-:Y:S04]  /*2560*/  STG.E.128 desc[UR6][R222.64], R180 ;  /* 0x000000b4de007986 */ /* 0x0001e8000c101d06 */
[----:B------:R0:W-:Y:S02]  /*2570*/  STG.E.128 desc[UR6][R222.64+0x10], R184 ;  /* 0x000010b8de007986 */ /* 0x0001e4000c101d06 */
.L_x_15404:
[----:B-123--:R-:W-:Y:S05]  /*2580*/  BSYNC.RECONVERGENT B0 ;  /* 0x0000000000007941 */ /* 0x00efea0003800200 */
.L_x_15403:
        /* <DEDUP_REMOVED lines=52> */
.L_x_15412:
        /* <DEDUP_REMOVED lines=25> */
.L_x_15411:
        /* <DEDUP_REMOVED lines=18> */
.L_x_15414:
        /* <DEDUP_REMOVED lines=8> */
.L_x_15413:
[----:B0-----:R-:W0:Y:S02]  /*2c00*/  LDC.64 R222, c[0x0][0x3a8] ;  /* 0x0000ea00ffde7b82 */ /* 0x001e240000000a00 */
[C---:B0-----:R-:W-:Y:S01]  /*2c10*/  IMAD.WIDE.U32 R222, R220.reuse, 0x20, R222 ;  /* 0x00000020dcde7825 */ /* 0x041fe200078e00de */
[----:B------:R-:W-:-:S04]  /*2c20*/  IADD3 R220, PT, PT, R220, 0x80, RZ ;  /* 0x00000080dcdc7810 */ /* 0x000fc80007ffe0ff */
[----:B------:R1:W-:Y:S04]  /*2c30*/  STG.E.128 desc[UR6][R222.64], R188 ;  /* 0x000000bcde007986 */ /* 0x0003e8000c101d06 */
[----:B------:R1:W-:Y:S02]  /*2c40*/  STG.E.128 desc[UR6][R222.64+0x10], R192 ;  /* 0x000010c0de007986 */ /* 0x0003e4000c101d06 */
.L_x_15410:
[----:B------:R-:W-:Y:S05]  /*2c50*/  BSYNC.RECONVERGENT B0 ;  /* 0x0000000000007941 */ /* 0x000fea0003800200 */
.L_x_15409:
        /* <DEDUP_REMOVED lines=52> */
.L_x_15418:
        /* <DEDUP_REMOVED lines=25> */
.L_x_15417:
        /* <DEDUP_REMOVED lines=18> */
.L_x_15420:
        /* <DEDUP_REMOVED lines=8> */
.L_x_15419:
[----:B------:R-:W0:Y:S02]  /*32d0*/  LDC.64 R222, c[0x0][0x3a8] ;  /* 0x0000ea00ffde7b82 */ /* 0x000e240000000a00 */
[C---:B0-----:R-:W-:Y:S01]  /*32e0*/  IMAD.WIDE.U32 R222, R220.reuse, 0x20, R222 ;  /* 0x00000020dcde7825 */ /* 0x041fe200078e00de */
[----:B------:R-:W-:-:S04]  /*32f0*/  IADD3 R220, PT, PT, R220, 0x80, RZ ;  /* 0x00000080dcdc7810 */ /* 0x000fc80007ffe0ff */
[----:B------:R2:W-:Y:S04]  /*3300*/  STG.E.128 desc[UR6][R222.64], R196 ;  /* 0x000000c4de007986 */ /* 0x0005e8000c101d06 */
[----:B------:R2:W-:Y:S02]  /*3310*/  STG.E.128 desc[UR6][R222.64+0x10], R200 ;  /* 0x000010c8de007986 */ /* 0x0005e4000c101d06 */
.L_x_15416:
[----:B------:R-:W-:Y:S05]  /*3320*/  BSYNC.RECONVERGENT B0 ;  /* 0x0000000000007941 */ /* 0x000fea0003800200 */
.L_x_15415:
        /* <DEDUP_REMOVED lines=52> */
.L_x_15424:
        /* <DEDUP_REMOVED lines=25> */
.L_x_15423:
[----:B------:R-:W-:Y:S05]  /*3800*/  @!P4 BRA `(.L_x_15426) ;  /* 0x000000000044c947 */ /* 0x000fea0003800000 */
[--C-:B0----5:R-:W-:Y:S02]  /*3810*/  HADD2.F32 R205, -RZ, R208.reuse.H0_H0 ;  /* 0x200000d0ffcd7230 */ /* 0x121fe40000004100 */
        /* <DEDUP_REMOVED lines=16> */
.L_x_15426:
        /* <DEDUP_REMOVED lines=8> */
.L_x_15425:
[----:B------:R-:W0:Y:S02]  /*39a0*/  LDC.64 R222, c[0x0][0x3a8] ;  /* 0x0000ea00ffde7b82 */ /* 0x000e240000000a00 */
[C---:B0-----:R-:W-:Y:S01]  /*39b0*/  IMAD.WIDE.U32 R222, R220.reuse, 0x20, R222 ;  /* 0x00000020dcde7825 */ /* 0x041fe200078e00de */
[----:B------:R-:W-:-:S04]  /*39c0*/  IADD3 R220, PT, PT, R220, 0x80, RZ ;  /* 0x00000080dcdc7810 */ /* 0x000fc80007ffe0ff */
[----:B------:R3:W-:Y:S04]  /*39d0*/  STG.E.128 desc[UR6][R222.64], R204 ;  /* 0x000000ccde007986 */ /* 0x0007e8000c101d06 */
[----:B------:R3:W-:Y:S02]  /*39e0*/  STG.E.128 desc[UR6][R222.64+0x10], R208 ;  /* 0x000010d0de007986 */ /* 0x0007e4000c101d06 */
.L_x_15422:
[----:B------:R-:W-:Y:S05]  /*39f0*/  BSYNC.RECONVERGENT B0 ;  /* 0x0000000000007941 */ /* 0x000fea0003800200 */
.L_x_15421:
        /* <DEDUP_REMOVED lines=28> */
[----:B---3--:R-:W-:Y:S02]  /*3bc0*/  HADD2.F32 R222, -RZ, R218.H1_H1 ;  /* 0x300000daffde7230 */ /* 0x008fe40000004100 */
        /* <DEDUP_REMOVED lines=23> */
.L_x_15430:
        /* <DEDUP_REMOVED lines=8> */
[----:B---3--:R-:W-:Y:S02]  /*3dc0*/  HADD2.F32 R222, -RZ, R218.H0_H0 ;  /* 0x200000daffde7230 */ /* 0x008fe40000004100 */
        /* <DEDUP_REMOVED lines=16> */
.L_x_15429:
[----:B------:R-:W-:Y:S05]  /*3ed0*/  @!P0 BRA `(.L_x_15432) ;  /* 0x0000000000448947 */ /* 0x000fea0003800000 */
[--C-:B0----5:R-:W-:Y:S02]  /*3ee0*/  HADD2.F32 R213, -RZ, R216.reuse.H0_H0 ;  /* 0x200000d8ffd57230 */ /* 0x121fe40000004100 */
[----:B------:R-:W-:Y:S02]  /*3ef0*/  HADD2.F32 R216, -RZ, R216.H1_H1 ;  /* 0x300000d8ffd87230 */ /* 0x000fe40000004100 */
[--C-:B------:R-:W-:Y:S02]  /*3f00*/  HADD2.F32 R215, -RZ, R217.reuse.H0_H0 ;  /* 0x200000d9ffd77230 */ /* 0x100fe40000004100 */
[----:B------:R-:W-:Y:S01]  /*3f10*/  FADD.FTZ R212, R172, R213 ;  /* 0x000000d5acd47221 */ /* 0x000fe20000010000 */
[----:B---3--:R-:W-:Y:S02]  /*3f20*/  HADD2.F32 R222, -RZ, R217.H1_H1 ;  /* 0x300000d9ffde7230 */ /* 0x008fe40000004100 */
        /* <DEDUP_REMOVED lines=12> */
.L_x_15432:
        /* <DEDUP_REMOVED lines=8> */
.L_x_15431:
[----:B---3--:R-:W0:Y:S02]  /*4070*/  LDC.64 R222, c[0x0][0x3a8] ;  /* 0x0000ea00ffde7b82 */ /* 0x008e240000000a00 */
[----:B0-----:R-:W-:-:S05]  /*4080*/  IMAD.WIDE.U32 R220, R220, 0x20, R222 ;  /* 0x00000020dcdc7825 */ /* 0x001fca00078e00de */
[----:B------:R0:W-:Y:S04]  /*4090*/  STG.E.128 desc[UR6][R220.64], R212 ;  /* 0x000000d4dc007986 */ /* 0x0001e8000c101d06 */
[----:B------:R0:W-:Y:S02]  /*40a0*/  STG.E.128 desc[UR6][R220.64+0x10], R216 ;  /* 0x000010d8dc007986 */ /* 0x0001e4000c101d06 */
.L_x_15428:
[----:B------:R-:W-:Y:S05]  /*40b0*/  BSYNC.RECONVERGENT B0 ;  /* 0x0000000000007941 */ /* 0x000fea0003800200 */
.L_x_15427:
        /* <DEDUP_REMOVED lines=253> */
[----:B------:R-:W-:Y:S01]  /*5090*/  F2FP.F16.F32.PACK_AB R221, R222, R221 ;  /* 0x000000dddedd723e */ /* 0x000fe200000000ff */
[----:B0-----:R-:W-:Y:S01]  /*50a0*/  IMAD.WIDE.U32 R234, R229, 0x10, R234 ;  /* 0x00000010e5ea7825 */ /* 0x001fe200078e00ea */
[----:B------:R-:W-:-:S03]  /*50b0*/  F2FP.F16.F32.PACK_AB R222, R241, R236 ;  /* 0x000000ecf1de723e */ /* 0x000fc600000000ff */
[----:B------:R-:W-:Y:S01]  /*50c0*/  FFMA.FTZ R236, R225, R16, R132 ;  /* 0x00000010e1ec7223 */ /* 0x000fe20000010084 */
[----:B------:R-:W-:Y:S01]  /*50d0*/  FFMA.FTZ R225, R237, R18, R134 ;  /* 0x00000012ede17223 */ /* 0x000fe20000010086 */
[----:B------:R-:W-:Y:S01]  /*50e0*/  FFMA.FTZ R237, R224, R17, R133 ;  /* 0x00000011e0ed7223 */ /* 0x000fe20000010085 */
[----:B------:R-:W-:Y:S01]  /*50f0*/  F2FP.F16.F32.PACK_AB R226, R240, R239 ;  /* 0x000000eff0e2723e */ /* 0x000fe200000000ff */
[----:B-1----:R-:W-:Y:S01]  /*5100*/  IMAD.WIDE.U32 R232, R229, 0x10, R232 ;  /* 0x00000010e5e87825 */ /* 0x002fe200078e00e8 */
[----:B------:R1:W-:Y:S01]  /*5110*/  STG.E.128 desc[UR6][R234.64], R220 ;  /* 0x000000dcea007986 */ /* 0x0003e2000c101d06 */
[----:B------:R-:W-:Y:S02]  /*5120*/  F2FP.F16.F32.PACK_AB R225, R238, R225 ;  /* 0x000000e1eee1723e */ /* 0x000fe400000000ff */
[----:B------:R-:W-:Y:S02]  /*5130*/  F2FP.F16.F32.PACK_AB R224, R237, R236 ;  /* 0x000000ecede0723e */ /* 0x000fe400000000ff */
[----:B------:R-:W-:-:S03]  /*5140*/  IADD3 R229, PT, PT, R229, 0x80, RZ ;  /* 0x00000080e5e57810 */ /* 0x000fc60007ffe0ff */
[----:B------:R1:W-:Y:S04]  /*5150*/  STG.E.128 desc[UR6][R232.64], R224 ;  /* 0x000000e0e8007986 */ /* 0x0003e8000c101d06 */
.L_x_15434:
[----:B------:R-:W-:Y:S05]  /*5160*/  BSYNC.RECONVERGENT B0 ;  /* 0x0000000000007941 */ /* 0x000fea0003800200 */
.L_x_15433:
        /* <DEDUP_REMOVED lines=49> */
.L_x_15436:
[----:B------:R-:W-:Y:S05]  /*5480*/  BSYNC.RECONVERGENT B0 ;  /* 0x0000000000007941 */ /* 0x000fea0003800200 */
.L_x_15435:
        /* <DEDUP_REMOVED lines=49> */
.L_x_15438:
[----:B------:R-:W-:Y:S05]  /*57a0*/  BSYNC.RECONVERGENT B0 ;  /* 0x0000000000007941 */ /* 0x000fea0003800200 */
.L_x_15437:
        /* <DEDUP_REMOVED lines=49> */
.L_x_15440:
[----:B------:R-:W-:Y:S05]  /*5ac0*/  BSYNC.RECONVERGENT B0 ;  /* 0x0000000000007941 */ /* 0x000fea0003800200 */
.L_x_15439:
        /* <DEDUP_REMOVED lines=19> */
[----:B------:R-:W-:Y:S01]  /*5c00*/  F2FP.F16.F32.PACK_AB R222, R223, R220 ;  /* 0x000000dcdfde723e */ /* 0x000fe200000000ff */
        /* <DEDUP_REMOVED lines=8> */
[----:B------:R-:W-:Y:S01]  /*5c90*/  F2FP.F16.F32.PACK_AB R223, R220, R223 ;  /* 0x000000dfdcdf723e */ /* 0x000fe200000000ff */
[----:B------:R-:W-:Y:S01]  /*5ca0*/  FFMA.FTZ R220, R233, R136, R156 ;  /* 0x00000088e9dc7223 */ /* 0x000fe2000001009c */
[----:B------:R-:W-:Y:S01]  /*5cb0*/  FFMA.FTZ R236, R235, R138, R158 ;  /* 0x0000008aebec7223 */ /* 0x000fe2000001009e */
[----:B------:R-:W-:Y:S01]  /*5cc0*/  FFMA.FTZ R237, R234, R139, R159 ;  /* 0x0000008beaed7223 */ /* 0x000fe2000001009f */
[----:B------:R-:W-:Y:S01]  /*5cd0*/  F2FP.F16.F32.PACK_AB R226, R221, R226 ;  /* 0x000000e2dde2723e */ /* 0x000fe200000000ff */
[----:B------:R-:W1:Y:S01]  /*5ce0*/  LDC.64 R224, c[0x0][0x430] ;  /* 0x00010c00ffe07b82 */ /* 0x000e620000000a00 */
[----:B------:R-:W-:Y:S01]  /*5cf0*/  FFMA.FTZ R221, R232, R137, R157 ;  /* 0x00000089e8dd7223 */ /* 0x000fe2000001009d */
[----:B------:R-:W-:Y:S01]  /*5d00*/  FFMA.FTZ R234, R234, R147, R167 ;  /* 0x00000093eaea7223 */ /* 0x000fe200000100a7 */
[----:B------:R-:W-:-:S03]  /*5d10*/  F2FP.F16.F32.PACK_AB R227, R238, R227 ;  /* 0x000000e3eee3723e */ /* 0x000fc600000000ff */
[----:B------:R-:W-:Y:S02]  /*5d20*/  F2FP.F16.F32.PACK_AB R220, R221, R220 ;  /* 0x000000dcdddc723e */ /* 0x000fe400000000ff */
[----:B------:R-:W-:Y:S01]  /*5d30*/  F2FP.F16.F32.PACK_AB R221, R237, R236 ;  /* 0x000000eceddd723e */ /* 0x000fe200000000ff */
[----:B------:R-:W-:Y:S01]  /*5d40*/  FFMA.FTZ R237, R235, R146, R166 ;  /* 0x00000092ebed7223 */ /* 0x000fe200000100a6 */
[----:B------:R-:W-:Y:S01]  /*5d50*/  FFMA.FTZ R236, R233, R144, R164 ;  /* 0x00000090e9ec7223 */ /* 0x000fe200000100a4 */
[----:B------:R-:W-:Y:S01]  /*5d60*/  FFMA.FTZ R235, R232, R145, R165 ;  /* 0x00000091e8eb7223 */ /* 0x000fe200000100a5 */
[----:B0-----:R-:W-:-:S05]  /*5d70*/  IMAD.WIDE.U32 R230, R229, 0x10, R230 ;  /* 0x00000010e5e67825 */ /* 0x001fca00078e00e6 */
[----:B------:R0:W-:Y:S01]  /*5d80*/  STG.E.128 desc[UR6][R230.64], R220 ;  /* 0x000000dce6007986 */ /* 0x0001e2000c101d06 */
[----:B-1----:R-:W-:Y:S01]  /*5d90*/  IMAD.WIDE.U32 R232, R229, 0x10, R224 ;  /* 0x00000010e5e87825 */ /* 0x002fe200078e00e0 */
[----:B------:R-:W-:Y:S02]  /*5da0*/  F2FP.F16.F32.PACK_AB R225, R234, R237 ;  /* 0x000000edeae1723e */ /* 0x000fe400000000ff */
[----:B------:R-:W-:-:S05]  /*5db0*/  F2FP.F16.F32.PACK_AB R224, R235, R236 ;  /* 0x000000ecebe0723e */ /* 0x000fca00000000ff */
[----:B------:R0:W-:Y:S02]  /*5dc0*/  STG.E.128 desc[UR6][R232.64], R224 ;  /* 0x000000e0e8007986 */ /* 0x0001e4000c101d06 */
.L_x_15442:
[----:B------:R-:W-:Y:S05]  /*5dd0*/  BSYNC.RECONVERGENT B0 ;  /* 0x0000000000007941 */ /* 0x000fea0003800200 */
.L_x_15441:
[----:B01234-:R-:W0:Y:S01]  /*5de0*/  LDC.64 R220, c[0x0][0x380] ;  /* 0x0000e000ffdc7b82 */ /* 0x01fe220000000a00 */
[----:B------:R-:W-:Y:S01]  /*5df0*/  UPLOP3.LUT UP1, UPT, UPT, UPT, UP1, 0x40, 0x4 ;  /* 0x000000000004789c */ /* 0x000fe20003f2e810 */
[----:B0-----:R-:W-:-:S04]  /*5e00*/  IADD3 R4, PT, PT, R4, R220, RZ ;  /* 0x000000dc04047210 */ /* 0x001fc80007ffe0ff */
[----:B------:R-:W-:-:S13]  /*5e10*/  ISETP.GE.AND P1, PT, R4, R221, PT ;  /* 0x000000dd0400720c */ /* 0x000fda0003f26270 */
[----:B------:R-:W-:Y:S05]  /*5e20*/  @!P1 BRA `(.L_x_15443) ;  /* 0xffffffbc00fc9947 */ /* 0x000fea000383ffff */
[----:B------:R-:W-:Y:S05]  /*5e30*/  EXIT ;  /* 0x000000000000794d */ /* 0x000fea0003800000 */
.L_x_15444:
        /* <DEDUP_REMOVED lines=12> */
.L_x_22356:


//--------------------- .text._ZN10layer_norm31ln_parallel_residual_fwd_kernelINS_13Kernel_traitsIf6__halffS2_fjLj5120ELj1ELj1ELj4ELj16ENS_18Kernel_traits_baseILj5120EfS2_fS2_fjLj128EEEEELb0ELb0ELb1EEEvNS_9FwdParamsE --------------------------
	.section	.text._ZN10layer_norm31ln_parallel_residual_fwd_kernelINS_13Kernel_traitsIf6__halffS2_fjLj5120ELj1ELj1ELj4ELj16ENS_18Kernel_traits_baseILj5120EfS2_fS2_fjLj128EEEEELb0ELb0ELb1EEEvNS_9FwdParamsE,"ax",@progbits
	.align	128
        .global         _ZN10layer_norm31ln_parallel_residual_fwd_kernelINS_13Kernel_traitsIf6__halffS2_fjLj5120ELj1ELj1ELj4ELj16ENS_18Kernel_traits_baseILj5120EfS2_fS2_fjLj128EEEEELb0ELb0ELb1EEEvNS_9FwdParamsE
        .type           _ZN10layer_norm31ln_parallel_residual_fwd_kernelINS_13Kernel_traitsIf6__halffS2_fjLj5120ELj1ELj1ELj4ELj16ENS_18Kernel_traits_baseILj5120EfS2_fS2_fjLj128EEEEELb0ELb0ELb1EEEvNS_9FwdParamsE,@function
        .size           _ZN10layer_norm31ln_parallel_residual_fwd_kernelINS_13Kernel_traitsIf6__halffS2_fjLj5120ELj1ELj1ELj4ELj16ENS_18Kernel_traits_baseILj5120EfS2_fS2_fjLj128EEEEELb0ELb0ELb1EEEvNS_9FwdParamsE,(.L_x_22357 - _ZN10layer_norm31ln_parallel_residual_fwd_kernelINS_13Kernel_traitsIf6__halffS2_fjLj5120ELj1ELj1ELj4ELj16ENS_18Kernel_traits_baseILj5120EfS2_fS2_fjLj128EEEEELb0ELb0ELb1EEEvNS_9FwdParamsE)
        .other          _ZN10layer_norm31ln_parallel_residual_fwd_kernelINS_13Kernel_traitsIf6__halffS2_fjLj5120ELj1ELj1ELj4ELj16ENS_18Kernel_traits_baseILj5120EfS2_fS2_fjLj128EEEEELb0ELb0ELb1EEEvNS_9FwdParamsE,@"STO_CUDA_ENTRY STV_DEFAULT"
_ZN10layer_norm31ln_parallel_residual_fwd_kernelINS_13Kernel_traitsIf6__halffS2_fjLj5120ELj1ELj1ELj4ELj16ENS_18Kernel_traits_baseILj5120EfS2_fS2_fjLj128EEEEELb0ELb0ELb1EEEvNS_9FwdParamsE:
.text._ZN10layer_norm31ln_parallel_residual_fwd_kernelINS_13Kernel_traitsIf6__halffS2_fjLj5120ELj1ELj1ELj4ELj16ENS_18Kernel_traits_baseILj5120EfS2_fS2_fjLj128EEEEELb0ELb0ELb1EEEvNS_9FwdParamsE:
        /* <DEDUP_REMOVED lines=79> */
.L_x_15446:
        /* <DEDUP_REMOVED lines=37> */
.L_x_15445:
        /* <DEDUP_REMOVED lines=53> */
.L_x_15448:
        /* <DEDUP_REMOVED lines=56> */
.L_x_15447:
        /* <DEDUP_REMOVED lines=13> */
.L_x_15469:
[----:B-1----:R-:W-:Y:S01]  /*0ee0*/  ISETP.NE.U32.AND P1, PT, RZ, UR12, PT ;  /* 0x0000000cff007c0c */ /* 0x002fe2000bf25070 */
[----:B0-----:R-:W0:Y:S01]  /*0ef0*/  LDC.64 R184, c[0x0][0x390] ;  /* 0x0000e400ffb87b82 */ /* 0x001e220000000a00 */
[----:B----4-:R-:W-:Y:S02]  /*0f00*/  IMAD R6, R3, UR10, RZ ;  /* 0x0000000a03067c24 */ /* 0x010fe4000f8e02ff */
        /* <DEDUP_REMOVED lines=28> */
.L_x_15450:
        /* <DEDUP_REMOVED lines=17> */
.L_x_15449:
        /* <DEDUP_REMOVED lines=28> */
.L_x_15452:
        /* <DEDUP_REMOVED lines=32> */
.L_x_15451:
        /* <DEDUP_REMOVED lines=16> */
[--C-:B-----5:R-:W-:Y:S02]  /*16a0*/  HADD2.F32 R4, -RZ, R204.reuse.H0_H0 ;  /* 0x200000ccff047230 */ /* 0x120fe40000004100 */
[----:B------:R-:W-:Y:S02]  /*16b0*/  HADD2.F32 R204, -RZ, R204.H1_H1 ;  /* 0x300000ccffcc7230 */ /* 0x000fe40000004100 */
[--C-:B0-----:R-:W-:Y:S02]  /*16c0*/  HADD2.F32 R9, -RZ, R172.reuse.H1_H1 ;  /* 0x300000acff097230 */ /* 0x101fe40000004100 */
        /* <DEDUP_REMOVED lines=30> */
.L_x_15454:
        /* <DEDUP_REMOVED lines=25> */
.L_x_15453:
[----:B------:R-:W-:Y:S05]  /*1a40*/  @!P1 BRA `(.L_x_15456) ;  /* 0x0000000000449947 */ /* 0x000fea0003800000 */
[----:B-----5:R-:W-:Y:S02]  /*1a50*/  HADD2.F32 R7, -RZ, R204.H0_H0 ;  /* 0x200000ccff077230 */ /* 0x020fe40000004100 */
[----:B0-----:R-:W-:Y:S02]  /*1a60*/  HADD2.F32 R187, -RZ, R206.H0_H0 ;  /* 0x200000ceffbb7230 */ /* 0x001fe40000004100 */
        /* <DEDUP_REMOVED lines=15> */
.L_x_15456:
        /* <DEDUP_REMOVED lines=8> */
.L_x_15455:
        /* <DEDUP_REMOVED lines=41> */
[----:B------:R-:W-:Y:S01]  /*1e70*/  FADD.FTZ R193, R181, R194 ;  /* 0x000000c2b5c17221 */ /* 0x000fe20000010000 */
[----:B------:R-:W-:Y:S01]  /*1e80*/  FADD.FTZ R189, R191, R188 ;  /* 0x000000bcbfbd7221 */ /* 0x000fe20000010000 */
[----:B------:R-:W-:Y:S01]  /*1e90*/  FADD.FTZ R186, R190, R195 ;  /* 0x000000c3beba7221 */ /* 0x000fe20000010000 */
[----:B------:R-:W-:Y:S02]  /*1ea0*/  FADD.FTZ R199, R179, R4 ;  /* 0x00000004b3c77221 */ /* 0x000fe40000010000 */
[----:B------:R-:W-:Y:S01]  /*1eb0*/  FADD.FTZ R194, R182, R189 ;  /* 0x000000bdb6c27221 */ /* 0x000fe20000010000 */
[----:B------:R-:W-:Y:S01]  /*1ec0*/  FADD.FTZ R195, R183, R186 ;  /* 0x000000bab7c37221 */ /* 0x000fe20000010000 */
[----:B------:R-:W-:Y:S06]  /*1ed0*/  BRA `(.L_x_15459) ;  /* 0x0000000000cc7947 */ /* 0x000fec0003800000 */
.L_x_15458:
[----:B-----5:R-:W-:Y:S02]  /*1ee0*/  HADD2.F32 R198, -RZ, R193.H0_H0 ;  /* 0x200000c1ffc67230 */ /* 0x020fe40000004100 */
[----:B------:R-:W-:Y:S02]  /*1ef0*/  HADD2.F32 R9, -RZ, R173.H0_H0 ;  /* 0x200000adff097230 */ /* 0x000fe40000004100 */
[----:B------:R-:W-:Y:S02]  /*1f00*/  HADD2.F32 R196, -RZ, R192.H0_H0 ;  /* 0x200000c0ffc47230 */ /* 0x000fe40000004100 */
[----:B------:R-:W-:Y:S02]  /*1f10*/  HADD2.F32 R7, -RZ, R172.H0_H0 ;  /* 0x200000acff077230 */ /* 0x000fe40000004100 */
[----:B------:R-:W-:Y:S01]  /*1f20*/  FADD.FTZ R198, R9, R198 ;  /* 0x000000c609c67221 */ /* 0x000fe20000010000 */
[----:B------:R-:W-:Y:S02]  /*1f30*/  HADD2.F32 R193, -RZ, R193.H1_H1 ;  /* 0x300000c1ffc17230 */ /* 0x000fe40000004100 */
[----:B-1----:R-:W-:-:S02]  /*1f40*/  HADD2.F32 R186, -RZ, R194.H0_H0 ;  /* 0x200000c2ffba7230 */ /* 0x002fc40000004100 */
        /* <DEDUP_REMOVED lines=18> */
.L_x_15457:
        /* <DEDUP_REMOVED lines=18> */
.L_x_15460:
        /* <DEDUP_REMOVED lines=8> */
.L_x_15459:
        /* <DEDUP_REMOVED lines=24> */
[--C-:B------:R-:W-:Y:S02]  /*2390*/  HADD2.F32 R212, -RZ, R191.reuse.H0_H0 ;  /* 0x200000bfffd47230 */ /* 0x100fe40000004100 */
[----:B------:R-:W-:Y:S01]  /*23a0*/  FADD.FTZ R9, R214, R9 ;  /* 0x00000009d6097221 */ /* 0x000fe20000010000 */
[----:B------:R-:W-:Y:S02]  /*23b0*/  HADD2.F32 R213, -RZ, R191.H1_H1 ;  /* 0x300000bfffd57230 */ /* 0x000fe40000004100 */
[----:B------:R-:W-:Y:S01]  /*23c0*/  FADD.FTZ R221, R177, R188 ;  /* 0x000000bcb1dd7221 */ /* 0x000fe20000010000 */
        /* <DEDUP_REMOVED lines=8> */
[----:B------:R-:W-:Y:S02]  /*2450*/  HADD2.F32 R214, -RZ, R174.H0_H0 ;  /* 0x200000aeffd67230 */ /* 0x000fe40000004100 */
        /* <DEDUP_REMOVED lines=11> */
.L_x_15462:
[----:B-----5:R-:W-:Y:S02]  /*2510*/  HADD2.F32 R220, -RZ, R188.H0_H0 ;  /* 0x200000bcffdc7230 */ /* 0x020fe40000004100 */
[----:B------:R-:W-:Y:S02]  /*2520*/  HADD2.F32 R7, -RZ, R172.H0_H0 ;  /* 0x200000acff077230 */ /* 0x000fe40000004100 */
[----:B------:R-:W-:Y:S02]  /*2530*/  HADD2.F32 R188, -RZ, R188.H1_H1 ;  /* 0x300000bcffbc7230 */ /* 0x000fe40000004100 */
[----:B------:R-:W-:Y:S02]  /*2540*/  HADD2.F32 R222, -RZ, R189.H0_H0 ;  /* 0x200000bdffde7230 */ /* 0x000fe40000004100 */
[----:B------:R-:W-:Y:S01]  /*2550*/  FADD.FTZ R220, R7, R220 ;  /* 0x000000dc07dc7221 */ /* 0x000fe20000010000 */
[----:B------:R-:W-:Y:S02]  /*2560*/  HADD2.F32 R221, -RZ, R172.H1_H1 ;  /* 0x300000acffdd7230 */ /* 0x000fe40000004100 */
[----:B------:R-:W-:-:S02]  /*2570*/  HADD2.F32 R9, -RZ, R173.H0_H0 ;  /* 0x200000adff097230 */ /* 0x000fc40000004100 */
[----:B------:R-:W-:Y:S02]  /*2580*/  HADD2.F32 R189, -RZ, R189.H1_H1 ;  /* 0x300000bdffbd7230 */ /* 0x000fe40000004100 */
[----:B------:R-:W-:Y:S01]  /*2590*/  FADD.FTZ R221, R221, R188 ;  /* 0x000000bcdddd7221 */ /* 0x000fe20000010000 */
[--C-:B-1----:R-:W-:Y:S02]  /*25a0*/  HADD2.F32 R187, -RZ, R190.reuse.H0_H0 ;  /* 0x200000beffbb7230 */ /* 0x102fe40000004100 */
[----:B------:R-:W-:Y:S01]  /*25b0*/  FADD.FTZ R222, R9, R222 ;  /* 0x000000de09de7221 */ /* 0x000fe20000010000 */
[----:B------:R-:W-:Y:S02]  /*25c0*/  HADD2.F32 R186, -RZ, R173.H1_H1 ;  /* 0x300000adffba7230 */ /* 0x000fe40000004100 */
[----:B------:R-:W-:Y:S02]  /*25d0*/  HADD2.F32 R190, -RZ, R190.H1_H1 ;  /* 0x300000beffbe7230 */ /* 0x000fe40000004100 */
[----:B------:R-:W-:-:S02]  /*25e0*/  HADD2.F32 R212, -RZ, R191.H0_H0 ;  /* 0x200000bfffd47230 */ /* 0x000fc40000004100 */
[----:B------:R-:W-:Y:S01]  /*25f0*/  FADD.FTZ R223, R186, R189 ;  /* 0x000000bdbadf7221 */ /* 0x000fe20000010000 */
[--C-:B------:R-:W-:Y:S02]  /*2600*/  HADD2.F32 R7, -RZ, R174.reuse.H1_H1 ;  /* 0x300000aeff077230 */ /* 0x100fe40000004100 */
        /* <DEDUP_REMOVED lines=9> */
.L_x_15461:
        /* <DEDUP_REMOVED lines=18> */
.L_x_15464:
        /* <DEDUP_REMOVED lines=8> */
.L_x_15463:
        /* <DEDUP_REMOVED lines=25> */
[----:B------:R-:W-:Y:S02]  /*29d0*/  HADD2.F32 R213, -RZ, R213.H1_H1 ;  /* 0x300000d5ffd57230 */ /* 0x000fe40000004100 */
[----:B------:R-:W-:Y:S02]  /*29e0*/  HADD2.F32 R214, -RZ, R173.H1_H1 ;  /* 0x300000adffd67230 */ /* 0x000fe40000004100 */
[----:B------:R-:W-:Y:S01]  /*29f0*/  FADD.FTZ R187, R227, R184 ;  /* 0x000000b8e3bb7221 */ /* 0x000fe20000010000 */
[----:B------:R-:W-:-:S02]  /*2a00*/  HADD2.F32 R225, -RZ, R215.H0_H0 ;  /* 0x200000d7ffe17230 */ /* 0x000fc40000004100 */
[--C-:B------:R-:W-:Y:S02]  /*2a10*/  HADD2.F32 R184, -RZ, R174.reuse.H0_H0 ;  /* 0x200000aeffb87230 */ /* 0x100fe40000004100 */
[----:B------:R-:W-:Y:S01]  /*2a20*/  FADD.FTZ R214, R214, R213 ;  /* 0x000000d5d6d67221 */ /* 0x000fe20000010000 */
[----:B------:R-:W-:Y:S02]  /*2a30*/  HADD2.F32 R226, -RZ, R175.H0_H0 ;  /* 0x200000afffe27230 */ /* 0x000fe40000004100 */
[----:B------:R-:W-:Y:S02]  /*2a40*/  HADD2.F32 R215, -RZ, R215.H1_H1 ;  /* 0x300000d7ffd77230 */ /* 0x000fe40000004100 */
        /* <DEDUP_REMOVED lines=15> */
.L_x_15466:
        /* <DEDUP_REMOVED lines=25> */
.L_x_15465:
        /* <DEDUP_REMOVED lines=18> */
.L_x_15468:
        /* <DEDUP_REMOVED lines=8> */
.L_x_15467:
        /* <DEDUP_REMOVED lines=279> */
[----:B------:R-:W-:Y:S01]  /*3fe0*/  F2FP.F16.F32.PACK_AB R185, R218, R185 ;  /* 0x000000b9dab9723e */ /* 0x000fe200000000ff */
        /* <DEDUP_REMOVED lines=12> */
[----:B------:R-:W-:Y:S01]  /*40b0*/  F2FP.F16.F32.PACK_AB R194, R193, R194 ;  /* 0x000000c2c1c2723e */ /* 0x000fe200000000ff */
        /* <DEDUP_REMOVED lines=21> */
[----:B-1----:R-:W-:Y:S01]  /*4210*/  FFMA.FTZ R186, R209, R64, R36 ;  /* 0x00000040d1ba7223 */ /* 0x002fe20000010024 */
[----:B------:R-:W-:Y:S01]  /*4220*/  FFMA.FTZ R187, R218, R65, R37 ;  /* 0x00000041dabb7223 */ /* 0x000fe20000010025 */
[----:B------:R-:W-:Y:S01]  /*4230*/  F2FP.F16.F32.PACK_AB R184, R191, R188 ;  /* 0x000000bcbfb8723e */ /* 0x000fe200000000ff */
[----:B------:R-:W-:Y:S01]  /*4240*/  FFMA.FTZ R188, R244, R67, R39 ;  /* 0x00000043f4bc7223 */ /* 0x000fe20000010027 */
[----:B------:R-:W-:Y:S01]  /*4250*/  F2FP.F16.F32.PACK_AB R185, R201, R190 ;  /* 0x000000bec9b9723e */ /* 0x000fe200000000ff */
[----:B------:R-:W-:Y:S01]  /*4260*/  FFMA.FTZ R190, R209, R104, R156 ;  /* 0x00000068d1be7223 */ /* 0x000fe2000001009c */
[----:B------:R-:W-:Y:S01]  /*4270*/  F2FP.F16.F32.PACK_AB R186, R187, R186 ;  /* 0x000000babbba723e */ /* 0x000fe200000000ff */
[C---:B------:R-:W-:Y:S01]  /*4280*/  FFMA.FTZ R187, R211.reuse, R66, R38 ;  /* 0x00000042d3bb7223 */ /* 0x040fe20000010026 */
        /* <DEDUP_REMOVED lines=15> */
[----:B------:R-:W-:-:S03]  /*4380*/  F2FP.F16.F32.PACK_AB R201, R203, R202 ;  /* 0x000000cacbc9723e */ /* 0x000fc600000000ff */
[----:B------:R-:W-:Y:S01]  /*4390*/  FMUL.FTZ R227, R225, R234 ;  /* 0x000000eae1e37220 */ /* 0x000fe20000410000 */
        /* <DEDUP_REMOVED lines=28> */
[----:B------:R-:W-:Y:S01]  /*4560*/  F2FP.F16.F32.PACK_AB R4, R9, R4 ;  /* 0x000000040904723e */ /* 0x000fe200000000ff */
        /* <DEDUP_REMOVED lines=12> */
[----:B------:R-:W-:Y:S01]  /*4630*/  F2FP.F16.F32.PACK_AB R8, R11, R8 ;  /* 0x000000080b08723e */ /* 0x000fe200000000ff */
[----:B------:R-:W-:Y:S01]  /*4640*/  FFMA.FTZ R11, R219, R80, R20 ;  /* 0x00000050db0b7223 */ /* 0x000fe20000010014 */
[----:B------:R-:W-:Y:S01]  /*4650*/  FFMA.FTZ R187, R221, R82, R22 ;  /* 0x00000052ddbb7223 */ /* 0x000fe20000010016 */
[----:B--2---:R-:W-:Y:S01]  /*4660*/  FFMA.FTZ R188, R228, R83, R23 ;  /* 0x00000053e4bc7223 */ /* 0x004fe20000010017 */
[----:B------:R-:W-:Y:S01]  /*4670*/  F2FP.F16.F32.PACK_AB R9, R10, R9 ;  /* 0x000000090a09723e */ /* 0x000fe200000000ff */
[----:B------:R-:W-:Y:S01]  /*4680*/  FFMA.FTZ R186, R219, R120, R140 ;  /* 0x00000078dbba7223 */ /* 0x000fe2000001008c */
[----:B------:R-:W-:Y:S01]  /*4690*/  F2FP.F16.F32.PACK_AB R10, R184, R11 ;  /* 0x0000000bb80a723e */ /* 0x000fe200000000ff */
[----:B---3--:R-:W0:Y:S01]  /*46a0*/  LDC.64 R200, c[0x0][0x380] ;  /* 0x0000e000ffc87b82 */ /* 0x008e220000000a00 */
        /* <DEDUP_REMOVED lines=17> */
[----:B------:R-:W-:Y:S01]  /*47c0*/  FFMA.FTZ R191, R231, R90, R14 ;  /* 0x0000005ae7bf7223 */ /* 0x000fe2000001000e */
[----:B------:R-:W-:Y:S01]  /*47d0*/  F2FP.F16.F32.PACK_AB R189, R193, R190 ;  /* 0x000000bec1bd723e */ /* 0x000fe200000000ff */
[C---:B------:R-:W-:Y:S01]  /*47e0*/  FFMA.FTZ R196, R240.reuse, R91, R15 ;  /* 0x0000005bf0c47223 */ /* 0x040fe2000001000f */
[----:B------:R-:W-:Y:S01]  /*47f0*/  F2FP.F16.F32.PACK_AB R6, R197, R6 ;  /* 0x00000006c506723e */ /* 0x000fe200000000ff */
[----:B------:R-:W-:Y:S01]  /*4800*/  FFMA.FTZ R193, R227, R126, R138 ;  /* 0x0000007ee3c17223 */ /* 0x000fe2000001008a */
[----:B------:R-:W-:Y:S01]  /*4810*/  F2FP.F16.F32.PACK_AB R190, R195, R192 ;  /* 0x000000c0c3be723e */ /* 0x000fe200000000ff */
        /* <DEDUP_REMOVED lines=20> */
[----:B------:R-:W-:-:S03]  /*4960*/  F2FP.F16.F32.PACK_AB R192, R197, R192 ;  /* 0x000000c0c5c0723e */ /* 0x000fc600000000ff */
[----:B------:R0:W-:Y:S04]  /*4970*/  STG.E.128 desc[UR6][R210.64], R188 ;  /* 0x000000bcd2007986 */ /* 0x0001e8000c101d06 */
[----:B------:R0:W-:Y:S01]  /*4980*/  STG.E.128 desc[UR6][R212.64], R192 ;  /* 0x000000c0d4007986 */ /* 0x0001e2000c101d06 */
[----:B------:R-:W-:Y:S05]  /*4990*/  @!P1 BRA `(.L_x_15469) ;  /* 0xffffffc400509947 */ /* 0x000fea000383ffff */
[----:B------:R-:W-:Y:S05]  /*49a0*/  EXIT ;  /* 0x000000000000794d */ /* 0x000fea0003800000 */
.L_x_15470:
        /* <DEDUP_REMOVED lines=13> */
.L_x_22357:


//--------------------- .text._ZN10layer_norm31ln_parallel_residual_fwd_kernelINS_13Kernel_traitsIf6__halffS2_fjLj5120ELj1ELj1ELj4ELj16ENS_18Kernel_traits_baseILj5120EfS2_fS2_fjLj128EEEEELb0ELb1ELb0EEEvNS_9FwdParamsE --------------------------
	.section	.text._ZN10layer_norm31ln_parallel_residual_fwd_kernelINS_13Kernel_traitsIf6__halffS2_fjLj5120ELj1ELj1ELj4ELj16ENS_18Kernel_traits_baseILj5120EfS2_fS2_fjLj128EEEEELb0ELb1ELb0EEEvNS_9FwdParamsE,"ax",@progbits
	.align	128
        .global         _ZN10layer_norm31ln_parallel_residual_fwd_kernelINS_13Kernel_traitsIf6__halffS2_fjLj5120ELj1ELj1ELj4ELj16ENS_18Kernel_traits_baseILj5120EfS2_fS2_fjLj128EEEEELb0ELb1ELb0EEEvNS_9FwdParamsE
        .type           _ZN10layer_norm31ln_parallel_residual_fwd_kernelINS_13Kernel_traitsIf6__halffS2_fjLj5120ELj1ELj1ELj4ELj16ENS_18Kernel_traits_baseILj5120EfS2_fS2_fjLj128EEEEELb0ELb1ELb0EEEvNS_9FwdParamsE,@function
        .size           _ZN10layer_norm31ln_parallel_residual_fwd_kernelINS_13Kernel_traitsIf6__halffS2_fjLj5120ELj1ELj1ELj4ELj16ENS_18Kernel_traits_baseILj5120EfS2_fS2_fjLj128EEEEELb0ELb1ELb0EEEvNS_9FwdParamsE,(.L_x_22358 - _ZN10layer_norm31ln_parallel_residual_fwd_kernelINS_13Kernel_traitsIf6__halffS2_fjLj5120ELj1ELj1ELj4ELj16ENS_18Kernel_traits_baseILj5120EfS2_fS2_fjLj128EEEEELb0ELb1ELb0EEEvNS_9FwdParamsE)
        .other          _ZN10layer_norm31ln_parallel_residual_fwd_kernelINS_13Kernel_traitsIf6__halffS2_fjLj5120ELj1ELj1ELj4ELj16ENS_18Kernel_traits_baseILj5120EfS2_fS2_fjLj128EEEEELb0ELb1ELb0EEEvNS_9FwdParamsE,@"STO_CUDA_ENTRY STV_DEFAULT"
_ZN10layer_norm31ln_parallel_residual_fwd_kernelINS_13Kernel_traitsIf6__halffS2_fjLj5120ELj1ELj1ELj4ELj16ENS_18Kernel_traits_baseILj5120EfS2_fS2_fjLj128EEEEELb0ELb1ELb0EEEvNS_9FwdParamsE:
.text._ZN10layer_norm31ln_parallel_residual_fwd_kernelINS_13Kernel_traitsIf6__halffS2_fjLj5120ELj1ELj1ELj4ELj16ENS_18Kernel_traits_baseILj5120EfS2_fS2_fjLj128EEEEELb0ELb1ELb0EEEvNS_9FwdParamsE:
        /* <DEDUP_REMOVED lines=69> */
.L_x_15472:
        /* <DEDUP_REMOVED lines=50> */
.L_x_15473:
[----:B------:R-:W-:Y:S05]  /*0770*/  BSYNC.RECONVERGENT B0 ;  /* 0x0000000000007941 */ /* 0x000fea0003800200 */
.L_x_15471:
        /* <DEDUP_REMOVED lines=24> */
.L_x_15516:
        /* <DEDUP_REMOVED lines=37> */
.L_x_15477:
        /* <DEDUP_REMOVED lines=17> */
.L_x_15476:
        /* <DEDUP_REMOVED lines=28> */
.L_x_15479:
        /* <DEDUP_REMOVED lines=32> */
.L_x_15478:
[----:B------:R-:W0:Y:S01]  /*1020*/  LDC.64 R132, c[0x0][0x3a8] ;  /* 0x0000ea00ff847b82 */ /* 0x000e220000000a00 */
[C---:B------:R-:W-:Y:S01]  /*1030*/  IADD3 R0, PT, PT, R2.reuse, 0x80, RZ ;  /* 0x0000008002007810 */ /* 0x040fe20007ffe0ff */
[----:B0-----:R-:W-:-:S05]  /*1040*/  IMAD.WIDE.U32 R132, R2, 0x20, R132 ;  /* 0x0000002002847825 */ /* 0x001fca00078e0084 */
[----:B------:R1:W-:Y:S04]  /*1050*/  STG.E.128 desc[UR8][R132.64], R92 ;  /* 0x0000005c84007986 */ /* 0x0003e8000c101d08 */
[----:B------:R1:W-:Y:S02]  /*1060*/  STG.E.128 desc[UR8][R132.64+0x10], R96 ;  /* 0x0000106084007986 */ /* 0x0003e4000c101d08 */
.L_x_15475:
[----:B0-234-:R-:W-:Y:S05]  /*1070*/  BSYNC.RECONVERGENT B0 ;  /* 0x0000000000007941 */ /* 0x01dfea0003800200 */
.L_x_15474:
        /* <DEDUP_REMOVED lines=53> */
.L_x_15483:
[--C-:B0----5:R-:W-:Y:S02]  /*13d0*/  HADD2.F32 R102, -RZ, R105.reuse.H0_H0 ;  /* 0x20000069ff667230 */ /* 0x121fe40000004100 */
        /* <DEDUP_REMOVED lines=24> */
.L_x_15482:
        /* <DEDUP_REMOVED lines=18> */
.L_x_15485:
        /* <DEDUP_REMOVED lines=8> */
.L_x_15484:
[----:B------:R-:W0:Y:S02]  /*1700*/  LDC.64 R132, c[0x0][0x3a8] ;  /* 0x0000ea00ff847b82 */ /* 0x000e240000000a00 */
[C---:B0-----:R-:W-:Y:S01]  /*1710*/  IMAD.WIDE.U32 R132, R0.reuse, 0x20, R132 ;  /* 0x0000002000847825 */ /* 0x041fe200078e0084 */
[----:B------:R-:W-:-:S04]  /*1720*/  IADD3 R0, PT, PT, R0, 0x80, RZ ;  /* 0x0000008000007810 */ /* 0x000fc80007ffe0ff */
[----:B------:R0:W-:Y:S04]  /*1730*/  STG.E.128 desc[UR8][R132.64], R100 ;  /* 0x0000006484007986 */ /* 0x0001e8000c101d08 */
[----:B------:R0:W-:Y:S02]  /*1740*/  STG.E.128 desc[UR8][R132.64+0x10], R104 ;  /* 0x0000106884007986 */ /* 0x0001e4000c101d08 */
.L_x_15481:
[----:B------:R-:W-:Y:S05]  /*1750*/  BSYNC.RECONVERGENT B0 ;  /* 0x0000000000007941 */ /* 0x000fea0003800200 */
.L_x_15480:
        /* <DEDUP_REMOVED lines=52> */
.L_x_15489:
        /* <DEDUP_REMOVED lines=25> */
.L_x_15488:
        /* <DEDUP_REMOVED lines=18> */
.L_x_15491:
        /* <DEDUP_REMOVED lines=8> */
.L_x_15490:
[----:B------:R-:W0:Y:S02]  /*1dd0*/  LDC.64 R132, c[0x0][0x3a8] ;  /* 0x0000ea00ff847b82 */ /* 0x000e240000000a00 */
[C---:B0-----:R-:W-:Y:S01]  /*1de0*/  IMAD.WIDE.U32 R132, R0.reuse, 0x20, R132 ;  /* 0x0000002000847825 */ /* 0x041fe200078e0084 */
[----:B------:R-:W-:-:S04]  /*1df0*/  IADD3 R0, PT, PT, R0, 0x80, RZ ;  /* 0x0000008000007810 */ /* 0x000fc80007ffe0ff */
[----:B------:R1:W-:Y:S04]  /*1e00*/  STG.E.128 desc[UR8][R132.64], R108 ;  /* 0x0000006c84007986 */ /* 0x0003e8000c101d08 */
[----:B------:R1:W-:Y:S02]  /*1e10*/  STG.E.128 desc[UR8][R132.64+0x10], R112 ;  /* 0x0000107084007986 */ /* 0x0003e4000c101d08 */
.L_x_15487:
[----:B------:R-:W-:Y:S05]  /*1e20*/  BSYNC.RECONVERGENT B0 ;  /* 0x0000000000007941 */ /* 0x000fea0003800200 */
.L_x_15486:
        /* <DEDUP_REMOVED lines=52> */
.L_x_15495:
[--C-:B--2--5:R-:W-:Y:S02]  /*2170*/  HADD2.F32 R118, -RZ, R121.reuse.H0_H0 ;  /* 0x20000079ff767230 */ /* 0x124fe40000004100 */
        /* <DEDUP_REMOVED lines=24> */
.L_x_15494:
        /* <DEDUP_REMOVED lines=18> */
.L_x_15497:
        /* <DEDUP_REMOVED lines=8> */
.L_x_15496:
[----:B------:R-:W0:Y:S02]  /*24a0*/  LDC.64 R132, c[0x0][0x3a8] ;  /* 0x0000ea00ff847b82 */ /* 0x000e240000000a00 */
[C---:B0-----:R-:W-:Y:S01]  /*24b0*/  IMAD.WIDE.U32 R132, R0.reuse, 0x20, R132 ;  /* 0x0000002000847825 */ /* 0x041fe200078e0084 */
[----:B------:R-:W-:-:S04]  /*24c0*/  IADD3 R0, PT, PT, R0, 0x80, RZ ;  /* 0x0000008000007810 */ /* 0x000fc80007ffe0ff */
[----:B------:R2:W-:Y:S04]  /*24d0*/  STG.E.128 desc[UR8][R132.64], R116 ;  /* 0x0000007484007986 */ /* 0x0005e8000c101d08 */
[----:B------:R2:W-:Y:S02]  /*24e0*/  STG.E.128 desc[UR8][R132.64+0x10], R120 ;  /* 0x0000107884007986 */ /* 0x0005e4000c101d08 */
.L_x_15493:
[----:B------:R-:W-:Y:S05]  /*24f0*/  BSYNC.RECONVERGENT B0 ;  /* 0x0000000000007941 */ /* 0x000fea0003800200 */
.L_x_15492:
        /* <DEDUP_REMOVED lines=26> */
[--C-:B-12---:R-:W-:Y:S02]  /*26a0*/  HADD2.F32 R132, -RZ, R130.reuse.H0_H0 ;  /* 0x20000082ff847230 */ /* 0x106fe40000004100 */
        /* <DEDUP_REMOVED lines=25> */
.L_x_15501:
[--C-:B---3-5:R-:W-:Y:S02]  /*2840*/  HADD2.F32 R126, -RZ, R129.reuse.H0_H0 ;  /* 0x20000081ff7e7230 */ /* 0x128fe40000004100 */
[----:B-12---:R-:W-:Y:S02]  /*2850*/  HADD2.F32 R132, -RZ, R129.H1_H1 ;  /* 0x30000081ff847230 */ /* 0x006fe40000004100 */
        /* <DEDUP_REMOVED lines=23> */
.L_x_15500:
[----:B------:R-:W-:Y:S05]  /*29d0*/  @!P4 BRA `(.L_x_15503) ;  /* 0x000000000044c947 */ /* 0x000fea0003800000 */
[--C-:B---3-5:R-:W-:Y:S02]  /*29e0*/  HADD2.F32 R125, -RZ, R128.reuse.H0_H0 ;  /* 0x20000080ff7d7230 */ /* 0x128fe40000004100 */
[----:B------:R-:W-:Y:S02]  /*29f0*/  HADD2.F32 R128, -RZ, R128.H1_H1 ;  /* 0x30000080ff807230 */ /* 0x000fe40000004100 */
[--C-:B------:R-:W-:Y:S02]  /*2a00*/  HADD2.F32 R127, -RZ, R129.reuse.H0_H0 ;  /* 0x20000081ff7f7230 */ /* 0x100fe40000004100 */
[----:B------:R-:W-:Y:S01]  /*2a10*/  FADD.FTZ R124, R84, R125 ;  /* 0x0000007d547c7221 */ /* 0x000fe20000010000 */
[----:B-12---:R-:W-:Y:S02]  /*2a20*/  HADD2.F32 R132, -RZ, R129.H1_H1 ;  /* 0x30000081ff847230 */ /* 0x006fe40000004100 */
        /* <DEDUP_REMOVED lines=12> */
.L_x_15503:
        /* <DEDUP_REMOVED lines=8> */
.L_x_15502:
[----:B-12---:R-:W0:Y:S02]  /*2b70*/  LDC.64 R132, c[0x0][0x3a8] ;  /* 0x0000ea00ff847b82 */ /* 0x006e240000000a00 */
[----:B0-----:R-:W-:-:S05]  /*2b80*/  IMAD.WIDE.U32 R132, R0, 0x20, R132 ;  /* 0x0000002000847825 */ /* 0x001fca00078e0084 */
[----:B------:R3:W-:Y:S04]  /*2b90*/  STG.E.128 desc[UR8][R132.64], R124 ;  /* 0x0000007c84007986 */ /* 0x0007e8000c101d08 */
[----:B------:R3:W-:Y:S02]  /*2ba0*/  STG.E.128 desc[UR8][R132.64+0x10], R128 ;  /* 0x0000108084007986 */ /* 0x0007e4000c101d08 */
.L_x_15499:
[----:B------:R-:W-:Y:S05]  /*2bb0*/  BSYNC.RECONVERGENT B0 ;  /* 0x0000000000007941 */ /* 0x000fea0003800200 */
.L_x_15498:
        /* <DEDUP_REMOVED lines=171> */
.L_x_15505:
[----:B------:R-:W-:Y:S05]  /*3670*/  BSYNC.RECONVERGENT B0 ;  /* 0x0000000000007941 */ /* 0x000fea0003800200 */
.L_x_15504:
        /* <DEDUP_REMOVED lines=90> */
.L_x_15507:
[----:B------:R-:W-:Y:S05]  /*3c20*/  BSYNC.RECONVERGENT B0 ;  /* 0x0000000000007941 */ /* 0x000fea0003800200 */
.L_x_15506:
        /* <DEDUP_REMOVED lines=35> */
.L_x_15509:
[----:B------:R-:W-:Y:S05]  /*3e60*/  BSYNC.RECONVERGENT B0 ;  /* 0x0000000000007941 */ /* 0x000fea0003800200 */
.L_x_15508:
        /* <DEDUP_REMOVED lines=34> */
.L_x_15511:
[----:B------:R-:W-:Y:S05]  /*4090*/  BSYNC.RECONVERGENT B0 ;  /* 0x0000000000007941 */ /* 0x000fea0003800200 */
.L_x_15510:
        /* <DEDUP_REMOVED lines=34> */
.L_x_15513:
[----:B------:R-:W-:Y:S05]  /*42c0*/  BSYNC.RECONVERGENT B0 ;  /* 0x0000000000007941 */ /* 0x000fea0003800200 */
.L_x_15512:
        /* <DEDUP_REMOVED lines=33> */
.L_x_15515:
[----:B------:R-:W-:Y:S05]  /*44e0*/  BSYNC.RECONVERGENT B0 ;  /* 0x0000000000007941 */ /* 0x000fea0003800200 */
.L_x_15514:
[----:B------:R-:W-:Y:S02]  /*44f0*/  UIADD3 UR6, UPT, UPT, UR6, UR16, URZ ;  /* 0x0000001006067290 */ /* 0x000fe4000fffe0ff */
[----:B------:R-:W-:Y:S02]  /*4500*/  UPLOP3.LUT UP1, UPT, UPT, UPT, UP1, 0x40, 0x4 ;  /* 0x000000000004789c */ /* 0x000fe40003f2e810 */
[----:B------:R-:W-:-:S09]  /*4510*/  UISETP.GE.AND UP0, UPT, UR6, UR17, UPT ;  /* 0x000000110600728c */ /* 0x000fd2000bf06270 */
[----:B------:R-:W-:Y:S05]  /*4520*/  BRA.U !UP0, `(.L_x_15516) ;  /* 0xffffffc108f47547 */ /* 0x000fea000b83ffff */
[----:B------:R-:W-:Y:S05]  /*4530*/  EXIT ;  /* 0x000000000000794d */ /* 0x000fea0003800000 */
.L_x_15517:
        /* <DEDUP_REMOVED lines=12> */
.L_x_22358:


//--------------------- .text._ZN10layer_norm31ln_parallel_residual_fwd_kernelINS_13Kernel_traitsIf6__halffS2_fjLj5120ELj1ELj1ELj4ELj16ENS_18Kernel_traits_baseILj5120EfS2_fS2_fjLj128EEEEELb0ELb1ELb1EEEvNS_9FwdParamsE --------------------------
	.section	.text._ZN10layer_norm31ln_parallel_residual_fwd_kernelINS_13Kernel_traitsIf6__halffS2_fjLj5120ELj1ELj1ELj4ELj16ENS_18Kernel_traits_baseILj5120EfS2_fS2_fjLj128EEEEELb0ELb1ELb1EEEvNS_9FwdParamsE,"ax",@progbits
	.align	128
        .global         _ZN10layer_norm31ln_parallel_residual_fwd_kernelINS_13Kernel_traitsIf6__halffS2_fjLj5120ELj1ELj1ELj4ELj16ENS_18Kernel_traits_baseILj5120EfS2_fS2_fjLj128EEEEELb0ELb1ELb1EEEvNS_9FwdParamsE
        .type           _ZN10layer_norm31ln_parallel_residual_fwd_kernelINS_13Kernel_traitsIf6__halffS2_fjLj5120ELj1ELj1ELj4ELj16ENS_18Kernel_traits_baseILj5120EfS2_fS2_fjLj128EEEEELb0ELb1ELb1EEEvNS_9FwdParamsE,@function
        .size           _ZN10layer_norm31ln_parallel_residual_fwd_kernelINS_13Kernel_traitsIf6__halffS2_fjLj5120ELj1ELj1ELj4ELj16ENS_18Kernel_traits_baseILj5120EfS2_fS2_fjLj128EEEEELb0ELb1ELb1EEEvNS_9FwdParamsE,(.L_x_22359 - _ZN10layer_norm31ln_parallel_residual_fwd_kernelINS_13Kernel_traitsIf6__halffS2_fjLj5120ELj1ELj1ELj4ELj16ENS_18Kernel_traits_baseILj5120EfS2_fS2_fjLj128EEEEELb0ELb1ELb1EEEvNS_9FwdParamsE)
        .other          _ZN10layer_norm31ln_parallel_residual_fwd_kernelINS_13Kernel_traitsIf6__halffS2_fjLj5120ELj1ELj1ELj4ELj16ENS_18Kernel_traits_baseILj5120EfS2_fS2_fjLj128EEEEELb0ELb1ELb1EEEvNS_9FwdParamsE,@"STO_CUDA_ENTRY STV_DEFAULT"
_ZN10layer_norm31ln_parallel_residual_fwd_kernelINS_13Kernel_traitsIf6__halffS2_fjLj5120ELj1ELj1ELj4ELj16ENS_18Kernel_traits_baseILj5120EfS2_fS2_fjLj128EEEEELb0ELb1ELb1EEEvNS_9FwdParamsE:
.text._ZN10layer_norm31ln_parallel_residual_fwd_kernelINS_13Kernel_traitsIf6__halffS2_fjLj5120ELj1ELj1ELj4ELj16ENS_18Kernel_traits_baseILj5120EfS2_fS2_fjLj128EEEEELb0ELb1ELb1EEEvNS_9FwdParamsE:
        /* <DEDUP_REMOVED lines=35> */
.L_x_15518:
        /* <DEDUP_REMOVED lines=32> */
.L_x_15519:
        /* <DEDUP_REMOVED lines=15> */
.L_x_15542:
[----:B-1----:R-:W-:Y:S01]  /*0520*/  ISETP.NE.U32.AND P1, PT, RZ, UR12, PT ;  /* 0x0000000cff007c0c */ /* 0x002fe2000bf25070 */
[----:B0-2---:R-:W0:Y:S01]  /*0530*/  LDC.64 R8, c[0x0][0x390] ;  /* 0x0000e400ff087b82 */ /* 0x005e220000000a00 */
        /* <DEDUP_REMOVED lines=29> */
.L_x_15521:
        /* <DEDUP_REMOVED lines=17> */
.L_x_15520:
        /* <DEDUP_REMOVED lines=28> */
.L_x_15523:
        /* <DEDUP_REMOVED lines=32> */
.L_x_15522:
        /* <DEDUP_REMOVED lines=49> */
.L_x_15525:
        /* <DEDUP_REMOVED lines=25> */
.L_x_15524:
        /* <DEDUP_REMOVED lines=18> */
.L_x_15527:
        /* <DEDUP_REMOVED lines=8> */
.L_x_15526:
        /* <DEDUP_REMOVED lines=48> */
.L_x_15529:
        /* <DEDUP_REMOVED lines=25> */
.L_x_15528:
        /* <DEDUP_REMOVED lines=18> */
.L_x_15531:
        /* <DEDUP_REMOVED lines=8> */
.L_x_15530:
        /* <DEDUP_REMOVED lines=48> */
.L_x_15533:
        /* <DEDUP_REMOVED lines=25> */
.L_x_15532:
        /* <DEDUP_REMOVED lines=18> */
.L_x_15535:
        /* <DEDUP_REMOVED lines=8> */
.L_x_15534:
        /* <DEDUP_REMOVED lines=48> */
.L_x_15537:
        /* <DEDUP_REMOVED lines=25> */
.L_x_15536:
        /* <DEDUP_REMOVED lines=18> */
.L_x_15539:
        /* <DEDUP_REMOVED lines=8> */
.L_x_15538:
        /* <DEDUP_REMOVED lines=154> */
.L_x_15541:
[----:B------:R-:W-:Y:S05]  /*2e50*/  BSYNC.RECONVERGENT B0 ;  /* 0x0000000000007941 */ /* 0x000fea0003800200 */
.L_x_15540:
        /* <DEDUP_REMOVED lines=174> */
[----:B------:R1:W-:Y:S01]  /*3940*/  @!P1 STG.E desc[UR6][R24.64], R145 ;  /* 0x0000009118009986 */ /* 0x0003e2000c101906 */
        /* <DEDUP_REMOVED lines=11> */
[----:B-1----:R-:W-:Y:S01]  /*3a00*/  FFMA.FTZ R25, R43, R110, R70 ;  /* 0x0000006e2b197223 */ /* 0x002fe20000010046 */
        /* <DEDUP_REMOVED lines=33> */
.L_x_15543:
        /* <DEDUP_REMOVED lines=14> */
.L_x_22359:


//--------------------- .text._ZN10layer_norm31ln_parallel_residual_fwd_kernelINS_13Kernel_traitsIf6__halffS2_fjLj5120ELj1ELj1ELj4ELj16ENS_18Kernel_traits_baseILj5120EfS2_fS2_fjLj128EEEEELb1ELb0ELb0EEEvNS_9FwdParamsE --------------------------
	.section	.text._ZN10layer_norm31ln_parallel_residual_fwd_kernelINS_13Kernel_traitsIf6__halffS2_fjLj5120ELj1ELj1ELj4ELj16ENS_18Kernel_traits_baseILj5120EfS2_fS2_fjLj128EEEEELb1ELb0ELb0EEEvNS_9FwdParamsE,"ax",@progbits
	.align	128
        .global         _ZN10layer_norm31ln_parallel_residual_fwd_kernelINS_13Kernel_traitsIf6__halffS2_fjLj5120ELj1ELj1ELj4ELj16ENS_18Kernel_traits_baseILj5120EfS2_fS2_fjLj128EEEEELb1ELb0ELb0EEEvNS_9FwdParamsE
        .type           _ZN10layer_norm31ln_parallel_residual_fwd_kernelINS_13Kernel_traitsIf6__halffS2_fjLj5120ELj1ELj1ELj4ELj16ENS_18Kernel_traits_baseILj5120EfS2_fS2_fjLj128EEEEELb1ELb0ELb0EEEvNS_9FwdParamsE,@function
        .size           _ZN10layer_norm31ln_parallel_residual_fwd_kernelINS_13Kernel_traitsIf6__halffS2_fjLj5120ELj1ELj1ELj4ELj16ENS_18Kernel_traits_baseILj5120EfS2_fS2_fjLj128EEEEELb1ELb0ELb0EEEvNS_9FwdParamsE,(.L_x_22360 - _ZN10layer_norm31ln_parallel_residual_fwd_kernelINS_13Kernel_traitsIf6__halffS2_fjLj5120ELj1ELj1ELj4ELj16ENS_18Kernel_traits_baseILj5120EfS2_fS2_fjLj128EEEEELb1ELb0ELb0EEEvNS_9FwdParamsE)
        .other          _ZN10layer_norm31ln_parallel_residual_fwd_kernelINS_13Kernel_traitsIf6__halffS2_fjLj5120ELj1ELj1ELj4ELj16ENS_18Kernel_traits_baseILj5120EfS2_fS2_fjLj128EEEEELb1ELb0ELb0EEEvNS_9FwdParamsE,@"STO_CUDA_ENTRY STV_DEFAULT"
_ZN10layer_norm31ln_parallel_residual_fwd_kernelINS_13Kernel_traitsIf6__halffS2_fjLj5120ELj1ELj1ELj4ELj16ENS_18Kernel_traits_baseILj5120EfS2_fS2_fjLj128EEEEELb1ELb0ELb0EEEvNS_9FwdParamsE:
.text._ZN10layer_norm31ln_parallel_residual_fwd_kernelINS_13Kernel_traitsIf6__halffS2_fjLj5120ELj1ELj1ELj4ELj16ENS_18Kernel_traits_baseILj5120EfS2_fS2_fjLj128EEEEELb1ELb0ELb0EEEvNS_9FwdParamsE:
        /* <DEDUP_REMOVED lines=182> */
.L_x_15546:
        /* <DEDUP_REMOVED lines=109> */
.L_x_15545:
        /* <DEDUP_REMOVED lines=97> */
.L_x_15548:
        /* <DEDUP_REMOVED lines=108> */
.L_x_15547:
[----:B------:R-:W-:Y:S05]  /*1f00*/  BSYNC.RECONVERGENT B0 ;  /* 0x0000000000007941 */ /* 0x000fea0003800200 */
.L_x_15544:
        /* <DEDUP_REMOVED lines=87> */
.L_x_16187:
        /* <DEDUP_REMOVED lines=42> */
.L_x_15554:
        /* <DEDUP_REMOVED lines=13> */
.L_x_15556:
[----:B------:R-:W-:Y:S05]  /*27f0*/  BSYNC.RECONVERGENT B2 ;  /* 0x0000000000027941 */ /* 0x000fea0003800200 */
.L_x_15555:
        /* <DEDUP_REMOVED lines=57> */
.L_x_15553:
[----:B------:R-:W-:Y:S05]  /*2b90*/  BSYNC.RECONVERGENT B1 ;  /* 0x0000000000017941 */ /* 0x000fea0003800200 */
.L_x_15552:
[----:B------:R-:W0:Y:S01]  /*2ba0*/  LDC R225, c[0x0][0x404] ;  /* 0x00010100ffe17b82 */ /* 0x000e220000000800 */
[----:B------:R-:W-:Y:S01]  /*2bb0*/  I2FP.F32.U32 R184, R184 ;  /* 0x000000b800b87245 */ /* 0x000fe20000201000 */
[----:B------:R-:W-:Y:S01]  /*2bc0*/  HFMA2 R227, -RZ, RZ, 0.1171875, 0 ;  /* 0x2f800000ffe37431 */ /* 0x000fe200000001ff */
[----:B------:R-:W-:Y:S01]  /*2bd0*/  ISETP.NE.AND P2, PT, R186, 0x1, PT ;  /* 0x00000001ba00780c */ /* 0x000fe20003f45270 */
[----:B------:R-:W-:Y:S01]  /*2be0*/  BSSY.RECONVERGENT B1, `(.L_x_15557) ;  /* 0x0000059000017945 */ /* 0x000fe20003800200 */
[----:B------:R-:W-:Y:S01]  /*2bf0*/  LOP3.LUT R242, R242, 0xffffffef, RZ, 0xc0, !PT ;  /* 0xffffffeff2f27812 */ /* 0x000fe200078ec0ff */
[----:B-----5:R-:W-:Y:S02]  /*2c00*/  HADD2.F32 R226, -RZ, R188.H0_H0 ;  /* 0x200000bcffe27230 */ /* 0x020fe40000004100 */
[----:B------:R-:W-:Y:S01]  /*2c10*/  FFMA.FTZ R184, R184, R227, 1.1641532182693481445e-10 ;  /* 0x2f000000b8b87423 */ /* 0x000fe200000100e3 */
[----:B------:R-:W-:Y:S02]  /*2c20*/  IMAD.MOV.U32 R187, RZ, RZ, 0x2 ;  /* 0x00000002ffbb7424 */ /* 0x000fe400078e00ff */
[----:B------:R-:W-:-:S02]  /*2c30*/  IMAD.MOV.U32 R185, RZ, RZ, R234 ;  /* 0x000000ffffb97224 */ /* 0x000fc400078e00ea */
        /* <DEDUP_REMOVED lines=11> */
.L_x_15559:
        /* <DEDUP_REMOVED lines=13> */
.L_x_15561:
[----:B------:R-:W-:Y:S05]  /*2dc0*/  BSYNC.RECONVERGENT B2 ;  /* 0x0000000000027941 */ /* 0x000fea0003800200 */
.L_x_15560:
        /* <DEDUP_REMOVED lines=58> */
.L_x_15558:
[----:B------:R-:W-:Y:S05]  /*3170*/  BSYNC.RECONVERGENT B1 ;  /* 0x0000000000017941 */ /* 0x000fea0003800200 */
.L_x_15557:
        /* <DEDUP_REMOVED lines=19> */
.L_x_15564:
        /* <DEDUP_REMOVED lines=13> */
.L_x_15566:
[----:B------:R-:W-:Y:S05]  /*3380*/  BSYNC.RECONVERGENT B2 ;  /* 0x0000000000027941 */ /* 0x000fea0003800200 */
.L_x_15565:
        /* <DEDUP_REMOVED lines=58> */
.L_x_15563:
[----:B------:R-:W-:Y:S05]  /*3730*/  BSYNC.RECONVERGENT B1 ;  /* 0x0000000000017941 */ /* 0x000fea0003800200 */
.L_x_15562:
        /* <DEDUP_REMOVED lines=19> */
.L_x_15569:
        /* <DEDUP_REMOVED lines=13> */
.L_x_15571:
[----:B------:R-:W-:Y:S05]  /*3940*/  BSYNC.RECONVERGENT B2 ;  /* 0x0000000000027941 */ /* 0x000fea0003800200 */
.L_x_15570:
        /* <DEDUP_REMOVED lines=58> */
.L_x_15568:
[----:B------:R-:W-:Y:S05]  /*3cf0*/  BSYNC.RECONVERGENT B1 ;  /* 0x0000000000017941 */ /* 0x000fea0003800200 */
.L_x_15567:
[----:B------:R-:W-:Y:S01]  /*3d00*/  I2FP.F32.U32 R184, R185 ;  /* 0x000000b900b87245 */ /* 0x000fe20000201000 */
[----:B------:R-:W-:Y:S01]  /*3d10*/  BSSY.RECONVERGENT B1, `(.L_x_15572) ;  /* 0x000005a000017945 */ /* 0x000fe20003800200 */
[----:B------:R-:W-:Y:S01]  /*3d20*/  LOP3.LUT R242, R242, 0xfffffffd, RZ, 0xc0, !PT ;  /* 0xfffffffdf2f27812 */ /* 0x000fe200078ec0ff */
[----:B------:R-:W-:Y:S02]  /*3d30*/  HADD2.F32 R231, -RZ, R189.H1_H1 ;  /* 0x300000bdffe77230 */ /* 0x000fe40000004100 */
[----:B------:R-:W-:Y:S01]  /*3d40*/  FFMA.FTZ R184, R184, R227, 1.1641532182693481445e-10 ;  /* 0x2f000000b8b87423 */ /* 0x000fe200000100e3 */
[----:B------:R-:W-:Y:S02]  /*3d50*/  IMAD.MOV.U32 R186, RZ, RZ, 0x2 ;  /* 0x00000002ffba7424 */ /* 0x000fe400078e00ff */
[----:B------:R-:W-:Y:S02]  /*3d60*/  IMAD.MOV.U32 R185, RZ, RZ, R234 ;  /* 0x000000ffffb97224 */ /* 0x000fe400078e00ea */
        /* <DEDUP_REMOVED lines=12> */
.L_x_15574:
        /* <DEDUP_REMOVED lines=13> */
.L_x_15576:
[----:B------:R-:W-:Y:S05]  /*3f00*/  BSYNC.RECONVERGENT B2 ;  /* 0x0000000000027941 */ /* 0x000fea0003800200 */
.L_x_15575:
        /* <DEDUP_REMOVED lines=58> */
.L_x_15573:
[----:B------:R-:W-:Y:S05]  /*42b0*/  BSYNC.RECONVERGENT B1 ;  /* 0x0000000000017941 */ /* 0x000fea0003800200 */
.L_x_15572:
        /* <DEDUP_REMOVED lines=17> */
.L_x_15579:
        /* <DEDUP_REMOVED lines=13> */
.L_x_15581:
[----:B------:R-:W-:Y:S05]  /*44a0*/  BSYNC.RECONVERGENT B2 ;  /* 0x0000000000027941 */ /* 0x000fea0003800200 */
.L_x_15580:
        /* <DEDUP_REMOVED lines=58> */
.L_x_15578:
[----:B------:R-:W-:Y:S05]  /*4850*/  BSYNC.RECONVERGENT B1 ;  /* 0x0000000000017941 */ /* 0x000fea0003800200 */
.L_x_15577:
[----:B------:R-:W-:Y:S01]  /*4860*/  ISETP.NE.AND P4, PT, R187, 0x1, PT ;  /* 0x00000001bb00780c */ /* 0x000fe20003f85270 */
[----:B------:R-:W-:Y:S01]  /*4870*/  BSSY.RECONVERGENT B1, `(.L_x_15582) ;  /* 0x0000058000017945 */ /* 0x000fe20003800200 */
[----:B------:R-:W-:Y:S01]  /*4880*/  I2FP.F32.U32 R184, R185 ;  /* 0x000000b900b87245 */ /* 0x000fe20000201000 */
[----:B------:R-:W-:Y:S02]  /*4890*/  HADD2.F32 R190, -RZ, R190.H1_H1 ;  /* 0x300000beffbe7230 */ /* 0x000fe40000004100 */
        /* <DEDUP_REMOVED lines=13> */
.L_x_15584:
        /* <DEDUP_REMOVED lines=13> */
.L_x_15586:
[----:B------:R-:W-:Y:S05]  /*4a40*/  BSYNC.RECONVERGENT B2 ;  /* 0x0000000000027941 */ /* 0x000fea0003800200 */
.L_x_15585:
        /* <DEDUP_REMOVED lines=58> */
.L_x_15583:
[----:B------:R-:W-:Y:S05]  /*4df0*/  BSYNC.RECONVERGENT B1 ;  /* 0x0000000000017941 */ /* 0x000fea0003800200 */
.L_x_15582:
        /* <DEDUP_REMOVED lines=17> */
.L_x_15589:
        /* <DEDUP_REMOVED lines=13> */
.L_x_15591:
[----:B------:R-:W-:Y:S05]  /*4fe0*/  BSYNC.RECONVERGENT B2 ;  /* 0x0000000000027941 */ /* 0x000fea0003800200 */
.L_x_15590:
        /* <DEDUP_REMOVED lines=58> */
.L_x_15588:
[----:B------:R-:W-:Y:S05]  /*5390*/  BSYNC.RECONVERGENT B1 ;  /* 0x0000000000017941 */ /* 0x000fea0003800200 */
.L_x_15587:
[----:B------:R-:W-:Y:S01]  /*53a0*/  P2R R187, PR, RZ, 0x2 ;  /* 0x00000002ffbb7803 */ /* 0x000fe20000000000 */
[----:B------:R-:W-:Y:S01]  /*53b0*/  FMUL.FTZ R226, R226, UR19 ;  /* 0x00000013e2e27c20 */ /* 0x000fe20008410000 */
[----:B------:R-:W-:Y:S01]  /*53c0*/  I2FP.F32.U32 R244, R185 ;  /* 0x000000b900f47245 */ /* 0x000fe20000201000 */
[----:B------:R-:W-:Y:S01]  /*53d0*/  HADD2.F32 R191, -RZ, R191.H1_H1 ;  /* 0x300000bfffbf7230 */ /* 0x000fe20000004100 */
        /* <DEDUP_REMOVED lines=34> */
.L_x_15551:
        /* <DEDUP_REMOVED lines=16> */
.L_x_15595:
        /* <DEDUP_REMOVED lines=13> */
.L_x_15597:
[----:B------:R-:W-:Y:S05]  /*57d0*/  BSYNC.RECONVERGENT B2 ;  /* 0x0000000000027941 */ /* 0x000fea0003800200 */
.L_x_15596:
        /* <DEDUP_REMOVED lines=57> */
.L_x_15594:
[----:B------:R-:W-:Y:S05]  /*5b70*/  BSYNC.RECONVERGENT B1 ;  /* 0x0000000000017941 */ /* 0x000fea0003800200 */
.L_x_15593:
        /* <DEDUP_REMOVED lines=23> */
.L_x_15600:
        /* <DEDUP_REMOVED lines=13> */
.L_x_15602:
[----:B------:R-:W-:Y:S05]  /*5dc0*/  BSYNC.RECONVERGENT B2 ;  /* 0x0000000000027941 */ /* 0x000fea0003800200 */
.L_x_15601:
        /* <DEDUP_REMOVED lines=58> */
.L_x_15599:
[----:B------:R-:W-:Y:S05]  /*6170*/  BSYNC.RECONVERGENT B1 ;  /* 0x0000000000017941 */ /* 0x000fea0003800200 */
.L_x_15598:
[----:B------:R-:W-:Y:S01]  /*6180*/  I2FP.F32.U32 R3, R3 ;  /* 0x0000000300037245 */ /* 0x000fe20000201000 */
[----:B------:R-:W-:Y:S01]  /*6190*/  HADD2.F32 R4, -RZ, R172.H0_H0 ;  /* 0x200000acff047230 */ /* 0x000fe20000004100 */
[----:B------:R-:W-:Y:S01]  /*61a0*/  ISETP.NE.AND P3, PT, R5, 0x1, PT ;  /* 0x000000010500780c */ /* 0x000fe20003f65270 */
[----:B------:R-:W-:Y:S02]  /*61b0*/  BSSY.RECONVERGENT B1, `(.L_x_15603) ;  /* 0x000005c000017945 */ /* 0x000fe40003800200 */
[----:B------:R-:W-:Y:S01]  /*61c0*/  FFMA.FTZ R3, R3, R230, 1.1641532182693481445e-10 ;  /* 0x2f00000003037423 */ /* 0x000fe200000100e6 */
[----:B------:R-:W-:-:S04]  /*61d0*/  FMUL.FTZ R4, R4, R225 ;  /* 0x000000e104047220 */ /* 0x000fc80000410000 */
[----:B------:R-:W-:Y:S02]  /*61e0*/  FSETP.GTU.FTZ.AND P2, PT, R3, R8, PT ;  /* 0x000000080300720b */ /* 0x000fe40003f5c000 */
[----:B------:R-:W-:Y:S01]  /*61f0*/  FSEL R3, R2, RZ, P4 ;  /* 0x000000ff02037208 */ /* 0x000fe20002000000 */
[----:B------:R-:W-:Y:S01]  /*6200*/  IMAD.MOV.U32 R2, RZ, RZ, R234 ;  /* 0x000000ffff027224 */ /* 0x000fe200078e00ea */
        /* <DEDUP_REMOVED lines=14> */
.L_x_15605:
        /* <DEDUP_REMOVED lines=13> */
.L_x_15607:
[----:B------:R-:W-:Y:S05]  /*63c0*/  BSYNC.RECONVERGENT B2 ;  /* 0x0000000000027941 */ /* 0x000fea0003800200 */
.L_x_15606:
        /* <DEDUP_REMOVED lines=58> */
.L_x_15604:
[----:B------:R-:W-:Y:S05]  /*6770*/  BSYNC.RECONVERGENT B1 ;  /* 0x0000000000017941 */ /* 0x000fea0003800200 */
.L_x_15603:
        /* <DEDUP_REMOVED lines=20> */
.L_x_15610:
        /* <DEDUP_REMOVED lines=13> */
.L_x_15612:
[----:B------:R-:W-:Y:S05]  /*6990*/  BSYNC.RECONVERGENT B2 ;  /* 0x0000000000027941 */ /* 0x000fea0003800200 */
.L_x_15611:
        /* <DEDUP_REMOVED lines=58> */
.L_x_15609:
[----:B------:R-:W-:Y:S05]  /*6d40*/  BSYNC.RECONVERGENT B1 ;  /* 0x0000000000017941 */ /* 0x000fea0003800200 */
.L_x_15608:
        /* <DEDUP_REMOVED lines=23> */
.L_x_15615:
        /* <DEDUP_REMOVED lines=13> */
.L_x_15617:
[----:B------:R-:W-:Y:S05]  /*6f90*/  BSYNC.RECONVERGENT B2 ;  /* 0x0000000000027941 */ /* 0x000fea0003800200 */
.L_x_15616:
        /* <DEDUP_REMOVED lines=58> */
.L_x_15614:
[----:B------:R-:W-:Y:S05]  /*7340*/  BSYNC.RECONVERGENT B1 ;  /* 0x0000000000017941 */ /* 0x000fea0003800200 */
.L_x_15613:
        /* <DEDUP_REMOVED lines=20> */
.L_x_15620:
        /* <DEDUP_REMOVED lines=13> */
.L_x_15622:
[----:B------:R-:W-:Y:S05]  /*7560*/  BSYNC.RECONVERGENT B2 ;  /* 0x0000000000027941 */ /* 0x000fea0003800200 */
.L_x_15621:
        /* <DEDUP_REMOVED lines=58> */
.L_x_15619:
[----:B------:R-:W-:Y:S05]  /*7910*/  BSYNC.RECONVERGENT B1 ;  /* 0x0000000000017941 */ /* 0x000fea0003800200 */
.L_x_15618:
        /* <DEDUP_REMOVED lines=23> */
.L_x_15625:
        /* <DEDUP_REMOVED lines=13> */
.L_x_15627:
[----:B------:R-:W-:Y:S05]  /*7b60*/  BSYNC.RECONVERGENT B2 ;  /* 0x0000000000027941 */ /* 0x000fea0003800200 */
.L_x_15626:
        /* <DEDUP_REMOVED lines=58> */
.L_x_15624:
[----:B------:R-:W-:Y:S05]  /*7f10*/  BSYNC.RECONVERGENT B1 ;  /* 0x0000000000017941 */ /* 0x000fea0003800200 */
.L_x_15623:
        /* <DEDUP_REMOVED lines=20> */
.L_x_15630:
        /* <DEDUP_REMOVED lines=13> */
.L_x_15632:
[----:B------:R-:W-:Y:S05]  /*8130*/  BSYNC.RECONVERGENT B2 ;  /* 0x0000000000027941 */ /* 0x000fea0003800200 */
.L_x_15631:
        /* <DEDUP_REMOVED lines=58> */
.L_x_15629:
[----:B------:R-:W-:Y:S05]  /*84e0*/  BSYNC.RECONVERGENT B1 ;  /* 0x0000000000017941 */ /* 0x000fea0003800200 */
.L_x_15628:
        /* <DEDUP_REMOVED lines=23> */
.L_x_15635:
        /* <DEDUP_REMOVED lines=13> */
.L_x_15637:
[----:B------:R-:W-:Y:S05]  /*8730*/  BSYNC.RECONVERGENT B2 ;  /* 0x0000000000027941 */ /* 0x000fea0003800200 */
.L_x_15636:
        /* <DEDUP_REMOVED lines=58> */
.L_x_15634:
[----:B------:R-:W-:Y:S05]  /*8ae0*/  BSYNC.RECONVERGENT B1 ;  /* 0x0000000000017941 */ /* 0x000fea0003800200 */
.L_x_15633:
        /* <DEDUP_REMOVED lines=18> */
.L_x_15640:
        /* <DEDUP_REMOVED lines=13> */
.L_x_15642:
[----:B------:R-:W-:Y:S05]  /*8ce0*/  BSYNC.RECONVERGENT B2 ;  /* 0x0000000000027941 */ /* 0x000fea0003800200 */
.L_x_15641:
        /* <DEDUP_REMOVED lines=58> */
.L_x_15639:
[----:B------:R-:W-:Y:S05]  /*9090*/  BSYNC.RECONVERGENT B1 ;  /* 0x0000000000017941 */ /* 0x000fea0003800200 */
.L_x_15638:
[----:B------:R-:W-:Y:S01]  /*90a0*/  I2FP.F32.U32 R7, R188 ;  /* 0x000000bc00077245 */ /* 0x000fe20000201000 */
[----:B------:R-:W-:Y:S01]  /*90b0*/  HADD2.F32 R6, -RZ, R174.H0_H0 ;  /* 0x200000aeff067230 */ /* 0x000fe20000004100 */
        /* <DEDUP_REMOVED lines=22> */
.L_x_15645:
        /* <DEDUP_REMOVED lines=13> */
.L_x_15647:
[----:B------:R-:W-:Y:S05]  /*92f0*/  BSYNC.RECONVERGENT B2 ;  /* 0x0000000000027941 */ /* 0x000fea0003800200 */
.L_x_15646:
        /* <DEDUP_REMOVED lines=58> */
.L_x_15644:
[----:B------:R-:W-:Y:S05]  /*96a0*/  BSYNC.RECONVERGENT B1 ;  /* 0x0000000000017941 */ /* 0x000fea0003800200 */
.L_x_15643:
        /* <DEDUP_REMOVED lines=18> */
.L_x_15650:
        /* <DEDUP_REMOVED lines=13> */
.L_x_15652:
[----:B------:R-:W-:Y:S05]  /*98a0*/  BSYNC.RECONVERGENT B2 ;  /* 0x0000000000027941 */ /* 0x000fea0003800200 */
.L_x_15651:
        /* <DEDUP_REMOVED lines=58> */
.L_x_15649:
[----:B------:R-:W-:Y:S05]  /*9c50*/  BSYNC.RECONVERGENT B1 ;  /* 0x0000000000017941 */ /* 0x000fea0003800200 */
.L_x_15648:
        /* <DEDUP_REMOVED lines=23> */
.L_x_15655:
        /* <DEDUP_REMOVED lines=13> */
.L_x_15657:
[----:B------:R-:W-:Y:S05]  /*9ea0*/  BSYNC.RECONVERGENT B2 ;  /* 0x0000000000027941 */ /* 0x000fea0003800200 */
.L_x_15656:
        /* <DEDUP_REMOVED lines=58> */
.L_x_15654:
[----:B------:R-:W-:Y:S05]  /*a250*/  BSYNC.RECONVERGENT B1 ;  /* 0x0000000000017941 */ /* 0x000fea0003800200 */
.L_x_15653:
[----:B------:R-:W-:Y:S01]  /*a260*/  ISETP.NE.AND P5, PT, R228, 0x1, PT ;  /* 0x00000001e400780c */ /* 0x000fe20003fa5270 */
[----:B------:R-:W-:Y:S01]  /*a270*/  HADD2.F32 R190, -RZ, R191.H0_H0 ;  /* 0x200000bfffbe7230 */ /* 0x000fe20000004100 */
[----:B------:R-:W-:Y:S01]  /*a280*/  I2FP.F32.U32 R7, R7 ;  /* 0x0000000700077245 */ /* 0x000fe20000201000 */
[----:B------:R-:W-:Y:S01]  /*a290*/  BSSY.RECONVERGENT B1, `(.L_x_15658) ;  /* 0x0000057000017945 */ /* 0x000fe20003800200 */
[----:B------:R-:W-:-:S03]  /*a2a0*/  HFMA2 R229, -RZ, RZ, 0, 1.1920928955078125e-07 ;  /* 0x00000002ffe57431 */ /* 0x000fc600000001ff */
        /* <DEDUP_REMOVED lines=13> */
.L_x_15660:
        /* <DEDUP_REMOVED lines=13> */
.L_x_15662:
[----:B------:R-:W-:Y:S05]  /*a450*/  BSYNC.RECONVERGENT B2 ;  /* 0x0000000000027941 */ /* 0x000fea0003800200 */
.L_x_15661:
        /* <DEDUP_REMOVED lines=58> */
.L_x_15659:
[----:B------:R-:W-:Y:S05]  /*a800*/  BSYNC.RECONVERGENT B1 ;  /* 0x0000000000017941 */ /* 0x000fea0003800200 */
.L_x_15658:
        /* <DEDUP_REMOVED lines=24> */
.L_x_15665:
        /* <DEDUP_REMOVED lines=13> */
.L_x_15667:
[----:B------:R-:W-:Y:S05]  /*aa60*/  BSYNC.RECONVERGENT B2 ;  /* 0x0000000000027941 */ /* 0x000fea0003800200 */
.L_x_15666:
        /* <DEDUP_REMOVED lines=58> */
.L_x_15664:
[----:B------:R-:W-:Y:S05]  /*ae10*/  BSYNC.RECONVERGENT B1 ;  /* 0x0000000000017941 */ /* 0x000fea0003800200 */
.L_x_15663:
        /* <DEDUP_REMOVED lines=18> */
.L_x_15670:
        /* <DEDUP_REMOVED lines=15> */
.L_x_15672:
[----:B------:R-:W-:Y:S05]  /*b030*/  BSYNC.RECONVERGENT B2 ;  /* 0x0000000000027941 */ /* 0x000fea0003800200 */
.L_x_15671:
        /* <DEDUP_REMOVED lines=58> */
.L_x_15669:
[----:B------:R-:W-:Y:S05]  /*b3e0*/  BSYNC.RECONVERGENT B1 ;  /* 0x0000000000017941 */ /* 0x000fea0003800200 */
.L_x_15668:
        /* <DEDUP_REMOVED lines=10> */
.L_x_15592:
        /* <DEDUP_REMOVED lines=44> */
.L_x_15673:
[----:B------:R-:W-:Y:S02]  /*b750*/  IMAD.MOV.U32 R233, RZ, RZ, R224 ;  /* 0x000000ffffe97224 */ /* 0x000fe400078e00e0 */
[----:B------:R-:W-:-:S07]  /*b760*/  VIADD R224, R10, 0x80 ;  /* 0x000000800ae07836 */ /* 0x000fce0000000000 */
.L_x_15550:
[----:B0-----:R-:W-:Y:S05]  /*b770*/  BSYNC.RECONVERGENT B0 ;  /* 0x0000000000007941 */ /* 0x001fea0003800200 */
.L_x_15549:
        /* <DEDUP_REMOVED lines=36> */
.L_x_15679:
        /* <DEDUP_REMOVED lines=13> */
.L_x_15681:
[----:B------:R-:W-:Y:S05]  /*ba90*/  BSYNC.RECONVERGENT B2 ;  /* 0x0000000000027941 */ /* 0x000fea0003800200 */
.L_x_15680:
        /* <DEDUP_REMOVED lines=57> */
.L_x_15678:
[----:B------:R-:W-:Y:S05]  /*be30*/  BSYNC.RECONVERGENT B1 ;  /* 0x0000000000017941 */ /* 0x000fea0003800200 */
.L_x_15677:
[----:B------:R-:W1:Y:S01]  /*be40*/  LDC R8, c[0x0][0x404] ;  /* 0x00010100ff087b82 */ /* 0x000e620000000800 */
[----:B------:R-:W-:Y:S01]  /*be50*/  I2FP.F32.U32 R2, R2 ;  /* 0x0000000200027245 */ /* 0x000fe20000201000 */
[----:B------:R-:W-:Y:S01]  /*be60*/  IMAD.MOV.U32 R227, RZ, RZ, 0x2f800000 ;  /* 0x2f800000ffe37424 */ /* 0x000fe200078e00ff */
[----:B------:R-:W-:Y:S01]  /*be70*/  ISETP.NE.AND P2, PT, R4, 0x1, PT ;  /* 0x000000010400780c */ /* 0x000fe20003f45270 */
[----:B------:R-:W-:Y:S01]  /*be80*/  BSSY.RECONVERGENT B1, `(.L_x_15682) ;  /* 0x000005b000017945 */ /* 0x000fe20003800200 */
[----:B------:R-:W-:Y:S01]  /*be90*/  LOP3.LUT R242, R242, 0xffffffef, RZ, 0xc0, !PT ;  /* 0xffffffeff2f27812 */ /* 0x000fe200078ec0ff */
[----:B------:R-:W-:Y:S01]  /*bea0*/  FFMA.FTZ R3, R2, R227, 1.1641532182693481445e-10 ;  /* 0x2f00000002037423 */ /* 0x000fe200000100e3 */
[----:B-----5:R-:W-:Y:S01]  /*beb0*/  HADD2.F32 R2, -RZ, R196.H0_H0 ;  /* 0x200000c4ff027230 */ /* 0x020fe20000004100 */
[----:B------:R-:W2:Y:S01]  /*bec0*/  LDC R225, c[0x0][0x408] ;  /* 0x00010200ffe17b82 */ /* 0x000ea20000000800 */
[----:B------:R-:W-:Y:S02]  /*bed0*/  IMAD.MOV.U32 R5, RZ, RZ, 0x2 ;  /* 0x00000002ff057424 */ /* 0x000fe400078e00ff */
[----:B-1----:R-:W-:Y:S01]  /*bee0*/  FSETP.LE.FTZ.AND P4, PT, R3, R8, PT ;  /* 0x000000080300720b */ /* 0x002fe20003f93000 */
[----:B------:R-:W-:-:S02]  /*bef0*/  IMAD.MOV.U32 R3, RZ, RZ, R234 ;  /* 0x000000ffff037224 */ /* 0x000fc400078e00ea */
        /* <DEDUP_REMOVED lines=11> */
.L_x_15684:
        /* <DEDUP_REMOVED lines=13> */
.L_x_15686:
[----:B------:R-:W-:Y:S05]  /*c080*/  BSYNC.RECONVERGENT B2 ;  /* 0x0000000000027941 */ /* 0x000fea0003800200 */
.L_x_15685:
        /* <DEDUP_REMOVED lines=57> */
[----:B------:R-:W-:-:S07]  /*c420*/  MOV R226, R6 ;  /* 0x0000000600e27202 */ /* 0x000fce0000000f00 */
.L_x_15683:
[----:B------:R-:W-:Y:S05]  /*c430*/  BSYNC.RECONVERGENT B1 ;  /* 0x0000000000017941 */ /* 0x000fea0003800200 */
.L_x_15682:
[----:B------:R-:W-:Y:S01]  /*c440*/  I2FP.F32.U32 R4, R3 ;  /* 0x0000000300047245 */ /* 0x000fe20000201000 */
[----:B------:R-:W-:Y:S01]  /*c450*/  HADD2.F32 R6, -RZ, R172.H0_H0 ;  /* 0x200000acff067230 */ /* 0x000fe20000004100 */
        /* <DEDUP_REMOVED lines=8> */
[----:B0-----:R-:W-:Y:S02]  /*c4e0*/  FSEL R192, R6, RZ, !P2 ;  /* 0x000000ff06c07208 */ /* 0x001fe40005000000 */
        /* <DEDUP_REMOVED lines=12> */
.L_x_15689:
        /* <DEDUP_REMOVED lines=13> */
.L_x_15691:
[----:B------:R-:W-:Y:S05]  /*c680*/  BSYNC.RECONVERGENT B2 ;  /* 0x0000000000027941 */ /* 0x000fea0003800200 */
.L_x_15690:
        /* <DEDUP_REMOVED lines=58> */
.L_x_15688:
[----:B------:R-:W-:Y:S05]  /*ca30*/  BSYNC.RECONVERGENT B1 ;  /* 0x0000000000017941 */ /* 0x000fea0003800200 */
.L_x_15687:
        /* <DEDUP_REMOVED lines=20> */
.L_x_15694:
        /* <DEDUP_REMOVED lines=13> */
.L_x_15696:
[----:B------:R-:W-:Y:S05]  /*cc50*/  BSYNC.RECONVERGENT B2 ;  /* 0x0000000000027941 */ /* 0x000fea0003800200 */
.L_x_15695:
        /* <DEDUP_REMOVED lines=58> */
.L_x_15693:
[----:B------:R-:W-:Y:S05]  /*d000*/  BSYNC.RECONVERGENT B1 ;  /* 0x0000000000017941 */ /* 0x000fea0003800200 */
.L_x_15692:
[----:B------:R-:W-:Y:S01]  /*d010*/  I2FP.F32.U32 R2, R2 ;  /* 0x0000000200027245 */ /* 0x000fe20000201000 */
[----:B------:R-:W-:Y:S01]  /*d020*/  HADD2.F32 R4, -RZ, R172.H1_H1 ;  /* 0x300000acff047230 */ /* 0x000fe20000004100 */
[----:B------:R-:W-:Y:S01]  /*d030*/  BSSY.RECONVERGENT B1, `(.L_x_15697) ;  /* 0x000005d000017945 */ /* 0x000fe20003800200 */
[----:B------:R-:W-:Y:S02]  /*d040*/  IMAD.MOV.U32 R6, RZ, RZ, 0x2 ;  /* 0x00000002ff067424 */ /* 0x000fe400078e00ff */
[----:B------:R-:W-:Y:S01]  /*d050*/  FFMA.FTZ R3, R2, R227, 1.1641532182693481445e-10 ;  /* 0x2f00000002037423 */ /* 0x000fe200000100e3 */
[----:B------:R-:W-:Y:S01]  /*d060*/  FMUL.FTZ R2, R4, R225 ;  /* 0x000000e104027220 */ /* 0x000fe20000410000 */
[----:B------:R-:W-:-:S03]  /*d070*/  FSEL R4, R193, RZ, P4 ;  /* 0x000000ffc1047208 */ /* 0x000fc60002000000 */
        /* <DEDUP_REMOVED lines=16> */
.L_x_15699:
        /* <DEDUP_REMOVED lines=13> */
.L_x_15701:
[----:B------:R-:W-:Y:S05]  /*d250*/  BSYNC.RECONVERGENT B2 ;  /* 0x0000000000027941 */ /* 0x000fea0003800200 */
.L_x_15700:
        /* <DEDUP_REMOVED lines=58> */
.L_x_15698:
[----:B------:R-:W-:Y:S05]  /*d600*/  BSYNC.RECONVERGENT B1 ;  /* 0x0000000000017941 */ /* 0x000fea0003800200 */
.L_x_15697:
[----:B------:R-:W-:Y:S01]  /*d610*/  I2FP.F32.U32 R4, R3 ;  /* 0x0000000300047245 */ /* 0x000fe20000201000 */
[----:B------:R-:W-:Y:S01]  /*d620*/  BSSY.RECONVERGENT B1, `(.L_x_15702) ;  /* 0x000005b000017945 */ /* 0x000fe20003800200 */
[----:B------:R-:W-:Y:S01]  /*d630*/  ISETP.NE.AND P2, PT, R6, 0x1, PT ;  /* 0x000000010600780c */ /* 0x000fe20003f45270 */
[----:B------:R-:W-:Y:S01]  /*d640*/  IMAD.MOV.U32 R7, RZ, RZ, 0x2 ;  /* 0x00000002ff077424 */ /* 0x000fe200078e00ff */
[----:B------:R-:W-:Y:S01]  /*d650*/  LOP3.LUT R242, R242, 0xfffffffb, RZ, 0xc0, !PT ;  /* 0xfffffffbf2f27812 */ /* 0x000fe200078ec0ff */
[----:B------:R-:W-:Y:S01]  /*d660*/  FFMA.FTZ R3, R4, R227, 1.1641532182693481445e-10 ;  /* 0x2f00000004037423 */ /* 0x000fe200000100e3 */
[----:B------:R-:W-:Y:S02]  /*d670*/  HADD2.F32 R4, -RZ, R197.H0_H0 ;  /* 0x200000c5ff047230 */ /* 0x000fe40000004100 */
        /* <DEDUP_REMOVED lines=13> */
.L_x_15704:
        /* <DEDUP_REMOVED lines=13> */
.L_x_15706:
[----:B------:R-:W-:Y:S05]  /*d820*/  BSYNC.RECONVERGENT B2 ;  /* 0x0000000000027941 */ /* 0x000fea0003800200 */
.L_x_15705:
        /* <DEDUP_REMOVED lines=58> */
.L_x_15703:
[----:B------:R-:W-:Y:S05]  /*dbd0*/  BSYNC.RECONVERGENT B1 ;  /* 0x0000000000017941 */ /* 0x000fea0003800200 */
.L_x_15702:
[----:B------:R-:W-:Y:S01]  /*dbe0*/  I2FP.F32.U32 R4, R5 ;  /* 0x0000000500047245 */ /* 0x000fe20000201000 */
[----:B------:R-:W-:Y:S01]  /*dbf0*/  HADD2.F32 R6, -RZ, R173.H0_H0 ;  /* 0x200000adff067230 */ /* 0x000fe20000004100 */
        /* <DEDUP_REMOVED lines=22> */
.L_x_15709:
        /* <DEDUP_REMOVED lines=13> */
.L_x_15711:
[----:B------:R-:W-:Y:S05]  /*de30*/  BSYNC.RECONVERGENT B2 ;  /* 0x0000000000027941 */ /* 0x000fea0003800200 */
.L_x_15710:
        /* <DEDUP_REMOVED lines=58> */
.L_x_15708:
[----:B------:R-:W-:Y:S05]  /*e1e0*/  BSYNC.RECONVERGENT B1 ;  /* 0x0000000000017941 */ /* 0x000fea0003800200 */
.L_x_15707:
        /* <DEDUP_REMOVED lines=20> */
.L_x_15714:
        /* <DEDUP_REMOVED lines=13> */
.L_x_15716:
[----:B------:R-:W-:Y:S05]  /*e400*/  BSYNC.RECONVERGENT B2 ;  /* 0x0000000000027941 */ /* 0x000fea0003800200 */
.L_x_15715:
        /* <DEDUP_REMOVED lines=58> */
.L_x_15713:
[----:B------:R-:W-:Y:S05]  /*e7b0*/  BSYNC.RECONVERGENT B1 ;  /* 0x0000000000017941 */ /* 0x000fea0003800200 */
.L_x_15712:
        /* <DEDUP_REMOVED lines=23> */
.L_x_15719:
        /* <DEDUP_REMOVED lines=13> */
.L_x_15721:
[----:B------:R-:W-:Y:S05]  /*ea00*/  BSYNC.RECONVERGENT B2 ;  /* 0x0000000000027941 */ /* 0x000fea0003800200 */
.L_x_15720:
        /* <DEDUP_REMOVED lines=58> */
.L_x_15718:
[----:B------:R-:W-:Y:S05]  /*edb0*/  BSYNC.RECONVERGENT B1 ;  /* 0x0000000000017941 */ /* 0x000fea0003800200 */
.L_x_15717:
[----:B------:R-:W-:Y:S01]  /*edc0*/  ISETP.NE.AND P3, PT, R228, 0x1, PT ;  /* 0x00000001e400780c */ /* 0x000fe20003f65270 */
[----:B------:R-:W-:Y:S01]  /*edd0*/  HADD2.F32 R196, -RZ, R198.H0_H0 ;  /* 0x200000c6ffc47230 */ /* 0x000fe20000004100 */
[----:B------:R-:W-:Y:S01]  /*ede0*/  I2FP.F32.U32 R6, R5 ;  /* 0x0000000500067245 */ /* 0x000fe20000201000 */
[----:B------:R-:W-:Y:S01]  /*edf0*/  BSSY.RECONVERGENT B1, `(.L_x_15722) ;  /* 0x0000057000017945 */ /* 0x000fe20003800200 */
        /* <DEDUP_REMOVED lines=14> */
.L_x_15724:
        /* <DEDUP_REMOVED lines=13> */
.L_x_15726:
[----:B------:R-:W-:Y:S05]  /*efb0*/  BSYNC.RECONVERGENT B2 ;  /* 0x0000000000027941 */ /* 0x000fea0003800200 */
.L_x_15725:
        /* <DEDUP_REMOVED lines=58> */
.L_x_15723:
[----:B------:R-:W-:Y:S05]  /*f360*/  BSYNC.RECONVERGENT B1 ;  /* 0x0000000000017941 */ /* 0x000fea0003800200 */
.L_x_15722:
        /* <DEDUP_REMOVED lines=24> */
.L_x_15729:
        /* <DEDUP_REMOVED lines=13> */
.L_x_15731:
[----:B------:R-:W-:Y:S05]  /*f5c0*/  BSYNC.RECONVERGENT B2 ;  /* 0x0000000000027941 */ /* 0x000fea0003800200 */
.L_x_15730:
        /* <DEDUP_REMOVED lines=58> */
.L_x_15728:
[----:B------:R-:W-:Y:S05]  /*f970*/  BSYNC.RECONVERGENT B1 ;  /* 0x0000000000017941 */ /* 0x000fea0003800200 */
.L_x_15727:
[----:B------:R-:W-:Y:S01]  /*f980*/  ISETP.NE.AND P4, PT, R228, 0x1, PT ;  /* 0x00000001e400780c */ /* 0x000fe20003f85270 */
[----:B------:R-:W-:Y:S01]  /*f990*/  HADD2.F32 R198, -RZ, R198.H1_H1 ;  /* 0x300000c6ffc67230 */ /* 0x000fe20000004100 */
        /* <DEDUP_REMOVED lines=16> */
.L_x_15734:
        /* <DEDUP_REMOVED lines=13> */
.L_x_15736:
[----:B------:R-:W-:Y:S05]  /*fb70*/  BSYNC.RECONVERGENT B2 ;  /* 0x0000000000027941 */ /* 0x000fea0003800200 */
.L_x_15735:
        /* <DEDUP_REMOVED lines=57> */
[----:B------:R-:W-:-:S07]  /*ff10*/  MOV R226, R6 ;  /* 0x0000000600e27202 */ /* 0x000fce0000000f00 */
.L_x_15733:
[----:B------:R-:W-:Y:S05]  /*ff20*/  BSYNC.RECONVERGENT B1 ;  /* 0x0000000000017941 */ /* 0x000fea0003800200 */
.L_x_15732:
[----:B------:R-:W-:Y:S01]  /*ff30*/  I2FP.F32.U32 R6, R198 ;  /* 0x000000c600067245 */ /* 0x000fe20000201000 */
[----:B------:R-:W-:Y:S01]  /*ff40*/  BSSY.RECONVERGENT B1, `(.L_x_15737) ;  /* 0x000005e000017945 */ /* 0x000fe20003800200 */
[----:B------:R-:W-:Y:S01]  /*ff50*/  FSEL R198, R197, RZ, P3 ;  /* 0x000000ffc5c67208 */ /* 0x000fe20001800000 */
[----:B------:R-:W-:Y:S02]  /*ff60*/  IMAD.MOV.U32 R230, RZ, RZ, 0x2 ;  /* 0x00000002ffe67424 */ /* 0x000fe400078e00ff */
        /* <DEDUP_REMOVED lines=19> */
.L_x_15739:
        /* <DEDUP_REMOVED lines=13> */
.L_x_15741:
[----:B------:R-:W-:Y:S05]  /*10170*/  BSYNC.RECONVERGENT B2 ;  /* 0x0000000000027941 */ /* 0x000fea0003800200 */
.L_x_15740:
        /* <DEDUP_REMOVED lines=58> */
.L_x_15738:
[----:B------:R-:W-:Y:S05]  /*10520*/  BSYNC.RECONVERGENT B1 ;  /* 0x0000000000017941 */ /* 0x000fea0003800200 */
.L_x_15737:
        /* <DEDUP_REMOVED lines=18> */
.L_x_15744:
        /* <DEDUP_REMOVED lines=13> */
.L_x_15746:
[----:B------:R-:W-:Y:S05]  /*10720*/  BSYNC.RECONVERGENT B2 ;  /* 0x0000000000027941 */ /* 0x000fea0003800200 */
.L_x_15745:
        /* <DEDUP_REMOVED lines=58> */
.L_x_15743:
[----:B------:R-:W-:Y:S05]  /*10ad0*/  BSYNC.RECONVERGENT B1 ;  /* 0x0000000000017941 */ /* 0x000fea0003800200 */
.L_x_15742:
[----:B------:R-:W-:Y:S01]  /*10ae0*/  I2FP.F32.U32 R198, R198 ;  /* 0x000000c600c67245 */ /* 0x000fe20000201000 */
[----:B------:R-:W-:Y:S01]  /*10af0*/  BSSY.RECONVERGENT B1, `(.L_x_15747) ;  /* 0x000005f000017945 */ /* 0x000fe20003800200 */
[----:B------:R-:W-:Y:S01]  /*10b00*/  FSEL R7, R7, RZ, P4 ;  /* 0x000000ff07077208 */ /* 0x000fe20002000000 */
[----:B------:R-:W-:Y:S02]  /*10b10*/  IMAD.MOV.U32 R233, RZ, RZ, 0x2 ;  /* 0x00000002ffe97424 */ /* 0x000fe400078e00ff */
[----:B------:R-:W-:Y:S01]  /*10b20*/  FFMA.FTZ R229, R198, R227, 1.1641532182693481445e-10 ;  /* 0x2f000000c6e57423 */ /* 0x000fe200000100e3 */
[----:B------:R-:W-:-:S04]  /*10b30*/  HADD2.F32 R198, -RZ, R175.H0_H0 ;  /* 0x200000afffc67230 */ /* 0x000fc80000004100 */
        /* <DEDUP_REMOVED lines=18> */
.L_x_15749:
        /* <DEDUP_REMOVED lines=13> */
.L_x_15751:
[----:B------:R-:W-:Y:S05]  /*10d30*/  BSYNC.RECONVERGENT B2 ;  /* 0x0000000000027941 */ /* 0x000fea0003800200 */
.L_x_15750:
        /* <DEDUP_REMOVED lines=58> */
.L_x_15748:
[----:B------:R-:W-:Y:S05]  /*110e0*/  BSYNC.RECONVERGENT B1 ;  /* 0x0000000000017941 */ /* 0x000fea0003800200 */
.L_x_15747:
        /* <DEDUP_REMOVED lines=18> */
.L_x_15754:
        /* <DEDUP_REMOVED lines=15> */
.L_x_15756:
[----:B------:R-:W-:Y:S05]  /*11300*/  BSYNC.RECONVERGENT B2 ;  /* 0x0000000000027941 */ /* 0x000fea0003800200 */
.L_x_15755:
        /* <DEDUP_REMOVED lines=58> */
.L_x_15753:
[----:B------:R-:W-:Y:S05]  /*116b0*/  BSYNC.RECONVERGENT B1 ;  /* 0x0000000000017941 */ /* 0x000fea0003800200 */
.L_x_15752:
[----:B------:R-:W-:-:S05]  /*116c0*/  I2FP.F32.U32 R228, R230 ;  /* 0x000000e600e47245 */ /* 0x000fca0000201000 */
[----:B------:R-:W-:Y:S01]  /*116d0*/  FFMA.FTZ R227, R228, R227, 1.1641532182693481445e-10 ;  /* 0x2f000000e4e37423 */ /* 0x000fe200000100e3 */
[----:B------:R-:W-:-:S04]  /*116e0*/  HADD2.F32 R228, -RZ, R175.H1_H1 ;  /* 0x300000afffe47230 */ /* 0x000fc80000004100 */
        /* <DEDUP_REMOVED lines=8> */
.L_x_15676:
        /* <DEDUP_REMOVED lines=16> */
.L_x_15760:
        /* <DEDUP_REMOVED lines=13> */
.L_x_15762:
[----:B------:R-:W-:Y:S05]  /*11940*/  BSYNC.RECONVERGENT B2 ;  /* 0x0000000000027941 */ /* 0x000fea0003800200 */
.L_x_15761:
        /* <DEDUP_REMOVED lines=57> */
.L_x_15759:
[----:B------:R-:W-:Y:S05]  /*11ce0*/  BSYNC.RECONVERGENT B1 ;  /* 0x0000000000017941 */ /* 0x000fea0003800200 */
.L_x_15758:
        /* <DEDUP_REMOVED lines=21> */
.L_x_15765:
        /* <DEDUP_REMOVED lines=13> */
.L_x_15767:
[----:B------:R-:W-:Y:S05]  /*11f10*/  BSYNC.RECONVERGENT B2 ;  /* 0x0000000000027941 */ /* 0x000fea0003800200 */
.L_x_15766:
        /* <DEDUP_REMOVED lines=58> */
.L_x_15764:
[----:B------:R-:W-:Y:S05]  /*122c0*/  BSYNC.RECONVERGENT B1 ;  /* 0x0000000000017941 */ /* 0x000fea0003800200 */
.L_x_15763:
        /* <DEDUP_REMOVED lines=19> */
.L_x_15770:
        /* <DEDUP_REMOVED lines=13> */
.L_x_15772:
[----:B------:R-:W-:Y:S05]  /*124d0*/  BSYNC.RECONVERGENT B2 ;  /* 0x0000000000027941 */ /* 0x000fea0003800200 */
.L_x_15771:
        /* <DEDUP_REMOVED lines=58> */
.L_x_15769:
[----:B------:R-:W-:Y:S05]  /*12880*/  BSYNC.RECONVERGENT B1 ;  /* 0x0000000000017941 */ /* 0x000fea0003800200 */
.L_x_15768:
[----:B------:R-:W-:Y:S01]  /*12890*/  I2FP.F32.U32 R193, R193 ;  /* 0x000000c100c17245 */ /* 0x000fe20000201000 */
[----:B------:R-:W-:Y:S01]  /*128a0*/  BSSY.RECONVERGENT B1, `(.L_x_15773) ;  /* 0x000005a000017945 */ /* 0x000fe20003800200 */
[----:B------:R-:W-:Y:S01]  /*128b0*/  LOP3.LUT R242, R242, 0xfffffffb, RZ, 0xc0, !PT ;  /* 0xfffffffbf2f27812 */ /* 0x000fe200078ec0ff */
[----:B------:R-:W-:Y:S02]  /*128c0*/  HFMA2 R195, -RZ, RZ, 0, 1.1920928955078125e-07 ;  /* 0x00000002ffc37431 */ /* 0x000fe400000001ff */
[----:B------:R-:W-:Y:S02]  /*128d0*/  HADD2.F32 R229, -RZ, R197.H0_H0 ;  /* 0x200000c5ffe57230 */ /* 0x000fe40000004100 */
        /* <DEDUP_REMOVED lines=14> */
.L_x_15775:
        /* <DEDUP_REMOVED lines=13> */
.L_x_15777:
[----:B------:R-:W-:Y:S05]  /*12a90*/  BSYNC.RECONVERGENT B2 ;  /* 0x0000000000027941 */ /* 0x000fea0003800200 */
.L_x_15776:
        /* <DEDUP_REMOVED lines=58> */
.L_x_15774:
[----:B------:R-:W-:Y:S05]  /*12e40*/  BSYNC.RECONVERGENT B1 ;  /* 0x0000000000017941 */ /* 0x000fea0003800200 */
.L_x_15773:
        /* <DEDUP_REMOVED lines=19> */
.L_x_15780:
        /* <DEDUP_REMOVED lines=13> */
.L_x_15782:
[----:B------:R-:W-:Y:S05]  /*13050*/  BSYNC.RECONVERGENT B2 ;  /* 0x0000000000027941 */ /* 0x000fea0003800200 */
.L_x_15781:
        /* <DEDUP_REMOVED lines=58> */
.L_x_15779:
[----:B------:R-:W-:Y:S05]  /*13400*/  BSYNC.RECONVERGENT B1 ;  /* 0x0000000000017941 */ /* 0x000fea0003800200 */
.L_x_15778:
        /* <DEDUP_REMOVED lines=17> */
.L_x_15785:
        /* <DEDUP_REMOVED lines=13> */
.L_x_15787:
[----:B------:R-:W-:Y:S05]  /*135f0*/  BSYNC.RECONVERGENT B2 ;  /* 0x0000000000027941 */ /* 0x000fea0003800200 */
.L_x_15786:
        /* <DEDUP_REMOVED lines=58> */
.L_x_15784:
[----:B------:R-:W-:Y:S05]  /*139a0*/  BSYNC.RECONVERGENT B1 ;  /* 0x0000000000017941 */ /* 0x000fea0003800200 */
.L_x_15783:
        /* <DEDUP_REMOVED lines=17> */
.L_x_15790:
        /* <DEDUP_REMOVED lines=13> */
.L_x_15792:
[----:B------:R-:W-:Y:S05]  /*13b90*/  BSYNC.RECONVERGENT B2 ;  /* 0x0000000000027941 */ /* 0x000fea0003800200 */
.L_x_15791:
        /* <DEDUP_REMOVED lines=58> */
.L_x_15789:
[----:B------:R-:W-:Y:S05]  /*13f40*/  BSYNC.RECONVERGENT B1 ;  /* 0x0000000000017941 */ /* 0x000fea0003800200 */
.L_x_15788:
        /* <DEDUP_REMOVED lines=17> */
.L_x_15795:
        /* <DEDUP_REMOVED lines=13> */
.L_x_15797:
[----:B------:R-:W-:Y:S05]  /*14130*/  BSYNC.RECONVERGENT B2 ;  /* 0x0000000000027941 */ /* 0x000fea0003800200 */
.L_x_15796:
        /* <DEDUP_REMOVED lines=58> */
.L_x_15794:
[----:B------:R-:W-:Y:S05]  /*144e0*/  BSYNC.RECONVERGENT B1 ;  /* 0x0000000000017941 */ /* 0x000fea0003800200 */
.L_x_15793:
        /* <DEDUP_REMOVED lines=37> */
.L_x_15757:
        /* <DEDUP_REMOVED lines=44> */
.L_x_15798:
[----:B------:R-:W-:Y:S01]  /*14a00*/  MOV R233, R226 ;  /* 0x000000e200e97202 */ /* 0x000fe20000000f00 */
[----:B------:R-:W-:-:S07]  /*14a10*/  VIADD R224, R224, 0x80 ;  /* 0x00000080e0e07836 */ /* 0x000fce0000000000 */
.L_x_15675:
[----:B------:R-:W-:Y:S05]  /*14a20*/  BSYNC.RECONVERGENT B0 ;  /* 0x0000000000007941 */ /* 0x000fea0003800200 */
.L_x_15674:
        /* <DEDUP_REMOVED lines=36> */
.L_x_15804:
        /* <DEDUP_REMOVED lines=13> */
.L_x_15806:
[----:B------:R-:W-:Y:S05]  /*14d40*/  BSYNC.RECONVERGENT B2 ;  /* 0x0000000000027941 */ /* 0x000fea0003800200 */
.L_x_15805:
        /* <DEDUP_REMOVED lines=57> */
.L_x_15803:
[----:B------:R-:W-:Y:S05]  /*150e0*/  BSYNC.RECONVERGENT B1 ;  /* 0x0000000000017941 */ /* 0x000fea0003800200 */
.L_x_15802:
        /* <DEDUP_REMOVED lines=8> */
[----:B------:R-:W3:Y:S01]  /*15170*/  LDC R225, c[0x0][0x408] ;  /* 0x00010200ffe17b82 */ /* 0x000ee20000000800 */
[----:B------:R-:W-:Y:S02]  /*15180*/  HFMA2 R5, -RZ, RZ, 0, 1.1920928955078125e-07 ;  /* 0x00000002ff057431 */ /* 0x000fe400000001ff */
        /* <DEDUP_REMOVED lines=13> */
.L_x_15809:
        /* <DEDUP_REMOVED lines=13> */
.L_x_15811:
[----:B------:R-:W-:Y:S05]  /*15330*/  BSYNC.RECONVERGENT B2 ;  /* 0x0000000000027941 */ /* 0x000fea0003800200 */
.L_x_15810:
        /* <DEDUP_REMOVED lines=39> */
[----:B0-----:R-:W-:Y:S01]  /*155b0*/  LOP3.LUT R228, R4, UR4, R203, 0x96, !PT ;  /* 0x0000000404e47c12 */ /* 0x001fe2000f8e96cb */
        /* <DEDUP_REMOVED lines=18> */
.L_x_15808:
[----:B------:R-:W-:Y:S05]  /*156e0*/  BSYNC.RECONVERGENT B1 ;  /* 0x0000000000017941 */ /* 0x000fea0003800200 */
.L_x_15807:
[----:B------:R-:W-:Y:S01]  /*156f0*/  I2FP.F32.U32 R4, R3 ;  /* 0x0000000300047245 */ /* 0x000fe20000201000 */
[----:B------:R-:W-:Y:S01]  /*15700*/  HADD2.F32 R6, -RZ, R172.H0_H0 ;  /* 0x200000acff067230 */ /* 0x000fe20000004100 */
[----:B------:R-:W-:Y:S03]  /*15710*/  BSSY.RECONVERGENT B1, `(.L_x_15812) ;  /* 0x000005d000017945 */ /* 0x000fe60003800200 */
[----:B------:R-:W-:Y:S01]  /*15720*/  FFMA.FTZ R3, R4, R227, 1.1641532182693481445e-10 ;  /* 0x2f00000004037423 */ /* 0x000fe200000100e3 */
[----:B------:R-:W-:Y:S01]  /*15730*/  FMUL.FTZ R6, R6, R225 ;  /* 0x000000e106067220 */ /* 0x000fe20000410000 */
[----:B------:R-:W-:-:S03]  /*15740*/  IMAD.MOV.U32 R4, RZ, RZ, 0x2 ;  /* 0x00000002ff047424 */ /* 0x000fc600078e00ff */
[----:B------:R-:W-:Y:S02]  /*15750*/  FSETP.GTU.FTZ.AND P2, PT, R3, R8, PT ;  /* 0x000000080300720b */ /* 0x000fe40003f5c000 */
[----:B------:R-:W-:Y:S01]  /*15760*/  FSEL R3, R2, RZ, P4 ;  /* 0x000000ff02037208 */ /* 0x000fe20002000000 */
[----:B------:R-:W-:Y:S01]  /*15770*/  IMAD.MOV.U32 R2, RZ, RZ, R234 ;  /* 0x000000ffff027224 */ /* 0x000fe200078e00ea */
[----:B--2---:R-:W-:Y:S02]  /*15780*/  FSEL R200, R6, RZ, !P2 ;  /* 0x000000ff06c87208 */ /* 0x004fe40005000000 */
        /* <DEDUP_REMOVED lines=13> */
.L_x_15814:
        /* <DEDUP_REMOVED lines=13> */
.L_x_15816:
[----:B------:R-:W-:Y:S05]  /*15930*/  BSYNC.RECONVERGENT B2 ;  /* 0x0000000000027941 */ /* 0x000fea0003800200 */
.L_x_15815:
        /* <DEDUP_REMOVED lines=44> */
[----:B0-----:R-:W-:Y:S01]  /*15c00*/  LOP3.LUT R228, R2, UR5, R203, 0x96, !PT ;  /* 0x0000000502e47c12 */ /* 0x001fe2000f8e96cb */
        /* <DEDUP_REMOVED lines=13> */
.L_x_15813:
[----:B------:R-:W-:Y:S05]  /*15ce0*/  BSYNC.RECONVERGENT B1 ;  /* 0x0000000000017941 */ /* 0x000fea0003800200 */
.L_x_15812:
        /* <DEDUP_REMOVED lines=20> */
.L_x_15819:
        /* <DEDUP_REMOVED lines=13> */
.L_x_15821:
[----:B------:R-:W-:Y:S05]  /*15f00*/  BSYNC.RECONVERGENT B2 ;  /* 0x0000000000027941 */ /* 0x000fea0003800200 */
.L_x_15820:
        /* <DEDUP_REMOVED lines=58> */
.L_x_15818:
[----:B------:R-:W-:Y:S05]  /*162b0*/  BSYNC.RECONVERGENT B1 ;  /* 0x0000000000017941 */ /* 0x000fea0003800200 */
.L_x_15817:
        /* <DEDUP_REMOVED lines=23> */
.L_x_15824:
        /* <DEDUP_REMOVED lines=13> */
.L_x_15826:
[----:B------:R-:W-:Y:S05]  /*16500*/  BSYNC.RECONVERGENT B2 ;  /* 0x0000000000027941 */ /* 0x000fea0003800200 */
.L_x_15825:
        /* <DEDUP_REMOVED lines=58> */
.L_x_15823:
[----:B------:R-:W-:Y:S05]  /*168b0*/  BSYNC.RECONVERGENT B1 ;  /* 0x0000000000017941 */ /* 0x000fea0003800200 */
.L_x_15822:
        /* <DEDUP_REMOVED lines=20> */
.L_x_15829:
        /* <DEDUP_REMOVED lines=13> */
.L_x_15831:
[----:B------:R-:W-:Y:S05]  /*16ad0*/  BSYNC.RECONVERGENT B2 ;  /* 0x0000000000027941 */ /* 0x000fea0003800200 */
.L_x_15830:
        /* <DEDUP_REMOVED lines=58> */
.L_x_15828:
[----:B------:R-:W-:Y:S05]  /*16e80*/  BSYNC.RECONVERGENT B1 ;  /* 0x0000000000017941 */ /* 0x000fea0003800200 */
.L_x_15827:
[----:B------:R-:W-:Y:S01]  /*16e90*/  I2FP.F32.U32 R4, R7 ;  /* 0x0000000700047245 */ /* 0x000fe20000201000 */
[----:B------:R-:W-:Y:S01]  /*16ea0*/  HADD2.F32 R6, -RZ, R173.H0_H0 ;  /* 0x200000adff067230 */ /* 0x000fe20000004100 */
[----:B------:R-:W-:Y:S01]  /*16eb0*/  FSEL R3, R3, RZ, P4 ;  /* 0x000000ff03037208 */ /* 0x000fe20002000000 */
        /* <DEDUP_REMOVED lines=21> */
.L_x_15834:
[----:B------:R-:W-:Y:S01]  /*17010*/  VIADD R240, R240, 0x1 ;  /* 0x00000001f0f07836 */ /* 0x000fe20000000000 */
[----:B------:R-:W-:Y:S03]  /*17020*/  BSSY.RECONVERGENT B2, `(.L_x_15835) ;  /* 0x000000c000027945 */ /* 0x000fe60003800200 */
        /* <DEDUP_REMOVED lines=11> */
.L_x_15836:
[----:B------:R-:W-:Y:S05]  /*170e0*/  BSYNC.RECONVERGENT B2 ;  /* 0x0000000000027941 */ /* 0x000fea0003800200 */
.L_x_15835:
        /* <DEDUP_REMOVED lines=58> */
.L_x_15833:
[----:B------:R-:W-:Y:S05]  /*17490*/  BSYNC.RECONVERGENT B1 ;  /* 0x0000000000017941 */ /* 0x000fea0003800200 */
.L_x_15832:
        /* <DEDUP_REMOVED lines=20> */
.L_x_15839:
        /* <DEDUP_REMOVED lines=13> */
.L_x_15841:
[----:B------:R-:W-:Y:S05]  /*176b0*/  BSYNC.RECONVERGENT B2 ;  /* 0x0000000000027941 */ /* 0x000fea0003800200 */
.L_x_15840:
        /* <DEDUP_REMOVED lines=58> */
.L_x_15838:
[----:B------:R-:W-:Y:S05]  /*17a60*/  BSYNC.RECONVERGENT B1 ;  /* 0x0000000000017941 */ /* 0x000fea0003800200 */
.L_x_15837:
[----:B------:R-:W-:Y:S01]  /*17a70*/  I2FP.F32.U32 R4, R7 ;  /* 0x0000000700047245 */ /* 0x000fe20000201000 */
[----:B------:R-:W-:Y:S01]  /*17a80*/  HADD2.F32 R6, -RZ, R173.H1_H1 ;  /* 0x300000adff067230 */ /* 0x000fe20000004100 */
        /* <DEDUP_REMOVED lines=21> */
.L_x_15844:
        /* <DEDUP_REMOVED lines=13> */
.L_x_15846:
[----:B------:R-:W-:Y:S05]  /*17cb0*/  BSYNC.RECONVERGENT B2 ;  /* 0x0000000000027941 */ /* 0x000fea0003800200 */
.L_x_15845:
        /* <DEDUP_REMOVED lines=58> */
.L_x_15843:
[----:B------:R-:W-:Y:S05]  /*18060*/  BSYNC.RECONVERGENT B1 ;  /* 0x0000000000017941 */ /* 0x000fea0003800200 */
.L_x_15842:
        /* <DEDUP_REMOVED lines=18> */
.L_x_15849:
        /* <DEDUP_REMOVED lines=13> */
.L_x_15851:
[----:B------:R-:W-:Y:S05]  /*18260*/  BSYNC.RECONVERGENT B2 ;  /* 0x0000000000027941 */ /* 0x000fea0003800200 */
.L_x_15850:
        /* <DEDUP_REMOVED lines=58> */
.L_x_15848:
[----:B------:R-:W-:Y:S05]  /*18610*/  BSYNC.RECONVERGENT B1 ;  /* 0x0000000000017941 */ /* 0x000fea0003800200 */
.L_x_15847:
        /* <DEDUP_REMOVED lines=24> */
.L_x_15854:
        /* <DEDUP_REMOVED lines=13> */
.L_x_15856:
[----:B------:R-:W-:Y:S05]  /*18870*/  BSYNC.RECONVERGENT B2 ;  /* 0x0000000000027941 */ /* 0x000fea0003800200 */
.L_x_15855:
        /* <DEDUP_REMOVED lines=58> */
.L_x_15853:
[----:B------:R-:W-:Y:S05]  /*18c20*/  BSYNC.RECONVERGENT B1 ;  /* 0x0000000000017941 */ /* 0x000fea0003800200 */
.L_x_15852:
        /* <DEDUP_REMOVED lines=18> */
.L_x_15859:
        /* <DEDUP_REMOVED lines=13> */
.L_x_15861:
[----:B------:R-:W-:Y:S05]  /*18e20*/  BSYNC.RECONVERGENT B2 ;  /* 0x0000000000027941 */ /* 0x000fea0003800200 */
.L_x_15860:
        /* <DEDUP_REMOVED lines=58> */
.L_x_15858:
[----:B------:R-:W-:Y:S05]  /*191d0*/  BSYNC.RECONVERGENT B1 ;  /* 0x0000000000017941 */ /* 0x000fea0003800200 */
.L_x_15857:
        /* <DEDUP_REMOVED lines=23> */
.L_x_15864:
        /* <DEDUP_REMOVED lines=13> */
.L_x_15866:
[----:B------:R-:W-:Y:S05]  /*19420*/  BSYNC.RECONVERGENT B2 ;  /* 0x0000000000027941 */ /* 0x000fea0003800200 */
.L_x_15865:
        /* <DEDUP_REMOVED lines=58> */
.L_x_15863:
[----:B------:R-:W-:Y:S05]  /*197d0*/  BSYNC.RECONVERGENT B1 ;  /* 0x0000000000017941 */ /* 0x000fea0003800200 */
.L_x_15862:
[----:B------:R-:W-:Y:S01]  /*197e0*/  ISETP.NE.AND P5, PT, R230, 0x1, PT ;  /* 0x00000001e600780c */ /* 0x000fe20003fa5270 */
[----:B------:R-:W-:Y:S01]  /*197f0*/  HADD2.F32 R228, -RZ, R207.H0_H0 ;  /* 0x200000cfffe47230 */ /* 0x000fe20000004100 */
        /* <DEDUP_REMOVED lines=16> */
.L_x_15869:
        /* <DEDUP_REMOVED lines=13> */
.L_x_15871:
[----:B------:R-:W-:Y:S05]  /*199d0*/  BSYNC.RECONVERGENT B2 ;  /* 0x0000000000027941 */ /* 0x000fea0003800200 */
.L_x_15870:
        /* <DEDUP_REMOVED lines=58> */
.L_x_15868:
[----:B------:R-:W-:Y:S05]  /*19d80*/  BSYNC.RECONVERGENT B1 ;  /* 0x0000000000017941 */ /* 0x000fea0003800200 */
.L_x_15867:
        /* <DEDUP_REMOVED lines=24> */
.L_x_15874:
        /* <DEDUP_REMOVED lines=13> */
.L_x_15876:
[----:B------:R-:W-:Y:S05]  /*19fe0*/  BSYNC.RECONVERGENT B2 ;  /* 0x0000000000027941 */ /* 0x000fea0003800200 */
.L_x_15875:
        /* <DEDUP_REMOVED lines=58> */
.L_x_15873:
[----:B------:R-:W-:Y:S05]  /*1a390*/  BSYNC.RECONVERGENT B1 ;  /* 0x0000000000017941 */ /* 0x000fea0003800200 */
.L_x_15872:
        /* <DEDUP_REMOVED lines=18> */
.L_x_15879:
        /* <DEDUP_REMOVED lines=15> */
.L_x_15881:
[----:B------:R-:W-:Y:S05]  /*1a5b0*/  BSYNC.RECONVERGENT B2 ;  /* 0x0000000000027941 */ /* 0x000fea0003800200 */
.L_x_15880:
        /* <DEDUP_REMOVED lines=58> */
.L_x_15878:
[----:B------:R-:W-:Y:S05]  /*1a960*/  BSYNC.RECONVERGENT B1 ;  /* 0x0000000000017941 */ /* 0x000fea0003800200 */
.L_x_15877:
        /* <DEDUP_REMOVED lines=11> */
.L_x_15801:
        /* <DEDUP_REMOVED lines=16> */
.L_x_15885:
        /* <DEDUP_REMOVED lines=13> */
.L_x_15887:
[----:B------:R-:W-:Y:S05]  /*1abf0*/  BSYNC.RECONVERGENT B2 ;  /* 0x0000000000027941 */ /* 0x000fea0003800200 */
.L_x_15886:
        /* <DEDUP_REMOVED lines=57> */
.L_x_15884:
[----:B------:R-:W-:Y:S05]  /*1af90*/  BSYNC.RECONVERGENT B1 ;  /* 0x0000000000017941 */ /* 0x000fea0003800200 */
.L_x_15883:
[----:B------:R-:W1:Y:S01]  /*1afa0*/  LDC R225, c[0x0][0x404] ;  /* 0x00010100ffe17b82 */ /* 0x000e620000000800 */
[----:B------:R-:W-:Y:S01]  /*1afb0*/  I2FP.F32.U32 R201, R200 ;  /* 0x000000c800c97245 */ /* 0x000fe20000201000 */
[----:B0-----:R-:W-:Y:S01]  /*1afc0*/  HFMA2 R228, -RZ, RZ, 0.1171875, 0 ;  /* 0x2f800000ffe47431 */ /* 0x001fe200000001ff */
[----:B------:R-:W-:Y:S01]  /*1afd0*/  ISETP.NE.AND P2, PT, R202, 0x1, PT ;  /* 0x00000001ca00780c */ /* 0x000fe20003f45270 */
[----:B------:R-:W-:Y:S01]  /*1afe0*/  BSSY.RECONVERGENT B1, `(.L_x_15888) ;  /* 0x0000059000017945 */ /* 0x000fe20003800200 */
[----:B------:R-:W-:Y:S01]  /*1aff0*/  LOP3.LUT R242, R242, 0xffffffef, RZ, 0xc0, !PT ;  /* 0xffffffeff2f27812 */ /* 0x000fe200078ec0ff */
[----:B-----5:R-:W-:Y:S02]  /*1b000*/  HADD2.F32 R227, -RZ, R204.H0_H0 ;  /* 0x200000ccffe37230 */ /* 0x020fe40000004100 */
[----:B------:R-:W-:Y:S01]  /*1b010*/  FFMA.FTZ R200, R201, R228, 1.1641532182693481445e-10 ;  /* 0x2f000000c9c87423 */ /* 0x000fe200000100e4 */
[----:B------:R-:W-:Y:S02]  /*1b020*/  IMAD.MOV.U32 R203, RZ, RZ, 0x2 ;  /* 0x00000002ffcb7424 */ /* 0x000fe400078e00ff */
[----:B------:R-:W-:-:S02]  /*1b030*/  IMAD.MOV.U32 R201, RZ, RZ, R234 ;  /* 0x000000ffffc97224 */ /* 0x000fc400078e00ea */
[----:B-1----:R-:W-:-:S13]  /*1b040*/  FSETP.LE.FTZ.AND P3, PT, R200, R225, PT ;  /* 0x000000e1c800720b */ /* 0x002fda0003f73000 */
        /* <DEDUP_REMOVED lines=10> */
.L_x_15890:
        /* <DEDUP_REMOVED lines=13> */
.L_x_15892:
[----:B------:R-:W-:Y:S05]  /*1b1c0*/  BSYNC.RECONVERGENT B2 ;  /* 0x0000000000027941 */ /* 0x000fea0003800200 */
.L_x_15891:
        /* <DEDUP_REMOVED lines=58> */
.L_x_15889:
[----:B------:R-:W-:Y:S05]  /*1b570*/  BSYNC.RECONVERGENT B1 ;  /* 0x0000000000017941 */ /* 0x000fea0003800200 */
.L_x_15888:
[----:B------:R-:W-:Y:S01]  /*1b580*/  I2FP.F32.U32 R201, R201 ;  /* 0x000000c900c97245 */ /* 0x000fe20000201000 */
[----:B------:R-:W-:Y:S01]  /*1b590*/  BSSY.RECONVERGENT B1, `(.L_x_15893) ;  /* 0x000005a000017945 */ /* 0x000fe20003800200 */
[----:B------:R-:W-:Y:S01]  /*1b5a0*/  LOP3.LUT R242, R242, 0xfffffff7, RZ, 0xc0, !PT ;  /* 0xfffffff7f2f27812 */ /* 0x000fe200078ec0ff */
[----:B------:R-:W-:Y:S02]  /*1b5b0*/  HADD2.F32 R230, -RZ, R204.H1_H1 ;  /* 0x300000ccffe67230 */ /* 0x000fe40000004100 */
        /* <DEDUP_REMOVED lines=15> */
.L_x_15895:
        /* <DEDUP_REMOVED lines=13> */
.L_x_15897:
[----:B------:R-:W-:Y:S05]  /*1b780*/  BSYNC.RECONVERGENT B2 ;  /* 0x0000000000027941 */ /* 0x000fea0003800200 */
.L_x_15896:
        /* <DEDUP_REMOVED lines=58> */
.L_x_15894:
[----:B------:R-:W-:Y:S05]  /*1bb30*/  BSYNC.RECONVERGENT B1 ;  /* 0x0000000000017941 */ /* 0x000fea0003800200 */
.L_x_15893:
        /* <DEDUP_REMOVED lines=19> */
.L_x_15900:
        /* <DEDUP_REMOVED lines=13> */
.L_x_15902:
[----:B------:R-:W-:Y:S05]  /*1bd40*/  BSYNC.RECONVERGENT B2 ;  /* 0x0000000000027941 */ /* 0x000fea0003800200 */
.L_x_15901:
        /* <DEDUP_REMOVED lines=58> */
.L_x_15899:
[----:B------:R-:W-:Y:S05]  /*1c0f0*/  BSYNC.RECONVERGENT B1 ;  /* 0x0000000000017941 */ /* 0x000fea0003800200 */
.L_x_15898:
        /* <DEDUP_REMOVED lines=19> */
.L_x_15905:
        /* <DEDUP_REMOVED lines=13> */
.L_x_15907:
[----:B------:R-:W-:Y:S05]  /*1c300*/  BSYNC.RECONVERGENT B2 ;  /* 0x0000000000027941 */ /* 0x000fea0003800200 */
.L_x_15906:
        /* <DEDUP_REMOVED lines=58> */
.L_x_15904:
[----:B------:R-:W-:Y:S05]  /*1c6b0*/  BSYNC.RECONVERGENT B1 ;  /* 0x0000000000017941 */ /* 0x000fea0003800200 */
.L_x_15903:
        /* <DEDUP_REMOVED lines=17> */
.L_x_15910:
        /* <DEDUP_REMOVED lines=13> */
.L_x_15912:
[----:B------:R-:W-:Y:S05]  /*1c8a0*/  BSYNC.RECONVERGENT B2 ;  /* 0x0000000000027941 */ /* 0x000fea0003800200 */
.L_x_15911:
        /* <DEDUP_REMOVED lines=58> */
.L_x_15909:
[----:B------:R-:W-:Y:S05]  /*1cc50*/  BSYNC.RECONVERGENT B1 ;  /* 0x0000000000017941 */ /* 0x000fea0003800200 */
.L_x_15908:
        /* <DEDUP_REMOVED lines=17> */
.L_x_15915:
        /* <DEDUP_REMOVED lines=13> */
.L_x_15917:
[----:B------:R-:W-:Y:S05]  /*1ce40*/  BSYNC.RECONVERGENT B2 ;  /* 0x0000000000027941 */ /* 0x000fea0003800200 */
.L_x_15916:
        /* <DEDUP_REMOVED lines=58> */
.L_x_15914:
[----:B------:R-:W-:Y:S05]  /*1d1f0*/  BSYNC.RECONVERGENT B1 ;  /* 0x0000000000017941 */ /* 0x000fea0003800200 */
.L_x_15913:
        /* <DEDUP_REMOVED lines=17> */
.L_x_15920:
        /* <DEDUP_REMOVED lines=13> */
.L_x_15922:
[----:B------:R-:W-:Y:S05]  /*1d3e0*/  BSYNC.RECONVERGENT B2 ;  /* 0x0000000000027941 */ /* 0x000fea0003800200 */
.L_x_15921:
        /* <DEDUP_REMOVED lines=58> */
.L_x_15919:
[----:B------:R-:W-:Y:S05]  /*1d790*/  BSYNC.RECONVERGENT B1 ;  /* 0x0000000000017941 */ /* 0x000fea0003800200 */
.L_x_15918:
        /* <DEDUP_REMOVED lines=37> */
.L_x_15882:
        /* <DEDUP_REMOVED lines=44> */
.L_x_15923:
[----:B------:R-:W-:Y:S01]  /*1dcb0*/  MOV R233, R226 ;  /* 0x000000e200e97202 */ /* 0x000fe20000000f00 */
[----:B------:R-:W-:-:S07]  /*1dcc0*/  VIADD R224, R224, 0x80 ;  /* 0x00000080e0e07836 */ /* 0x000fce0000000000 */
.L_x_15800:
[----:B------:R-:W-:Y:S05]  /*1dcd0*/  BSYNC.RECONVERGENT B0 ;  /* 0x0000000000007941 */ /* 0x000fea0003800200 */
.L_x_15799:
        /* <DEDUP_REMOVED lines=36> */
.L_x_15929:
        /* <DEDUP_REMOVED lines=13> */
.L_x_15931:
[----:B------:R-:W-:Y:S05]  /*1dff0*/  BSYNC.RECONVERGENT B2 ;  /* 0x0000000000027941 */ /* 0x000fea0003800200 */
.L_x_15930:
        /* <DEDUP_REMOVED lines=57> */
.L_x_15928:
[----:B------:R-:W-:Y:S05]  /*1e390*/  BSYNC.RECONVERGENT B1 ;  /* 0x0000000000017941 */ /* 0x000fea0003800200 */
.L_x_15927:
        /* <DEDUP_REMOVED lines=23> */
.L_x_15934:
        /* <DEDUP_REMOVED lines=13> */
.L_x_15936:
[----:B------:R-:W-:Y:S05]  /*1e5e0*/  BSYNC.RECONVERGENT B2 ;  /* 0x0000000000027941 */ /* 0x000fea0003800200 */
.L_x_15935:
        /* <DEDUP_REMOVED lines=58> */
.L_x_15933:
[----:B------:R-:W-:Y:S05]  /*1e990*/  BSYNC.RECONVERGENT B1 ;  /* 0x0000000000017941 */ /* 0x000fea0003800200 */
.L_x_15932:
        /* <DEDUP_REMOVED lines=23> */
.L_x_15939:
        /* <DEDUP_REMOVED lines=13> */
.L_x_15941:
[----:B------:R-:W-:Y:S05]  /*1ebe0*/  BSYNC.RECONVERGENT B2 ;  /* 0x0000000000027941 */ /* 0x000fea0003800200 */
.L_x_15940:
        /* <DEDUP_REMOVED lines=58> */
.L_x_15938:
[----:B------:R-:W-:Y:S05]  /*1ef90*/  BSYNC.RECONVERGENT B1 ;  /* 0x0000000000017941 */ /* 0x000fea0003800200 */
.L_x_15937:
        /* <DEDUP_REMOVED lines=20> */
.L_x_15944:
        /* <DEDUP_REMOVED lines=13> */
.L_x_15946:
[----:B------:R-:W-:Y:S05]  /*1f1b0*/  BSYNC.RECONVERGENT B2 ;  /* 0x0000000000027941 */ /* 0x000fea0003800200 */
.L_x_15945:
        /* <DEDUP_REMOVED lines=58> */
.L_x_15943:
[----:B------:R-:W-:Y:S05]  /*1f560*/  BSYNC.RECONVERGENT B1 ;  /* 0x0000000000017941 */ /* 0x000fea0003800200 */
.L_x_15942:
        /* <DEDUP_REMOVED lines=23> */
.L_x_15949:
        /* <DEDUP_REMOVED lines=13> */
.L_x_15951:
[----:B------:R-:W-:Y:S05]  /*1f7b0*/  BSYNC.RECONVERGENT B2 ;  /* 0x0000000000027941 */ /* 0x000fea0003800200 */
.L_x_15950:
        /* <DEDUP_REMOVED lines=58> */
.L_x_15948:
[----:B------:R-:W-:Y:S05]  /*1fb60*/  BSYNC.RECONVERGENT B1 ;  /* 0x0000000000017941 */ /* 0x000fea0003800200 */
.L_x_15947:
        /* <DEDUP_REMOVED lines=20> */
.L_x_15954:
        /* <DEDUP_REMOVED lines=13> */
.L_x_15956:
[----:B------:R-:W-:Y:S05]  /*1fd80*/  BSYNC.RECONVERGENT B2 ;  /* 0x0000000000027941 */ /* 0x000fea0003800200 */
.L_x_15955:
        /* <DEDUP_REMOVED lines=58> */
.L_x_15953:
[----:B------:R-:W-:Y:S05]  /*20130*/  BSYNC.RECONVERGENT B1 ;  /* 0x0000000000017941 */ /* 0x000fea0003800200 */
.L_x_15952:
        /* <DEDUP_REMOVED lines=24> */
.L_x_15959:
        /* <DEDUP_REMOVED lines=13> */
.L_x_15961:
[----:B------:R-:W-:Y:S05]  /*20390*/  BSYNC.RECONVERGENT B2 ;  /* 0x0000000000027941 */ /* 0x000fea0003800200 */
.L_x_15960:
        /* <DEDUP_REMOVED lines=58> */
.L_x_15958:
[----:B------:R-:W-:Y:S05]  /*20740*/  BSYNC.RECONVERGENT B1 ;  /* 0x0000000000017941 */ /* 0x000fea0003800200 */
.L_x_15957:
        /* <DEDUP_REMOVED lines=20> */
.L_x_15964:
        /* <DEDUP_REMOVED lines=13> */
.L_x_15966:
[----:B------:R-:W-:Y:S05]  /*20960*/  BSYNC.RECONVERGENT B2 ;  /* 0x0000000000027941 */ /* 0x000fea0003800200 */
.L_x_15965:
        /* <DEDUP_REMOVED lines=58> */
.L_x_15963:
[----:B------:R-:W-:Y:S05]  /*20d10*/  BSYNC.RECONVERGENT B1 ;  /* 0x0000000000017941 */ /* 0x000fea0003800200 */
.L_x_15962:
        /* <DEDUP_REMOVED lines=23> */
.L_x_15969:
        /* <DEDUP_REMOVED lines=13> */
.L_x_15971:
[----:B------:R-:W-:Y:S05]  /*20f60*/  BSYNC.RECONVERGENT B2 ;  /* 0x0000000000027941 */ /* 0x000fea0003800200 */
.L_x_15970:
        /* <DEDUP_REMOVED lines=58> */
.L_x_15968:
[----:B------:R-:W-:Y:S05]  /*21310*/  BSYNC.RECONVERGENT B1 ;  /* 0x0000000000017941 */ /* 0x000fea0003800200 */
.L_x_15967:
        /* <DEDUP_REMOVED lines=18> */
.L_x_15974:
        /* <DEDUP_REMOVED lines=13> */
.L_x_15976:
[----:B------:R-:W-:Y:S05]  /*21510*/  BSYNC.RECONVERGENT B2 ;  /* 0x0000000000027941 */ /* 0x000fea0003800200 */
.L_x_15975:
        /* <DEDUP_REMOVED lines=58> */
.L_x_15973:
[----:B------:R-:W-:Y:S05]  /*218c0*/  BSYNC.RECONVERGENT B1 ;  /* 0x0000000000017941 */ /* 0x000fea0003800200 */
.L_x_15972:
        /* <DEDUP_REMOVED lines=24> */
.L_x_15979:
        /* <DEDUP_REMOVED lines=13> */
.L_x_15981:
[----:B------:R-:W-:Y:S05]  /*21b20*/  BSYNC.RECONVERGENT B2 ;  /* 0x0000000000027941 */ /* 0x000fea0003800200 */
.L_x_15980:
        /* <DEDUP_REMOVED lines=58> */
.L_x_15978:
[----:B------:R-:W-:Y:S05]  /*21ed0*/  BSYNC.RECONVERGENT B1 ;  /* 0x0000000000017941 */ /* 0x000fea0003800200 */
.L_x_15977:
        /* <DEDUP_REMOVED lines=18> */
.L_x_15984:
        /* <DEDUP_REMOVED lines=13> */
.L_x_15986:
[----:B------:R-:W-:Y:S05]  /*220d0*/  BSYNC.RECONVERGENT B2 ;  /* 0x0000000000027941 */ /* 0x000fea0003800200 */
.L_x_15985:
        /* <DEDUP_REMOVED lines=58> */
.L_x_15983:
[----:B------:R-:W-:Y:S05]  /*22480*/  BSYNC.RECONVERGENT B1 ;  /* 0x0000000000017941 */ /* 0x000fea0003800200 */
.L_x_15982:
        /* <DEDUP_REMOVED lines=23> */
.L_x_15989:
        /* <DEDUP_REMOVED lines=13> */
.L_x_15991:
[----:B------:R-:W-:Y:S05]  /*226d0*/  BSYNC.RECONVERGENT B2 ;  /* 0x0000000000027941 */ /* 0x000fea0003800200 */
.L_x_15990:
        /* <DEDUP_REMOVED lines=58> */
.L_x_15988:
[----:B------:R-:W-:Y:S05]  /*22a80*/  BSYNC.RECONVERGENT B1 ;  /* 0x0000000000017941 */ /* 0x000fea0003800200 */
.L_x_15987:
        /* <DEDUP_REMOVED lines=18> */
.L_x_15994:
        /* <DEDUP_REMOVED lines=13> */
.L_x_15996:
[----:B------:R-:W-:Y:S05]  /*22c80*/  BSYNC.RECONVERGENT B2 ;  /* 0x0000000000027941 */ /* 0x000fea0003800200 */
.L_x_15995:
        /* <DEDUP_REMOVED lines=58> */
.L_x_15993:
[----:B------:R-:W-:Y:S05]  /*23030*/  BSYNC.RECONVERGENT B1 ;  /* 0x0000000000017941 */ /* 0x000fea0003800200 */
.L_x_15992:
        /* <DEDUP_REMOVED lines=24> */
.L_x_15999:
        /* <DEDUP_REMOVED lines=13> */
.L_x_16001:
[----:B------:R-:W-:Y:S05]  /*23290*/  BSYNC.RECONVERGENT B2 ;  /* 0x0000000000027941 */ /* 0x000fea0003800200 */
.L_x_16000:
        /* <DEDUP_REMOVED lines=58> */
.L_x_15998:
[----:B------:R-:W-:Y:S05]  /*23640*/  BSYNC.RECONVERGENT B1 ;  /* 0x0000000000017941 */ /* 0x000fea0003800200 */
.L_x_15997:
        /* <DEDUP_REMOVED lines=18> */
.L_x_16004:
        /* <DEDUP_REMOVED lines=15> */
.L_x_16006:
[----:B------:R-:W-:Y:S05]  /*23860*/  BSYNC.RECONVERGENT B2 ;  /* 0x0000000000027941 */ /* 0x000fea0003800200 */
.L_x_16005:
        /* <DEDUP_REMOVED lines=58> */
.L_x_16003:
[----:B------:R-:W-:Y:S05]  /*23c10*/  BSYNC.RECONVERGENT B1 ;  /* 0x0000000000017941 */ /* 0x000fea0003800200 */
.L_x_16002:
        /* <DEDUP_REMOVED lines=11> */
.L_x_15926:
        /* <DEDUP_REMOVED lines=16> */
.L_x_16010:
        /* <DEDUP_REMOVED lines=13> */
.L_x_16012:
[----:B------:R-:W-:Y:S05]  /*23ea0*/  BSYNC.RECONVERGENT B2 ;  /* 0x0000000000027941 */ /* 0x000fea0003800200 */
.L_x_16011:
        /* <DEDUP_REMOVED lines=57> */
.L_x_16009:
[----:B------:R-:W-:Y:S05]  /*24240*/  BSYNC.RECONVERGENT B1 ;  /* 0x0000000000017941 */ /* 0x000fea0003800200 */
.L_x_16008:
[----:B------:R-:W1:Y:S01]  /*24250*/  LDC R225, c[0x0][0x404] ;  /* 0x00010100ffe17b82 */ /* 0x000e620000000800 */
[----:B------:R-:W-:Y:S01]  /*24260*/  I2FP.F32.U32 R209, R208 ;  /* 0x000000d000d17245 */ /* 0x000fe20000201000 */
[----:B0-----:R-:W-:Y:S01]  /*24270*/  HFMA2 R228, -RZ, RZ, 0.1171875, 0 ;  /* 0x2f800000ffe47431 */ /* 0x001fe200000001ff */
[----:B------:R-:W-:Y:S01]  /*24280*/  LOP3.LUT R242, R242, 0xffffffef, RZ, 0xc0, !PT ;  /* 0xffffffeff2f27812 */ /* 0x000fe200078ec0ff */
[----:B------:R-:W-:Y:S01]  /*24290*/  BSSY.RECONVERGENT B1, `(.L_x_16013) ;  /* 0x0000059000017945 */ /* 0x000fe20003800200 */
[----:B-----5:R-:W-:Y:S02]  /*242a0*/  HADD2.F32 R227, -RZ, R212.H0_H0 ;  /* 0x200000d4ffe37230 */ /* 0x020fe40000004100 */
[----:B------:R-:W-:Y:S01]  /*242b0*/  FFMA.FTZ R208, R209, R228, 1.1641532182693481445e-10 ;  /* 0x2f000000d1d07423 */ /* 0x000fe200000100e4 */
[----:B------:R-:W-:Y:S02]  /*242c0*/  IMAD.MOV.U32 R211, RZ, RZ, 0x2 ;  /* 0x00000002ffd37424 */ /* 0x000fe400078e00ff */
[----:B------:R-:W-:-:S02]  /*242d0*/  IMAD.MOV.U32 R209, RZ, RZ, R234 ;  /* 0x000000ffffd17224 */ /* 0x000fc400078e00ea */
[----:B-1----:R-:W-:-:S13]  /*242e0*/  FSETP.LE.FTZ.AND P2, PT, R208, R225, PT ;  /* 0x000000e1d000720b */ /* 0x002fda0003f53000 */
        /* <DEDUP_REMOVED lines=11> */
.L_x_16015:
        /* <DEDUP_REMOVED lines=13> */
.L_x_16017:
[----:B------:R-:W-:Y:S05]  /*24470*/  BSYNC.RECONVERGENT B2 ;  /* 0x0000000000027941 */ /* 0x000fea0003800200 */
.L_x_16016:
        /* <DEDUP_REMOVED lines=58> */
.L_x_16014:
[----:B------:R-:W-:Y:S05]  /*24820*/  BSYNC.RECONVERGENT B1 ;  /* 0x0000000000017941 */ /* 0x000fea0003800200 */
.L_x_16013:
        /* <DEDUP_REMOVED lines=19> */
.L_x_16020:
        /* <DEDUP_REMOVED lines=13> */
.L_x_16022:
[----:B------:R-:W-:Y:S05]  /*24a30*/  BSYNC.RECONVERGENT B2 ;  /* 0x0000000000027941 */ /* 0x000fea0003800200 */
.L_x_16021:
        /* <DEDUP_REMOVED lines=58> */
.L_x_16019:
[----:B------:R-:W-:Y:S05]  /*24de0*/  BSYNC.RECONVERGENT B1 ;  /* 0x0000000000017941 */ /* 0x000fea0003800200 */
.L_x_16018:
        /* <DEDUP_REMOVED lines=19> */
.L_x_16025:
        /* <DEDUP_REMOVED lines=13> */
.L_x_16027:
[----:B------:R-:W-:Y:S05]  /*24ff0*/  BSYNC.RECONVERGENT B2 ;  /* 0x0000000000027941 */ /* 0x000fea0003800200 */
.L_x_16026:
        /* <DEDUP_REMOVED lines=58> */
.L_x_16024:
[----:B------:R-:W-:Y:S05]  /*253a0*/  BSYNC.RECONVERGENT B1 ;  /* 0x0000000000017941 */ /* 0x000fea0003800200 */
.L_x_16023:
        /* <DEDUP_REMOVED lines=19> */
.L_x_16030:
        /* <DEDUP_REMOVED lines=13> */
.L_x_16032:
[----:B------:R-:W-:Y:S05]  /*255b0*/  BSYNC.RECONVERGENT B2 ;  /* 0x0000000000027941 */ /* 0x000fea0003800200 */
.L_x_16031:
        /* <DEDUP_REMOVED lines=58> */
.L_x_16029:
[----:B------:R-:W-:Y:S05]  /*25960*/  BSYNC.RECONVERGENT B1 ;  /* 0x0000000000017941 */ /* 0x000fea0003800200 */
.L_x_16028:
        /* <DEDUP_REMOVED lines=17> */
.L_x_16035:
        /* <DEDUP_REMOVED lines=13> */
.L_x_16037:
[----:B------:R-:W-:Y:S05]  /*25b50*/  BSYNC.RECONVERGENT B2 ;  /* 0x0000000000027941 */ /* 0x000fea0003800200 */
.L_x_16036:
        /* <DEDUP_REMOVED lines=58> */
.L_x_16034:
[----:B------:R-:W-:Y:S05]  /*25f00*/  BSYNC.RECONVERGENT B1 ;  /* 0x0000000000017941 */ /* 0x000fea0003800200 */
.L_x_16033:
        /* <DEDUP_REMOVED lines=17> */
.L_x_16040:
        /* <DEDUP_REMOVED lines=13> */
.L_x_16042:
[----:B------:R-:W-:Y:S05]  /*260f0*/  BSYNC.RECONVERGENT B2 ;  /* 0x0000000000027941 */ /* 0x000fea0003800200 */
.L_x_16041:
        /* <DEDUP_REMOVED lines=58> */
.L_x_16039:
[----:B------:R-:W-:Y:S05]  /*264a0*/  BSYNC.RECONVERGENT B1 ;  /* 0x0000000000017941 */ /* 0x000fea0003800200 */
.L_x_16038:
        /* <DEDUP_REMOVED lines=17> */
.L_x_16045:
        /* <DEDUP_REMOVED lines=13> */
.L_x_16047:
[----:B------:R-:W-:Y:S05]  /*26690*/  BSYNC.RECONVERGENT B2 ;  /* 0x0000000000027941 */ /* 0x000fea0003800200 */
.L_x_16046:
        /* <DEDUP_REMOVED lines=58> */
.L_x_16044:
[----:B------:R-:W-:Y:S05]  /*26a40*/  BSYNC.RECONVERGENT B1 ;  /* 0x0000000000017941 */ /* 0x000fea0003800200 */
.L_x_16043:
        /* <DEDUP_REMOVED lines=37> */
.L_x_16007:
        /* <DEDUP_REMOVED lines=44> */
.L_x_16048:
[----:B------:R-:W-:Y:S01]  /*26f60*/  MOV R233, R226 ;  /* 0x000000e200e97202 */ /* 0x000fe20000000f00 */
[----:B------:R-:W-:-:S07]  /*26f70*/  VIADD R224, R224, 0x80 ;  /* 0x00000080e0e07836 */ /* 0x000fce0000000000 */
.L_x_15925:
[----:B------:R-:W-:Y:S05]  /*26f80*/  BSYNC.RECONVERGENT B0 ;  /* 0x0000000000007941 */ /* 0x000fea0003800200 */
.L_x_15924:
        /* <DEDUP_REMOVED lines=36> */
.L_x_16054:
        /* <DEDUP_REMOVED lines=13> */
.L_x_16056:
[----:B------:R-:W-:Y:S05]  /*272a0*/  BSYNC.RECONVERGENT B2 ;  /* 0x0000000000027941 */ /* 0x000fea0003800200 */
.L_x_16055:
        /* <DEDUP_REMOVED lines=57> */
.L_x_16053:
[----:B------:R-:W-:Y:S05]  /*27640*/  BSYNC.RECONVERGENT B1 ;  /* 0x0000000000017941 */ /* 0x000fea0003800200 */
.L_x_16052:
[----:B------:R-:W1:Y:S01]  /*27650*/  LDC R225, c[0x0][0x404] ;  /* 0x00010100ffe17b82 */ /* 0x000e620000000800 */
[----:B------:R-:W-:Y:S01]  /*27660*/  I2FP.F32.U32 R2, R2 ;  /* 0x0000000200027245 */ /* 0x000fe20000201000 */
[----:B------:R-:W-:Y:S01]  /*27670*/  IMAD.MOV.U32 R227, RZ, RZ, 0x2f800000 ;  /* 0x2f800000ffe37424 */ /* 0x000fe200078e00ff */
[----:B------:R-:W-:Y:S01]  /*27680*/  ISETP.NE.AND P2, PT, R6, 0x1, PT ;  /* 0x000000010600780c */ /* 0x000fe20003f45270 */
[----:B-----5:R-:W-:Y:S01]  /*27690*/  HADD2.F32 R3, -RZ, R220.H0_H0 ;  /* 0x200000dcff037230 */ /* 0x020fe20000004100 */
[----:B------:R-:W-:Y:S01]  /*276a0*/  LOP3.LUT R242, R242, 0xffffffef, RZ, 0xc0, !PT ;  /* 0xffffffeff2f27812 */ /* 0x000fe200078ec0ff */
[----:B------:R-:W-:Y:S01]  /*276b0*/  FFMA.FTZ R4, R2, R227, 1.1641532182693481445e-10 ;  /* 0x2f00000002047423 */ /* 0x000fe200000100e3 */
[----:B------:R-:W-:Y:S01]  /*276c0*/  BSSY.RECONVERGENT B1, `(.L_x_16057) ;  /* 0x0000058000017945 */ /* 0x000fe20003800200 */
[----:B------:R-:W3:Y:S01]  /*276d0*/  LDC R8, c[0x0][0x408] ;  /* 0x00010200ff087b82 */ /* 0x000ee20000000800 */
[----:B------:R-:W-:Y:S02]  /*276e0*/  HFMA2 R7, -RZ, RZ, 0, 1.1920928955078125e-07 ;  /* 0x00000002ff077431 */ /* 0x000fe400000001ff */
        /* <DEDUP_REMOVED lines=13> */
.L_x_16059:
        /* <DEDUP_REMOVED lines=13> */
.L_x_16061:
[----:B------:R-:W-:Y:S05]  /*27890*/  BSYNC.RECONVERGENT B2 ;  /* 0x0000000000027941 */ /* 0x000fea0003800200 */
.L_x_16060:
        /* <DEDUP_REMOVED lines=58> */
.L_x_16058:
[----:B------:R-:W-:Y:S05]  /*27c40*/  BSYNC.RECONVERGENT B1 ;  /* 0x0000000000017941 */ /* 0x000fea0003800200 */
.L_x_16057:
[----:B------:R-:W-:Y:S01]  /*27c50*/  I2FP.F32.U32 R4, R5 ;  /* 0x0000000500047245 */ /* 0x000fe20000201000 */
[----:B------:R-:W-:Y:S01]  /*27c60*/  HADD2.F32 R3, -RZ, R172.H0_H0 ;  /* 0x200000acff037230 */ /* 0x000fe20000004100 */
[----:B------:R-:W-:Y:S03]  /*27c70*/  BSSY.RECONVERGENT B1, `(.L_x_16062) ;  /* 0x000005d000017945 */ /* 0x000fe60003800200 */
[----:B------:R-:W-:Y:S01]  /*27c80*/  FFMA.FTZ R4, R4, R227, 1.1641532182693481445e-10 ;  /* 0x2f00000004047423 */ /* 0x000fe200000100e3 */
[----:B------:R-:W-:-:S04]  /*27c90*/  FMUL.FTZ R3, R3, R8 ;  /* 0x0000000803037220 */ /* 0x000fc80000410000 */
[----:B------:R-:W-:Y:S01]  /*27ca0*/  FSETP.GTU.FTZ.AND P2, PT, R4, R225, PT ;  /* 0x000000e10400720b */ /* 0x000fe20003f5c000 */
[----:B------:R-:W-:-:S03]  /*27cb0*/  IMAD.MOV.U32 R4, RZ, RZ, 0x2 ;  /* 0x00000002ff047424 */ /* 0x000fc600078e00ff */
[----:B--2---:R-:W-:Y:S02]  /*27cc0*/  FSEL R216, R3, RZ, !P2 ;  /* 0x000000ff03d87208 */ /* 0x004fe40005000000 */
        /* <DEDUP_REMOVED lines=15> */
.L_x_16064:
        /* <DEDUP_REMOVED lines=13> */
.L_x_16066:
[----:B------:R-:W-:Y:S05]  /*27e90*/  BSYNC.RECONVERGENT B2 ;  /* 0x0000000000027941 */ /* 0x000fea0003800200 */
.L_x_16065:
        /* <DEDUP_REMOVED lines=58> */
.L_x_16063:
[----:B------:R-:W-:Y:S05]  /*28240*/  BSYNC.RECONVERGENT B1 ;  /* 0x0000000000017941 */ /* 0x000fea0003800200 */
.L_x_16062:
        /* <DEDUP_REMOVED lines=20> */
.L_x_16069:
        /* <DEDUP_REMOVED lines=13> */
.L_x_16071:
[----:B------:R-:W-:Y:S05]  /*28460*/  BSYNC.RECONVERGENT B2 ;  /* 0x0000000000027941 */ /* 0x000fea0003800200 */
.L_x_16070:
        /* <DEDUP_REMOVED lines=58> */
.L_x_16068:
[----:B------:R-:W-:Y:S05]  /*28810*/  BSYNC.RECONVERGENT B1 ;  /* 0x0000000000017941 */ /* 0x000fea0003800200 */
.L_x_16067:
        /* <DEDUP_REMOVED lines=23> */
.L_x_16074:
        /* <DEDUP_REMOVED lines=13> */
.L_x_16076:
[----:B------:R-:W-:Y:S05]  /*28a60*/  BSYNC.RECONVERGENT B2 ;  /* 0x0000000000027941 */ /* 0x000fea0003800200 */
.L_x_16075:
        /* <DEDUP_REMOVED lines=58> */
.L_x_16073:
[----:B------:R-:W-:Y:S05]  /*28e10*/  BSYNC.RECONVERGENT B1 ;  /* 0x0000000000017941 */ /* 0x000fea0003800200 */
.L_x_16072:
        /* <DEDUP_REMOVED lines=20> */
.L_x_16079:
        /* <DEDUP_REMOVED lines=13> */
.L_x_16081:
[----:B------:R-:W-:Y:S05]  /*29030*/  BSYNC.RECONVERGENT B2 ;  /* 0x0000000000027941 */ /* 0x000fea0003800200 */
.L_x_16080:
        /* <DEDUP_REMOVED lines=58> */
.L_x_16078:
[----:B------:R-:W-:Y:S05]  /*293e0*/  BSYNC.RECONVERGENT B1 ;  /* 0x0000000000017941 */ /* 0x000fea0003800200 */
.L_x_16077:
        /* <DEDUP_REMOVED lines=24> */
.L_x_16084:
        /* <DEDUP_REMOVED lines=13> */
.L_x_16086:
[----:B------:R-:W-:Y:S05]  /*29640*/  BSYNC.RECONVERGENT B2 ;  /* 0x0000000000027941 */ /* 0x000fea0003800200 */
.L_x_16085:
        /* <DEDUP_REMOVED lines=58> */
.L_x_16083:
[----:B------:R-:W-:Y:S05]  /*299f0*/  BSYNC.RECONVERGENT B1 ;  /* 0x0000000000017941 */ /* 0x000fea0003800200 */
.L_x_16082:
        /* <DEDUP_REMOVED lines=20> */
.L_x_16089:
        /* <DEDUP_REMOVED lines=13> */
.L_x_16091:
[----:B------:R-:W-:Y:S05]  /*29c10*/  BSYNC.RECONVERGENT B2 ;  /* 0x0000000000027941 */ /* 0x000fea0003800200 */
.L_x_16090:
        /* <DEDUP_REMOVED lines=58> */
.L_x_16088:
[----:B------:R-:W-:Y:S05]  /*29fc0*/  BSYNC.RECONVERGENT B1 ;  /* 0x0000000000017941 */ /* 0x000fea0003800200 */
.L_x_16087:
        /* <DEDUP_REMOVED lines=23> */
.L_x_16094:
        /* <DEDUP_REMOVED lines=13> */
.L_x_16096:
[----:B------:R-:W-:Y:S05]  /*2a210*/  BSYNC.RECONVERGENT B2 ;  /* 0x0000000000027941 */ /* 0x000fea0003800200 */
.L_x_16095:
        /* <DEDUP_REMOVED lines=58> */
.L_x_16093:
[----:B------:R-:W-:Y:S05]  /*2a5c0*/  BSYNC.RECONVERGENT B1 ;  /* 0x0000000000017941 */ /* 0x000fea0003800200 */
.L_x_16092:
        /* <DEDUP_REMOVED lines=18> */
.L_x_16099:
        /* <DEDUP_REMOVED lines=13> */
.L_x_16101:
[----:B------:R-:W-:Y:S05]  /*2a7c0*/  BSYNC.RECONVERGENT B2 ;  /* 0x0000000000027941 */ /* 0x000fea0003800200 */
.L_x_16100:
        /* <DEDUP_REMOVED lines=58> */
.L_x_16098:
[----:B------:R-:W-:Y:S05]  /*2ab70*/  BSYNC.RECONVERGENT B1 ;  /* 0x0000000000017941 */ /* 0x000fea0003800200 */
.L_x_16097:
[----:B------:R-:W-:Y:S01]  /*2ab80*/  I2FP.F32.U32 R6, R7 ;  /* 0x0000000700067245 */ /* 0x000fe20000201000 */
[----:B------:R-:W-:Y:S01]  /*2ab90*/  HADD2.F32 R7, -RZ, R174.H0_H0 ;  /* 0x200000aeff077230 */ /* 0x000fe20000004100 */
[----:B------:R-:W-:Y:S01]  /*2aba0*/  FSEL R5, R5, RZ, P2 ;  /* 0x000000ff05057208 */ /* 0x000fe20001000000 */
[----:B------:R-:W-:Y:S01]  /*2abb0*/  BSSY.RECONVERGENT B1, `(.L_x_16102) ;  /* 0x000005d000017945 */ /* 0x000fe20003800200 */
[----:B0-----:R-:W-:Y:S02]  /*2abc0*/  HFMA2 R228, -RZ, RZ, 0, 1.1920928955078125e-07 ;  /* 0x00000002ffe47431 */ /* 0x001fe400000001ff */
        /* <DEDUP_REMOVED lines=19> */
.L_x_16104:
        /* <DEDUP_REMOVED lines=13> */
.L_x_16106:
[----:B------:R-:W-:Y:S05]  /*2add0*/  BSYNC.RECONVERGENT B2 ;  /* 0x0000000000027941 */ /* 0x000fea0003800200 */
.L_x_16105:
        /* <DEDUP_REMOVED lines=58> */
.L_x_16103:
[----:B------:R-:W-:Y:S05]  /*2b180*/  BSYNC.RECONVERGENT B1 ;  /* 0x0000000000017941 */ /* 0x000fea0003800200 */
.L_x_16102:
        /* <DEDUP_REMOVED lines=18> */
.L_x_16109:
        /* <DEDUP_REMOVED lines=13> */
.L_x_16111:
[----:B------:R-:W-:Y:S05]  /*2b380*/  BSYNC.RECONVERGENT B2 ;  /* 0x0000000000027941 */ /* 0x000fea0003800200 */
.L_x_16110:
        /* <DEDUP_REMOVED lines=58> */
.L_x_16108:
[----:B------:R-:W-:Y:S05]  /*2b730*/  BSYNC.RECONVERGENT B1 ;  /* 0x0000000000017941 */ /* 0x000fea0003800200 */
.L_x_16107:
        /* <DEDUP_REMOVED lines=23> */
.L_x_16114:
        /* <DEDUP_REMOVED lines=13> */
.L_x_16116:
[----:B------:R-:W-:Y:S05]  /*2b980*/  BSYNC.RECONVERGENT B2 ;  /* 0x0000000000027941 */ /* 0x000fea0003800200 */
.L_x_16115:
        /* <DEDUP_REMOVED lines=58> */
.L_x_16113:
[----:B------:R-:W-:Y:S05]  /*2bd30*/  BSYNC.RECONVERGENT B1 ;  /* 0x0000000000017941 */ /* 0x000fea0003800200 */
.L_x_16112:
        /* <DEDUP_REMOVED lines=18> */
.L_x_16119:
        /* <DEDUP_REMOVED lines=13> */
.L_x_16121:
[----:B------:R-:W-:Y:S05]  /*2bf30*/  BSYNC.RECONVERGENT B2 ;  /* 0x0000000000027941 */ /* 0x000fea0003800200 */
.L_x_16120:
        /* <DEDUP_REMOVED lines=58> */
.L_x_16118:
[----:B------:R-:W-:Y:S05]  /*2c2e0*/  BSYNC.RECONVERGENT B1 ;  /* 0x0000000000017941 */ /* 0x000fea0003800200 */
.L_x_16117:
        /* <DEDUP_REMOVED lines=24> */
.L_x_16124:
        /* <DEDUP_REMOVED lines=13> */
.L_x_16126:
[----:B------:R-:W-:Y:S05]  /*2c540*/  BSYNC.RECONVERGENT B2 ;  /* 0x0000000000027941 */ /* 0x000fea0003800200 */
.L_x_16125:
        /* <DEDUP_REMOVED lines=58> */
.L_x_16123:
[----:B------:R-:W-:Y:S05]  /*2c8f0*/  BSYNC.RECONVERGENT B1 ;  /* 0x0000000000017941 */ /* 0x000fea0003800200 */
.L_x_16122:
        /* <DEDUP_REMOVED lines=18> */
.L_x_16129:
        /* <DEDUP_REMOVED lines=15> */
.L_x_16131:
[----:B------:R-:W-:Y:S05]  /*2cb10*/  BSYNC.RECONVERGENT B2 ;  /* 0x0000000000027941 */ /* 0x000fea0003800200 */
.L_x_16130:
        /* <DEDUP_REMOVED lines=58> */
.L_x_16128:
[----:B------:R-:W-:Y:S05]  /*2cec0*/  BSYNC.RECONVERGENT B1 ;  /* 0x0000000000017941 */ /* 0x000fea0003800200 */
.L_x_16127:
        /* <DEDUP_REMOVED lines=11> */
.L_x_16051:
        /* <DEDUP_REMOVED lines=16> */
.L_x_16135:
        /* <DEDUP_REMOVED lines=13> */
.L_x_16137:
[----:B------:R-:W-:Y:S05]  /*2d150*/  BSYNC.RECONVERGENT B2 ;  /* 0x0000000000027941 */ /* 0x000fea0003800200 */
.L_x_16136:
        /* <DEDUP_REMOVED lines=57> */
.L_x_16134:
[----:B------:R-:W-:Y:S05]  /*2d4f0*/  BSYNC.RECONVERGENT B1 ;  /* 0x0000000000017941 */ /* 0x000fea0003800200 */
.L_x_16133:
        /* <DEDUP_REMOVED lines=21> */
.L_x_16140:
        /* <DEDUP_REMOVED lines=13> */
.L_x_16142:
[----:B------:R-:W-:Y:S05]  /*2d720*/  BSYNC.RECONVERGENT B2 ;  /* 0x0000000000027941 */ /* 0x000fea0003800200 */
.L_x_16141:
        /* <DEDUP_REMOVED lines=58> */
.L_x_16139:
[----:B------:R-:W-:Y:S05]  /*2dad0*/  BSYNC.RECONVERGENT B1 ;  /* 0x0000000000017941 */ /* 0x000fea0003800200 */
.L_x_16138:
        /* <DEDUP_REMOVED lines=19> */
.L_x_16145:
        /* <DEDUP_REMOVED lines=13> */
.L_x_16147:
[----:B------:R-:W-:Y:S05]  /*2dce0*/  BSYNC.RECONVERGENT B2 ;  /* 0x0000000000027941 */ /* 0x000fea0003800200 */
.L_x_16146:
        /* <DEDUP_REMOVED lines=58> */
.L_x_16144:
[----:B------:R-:W-:Y:S05]  /*2e090*/  BSYNC.RECONVERGENT B1 ;  /* 0x0000000000017941 */ /* 0x000fea0003800200 */
.L_x_16143:
        /* <DEDUP_REMOVED lines=19> */
.L_x_16150:
        /* <DEDUP_REMOVED lines=13> */
.L_x_16152:
[----:B------:R-:W-:Y:S05]  /*2e2a0*/  BSYNC.RECONVERGENT B2 ;  /* 0x0000000000027941 */ /* 0x000fea0003800200 */
.L_x_16151:
        /* <DEDUP_REMOVED lines=58> */
.L_x_16149:
[----:B------:R-:W-:Y:S05]  /*2e650*/  BSYNC.RECONVERGENT B1 ;  /* 0x0000000000017941 */ /* 0x000fea0003800200 */
.L_x_16148:
        /* <DEDUP_REMOVED lines=19> */
.L_x_16155:
        /* <DEDUP_REMOVED lines=13> */
.L_x_16157:
[----:B------:R-:W-:Y:S05]  /*2e860*/  BSYNC.RECONVERGENT B2 ;  /* 0x0000000000027941 */ /* 0x000fea0003800200 */
.L_x_16156:
        /* <DEDUP_REMOVED lines=58> */
.L_x_16154:
[----:B------:R-:W-:Y:S05]  /*2ec10*/  BSYNC.RECONVERGENT B1 ;  /* 0x0000000000017941 */ /* 0x000fea0003800200 */
.L_x_16153:
        /* <DEDUP_REMOVED lines=17> */
.L_x_16160:
        /* <DEDUP_REMOVED lines=13> */
.L_x_16162:
[----:B------:R-:W-:Y:S05]  /*2ee00*/  BSYNC.RECONVERGENT B2 ;  /* 0x0000000000027941 */ /* 0x000fea0003800200 */
.L_x_16161:
        /* <DEDUP_REMOVED lines=58> */
.L_x_16159:
[----:B------:R-:W-:Y:S05]  /*2f1b0*/  BSYNC.RECONVERGENT B1 ;  /* 0x0000000000017941 */ /* 0x000fea0003800200 */
.L_x_16158:
        /* <DEDUP_REMOVED lines=17> */
.L_x_16165:
        /* <DEDUP_REMOVED lines=13> */
.L_x_16167:
[----:B------:R-:W-:Y:S05]  /*2f3a0*/  BSYNC.RECONVERGENT B2 ;  /* 0x0000000000027941 */ /* 0x000fea0003800200 */
.L_x_16166:
        /* <DEDUP_REMOVED lines=58> */
.L_x_16164:
[----:B------:R-:W-:Y:S05]  /*2f750*/  BSYNC.RECONVERGENT B1 ;  /* 0x0000000000017941 */ /* 0x000fea0003800200 */
.L_x_16163:
        /* <DEDUP_REMOVED lines=17> */
.L_x_16170:
        /* <DEDUP_REMOVED lines=13> */
.L_x_16172:
[----:B------:R-:W-:Y:S05]  /*2f940*/  BSYNC.RECONVERGENT B2 ;  /* 0x0000000000027941 */ /* 0x000fea0003800200 */
.L_x_16171:
        /* <DEDUP_REMOVED lines=58> */
.L_x_16169:
[----:B------:R-:W-:Y:S05]  /*2fcf0*/  BSYNC.RECONVERGENT B1 ;  /* 0x0000000000017941 */ /* 0x000fea0003800200 */
.L_x_16168:
        /* <DEDUP_REMOVED lines=37> */
.L_x_16132:
        /* <DEDUP_REMOVED lines=45> */
.L_x_16050:
[----:B------:R-:W-:Y:S05]  /*30220*/  BSYNC.RECONVERGENT B0 ;  /* 0x0000000000007941 */ /* 0x000fea0003800200 */
.L_x_16049:
        /* <DEDUP_REMOVED lines=161> */
.L_x_16174:
[----:B------:R-:W-:Y:S05]  /*30c40*/  BSYNC.RECONVERGENT B0 ;  /* 0x0000000000007941 */ /* 0x000fea0003800200 */
.L_x_16173:
        /* <DEDUP_REMOVED lines=13> */
.L_x_16176:
[----:B------:R-:W-:Y:S05]  /*30d20*/  BSYNC.RECONVERGENT B0 ;  /* 0x0000000000007941 */ /* 0x000fea0003800200 */
.L_x_16175:
        /* <DEDUP_REMOVED lines=69> */
[----:B------:R-:W-:Y:S01]  /*31180*/  F2FP.F16.F32.PACK_AB R224, R225, R224 ;  /* 0x000000e0e1e0723e */ /* 0x000fe200000000ff */
[----:B------:R-:W-:Y:S01]  /*31190*/  FFMA.FTZ R228, R228, R23, R139 ;  /* 0x00000017e4e47223 */ /* 0x000fe2000001008b */
[----:B------:R-:W-:Y:S01]  /*311a0*/  F2FP.F16.F32.PACK_AB R225, R227, R226 ;  /* 0x000000e2e3e1723e */ /* 0x000fe200000000ff */
        /* <DEDUP_REMOVED lines=10> */
[----:B------:R-:W-:Y:S01]  /*31250*/  F2FP.F16.F32.PACK_AB R226, R227, R226 ;  /* 0x000000e2e3e2723e */ /* 0x000fe200000000ff */
[C---:B------:R-:W-:Y:S01]  /*31260*/  FFMA.FTZ R227, R231.reuse, R18, R102 ;  /* 0x00000012e7e37223 */ /* 0x040fe20000010066 */
[----:B------:R-:W-:-:S04]  /*31270*/  FFMA.FTZ R231, R231, R26, R134 ;  /* 0x0000001ae7e77223 */ /* 0x000fc80000010086 */
[----:B------:R-:W-:Y:S02]  /*31280*/  F2FP.F16.F32.PACK_AB R227, R246, R227 ;  /* 0x000000e3f6e3723e */ /* 0x000fe400000000ff */
[----:B------:R-:W0:Y:S01]  /*31290*/  LDC.64 R246, c[0x0][0x428] ;  /* 0x00010a00fff67b82 */ /* 0x000e220000000a00 */
[----:B------:R-:W-:Y:S01]  /*312a0*/  F2FP.F16.F32.PACK_AB R231, R250, R231 ;  /* 0x000000e7fae7723e */ /* 0x000fe200000000ff */
[----:B------:R-:W-:Y:S01]  /*312b0*/  FFMA.FTZ R250, R229, R20, R136 ;  /* 0x00000014e5fa7223 */ /* 0x000fe20000010088 */
[----:B------:R-:W-:Y:S01]  /*312c0*/  FFMA.FTZ R229, R249, R22, R138 ;  /* 0x00000016f9e57223 */ /* 0x000fe2000001008a */
[----:B------:R-:W-:Y:S01]  /*312d0*/  FFMA.FTZ R249, R230, R21, R137 ;  /* 0x00000015e6f97223 */ /* 0x000fe20000010089 */
[----:B------:R-:W-:-:S03]  /*312e0*/  F2FP.F16.F32.PACK_AB R230, R248, R251 ;  /* 0x000000fbf8e6723e */ /* 0x000fc600000000ff */
[----:B------:R-:W-:Y:S02]  /*312f0*/  F2FP.F16.F32.PACK_AB R229, R228, R229 ;  /* 0x000000e5e4e5723e */ /* 0x000fe400000000ff */
[----:B------:R-:W-:Y:S01]  /*31300*/  F2FP.F16.F32.PACK_AB R228, R249, R250 ;  /* 0x000000faf9e4723e */ /* 0x000fe200000000ff */
[----:B0-----:R-:W-:-:S05]  /*31310*/  IMAD.WIDE.U32 R246, R10, 0x10, R246 ;  /* 0x000000100af67825 */ /* 0x001fca00078e00f6 */
[----:B------:R0:W-:Y:S02]  /*31320*/  STG.E.128 desc[UR6][R246.64], R224 ;  /* 0x000000e0f6007986 */ /* 0x0001e4000c101d06 */
[----:B0-----:R-:W0:Y:S02]  /*31330*/  LDC.64 R246, c[0x0][0x430] ;  /* 0x00010c00fff67b82 */ /* 0x001e240000000a00 */
[----:B0-----:R-:W-:-:S04]  /*31340*/  IMAD.WIDE.U32 R246, R10, 0x10, R246 ;  /* 0x000000100af67825 */ /* 0x001fc800078e00f6 */
[----:B------:R-:W-:Y:S01]  /*31350*/  VIADD R10, R10, 0x80 ;  /* 0x000000800a0a7836 */ /* 0x000fe20000000000 */
[----:B------:R1:W-:Y:S06]  /*31360*/  STG.E.128 desc[UR6][R246.64], R228 ;  /* 0x000000e4f6007986 */ /* 0x0003ec000c101d06 */
.L_x_16178:
[----:B------:R-:W-:Y:S05]  /*31370*/  BSYNC.RECONVERGENT B0 ;  /* 0x0000000000007941 */ /* 0x000fea0003800200 */
.L_x_16177:
        /* <DEDUP_REMOVED lines=50> */
.L_x_16180:
[----:B------:R-:W-:Y:S05]  /*316a0*/  BSYNC.RECONVERGENT B0 ;  /* 0x0000000000007941 */ /* 0x000fea0003800200 */
.L_x_16179:
        /* <DEDUP_REMOVED lines=47> */
[C---:B0-----:R-:W-:Y:S01]  /*319a0*/  IMAD.WIDE.U32 R246, R10.reuse, 0x10, R246 ;  /* 0x000000100af67825 */ /* 0x041fe200078e00f6 */
[----:B------:R-:W-:-:S04]  /*319b0*/  IADD3 R10, PT, PT, R10, 0x80, RZ ;  /* 0x000000800a0a7810 */ /* 0x000fc80007ffe0ff */
[----:B------:R3:W-:Y:S03]  /*319c0*/  STG.E.128 desc[UR6][R246.64], R228 ;  /* 0x000000e4f6007986 */ /* 0x0007e6000c101d06 */
.L_x_16182:
[----:B------:R-:W-:Y:S05]  /*319d0*/  BSYNC.RECONVERGENT B0 ;  /* 0x0000000000007941 */ /* 0x000fea0003800200 */
.L_x_16181:
        /* <DEDUP_REMOVED lines=50> */
.L_x_16184:
[----:B------:R-:W-:Y:S05]  /*31d00*/  BSYNC.RECONVERGENT B0 ;  /* 0x0000000000007941 */ /* 0x000fea0003800200 */
.L_x_16183:
        /* <DEDUP_REMOVED lines=20> */
[----:B------:R-:W-:Y:S01]  /*31e50*/  F2FP.F16.F32.PACK_AB R224, R225, R224 ;  /* 0x000000e0e1e0723e */ /* 0x000fe200000000ff */
[----:B------:R-:W-:Y:S01]  /*31e60*/  FMUL.FTZ R250, R245, R244 ;  /* 0x000000f4f5fa7220 */ /* 0x000fe20000410000 */
[----:B------:R-:W-:Y:S01]  /*31e70*/  FFMA.FTZ R225, R249, R150, R162 ;  /* 0x00000096f9e17223 */ /* 0x000fe200000100a2 */
[----:B------:R-:W-:Y:S01]  /*31e80*/  FFMA.FTZ R226, R230, R151, R163 ;  /* 0x00000097e6e27223 */ /* 0x000fe200000100a3 */
[----:B------:R-:W-:Y:S01]  /*31e90*/  FFMA.FTZ R227, R251, R152, R156 ;  /* 0x00000098fbe37223 */ /* 0x000fe2000001009c */
[----:B------:R-:W-:Y:S01]  /*31ea0*/  FFMA.FTZ R244, R248, R153, R157 ;  /* 0x00000099f8f47223 */ /* 0x000fe2000001009d */
[----:B------:R-:W0:Y:S01]  /*31eb0*/  LDC.64 R228, c[0x0][0x428] ;  /* 0x00010a00ffe47b82 */ /* 0x000e220000000a00 */
[----:B------:R-:W-:Y:S01]  /*31ec0*/  FFMA.FTZ R247, R247, R140, R168 ;  /* 0x0000008cf7f77223 */ /* 0x000fe200000100a8 */
[----:B------:R-:W-:Y:S01]  /*31ed0*/  F2FP.F16.F32.PACK_AB R225, R226, R225 ;  /* 0x000000e1e2e1723e */ /* 0x000fe200000000ff */
[----:B------:R-:W-:Y:S01]  /*31ee0*/  FFMA.FTZ R249, R249, R142, R170 ;  /* 0x0000008ef9f97223 */ /* 0x000fe200000100aa */
[----:B------:R-:W-:Y:S01]  /*31ef0*/  F2FP.F16.F32.PACK_AB R226, R244, R227 ;  /* 0x000000e3f4e2723e */ /* 0x000fe200000000ff */
[C---:B------:R-:W-:Y:S01]  /*31f00*/  FFMA.FTZ R227, R231.reuse, R154, R158 ;  /* 0x0000009ae7e37223 */ /* 0x040fe2000001009e */
[C---:B------:R-:W-:Y:S01]  /*31f10*/  FFMA.FTZ R244, R250.reuse, R155, R159 ;  /* 0x0000009bfaf47223 */ /* 0x040fe2000001009f */
[----:B------:R-:W-:Y:S01]  /*31f20*/  FFMA.FTZ R231, R231, R146, R166 ;  /* 0x00000092e7e77223 */ /* 0x000fe200000100a6 */
[----:B------:R-:W-:Y:S01]  /*31f30*/  FFMA.FTZ R250, R250, R147, R167 ;  /* 0x00000093fafa7223 */ /* 0x000fe200000100a7 */
[----:B------:R-:W-:Y:S01]  /*31f40*/  FFMA.FTZ R251, R251, R144, R164 ;  /* 0x00000090fbfb7223 */ /* 0x000fe200000100a4 */
[----:B------:R-:W-:Y:S01]  /*31f50*/  FFMA.FTZ R246, R246, R141, R169 ;  /* 0x0000008df6f67223 */ /* 0x000fe200000100a9 */
[----:B------:R-:W-:-:S02]  /*31f60*/  F2FP.F16.F32.PACK_AB R227, R244, R227 ;  /* 0x000000e3f4e3723e */ /* 0x000fc400000000ff */
[----:B------:R-:W1:Y:S01]  /*31f70*/  LDC.64 R244, c[0x0][0x430] ;  /* 0x00010c00fff47b82 */ /* 0x000e620000000a00 */
[----:B------:R-:W-:Y:S01]  /*31f80*/  F2FP.F16.F32.PACK_AB R231, R250, R231 ;  /* 0x000000e7fae7723e */ /* 0x000fe200000000ff */
[----:B------:R-:W-:Y:S01]  /*31f90*/  FFMA.FTZ R250, R248, R145, R165 ;  /* 0x00000091f8fa7223 */ /* 0x000fe200000100a5 */
[----:B------:R-:W-:-:S04]  /*31fa0*/  FFMA.FTZ R248, R230, R143, R171 ;  /* 0x0000008fe6f87223 */ /* 0x000fc800000100ab */
[----:B------:R-:W-:Y:S01]  /*31fb0*/  F2FP.F16.F32.PACK_AB R230, R250, R251 ;  /* 0x000000fbfae6723e */ /* 0x000fe200000000ff */
[----:B0-----:R-:W-:-:S05]  /*31fc0*/  IMAD.WIDE.U32 R228, R10, 0x10, R228 ;  /* 0x000000100ae47825 */ /* 0x001fca00078e00e4 */
[----:B------:R0:W-:Y:S01]  /*31fd0*/  STG.E.128 desc[UR6][R228.64], R224 ;  /* 0x000000e0e4007986 */ /* 0x0001e2000c101d06 */
[----:B-1----:R-:W-:Y:S01]  /*31fe0*/  IMAD.WIDE.U32 R244, R10, 0x10, R244 ;  /* 0x000000100af47825 */ /* 0x002fe200078e00f4 */
[----:B0-----:R-:W-:Y:S02]  /*31ff0*/  F2FP.F16.F32.PACK_AB R229, R248, R249 ;  /* 0x000000f9f8e5723e */ /* 0x001fe400000000ff */
[----:B------:R-:W-:-:S05]  /*32000*/  F2FP.F16.F32.PACK_AB R228, R246, R247 ;  /* 0x000000f7f6e4723e */ /* 0x000fca00000000ff */
[----:B------:R0:W-:Y:S02]  /*32010*/  STG.E.128 desc[UR6][R244.64], R228 ;  /* 0x000000e4f4007986 */ /* 0x0001e4000c101d06 */
.L_x_16186:
[----:B------:R-:W-:Y:S05]  /*32020*/  BSYNC.RECONVERGENT B0 ;  /* 0x0000000000007941 */ /* 0x000fea0003800200 */
.L_x_16185:
[----:B------:R-:W-:Y:S02]  /*32030*/  UIADD3 UR16, UPT, UPT, UR16, UR14, URZ ;  /* 0x0000000e10107290 */ /* 0x000fe4000fffe0ff */
[----:B------:R-:W-:Y:S02]  /*32040*/  UPLOP3.LUT UP1, UPT, UPT, UPT, UP1, 0x40, 0x4 ;  /* 0x000000000004789c */ /* 0x000fe40003f2e810 */
[----:B------:R-:W-:-:S09]  /*32050*/  UISETP.GE.AND UP0, UPT, UR16, UR15, UPT ;  /* 0x0000000f1000728c */ /* 0x000fd2000bf06270 */
[----:B------:R-:W-:Y:S05]  /*32060*/  BRA.U !UP0, `(.L_x_16187) ;  /* 0xfffffd0508047547 */ /* 0x000fea000b83ffff */
[----:B------:R-:W-:Y:S05]  /*32070*/  EXIT ;  /* 0x000000000000794d */ /* 0x000fea0003800000 */
.L_x_16188:
        /* <DEDUP_REMOVED lines=16> */
.L_x_22360:


//--------------------- .text._ZN10layer_norm31ln_parallel_residual_fwd_kernelINS_13Kernel_traitsIf6__halffS2_fjLj5120ELj1ELj1ELj4ELj16ENS_18Kernel_traits_baseILj5120EfS2_fS2_fjLj128EEEEELb1ELb0ELb1EEEvNS_9FwdParamsE --------------------------
	.section	.text._ZN10layer_norm31ln_parallel_residual_fwd_kernelINS_13Kernel_traitsIf6__halffS2_fjLj5120ELj1ELj1ELj4ELj16ENS_18Kernel_traits_baseILj5120EfS2_fS2_fjLj128EEEEELb1ELb0ELb1EEEvNS_9FwdParamsE,"ax",@progbits
	.align	128
        .global         _ZN10layer_norm31ln_parallel_residual_fwd_kernelINS_13Kernel_traitsIf6__halffS2_fjLj5120ELj1ELj1ELj4ELj16ENS_18Kernel_traits_baseILj5120EfS2_fS2_fjLj128EEEEELb1ELb0ELb1EEEvNS_9FwdParamsE
        .type           _ZN10layer_norm31ln_parallel_residual_fwd_kernelINS_13Kernel_traitsIf6__halffS2_fjLj5120ELj1ELj1ELj4ELj16ENS_18Kernel_traits_baseILj5120EfS2_fS2_fjLj128EEEEELb1ELb0ELb1EEEvNS_9FwdParamsE,@function
        .size           _ZN10layer_norm31ln_parallel_residual_fwd_kernelINS_13Kernel_traitsIf6__halffS2_fjLj5120ELj1ELj1ELj4ELj16ENS_18Kernel_traits_baseILj5120EfS2_fS2_fjLj128EEEEELb1ELb0ELb1EEEvNS_9FwdParamsE,(.L_x_22361 - _ZN10layer_norm31ln_parallel_residual_fwd_kernelINS_13Kernel_traitsIf6__halffS2_fjLj5120ELj1ELj1ELj4ELj16ENS_18Kernel_traits_baseILj5120EfS2_fS2_fjLj128EEEEELb1ELb0ELb1EEEvNS_9FwdParamsE)
        .other          _ZN10layer_norm31ln_parallel_residual_fwd_kernelINS_13Kernel_traitsIf6__halffS2_fjLj5120ELj1ELj1ELj4ELj16ENS_18Kernel_traits_baseILj5120EfS2_fS2_fjLj128EEEEELb1ELb0ELb1EEEvNS_9FwdParamsE,@"STO_CUDA_ENTRY STV_DEFAULT"
_ZN10layer_norm31ln_parallel_residual_fwd_kernelINS_13Kernel_traitsIf6__halffS2_fjLj5120ELj1ELj1ELj4ELj16ENS_18Kernel_traits_baseILj5120EfS2_fS2_fjLj128EEEEELb1ELb0ELb1EEEvNS_9FwdParamsE:
.text._ZN10layer_norm31ln_parallel_residual_fwd_kernelINS_13Kernel_traitsIf6__halffS2_fjLj5120ELj1ELj1ELj4ELj16ENS_18Kernel_traits_baseILj5120EfS2_fS2_fjLj128EEEEELb1ELb0ELb1EEEvNS_9FwdParamsE:
        /* <DEDUP_REMOVED lines=21> */
[----:B---3--:R-:W-:-:S04]  /*0150*/  @P0 IADD3 R6, P1, PT, R4, R9, RZ ;  /* 0x0000000904060210 */ /* 0x008fc80007f3e0ff */
[----:B------:R-:W-:-:S04]  /*0160*/  @P0 IADD3.X R7, PT, PT, RZ, R5, RZ, P1, !PT ;  /* 0x00000005ff070210 */ /* 0x000fc80000ffe4ff */
[--C-:B------:R-:W-:Y:S01]  /*0170*/  SHF.R.U64 R0, R6, 0x2, R7.reuse ;  /* 0x0000000206007819 */ /* 0x100fe20000001207 */
[----:B------:R-:W-:Y:S01]  /*0180*/  UIADD3 UR6, UPT, UPT, UR10, -0x61c88647, URZ ;  /* 0x9e3779b90a067890 */ /* 0x000fe2000fffe0ff */
[----:B------:R-:W-:Y:S01]  /*0190*/  SHF.R.U32.HI R2, RZ, 0x2, R7 ;  /* 0x00000002ff027819 */ /* 0x000fe20000011607 */
        /* <DEDUP_REMOVED lines=87> */
.L_x_16190:
        /* <DEDUP_REMOVED lines=37> */
.L_x_16189:
        /* <DEDUP_REMOVED lines=53> */
.L_x_16192:
        /* <DEDUP_REMOVED lines=56> */
.L_x_16191:
        /* <DEDUP_REMOVED lines=78> */
[----:B------:R-:W-:Y:S02]  /*1510*/  IMAD.MOV.U32 R5, RZ, RZ, RZ ;  /* 0x000000ffff057224 */ /* 0x000fe400078e00ff */
[----:B-1234-:R-:W-:-:S07]  /*1520*/  IMAD R6, R7, -0x326172a9, RZ ;  /* 0xcd9e8d5707067824 */ /* 0x01efce00078e02ff */
.L_x_16572:
[----:B0-----:R-:W-:Y:S01]  /*1530*/  ISETP.NE.U32.AND P0, PT, RZ, UR18, PT ;  /* 0x00000012ff007c0c */ /* 0x001fe2000bf05070 */
[----:B------:R-:W-:Y:S01]  /*1540*/  UIMAD UR4, UR22, UR31, URZ ;  /* 0x0000001f160472a4 */ /* 0x000fe2000f8e02ff */
[----:B-1----:R-:W0:Y:S01]  /*1550*/  LDC.64 R216, c[0x0][0x390] ;  /* 0x0000e400ffd87b82 */ /* 0x002e220000000a00 */
        /* <DEDUP_REMOVED lines=46> */
.L_x_16195:
        /* <DEDUP_REMOVED lines=12> */
.L_x_16196:
        /* <DEDUP_REMOVED lines=43> */
.L_x_16194:
[----:B------:R-:W-:Y:S01]  /*1bb0*/  ISETP.NE.AND P1, PT, R19, 0x1, PT ;  /* 0x000000011300780c */ /* 0x000fe20003f25270 */
[----:B------:R-:W-:Y:S01]  /*1bc0*/  UMOV UR4, UR6 ;  /* 0x0000000600047c82 */ /* 0x000fe20008000000 */
[----:B------:R-:W-:Y:S01]  /*1bd0*/  I2FP.F32.U32 R16, R16 ;  /* 0x0000001000107245 */ /* 0x000fe20000201000 */
[----:B------:R-:W-:Y:S02]  /*1be0*/  IMAD.MOV.U32 R21, RZ, RZ, 0x2 ;  /* 0x00000002ff157424 */ /* 0x000fe400078e00ff */
[----:B------:R-:W-:Y:S02]  /*1bf0*/  IMAD.MOV.U32 R17, RZ, RZ, R6 ;  /* 0x000000ffff117224 */ /* 0x000fe400078e0006 */
[----:B------:R-:W-:-:S05]  /*1c00*/  FFMA.FTZ R16, R16, R231, 1.1641532182693481445e-10 ;  /* 0x2f00000010107423 */ /* 0x000fca00000100e7 */
[----:B------:R-:W-:Y:S01]  /*1c10*/  FSETP.LE.FTZ.AND P2, PT, R16, UR4, PT ;  /* 0x0000000410007c0b */ /* 0x000fe2000bf53000 */
[----:B-----5:R-:W-:-:S03]  /*1c20*/  HADD2.F32 R16, -RZ, R12.H0_H0 ;  /* 0x2000000cff107230 */ /* 0x020fc60000004100 */
        /* <DEDUP_REMOVED lines=10> */
.L_x_16198:
        /* <DEDUP_REMOVED lines=12> */
.L_x_16199:
        /* <DEDUP_REMOVED lines=43> */
.L_x_16197:
        /* <DEDUP_REMOVED lines=17> */
.L_x_16201:
        /* <DEDUP_REMOVED lines=12> */
.L_x_16202:
        /* <DEDUP_REMOVED lines=43> */
.L_x_16200:
[----:B------:R-:W-:Y:S01]  /*24c0*/  ISETP.NE.AND P1, PT, R22, 0x1, PT ;  /* 0x000000011600780c */ /* 0x000fe20003f25270 */
[----:B------:R-:W-:Y:S01]  /*24d0*/  IMAD.MOV.U32 R21, RZ, RZ, 0x2 ;  /* 0x00000002ff157424 */ /* 0x000fe200078e00ff */
[----:B------:R-:W-:Y:S01]  /*24e0*/  I2FP.F32.U32 R20, R17 ;  /* 0x0000001100147245 */ /* 0x000fe20000201000 */
[----:B------:R-:W-:Y:S01]  /*24f0*/  HADD2.F32 R17, -RZ, R13.H0_H0 ;  /* 0x2000000dff117230 */ /* 0x000fe20000004100 */
        /* <DEDUP_REMOVED lines=13> */
.L_x_16204:
        /* <DEDUP_REMOVED lines=12> */
.L_x_16205:
        /* <DEDUP_REMOVED lines=43> */
.L_x_16203:
        /* <DEDUP_REMOVED lines=16> */
.L_x_16207:
        /* <DEDUP_REMOVED lines=12> */
.L_x_16208:
        /* <DEDUP_REMOVED lines=43> */
.L_x_16206:
        /* <DEDUP_REMOVED lines=16> */
.L_x_16210:
        /* <DEDUP_REMOVED lines=12> */
.L_x_16211:
        /* <DEDUP_REMOVED lines=43> */
.L_x_16209:
        /* <DEDUP_REMOVED lines=16> */
.L_x_16213:
        /* <DEDUP_REMOVED lines=12> */
.L_x_16214:
        /* <DEDUP_REMOVED lines=43> */
.L_x_16212:
[----:B------:R-:W-:Y:S01]  /*3690*/  ISETP.NE.AND P5, PT, R23, 0x1, PT ;  /* 0x000000011700780c */ /* 0x000fe20003fa5270 */
[----:B------:R-:W-:Y:S01]  /*36a0*/  IMAD.MOV.U32 R31, RZ, RZ, 0x2 ;  /* 0x00000002ff1f7424 */ /* 0x000fe200078e00ff */
        /* <DEDUP_REMOVED lines=14> */
.L_x_16216:
        /* <DEDUP_REMOVED lines=12> */
.L_x_16217:
        /* <DEDUP_REMOVED lines=43> */
.L_x_16215:
[----:B------:R-:W-:Y:S01]  /*3b00*/  UMOV UR5, UR7 ;  /* 0x0000000700057c82 */ /* 0x000fe20008000000 */
[----:B------:R-:W-:Y:S01]  /*3b10*/  P2R R21, PR, RZ, 0x1 ;  /* 0x00000001ff157803 */ /* 0x000fe20000000000 */
[----:B------:R-:W-:Y:S01]  /*3b20*/  FMUL.FTZ R17, R17, UR5 ;  /* 0x0000000511117c20 */ /* 0x000fe20008410000 */
[----:B------:R-:W-:Y:S01]  /*3b30*/  I2FP.F32.U32 R22, R22 ;  /* 0x0000001600167245 */ /* 0x000fe20000201000 */
        /* <DEDUP_REMOVED lines=32> */
.L_x_16193:
        /* <DEDUP_REMOVED lines=15> */
.L_x_16220:
        /* <DEDUP_REMOVED lines=12> */
.L_x_16221:
        /* <DEDUP_REMOVED lines=42> */
.L_x_16219:
[----:B------:R-:W-:Y:S01]  /*4190*/  ISETP.NE.AND P1, PT, R9, 0x1, PT ;  /* 0x000000010900780c */ /* 0x000fe20003f25270 */
[----:B------:R-:W-:Y:S01]  /*41a0*/  UMOV UR4, UR6 ;  /* 0x0000000600047c82 */ /* 0x000fe20008000000 */
[----:B------:R-:W-:Y:S01]  /*41b0*/  I2FP.F32.U32 R8, R7 ;  /* 0x0000000700087245 */ /* 0x000fe20000201000 */
[----:B-----5:R-:W-:Y:S01]  /*41c0*/  HADD2.F32 R7, -RZ, R12.H0_H0 ;  /* 0x2000000cff077230 */ /* 0x020fe20000004100 */
[----:B------:R-:W-:Y:S01]  /*41d0*/  UMOV UR5, UR7 ;  /* 0x0000000700057c82 */ /* 0x000fe20008000000 */
[----:B------:R-:W-:Y:S02]  /*41e0*/  IMAD.MOV.U32 R10, RZ, RZ, 0x2 ;  /* 0x00000002ff0a7424 */ /* 0x000fe400078e00ff */
        /* <DEDUP_REMOVED lines=14> */
.L_x_16223:
        /* <DEDUP_REMOVED lines=12> */
.L_x_16224:
        /* <DEDUP_REMOVED lines=43> */
.L_x_16222:
[----:B------:R-:W-:Y:S01]  /*4640*/  I2FP.F32.U32 R8, R8 ;  /* 0x0000000800087245 */ /* 0x000fe20000201000 */
[----:B------:R-:W-:Y:S01]  /*4650*/  HADD2.F32 R9, -RZ, R52.H0_H0 ;  /* 0x20000034ff097230 */ /* 0x000fe20000004100 */
[----:B------:R-:W-:Y:S01]  /*4660*/  ISETP.NE.AND P2, PT, R10, 0x1, PT ;  /* 0x000000010a00780c */ /* 0x000fe20003f45270 */
[----:B------:R-:W-:Y:S01]  /*4670*/  HFMA2 R11, -RZ, RZ, 0, 1.1920928955078125e-07 ;  /* 0x00000002ff0b7431 */ /* 0x000fe200000001ff */
[----:B------:R-:W-:Y:S01]  /*4680*/  FSEL R36, R7, RZ, P3 ;  /* 0x000000ff07247208 */ /* 0x000fe20001800000 */
        /* <DEDUP_REMOVED lines=17> */
.L_x_16226:
        /* <DEDUP_REMOVED lines=12> */
.L_x_16227:
        /* <DEDUP_REMOVED lines=43> */
.L_x_16225:
[----:B------:R-:W-:Y:S02]  /*4b10*/  I2FP.F32.U32 R8, R8 ;  /* 0x0000000800087245 */ /* 0x000fe40000201000 */
[----:B------:R-:W-:Y:S02]  /*4b20*/  ISETP.NE.AND P1, PT, R11, 0x1, PT ;  /* 0x000000010b00780c */ /* 0x000fe40003f25270 */
[----:B------:R-:W-:Y:S01]  /*4b30*/  MOV R9, R6 ;  /* 0x0000000600097202 */ /* 0x000fe20000000f00 */
[----:B------:R-:W-:-:S05]  /*4b40*/  FFMA.FTZ R8, R8, R231, 1.1641532182693481445e-10 ;  /* 0x2f00000008087423 */ /* 0x000fca00000100e7 */
[----:B------:R-:W-:Y:S01]  /*4b50*/  FSETP.LE.FTZ.AND P3, PT, R8, UR4, PT ;  /* 0x0000000408007c0b */ /* 0x000fe2000bf73000 */
[----:B------:R-:W-:Y:S02]  /*4b60*/  HADD2.F32 R8, -RZ, R12.H1_H1 ;  /* 0x3000000cff087230 */ /* 0x000fe40000004100 */
[----:B------:R-:W-:Y:S01]  /*4b70*/  IMAD.MOV.U32 R12, RZ, RZ, 0x2 ;  /* 0x00000002ff0c7424 */ /* 0x000fe200078e00ff */
[----:B------:R-:W-:Y:S02]  /*4b80*/  P2R R29, PR, RZ, 0x8 ;  /* 0x00000008ff1d7803 */ /* 0x000fe40000000000 */
[----:B------:R-:W-:Y:S01]  /*4b90*/  FMUL.FTZ R8, R8, UR5 ;  /* 0x0000000508087c20 */ /* 0x000fe20008410000 */
        /* <DEDUP_REMOVED lines=9> */
.L_x_16229:
        /* <DEDUP_REMOVED lines=12> */
.L_x_16230:
        /* <DEDUP_REMOVED lines=43> */
.L_x_16228:
        /* <DEDUP_REMOVED lines=22> */
.L_x_16232:
        /* <DEDUP_REMOVED lines=12> */
.L_x_16233:
        /* <DEDUP_REMOVED lines=43> */
.L_x_16231:
        /* <DEDUP_REMOVED lines=18> */
.L_x_16235:
        /* <DEDUP_REMOVED lines=12> */
.L_x_16236:
        /* <DEDUP_REMOVED lines=43> */
.L_x_16234:
[----:B------:R-:W-:Y:S01]  /*5900*/  I2FP.F32.U32 R10, R10 ;  /* 0x0000000a000a7245 */ /* 0x000fe20000201000 */
[----:B------:R-:W-:Y:S01]  /*5910*/  HADD2.F32 R11, -RZ, R53.H0_H0 ;  /* 0x20000035ff0b7230 */ /* 0x000fe20000004100 */
        /* <DEDUP_REMOVED lines=20> */
.L_x_16238:
        /* <DEDUP_REMOVED lines=12> */
.L_x_16239:
        /* <DEDUP_REMOVED lines=43> */
.L_x_16237:
[----:B------:R-:W-:Y:S01]  /*5dd0*/  I2FP.F32.U32 R10, R10 ;  /* 0x0000000a000a7245 */ /* 0x000fe20000201000 */
[----:B------:R-:W-:Y:S01]  /*5de0*/  IMAD.MOV.U32 R11, RZ, RZ, R6 ;  /* 0x000000ffff0b7224 */ /* 0x000fe200078e0006 */
[----:B------:R-:W-:-:S03]  /*5df0*/  ISETP.NE.AND P2, PT, R16, 0x1, PT ;  /* 0x000000011000780c */ /* 0x000fc60003f45270 */
[----:B------:R-:W-:-:S05]  /*5e00*/  FFMA.FTZ R10, R10, R231, 1.1641532182693481445e-10 ;  /* 0x2f0000000a0a7423 */ /* 0x000fca00000100e7 */
[----:B------:R-:W-:Y:S01]  /*5e10*/  FSETP.LE.FTZ.AND P1, PT, R10, UR4, PT ;  /* 0x000000040a007c0b */ /* 0x000fe2000bf33000 */
[----:B------:R-:W-:Y:S02]  /*5e20*/  HADD2.F32 R10, -RZ, R13.H1_H1 ;  /* 0x3000000dff0a7230 */ /* 0x000fe40000004100 */
[----:B------:R-:W-:-:S03]  /*5e30*/  IMAD.MOV.U32 R13, RZ, RZ, 0x2 ;  /* 0x00000002ff0d7424 */ /* 0x000fc600078e00ff */
        /* <DEDUP_REMOVED lines=10> */
.L_x_16241:
        /* <DEDUP_REMOVED lines=12> */
.L_x_16242:
        /* <DEDUP_REMOVED lines=43> */
.L_x_16240:
        /* <DEDUP_REMOVED lines=22> */
.L_x_16244:
        /* <DEDUP_REMOVED lines=12> */
.L_x_16245:
        /* <DEDUP_REMOVED lines=43> */
.L_x_16243:
        /* <DEDUP_REMOVED lines=17> */
.L_x_16247:
        /* <DEDUP_REMOVED lines=12> */
.L_x_16248:
        /* <DEDUP_REMOVED lines=43> */
.L_x_16246:
[----:B------:R-:W-:Y:S01]  /*6ba0*/  I2FP.F32.U32 R12, R12 ;  /* 0x0000000c000c7245 */ /* 0x000fe20000201000 */
[----:B------:R-:W-:Y:S01]  /*6bb0*/  HADD2.F32 R13, -RZ, R54.H0_H0 ;  /* 0x20000036ff0d7230 */ /* 0x000fe20000004100 */
[----:B------:R-:W-:Y:S01]  /*6bc0*/  FSEL R40, R11, RZ, P2 ;  /* 0x000000ff0b287208 */ /* 0x000fe20001000000 */
[----:B------:R-:W-:Y:S02]  /*6bd0*/  IMAD.MOV.U32 R16, RZ, RZ, 0x2 ;  /* 0x00000002ff107424 */ /* 0x000fe400078e00ff */
        /* <DEDUP_REMOVED lines=18> */
.L_x_16250:
        /* <DEDUP_REMOVED lines=12> */
.L_x_16251:
        /* <DEDUP_REMOVED lines=43> */
.L_x_16249:
[----:B------:R-:W-:Y:S01]  /*7070*/  ISETP.NE.AND P4, PT, R16, 0x1, PT ;  /* 0x000000011000780c */ /* 0x000fe20003f85270 */
[----:B------:R-:W-:Y:S01]  /*7080*/  HADD2.F32 R14, -RZ, R14.H1_H1 ;  /* 0x3000000eff0e7230 */ /* 0x000fe20000004100 */
        /* <DEDUP_REMOVED lines=15> */
.L_x_16253:
        /* <DEDUP_REMOVED lines=12> */
.L_x_16254:
        /* <DEDUP_REMOVED lines=43> */
.L_x_16252:
        /* <DEDUP_REMOVED lines=22> */
.L_x_16256:
        /* <DEDUP_REMOVED lines=12> */
.L_x_16257:
        /* <DEDUP_REMOVED lines=43> */
.L_x_16255:
[----:B------:R-:W-:Y:S01]  /*79c0*/  ISETP.NE.AND P5, PT, R19, 0x1, PT ;  /* 0x000000011300780c */ /* 0x000fe20003fa5270 */
[----:B------:R-:W-:Y:S01]  /*79d0*/  HADD2.F32 R16, -RZ, R15.H0_H0 ;  /* 0x2000000fff107230 */ /* 0x000fe20000004100 */
        /* <DEDUP_REMOVED lines=15> */
.L_x_16259:
        /* <DEDUP_REMOVED lines=12> */
.L_x_16260:
        /* <DEDUP_REMOVED lines=43> */
.L_x_16258:
        /* <DEDUP_REMOVED lines=22> */
.L_x_16262:
        /* <DEDUP_REMOVED lines=12> */
.L_x_16263:
        /* <DEDUP_REMOVED lines=43> */
.L_x_16261:
[----:B------:R-:W-:Y:S01]  /*8310*/  ISETP.NE.AND P6, PT, R16, 0x1, PT ;  /* 0x000000011000780c */ /* 0x000fe20003fc5270 */
[----:B------:R-:W-:Y:S01]  /*8320*/  HADD2.F32 R15, -RZ, R15.H1_H1 ;  /* 0x3000000fff0f7230 */ /* 0x000fe20000004100 */
        /* <DEDUP_REMOVED lines=15> */
.L_x_16265:
        /* <DEDUP_REMOVED lines=14> */
.L_x_16266:
        /* <DEDUP_REMOVED lines=43> */
.L_x_16264:
        /* <DEDUP_REMOVED lines=10> */
.L_x_16218:
[----:B------:R-:W-:Y:S01]  /*8850*/  SEL R17, RZ, 0x1000000, !P5 ;  /* 0x01000000ff117807 */ /* 0x000fe20006800000 */
[----:B------:R-:W-:Y:S01]  /*8860*/  UISETP.NE.U32.AND UP0, UPT, UR16, URZ, UPT ;  /* 0x000000ff1000728c */ /* 0x000fe2000bf05070 */
[----:B------:R-:W-:Y:S01]  /*8870*/  SEL R22, RZ, 0x10000, !P4 ;  /* 0x00010000ff167807 */ /* 0x000fe20006000000 */
[----:B------:R-:W-:Y:S01]  /*8880*/  IMAD.MOV.U32 R15, RZ, RZ, 0x20 ;  /* 0x00000020ff0f7424 */ /* 0x000fe200078e00ff */
[----:B------:R-:W-:Y:S01]  /*8890*/  ISETP.NE.AND P5, PT, R29, RZ, PT ;  /* 0x000000ff1d00720c */ /* 0x000fe20003fa5270 */
[----:B------:R-:W-:Y:S01]  /*88a0*/  UISETP.NE.AND.EX UP0, UPT, UR17, URZ, UPT, UP0 ;  /* 0x000000ff1100728c */ /* 0x000fe2000bf05300 */
[----:B------:R-:W-:Y:S01]  /*88b0*/  ISETP.NE.AND P4, PT, R30, RZ, PT ;  /* 0x000000ff1e00720c */ /* 0x000fe20003f85270 */
[----:B------:R-:W-:Y:S01]  /*88c0*/  IMAD.MOV.U32 R25, RZ, RZ, 0x8 ;  /* 0x00000008ff197424 */ /* 0x000fe200078e00ff */
[----:B------:R-:W-:Y:S01]  /*88d0*/  SEL R27, RZ, 0x100, !P3 ;  /* 0x00000100ff1b7807 */ /* 0x000fe20005800000 */
[C---:B------:R-:W-:Y:S01]  /*88e0*/  IMAD.WIDE.U32 R14, R234.reuse, R15, UR12 ;  /* 0x0000000cea0e7e25 */ /* 0x040fe2000f8e000f */
[----:B------:R-:W-:Y:S01]  /*88f0*/  SEL R16, RZ, 0x1000000, !P1 ;  /* 0x01000000ff107807 */ /* 0x000fe20004800000 */
[----:B------:R-:W0:Y:S01]  /*8900*/  @P0 LDC.64 R20, c[0x0][0x3a0] ;  /* 0x0000e800ff140b82 */ /* 0x000e220000000a00 */
[----:B------:R-:W-:Y:S01]  /*8910*/  SEL R13, RZ, 0x10000, !P4 ;  /* 0x00010000ff0d7807 */ /* 0x000fe20006000000 */
[----:B------:R-:W-:Y:S01]  /*8920*/  IMAD.WIDE.U32 R24, R234, R25, UR14 ;  /* 0x0000000eea187e25 */ /* 0x000fe2000f8e0019 */
[----:B------:R-:W-:Y:S01]  /*8930*/  SEL R12, RZ, 0x100, !P5 ;  /* 0x00000100ff0c7807 */ /* 0x000fe20006800000 */
[----:B------:R1:W-:Y:S01]  /*8940*/  STG.E.128 desc[UR8][R14.64], R36 ;  /* 0x000000240e007986 */ /* 0x0003e2000c101d08 */
[----:B------:R-:W-:Y:S01]  /*8950*/  ISETP.NE.AND P6, PT, R28, RZ, PT ;  /* 0x000000ff1c00720c */ /* 0x000fe20003fc5270 */
[----:B------:R-:W2:Y:S01]  /*8960*/  @UP0 LDCU.64 UR44, c[0x0][0x398] ;  /* 0x00007300ff2c07ac */ /* 0x000ea20008000a00 */
[----:B------:R-:W-:Y:S01]  /*8970*/  LOP3.LUT R27, R27, R17, R22, 0xfe, !PT ;  /* 0x000000111b1b7212 */ /* 0x000fe200078efe16 */
[----:B------:R1:W-:Y:S01]  /*8980*/  STG.E.128 desc[UR8][R14.64+0x10], R40 ;  /* 0x000010280e007986 */ /* 0x0003e2000c101d08 */
[----:B------:R-:W-:Y:S01]  /*8990*/  LOP3.LUT R12, R12, R16, R13, 0xfe, !PT ;  /* 0x000000100c0c7212 */ /* 0x000fe200078efe0d */
[----:B------:R-:W-:Y:S01]  /*89a0*/  IMAD.MOV.U32 R22, RZ, RZ, 0x10 ;  /* 0x00000010ff167424 */ /* 0x000fe200078e00ff */
[----:B------:R-:W-:-:S02]  /*89b0*/  SEL R26, RZ, 0x1, !P2 ;  /* 0x00000001ff1a7807 */ /* 0x000fc40005000000 */
[----:B------:R-:W-:Y:S02]  /*89c0*/  SEL R13, RZ, 0x1, !P6 ;  /* 0x00000001ff0d7807 */ /* 0x000fe40007000000 */
        /* <DEDUP_REMOVED lines=8> */
[----:B--2---:R-:W-:Y:S01]  /*8a50*/  @P1 IMAD.WIDE.U32 R22, R17, R22, UR44 ;  /* 0x0000002c11161e25 */ /* 0x004fe2000f8e0016 */
[----:B-1----:R-:W-:Y:S06]  /*8a60*/  BRA.U !UP0, `(.L_x_16267) ;  /* 0x0000000108507547 */ /* 0x002fec000b800000 */
        /* <DEDUP_REMOVED lines=20> */
.L_x_16267:
[----:B------:R1:W5:Y:S04]  /*8bb0*/  @P2 LDG.E.128 R52, desc[UR8][R22.64] ;  /* 0x0000000816342981 */ /* 0x000368000c1e1d00 */
[----:B------:R1:W5:Y:S04]  /*8bc0*/  @P0 LDG.E.128 R48, desc[UR8][R20.64] ;  /* 0x0000000814300981 */ /* 0x000368000c1e1d00 */
[----:B------:R1:W5:Y:S04]  /*8bd0*/  @P0 LDG.E.128 R44, desc[UR8][R20.64+0x10] ;  /* 0x00001008142c0981 */ /* 0x000368000c1e1d00 */
[----:B0-----:R-:W5:Y:S01]  /*8be0*/  LDG.E.128 R12, desc[UR8][R12.64] ;  /* 0x000000080c0c7981 */ /* 0x001f62000c1e1d00 */
        /* <DEDUP_REMOVED lines=16> */
.L_x_16270:
        /* <DEDUP_REMOVED lines=12> */
.L_x_16271:
        /* <DEDUP_REMOVED lines=43> */
.L_x_16269:
[----:B------:R-:W-:Y:S01]  /*9060*/  ISETP.NE.AND P1, PT, R9, 0x1, PT ;  /* 0x000000010900780c */ /* 0x000fe20003f25270 */
[----:B------:R-:W-:Y:S01]  /*9070*/  IMAD.MOV.U32 R10, RZ, RZ, 0x2 ;  /* 0x00000002ff0a7424 */ /* 0x000fe200078e00ff */
[----:B------:R-:W-:Y:S01]  /*9080*/  I2FP.F32.U32 R8, R7 ;  /* 0x0000000700087245 */ /* 0x000fe20000201000 */
[----:B-----5:R-:W-:-:S04]  /*9090*/  HADD2.F32 R7, -RZ, R12.H0_H0 ;  /* 0x2000000cff077230 */ /* 0x020fc80000004100 */
        /* <DEDUP_REMOVED lines=14> */
.L_x_16273:
        /* <DEDUP_REMOVED lines=12> */
.L_x_16274:
        /* <DEDUP_REMOVED lines=43> */
.L_x_16272:
[----:B------:R-:W-:Y:S01]  /*94f0*/  I2FP.F32.U32 R8, R8 ;  /* 0x0000000800087245 */ /* 0x000fe20000201000 */
[----:B------:R-:W-:Y:S01]  /*9500*/  HADD2.F32 R9, -RZ, R52.H0_H0 ;  /* 0x20000034ff097230 */ /* 0x000fe20000004100 */
[----:B------:R-:W-:Y:S01]  /*9510*/  ISETP.NE.AND P2, PT, R10, 0x1, PT ;  /* 0x000000010a00780c */ /* 0x000fe20003f45270 */
[----:B------:R-:W-:Y:S02]  /*9520*/  IMAD.MOV.U32 R11, RZ, RZ, 0x2 ;  /* 0x00000002ff0b7424 */ /* 0x000fe400078e00ff */
        /* <DEDUP_REMOVED lines=18> */
.L_x_16276:
        /* <DEDUP_REMOVED lines=12> */
.L_x_16277:
        /* <DEDUP_REMOVED lines=43> */
.L_x_16275:
[----:B------:R-:W-:Y:S01]  /*99c0*/  I2FP.F32.U32 R8, R8 ;  /* 0x0000000800087245 */ /* 0x000fe20000201000 */
[----:B------:R-:W-:Y:S01]  /*99d0*/  IMAD.MOV.U32 R9, RZ, RZ, R6 ;  /* 0x000000ffff097224 */ /* 0x000fe200078e0006 */
[----:B------:R-:W-:-:S03]  /*99e0*/  ISETP.NE.AND P1, PT, R11, 0x1, PT ;  /* 0x000000010b00780c */ /* 0x000fc60003f25270 */
[----:B------:R-:W-:-:S05]  /*99f0*/  FFMA.FTZ R8, R8, R231, 1.1641532182693481445e-10 ;  /* 0x2f00000008087423 */ /* 0x000fca00000100e7 */
[----:B------:R-:W-:Y:S01]  /*9a00*/  FSETP.LE.FTZ.AND P3, PT, R8, UR4, PT ;  /* 0x0000000408007c0b */ /* 0x000fe2000bf73000 */
[----:B------:R-:W-:Y:S02]  /*9a10*/  HADD2.F32 R8, -RZ, R12.H1_H1 ;  /* 0x3000000cff087230 */ /* 0x000fe40000004100 */
[----:B------:R-:W-:Y:S01]  /*9a20*/  HFMA2 R12, -RZ, RZ, 0, 1.1920928955078125e-07 ;  /* 0x00000002ff0c7431 */ /* 0x000fe200000001ff */
        /* <DEDUP_REMOVED lines=11> */
.L_x_16279:
        /* <DEDUP_REMOVED lines=12> */
.L_x_16280:
        /* <DEDUP_REMOVED lines=43> */
.L_x_16278:
        /* <DEDUP_REMOVED lines=22> */
.L_x_16282:
        /* <DEDUP_REMOVED lines=12> */
.L_x_16283:
        /* <DEDUP_REMOVED lines=43> */
.L_x_16281:
        /* <DEDUP_REMOVED lines=18> */
.L_x_16285:
        /* <DEDUP_REMOVED lines=12> */
.L_x_16286:
        /* <DEDUP_REMOVED lines=43> */
.L_x_16284:
[----:B------:R-:W-:Y:S01]  /*a7b0*/  I2FP.F32.U32 R10, R10 ;  /* 0x0000000a000a7245 */ /* 0x000fe20000201000 */
[----:B------:R-:W-:Y:S01]  /*a7c0*/  HADD2.F32 R11, -RZ, R53.H0_H0 ;  /* 0x20000035ff0b7230 */ /* 0x000fe20000004100 */
        /* <DEDUP_REMOVED lines=20> */
.L_x_16288:
        /* <DEDUP_REMOVED lines=12> */
.L_x_16289:
        /* <DEDUP_REMOVED lines=43> */
.L_x_16287:
[----:B------:R-:W-:Y:S02]  /*ac80*/  I2FP.F32.U32 R10, R10 ;  /* 0x0000000a000a7245 */ /* 0x000fe40000201000 */
[----:B------:R-:W-:Y:S02]  /*ac90*/  ISETP.NE.AND P2, PT, R18, 0x1, PT ;  /* 0x000000011200780c */ /* 0x000fe40003f45270 */
[----:B------:R-:W-:Y:S01]  /*aca0*/  MOV R11, R6 ;  /* 0x00000006000b7202 */ /* 0x000fe20000000f00 */
        /* <DEDUP_REMOVED lines=14> */
.L_x_16291:
        /* <DEDUP_REMOVED lines=12> */
.L_x_16292:
        /* <DEDUP_REMOVED lines=43> */
.L_x_16290:
        /* <DEDUP_REMOVED lines=22> */
.L_x_16294:
        /* <DEDUP_REMOVED lines=12> */
.L_x_16295:
        /* <DEDUP_REMOVED lines=43> */
.L_x_16293:
        /* <DEDUP_REMOVED lines=17> */
.L_x_16297:
        /* <DEDUP_REMOVED lines=12> */
.L_x_16298:
        /* <DEDUP_REMOVED lines=43> */
.L_x_16296:
[----:B------:R-:W-:Y:S01]  /*ba50*/  I2FP.F32.U32 R12, R12 ;  /* 0x0000000c000c7245 */ /* 0x000fe20000201000 */
[----:B------:R-:W-:Y:S02]  /*ba60*/  HADD2.F32 R13, -RZ, R54.H0_H0 ;  /* 0x20000036ff0d7230 */ /* 0x000fe40000004100 */
[----:B------:R-:W-:Y:S02]  /*ba70*/  IMAD.MOV.U32 R18, RZ, RZ, 0x2 ;  /* 0x00000002ff127424 */ /* 0x000fe400078e00ff */
[----:B------:R-:W-:Y:S01]  /*ba80*/  FFMA.FTZ R12, R12, R231, 1.1641532182693481445e-10 ;  /* 0x2f0000000c0c7423 */ /* 0x000fe200000100e7 */
[----:B------:R-:W-:Y:S01]  /*ba90*/  FMUL.FTZ R28, R13, UR5 ;  /* 0x000000050d1c7c20 */ /* 0x000fe20008410000 */
[----:B------:R-:W-:-:S03]  /*baa0*/  FSEL R13, R11, RZ, P2 ;  /* 0x000000ff0b0d7208 */ /* 0x000fc60001000000 */
        /* <DEDUP_REMOVED lines=16> */
.L_x_16300:
        /* <DEDUP_REMOVED lines=12> */
.L_x_16301:
        /* <DEDUP_REMOVED lines=43> */
.L_x_16299:
[----:B------:R-:W-:Y:S01]  /*bf20*/  ISETP.NE.AND P4, PT, R18, 0x1, PT ;  /* 0x000000011200780c */ /* 0x000fe20003f85270 */
[----:B------:R-:W-:Y:S01]  /*bf30*/  HADD2.F32 R14, -RZ, R14.H1_H1 ;  /* 0x3000000eff0e7230 */ /* 0x000fe20000004100 */
[----:B------:R-:W-:Y:S01]  /*bf40*/  I2FP.F32.U32 R12, R12 ;  /* 0x0000000c000c7245 */ /* 0x000fe20000201000 */
[----:B------:R-:W-:Y:S02]  /*bf50*/  IMAD.MOV.U32 R19, RZ, RZ, 0x2 ;  /* 0x00000002ff137424 */ /* 0x000fe400078e00ff */
        /* <DEDUP_REMOVED lines=13> */
.L_x_16303:
        /* <DEDUP_REMOVED lines=12> */
.L_x_16304:
        /* <DEDUP_REMOVED lines=43> */
.L_x_16302:
        /* <DEDUP_REMOVED lines=22> */
.L_x_16306:
        /* <DEDUP_REMOVED lines=12> */
.L_x_16307:
        /* <DEDUP_REMOVED lines=43> */
.L_x_16305:
[----:B------:R-:W-:Y:S01]  /*c870*/  ISETP.NE.AND P5, PT, R18, 0x1, PT ;  /* 0x000000011200780c */ /* 0x000fe20003fa5270 */
[----:B------:R-:W-:Y:S01]  /*c880*/  HADD2.F32 R14, -RZ, R15.H0_H0 ;  /* 0x2000000fff0e7230 */ /* 0x000fe20000004100 */
[----:B------:R-:W-:Y:S01]  /*c890*/  I2FP.F32.U32 R12, R12 ;  /* 0x0000000c000c7245 */ /* 0x000fe20000201000 */
[----:B-1----:R-:W-:Y:S01]  /*c8a0*/  IMAD.MOV.U32 R20, RZ, RZ, 0x2 ;  /* 0x00000002ff147424 */ /* 0x002fe200078e00ff */
        /* <DEDUP_REMOVED lines=13> */
.L_x_16309:
        /* <DEDUP_REMOVED lines=12> */
.L_x_16310:
        /* <DEDUP_REMOVED lines=43> */
.L_x_16308:
        /* <DEDUP_REMOVED lines=22> */
.L_x_16312:
        /* <DEDUP_REMOVED lines=12> */
.L_x_16313:
        /* <DEDUP_REMOVED lines=43> */
.L_x_16311:
        /* <DEDUP_REMOVED lines=17> */
.L_x_16315:
        /* <DEDUP_REMOVED lines=14> */
.L_x_16316:
        /* <DEDUP_REMOVED lines=43> */
.L_x_16314:
        /* <DEDUP_REMOVED lines=11> */
.L_x_16268:
        /* <DEDUP_REMOVED lines=15> */
.L_x_16319:
        /* <DEDUP_REMOVED lines=12> */
.L_x_16320:
        /* <DEDUP_REMOVED lines=43> */
.L_x_16318:
[----:B------:R-:W-:Y:S01]  /*db70*/  ISETP.NE.AND P1, PT, R20, 0x1, PT ;  /* 0x000000011400780c */ /* 0x000fe20003f25270 */
[----:B------:R-:W-:Y:S01]  /*db80*/  IMAD.MOV.U32 R21, RZ, RZ, 0x2 ;  /* 0x00000002ff157424 */ /* 0x000fe200078e00ff */
[----:B------:R-:W-:Y:S01]  /*db90*/  I2FP.F32.U32 R18, R19 ;  /* 0x0000001300127245 */ /* 0x000fe20000201000 */
[----:B------:R-:W-:-:S04]  /*dba0*/  IMAD.MOV.U32 R19, RZ, RZ, R6 ;  /* 0x000000ffff137224 */ /* 0x000fc800078e0006 */
        /* <DEDUP_REMOVED lines=13> */
.L_x_16322:
        /* <DEDUP_REMOVED lines=12> */
.L_x_16323:
        /* <DEDUP_REMOVED lines=43> */
.L_x_16321:
        /* <DEDUP_REMOVED lines=17> */
.L_x_16325:
        /* <DEDUP_REMOVED lines=12> */
.L_x_16326:
        /* <DEDUP_REMOVED lines=43> */
.L_x_16324:
[----:B------:R-:W-:Y:S01]  /*e470*/  ISETP.NE.AND P1, PT, R22, 0x1, PT ;  /* 0x000000011600780c */ /* 0x000fe20003f25270 */
[----:B------:R-:W-:Y:S01]  /*e480*/  IMAD.MOV.U32 R21, RZ, RZ, 0x2 ;  /* 0x00000002ff157424 */ /* 0x000fe200078e00ff */
[----:B------:R-:W-:Y:S01]  /*e490*/  I2FP.F32.U32 R20, R19 ;  /* 0x0000001300147245 */ /* 0x000fe20000201000 */
[----:B------:R-:W-:-:S04]  /*e4a0*/  HADD2.F32 R19, -RZ, R13.H0_H0 ;  /* 0x2000000dff137230 */ /* 0x000fc80000004100 */
        /* <DEDUP_REMOVED lines=13> */
.L_x_16328:
        /* <DEDUP_REMOVED lines=12> */
.L_x_16329:
        /* <DEDUP_REMOVED lines=43> */
.L_x_16327:
[----:B------:R-:W-:Y:S01]  /*e8f0*/  ISETP.NE.AND P2, PT, R21, 0x1, PT ;  /* 0x000000011500780c */ /* 0x000fe20003f45270 */
[----:B------:R-:W-:Y:S01]  /*e900*/  HADD2.F32 R13, -RZ, R13.H1_H1 ;  /* 0x3000000dff0d7230 */ /* 0x000fe20000004100 */
        /* <DEDUP_REMOVED lines=14> */
.L_x_16331:
        /* <DEDUP_REMOVED lines=12> */
.L_x_16332:
        /* <DEDUP_REMOVED lines=43> */
.L_x_16330:
[----:B------:R-:W-:Y:S01]  /*ed60*/  ISETP.NE.AND P3, PT, R22, 0x1, PT ;  /* 0x000000011600780c */ /* 0x000fe20003f65270 */
[----:B------:R-:W-:Y:S01]  /*ed70*/  HFMA2 R23, -RZ, RZ, 0, 1.1920928955078125e-07 ;  /* 0x00000002ff177431 */ /* 0x000fe200000001ff */
[----:B------:R-:W-:Y:S01]  /*ed80*/  I2FP.F32.U32 R20, R20 ;  /* 0x0000001400147245 */ /* 0x000fe20000201000 */
[----:B------:R-:W-:-:S04]  /*ed90*/  IMAD.MOV.U32 R21, RZ, RZ, R6 ;  /* 0x000000ffff157224 */ /* 0x000fc800078e0006 */
[----:B------:R-:W-:-:S05]  /*eda0*/  FFMA.FTZ R20, R20, R231, 1.1641532182693481445e-10 ;  /* 0x2f00000014147423 */ /* 0x000fca00000100e7 */
[----:B------:R-:W-:Y:S01]  /*edb0*/  FSETP.LE.FTZ.AND P2, PT, R20, UR4, PT ;  /* 0x0000000414007c0b */ /* 0x000fe2000bf53000 */
[----:B------:R-:W-:Y:S01]  /*edc0*/  HADD2.F32 R20, -RZ, R14.H0_H0 ;  /* 0x2000000eff147230 */ /* 0x000fe20000004100 */
        /* <DEDUP_REMOVED lines=9> */
.L_x_16334:
        /* <DEDUP_REMOVED lines=12> */
.L_x_16335:
        /* <DEDUP_REMOVED lines=43> */
.L_x_16333:
        /* <DEDUP_REMOVED lines=16> */
.L_x_16337:
        /* <DEDUP_REMOVED lines=12> */
.L_x_16338:
        /* <DEDUP_REMOVED lines=43> */
.L_x_16336:
[----:B------:R-:W-:Y:S01]  /*f640*/  ISETP.NE.AND P5, PT, R24, 0x1, PT ;  /* 0x000000011800780c */ /* 0x000fe20003fa5270 */
[----:B------:R-:W-:Y:S01]  /*f650*/  IMAD.MOV.U32 R219, RZ, RZ, 0x2 ;  /* 0x00000002ffdb7424 */ /* 0x000fe200078e00ff */
[----:B------:R-:W-:Y:S01]  /*f660*/  I2FP.F32.U32 R22, R21 ;  /* 0x0000001500167245 */ /* 0x000fe20000201000 */
[----:B------:R-:W-:Y:S02]  /*f670*/  HADD2.F32 R21, -RZ, R15.H0_H0 ;  /* 0x2000000fff157230 */ /* 0x000fe40000004100 */
        /* <DEDUP_REMOVED lines=12> */
.L_x_16340:
        /* <DEDUP_REMOVED lines=12> */
.L_x_16341:
        /* <DEDUP_REMOVED lines=43> */
.L_x_16339:
        /* <DEDUP_REMOVED lines=34> */
.L_x_16317:
[----:B------:R-:W-:Y:S01]  /*fcd0*/  SEL R23, RZ, 0x1000000, !P5 ;  /* 0x01000000ff177807 */ /* 0x000fe20006800000 */
[----:B------:R-:W-:Y:S01]  /*fce0*/  HFMA2 R12, -RZ, RZ, 0, 1.9073486328125e-06 ;  /* 0x00000020ff0c7431 */ /* 0x000fe200000001ff */
[----:B------:R-:W-:Y:S01]  /*fcf0*/  SEL R19, RZ, 0x10000, !P4 ;  /* 0x00010000ff137807 */ /* 0x000fe20006000000 */
[----:B------:R-:W0:Y:S01]  /*fd00*/  @P0 LDC.64 R20, c[0x0][0x3a0] ;  /* 0x0000e800ff140b82 */ /* 0x000e220000000a00 */
[----:B------:R-:W-:Y:S01]  /*fd10*/  ISETP.NE.AND P5, PT, R218, RZ, PT ;  /* 0x000000ffda00720c */ /* 0x000fe20003fa5270 */
[----:B------:R-:W1:Y:S01]  /*fd20*/  @UP0 LDCU.64 UR44, c[0x0][0x398] ;  /* 0x00007300ff2c07ac */ /* 0x000e620008000a00 */
[----:B------:R-:W-:Y:S01]  /*fd30*/  ISETP.NE.AND P4, PT, R27, RZ, PT ;  /* 0x000000ff1b00720c */ /* 0x000fe20003f85270 */
[----:B------:R-:W-:Y:S01]  /*fd40*/  IMAD.WIDE.U32 R12, R17, R12, UR12 ;  /* 0x0000000c110c7e25 */ /* 0x000fe2000f8e000c */
[----:B------:R-:W-:Y:S02]  /*fd50*/  SEL R18, RZ, 0x1000000, !P1 ;  /* 0x01000000ff127807 */ /* 0x000fe40004800000 */
[----:B------:R-:W-:Y:S01]  /*fd60*/  SEL R15, RZ, 0x10000, !P4 ;  /* 0x00010000ff0f7807 */ /* 0x000fe20006000000 */
[----:B------:R-:W-:Y:S01]  /*fd70*/  VIADD R229, R234, 0x100 ;  /* 0x00000100eae57836 */ /* 0x000fe20000000000 */
[----:B------:R-:W-:Y:S01]  /*fd80*/  SEL R14, RZ, 0x100, !P5 ;  /* 0x00000100ff0e7807 */ /* 0x000fe20006800000 */
[----:B------:R-:W-:Y:S01]  /*fd90*/  STG.E.128 desc[UR8][R12.64], R32 ;  /* 0x000000200c007986 */ /* 0x000fe2000c101d08 */
[----:B------:R-:W-:-:S02]  /*fda0*/  SEL R22, RZ, 0x100, !P3 ;  /* 0x00000100ff167807 */ /* 0x000fc40005800000 */
[----:B------:R-:W-:Y:S01]  /*fdb0*/  ISETP.NE.AND P6, PT, R26, RZ, PT ;  /* 0x000000ff1a00720c */ /* 0x000fe20003fc5270 */
        /* <DEDUP_REMOVED lines=37> */
.L_x_16342:
        /* <DEDUP_REMOVED lines=20> */
.L_x_16345:
        /* <DEDUP_REMOVED lines=12> */
.L_x_16346:
        /* <DEDUP_REMOVED lines=43> */
.L_x_16344:
        /* <DEDUP_REMOVED lines=19> */
.L_x_16348:
        /* <DEDUP_REMOVED lines=12> */
.L_x_16349:
        /* <DEDUP_REMOVED lines=43> */
.L_x_16347:
        /* <DEDUP_REMOVED lines=22> */
.L_x_16351:
        /* <DEDUP_REMOVED lines=12> */
.L_x_16352:
        /* <DEDUP_REMOVED lines=43> */
.L_x_16350:
[----:B------:R-:W-:Y:S02]  /*10e30*/  I2FP.F32.U32 R8, R8 ;  /* 0x0000000800087245 */ /* 0x000fe40000201000 */
[----:B------:R-:W-:Y:S02]  /*10e40*/  ISETP.NE.AND P1, PT, R11, 0x1, PT ;  /* 0x000000010b00780c */ /* 0x000fe40003f25270 */
[----:B------:R-:W-:Y:S01]  /*10e50*/  LOP3.LUT R228, R228, 0xfffffffb, RZ, 0xc0, !PT ;  /* 0xfffffffbe4e47812 */ /* 0x000fe200078ec0ff */
[----:B------:R-:W-:Y:S01]  /*10e60*/  FFMA.FTZ R8, R8, R231, 1.1641532182693481445e-10 ;  /* 0x2f00000008087423 */ /* 0x000fe200000100e7 */
[----:B------:R-:W-:-:S04]  /*10e70*/  MOV R9, R6 ;  /* 0x0000000600097202 */ /* 0x000fc80000000f00 */
[----:B------:R-:W-:Y:S01]  /*10e80*/  FSETP.LE.FTZ.AND P3, PT, R8, UR4, PT ;  /* 0x0000000408007c0b */ /* 0x000fe2000bf73000 */
[----:B------:R-:W-:Y:S02]  /*10e90*/  HADD2.F32 R8, -RZ, R12.H1_H1 ;  /* 0x3000000cff087230 */ /* 0x000fe40000004100 */
[----:B------:R-:W-:-:S03]  /*10ea0*/  IMAD.MOV.U32 R12, RZ, RZ, 0x2 ;  /* 0x00000002ff0c7424 */ /* 0x000fc600078e00ff */
[----:B------:R-:W-:-:S07]  /*10eb0*/  FMUL.FTZ R8, R8, UR5 ;  /* 0x0000000508087c20 */ /* 0x000fce0008410000 */
        /* <DEDUP_REMOVED lines=10> */
.L_x_16354:
        /* <DEDUP_REMOVED lines=12> */
.L_x_16355:
[----:B------:R-:W-:Y:S01]  /*11020*/  IMAD.WIDE.U32 R16, R227, -0x326172a9, RZ ;  /* 0xcd9e8d57e3107825 */ /* 0x000fe200078e00ff */
[----:B--2---:R-:W-:-:S03]  /*11030*/  LOP3.LUT R20, R5, UR11, R11, 0x96, !PT ;  /* 0x0000000b05147c12 */ /* 0x004fc6000f8e960b */
        /* <DEDUP_REMOVED lines=41> */
.L_x_16353:
        /* <DEDUP_REMOVED lines=22> */
.L_x_16357:
        /* <DEDUP_REMOVED lines=12> */
.L_x_16358:
[----:B------:R-:W-:Y:S01]  /*114f0*/  IMAD.WIDE.U32 R16, R227, -0x326172a9, RZ ;  /* 0xcd9e8d57e3107825 */ /* 0x000fe200078e00ff */
[----:B--2---:R-:W-:Y:S02]  /*11500*/  LOP3.LUT R20, R5, UR11, R11, 0x96, !PT ;  /* 0x0000000b05147c12 */ /* 0x004fe4000f8e960b */
        /* <DEDUP_REMOVED lines=41> */
.L_x_16356:
[----:B------:R-:W-:Y:S01]  /*117a0*/  I2FP.F32.U32 R10, R9 ;  /* 0x00000009000a7245 */ /* 0x000fe20000201000 */
[----:B------:R-:W-:Y:S01]  /*117b0*/  HADD2.F32 R9, -RZ, R13.H0_H0 ;  /* 0x2000000dff097230 */ /* 0x000fe20000004100 */
        /* <DEDUP_REMOVED lines=17> */
.L_x_16360:
        /* <DEDUP_REMOVED lines=12> */
.L_x_16361:
[----:B------:R-:W-:Y:S01]  /*11990*/  IMAD.WIDE.U32 R16, R227, -0x326172a9, RZ ;  /* 0xcd9e8d57e3107825 */ /* 0x000fe200078e00ff */
[----:B--2---:R-:W-:-:S03]  /*119a0*/  LOP3.LUT R20, R5, UR11, R11, 0x96, !PT ;  /* 0x0000000b05147c12 */ /* 0x004fc6000f8e960b */
        /* <DEDUP_REMOVED lines=41> */
.L_x_16359:
[----:B------:R-:W-:Y:S01]  /*11c40*/  I2FP.F32.U32 R10, R10 ;  /* 0x0000000a000a7245 */ /* 0x000fe20000201000 */
[----:B------:R-:W-:Y:S01]  /*11c50*/  HADD2.F32 R11, -RZ, R53.H0_H0 ;  /* 0x20000035ff0b7230 */ /* 0x000fe20000004100 */
        /* <DEDUP_REMOVED lines=20> */
.L_x_16363:
        /* <DEDUP_REMOVED lines=12> */
.L_x_16364:
        /* <DEDUP_REMOVED lines=43> */
.L_x_16362:
        /* <DEDUP_REMOVED lines=17> */
.L_x_16366:
        /* <DEDUP_REMOVED lines=12> */
.L_x_16367:
        /* <DEDUP_REMOVED lines=43> */
.L_x_16365:
        /* <DEDUP_REMOVED lines=22> */
.L_x_16369:
        /* <DEDUP_REMOVED lines=12> */
.L_x_16370:
[----:B------:R-:W-:Y:S01]  /*127b0*/  IMAD.WIDE.U32 R16, R227, -0x326172a9, RZ ;  /* 0xcd9e8d57e3107825 */ /* 0x000fe200078e00ff */
[----:B--2---:R-:W-:-:S03]  /*127c0*/  LOP3.LUT R20, R5, UR11, R13, 0x96, !PT ;  /* 0x0000000b05147c12 */ /* 0x004fc6000f8e960d */
        /* <DEDUP_REMOVED lines=41> */
.L_x_16368:
        /* <DEDUP_REMOVED lines=17> */
.L_x_16372:
        /* <DEDUP_REMOVED lines=12> */
.L_x_16373:
        /* <DEDUP_REMOVED lines=43> */
.L_x_16371:
[----:B------:R-:W-:Y:S01]  /*12ee0*/  I2FP.F32.U32 R12, R12 ;  /* 0x0000000c000c7245 */ /* 0x000fe20000201000 */
[----:B------:R-:W-:Y:S02]  /*12ef0*/  HADD2.F32 R13, -RZ, R54.H0_H0 ;  /* 0x20000036ff0d7230 */ /* 0x000fe40000004100 */
[----:B------:R-:W-:Y:S02]  /*12f00*/  IMAD.MOV.U32 R16, RZ, RZ, 0x2 ;  /* 0x00000002ff107424 */ /* 0x000fe400078e00ff */
[----:B------:R-:W-:Y:S01]  /*12f10*/  FFMA.FTZ R12, R12, R231, 1.1641532182693481445e-10 ;  /* 0x2f0000000c0c7423 */ /* 0x000fe200000100e7 */
[----:B--2---:R-:W-:Y:S01]  /*12f20*/  FMUL.FTZ R20, R13, UR5 ;  /* 0x000000050d147c20 */ /* 0x004fe20008410000 */
        /* <DEDUP_REMOVED lines=17> */
.L_x_16375:
        /* <DEDUP_REMOVED lines=12> */
.L_x_16376:
        /* <DEDUP_REMOVED lines=43> */
.L_x_16374:
        /* <DEDUP_REMOVED lines=17> */
.L_x_16378:
        /* <DEDUP_REMOVED lines=12> */
.L_x_16379:
        /* <DEDUP_REMOVED lines=43> */
.L_x_16377:
        /* <DEDUP_REMOVED lines=22> */
.L_x_16381:
        /* <DEDUP_REMOVED lines=12> */
.L_x_16382:
        /* <DEDUP_REMOVED lines=43> */
.L_x_16380:
        /* <DEDUP_REMOVED lines=17> */
.L_x_16384:
        /* <DEDUP_REMOVED lines=12> */
.L_x_16385:
        /* <DEDUP_REMOVED lines=43> */
.L_x_16383:
[----:B------:R-:W-:Y:S01]  /*14180*/  I2FP.F32.U32 R14, R16 ;  /* 0x00000010000e7245 */ /* 0x000fe20000201000 */
[----:B------:R-:W-:Y:S02]  /*14190*/  HADD2.F32 R13, -RZ, R55.H0_H0 ;  /* 0x20000037ff0d7230 */ /* 0x000fe40000004100 */
        /* <DEDUP_REMOVED lines=20> */
.L_x_16387:
        /* <DEDUP_REMOVED lines=12> */
.L_x_16388:
        /* <DEDUP_REMOVED lines=43> */
.L_x_16386:
        /* <DEDUP_REMOVED lines=17> */
.L_x_16390:
        /* <DEDUP_REMOVED lines=14> */
.L_x_16391:
        /* <DEDUP_REMOVED lines=43> */
.L_x_16389:
        /* <DEDUP_REMOVED lines=11> */
.L_x_16343:
        /* <DEDUP_REMOVED lines=15> */
.L_x_16394:
        /* <DEDUP_REMOVED lines=12> */
.L_x_16395:
        /* <DEDUP_REMOVED lines=43> */
.L_x_16393:
[----:B------:R-:W-:Y:S01]  /*15000*/  I2FP.F32.U32 R16, R17 ;  /* 0x0000001100107245 */ /* 0x000fe20000201000 */
[----:B------:R-:W-:Y:S01]  /*15010*/  HFMA2 R17, -RZ, RZ, 0, 1.1920928955078125e-07 ;  /* 0x00000002ff117431 */ /* 0x000fe200000001ff */
[----:B------:R-:W-:Y:S01]  /*15020*/  ISETP.NE.AND P1, PT, R18, 0x1, PT ;  /* 0x000000011200780c */ /* 0x000fe20003f25270 */
[----:B-----5:R-:W-:Y:S01]  /*15030*/  HADD2.F32 R22, -RZ, R12.H0_H0 ;  /* 0x2000000cff167230 */ /* 0x020fe20000004100 */
        /* <DEDUP_REMOVED lines=14> */
.L_x_16397:
        /* <DEDUP_REMOVED lines=12> */
.L_x_16398:
        /* <DEDUP_REMOVED lines=43> */
.L_x_16396:
[----:B------:R-:W-:Y:S01]  /*15490*/  I2FP.F32.U32 R16, R16 ;  /* 0x0000001000107245 */ /* 0x000fe20000201000 */
[----:B------:R-:W-:Y:S01]  /*154a0*/  HADD2.F32 R23, -RZ, R12.H1_H1 ;  /* 0x3000000cff177230 */ /* 0x000fe20000004100 */
        /* <DEDUP_REMOVED lines=16> */
.L_x_16400:
        /* <DEDUP_REMOVED lines=12> */
.L_x_16401:
        /* <DEDUP_REMOVED lines=43> */
.L_x_16399:
[----:B------:R-:W-:Y:S01]  /*15920*/  I2FP.F32.U32 R12, R12 ;  /* 0x0000000c000c7245 */ /* 0x000fe20000201000 */
[----:B------:R-:W-:Y:S01]  /*15930*/  HADD2.F32 R24, -RZ, R13.H0_H0 ;  /* 0x2000000dff187230 */ /* 0x000fe20000004100 */
        /* <DEDUP_REMOVED lines=16> */
.L_x_16403:
        /* <DEDUP_REMOVED lines=12> */
.L_x_16404:
        /* <DEDUP_REMOVED lines=43> */
.L_x_16402:
        /* <DEDUP_REMOVED lines=16> */
.L_x_16406:
        /* <DEDUP_REMOVED lines=12> */
.L_x_16407:
        /* <DEDUP_REMOVED lines=43> */
.L_x_16405:
[----:B------:R-:W-:Y:S01]  /*16220*/  ISETP.NE.AND P3, PT, R16, 0x1, PT ;  /* 0x000000011000780c */ /* 0x000fe20003f65270 */
[----:B------:R-:W-:Y:S01]  /*16230*/  HADD2.F32 R26, -RZ, R14.H0_H0 ;  /* 0x2000000eff1a7230 */ /* 0x000fe20000004100 */
        /* <DEDUP_REMOVED lines=14> */
.L_x_16409:
        /* <DEDUP_REMOVED lines=12> */
.L_x_16410:
        /* <DEDUP_REMOVED lines=43> */
.L_x_16408:
        /* <DEDUP_REMOVED lines=16> */
.L_x_16412:
        /* <DEDUP_REMOVED lines=12> */
.L_x_16413:
        /* <DEDUP_REMOVED lines=43> */
.L_x_16411:
[----:B------:R-:W-:Y:S01]  /*16b00*/  ISETP.NE.AND P5, PT, R16, 0x1, PT ;  /* 0x000000011000780c */ /* 0x000fe20003fa5270 */
[----:B------:R-:W-:Y:S01]  /*16b10*/  HFMA2 R232, -RZ, RZ, 0, 1.1920928955078125e-07 ;  /* 0x00000002ffe87431 */ /* 0x000fe200000001ff */
        /* <DEDUP_REMOVED lines=14> */
.L_x_16415:
        /* <DEDUP_REMOVED lines=12> */
.L_x_16416:
        /* <DEDUP_REMOVED lines=43> */
.L_x_16414:
[----:B------:R-:W-:Y:S01]  /*16f70*/  I2FP.F32.U32 R16, R13 ;  /* 0x0000000d00107245 */ /* 0x000fe20000201000 */
[----:B------:R-:W-:Y:S01]  /*16f80*/  FMUL.FTZ R13, R24, UR5 ;  /* 0x00000005180d7c20 */ /* 0x000fe20008410000 */
[----:B------:R-:W-:Y:S01]  /*16f90*/  P2R R17, PR, RZ, 0x1 ;  /* 0x00000001ff117803 */ /* 0x000fe20000000000 */
[----:B------:R-:W-:Y:S01]  /*16fa0*/  FMUL.FTZ R24, R22, UR5 ;  /* 0x0000000516187c20 */ /* 0x000fe20008410000 */
[----:B------:R-:W-:Y:S01]  /*16fb0*/  LOP3.LUT P0, RZ, R228, 0x8, RZ, 0xc0, !PT ;  /* 0x00000008e4ff7812 */ /* 0x000fe2000780c0ff */
[----:B------:R-:W-:Y:S01]  /*16fc0*/  FMUL.FTZ R26, R26, UR5 ;  /* 0x000000051a1a7c20 */ /* 0x000fe20008410000 */
[----:B------:R-:W-:Y:S01]  /*16fd0*/  HADD2.F32 R15, -RZ, R15.H1_H1 ;  /* 0x3000000fff0f7230 */ /* 0x000fe20000004100 */
        /* <DEDUP_REMOVED lines=8> */
[----:B------:R-:W-:Y:S01]  /*17060*/  LOP3.LUT P6, RZ, R228, 0x4, RZ, 0xc0, !PT ;  /* 0x00000004e4ff7812 */ /* 0x000fe200078cc0ff */
[----:B------:R-:W-:Y:S01]  /*17070*/  FMUL.FTZ R12, R25, UR5 ;  /* 0x00000005190c7c20 */ /* 0x000fe20008410000 */
[----:B------:R-:W-:Y:S01]  /*17080*/  FMUL.FTZ R15, R15, UR5 ;  /* 0x000000050f0f7c20 */ /* 0x000fe20008410000 */
[----:B------:R-:W-:-:S02]  /*17090*/  FSEL R26, R13, RZ, P5 ;  /* 0x000000ff0d1a7208 */ /* 0x000fc40002800000 */
        /* <DEDUP_REMOVED lines=14> */
[----:B------:R-:W-:-:S09]  /*17180*/  @P0 FADD.FTZ R23, R47, R23 ;  /* 0x000000172f170221 */ /* 0x000fd20000010000 */
.L_x_16392:
        /* <DEDUP_REMOVED lines=9> */
[----:B------:R-:W-:Y:S01]  /*17220*/  VIADD R235, R234, 0x180 ;  /* 0x00000180eaeb7836 */ /* 0x000fe20000000000 */
[----:B------:R-:W-:Y:S01]  /*17230*/  SEL R15, RZ, 0x10000, !P4 ;  /* 0x00010000ff0f7807 */ /* 0x000fe20006000000 */
[----:B------:R-:W-:Y:S01]  /*17240*/  STG.E.128 desc[UR8][R12.64], R24 ;  /* 0x000000180c007986 */ /* 0x000fe2000c101d08 */
[----:B------:R-:W-:Y:S01]  /*17250*/  SEL R14, RZ, 0x100, !P5 ;  /* 0x00000100ff0e7807 */ /* 0x000fe20006800000 */
[----:B------:R-:W-:Y:S01]  /*17260*/  IMAD.MOV.U32 R220, RZ, RZ, 0x10 ;  /* 0x00000010ffdc7424 */ /* 0x000fe200078e00ff */
[----:B------:R-:W-:Y:S01]  /*17270*/  SEL R218, RZ, 0x100, !P3 ;  /* 0x00000100ffda7807 */ /* 0x000fe20005800000 */
[----:B------:R2:W-:Y:S01]  /*17280*/  STG.E.128 desc[UR8][R12.64+0x10], R20 ;  /* 0x000010140c007986 */ /* 0x0005e2000c101d08 */
[----:B------:R-:W-:-:S02]  /*17290*/  LOP3.LUT P6, RZ, R228, 0x8, RZ, 0xc0, !PT ;  /* 0x00000008e4ff7812 */ /* 0x000fc400078cc0ff */
[----:B------:R-:W-:Y:S01]  /*172a0*/  LOP3.LUT R14, R14, R18, R15, 0xfe, !PT ;  /* 0x000000120e0e7212 */ /* 0x000fe200078efe0f */
[----:B------:R-:W-:Y:S01]  /*172b0*/  HFMA2 R18, -RZ, RZ, 0, 4.76837158203125e-07 ;  /* 0x00000008ff127431 */ /* 0x000fe200000001ff */
        /* <DEDUP_REMOVED lines=8> */
[----:B------:R-:W-:Y:S01]  /*17340*/  PLOP3.LUT P2, PT, PT, PT, UP0, 0x80, 0x8 ;  /* 0x000000000008781c */ /* 0x000fe20003f4f008 */
[----:B------:R0:W-:Y:S02]  /*17350*/  STG.E.64 desc[UR8][R218.64], R14 ;  /* 0x0000000eda007986 */ /* 0x0001e4000c101b08 */
[----:B--2---:R-:W-:-:S08]  /*17360*/  IMAD.WIDE.U32 R12, R235, 0x10, R216 ;  /* 0x00000010eb0c7825 */ /* 0x004fd000078e00d8 */
[----:B-1----:R-:W-:Y:S01]  /*17370*/  @P1 IMAD.WIDE.U32 R18, R235, R220, UR44 ;  /* 0x0000002ceb121e25 */ /* 0x002fe2000f8e00dc */
        /* <DEDUP_REMOVED lines=21> */
.L_x_16417:
        /* <DEDUP_REMOVED lines=20> */
.L_x_16420:
        /* <DEDUP_REMOVED lines=12> */
.L_x_16421:
        /* <DEDUP_REMOVED lines=42> */
.L_x_16419:
[----:B------:R-:W-:Y:S01]  /*17970*/  I2FP.F32.U32 R8, R7 ;  /* 0x0000000700087245 */ /* 0x000fe20000201000 */
[----:B-----5:R-:W-:Y:S01]  /*17980*/  HADD2.F32 R7, -RZ, R12.H0_H0 ;  /* 0x2000000cff077230 */ /* 0x020fe20000004100 */
        /* <DEDUP_REMOVED lines=17> */
.L_x_16423:
        /* <DEDUP_REMOVED lines=12> */
.L_x_16424:
        /* <DEDUP_REMOVED lines=43> */
.L_x_16422:
[----:B------:R-:W-:Y:S01]  /*17e10*/  I2FP.F32.U32 R8, R8 ;  /* 0x0000000800087245 */ /* 0x000fe20000201000 */
[----:B------:R-:W-:Y:S01]  /*17e20*/  HADD2.F32 R9, -RZ, R52.H0_H0 ;  /* 0x20000034ff097230 */ /* 0x000fe20000004100 */
[----:B------:R-:W-:Y:S01]  /*17e30*/  ISETP.NE.AND P2, PT, R10, 0x1, PT ;  /* 0x000000010a00780c */ /* 0x000fe20003f45270 */
[----:B------:R-:W-:Y:S02]  /*17e40*/  IMAD.MOV.U32 R11, RZ, RZ, 0x2 ;  /* 0x00000002ff0b7424 */ /* 0x000fe400078e00ff */
[----:B------:R-:W-:Y:S01]  /*17e50*/  FFMA.FTZ R8, R8, R231, 1.1641532182693481445e-10 ;  /* 0x2f00000008087423 */ /* 0x000fe200000100e7 */
[----:B--2---:R-:W-:Y:S01]  /*17e60*/  FMUL.FTZ R16, R9, UR5 ;  /* 0x0000000509107c20 */ /* 0x004fe20008410000 */
        /* <DEDUP_REMOVED lines=16> */
.L_x_16426:
        /* <DEDUP_REMOVED lines=12> */
.L_x_16427:
        /* <DEDUP_REMOVED lines=43> */
.L_x_16425:
[----:B------:R-:W-:Y:S01]  /*182e0*/  I2FP.F32.U32 R8, R8 ;  /* 0x0000000800087245 */ /* 0x000fe20000201000 */
[----:B------:R-:W-:Y:S01]  /*182f0*/  IMAD.MOV.U32 R9, RZ, RZ, R6 ;  /* 0x000000ffff097224 */ /* 0x000fe200078e0006 */
[----:B------:R-:W-:Y:S02]  /*18300*/  ISETP.NE.AND P1, PT, R11, 0x1, PT ;  /* 0x000000010b00780c */ /* 0x000fe40003f25270 */
[----:B------:R-:W-:Y:S01]  /*18310*/  LOP3.LUT R228, R228, 0xfffffffb, RZ, 0xc0, !PT ;  /* 0xfffffffbe4e47812 */ /* 0x000fe200078ec0ff */
[----:B------:R-:W-:-:S05]  /*18320*/  FFMA.FTZ R8, R8, R231, 1.1641532182693481445e-10 ;  /* 0x2f00000008087423 */ /* 0x000fca00000100e7 */
[----:B------:R-:W-:Y:S01]  /*18330*/  FSETP.LE.FTZ.AND P3, PT, R8, UR4, PT ;  /* 0x0000000408007c0b */ /* 0x000fe2000bf73000 */
[----:B------:R-:W-:Y:S02]  /*18340*/  HADD2.F32 R8, -RZ, R12.H1_H1 ;  /* 0x3000000cff087230 */ /* 0x000fe40000004100 */
[----:B------:R-:W-:-:S03]  /*18350*/  HFMA2 R12, -RZ, RZ, 0, 1.1920928955078125e-07 ;  /* 0x00000002ff0c7431 */ /* 0x000fc600000001ff */
        /* <DEDUP_REMOVED lines=11> */
.L_x_16429:
        /* <DEDUP_REMOVED lines=12> */
.L_x_16430:
        /* <DEDUP_REMOVED lines=43> */
.L_x_16428:
        /* <DEDUP_REMOVED lines=22> */
.L_x_16432:
        /* <DEDUP_REMOVED lines=12> */
.L_x_16433:
        /* <DEDUP_REMOVED lines=43> */
.L_x_16431:
        /* <DEDUP_REMOVED lines=19> */
.L_x_16435:
        /* <DEDUP_REMOVED lines=12> */
.L_x_16436:
        /* <DEDUP_REMOVED lines=43> */
.L_x_16434:
        /* <DEDUP_REMOVED lines=22> */
.L_x_16438:
        /* <DEDUP_REMOVED lines=12> */
.L_x_16439:
        /* <DEDUP_REMOVED lines=43> */
.L_x_16437:
        /* <DEDUP_REMOVED lines=17> */
.L_x_16441:
        /* <DEDUP_REMOVED lines=12> */
.L_x_16442:
        /* <DEDUP_REMOVED lines=43> */
.L_x_16440:
        /* <DEDUP_REMOVED lines=22> */
.L_x_16444:
        /* <DEDUP_REMOVED lines=12> */
.L_x_16445:
        /* <DEDUP_REMOVED lines=43> */
.L_x_16443:
        /* <DEDUP_REMOVED lines=17> */
.L_x_16447:
        /* <DEDUP_REMOVED lines=12> */
.L_x_16448:
        /* <DEDUP_REMOVED lines=43> */
.L_x_16446:
[----:B------:R-:W-:Y:S01]  /*1a390*/  I2FP.F32.U32 R12, R12 ;  /* 0x0000000c000c7245 */ /* 0x000fe20000201000 */
[----:B------:R-:W-:Y:S02]  /*1a3a0*/  HADD2.F32 R13, -RZ, R54.H0_H0 ;  /* 0x20000036ff0d7230 */ /* 0x000fe40000004100 */
        /* <DEDUP_REMOVED lines=20> */
.L_x_16450:
        /* <DEDUP_REMOVED lines=12> */
.L_x_16451:
        /* <DEDUP_REMOVED lines=43> */
.L_x_16449:
        /* <DEDUP_REMOVED lines=17> */
.L_x_16453:
        /* <DEDUP_REMOVED lines=12> */
.L_x_16454:
        /* <DEDUP_REMOVED lines=43> */
.L_x_16452:
        /* <DEDUP_REMOVED lines=22> */
.L_x_16456:
        /* <DEDUP_REMOVED lines=12> */
.L_x_16457:
        /* <DEDUP_REMOVED lines=43> */
.L_x_16455:
[----:B------:R-:W-:Y:S01]  /*1b1b0*/  ISETP.NE.AND P5, PT, R220, 0x1, PT ;  /* 0x00000001dc00780c */ /* 0x000fe20003fa5270 */
[----:B------:R-:W-:Y:S01]  /*1b1c0*/  HADD2.F32 R219, -RZ, R15.H0_H0 ;  /* 0x2000000fffdb7230 */ /* 0x000fe20000004100 */
        /* <DEDUP_REMOVED lines=15> */
.L_x_16459:
        /* <DEDUP_REMOVED lines=12> */
.L_x_16460:
        /* <DEDUP_REMOVED lines=43> */
.L_x_16458:
        /* <DEDUP_REMOVED lines=22> */
.L_x_16462:
        /* <DEDUP_REMOVED lines=12> */
.L_x_16463:
        /* <DEDUP_REMOVED lines=43> */
.L_x_16461:
        /* <DEDUP_REMOVED lines=17> */
.L_x_16465:
        /* <DEDUP_REMOVED lines=14> */
.L_x_16466:
        /* <DEDUP_REMOVED lines=43> */
.L_x_16464:
        /* <DEDUP_REMOVED lines=11> */
.L_x_16418:
        /* <DEDUP_REMOVED lines=15> */
.L_x_16469:
        /* <DEDUP_REMOVED lines=12> */
.L_x_16470:
        /* <DEDUP_REMOVED lines=42> */
.L_x_16468:
[----:B------:R-:W-:Y:S01]  /*1c4a0*/  I2FP.F32.U32 R16, R16 ;  /* 0x0000001000107245 */ /* 0x000fe20000201000 */
[----:B------:R-:W-:Y:S01]  /*1c4b0*/  HFMA2 R19, -RZ, RZ, 0, 1.1920928955078125e-07 ;  /* 0x00000002ff137431 */ /* 0x000fe200000001ff */
[----:B------:R-:W-:Y:S01]  /*1c4c0*/  ISETP.NE.AND P1, PT, R18, 0x1, PT ;  /* 0x000000011200780c */ /* 0x000fe20003f25270 */
[----:B------:R-:W-:Y:S01]  /*1c4d0*/  IMAD.MOV.U32 R17, RZ, RZ, R6 ;  /* 0x000000ffff117224 */ /* 0x000fe200078e0006 */
[----:B------:R-:W-:Y:S01]  /*1c4e0*/  LOP3.LUT R228, R228, 0xfffffff7, RZ, 0xc0, !PT ;  /* 0xfffffff7e4e47812 */ /* 0x000fe200078ec0ff */
[----:B------:R-:W-:-:S05]  /*1c4f0*/  FFMA.FTZ R16, R16, R231, 1.1641532182693481445e-10 ;  /* 0x2f00000010107423 */ /* 0x000fca00000100e7 */
[----:B------:R-:W-:Y:S01]  /*1c500*/  FSETP.LE.FTZ.AND P2, PT, R16, UR4, PT ;  /* 0x0000000410007c0b */ /* 0x000fe2000bf53000 */
[----:B-----5:R-:W-:-:S12]  /*1c510*/  HADD2.F32 R16, -RZ, R12.H0_H0 ;  /* 0x2000000cff107230 */ /* 0x020fd80000004100 */
        /* <DEDUP_REMOVED lines=10> */
.L_x_16472:
        /* <DEDUP_REMOVED lines=12> */
.L_x_16473:
        /* <DEDUP_REMOVED lines=43> */
.L_x_16471:
        /* <DEDUP_REMOVED lines=18> */
.L_x_16475:
        /* <DEDUP_REMOVED lines=12> */
.L_x_16476:
        /* <DEDUP_REMOVED lines=43> */
.L_x_16474:
[----:B------:R-:W-:Y:S01]  /*1cdc0*/  I2FP.F32.U32 R12, R12 ;  /* 0x0000000c000c7245 */ /* 0x000fe20000201000 */
[----:B------:R-:W-:Y:S01]  /*1cdd0*/  IMAD.MOV.U32 R218, RZ, RZ, 0x2 ;  /* 0x00000002ffda7424 */ /* 0x000fe200078e00ff */
        /* <DEDUP_REMOVED lines=16> */
.L_x_16478:
        /* <DEDUP_REMOVED lines=12> */
.L_x_16479:
        /* <DEDUP_REMOVED lines=43> */
.L_x_16477:
        /* <DEDUP_REMOVED lines=16> */
.L_x_16481:
        /* <DEDUP_REMOVED lines=12> */
.L_x_16482:
        /* <DEDUP_REMOVED lines=43> */
.L_x_16480:
        /* <DEDUP_REMOVED lines=16> */
.L_x_16484:
        /* <DEDUP_REMOVED lines=12> */
.L_x_16485:
        /* <DEDUP_REMOVED lines=43> */
.L_x_16483:
        /* <DEDUP_REMOVED lines=16> */
.L_x_16487:
        /* <DEDUP_REMOVED lines=12> */
.L_x_16488:
        /* <DEDUP_REMOVED lines=43> */
.L_x_16486:
        /* <DEDUP_REMOVED lines=16> */
.L_x_16490:
        /* <DEDUP_REMOVED lines=12> */
.L_x_16491:
        /* <DEDUP_REMOVED lines=43> */
.L_x_16489:
[----:B------:R-:W-:Y:S01]  /*1e410*/  P2R R219, PR, RZ, 0x1 ;  /* 0x00000001ffdb7803 */ /* 0x000fe20000000000 */
[----:B------:R-:W-:Y:S01]  /*1e420*/  FMUL.FTZ R16, R16, UR5 ;  /* 0x0000000510107c20 */ /* 0x000fe20008410000 */
[----:B------:R-:W-:Y:S01]  /*1e430*/  I2FP.F32.U32 R218, R19 ;  /* 0x0000001300da7245 */ /* 0x000fe20000201000 */
[----:B------:R-:W-:Y:S01]  /*1e440*/  HADD2.F32 R15, -RZ, R15.H1_H1 ;  /* 0x3000000fff0f7230 */ /* 0x000fe20000004100 */
[----:B------:R-:W-:Y:S01]  /*1e450*/  LOP3.LUT P0, RZ, R228, 0x8, RZ, 0xc0, !PT ;  /* 0x00000008e4ff7812 */ /* 0x000fe2000780c0ff */
[----:B------:R-:W-:Y:S01]  /*1e460*/  FMUL.FTZ R18, R12, UR5 ;  /* 0x000000050c127c20 */ /* 0x000fe20008410000 */
        /* <DEDUP_REMOVED lines=28> */
.L_x_16467:
[----:B------:R-:W-:Y:S01]  /*1e630*/  SEL R218, RZ, 0x1000000, !P5 ;  /* 0x01000000ffda7807 */ /* 0x000fe20006800000 */
[----:B------:R-:W-:Y:S01]  /*1e640*/  IMAD.MOV.U32 R222, RZ, RZ, 0x20 ;  /* 0x00000020ffde7424 */ /* 0x000fe200078e00ff */
[----:B------:R-:W-:Y:S01]  /*1e650*/  SEL R219, RZ, 0x10000, !P4 ;  /* 0x00010000ffdb7807 */ /* 0x000fe20006000000 */
[----:B------:R-:W0:Y:S01]  /*1e660*/  @P0 LDC.64 R232, c[0x0][0x3a0] ;  /* 0x0000e800ffe80b82 */ /* 0x000e220000000a00 */
[----:B------:R-:W-:Y:S01]  /*1e670*/  SEL R230, RZ, 0x100, !P3 ;  /* 0x00000100ffe67807 */ /* 0x000fe20005800000 */
[----:B------:R-:W-:Y:S01]  /*1e680*/  IMAD.WIDE.U32 R222, R235, R222, UR12 ;  /* 0x0000000cebde7e25 */ /* 0x000fe2000f8e00de */
[C---:B------:R-:W-:Y:S01]  /*1e690*/  LOP3.LUT P5, RZ, R228.reuse, 0x4, RZ, 0xc0, !PT ;  /* 0x00000004e4ff7812 */ /* 0x040fe200078ac0ff */
[----:B------:R-:W1:Y:S01]  /*1e6a0*/  @UP0 LDCU.64 UR44, c[0x0][0x398] ;  /* 0x00007300ff2c07ac */ /* 0x000e620008000a00 */
[----:B------:R-:W-:Y:S01]  /*1e6b0*/  LOP3.LUT P4, RZ, R228, 0x2, RZ, 0xc0, !PT ;  /* 0x00000002e4ff7812 */ /* 0x000fe2000788c0ff */
[----:B------:R-:W-:Y:S01]  /*1e6c0*/  VIADD R236, R234, 0x200 ;  /* 0x00000200eaec7836 */ /* 0x000fe20000000000 */
[----:B------:R-:W-:Y:S01]  /*1e6d0*/  LOP3.LUT R230, R230, R218, R219, 0xfe, !PT ;  /* 0x000000dae6e67212 */ /* 0x000fe200078efedb */
[----:B------:R2:W-:Y:S01]  /*1e6e0*/  STG.E.128 desc[UR8][R222.64], R16 ;  /* 0x00000010de007986 */ /* 0x0005e2000c101d08 */
[----:B------:R-:W-:Y:S01]  /*1e6f0*/  SEL R220, RZ, 0x1000000, !P1 ;  /* 0x01000000ffdc7807 */ /* 0x000fe20004800000 */
[----:B------:R-:W-:Y:S01]  /*1e700*/  IMAD.MOV.U32 R239, RZ, RZ, 0x10 ;  /* 0x00000010ffef7424 */ /* 0x000fe200078e00ff */
[----:B------:R-:W-:Y:S01]  /*1e710*/  SEL R219, RZ, 0x10000, !P4 ;  /* 0x00010000ffdb7807 */ /* 0x000fe20006000000 */
[----:B------:R2:W-:Y:S01]  /*1e720*/  STG.E.128 desc[UR8][R222.64+0x10], R12 ;  /* 0x0000100cde007986 */ /* 0x0005e2000c101d08 */
[----:B------:R-:W-:Y:S01]  /*1e730*/  SEL R218, RZ, 0x100, !P5 ;  /* 0x00000100ffda7807 */ /* 0x000fe20006800000 */
[----:B------:R-:W-:Y:S01]  /*1e740*/  IMAD.WIDE.U32 R240, R236, 0x10, R216 ;  /* 0x00000010ecf07825 */ /* 0x000fe200078e00d8 */
[----:B------:R-:W-:-:S02]  /*1e750*/  LOP3.LUT P6, RZ, R228, 0x8, RZ, 0xc0, !PT ;  /* 0x00000008e4ff7812 */ /* 0x000fc400078cc0ff */
[----:B------:R-:W-:Y:S01]  /*1e760*/  LOP3.LUT R218, R218, R220, R219, 0xfe, !PT ;  /* 0x000000dcdada7212 */ /* 0x000fe200078efedb */
[----:B------:R-:W-:Y:S01]  /*1e770*/  HFMA2 R220, -RZ, RZ, 0, 4.76837158203125e-07 ;  /* 0x00000008ffdc7431 */ /* 0x000fe200000001ff */
[----:B------:R-:W-:Y:S02]  /*1e780*/  SEL R221, RZ, 0x1, !P6 ;  /* 0x00000001ffdd7807 */ /* 0x000fe40007000000 */
[----:B------:R-:W-:Y:S02]  /*1e790*/  SEL R219, RZ, 0x1, !P2 ;  /* 0x00000001ffdb7807 */ /* 0x000fe40005000000 */
[----:B------:R-:W-:Y:S01]  /*1e7a0*/  LOP3.LUT R218, R218, R221, RZ, 0xfc, !PT ;  /* 0x000000dddada7212 */ /* 0x000fe200078efcff */
[----:B------:R-:W-:Y:S01]  /*1e7b0*/  IMAD.WIDE.U32 R220, R235, R220, UR14 ;  /* 0x0000000eebdc7e25 */ /* 0x000fe2000f8e00dc */
[----:B------:R-:W-:Y:S02]  /*1e7c0*/  LOP3.LUT R219, R230, R219, RZ, 0xfc, !PT ;  /* 0x000000dbe6db7212 */ /* 0x000fe400078efcff */
[----:B------:R-:W-:Y:S01]  /*1e7d0*/  PLOP3.LUT P1, PT, PT, PT, UP0, 0x80, 0x8 ;  /* 0x000000000008781c */ /* 0x000fe20003f2f008 */
[C---:B0-----:R-:W-:Y:S01]  /*1e7e0*/  @P0 IMAD.WIDE.U32 R232, R236.reuse, 0x20, R232 ;  /* 0x00000020ece80825 */ /* 0x041fe200078e00e8 */
[----:B------:R-:W-:Y:S01]  /*1e7f0*/  PLOP3.LUT P2, PT, PT, PT, UP0, 0x80, 0x8 ;  /* 0x000000000008781c */ /* 0x000fe20003f4f008 */
[----:B------:R2:W-:Y:S10]  /*1e800*/  STG.E.64 desc[UR8][R220.64], R218 ;  /* 0x000000dadc007986 */ /* 0x0005f4000c101b08 */
[----:B-1----:R-:W-:Y:S01]  /*1e810*/  @P1 IMAD.WIDE.U32 R238, R236, R239, UR44 ;  /* 0x0000002cecee1e25 */ /* 0x002fe2000f8e00ef */
[----:B------:R-:W-:Y:S06]  /*1e820*/  BRA.U !UP0, `(.L_x_16492) ;  /* 0x0000000108507547 */ /* 0x000fec000b800000 */
[----:B------:R-:W-:Y:S02]  /*1e830*/  SHF.L.U32 R217, R225, 0x10, RZ ;  /* 0x00000010e1d97819 */ /* 0x000fe400000006ff */
[----:B------:R-:W-:Y:S02]  /*1e840*/  LOP3.LUT R216, R226, 0xffff, RZ, 0xc0, !PT ;  /* 0x0000ffffe2d87812 */ /* 0x000fe400078ec0ff */
[----:B------:R-:W-:Y:S02]  /*1e850*/  LOP3.LUT R217, R217, 0xff0000, RZ, 0xc0, !PT ;  /* 0x00ff0000d9d97812 */ /* 0x000fe400078ec0ff */
[----:B--2---:R-:W-:Y:S02]  /*1e860*/  PRMT R219, R224, 0x7104, RZ ;  /* 0x00007104e0db7816 */ /* 0x004fe400000000ff */
        /* <DEDUP_REMOVED lines=16> */
.L_x_16492:
        /* <DEDUP_REMOVED lines=20> */
.L_x_16495:
        /* <DEDUP_REMOVED lines=12> */
.L_x_16496:
        /* <DEDUP_REMOVED lines=43> */
.L_x_16494:
        /* <DEDUP_REMOVED lines=19> */
.L_x_16498:
        /* <DEDUP_REMOVED lines=12> */
.L_x_16499:
        /* <DEDUP_REMOVED lines=43> */
.L_x_16497:
        /* <DEDUP_REMOVED lines=22> */
.L_x_16501:
        /* <DEDUP_REMOVED lines=12> */
.L_x_16502:
        /* <DEDUP_REMOVED lines=43> */
.L_x_16500:
[----:B------:R-:W-:Y:S01]  /*1f790*/  I2FP.F32.U32 R8, R8 ;  /* 0x0000000800087245 */ /* 0x000fe20000201000 */
[----:B------:R-:W-:Y:S01]  /*1f7a0*/  IMAD.MOV.U32 R218, RZ, RZ, 0x2 ;  /* 0x00000002ffda7424 */ /* 0x000fe200078e00ff */
[----:B------:R-:W-:Y:S01]  /*1f7b0*/  ISETP.NE.AND P1, PT, R11, 0x1, PT ;  /* 0x000000010b00780c */ /* 0x000fe20003f25270 */
[----:B------:R-:W-:Y:S01]  /*1f7c0*/  IMAD.MOV.U32 R9, RZ, RZ, R6 ;  /* 0x000000ffff097224 */ /* 0x000fe200078e0006 */
[----:B------:R-:W-:Y:S01]  /*1f7d0*/  LOP3.LUT R228, R228, 0xfffffffb, RZ, 0xc0, !PT ;  /* 0xfffffffbe4e47812 */ /* 0x000fe200078ec0ff */
[----:B------:R-:W-:-:S05]  /*1f7e0*/  FFMA.FTZ R8, R8, R231, 1.1641532182693481445e-10 ;  /* 0x2f00000008087423 */ /* 0x000fca00000100e7 */
[----:B------:R-:W-:Y:S01]  /*1f7f0*/  FSETP.LE.FTZ.AND P3, PT, R8, UR4, PT ;  /* 0x0000000408007c0b */ /* 0x000fe2000bf73000 */
[----:B------:R-:W-:-:S05]  /*1f800*/  HADD2.F32 R8, -RZ, R220.H1_H1 ;  /* 0x300000dcff087230 */ /* 0x000fca0000004100 */
[----:B------:R-:W-:-:S07]  /*1f810*/  FMUL.FTZ R8, R8, UR5 ;  /* 0x0000000508087c20 */ /* 0x000fce0008410000 */
        /* <DEDUP_REMOVED lines=10> */
.L_x_16504:
        /* <DEDUP_REMOVED lines=12> */
.L_x_16505:
[----:B------:R-:W-:Y:S01]  /*1f980*/  IMAD.WIDE.U32 R224, R227, -0x326172a9, RZ ;  /* 0xcd9e8d57e3e07825 */ /* 0x000fe200078e00ff */
[----:B------:R-:W-:Y:S02]  /*1f990*/  LOP3.LUT R10, R5, UR11, R219, 0x96, !PT ;  /* 0x0000000b050a7c12 */ /* 0x000fe4000f8e96db */
[----:B------:R-:W-:Y:S02]  /*1f9a0*/  MOV R9, R230 ;  /* 0x000000e600097202 */ /* 0x000fe40000000f00 */
        /* <DEDUP_REMOVED lines=40> */
.L_x_16503:
        /* <DEDUP_REMOVED lines=22> */
.L_x_16507:
        /* <DEDUP_REMOVED lines=12> */
.L_x_16508:
        /* <DEDUP_REMOVED lines=43> */
.L_x_16506:
[----:B------:R-:W-:Y:S01]  /*20100*/  I2FP.F32.U32 R10, R9 ;  /* 0x00000009000a7245 */ /* 0x000fe20000201000 */
[----:B------:R-:W-:Y:S01]  /*20110*/  HADD2.F32 R9, -RZ, R221.H0_H0 ;  /* 0x200000ddff097230 */ /* 0x000fe20000004100 */
        /* <DEDUP_REMOVED lines=17> */
.L_x_16510:
        /* <DEDUP_REMOVED lines=12> */
.L_x_16511:
        /* <DEDUP_REMOVED lines=43> */
.L_x_16509:
        /* <DEDUP_REMOVED lines=22> */
.L_x_16513:
        /* <DEDUP_REMOVED lines=12> */
.L_x_16514:
        /* <DEDUP_REMOVED lines=43> */
.L_x_16512:
        /* <DEDUP_REMOVED lines=17> */
.L_x_16516:
[----:B------:R-:W-:-:S04]  /*20b80*/  VIADD R0, R0, 0x1 ;  /* 0x0000000100007836 */ /* 0x000fc80000000000 */
[C---:B-1----:R-:W-:Y:S01]  /*20b90*/  IMAD.WIDE.U32 R232, R0.reuse, -0x2daee0ad, RZ ;  /* 0xd2511f5300e87825 */ /* 0x042fe200078e00ff */
        /* <DEDUP_REMOVED lines=10> */
.L_x_16517:
        /* <DEDUP_REMOVED lines=43> */
.L_x_16515:
        /* <DEDUP_REMOVED lines=22> */
.L_x_16519:
[----:B------:R-:W-:-:S04]  /*21050*/  IADD3 R0, PT, PT, R0, 0x1, RZ ;  /* 0x0000000100007810 */ /* 0x000fc80007ffe0ff */
[C---:B------:R-:W-:Y:S01]  /*21060*/  ISETP.NE.AND P2, PT, R0.reuse, RZ, PT ;  /* 0x000000ff0000720c */ /* 0x040fe20003f45270 */
[----:B-1----:R-:W-:-:S12]  /*21070*/  IMAD.WIDE.U32 R232, R0, -0x2daee0ad, RZ ;  /* 0xd2511f5300e87825 */ /* 0x002fd800078e00ff */
        /* <DEDUP_REMOVED lines=9> */
.L_x_16520:
        /* <DEDUP_REMOVED lines=43> */
.L_x_16518:
        /* <DEDUP_REMOVED lines=17> */
.L_x_16522:
        /* <DEDUP_REMOVED lines=12> */
.L_x_16523:
        /* <DEDUP_REMOVED lines=43> */
.L_x_16521:
[----:B------:R-:W-:Y:S01]  /*21840*/  I2FP.F32.U32 R220, R220 ;  /* 0x000000dc00dc7245 */ /* 0x000fe20000201000 */
[----:B------:R-:W-:Y:S02]  /*21850*/  HADD2.F32 R221, -RZ, R54.H0_H0 ;  /* 0x20000036ffdd7230 */ /* 0x000fe40000004100 */
[----:B------:R-:W-:Y:S02]  /*21860*/  HFMA2 R226, -RZ, RZ, 0, 1.1920928955078125e-07 ;  /* 0x00000002ffe27431 */ /* 0x000fe400000001ff */
        /* <DEDUP_REMOVED lines=19> */
.L_x_16525:
[----:B------:R-:W-:-:S04]  /*219a0*/  IADD3 R0, PT, PT, R0, 0x1, RZ ;  /* 0x0000000100007810 */ /* 0x000fc80007ffe0ff */
[C---:B------:R-:W-:Y:S01]  /*219b0*/  ISETP.NE.AND P3, PT, R0.reuse, RZ, PT ;  /* 0x000000ff0000720c */ /* 0x040fe20003f65270 */
[----:B-1----:R-:W-:-:S12]  /*219c0*/  IMAD.WIDE.U32 R240, R0, -0x2daee0ad, RZ ;  /* 0xd2511f5300f07825 */ /* 0x002fd800078e00ff */
        /* <DEDUP_REMOVED lines=9> */
.L_x_16526:
        /* <DEDUP_REMOVED lines=43> */
.L_x_16524:
[----:B------:R-:W-:Y:S01]  /*21d10*/  ISETP.NE.AND P4, PT, R226, 0x1, PT ;  /* 0x00000001e200780c */ /* 0x000fe20003f85270 */
[----:B------:R-:W-:Y:S01]  /*21d20*/  IMAD.MOV.U32 R225, RZ, RZ, 0x2 ;  /* 0x00000002ffe17424 */ /* 0x000fe200078e00ff */
[----:B------:R-:W-:Y:S01]  /*21d30*/  I2FP.F32.U32 R224, R221 ;  /* 0x000000dd00e07245 */ /* 0x000fe20000201000 */
[----:B------:R-:W-:Y:S01]  /*21d40*/  HADD2.F32 R221, -RZ, R222.H1_H1 ;  /* 0x300000deffdd7230 */ /* 0x000fe20000004100 */
        /* <DEDUP_REMOVED lines=13> */
.L_x_16528:
        /* <DEDUP_REMOVED lines=12> */
.L_x_16529:
        /* <DEDUP_REMOVED lines=43> */
.L_x_16527:
        /* <DEDUP_REMOVED lines=22> */
.L_x_16531:
        /* <DEDUP_REMOVED lines=12> */
.L_x_16532:
[----:B-1----:R-:W-:Y:S01]  /*223b0*/  IMAD.WIDE.U32 R238, R227, -0x326172a9, RZ ;  /* 0xcd9e8d57e3ee7825 */ /* 0x002fe200078e00ff */
        /* <DEDUP_REMOVED lines=42> */
.L_x_16530:
[----:B------:R-:W-:Y:S01]  /*22660*/  ISETP.NE.AND P5, PT, R229, 0x1, PT ;  /* 0x00000001e500780c */ /* 0x000fe20003fa5270 */
[----:B------:R-:W-:Y:S01]  /*22670*/  HADD2.F32 R226, -RZ, R223.H0_H0 ;  /* 0x200000dfffe27230 */ /* 0x000fe20000004100 */
[----:B------:R-:W-:Y:S01]  /*22680*/  I2FP.F32.U32 R222, R222 ;  /* 0x000000de00de7245 */ /* 0x000fe20000201000 */
[----:B-1----:R-:W-:-:S04]  /*22690*/  IMAD.MOV.U32 R232, RZ, RZ, 0x2 ;  /* 0x00000002ffe87424 */ /* 0x002fc800078e00ff */
        /* <DEDUP_REMOVED lines=13> */
.L_x_16534:
        /* <DEDUP_REMOVED lines=12> */
.L_x_16535:
        /* <DEDUP_REMOVED lines=43> */
.L_x_16533:
        /* <DEDUP_REMOVED lines=22> */
.L_x_16537:
        /* <DEDUP_REMOVED lines=12> */
.L_x_16538:
        /* <DEDUP_REMOVED lines=43> */
.L_x_16536:
        /* <DEDUP_REMOVED lines=17> */
.L_x_16540:
        /* <DEDUP_REMOVED lines=14> */
.L_x_16541:
        /* <DEDUP_REMOVED lines=41> */
[----:B------:R-:W-:Y:S01]  /*23430*/  IMAD.MOV.U32 R233, RZ, RZ, R230 ;  /* 0x000000ffffe97224 */ /* 0x000fe200078e00e6 */
[----:B------:R-:W-:-:S07]  /*23440*/  MOV R230, R232 ;  /* 0x000000e800e67202 */ /* 0x000fce0000000f00 */
.L_x_16539:
        /* <DEDUP_REMOVED lines=11> */
.L_x_16493:
        /* <DEDUP_REMOVED lines=15> */
.L_x_16544:
        /* <DEDUP_REMOVED lines=12> */
.L_x_16545:
        /* <DEDUP_REMOVED lines=43> */
.L_x_16543:
[----:B------:R-:W-:Y:S01]  /*23960*/  I2FP.F32.U32 R216, R216 ;  /* 0x000000d800d87245 */ /* 0x000fe20000201000 */
[----:B-1---5:R-:W-:Y:S01]  /*23970*/  HADD2.F32 R232, -RZ, R220.H0_H0 ;  /* 0x200000dcffe87230 */ /* 0x022fe20000004100 */
[----:B------:R-:W-:Y:S01]  /*23980*/  ISETP.NE.AND P1, PT, R218, 0x1, PT ;  /* 0x00000001da00780c */ /* 0x000fe20003f25270 */
[----:B------:R-:W-:Y:S01]  /*23990*/  IMAD.MOV.U32 R217, RZ, RZ, R6 ;  /* 0x000000ffffd97224 */ /* 0x000fe200078e0006 */
[----:B------:R-:W-:Y:S01]  /*239a0*/  LOP3.LUT R228, R228, 0xfffffff7, RZ, 0xc0, !PT ;  /* 0xfffffff7e4e47812 */ /* 0x000fe200078ec0ff */
[----:B------:R-:W-:Y:S01]  /*239b0*/  FFMA.FTZ R216, R216, R231, 1.1641532182693481445e-10 ;  /* 0x2f000000d8d87423 */ /* 0x000fe200000100e7 */
[----:B------:R-:W-:-:S04]  /*239c0*/  MOV R219, 0x2 ;  /* 0x0000000200db7802 */ /* 0x000fc80000000f00 */
        /* <DEDUP_REMOVED lines=11> */
.L_x_16547:
        /* <DEDUP_REMOVED lines=12> */
.L_x_16548:
        /* <DEDUP_REMOVED lines=43> */
.L_x_16546:
[----:B------:R-:W-:Y:S01]  /*23df0*/  I2FP.F32.U32 R216, R217 ;  /* 0x000000d900d87245 */ /* 0x000fe20000201000 */
[----:B------:R-:W-:Y:S01]  /*23e00*/  HADD2.F32 R237, -RZ, R220.H1_H1 ;  /* 0x300000dcffed7230 */ /* 0x000fe20000004100 */
        /* <DEDUP_REMOVED lines=16> */
.L_x_16550:
        /* <DEDUP_REMOVED lines=12> */
.L_x_16551:
        /* <DEDUP_REMOVED lines=43> */
.L_x_16549:
[----:B------:R-:W-:Y:S01]  /*24280*/  I2FP.F32.U32 R216, R217 ;  /* 0x000000d900d87245 */ /* 0x000fe20000201000 */
[----:B------:R-:W-:Y:S01]  /*24290*/  HFMA2 R219, -RZ, RZ, 0, 1.1920928955078125e-07 ;  /* 0x00000002ffdb7431 */ /* 0x000fe200000001ff */
[----:B------:R-:W-:Y:S01]  /*242a0*/  ISETP.NE.AND P1, PT, R218, 0x1, PT ;  /* 0x00000001da00780c */ /* 0x000fe20003f25270 */
[----:B------:R-:W-:Y:S01]  /*242b0*/  HADD2.F32 R233, -RZ, R221.H0_H0 ;  /* 0x200000ddffe97230 */ /* 0x000fe20000004100 */
        /* <DEDUP_REMOVED lines=14> */
.L_x_16553:
        /* <DEDUP_REMOVED lines=12> */
.L_x_16554:
        /* <DEDUP_REMOVED lines=43> */
.L_x_16552:
        /* <DEDUP_REMOVED lines=16> */
.L_x_16556:
        /* <DEDUP_REMOVED lines=12> */
.L_x_16557:
        /* <DEDUP_REMOVED lines=43> */
.L_x_16555:
        /* <DEDUP_REMOVED lines=16> */
.L_x_16559:
        /* <DEDUP_REMOVED lines=12> */
.L_x_16560:
        /* <DEDUP_REMOVED lines=43> */
.L_x_16558:
        /* <DEDUP_REMOVED lines=16> */
.L_x_16562:
        /* <DEDUP_REMOVED lines=12> */
.L_x_16563:
        /* <DEDUP_REMOVED lines=41> */
[----:B------:R-:W-:Y:S01]  /*25440*/  MOV R230, R216 ;  /* 0x000000d800e67202 */ /* 0x000fe20000000f00 */
[----:B------:R-:W-:-:S07]  /*25450*/  IMAD.MOV.U32 R218, RZ, RZ, RZ ;  /* 0x000000ffffda7224 */ /* 0x000fce00078e00ff */
.L_x_16561:
        /* <DEDUP_REMOVED lines=16> */
.L_x_16565:
        /* <DEDUP_REMOVED lines=12> */
.L_x_16566:
        /* <DEDUP_REMOVED lines=43> */
.L_x_16564:
[----:B------:R-:W-:Y:S01]  /*258d0*/  I2FP.F32.U32 R216, R217 ;  /* 0x000000d900d87245 */ /* 0x000fe20000201000 */
[----:B------:R-:W-:Y:S01]  /*258e0*/  FMUL.FTZ R232, R232, UR5 ;  /* 0x00000005e8e87c20 */ /* 0x000fe20008410000 */
[----:B------:R-:W-:Y:S01]  /*258f0*/  P2R R218, PR, RZ, 0x1 ;  /* 0x00000001ffda7803 */ /* 0x000fe20000000000 */
[----:B------:R-:W-:Y:S01]  /*25900*/  HADD2.F32 R223, -RZ, R223.H1_H1 ;  /* 0x300000dfffdf7230 */ /* 0x000fe20000004100 */
        /* <DEDUP_REMOVED lines=30> */
.L_x_16542:
        /* <DEDUP_REMOVED lines=83> */
.L_x_16567:
        /* <DEDUP_REMOVED lines=112> */
.L_x_16569:
[----:B------:R-:W-:Y:S05]  /*26720*/  BSYNC.RECONVERGENT B0 ;  /* 0x0000000000007941 */ /* 0x000fea0003800200 */
.L_x_16568:
        /* <DEDUP_REMOVED lines=14> */
.L_x_16571:
[----:B------:R-:W-:Y:S05]  /*26810*/  BSYNC.RECONVERGENT B0 ;  /* 0x0000000000007941 */ /* 0x000fea0003800200 */
.L_x_16570:
        /* <DEDUP_REMOVED lines=46> */
[----:B------:R-:W-:Y:S01]  /*26b00*/  MOV R237, UR22 ;  /* 0x0000001600ed7c02 */ /* 0x000fe20008000f00 */
[----:B-1----:R-:W-:Y:S01]  /*26b10*/  @!P0 IMAD.WIDE R240, R233, 0x4, R240 ;  /* 0x00000004e9f08825 */ /* 0x002fe200078e02f0 */
[----:B------:R-:W-:Y:S01]  /*26b20*/  FSEL R233, R243, RZ, !P1 ;  /* 0x000000fff3e97208 */ /* 0x000fe20004800000 */
[----:B------:R-:W-:Y:S02]  /*26b30*/  UIADD3 UR22, UPT, UPT, UR22, UR20, URZ ;  /* 0x0000001416167290 */ /* 0x000fe4000fffe0ff */
[----:B------:R-:W0:Y:S01]  /*26b40*/  MUFU.RSQ R232, R232 ;  /* 0x000000e800e87308 */ /* 0x000e220000001400 */
[----:B---3--:R-:W-:-:S04]  /*26b50*/  @!P0 IMAD.WIDE R238, R237, 0x4, R238 ;  /* 0x00000004edee8825 */ /* 0x008fc800078e02ee */
        /* <DEDUP_REMOVED lines=27> */
[----:B------:R-:W-:Y:S01]  /*26d10*/  F2FP.F16.F32.PACK_AB R36, R37, R36 ;  /* 0x000000242524723e */ /* 0x000fe200000000ff */
[----:B------:R-:W-:Y:S01]  /*26d20*/  FFMA.FTZ R37, R243, R174, R178 ;  /* 0x000000aef3257223 */ /* 0x000fe200000100b2 */
[----:B------:R-:W-:Y:S01]  /*26d30*/  FFMA.FTZ R38, R244, R175, R179 ;  /* 0x000000aff4267223 */ /* 0x000fe200000100b3 */
[C---:B------:R-:W-:Y:S01]  /*26d40*/  FMUL.FTZ R245, R232.reuse, R245 ;  /* 0x000000f5e8f57220 */ /* 0x040fe20000410000 */
[----:B0-----:R-:W0:Y:S01]  /*26d50*/  LDC.64 R238, c[0x0][0x428] ;  /* 0x00010a00ffee7b82 */ /* 0x001e220000000a00 */
        /* <DEDUP_REMOVED lines=18> */
[----:B-1----:R-:W-:Y:S01]  /*26e80*/  IMAD.WIDE.U32 R246, R234, 0x10, R240 ;  /* 0x00000010eaf67825 */ /* 0x002fe200078e00f0 */
[----:B------:R-:W-:-:S03]  /*26e90*/  F2FP.F16.F32.PACK_AB R42, R42, R245 ;  /* 0x000000f52a2a723e */ /* 0x000fc600000000ff */
        /* <DEDUP_REMOVED lines=12> */
[C---:B------:R-:W-:Y:S01]  /*26f60*/  FADD.FTZ R222, -R233.reuse, R222 ;  /* 0x000000dee9de7221 */ /* 0x040fe20000010100 */
[C---:B------:R-:W-:Y:S01]  /*26f70*/  FADD.FTZ R223, -R233.reuse, R223 ;  /* 0x000000dfe9df7221 */ /* 0x040fe20000010100 */
[C---:B------:R-:W-:Y:S01]  /*26f80*/  FMUL.FTZ R31, R232.reuse, R31 ;  /* 0x0000001fe81f7220 */ /* 0x040fe20000410000 */
[----:B------:R-:W-:Y:S01]  /*26f90*/  FMUL.FTZ R26, R232, R26 ;  /* 0x0000001ae81a7220 */ /* 0x000fe20000410000 */
[----:B------:R-:W-:Y:S01]  /*26fa0*/  UISETP.GE.AND UP2, UPT, UR22, UR21, UPT ;  /* 0x000000151600728c */ /* 0x000fe2000bf46270 */
[----:B0-----:R-:W-:Y:S01]  /*26fb0*/  F2FP.F16.F32.PACK_AB R41, R244, R243 ;  /* 0x000000f3f429723e */ /* 0x001fe200000000ff */
[C---:B------:R-:W-:Y:S01]  /*26fc0*/  FADD.FTZ R39, -R233.reuse, R28 ;  /* 0x0000001ce9277221 */ /* 0x040fe20000010100 */
[----:B------:R-:W-:Y:S01]  /*26fd0*/  F2FP.F16.F32.PACK_AB R40, R242, R237 ;  /* 0x000000edf228723e */ /* 0x000fe200000000ff */
[C---:B------:R-:W-:Y:S01]  /*26fe0*/  FADD.FTZ R28, -R233.reuse, R14 ;  /* 0x0000000ee91c7221 */ /* 0x040fe20000010100 */
[C---:B------:R-:W-:Y:S01]  /*26ff0*/  FADD.FTZ R37, -R233.reuse, R32 ;  /* 0x00000020e9257221 */ /* 0x040fe20000010100 */
[C---:B------:R-:W-:Y:S01]  /*27000*/  FADD.FTZ R237, -R233.reuse, R33 ;  /* 0x00000021e9ed7221 */ /* 0x040fe20000010100 */
[C---:B------:R-:W-:Y:S01]  /*27010*/  FMUL.FTZ R14, R232.reuse, R251 ;  /* 0x000000fbe80e7220 */ /* 0x040fe20000410000 */
[----:B------:R0:W-:Y:S01]  /*27020*/  STG.E.128 desc[UR8][R246.64], R40 ;  /* 0x00000028f6007986 */ /* 0x0001e2000c101d08 */
[C---:B------:R-:W-:Y:S01]  /*27030*/  FMUL.FTZ R37, R232.reuse, R37 ;  /* 0x00000025e8257220 */ /* 0x040fe20000410000 */
[C---:B------:R-:W-:Y:S01]  /*27040*/  FADD.FTZ R243, -R233.reuse, R29 ;  /* 0x0000001de9f37221 */ /* 0x040fe20000010100 */
[C---:B------:R-:W-:Y:S01]  /*27050*/  FADD.FTZ R33, -R233.reuse, R34 ;  /* 0x00000022e9217221 */ /* 0x040fe20000010100 */
[C---:B------:R-:W-:Y:S01]  /*27060*/  FADD.FTZ R29, -R233.reuse, R24 ;  /* 0x00000018e91d7221 */ /* 0x040fe20000010100 */
[----:B------:R-:W-:Y:S01]  /*27070*/  FADD.FTZ R24, -R233, R12 ;  /* 0x0000000ce9187221 */ /* 0x000fe20000010100 */
[----:B------:R-:W-:Y:S01]  /*27080*/  FFMA.FTZ R12, R37, R164, R184 ;  /* 0x000000a4250c7223 */ /* 0x000fe200000100b8 */
[C---:B------:R-:W-:Y:S01]  /*27090*/  FMUL.FTZ R33, R232.reuse, R33 ;  /* 0x00000021e8217220 */ /* 0x040fe20000410000 */
[C---:B------:R-:W-:Y:S01]  /*270a0*/  FMUL.FTZ R39, R232.reuse, R39 ;  /* 0x00000027e8277220 */ /* 0x040fe20000410000 */
[C---:B------:R-:W-:Y:S01]  /*270b0*/  FMUL.FTZ R34, R232.reuse, R243 ;  /* 0x000000f3e8227220 */ /* 0x040fe20000410000 */
[C---:B------:R-:W-:Y:S01]  /*270c0*/  FMUL.FTZ R38, R232.reuse, R27 ;  /* 0x0000001be8267220 */ /* 0x040fe20000410000 */
[----:B------:R-:W-:Y:S01]  /*270d0*/  FMUL.FTZ R29, R232, R29 ;  /* 0x0000001de81d7220 */ /* 0x000fe20000410000 */
[C---:B------:R-:W-:Y:S01]  /*270e0*/  FFMA.FTZ R17, R39.reuse, R160, R188 ;  /* 0x000000a027117223 */ /* 0x040fe200000100bc */
[C---:B------:R-:W-:Y:S01]  /*270f0*/  FFMA.FTZ R32, R34.reuse, R161, R189 ;  /* 0x000000a122207223 */ /* 0x040fe200000100bd */
[----:B------:R-:W-:Y:S01]  /*27100*/  FFMA.FTZ R39, R39, R120, R68 ;  /* 0x0000007827277223 */ /* 0x000fe20000010044 */
[----:B------:R-:W-:Y:S01]  /*27110*/  FFMA.FTZ R36, R34, R121, R69 ;  /* 0x0000007922247223 */ /* 0x000fe20000010045 */
[C---:B------:R-:W-:Y:S01]  /*27120*/  FMUL.FTZ R242, R232.reuse, R23 ;  /* 0x00000017e8f27220 */ /* 0x040fe20000410000 */
[C---:B------:R-:W-:Y:S01]  /*27130*/  FMUL.FTZ R27, R232.reuse, R216 ;  /* 0x000000d8e81b7220 */ /* 0x040fe20000410000 */
[C---:B0-----:R-:W-:Y:S01]  /*27140*/  FADD.FTZ R41, -R233.reuse, R20 ;  /* 0x00000014e9297221 */ /* 0x041fe20000010100 */
[C---:B------:R-:W-:Y:S01]  /*27150*/  FADD.FTZ R247, -R233.reuse, R16 ;  /* 0x00000010e9f77221 */ /* 0x040fe20000010100 */
[C---:B------:R-:W-:Y:S01]  /*27160*/  FADD.FTZ R20, -R233.reuse, R18 ;  /* 0x00000012e9147221 */ /* 0x040fe20000010100 */
[----:B------:R-:W-:Y:S01]  /*27170*/  FMUL.FTZ R16, R232, R237 ;  /* 0x000000ede8107220 */ /* 0x000fe20000410000 */
[----:B------:R-:W-:Y:S01]  /*27180*/  FFMA.FTZ R18, R14, R163, R191 ;  /* 0x000000a30e127223 */ /* 0x000fe200000100bf */
[C---:B------:R-:W-:Y:S01]  /*27190*/  FADD.FTZ R43, -R233.reuse, R22 ;  /* 0x00000016e92b7221 */ /* 0x040fe20000010100 */
[----:B------:R-:W-:Y:S01]  /*271a0*/  FADD.FTZ R22, -R233, R19 ;  /* 0x00000013e9167221 */ /* 0x000fe20000010100 */
[----:B------:R-:W-:Y:S01]  /*271b0*/  FFMA.FTZ R19, R245, R122, R70 ;  /* 0x0000007af5137223 */ /* 0x000fe20000010046 */
[----:B------:R-:W-:Y:S01]  /*271c0*/  FFMA.FTZ R13, R16, R165, R185 ;  /* 0x000000a5100d7223 */ /* 0x000fe200000100b9 */
[----:B------:R-:W-:Y:S01]  /*271d0*/  FFMA.FTZ R14, R14, R123, R71 ;  /* 0x0000007b0e0e7223 */ /* 0x000fe20000010047 */
[----:B------:R-:W-:Y:S01]  /*271e0*/  F2FP.F16.F32.PACK_AB R15, R18, R15 ;  /* 0x0000000f120f723e */ /* 0x000fe200000000ff */
[C---:B------:R-:W-:Y:S01]  /*271f0*/  FMUL.FTZ R18, R232.reuse, R35 ;  /* 0x00000023e8127220 */ /* 0x040fe20000410000 */
[----:B------:R-:W-:Y:S01]  /*27200*/  FMUL.FTZ R40, R232, R21 ;  /* 0x00000015e8287220 */ /* 0x000fe20000410000 */
[----:B------:R-:W-:Y:S01]  /*27210*/  F2FP.F16.F32.PACK_AB R12, R13, R12 ;  /* 0x0000000c0d0c723e */ /* 0x000fe200000000ff */
[C---:B------:R-:W-:Y:S01]  /*27220*/  FFMA.FTZ R13, R33.reuse, R166, R186 ;  /* 0x000000a6210d7223 */ /* 0x040fe200000100ba */
[----:B------:R-:W-:Y:S01]  /*27230*/  F2FP.F16.F32.PACK_AB R19, R14, R19 ;  /* 0x000000130e13723e */ /* 0x000fe200000000ff */
[C---:B------:R-:W-:Y:S01]  /*27240*/  FFMA.FTZ R14, R18.reuse, R167, R187 ;  /* 0x000000a7120e7223 */ /* 0x040fe200000100bb */
[----:B------:R-:W-:Y:S01]  /*27250*/  FFMA.FTZ R34, R18, R127, R67 ;  /* 0x0000007f12227223 */ /* 0x000fe20000010043 */
[----:B------:R-:W-:Y:S01]  /*27260*/  F2FP.F16.F32.PACK_AB R18, R36, R39 ;  /* 0x000000272412723e */ /* 0x000fe200000000ff */
[C---:B------:R-:W-:Y:S01]  /*27270*/  FMUL.FTZ R36, R232.reuse, R25 ;  /* 0x00000019e8247220 */ /* 0x040fe20000410000 */
[----:B------:R-:W-:Y:S01]  /*27280*/  FMUL.FTZ R21, R232, R20 ;  /* 0x00000014e8157220 */ /* 0x000fe20000410000 */
[----:B------:R-:W-:Y:S01]  /*27290*/  F2FP.F16.F32.PACK_AB R13, R14, R13 ;  /* 0x0000000d0e0d723e */ /* 0x000fe200000000ff */
[----:B------:R-:W-:Y:S01]  /*272a0*/  FMUL.FTZ R25, R232, R28 ;  /* 0x0000001ce8197220 */ /* 0x000fe20000410000 */
[----:B------:R-:W-:Y:S01]  /*272b0*/  F2FP.F16.F32.PACK_AB R14, R32, R17 ;  /* 0x00000011200e723e */ /* 0x000fe200000000ff */
[----:B------:R-:W-:Y:S01]  /*272c0*/  FFMA.FTZ R17, R33, R126, R66 ;  /* 0x0000007e21117223 */ /* 0x000fe20000010042 */
[----:B------:R-:W-:Y:S01]  /*272d0*/  FFMA.FTZ R32, R37, R124, R64 ;  /* 0x0000007c25207223 */ /* 0x000fe20000010040 */
[----:B------:R-:W-:Y:S01]  /*272e0*/  FFMA.FTZ R33, R16, R125, R65 ;  /* 0x0000007d10217223 */ /* 0x000fe20000010041 */
[----:B------:R-:W-:-:S02]  /*272f0*/  VIADD R37, R234, 0x80 ;  /* 0x00000080ea257836 */ /* 0x000fc40000000000 */
[C---:B------:R-:W-:Y:S01]  /*27300*/  FMUL.FTZ R41, R232.reuse, R41 ;  /* 0x00000029e8297220 */ /* 0x040fe20000410000 */
[C---:B------:R-:W-:Y:S01]  /*27310*/  FMUL.FTZ R43, R232.reuse, R43 ;  /* 0x0000002be82b7220 */ /* 0x040fe20000410000 */
[C---:B------:R-:W-:Y:S01]  /*27320*/  FMUL.FTZ R20, R232.reuse, R22 ;  /* 0x00000016e8147220 */ /* 0x040fe20000410000 */
[----:B------:R-:W-:Y:S01]  /*27330*/  F2FP.F16.F32.PACK_AB R16, R33, R32 ;  /* 0x000000202110723e */ /* 0x000fe200000000ff */
[----:B------:R-:W-:Y:S01]  /*27340*/  FMUL.FTZ R28, R232, R217 ;  /* 0x000000d9e81c7220 */ /* 0x000fe20000410000 */
[----:B------:R-:W-:Y:S01]  /*27350*/  F2FP.F16.F32.PACK_AB R17, R34, R17 ;  /* 0x000000112211723e */ /* 0x000fe200000000ff */
        /* <DEDUP_REMOVED lines=31> */
[----:B0-----:R-:W-:Y:S01]  /*27550*/  F2FP.F16.F32.PACK_AB R12, R219, R24 ;  /* 0x00000018db0c723e */ /* 0x001fe200000000ff */
[----:B------:R-:W-:Y:S01]  /*27560*/  FFMA.FTZ R24, R23, R104, R84 ;  /* 0x0000006817187223 */ /* 0x000fe20000010054 */
[----:B------:R-:W-:Y:S01]  /*27570*/  F2FP.F16.F32.PACK_AB R13, R221, R218 ;  /* 0x000000dadd0d723e */ /* 0x000fe200000000ff */
[----:B------:R-:W-:Y:S01]  /*27580*/  IMAD.WIDE.U32 R32, R235, 0x10, R238 ;  /* 0x00000010eb207825 */ /* 0x000fe200078e00ee */
[----:B------:R-:W-:-:S03]  /*27590*/  F2FP.F16.F32.PACK_AB R14, R223, R220 ;  /* 0x000000dcdf0e723e */ /* 0x000fc600000000ff */
[----:B-1----:R-:W-:Y:S01]  /*275a0*/  FFMA.FTZ R18, R247, R148, R200 ;  /* 0x00000094f7127223 */ /* 0x002fe200000100c8 */
[----:B------:R-:W-:Y:S01]  /*275b0*/  F2FP.F16.F32.PACK_AB R15, R233, R222 ;  /* 0x000000dee90f723e */ /* 0x000fe200000000ff */
[----:B------:R-:W-:-:S04]  /*275c0*/  IMAD.WIDE.U32 R16, R237, 0x10, R238 ;  /* 0x00000010ed107825 */ /* 0x000fc800078e00ee */
[C---:B------:R-:W-:Y:S01]  /*275d0*/  FFMA.FTZ R19, R34.reuse, R149, R201 ;  /* 0x0000009522137223 */ /* 0x040fe200000100c9 */
[----:B------:R-:W-:Y:S01]  /*275e0*/  FFMA.FTZ R247, R247, R108, R80 ;  /* 0x0000006cf7f77223 */ /* 0x000fe20000010050 */
[----:B------:R-:W-:Y:S01]  /*275f0*/  FFMA.FTZ R34, R34, R109, R81 ;  /* 0x0000006d22227223 */ /* 0x000fe20000010051 */
[--C-:B------:R-:W-:Y:S01]  /*27600*/  IMAD.WIDE.U32 R216, R237, 0x10, R240.reuse ;  /* 0x00000010edd87825 */ /* 0x100fe200078e00f0 */
[----:B------:R0:W-:Y:S03]  /*27610*/  STG.E.128 desc[UR8][R16.64], R12 ;  /* 0x0000000c10007986 */ /* 0x0001e6000c101d08 */
[----:B------:R-:W-:-:S04]  /*27620*/  IMAD.WIDE.U32 R218, R235, 0x10, R240 ;  /* 0x00000010ebda7825 */ /* 0x000fc800078e00f0 */
[----:B------:R-:W-:-:S04]  /*27630*/  IMAD.WIDE.U32 R238, R236, 0x10, R238 ;  /* 0x00000010ecee7825 */ /* 0x000fc800078e00ee */
[----:B------:R-:W-:Y:S01]  /*27640*/  IMAD.WIDE.U32 R236, R236, 0x10, R240 ;  /* 0x00000010ecec7825 */ /* 0x000fe200078e00f0 */
[----:B0-----:R-:W-:-:S03]  /*27650*/  F2FP.F16.F32.PACK_AB R16, R19, R18 ;  /* 0x000000121310723e */ /* 0x001fc600000000ff */
[----:B------:R-:W-:Y:S01]  /*27660*/  FFMA.FTZ R17, R21, R150, R202 ;  /* 0x0000009615117223 */ /* 0x000fe200000100ca */
[----:B------:R-:W-:Y:S01]  /*27670*/  F2FP.F16.F32.PACK_AB R12, R36, R29 ;  /* 0x0000001d240c723e */ /* 0x000fe200000000ff */
[----:B------:R-:W-:Y:S01]  /*27680*/  FFMA.FTZ R18, R20, R151, R203 ;  /* 0x0000009714127223 */ /* 0x000fe200000100cb */
[----:B------:R-:W-:Y:S01]  /*27690*/  F2FP.F16.F32.PACK_AB R13, R38, R31 ;  /* 0x0000001f260d723e */ /* 0x000fe200000000ff */
[----:B------:R-:W-:Y:S01]  /*276a0*/  FFMA.FTZ R19, R23, R144, R204 ;  /* 0x0000009017137223 */ /* 0x000fe200000100cc */
[----:B------:R-:W-:Y:S01]  /*276b0*/  FFMA.FTZ R36, R26, R145, R205 ;  /* 0x000000911a247223 */ /* 0x000fe200000100cd */
[C---:B------:R-:W-:Y:S01]  /*276c0*/  FFMA.FTZ R23, R25.reuse, R146, R206 ;  /* 0x0000009219177223 */ /* 0x040fe200000100ce */
        /* <DEDUP_REMOVED lines=44> */
[----:B------:R-:W-:Y:S05]  /*27990*/  BRA.U !UP2, `(.L_x_16572) ;  /* 0xfffffd990ae47547 */ /* 0x000fea000b83ffff */
[----:B------:R-:W-:Y:S05]  /*279a0*/  EXIT ;  /* 0x000000000000794d */ /* 0x000fea0003800000 */
.L_x_16573:
        /* <DEDUP_REMOVED lines=13> */
.L_x_22361:


//--------------------- .text._ZN10layer_norm31ln_parallel_residual_fwd_kernelINS_13Kernel_traitsIf6__halffS2_fjLj5120ELj1ELj1ELj4ELj16ENS_18Kernel_traits_baseILj5120EfS2_fS2_fjLj128EEEEELb1ELb1ELb0EEEvNS_9FwdParamsE --------------------------
	.section	.text._ZN10layer_norm31ln_parallel_residual_fwd_kernelINS_13Kernel_traitsIf6__halffS2_fjLj5120ELj1ELj1ELj4ELj16ENS_18Kernel_traits_baseILj5120EfS2_fS2_fjLj128EEEEELb1ELb1ELb0EEEvNS_9FwdParamsE,"ax",@progbits
	.align	128
        .global         _ZN10layer_norm31ln_parallel_residual_fwd_kernelINS_13Kernel_traitsIf6__halffS2_fjLj5120ELj1ELj1ELj4ELj16ENS_18Kernel_traits_baseILj5120EfS2_fS2_fjLj128EEEEELb1ELb1ELb0EEEvNS_9FwdParamsE
        .type           _ZN10layer_norm31ln_parallel_residual_fwd_kernelINS_13Kernel_traitsIf6__halffS2_fjLj5120ELj1ELj1ELj4ELj16ENS_18Kernel_traits_baseILj5120EfS2_fS2_fjLj128EEEEELb1ELb1ELb0EEEvNS_9FwdParamsE,@function
        .size           _ZN10layer_norm31ln_parallel_residual_fwd_kernelINS_13Kernel_traitsIf6__halffS2_fjLj5120ELj1ELj1ELj4ELj16ENS_18Kernel_traits_baseILj5120EfS2_fS2_fjLj128EEEEELb1ELb1ELb0EEEvNS_9FwdParamsE,(.L_x_22362 - _ZN10layer_norm31ln_parallel_residual_fwd_kernelINS_13Kernel_traitsIf6__halffS2_fjLj5120ELj1ELj1ELj4ELj16ENS_18Kernel_traits_baseILj5120EfS2_fS2_fjLj128EEEEELb1ELb1ELb0EEEvNS_9FwdParamsE)
        .other          _ZN10layer_norm31ln_parallel_residual_fwd_kernelINS_13Kernel_traitsIf6__halffS2_fjLj5120ELj1ELj1ELj4ELj16ENS_18Kernel_traits_baseILj5120EfS2_fS2_fjLj128EEEEELb1ELb1ELb0EEEvNS_9FwdParamsE,@"STO_CUDA_ENTRY STV_DEFAULT"
_ZN10layer_norm31ln_parallel_residual_fwd_kernelINS_13Kernel_traitsIf6__halffS2_fjLj5120ELj1ELj1ELj4ELj16ENS_18Kernel_traits_baseILj5120EfS2_fS2_fjLj128EEEEELb1ELb1ELb0EEEvNS_9FwdParamsE:
.text._ZN10layer_norm31ln_parallel_residual_fwd_kernelINS_13Kernel_traitsIf6__halffS2_fjLj5120ELj1ELj1ELj4ELj16ENS_18Kernel_traits_baseILj5120EfS2_fS2_fjLj128EEEEELb1ELb1ELb0EEEvNS_9FwdParamsE:
        /* <DEDUP_REMOVED lines=107> */
.L_x_16575:
        /* <DEDUP_REMOVED lines=51> */
.L_x_16576:
[----:B------:R-:W-:Y:S05]  /*09e0*/  BSYNC.RECONVERGENT B0 ;  /* 0x0000000000007941 */ /* 0x000fea0003800200 */
.L_x_16574:
        /* <DEDUP_REMOVED lines=86> */
.L_x_17215:
        /* <DEDUP_REMOVED lines=42> */
.L_x_16582:
        /* <DEDUP_REMOVED lines=13> */
.L_x_16584:
[----:B------:R-:W-:Y:S05]  /*12c0*/  BSYNC.RECONVERGENT B2 ;  /* 0x0000000000027941 */ /* 0x000fea0003800200 */
.L_x_16583:
        /* <DEDUP_REMOVED lines=59> */
.L_x_16581:
[----:B------:R-:W-:Y:S05]  /*1680*/  BSYNC.RECONVERGENT B1 ;  /* 0x0000000000017941 */ /* 0x000fea0003800200 */
.L_x_16580:
        /* <DEDUP_REMOVED lines=21> */
.L_x_16587:
        /* <DEDUP_REMOVED lines=13> */
.L_x_16589:
[----:B------:R-:W-:Y:S05]  /*18b0*/  BSYNC.RECONVERGENT B2 ;  /* 0x0000000000027941 */ /* 0x000fea0003800200 */
.L_x_16588:
        /* <DEDUP_REMOVED lines=60> */
.L_x_16586:
[----:B------:R-:W-:Y:S05]  /*1c80*/  BSYNC.RECONVERGENT B1 ;  /* 0x0000000000017941 */ /* 0x000fea0003800200 */
.L_x_16585:
        /* <DEDUP_REMOVED lines=19> */
.L_x_16592:
        /* <DEDUP_REMOVED lines=13> */
.L_x_16594:
[----:B------:R-:W-:Y:S05]  /*1e90*/  BSYNC.RECONVERGENT B2 ;  /* 0x0000000000027941 */ /* 0x000fea0003800200 */
.L_x_16593:
        /* <DEDUP_REMOVED lines=60> */
.L_x_16591:
[----:B------:R-:W-:Y:S05]  /*2260*/  BSYNC.RECONVERGENT B1 ;  /* 0x0000000000017941 */ /* 0x000fea0003800200 */
.L_x_16590:
        /* <DEDUP_REMOVED lines=19> */
.L_x_16597:
        /* <DEDUP_REMOVED lines=13> */
.L_x_16599:
[----:B------:R-:W-:Y:S05]  /*2470*/  BSYNC.RECONVERGENT B2 ;  /* 0x0000000000027941 */ /* 0x000fea0003800200 */
.L_x_16598:
        /* <DEDUP_REMOVED lines=60> */
.L_x_16596:
[----:B------:R-:W-:Y:S05]  /*2840*/  BSYNC.RECONVERGENT B1 ;  /* 0x0000000000017941 */ /* 0x000fea0003800200 */
.L_x_16595:
[----:B------:R-:W-:Y:S01]  /*2850*/  I2FP.F32.U32 R100, R101 ;  /* 0x0000006500647245 */ /* 0x000fe20000201000 */
[----:B------:R-:W-:Y:S01]  /*2860*/  BSSY.RECONVERGENT B1, `(.L_x_16600) ;  /* 0x000005c000017945 */ /* 0x000fe20003800200 */
[----:B------:R-:W-:Y:S01]  /*2870*/  LOP3.LUT R158, R158, 0xfffffffd, RZ, 0xc0, !PT ;  /* 0xfffffffd9e9e7812 */ /* 0x000fe200078ec0ff */
[----:B------:R-:W-:Y:S02]  /*2880*/  HFMA2 R102, -RZ, RZ, 0, 1.1920928955078125e-07 ;  /* 0x00000002ff667431 */ /* 0x000fe400000001ff */
[----:B------:R-:W-:Y:S02]  /*2890*/  HADD2.F32 R105, -RZ, R105.H1_H1 ;  /* 0x30000069ff697230 */ /* 0x000fe40000004100 */
        /* <DEDUP_REMOVED lines=14> */
.L_x_16602:
        /* <DEDUP_REMOVED lines=13> */
.L_x_16604:
[----:B------:R-:W-:Y:S05]  /*2a50*/  BSYNC.RECONVERGENT B2 ;  /* 0x0000000000027941 */ /* 0x000fea0003800200 */
.L_x_16603:
        /* <DEDUP_REMOVED lines=60> */
.L_x_16601:
[----:B------:R-:W-:Y:S05]  /*2e20*/  BSYNC.RECONVERGENT B1 ;  /* 0x0000000000017941 */ /* 0x000fea0003800200 */
.L_x_16600:
        /* <DEDUP_REMOVED lines=17> */
.L_x_16607:
        /* <DEDUP_REMOVED lines=12> */
.L_x_16609:
[----:B------:R-:W-:Y:S05]  /*3000*/  BSYNC.RECONVERGENT B2 ;  /* 0x0000000000027941 */ /* 0x000fea0003800200 */
.L_x_16608:
        /* <DEDUP_REMOVED lines=61> */
.L_x_16606:
[----:B------:R-:W-:Y:S05]  /*33e0*/  BSYNC.RECONVERGENT B1 ;  /* 0x0000000000017941 */ /* 0x000fea0003800200 */
.L_x_16605:
        /* <DEDUP_REMOVED lines=17> */
.L_x_16612:
        /* <DEDUP_REMOVED lines=12> */
.L_x_16614:
[----:B------:R-:W-:Y:S05]  /*35c0*/  BSYNC.RECONVERGENT B2 ;  /* 0x0000000000027941 */ /* 0x000fea0003800200 */
.L_x_16613:
        /* <DEDUP_REMOVED lines=61> */
.L_x_16611:
[----:B------:R-:W-:Y:S05]  /*39a0*/  BSYNC.RECONVERGENT B1 ;  /* 0x0000000000017941 */ /* 0x000fea0003800200 */
.L_x_16610:
        /* <DEDUP_REMOVED lines=17> */
.L_x_16617:
        /* <DEDUP_REMOVED lines=12> */
.L_x_16619:
[----:B------:R-:W-:Y:S05]  /*3b80*/  BSYNC.RECONVERGENT B2 ;  /* 0x0000000000027941 */ /* 0x000fea0003800200 */
.L_x_16618:
        /* <DEDUP_REMOVED lines=61> */
.L_x_16616:
[----:B------:R-:W-:Y:S05]  /*3f60*/  BSYNC.RECONVERGENT B1 ;  /* 0x0000000000017941 */ /* 0x000fea0003800200 */
.L_x_16615:
[----:B------:R-:W-:Y:S01]  /*3f70*/  FMUL.FTZ R100, R106, UR17 ;  /* 0x000000116a647c20 */ /* 0x000fe20008410000 */
[----:B------:R-:W-:Y:S01]  /*3f80*/  P2R R161, PR, RZ, 0x2 ;  /* 0x00000002ffa17803 */ /* 0x000fe20000000000 */
[----:B------:R-:W-:Y:S01]  /*3f90*/  FMUL.FTZ R142, R142, UR17 ;  /* 0x000000118e8e7c20 */ /* 0x000fe20008410000 */
[----:B------:R-:W-:Y:S01]  /*3fa0*/  I2FP.F32.U32 R162, R101 ;  /* 0x0000006500a27245 */ /* 0x000fe20000201000 */
[----:B------:R-:W-:Y:S01]  /*3fb0*/  FMUL.FTZ R103, R105, UR17 ;  /* 0x0000001169677c20 */ /* 0x000fe20008410000 */
[----:B------:R-:W-:Y:S01]  /*3fc0*/  LOP3.LUT P1, RZ, R158, 0x10, RZ, 0xc0, !PT ;  /* 0x000000109eff7812 */ /* 0x000fe2000782c0ff */
[----:B------:R-:W-:Y:S01]  /*3fd0*/  HADD2.F32 R107, -RZ, R107.H1_H1 ;  /* 0x3000006bff6b7230 */ /* 0x000fe20000004100 */
        /* <DEDUP_REMOVED lines=31> */
.L_x_16579:
        /* <DEDUP_REMOVED lines=16> */
.L_x_16623:
        /* <DEDUP_REMOVED lines=13> */
.L_x_16625:
[----:B------:R-:W-:Y:S05]  /*43a0*/  BSYNC.RECONVERGENT B2 ;  /* 0x0000000000027941 */ /* 0x000fea0003800200 */
.L_x_16624:
        /* <DEDUP_REMOVED lines=59> */
.L_x_16622:
[----:B------:R-:W-:Y:S05]  /*4760*/  BSYNC.RECONVERGENT B1 ;  /* 0x0000000000017941 */ /* 0x000fea0003800200 */
.L_x_16621:
        /* <DEDUP_REMOVED lines=23> */
.L_x_16628:
        /* <DEDUP_REMOVED lines=13> */
.L_x_16630:
[----:B------:R-:W-:Y:S05]  /*49b0*/  BSYNC.RECONVERGENT B2 ;  /* 0x0000000000027941 */ /* 0x000fea0003800200 */
.L_x_16629:
        /* <DEDUP_REMOVED lines=60> */
.L_x_16627:
[----:B------:R-:W-:Y:S05]  /*4d80*/  BSYNC.RECONVERGENT B1 ;  /* 0x0000000000017941 */ /* 0x000fea0003800200 */
.L_x_16626:
[----:B------:R-:W-:Y:S01]  /*4d90*/  I2FP.F32.U32 R2, R3 ;  /* 0x0000000300027245 */ /* 0x000fe20000201000 */
[----:B------:R-:W-:Y:S01]  /*4da0*/  HADD2.F32 R4, -RZ, R88.H0_H0 ;  /* 0x20000058ff047230 */ /* 0x000fe20000004100 */
        /* <DEDUP_REMOVED lines=9> */
[----:B------:R-:W-:Y:S01]  /*4e40*/  IMAD.MOV.U32 R4, RZ, RZ, 0x2 ;  /* 0x00000002ff047424 */ /* 0x000fe200078e00ff */
[----:B------:R-:W-:Y:S02]  /*4e50*/  MOV R3, R150 ;  /* 0x0000009600037202 */ /* 0x000fe40000000f00 */
        /* <DEDUP_REMOVED lines=10> */
.L_x_16633:
        /* <DEDUP_REMOVED lines=13> */
.L_x_16635:
[----:B------:R-:W-:Y:S05]  /*4fd0*/  BSYNC.RECONVERGENT B2 ;  /* 0x0000000000027941 */ /* 0x000fea0003800200 */
.L_x_16634:
        /* <DEDUP_REMOVED lines=60> */
.L_x_16632:
[----:B------:R-:W-:Y:S05]  /*53a0*/  BSYNC.RECONVERGENT B1 ;  /* 0x0000000000017941 */ /* 0x000fea0003800200 */
.L_x_16631:
        /* <DEDUP_REMOVED lines=20> */
.L_x_16638:
        /* <DEDUP_REMOVED lines=13> */
.L_x_16640:
[----:B------:R-:W-:Y:S05]  /*55c0*/  BSYNC.RECONVERGENT B2 ;  /* 0x0000000000027941 */ /* 0x000fea0003800200 */
.L_x_16639:
        /* <DEDUP_REMOVED lines=60> */
.L_x_16637:
[----:B------:R-:W-:Y:S05]  /*5990*/  BSYNC.RECONVERGENT B1 ;  /* 0x0000000000017941 */ /* 0x000fea0003800200 */
.L_x_16636:
[----:B------:R-:W-:Y:S01]  /*59a0*/  I2FP.F32.U32 R2, R3 ;  /* 0x0000000300027245 */ /* 0x000fe20000201000 */
[----:B------:R-:W-:Y:S01]  /*59b0*/  HADD2.F32 R4, -RZ, R88.H1_H1 ;  /* 0x30000058ff047230 */ /* 0x000fe20000004100 */
[----:B------:R-:W-:Y:S01]  /*59c0*/  ISETP.NE.AND P3, PT, R5, 0x1, PT ;  /* 0x000000010500780c */ /* 0x000fe20003f65270 */
[----:B------:R-:W-:Y:S01]  /*59d0*/  BSSY.RECONVERGENT B1, `(.L_x_16641) ;  /* 0x000005e000017945 */ /* 0x000fe20003800200 */
[----:B------:R-:W-:Y:S01]  /*59e0*/  FSEL R101, R6, RZ, P4 ;  /* 0x000000ff06657208 */ /* 0x000fe20002000000 */
[----:B------:R-:W-:Y:S01]  /*59f0*/  FFMA.FTZ R3, R2, R159, 1.1641532182693481445e-10 ;  /* 0x2f00000002037423 */ /* 0x000fe2000001009f */
[----:B------:R-:W-:-:S04]  /*5a00*/  FMUL.FTZ R4, R4, R141 ;  /* 0x0000008d04047220 */ /* 0x000fc80000410000 */
        /* <DEDUP_REMOVED lines=16> */
.L_x_16643:
        /* <DEDUP_REMOVED lines=13> */
.L_x_16645:
[----:B------:R-:W-:Y:S05]  /*5be0*/  BSYNC.RECONVERGENT B2 ;  /* 0x0000000000027941 */ /* 0x000fea0003800200 */
.L_x_16644:
        /* <DEDUP_REMOVED lines=60> */
.L_x_16642:
[----:B------:R-:W-:Y:S05]  /*5fb0*/  BSYNC.RECONVERGENT B1 ;  /* 0x0000000000017941 */ /* 0x000fea0003800200 */
.L_x_16641:
        /* <DEDUP_REMOVED lines=20> */
.L_x_16648:
        /* <DEDUP_REMOVED lines=13> */
.L_x_16650:
[----:B------:R-:W-:Y:S05]  /*61d0*/  BSYNC.RECONVERGENT B2 ;  /* 0x0000000000027941 */ /* 0x000fea0003800200 */
.L_x_16649:
        /* <DEDUP_REMOVED lines=60> */
.L_x_16647:
[----:B------:R-:W-:Y:S05]  /*65a0*/  BSYNC.RECONVERGENT B1 ;  /* 0x0000000000017941 */ /* 0x000fea0003800200 */
.L_x_16646:
[----:B------:R-:W-:Y:S01]  /*65b0*/  I2FP.F32.U32 R2, R3 ;  /* 0x0000000300027245 */ /* 0x000fe20000201000 */
[----:B------:R-:W-:Y:S01]  /*65c0*/  BSSY.RECONVERGENT B1, `(.L_x_16651) ;  /* 0x0000060000017945 */ /* 0x000fe20003800200 */
[----:B------:R-:W-:-:S03]  /*65d0*/  IMAD.MOV.U32 R4, RZ, RZ, 0x2 ;  /* 0x00000002ff047424 */ /* 0x000fc600078e00ff */
[----:B------:R-:W-:Y:S01]  /*65e0*/  FFMA.FTZ R3, R2, R159, 1.1641532182693481445e-10 ;  /* 0x2f00000002037423 */ /* 0x000fe2000001009f */
[----:B------:R-:W-:-:S04]  /*65f0*/  HADD2.F32 R2, -RZ, R89.H0_H0 ;  /* 0x20000059ff027230 */ /* 0x000fc80000004100 */
        /* <DEDUP_REMOVED lines=18> */
.L_x_16653:
        /* <DEDUP_REMOVED lines=13> */
.L_x_16655:
[----:B------:R-:W-:Y:S05]  /*67f0*/  BSYNC.RECONVERGENT B2 ;  /* 0x0000000000027941 */ /* 0x000fea0003800200 */
.L_x_16654:
        /* <DEDUP_REMOVED lines=60> */
.L_x_16652:
[----:B------:R-:W-:Y:S05]  /*6bc0*/  BSYNC.RECONVERGENT B1 ;  /* 0x0000000000017941 */ /* 0x000fea0003800200 */
.L_x_16651:
[----:B------:R-:W-:Y:S01]  /*6bd0*/  I2FP.F32.U32 R2, R3 ;  /* 0x0000000300027245 */ /* 0x000fe20000201000 */
[----:B------:R-:W-:Y:S01]  /*6be0*/  BSSY.RECONVERGENT B1, `(.L_x_16656) ;  /* 0x000005d000017945 */ /* 0x000fe20003800200 */
[----:B------:R-:W-:Y:S01]  /*6bf0*/  ISETP.NE.AND P2, PT, R4, 0x1, PT ;  /* 0x000000010400780c */ /* 0x000fe20003f45270 */
[----:B------:R-:W-:Y:S01]  /*6c00*/  IMAD.MOV.U32 R104, RZ, RZ, 0x2 ;  /* 0x00000002ff687424 */ /* 0x000fe200078e00ff */
[----:B------:R-:W-:Y:S01]  /*6c10*/  LOP3.LUT R158, R158, 0xfffffffd, RZ, 0xc0, !PT ;  /* 0xfffffffd9e9e7812 */ /* 0x000fe200078ec0ff */
[----:B------:R-:W-:Y:S01]  /*6c20*/  FFMA.FTZ R3, R2, R159, 1.1641532182693481445e-10 ;  /* 0x2f00000002037423 */ /* 0x000fe2000001009f */
[----:B------:R-:W-:-:S04]  /*6c30*/  HADD2.F32 R2, -RZ, R105.H1_H1 ;  /* 0x30000069ff027230 */ /* 0x000fc80000004100 */
        /* <DEDUP_REMOVED lines=13> */
.L_x_16658:
        /* <DEDUP_REMOVED lines=13> */
.L_x_16660:
[----:B------:R-:W-:Y:S05]  /*6de0*/  BSYNC.RECONVERGENT B2 ;  /* 0x0000000000027941 */ /* 0x000fea0003800200 */
.L_x_16659:
        /* <DEDUP_REMOVED lines=60> */
.L_x_16657:
[----:B------:R-:W-:Y:S05]  /*71b0*/  BSYNC.RECONVERGENT B1 ;  /* 0x0000000000017941 */ /* 0x000fea0003800200 */
.L_x_16656:
[----:B------:R-:W-:Y:S01]  /*71c0*/  I2FP.F32.U32 R2, R3 ;  /* 0x0000000300027245 */ /* 0x000fe20000201000 */
[----:B------:R-:W-:Y:S01]  /*71d0*/  BSSY.RECONVERGENT B1, `(.L_x_16661) ;  /* 0x0000060000017945 */ /* 0x000fe20003800200 */
[----:B------:R-:W-:Y:S01]  /*71e0*/  FSEL R103, R103, RZ, P4 ;  /* 0x000000ff67677208 */ /* 0x000fe20002000000 */
[----:B------:R-:W-:Y:S02]  /*71f0*/  IMAD.MOV.U32 R142, RZ, RZ, 0x2 ;  /* 0x00000002ff8e7424 */ /* 0x000fe400078e00ff */
[----:B------:R-:W-:Y:S01]  /*7200*/  FFMA.FTZ R3, R2, R159, 1.1641532182693481445e-10 ;  /* 0x2f00000002037423 */ /* 0x000fe2000001009f */
[----:B------:R-:W-:-:S04]  /*7210*/  HADD2.F32 R2, -RZ, R89.H1_H1 ;  /* 0x30000059ff027230 */ /* 0x000fc80000004100 */
[----:B------:R-:W-:Y:S01]  /*7220*/  FSETP.GTU.FTZ.AND P2, PT, R3, R0, PT ;  /* 0x000000000300720b */ /* 0x000fe20003f5c000 */
[----:B------:R-:W-:Y:S01]  /*7230*/  FMUL.FTZ R2, R2, R141 ;  /* 0x0000008d02027220 */ /* 0x000fe20000410000 */
[----:B------:R-:W-:Y:S02]  /*7240*/  MOV R3, R150 ;  /* 0x0000009600037202 */ /* 0x000fe40000000f00 */
        /* <DEDUP_REMOVED lines=14> */
.L_x_16663:
        /* <DEDUP_REMOVED lines=13> */
.L_x_16665:
[----:B------:R-:W-:Y:S05]  /*7400*/  BSYNC.RECONVERGENT B2 ;  /* 0x0000000000027941 */ /* 0x000fea0003800200 */
.L_x_16664:
        /* <DEDUP_REMOVED lines=60> */
.L_x_16662:
[----:B------:R-:W-:Y:S05]  /*77d0*/  BSYNC.RECONVERGENT B1 ;  /* 0x0000000000017941 */ /* 0x000fea0003800200 */
.L_x_16661:
[----:B------:R-:W-:Y:S01]  /*77e0*/  ISETP.NE.AND P3, PT, R142, 0x1, PT ;  /* 0x000000018e00780c */ /* 0x000fe20003f65270 */
[----:B------:R-:W-:Y:S01]  /*77f0*/  HADD2.F32 R4, -RZ, R106.H0_H0 ;  /* 0x2000006aff047230 */ /* 0x000fe20000004100 */
        /* <DEDUP_REMOVED lines=16> */
.L_x_16668:
        /* <DEDUP_REMOVED lines=13> */
.L_x_16670:
[----:B------:R-:W-:Y:S05]  /*79d0*/  BSYNC.RECONVERGENT B2 ;  /* 0x0000000000027941 */ /* 0x000fea0003800200 */
.L_x_16669:
        /* <DEDUP_REMOVED lines=60> */
.L_x_16667:
[----:B------:R-:W-:Y:S05]  /*7da0*/  BSYNC.RECONVERGENT B1 ;  /* 0x0000000000017941 */ /* 0x000fea0003800200 */
.L_x_16666:
[----:B------:R-:W-:Y:S01]  /*7db0*/  I2FP.F32.U32 R2, R104 ;  /* 0x0000006800027245 */ /* 0x000fe20000201000 */
[----:B------:R-:W-:Y:S01]  /*7dc0*/  BSSY.RECONVERGENT B1, `(.L_x_16671) ;  /* 0x0000061000017945 */ /* 0x000fe20003800200 */
[----:B------:R-:W-:-:S03]  /*7dd0*/  IMAD.MOV.U32 R143, RZ, RZ, 0x2 ;  /* 0x00000002ff8f7424 */ /* 0x000fc600078e00ff */
[----:B------:R-:W-:Y:S01]  /*7de0*/  FFMA.FTZ R3, R2, R159, 1.1641532182693481445e-10 ;  /* 0x2f00000002037423 */ /* 0x000fe2000001009f */
[----:B------:R-:W-:-:S04]  /*7df0*/  HADD2.F32 R2, -RZ, R90.H0_H0 ;  /* 0x2000005aff027230 */ /* 0x000fc80000004100 */
        /* <DEDUP_REMOVED lines=19> */
.L_x_16673:
        /* <DEDUP_REMOVED lines=13> */
.L_x_16675:
[----:B------:R-:W-:Y:S05]  /*8000*/  BSYNC.RECONVERGENT B2 ;  /* 0x0000000000027941 */ /* 0x000fea0003800200 */
.L_x_16674:
        /* <DEDUP_REMOVED lines=60> */
.L_x_16672:
[----:B------:R-:W-:Y:S05]  /*83d0*/  BSYNC.RECONVERGENT B1 ;  /* 0x0000000000017941 */ /* 0x000fea0003800200 */
.L_x_16671:
        /* <DEDUP_REMOVED lines=18> */
.L_x_16678:
        /* <DEDUP_REMOVED lines=13> */
.L_x_16680:
[----:B------:R-:W-:Y:S05]  /*85d0*/  BSYNC.RECONVERGENT B2 ;  /* 0x0000000000027941 */ /* 0x000fea0003800200 */
.L_x_16679:
        /* <DEDUP_REMOVED lines=56> */
[----:B------:R-:W-:-:S04]  /*8960*/  IMAD.WIDE.U32 R2, R3, -0x2daee0ad, RZ ;  /* 0xd2511f5303027825 */ /* 0x000fc800078e00ff */
[----:B------:R-:W-:Y:S01]  /*8970*/  IMAD.MOV.U32 R140, RZ, RZ, R2 ;  /* 0x000000ffff8c7224 */ /* 0x000fe200078e0002 */
[----:B------:R-:W-:Y:S01]  /*8980*/  LOP3.LUT R152, R142, UR4, R3, 0x96, !PT ;  /* 0x000000048e987c12 */ /* 0x000fe2000f8e9603 */
[----:B------:R-:W-:-:S07]  /*8990*/  IMAD.MOV.U32 R142, RZ, RZ, RZ ;  /* 0x000000ffff8e7224 */ /* 0x000fce00078e00ff */
.L_x_16677:
[----:B------:R-:W-:Y:S05]  /*89a0*/  BSYNC.RECONVERGENT B1 ;  /* 0x0000000000017941 */ /* 0x000fea0003800200 */
.L_x_16676:
[----:B------:R-:W-:Y:S01]  /*89b0*/  I2FP.F32.U32 R2, R106 ;  /* 0x0000006a00027245 */ /* 0x000fe20000201000 */
[----:B------:R-:W-:Y:S01]  /*89c0*/  BSSY.RECONVERGENT B1, `(.L_x_16681) ;  /* 0x0000060000017945 */ /* 0x000fe20003800200 */
[----:B------:R-:W-:Y:S01]  /*89d0*/  FSEL R105, R105, RZ, P3 ;  /* 0x000000ff69697208 */ /* 0x000fe20001800000 */
[----:B------:R-:W-:Y:S02]  /*89e0*/  HFMA2 R149, -RZ, RZ, 0, 1.1920928955078125e-07 ;  /* 0x00000002ff957431 */ /* 0x000fe400000001ff */
        /* <DEDUP_REMOVED lines=19> */
.L_x_16683:
        /* <DEDUP_REMOVED lines=13> */
.L_x_16685:
[----:B------:R-:W-:Y:S05]  /*8bf0*/  BSYNC.RECONVERGENT B2 ;  /* 0x0000000000027941 */ /* 0x000fea0003800200 */
.L_x_16684:
        /* <DEDUP_REMOVED lines=60> */
.L_x_16682:
[----:B------:R-:W-:Y:S05]  /*8fc0*/  BSYNC.RECONVERGENT B1 ;  /* 0x0000000000017941 */ /* 0x000fea0003800200 */
.L_x_16681:
[----:B------:R-:W-:Y:S01]  /*8fd0*/  ISETP.NE.AND P5, PT, R149, 0x1, PT ;  /* 0x000000019500780c */ /* 0x000fe20003fa5270 */
[----:B------:R-:W-:Y:S01]  /*8fe0*/  HADD2.F32 R106, -RZ, R107.H0_H0 ;  /* 0x2000006bff6a7230 */ /* 0x000fe20000004100 */
[----:B------:R-:W-:Y:S01]  /*8ff0*/  I2FP.F32.U32 R2, R2 ;  /* 0x0000000200027245 */ /* 0x000fe20000201000 */
[----:B------:R-:W-:Y:S01]  /*9000*/  BSSY.RECONVERGENT B1, `(.L_x_16686) ;  /* 0x0000059000017945 */ /* 0x000fe20003800200 */
[----:B------:R-:W-:-:S03]  /*9010*/  IMAD.MOV.U32 R148, RZ, RZ, 0x2 ;  /* 0x00000002ff947424 */ /* 0x000fc600078e00ff */
        /* <DEDUP_REMOVED lines=13> */
.L_x_16688:
        /* <DEDUP_REMOVED lines=12> */
.L_x_16690:
[----:B------:R-:W-:Y:S05]  /*91b0*/  BSYNC.RECONVERGENT B2 ;  /* 0x0000000000027941 */ /* 0x000fea0003800200 */
.L_x_16689:
        /* <DEDUP_REMOVED lines=61> */
.L_x_16687:
[----:B------:R-:W-:Y:S05]  /*9590*/  BSYNC.RECONVERGENT B1 ;  /* 0x0000000000017941 */ /* 0x000fea0003800200 */
.L_x_16686:
        /* <DEDUP_REMOVED lines=24> */
.L_x_16693:
        /* <DEDUP_REMOVED lines=12> */
.L_x_16695:
[----:B------:R-:W-:Y:S05]  /*97e0*/  BSYNC.RECONVERGENT B2 ;  /* 0x0000000000027941 */ /* 0x000fea0003800200 */
.L_x_16694:
        /* <DEDUP_REMOVED lines=61> */
.L_x_16692:
[----:B------:R-:W-:Y:S05]  /*9bc0*/  BSYNC.RECONVERGENT B1 ;  /* 0x0000000000017941 */ /* 0x000fea0003800200 */
.L_x_16691:
        /* <DEDUP_REMOVED lines=18> */
.L_x_16698:
[----:B------:R-:W-:Y:S01]  /*9cf0*/  IADD3 R156, PT, PT, R156, 0x1, RZ ;  /* 0x000000019c9c7810 */ /* 0x000fe20007ffe0ff */
[----:B------:R-:W-:Y:S03]  /*9d00*/  BSSY.RECONVERGENT B2, `(.L_x_16699) ;  /* 0x000000d000027945 */ /* 0x000fe60003800200 */
[----:B------:R-:W-:-:S13]  /*9d10*/  ISETP.NE.AND P6, PT, R156, RZ, PT ;  /* 0x000000ff9c00720c */ /* 0x000fda0003fc5270 */
        /* <DEDUP_REMOVED lines=11> */
.L_x_16700:
[----:B------:R-:W-:Y:S05]  /*9dd0*/  BSYNC.RECONVERGENT B2 ;  /* 0x0000000000027941 */ /* 0x000fea0003800200 */
.L_x_16699:
        /* <DEDUP_REMOVED lines=61> */
.L_x_16697:
[----:B------:R-:W-:Y:S05]  /*a1b0*/  BSYNC.RECONVERGENT B1 ;  /* 0x0000000000017941 */ /* 0x000fea0003800200 */
.L_x_16696:
[----:B------:R-:W-:Y:S02]  /*a1c0*/  I2FP.F32.U32 R142, R149 ;  /* 0x00000095008e7245 */ /* 0x000fe40000201000 */
[----:B------:R-:W-:-:S03]  /*a1d0*/  FSEL R107, R107, RZ, P5 ;  /* 0x000000ff6b6b7208 */ /* 0x000fc60002800000 */
[----:B------:R-:W-:Y:S01]  /*a1e0*/  FFMA.FTZ R159, R142, R159, 1.1641532182693481445e-10 ;  /* 0x2f0000008e9f7423 */ /* 0x000fe2000001009f */
[----:B------:R-:W-:-:S04]  /*a1f0*/  HADD2.F32 R142, -RZ, R91.H1_H1 ;  /* 0x3000005bff8e7230 */ /* 0x000fc80000004100 */
[----:B------:R-:W-:Y:S01]  /*a200*/  FSETP.GTU.FTZ.AND P6, PT, R159, R0, PT ;  /* 0x000000009f00720b */ /* 0x000fe20003fdc000 */
[----:B------:R-:W-:-:S03]  /*a210*/  FMUL.FTZ R142, R142, R141 ;  /* 0x0000008d8e8e7220 */ /* 0x000fc60000410000 */
[----:B------:R-:W-:Y:S02]  /*a220*/  SEL R0, RZ, 0x1, P6 ;  /* 0x00000001ff007807 */ /* 0x000fe40003000000 */
[----:B------:R-:W-:-:S05]  /*a230*/  FSEL R142, R142, RZ, !P6 ;  /* 0x000000ff8e8e7208 */ /* 0x000fca0007000000 */
[----:B------:R-:W-:-:S04]  /*a240*/  FADD.FTZ R107, R142, R107 ;  /* 0x0000006b8e6b7221 */ /* 0x000fc80000010000 */
[----:B------:R-:W-:-:S07]  /*a250*/  @P1 FADD.FTZ R107, R99, R107 ;  /* 0x0000006b636b1221 */ /* 0x000fce0000010000 */
.L_x_16620:
        /* <DEDUP_REMOVED lines=44> */
.L_x_16701:
[----:B------:R-:W-:Y:S01]  /*a520*/  IMAD.MOV.U32 R149, RZ, RZ, R140 ;  /* 0x000000ffff957224 */ /* 0x000fe200078e008c */
[----:B------:R-:W-:-:S07]  /*a530*/  IADD3 R140, PT, PT, R146, 0x80, RZ ;  /* 0x00000080928c7810 */ /* 0x000fce0007ffe0ff */
.L_x_16578:
[----:B0-----:R-:W-:Y:S05]  /*a540*/  BSYNC.RECONVERGENT B0 ;  /* 0x0000000000007941 */ /* 0x001fea0003800200 */
.L_x_16577:
        /* <DEDUP_REMOVED lines=36> */
.L_x_16707:
        /* <DEDUP_REMOVED lines=13> */
.L_x_16709:
[----:B------:R-:W-:Y:S05]  /*a860*/  BSYNC.RECONVERGENT B2 ;  /* 0x0000000000027941 */ /* 0x000fea0003800200 */
.L_x_16708:
        /* <DEDUP_REMOVED lines=59> */
.L_x_16706:
[----:B------:R-:W-:Y:S05]  /*ac20*/  BSYNC.RECONVERGENT B1 ;  /* 0x0000000000017941 */ /* 0x000fea0003800200 */
.L_x_16705:
        /* <DEDUP_REMOVED lines=8> */
[----:B------:R-:W2:Y:S01]  /*acb0*/  LDC R141, c[0x0][0x408] ;  /* 0x00010200ff8d7b82 */ /* 0x000ea20000000800 */
[----:B------:R-:W-:Y:S02]  /*acc0*/  IMAD.MOV.U32 R5, RZ, RZ, 0x2 ;  /* 0x00000002ff057424 */ /* 0x000fe400078e00ff */
        /* <DEDUP_REMOVED lines=13> */
.L_x_16712:
        /* <DEDUP_REMOVED lines=13> */
.L_x_16714:
[----:B------:R-:W-:Y:S05]  /*ae70*/  BSYNC.RECONVERGENT B2 ;  /* 0x0000000000027941 */ /* 0x000fea0003800200 */
.L_x_16713:
        /* <DEDUP_REMOVED lines=60> */
.L_x_16711:
[----:B------:R-:W-:Y:S05]  /*b240*/  BSYNC.RECONVERGENT B1 ;  /* 0x0000000000017941 */ /* 0x000fea0003800200 */
.L_x_16710:
        /* <DEDUP_REMOVED lines=23> */
.L_x_16717:
        /* <DEDUP_REMOVED lines=13> */
.L_x_16719:
[----:B------:R-:W-:Y:S05]  /*b490*/  BSYNC.RECONVERGENT B2 ;  /* 0x0000000000027941 */ /* 0x000fea0003800200 */
.L_x_16718:
        /* <DEDUP_REMOVED lines=60> */
.L_x_16716:
[----:B------:R-:W-:Y:S05]  /*b860*/  BSYNC.RECONVERGENT B1 ;  /* 0x0000000000017941 */ /* 0x000fea0003800200 */
.L_x_16715:
        /* <DEDUP_REMOVED lines=20> */
.L_x_16722:
        /* <DEDUP_REMOVED lines=13> */
.L_x_16724:
[----:B------:R-:W-:Y:S05]  /*ba80*/  BSYNC.RECONVERGENT B2 ;  /* 0x0000000000027941 */ /* 0x000fea0003800200 */
.L_x_16723:
        /* <DEDUP_REMOVED lines=60> */
.L_x_16721:
[----:B------:R-:W-:Y:S05]  /*be50*/  BSYNC.RECONVERGENT B1 ;  /* 0x0000000000017941 */ /* 0x000fea0003800200 */
.L_x_16720:
[----:B------:R-:W-:Y:S01]  /*be60*/  I2FP.F32.U32 R2, R3 ;  /* 0x0000000300027245 */ /* 0x000fe20000201000 */
[----:B------:R-:W-:Y:S01]  /*be70*/  HADD2.F32 R4, -RZ, R88.H1_H1 ;  /* 0x30000058ff047230 */ /* 0x000fe20000004100 */
[----:B------:R-:W-:Y:S01]  /*be80*/  FSEL R6, R6, RZ, P4 ;  /* 0x000000ff06067208 */ /* 0x000fe20002000000 */
[----:B------:R-:W-:Y:S02]  /*be90*/  BSSY.RECONVERGENT B1, `(.L_x_16725) ;  /* 0x000005e000017945 */ /* 0x000fe40003800200 */
[----:B------:R-:W-:Y:S01]  /*bea0*/  FFMA.FTZ R3, R2, R143, 1.1641532182693481445e-10 ;  /* 0x2f00000002037423 */ /* 0x000fe2000001008f */
[----:B------:R-:W-:-:S04]  /*beb0*/  FMUL.FTZ R4, R4, R141 ;  /* 0x0000008d04047220 */ /* 0x000fc80000410000 */
[----:B------:R-:W-:Y:S02]  /*bec0*/  FSETP.GTU.FTZ.AND P2, PT, R3, R0, PT ;  /* 0x000000000300720b */ /* 0x000fe40003f5c000 */
        /* <DEDUP_REMOVED lines=16> */
.L_x_16727:
        /* <DEDUP_REMOVED lines=13> */
.L_x_16729:
[----:B------:R-:W-:Y:S05]  /*c0a0*/  BSYNC.RECONVERGENT B2 ;  /* 0x0000000000027941 */ /* 0x000fea0003800200 */
.L_x_16728:
        /* <DEDUP_REMOVED lines=60> */
.L_x_16726:
[----:B------:R-:W-:Y:S05]  /*c470*/  BSYNC.RECONVERGENT B1 ;  /* 0x0000000000017941 */ /* 0x000fea0003800200 */
.L_x_16725:
[----:B------:R-:W-:Y:S01]  /*c480*/  I2FP.F32.U32 R2, R3 ;  /* 0x0000000300027245 */ /* 0x000fe20000201000 */
[----:B------:R-:W-:Y:S01]  /*c490*/  HADD2.F32 R6, -RZ, R113.H0_H0 ;  /* 0x20000071ff067230 */ /* 0x000fe20000004100 */
        /* <DEDUP_REMOVED lines=18> */
.L_x_16732:
        /* <DEDUP_REMOVED lines=13> */
.L_x_16734:
[----:B------:R-:W-:Y:S05]  /*c690*/  BSYNC.RECONVERGENT B2 ;  /* 0x0000000000027941 */ /* 0x000fea0003800200 */
.L_x_16733:
        /* <DEDUP_REMOVED lines=60> */
.L_x_16731:
[----:B------:R-:W-:Y:S05]  /*ca60*/  BSYNC.RECONVERGENT B1 ;  /* 0x0000000000017941 */ /* 0x000fea0003800200 */
.L_x_16730:
        /* <DEDUP_REMOVED lines=24> */
.L_x_16737:
        /* <DEDUP_REMOVED lines=13> */
.L_x_16739:
[----:B------:R-:W-:Y:S05]  /*ccc0*/  BSYNC.RECONVERGENT B2 ;  /* 0x0000000000027941 */ /* 0x000fea0003800200 */
.L_x_16738:
        /* <DEDUP_REMOVED lines=60> */
.L_x_16736:
[----:B------:R-:W-:Y:S05]  /*d090*/  BSYNC.RECONVERGENT B1 ;  /* 0x0000000000017941 */ /* 0x000fea0003800200 */
.L_x_16735:
        /* <DEDUP_REMOVED lines=20> */
.L_x_16742:
        /* <DEDUP_REMOVED lines=13> */
.L_x_16744:
[----:B------:R-:W-:Y:S05]  /*d2b0*/  BSYNC.RECONVERGENT B2 ;  /* 0x0000000000027941 */ /* 0x000fea0003800200 */
.L_x_16743:
        /* <DEDUP_REMOVED lines=60> */
.L_x_16741:
[----:B------:R-:W-:Y:S05]  /*d680*/  BSYNC.RECONVERGENT B1 ;  /* 0x0000000000017941 */ /* 0x000fea0003800200 */
.L_x_16740:
[----:B------:R-:W-:Y:S01]  /*d690*/  I2FP.F32.U32 R2, R4 ;  /* 0x0000000400027245 */ /* 0x000fe20000201000 */
[----:B------:R-:W-:Y:S01]  /*d6a0*/  BSSY.RECONVERGENT B1, `(.L_x_16745) ;  /* 0x0000060000017945 */ /* 0x000fe20003800200 */
[----:B------:R-:W-:Y:S01]  /*d6b0*/  FSEL R111, R111, RZ, P4 ;  /* 0x000000ff6f6f7208 */ /* 0x000fe20002000000 */
[----:B------:R-:W-:Y:S02]  /*d6c0*/  HFMA2 R148, -RZ, RZ, 0, 1.1920928955078125e-07 ;  /* 0x00000002ff947431 */ /* 0x000fe400000001ff */
[----:B------:R-:W-:Y:S01]  /*d6d0*/  FFMA.FTZ R3, R2, R143, 1.1641532182693481445e-10 ;  /* 0x2f00000002037423 */ /* 0x000fe2000001008f */
[----:B------:R-:W-:-:S04]  /*d6e0*/  HADD2.F32 R2, -RZ, R89.H1_H1 ;  /* 0x30000059ff027230 */ /* 0x000fc80000004100 */
[----:B------:R-:W-:Y:S01]  /*d6f0*/  FSETP.GTU.FTZ.AND P2, PT, R3, R0, PT ;  /* 0x000000000300720b */ /* 0x000fe20003f5c000 */
[----:B------:R-:W-:Y:S01]  /*d700*/  FMUL.FTZ R2, R2, R141 ;  /* 0x0000008d02027220 */ /* 0x000fe20000410000 */
        /* <DEDUP_REMOVED lines=15> */
.L_x_16747:
        /* <DEDUP_REMOVED lines=13> */
.L_x_16749:
[----:B------:R-:W-:Y:S05]  /*d8d0*/  BSYNC.RECONVERGENT B2 ;  /* 0x0000000000027941 */ /* 0x000fea0003800200 */
.L_x_16748:
        /* <DEDUP_REMOVED lines=60> */
.L_x_16746:
[----:B------:R-:W-:Y:S05]  /*dca0*/  BSYNC.RECONVERGENT B1 ;  /* 0x0000000000017941 */ /* 0x000fea0003800200 */
.L_x_16745:
        /* <DEDUP_REMOVED lines=18> */
.L_x_16752:
        /* <DEDUP_REMOVED lines=13> */
.L_x_16754:
[----:B------:R-:W-:Y:S05]  /*dea0*/  BSYNC.RECONVERGENT B2 ;  /* 0x0000000000027941 */ /* 0x000fea0003800200 */
.L_x_16753:
        /* <DEDUP_REMOVED lines=60> */
.L_x_16751:
[----:B------:R-:W-:Y:S05]  /*e270*/  BSYNC.RECONVERGENT B1 ;  /* 0x0000000000017941 */ /* 0x000fea0003800200 */
.L_x_16750:
        /* <DEDUP_REMOVED lines=12> */
[----:B------:R-:W-:Y:S02]  /*e340*/  PRMT R4, R2, 0x7610, R4 ;  /* 0x0000761002047816 */ /* 0x000fe40000000004 */
        /* <DEDUP_REMOVED lines=11> */
.L_x_16757:
        /* <DEDUP_REMOVED lines=13> */
.L_x_16759:
[----:B------:R-:W-:Y:S05]  /*e4d0*/  BSYNC.RECONVERGENT B2 ;  /* 0x0000000000027941 */ /* 0x000fea0003800200 */
.L_x_16758:
        /* <DEDUP_REMOVED lines=60> */
.L_x_16756:
[----:B------:R-:W-:Y:S05]  /*e8a0*/  BSYNC.RECONVERGENT B1 ;  /* 0x0000000000017941 */ /* 0x000fea0003800200 */
.L_x_16755:
        /* <DEDUP_REMOVED lines=18> */
.L_x_16762:
        /* <DEDUP_REMOVED lines=13> */
.L_x_16764:
[----:B------:R-:W-:Y:S05]  /*eaa0*/  BSYNC.RECONVERGENT B2 ;  /* 0x0000000000027941 */ /* 0x000fea0003800200 */
.L_x_16763:
        /* <DEDUP_REMOVED lines=60> */
.L_x_16761:
[----:B------:R-:W-:Y:S05]  /*ee70*/  BSYNC.RECONVERGENT B1 ;  /* 0x0000000000017941 */ /* 0x000fea0003800200 */
.L_x_16760:
[----:B------:R-:W-:Y:S01]  /*ee80*/  I2FP.F32.U32 R2, R114 ;  /* 0x0000007200027245 */ /* 0x000fe20000201000 */
[----:B------:R-:W-:Y:S01]  /*ee90*/  BSSY.RECONVERGENT B1, `(.L_x_16765) ;  /* 0x0000060000017945 */ /* 0x000fe20003800200 */
[----:B------:R-:W-:Y:S01]  /*eea0*/  FSEL R113, R113, RZ, P3 ;  /* 0x000000ff71717208 */ /* 0x000fe20001800000 */
[----:B------:R-:W-:Y:S02]  /*eeb0*/  IMAD.MOV.U32 R160, RZ, RZ, 0x2 ;  /* 0x00000002ffa07424 */ /* 0x000fe400078e00ff */
        /* <DEDUP_REMOVED lines=19> */
.L_x_16767:
        /* <DEDUP_REMOVED lines=12> */
.L_x_16769:
[----:B------:R-:W-:Y:S05]  /*f0b0*/  BSYNC.RECONVERGENT B2 ;  /* 0x0000000000027941 */ /* 0x000fea0003800200 */
.L_x_16768:
        /* <DEDUP_REMOVED lines=61> */
.L_x_16766:
[----:B------:R-:W-:Y:S05]  /*f490*/  BSYNC.RECONVERGENT B1 ;  /* 0x0000000000017941 */ /* 0x000fea0003800200 */
.L_x_16765:
[----:B------:R-:W-:Y:S01]  /*f4a0*/  ISETP.NE.AND P5, PT, R160, 0x1, PT ;  /* 0x00000001a000780c */ /* 0x000fe20003fa5270 */
[----:B------:R-:W-:Y:S01]  /*f4b0*/  HADD2.F32 R114, -RZ, R115.H0_H0 ;  /* 0x20000073ff727230 */ /* 0x000fe20000004100 */
[----:B------:R-:W-:Y:S01]  /*f4c0*/  I2FP.F32.U32 R2, R2 ;  /* 0x0000000200027245 */ /* 0x000fe20000201000 */
[----:B------:R-:W-:Y:S01]  /*f4d0*/  BSSY.RECONVERGENT B1, `(.L_x_16770) ;  /* 0x0000059000017945 */ /* 0x000fe20003800200 */
[----:B------:R-:W-:-:S03]  /*f4e0*/  IMAD.MOV.U32 R159, RZ, RZ, 0x2 ;  /* 0x00000002ff9f7424 */ /* 0x000fc600078e00ff */
        /* <DEDUP_REMOVED lines=13> */
.L_x_16772:
        /* <DEDUP_REMOVED lines=12> */
.L_x_16774:
[----:B------:R-:W-:Y:S05]  /*f680*/  BSYNC.RECONVERGENT B2 ;  /* 0x0000000000027941 */ /* 0x000fea0003800200 */
.L_x_16773:
        /* <DEDUP_REMOVED lines=61> */
.L_x_16771:
[----:B------:R-:W-:Y:S05]  /*fa60*/  BSYNC.RECONVERGENT B1 ;  /* 0x0000000000017941 */ /* 0x000fea0003800200 */
.L_x_16770:
[----:B------:R-:W-:Y:S01]  /*fa70*/  I2FP.F32.U32 R114, R114 ;  /* 0x0000007200727245 */ /* 0x000fe20000201000 */
[----:B------:R-:W-:Y:S01]  /*fa80*/  BSSY.RECONVERGENT B1, `(.L_x_16775) ;  /* 0x0000061000017945 */ /* 0x000fe20003800200 */
[----:B------:R-:W-:-:S03]  /*fa90*/  HFMA2 R161, -RZ, RZ, 0, 1.1920928955078125e-07 ;  /* 0x00000002ffa17431 */ /* 0x000fc600000001ff */
        /* <DEDUP_REMOVED lines=21> */
.L_x_16777:
        /* <DEDUP_REMOVED lines=12> */
.L_x_16779:
[----:B------:R-:W-:Y:S05]  /*fcb0*/  BSYNC.RECONVERGENT B2 ;  /* 0x0000000000027941 */ /* 0x000fea0003800200 */
.L_x_16778:
        /* <DEDUP_REMOVED lines=61> */
.L_x_16776:
[----:B------:R-:W-:Y:S05]  /*10090*/  BSYNC.RECONVERGENT B1 ;  /* 0x0000000000017941 */ /* 0x000fea0003800200 */
.L_x_16775:
[----:B------:R-:W-:Y:S01]  /*100a0*/  ISETP.NE.AND P6, PT, R161, 0x1, PT ;  /* 0x00000001a100780c */ /* 0x000fe20003fc5270 */
[----:B------:R-:W-:Y:S01]  /*100b0*/  HADD2.F32 R160, -RZ, R115.H1_H1 ;  /* 0x30000073ffa07230 */ /* 0x000fe20000004100 */
[----:B------:R-:W-:Y:S01]  /*100c0*/  I2FP.F32.U32 R148, R149 ;  /* 0x0000009500947245 */ /* 0x000fe20000201000 */
[----:B------:R-:W-:Y:S01]  /*100d0*/  BSSY.RECONVERGENT B1, `(.L_x_16780) ;  /* 0x000005b000017945 */ /* 0x000fe20003800200 */
[----:B------:R-:W-:Y:S02]  /*100e0*/  IMAD.MOV.U32 R159, RZ, RZ, R150 ;  /* 0x000000ffff9f7224 */ /* 0x000fe400078e0096 */
[----:B------:R-:W-:Y:S01]  /*100f0*/  FMUL.FTZ R115, R160, R141 ;  /* 0x0000008da0737220 */ /* 0x000fe20000410000 */
[----:B------:R-:W-:Y:S01]  /*10100*/  FFMA.FTZ R149, R148, R143, 1.1641532182693481445e-10 ;  /* 0x2f00000094957423 */ /* 0x000fe2000001008f */
[----:B------:R-:W-:-:S04]  /*10110*/  IMAD.MOV.U32 R148, RZ, RZ, 0x2 ;  /* 0x00000002ff947424 */ /* 0x000fc800078e00ff */
        /* <DEDUP_REMOVED lines=10> */
.L_x_16782:
        /* <DEDUP_REMOVED lines=14> */
.L_x_16784:
[----:B------:R-:W-:Y:S05]  /*102a0*/  BSYNC.RECONVERGENT B2 ;  /* 0x0000000000027941 */ /* 0x000fea0003800200 */
.L_x_16783:
        /* <DEDUP_REMOVED lines=61> */
.L_x_16781:
[----:B------:R-:W-:Y:S05]  /*10680*/  BSYNC.RECONVERGENT B1 ;  /* 0x0000000000017941 */ /* 0x000fea0003800200 */
.L_x_16780:
        /* <DEDUP_REMOVED lines=11> */
.L_x_16704:
        /* <DEDUP_REMOVED lines=16> */
.L_x_16788:
        /* <DEDUP_REMOVED lines=13> */
.L_x_16790:
[----:B------:R-:W-:Y:S05]  /*10910*/  BSYNC.RECONVERGENT B2 ;  /* 0x0000000000027941 */ /* 0x000fea0003800200 */
.L_x_16789:
        /* <DEDUP_REMOVED lines=57> */
[----:B------:R-:W-:Y:S02]  /*10cb0*/  LOP3.LUT R152, R108, UR4, R143, 0x96, !PT ;  /* 0x000000046c987c12 */ /* 0x000fe4000f8e968f */
[----:B------:R-:W-:-:S07]  /*10cc0*/  MOV R108, R149 ;  /* 0x00000095006c7202 */ /* 0x000fce0000000f00 */
.L_x_16787:
[----:B------:R-:W-:Y:S05]  /*10cd0*/  BSYNC.RECONVERGENT B1 ;  /* 0x0000000000017941 */ /* 0x000fea0003800200 */
.L_x_16786:
        /* <DEDUP_REMOVED lines=21> */
.L_x_16793:
        /* <DEDUP_REMOVED lines=13> */
.L_x_16795:
[----:B------:R-:W-:Y:S05]  /*10f00*/  BSYNC.RECONVERGENT B2 ;  /* 0x0000000000027941 */ /* 0x000fea0003800200 */
.L_x_16794:
        /* <DEDUP_REMOVED lines=60> */
.L_x_16792:
[----:B------:R-:W-:Y:S05]  /*112d0*/  BSYNC.RECONVERGENT B1 ;  /* 0x0000000000017941 */ /* 0x000fea0003800200 */
.L_x_16791:
        /* <DEDUP_REMOVED lines=19> */
.L_x_16798:
        /* <DEDUP_REMOVED lines=13> */
.L_x_16800:
[----:B------:R-:W-:Y:S05]  /*114e0*/  BSYNC.RECONVERGENT B2 ;  /* 0x0000000000027941 */ /* 0x000fea0003800200 */
.L_x_16799:
        /* <DEDUP_REMOVED lines=60> */
.L_x_16797:
[----:B------:R-:W-:Y:S05]  /*118b0*/  BSYNC.RECONVERGENT B1 ;  /* 0x0000000000017941 */ /* 0x000fea0003800200 */
.L_x_16796:
[----:B------:R-:W-:Y:S01]  /*118c0*/  I2FP.F32.U32 R108, R109 ;  /* 0x0000006d006c7245 */ /* 0x000fe20000201000 */
[----:B------:R-:W-:Y:S01]  /*118d0*/  BSSY.RECONVERGENT B1, `(.L_x_16801) ;  /* 0x000005c000017945 */ /* 0x000fe20003800200 */
[----:B------:R-:W-:Y:S01]  /*118e0*/  LOP3.LUT R158, R158, 0xfffffffb, RZ, 0xc0, !PT ;  /* 0xfffffffb9e9e7812 */ /* 0x000fe200078ec0ff */
[----:B------:R-:W-:Y:S01]  /*118f0*/  HADD2.F32 R112, -RZ, R113.H0_H0 ;  /* 0x20000071ff707230 */ /* 0x000fe20000004100 */
[----:B------:R-:W-:Y:S01]  /*11900*/  MOV R109, R150 ;  /* 0x00000096006d7202 */ /* 0x000fe20000000f00 */
[----:B------:R-:W-:Y:S01]  /*11910*/  FFMA.FTZ R108, R108, R149, 1.1641532182693481445e-10 ;  /* 0x2f0000006c6c7423 */ /* 0x000fe20000010095 */
[----:B------:R-:W-:-:S04]  /*11920*/  IMAD.MOV.U32 R111, RZ, RZ, 0x2 ;  /* 0x00000002ff6f7424 */ /* 0x000fc800078e00ff */
        /* <DEDUP_REMOVED lines=12> */
.L_x_16803:
        /* <DEDUP_REMOVED lines=12> */
.L_x_16805:
[----:B------:R-:W-:Y:S05]  /*11ab0*/  BSYNC.RECONVERGENT B2 ;  /* 0x0000000000027941 */ /* 0x000fea0003800200 */
.L_x_16804:
        /* <DEDUP_REMOVED lines=61> */
.L_x_16802:
[----:B------:R-:W-:Y:S05]  /*11e90*/  BSYNC.RECONVERGENT B1 ;  /* 0x0000000000017941 */ /* 0x000fea0003800200 */
.L_x_16801:
        /* <DEDUP_REMOVED lines=19> */
.L_x_16808:
        /* <DEDUP_REMOVED lines=12> */
.L_x_16810:
[----:B------:R-:W-:Y:S05]  /*12090*/  BSYNC.RECONVERGENT B2 ;  /* 0x0000000000027941 */ /* 0x000fea0003800200 */
.L_x_16809:
        /* <DEDUP_REMOVED lines=61> */
.L_x_16807:
[----:B------:R-:W-:Y:S05]  /*12470*/  BSYNC.RECONVERGENT B1 ;  /* 0x0000000000017941 */ /* 0x000fea0003800200 */
.L_x_16806:
        /* <DEDUP_REMOVED lines=17> */
.L_x_16813:
        /* <DEDUP_REMOVED lines=12> */
.L_x_16815:
[----:B------:R-:W-:Y:S05]  /*12650*/  BSYNC.RECONVERGENT B2 ;  /* 0x0000000000027941 */ /* 0x000fea0003800200 */
.L_x_16814:
        /* <DEDUP_REMOVED lines=61> */
.L_x_16812:
[----:B------:R-:W-:Y:S05]  /*12a30*/  BSYNC.RECONVERGENT B1 ;  /* 0x0000000000017941 */ /* 0x000fea0003800200 */
.L_x_16811:
        /* <DEDUP_REMOVED lines=17> */
.L_x_16818:
        /* <DEDUP_REMOVED lines=12> */
.L_x_16820:
[----:B------:R-:W-:Y:S05]  /*12c10*/  BSYNC.RECONVERGENT B2 ;  /* 0x0000000000027941 */ /* 0x000fea0003800200 */
.L_x_16819:
        /* <DEDUP_REMOVED lines=61> */
.L_x_16817:
[----:B------:R-:W-:Y:S05]  /*12ff0*/  BSYNC.RECONVERGENT B1 ;  /* 0x0000000000017941 */ /* 0x000fea0003800200 */
.L_x_16816:
        /* <DEDUP_REMOVED lines=17> */
.L_x_16823:
        /* <DEDUP_REMOVED lines=12> */
.L_x_16825:
[----:B------:R-:W-:Y:S05]  /*131d0*/  BSYNC.RECONVERGENT B2 ;  /* 0x0000000000027941 */ /* 0x000fea0003800200 */
.L_x_16824:
        /* <DEDUP_REMOVED lines=61> */
.L_x_16822:
[----:B------:R-:W-:Y:S05]  /*135b0*/  BSYNC.RECONVERGENT B1 ;  /* 0x0000000000017941 */ /* 0x000fea0003800200 */
.L_x_16821:
        /* <DEDUP_REMOVED lines=12> */
[----:B------:R-:W-:Y:S01]  /*13680*/  FMUL.FTZ R160, R160, UR17 ;  /* 0x00000011a0a07c20 */ /* 0x000fe20008410000 */
[----:B------:R-:W-:Y:S01]  /*13690*/  LOP3.LUT P6, RZ, R158, 0x4, RZ, 0xc0, !PT ;  /* 0x000000049eff7812 */ /* 0x000fe200078cc0ff */
[----:B------:R-:W-:Y:S01]  /*136a0*/  FFMA.FTZ R162, R162, R149, 1.1641532182693481445e-10 ;  /* 0x2f000000a2a27423 */ /* 0x000fe20000010095 */
        /* <DEDUP_REMOVED lines=22> */
.L_x_16785:
        /* <DEDUP_REMOVED lines=44> */
.L_x_16826:
[----:B------:R-:W-:Y:S01]  /*13ad0*/  IMAD.MOV.U32 R149, RZ, RZ, R142 ;  /* 0x000000ffff957224 */ /* 0x000fe200078e008e */
[----:B------:R-:W-:-:S07]  /*13ae0*/  IADD3 R140, PT, PT, R140, 0x80, RZ ;  /* 0x000000808c8c7810 */ /* 0x000fce0007ffe0ff */
.L_x_16703:
[----:B------:R-:W-:Y:S05]  /*13af0*/  BSYNC.RECONVERGENT B0 ;  /* 0x0000000000007941 */ /* 0x000fea0003800200 */
.L_x_16702:
        /* <DEDUP_REMOVED lines=36> */
.L_x_16832:
        /* <DEDUP_REMOVED lines=13> */
.L_x_16834:
[----:B------:R-:W-:Y:S05]  /*13e10*/  BSYNC.RECONVERGENT B2 ;  /* 0x0000000000027941 */ /* 0x000fea0003800200 */
.L_x_16833:
        /* <DEDUP_REMOVED lines=59> */
.L_x_16831:
[----:B------:R-:W-:Y:S05]  /*141d0*/  BSYNC.RECONVERGENT B1 ;  /* 0x0000000000017941 */ /* 0x000fea0003800200 */
.L_x_16830:
        /* <DEDUP_REMOVED lines=9> */
[----:B------:R-:W-:Y:S02]  /*14270*/  IMAD.MOV.U32 R5, RZ, RZ, 0x2 ;  /* 0x00000002ff057424 */ /* 0x000fe400078e00ff */
        /* <DEDUP_REMOVED lines=13> */
.L_x_16837:
[----:B------:R-:W-:Y:S01]  /*14350*/  VIADD R156, R156, 0x1 ;  /* 0x000000019c9c7836 */ /* 0x000fe20000000000 */
[----:B------:R-:W-:Y:S03]  /*14360*/  BSSY.RECONVERGENT B2, `(.L_x_16838) ;  /* 0x000000c000027945 */ /* 0x000fe60003800200 */
        /* <DEDUP_REMOVED lines=11> */
.L_x_16839:
[----:B------:R-:W-:Y:S05]  /*14420*/  BSYNC.RECONVERGENT B2 ;  /* 0x0000000000027941 */ /* 0x000fea0003800200 */
.L_x_16838:
        /* <DEDUP_REMOVED lines=60> */
.L_x_16836:
[----:B------:R-:W-:Y:S05]  /*147f0*/  BSYNC.RECONVERGENT B1 ;  /* 0x0000000000017941 */ /* 0x000fea0003800200 */
.L_x_16835:
[----:B------:R-:W-:Y:S01]  /*14800*/  I2FP.F32.U32 R2, R3 ;  /* 0x0000000300027245 */ /* 0x000fe20000201000 */
[----:B------:R-:W-:Y:S01]  /*14810*/  HADD2.F32 R4, -RZ, R88.H0_H0 ;  /* 0x20000058ff047230 */ /* 0x000fe20000004100 */
        /* <DEDUP_REMOVED lines=21> */
.L_x_16842:
        /* <DEDUP_REMOVED lines=13> */
.L_x_16844:
[----:B------:R-:W-:Y:S05]  /*14a40*/  BSYNC.RECONVERGENT B2 ;  /* 0x0000000000027941 */ /* 0x000fea0003800200 */
.L_x_16843:
        /* <DEDUP_REMOVED lines=60> */
.L_x_16841:
[----:B------:R-:W-:Y:S05]  /*14e10*/  BSYNC.RECONVERGENT B1 ;  /* 0x0000000000017941 */ /* 0x000fea0003800200 */
.L_x_16840:
        /* <DEDUP_REMOVED lines=20> */
.L_x_16847:
        /* <DEDUP_REMOVED lines=13> */
.L_x_16849:
[----:B------:R-:W-:Y:S05]  /*15030*/  BSYNC.RECONVERGENT B2 ;  /* 0x0000000000027941 */ /* 0x000fea0003800200 */
.L_x_16848:
        /* <DEDUP_REMOVED lines=60> */
.L_x_16846:
[----:B------:R-:W-:Y:S05]  /*15400*/  BSYNC.RECONVERGENT B1 ;  /* 0x0000000000017941 */ /* 0x000fea0003800200 */
.L_x_16845:
[----:B------:R-:W-:Y:S01]  /*15410*/  I2FP.F32.U32 R2, R3 ;  /* 0x0000000300027245 */ /* 0x000fe20000201000 */
[----:B------:R-:W-:Y:S01]  /*15420*/  HADD2.F32 R4, -RZ, R88.H1_H1 ;  /* 0x30000058ff047230 */ /* 0x000fe20000004100 */
        /* <DEDUP_REMOVED lines=21> */
.L_x_16852:
        /* <DEDUP_REMOVED lines=13> */
.L_x_16854:
[----:B------:R-:W-:Y:S05]  /*15650*/  BSYNC.RECONVERGENT B2 ;  /* 0x0000000000027941 */ /* 0x000fea0003800200 */
.L_x_16853:
        /* <DEDUP_REMOVED lines=60> */
.L_x_16851:
[----:B------:R-:W-:Y:S05]  /*15a20*/  BSYNC.RECONVERGENT B1 ;  /* 0x0000000000017941 */ /* 0x000fea0003800200 */
.L_x_16850:
[----:B------:R-:W-:Y:S01]  /*15a30*/  I2FP.F32.U32 R2, R3 ;  /* 0x0000000300027245 */ /* 0x000fe20000201000 */
[----:B------:R-:W-:Y:S01]  /*15a40*/  HADD2.F32 R6, -RZ, R121.H0_H0 ;  /* 0x20000079ff067230 */ /* 0x000fe20000004100 */
        /* <DEDUP_REMOVED lines=18> */
.L_x_16857:
        /* <DEDUP_REMOVED lines=13> */
.L_x_16859:
[----:B------:R-:W-:Y:S05]  /*15c40*/  BSYNC.RECONVERGENT B2 ;  /* 0x0000000000027941 */ /* 0x000fea0003800200 */
.L_x_16858:
        /* <DEDUP_REMOVED lines=60> */
.L_x_16856:
[----:B------:R-:W-:Y:S05]  /*16010*/  BSYNC.RECONVERGENT B1 ;  /* 0x0000000000017941 */ /* 0x000fea0003800200 */
.L_x_16855:
        /* <DEDUP_REMOVED lines=24> */
.L_x_16862:
        /* <DEDUP_REMOVED lines=13> */
.L_x_16864:
[----:B------:R-:W-:Y:S05]  /*16270*/  BSYNC.RECONVERGENT B2 ;  /* 0x0000000000027941 */ /* 0x000fea0003800200 */
.L_x_16863:
        /* <DEDUP_REMOVED lines=60> */
.L_x_16861:
[----:B------:R-:W-:Y:S05]  /*16640*/  BSYNC.RECONVERGENT B1 ;  /* 0x0000000000017941 */ /* 0x000fea0003800200 */
.L_x_16860:
        /* <DEDUP_REMOVED lines=20> */
.L_x_16867:
        /* <DEDUP_REMOVED lines=13> */
.L_x_16869:
[----:B------:R-:W-:Y:S05]  /*16860*/  BSYNC.RECONVERGENT B2 ;  /* 0x0000000000027941 */ /* 0x000fea0003800200 */
.L_x_16868:
        /* <DEDUP_REMOVED lines=60> */
.L_x_16866:
[----:B------:R-:W-:Y:S05]  /*16c30*/  BSYNC.RECONVERGENT B1 ;  /* 0x0000000000017941 */ /* 0x000fea0003800200 */
.L_x_16865:
        /* <DEDUP_REMOVED lines=23> */
.L_x_16872:
        /* <DEDUP_REMOVED lines=13> */
.L_x_16874:
[----:B------:R-:W-:Y:S05]  /*16e80*/  BSYNC.RECONVERGENT B2 ;  /* 0x0000000000027941 */ /* 0x000fea0003800200 */
.L_x_16873:
        /* <DEDUP_REMOVED lines=60> */
.L_x_16871:
[----:B------:R-:W-:Y:S05]  /*17250*/  BSYNC.RECONVERGENT B1 ;  /* 0x0000000000017941 */ /* 0x000fea0003800200 */
.L_x_16870:
        /* <DEDUP_REMOVED lines=18> */
.L_x_16877:
        /* <DEDUP_REMOVED lines=13> */
.L_x_16879:
[----:B------:R-:W-:Y:S05]  /*17450*/  BSYNC.RECONVERGENT B2 ;  /* 0x0000000000027941 */ /* 0x000fea0003800200 */
.L_x_16878:
        /* <DEDUP_REMOVED lines=60> */
.L_x_16876:
[----:B------:R-:W-:Y:S05]  /*17820*/  BSYNC.RECONVERGENT B1 ;  /* 0x0000000000017941 */ /* 0x000fea0003800200 */
.L_x_16875:
        /* <DEDUP_REMOVED lines=24> */
.L_x_16882:
        /* <DEDUP_REMOVED lines=13> */
.L_x_16884:
[----:B------:R-:W-:Y:S05]  /*17a80*/  BSYNC.RECONVERGENT B2 ;  /* 0x0000000000027941 */ /* 0x000fea0003800200 */
.L_x_16883:
        /* <DEDUP_REMOVED lines=60> */
.L_x_16881:
[----:B------:R-:W-:Y:S05]  /*17e50*/  BSYNC.RECONVERGENT B1 ;  /* 0x0000000000017941 */ /* 0x000fea0003800200 */
.L_x_16880:
        /* <DEDUP_REMOVED lines=18> */
.L_x_16887:
        /* <DEDUP_REMOVED lines=13> */
.L_x_16889:
[----:B------:R-:W-:Y:S05]  /*18050*/  BSYNC.RECONVERGENT B2 ;  /* 0x0000000000027941 */ /* 0x000fea0003800200 */
.L_x_16888:
        /* <DEDUP_REMOVED lines=60> */
.L_x_16886:
[----:B------:R-:W-:Y:S05]  /*18420*/  BSYNC.RECONVERGENT B1 ;  /* 0x0000000000017941 */ /* 0x000fea0003800200 */
.L_x_16885:
[----:B------:R-:W-:Y:S01]  /*18430*/  I2FP.F32.U32 R2, R122 ;  /* 0x0000007a00027245 */ /* 0x000fe20000201000 */
[----:B------:R-:W-:Y:S01]  /*18440*/  BSSY.RECONVERGENT B1, `(.L_x_16890) ;  /* 0x0000060000017945 */ /* 0x000fe20003800200 */
[----:B------:R-:W-:Y:S01]  /*18450*/  FSEL R121, R121, RZ, P3 ;  /* 0x000000ff79797208 */ /* 0x000fe20001800000 */
[----:B0-----:R-:W-:Y:S02]  /*18460*/  IMAD.MOV.U32 R160, RZ, RZ, 0x2 ;  /* 0x00000002ffa07424 */ /* 0x001fe400078e00ff */
        /* <DEDUP_REMOVED lines=19> */
.L_x_16892:
        /* <DEDUP_REMOVED lines=12> */
.L_x_16894:
[----:B------:R-:W-:Y:S05]  /*18660*/  BSYNC.RECONVERGENT B2 ;  /* 0x0000000000027941 */ /* 0x000fea0003800200 */
.L_x_16893:
        /* <DEDUP_REMOVED lines=61> */
.L_x_16891:
[----:B------:R-:W-:Y:S05]  /*18a40*/  BSYNC.RECONVERGENT B1 ;  /* 0x0000000000017941 */ /* 0x000fea0003800200 */
.L_x_16890:
        /* <DEDUP_REMOVED lines=18> */
.L_x_16897:
        /* <DEDUP_REMOVED lines=12> */
.L_x_16899:
[----:B------:R-:W-:Y:S05]  /*18c30*/  BSYNC.RECONVERGENT B2 ;  /* 0x0000000000027941 */ /* 0x000fea0003800200 */
.L_x_16898:
        /* <DEDUP_REMOVED lines=61> */
.L_x_16896:
[----:B------:R-:W-:Y:S05]  /*19010*/  BSYNC.RECONVERGENT B1 ;  /* 0x0000000000017941 */ /* 0x000fea0003800200 */
.L_x_16895:
        /* <DEDUP_REMOVED lines=24> */
.L_x_16902:
        /* <DEDUP_REMOVED lines=12> */
.L_x_16904:
[----:B------:R-:W-:Y:S05]  /*19260*/  BSYNC.RECONVERGENT B2 ;  /* 0x0000000000027941 */ /* 0x000fea0003800200 */
.L_x_16903:
        /* <DEDUP_REMOVED lines=61> */
.L_x_16901:
[----:B------:R-:W-:Y:S05]  /*19640*/  BSYNC.RECONVERGENT B1 ;  /* 0x0000000000017941 */ /* 0x000fea0003800200 */
.L_x_16900:
        /* <DEDUP_REMOVED lines=18> */
.L_x_16907:
        /* <DEDUP_REMOVED lines=14> */
.L_x_16909:
[----:B------:R-:W-:Y:S05]  /*19850*/  BSYNC.RECONVERGENT B2 ;  /* 0x0000000000027941 */ /* 0x000fea0003800200 */
.L_x_16908:
        /* <DEDUP_REMOVED lines=61> */
.L_x_16906:
[----:B------:R-:W-:Y:S05]  /*19c30*/  BSYNC.RECONVERGENT B1 ;  /* 0x0000000000017941 */ /* 0x000fea0003800200 */
.L_x_16905:
        /* <DEDUP_REMOVED lines=11> */
.L_x_16829:
        /* <DEDUP_REMOVED lines=16> */
.L_x_16913:
        /* <DEDUP_REMOVED lines=13> */
.L_x_16915:
[----:B------:R-:W-:Y:S05]  /*19ec0*/  BSYNC.RECONVERGENT B2 ;  /* 0x0000000000027941 */ /* 0x000fea0003800200 */
.L_x_16914:
        /* <DEDUP_REMOVED lines=59> */
.L_x_16912:
[----:B------:R-:W-:Y:S05]  /*1a280*/  BSYNC.RECONVERGENT B1 ;  /* 0x0000000000017941 */ /* 0x000fea0003800200 */
.L_x_16911:
[----:B------:R-:W1:Y:S01]  /*1a290*/  LDC R141, c[0x0][0x404] ;  /* 0x00010100ff8d7b82 */ /* 0x000e620000000800 */
        /* <DEDUP_REMOVED lines=20> */
.L_x_16918:
        /* <DEDUP_REMOVED lines=13> */
.L_x_16920:
[----:B------:R-:W-:Y:S05]  /*1a4b0*/  BSYNC.RECONVERGENT B2 ;  /* 0x0000000000027941 */ /* 0x000fea0003800200 */
.L_x_16919:
        /* <DEDUP_REMOVED lines=60> */
.L_x_16917:
[----:B------:R-:W-:Y:S05]  /*1a880*/  BSYNC.RECONVERGENT B1 ;  /* 0x0000000000017941 */ /* 0x000fea0003800200 */
.L_x_16916:
        /* <DEDUP_REMOVED lines=19> */
.L_x_16923:
        /* <DEDUP_REMOVED lines=13> */
.L_x_16925:
[----:B------:R-:W-:Y:S05]  /*1aa90*/  BSYNC.RECONVERGENT B2 ;  /* 0x0000000000027941 */ /* 0x000fea0003800200 */
.L_x_16924:
        /* <DEDUP_REMOVED lines=60> */
.L_x_16922:
[----:B------:R-:W-:Y:S05]  /*1ae60*/  BSYNC.RECONVERGENT B1 ;  /* 0x0000000000017941 */ /* 0x000fea0003800200 */
.L_x_16921:
        /* <DEDUP_REMOVED lines=19> */
.L_x_16928:
        /* <DEDUP_REMOVED lines=12> */
.L_x_16930:
[----:B------:R-:W-:Y:S05]  /*1b060*/  BSYNC.RECONVERGENT B2 ;  /* 0x0000000000027941 */ /* 0x000fea0003800200 */
.L_x_16929:
        /* <DEDUP_REMOVED lines=61> */
.L_x_16927:
[----:B------:R-:W-:Y:S05]  /*1b440*/  BSYNC.RECONVERGENT B1 ;  /* 0x0000000000017941 */ /* 0x000fea0003800200 */
.L_x_16926:
[----:B------:R-:W-:Y:S01]  /*1b450*/  I2FP.F32.U32 R116, R117 ;  /* 0x0000007500747245 */ /* 0x000fe20000201000 */
[----:B------:R-:W-:Y:S01]  /*1b460*/  BSSY.RECONVERGENT B1, `(.L_x_16931) ;  /* 0x000005c000017945 */ /* 0x000fe20003800200 */
[----:B------:R-:W-:Y:S01]  /*1b470*/  ISETP.NE.AND P2, PT, R119, 0x1, PT ;  /* 0x000000017700780c */ /* 0x000fe20003f45270 */
[----:B------:R-:W-:Y:S01]  /*1b480*/  HFMA2 R118, -RZ, RZ, 0, 1.1920928955078125e-07 ;  /* 0x00000002ff767431 */ /* 0x000fe200000001ff */
[----:B------:R-:W-:Y:S01]  /*1b490*/  LOP3.LUT R158, R158, 0xfffffffd, RZ, 0xc0, !PT ;  /* 0xfffffffd9e9e7812 */ /* 0x000fe200078ec0ff */
[----:B------:R-:W-:Y:S01]  /*1b4a0*/  FFMA.FTZ R116, R116, R149, 1.1641532182693481445e-10 ;  /* 0x2f00000074747423 */ /* 0x000fe20000010095 */
[----:B0-----:R-:W-:Y:S02]  /*1b4b0*/  HADD2.F32 R160, -RZ, R121.H1_H1 ;  /* 0x30000079ffa07230 */ /* 0x001fe40000004100 */
        /* <DEDUP_REMOVED lines=12> */
.L_x_16933:
        /* <DEDUP_REMOVED lines=12> */
.L_x_16935:
[----:B------:R-:W-:Y:S05]  /*1b640*/  BSYNC.RECONVERGENT B2 ;  /* 0x0000000000027941 */ /* 0x000fea0003800200 */
.L_x_16934:
        /* <DEDUP_REMOVED lines=61> */
.L_x_16932:
[----:B------:R-:W-:Y:S05]  /*1ba20*/  BSYNC.RECONVERGENT B1 ;  /* 0x0000000000017941 */ /* 0x000fea0003800200 */
.L_x_16931:
        /* <DEDUP_REMOVED lines=17> */
.L_x_16938:
        /* <DEDUP_REMOVED lines=12> */
.L_x_16940:
[----:B------:R-:W-:Y:S05]  /*1bc00*/  BSYNC.RECONVERGENT B2 ;  /* 0x0000000000027941 */ /* 0x000fea0003800200 */
.L_x_16939:
        /* <DEDUP_REMOVED lines=61> */
.L_x_16937:
[----:B------:R-:W-:Y:S05]  /*1bfe0*/  BSYNC.RECONVERGENT B1 ;  /* 0x0000000000017941 */ /* 0x000fea0003800200 */
.L_x_16936:
        /* <DEDUP_REMOVED lines=17> */
.L_x_16943:
        /* <DEDUP_REMOVED lines=12> */
.L_x_16945:
[----:B------:R-:W-:Y:S05]  /*1c1c0*/  BSYNC.RECONVERGENT B2 ;  /* 0x0000000000027941 */ /* 0x000fea0003800200 */
.L_x_16944:
        /* <DEDUP_REMOVED lines=61> */
.L_x_16942:
[----:B------:R-:W-:Y:S05]  /*1c5a0*/  BSYNC.RECONVERGENT B1 ;  /* 0x0000000000017941 */ /* 0x000fea0003800200 */
.L_x_16941:
        /* <DEDUP_REMOVED lines=17> */
.L_x_16948:
        /* <DEDUP_REMOVED lines=12> */
.L_x_16950:
[----:B------:R-:W-:Y:S05]  /*1c780*/  BSYNC.RECONVERGENT B2 ;  /* 0x0000000000027941 */ /* 0x000fea0003800200 */
.L_x_16949:
        /* <DEDUP_REMOVED lines=61> */
.L_x_16947:
[----:B------:R-:W-:Y:S05]  /*1cb60*/  BSYNC.RECONVERGENT B1 ;  /* 0x0000000000017941 */ /* 0x000fea0003800200 */
.L_x_16946:
        /* <DEDUP_REMOVED lines=37> */
.L_x_16910:
        /* <DEDUP_REMOVED lines=44> */
.L_x_16951:
[----:B------:R-:W-:Y:S01]  /*1d080*/  IMAD.MOV.U32 R149, RZ, RZ, R142 ;  /* 0x000000ffff957224 */ /* 0x000fe200078e008e */
[----:B------:R-:W-:-:S07]  /*1d090*/  IADD3 R140, PT, PT, R140, 0x80, RZ ;  /* 0x000000808c8c7810 */ /* 0x000fce0007ffe0ff */
.L_x_16828:
[----:B------:R-:W-:Y:S05]  /*1d0a0*/  BSYNC.RECONVERGENT B0 ;  /* 0x0000000000007941 */ /* 0x000fea0003800200 */
.L_x_16827:
        /* <DEDUP_REMOVED lines=36> */
.L_x_16957:
        /* <DEDUP_REMOVED lines=13> */
.L_x_16959:
[----:B------:R-:W-:Y:S05]  /*1d3c0*/  BSYNC.RECONVERGENT B2 ;  /* 0x0000000000027941 */ /* 0x000fea0003800200 */
.L_x_16958:
        /* <DEDUP_REMOVED lines=59> */
.L_x_16956:
[----:B------:R-:W-:Y:S05]  /*1d780*/  BSYNC.RECONVERGENT B1 ;  /* 0x0000000000017941 */ /* 0x000fea0003800200 */
.L_x_16955:
        /* <DEDUP_REMOVED lines=23> */
.L_x_16962:
        /* <DEDUP_REMOVED lines=13> */
.L_x_16964:
[----:B------:R-:W-:Y:S05]  /*1d9d0*/  BSYNC.RECONVERGENT B2 ;  /* 0x0000000000027941 */ /* 0x000fea0003800200 */
.L_x_16963:
        /* <DEDUP_REMOVED lines=60> */
.L_x_16961:
[----:B------:R-:W-:Y:S05]  /*1dda0*/  BSYNC.RECONVERGENT B1 ;  /* 0x0000000000017941 */ /* 0x000fea0003800200 */
.L_x_16960:
[----:B------:R-:W-:Y:S01]  /*1ddb0*/  I2FP.F32.U32 R2, R3 ;  /* 0x0000000300027245 */ /* 0x000fe20000201000 */
[----:B------:R-:W-:Y:S01]  /*1ddc0*/  HADD2.F32 R4, -RZ, R88.H0_H0 ;  /* 0x20000058ff047230 */ /* 0x000fe20000004100 */
[----:B------:R-:W-:Y:S01]  /*1ddd0*/  BSSY.RECONVERGENT B1, `(.L_x_16965) ;  /* 0x000005f000017945 */ /* 0x000fe20003800200 */
[----:B--2---:R-:W-:Y:S02]  /*1dde0*/  HFMA2 R125, -RZ, RZ, 0, 1.1920928955078125e-07 ;  /* 0x00000002ff7d7431 */ /* 0x004fe400000001ff */
        /* <DEDUP_REMOVED lines=19> */
.L_x_16967:
        /* <DEDUP_REMOVED lines=13> */
.L_x_16969:
[----:B------:R-:W-:Y:S05]  /*1dff0*/  BSYNC.RECONVERGENT B2 ;  /* 0x0000000000027941 */ /* 0x000fea0003800200 */
.L_x_16968:
        /* <DEDUP_REMOVED lines=60> */
.L_x_16966:
[----:B------:R-:W-:Y:S05]  /*1e3c0*/  BSYNC.RECONVERGENT B1 ;  /* 0x0000000000017941 */ /* 0x000fea0003800200 */
.L_x_16965:
        /* <DEDUP_REMOVED lines=20> */
.L_x_16972:
        /* <DEDUP_REMOVED lines=13> */
.L_x_16974:
[----:B------:R-:W-:Y:S05]  /*1e5e0*/  BSYNC.RECONVERGENT B2 ;  /* 0x0000000000027941 */ /* 0x000fea0003800200 */
.L_x_16973:
        /* <DEDUP_REMOVED lines=60> */
.L_x_16971:
[----:B------:R-:W-:Y:S05]  /*1e9b0*/  BSYNC.RECONVERGENT B1 ;  /* 0x0000000000017941 */ /* 0x000fea0003800200 */
.L_x_16970:
        /* <DEDUP_REMOVED lines=23> */
.L_x_16977:
        /* <DEDUP_REMOVED lines=13> */
.L_x_16979:
[----:B------:R-:W-:Y:S05]  /*1ec00*/  BSYNC.RECONVERGENT B2 ;  /* 0x0000000000027941 */ /* 0x000fea0003800200 */
.L_x_16978:
        /* <DEDUP_REMOVED lines=60> */
.L_x_16976:
[----:B------:R-:W-:Y:S05]  /*1efd0*/  BSYNC.RECONVERGENT B1 ;  /* 0x0000000000017941 */ /* 0x000fea0003800200 */
.L_x_16975:
        /* <DEDUP_REMOVED lines=20> */
.L_x_16982:
        /* <DEDUP_REMOVED lines=13> */
.L_x_16984:
[----:B------:R-:W-:Y:S05]  /*1f1f0*/  BSYNC.RECONVERGENT B2 ;  /* 0x0000000000027941 */ /* 0x000fea0003800200 */
.L_x_16983:
        /* <DEDUP_REMOVED lines=60> */
.L_x_16981:
[----:B------:R-:W-:Y:S05]  /*1f5c0*/  BSYNC.RECONVERGENT B1 ;  /* 0x0000000000017941 */ /* 0x000fea0003800200 */
.L_x_16980:
        /* <DEDUP_REMOVED lines=24> */
.L_x_16987:
        /* <DEDUP_REMOVED lines=13> */
.L_x_16989:
[----:B------:R-:W-:Y:S05]  /*1f820*/  BSYNC.RECONVERGENT B2 ;  /* 0x0000000000027941 */ /* 0x000fea0003800200 */
.L_x_16988:
        /* <DEDUP_REMOVED lines=60> */
.L_x_16986:
[----:B------:R-:W-:Y:S05]  /*1fbf0*/  BSYNC.RECONVERGENT B1 ;  /* 0x0000000000017941 */ /* 0x000fea0003800200 */
.L_x_16985:
        /* <DEDUP_REMOVED lines=20> */
.L_x_16992:
        /* <DEDUP_REMOVED lines=13> */
.L_x_16994:
[----:B------:R-:W-:Y:S05]  /*1fe10*/  BSYNC.RECONVERGENT B2 ;  /* 0x0000000000027941 */ /* 0x000fea0003800200 */
.L_x_16993:
        /* <DEDUP_REMOVED lines=60> */
.L_x_16991:
[----:B------:R-:W-:Y:S05]  /*201e0*/  BSYNC.RECONVERGENT B1 ;  /* 0x0000000000017941 */ /* 0x000fea0003800200 */
.L_x_16990:
        /* <DEDUP_REMOVED lines=23> */
.L_x_16997:
        /* <DEDUP_REMOVED lines=13> */
.L_x_16999:
[----:B------:R-:W-:Y:S05]  /*20430*/  BSYNC.RECONVERGENT B2 ;  /* 0x0000000000027941 */ /* 0x000fea0003800200 */
.L_x_16998:
        /* <DEDUP_REMOVED lines=60> */
.L_x_16996:
[----:B------:R-:W-:Y:S05]  /*20800*/  BSYNC.RECONVERGENT B1 ;  /* 0x0000000000017941 */ /* 0x000fea0003800200 */
.L_x_16995:
        /* <DEDUP_REMOVED lines=18> */
.L_x_17002:
        /* <DEDUP_REMOVED lines=13> */
.L_x_17004:
[----:B------:R-:W-:Y:S05]  /*20a00*/  BSYNC.RECONVERGENT B2 ;  /* 0x0000000000027941 */ /* 0x000fea0003800200 */
.L_x_17003:
        /* <DEDUP_REMOVED lines=60> */
.L_x_17001:
[----:B------:R-:W-:Y:S05]  /*20dd0*/  BSYNC.RECONVERGENT B1 ;  /* 0x0000000000017941 */ /* 0x000fea0003800200 */
.L_x_17000:
        /* <DEDUP_REMOVED lines=24> */
.L_x_17007:
        /* <DEDUP_REMOVED lines=13> */
.L_x_17009:
[----:B------:R-:W-:Y:S05]  /*21030*/  BSYNC.RECONVERGENT B2 ;  /* 0x0000000000027941 */ /* 0x000fea0003800200 */
.L_x_17008:
        /* <DEDUP_REMOVED lines=60> */
.L_x_17006:
[----:B------:R-:W-:Y:S05]  /*21400*/  BSYNC.RECONVERGENT B1 ;  /* 0x0000000000017941 */ /* 0x000fea0003800200 */
.L_x_17005:
        /* <DEDUP_REMOVED lines=18> */
.L_x_17012:
        /* <DEDUP_REMOVED lines=13> */
.L_x_17014:
[----:B------:R-:W-:Y:S05]  /*21600*/  BSYNC.RECONVERGENT B2 ;  /* 0x0000000000027941 */ /* 0x000fea0003800200 */
.L_x_17013:
        /* <DEDUP_REMOVED lines=60> */
.L_x_17011:
[----:B------:R-:W-:Y:S05]  /*219d0*/  BSYNC.RECONVERGENT B1 ;  /* 0x0000000000017941 */ /* 0x000fea0003800200 */
.L_x_17010:
        /* <DEDUP_REMOVED lines=23> */
.L_x_17017:
        /* <DEDUP_REMOVED lines=12> */
.L_x_17019:
[----:B------:R-:W-:Y:S05]  /*21c10*/  BSYNC.RECONVERGENT B2 ;  /* 0x0000000000027941 */ /* 0x000fea0003800200 */
.L_x_17018:
        /* <DEDUP_REMOVED lines=61> */
.L_x_17016:
[----:B------:R-:W-:Y:S05]  /*21ff0*/  BSYNC.RECONVERGENT B1 ;  /* 0x0000000000017941 */ /* 0x000fea0003800200 */
.L_x_17015:
        /* <DEDUP_REMOVED lines=18> */
.L_x_17022:
        /* <DEDUP_REMOVED lines=12> */
.L_x_17024:
[----:B------:R-:W-:Y:S05]  /*221e0*/  BSYNC.RECONVERGENT B2 ;  /* 0x0000000000027941 */ /* 0x000fea0003800200 */
.L_x_17023:
        /* <DEDUP_REMOVED lines=61> */
.L_x_17021:
[----:B------:R-:W-:Y:S05]  /*225c0*/  BSYNC.RECONVERGENT B1 ;  /* 0x0000000000017941 */ /* 0x000fea0003800200 */
.L_x_17020:
        /* <DEDUP_REMOVED lines=24> */
.L_x_17027:
        /* <DEDUP_REMOVED lines=12> */
.L_x_17029:
[----:B------:R-:W-:Y:S05]  /*22810*/  BSYNC.RECONVERGENT B2 ;  /* 0x0000000000027941 */ /* 0x000fea0003800200 */
.L_x_17028:
        /* <DEDUP_REMOVED lines=61> */
.L_x_17026:
[----:B------:R-:W-:Y:S05]  /*22bf0*/  BSYNC.RECONVERGENT B1 ;  /* 0x0000000000017941 */ /* 0x000fea0003800200 */
.L_x_17025:
        /* <DEDUP_REMOVED lines=18> */
.L_x_17032:
        /* <DEDUP_REMOVED lines=14> */
.L_x_17034:
[----:B------:R-:W-:Y:S05]  /*22e00*/  BSYNC.RECONVERGENT B2 ;  /* 0x0000000000027941 */ /* 0x000fea0003800200 */
.L_x_17033:
        /* <DEDUP_REMOVED lines=61> */
.L_x_17031:
[----:B------:R-:W-:Y:S05]  /*231e0*/  BSYNC.RECONVERGENT B1 ;  /* 0x0000000000017941 */ /* 0x000fea0003800200 */
.L_x_17030:
        /* <DEDUP_REMOVED lines=11> */
.L_x_16954:
        /* <DEDUP_REMOVED lines=16> */
.L_x_17038:
        /* <DEDUP_REMOVED lines=13> */
.L_x_17040:
[----:B------:R-:W-:Y:S05]  /*23470*/  BSYNC.RECONVERGENT B2 ;  /* 0x0000000000027941 */ /* 0x000fea0003800200 */
.L_x_17039:
        /* <DEDUP_REMOVED lines=59> */
.L_x_17037:
[----:B------:R-:W-:Y:S05]  /*23830*/  BSYNC.RECONVERGENT B1 ;  /* 0x0000000000017941 */ /* 0x000fea0003800200 */
.L_x_17036:
[----:B------:R-:W1:Y:S01]  /*23840*/  LDC R141, c[0x0][0x404] ;  /* 0x00010100ff8d7b82 */ /* 0x000e620000000800 */
[----:B------:R-:W-:Y:S01]  /*23850*/  I2FP.F32.U32 R124, R124 ;  /* 0x0000007c007c7245 */ /* 0x000fe20000201000 */
[----:B------:R-:W-:Y:S01]  /*23860*/  IMAD.MOV.U32 R149, RZ, RZ, 0x2f800000 ;  /* 0x2f800000ff957424 */ /* 0x000fe200078e00ff */
[----:B------:R-:W-:Y:S01]  /*23870*/  LOP3.LUT R158, R158, 0xffffffef, RZ, 0xc0, !PT ;  /* 0xffffffef9e9e7812 */ /* 0x000fe200078ec0ff */
[----:B------:R-:W-:Y:S01]  /*23880*/  BSSY.RECONVERGENT B1, `(.L_x_17041) ;  /* 0x000005b000017945 */ /* 0x000fe20003800200 */
[----:B------:R-:W-:Y:S02]  /*23890*/  HFMA2 R127, -RZ, RZ, 0, 1.1920928955078125e-07 ;  /* 0x00000002ff7f7431 */ /* 0x000fe400000001ff */
[----:B------:R-:W-:Y:S01]  /*238a0*/  FFMA.FTZ R124, R124, R149, 1.1641532182693481445e-10 ;  /* 0x2f0000007c7c7423 */ /* 0x000fe20000010095 */
[----:B-----5:R-:W-:Y:S02]  /*238b0*/  HADD2.F32 R143, -RZ, R128.H0_H0 ;  /* 0x20000080ff8f7230 */ /* 0x020fe40000004100 */
        /* <DEDUP_REMOVED lines=13> */
.L_x_17043:
        /* <DEDUP_REMOVED lines=13> */
.L_x_17045:
[----:B------:R-:W-:Y:S05]  /*23a60*/  BSYNC.RECONVERGENT B2 ;  /* 0x0000000000027941 */ /* 0x000fea0003800200 */
.L_x_17044:
        /* <DEDUP_REMOVED lines=60> */
.L_x_17042:
[----:B------:R-:W-:Y:S05]  /*23e30*/  BSYNC.RECONVERGENT B1 ;  /* 0x0000000000017941 */ /* 0x000fea0003800200 */
.L_x_17041:
        /* <DEDUP_REMOVED lines=19> */
.L_x_17048:
        /* <DEDUP_REMOVED lines=13> */
.L_x_17050:
[----:B------:R-:W-:Y:S05]  /*24040*/  BSYNC.RECONVERGENT B2 ;  /* 0x0000000000027941 */ /* 0x000fea0003800200 */
.L_x_17049:
        /* <DEDUP_REMOVED lines=60> */
.L_x_17047:
[----:B------:R-:W-:Y:S05]  /*24410*/  BSYNC.RECONVERGENT B1 ;  /* 0x0000000000017941 */ /* 0x000fea0003800200 */
.L_x_17046:
        /* <DEDUP_REMOVED lines=19> */
.L_x_17053:
        /* <DEDUP_REMOVED lines=12> */
.L_x_17055:
[----:B------:R-:W-:Y:S05]  /*24610*/  BSYNC.RECONVERGENT B2 ;  /* 0x0000000000027941 */ /* 0x000fea0003800200 */
.L_x_17054:
        /* <DEDUP_REMOVED lines=61> */
.L_x_17052:
[----:B------:R-:W-:Y:S05]  /*249f0*/  BSYNC.RECONVERGENT B1 ;  /* 0x0000000000017941 */ /* 0x000fea0003800200 */
.L_x_17051:
        /* <DEDUP_REMOVED lines=19> */
.L_x_17058:
        /* <DEDUP_REMOVED lines=12> */
.L_x_17060:
[----:B------:R-:W-:Y:S05]  /*24bf0*/  BSYNC.RECONVERGENT B2 ;  /* 0x0000000000027941 */ /* 0x000fea0003800200 */
.L_x_17059:
        /* <DEDUP_REMOVED lines=61> */
.L_x_17057:
[----:B------:R-:W-:Y:S05]  /*24fd0*/  BSYNC.RECONVERGENT B1 ;  /* 0x0000000000017941 */ /* 0x000fea0003800200 */
.L_x_17056:
        /* <DEDUP_REMOVED lines=17> */
.L_x_17063:
        /* <DEDUP_REMOVED lines=12> */
.L_x_17065:
[----:B------:R-:W-:Y:S05]  /*251b0*/  BSYNC.RECONVERGENT B2 ;  /* 0x0000000000027941 */ /* 0x000fea0003800200 */
.L_x_17064:
        /* <DEDUP_REMOVED lines=61> */
.L_x_17062:
[----:B------:R-:W-:Y:S05]  /*25590*/  BSYNC.RECONVERGENT B1 ;  /* 0x0000000000017941 */ /* 0x000fea0003800200 */
.L_x_17061:
        /* <DEDUP_REMOVED lines=17> */
.L_x_17068:
        /* <DEDUP_REMOVED lines=12> */
.L_x_17070:
[----:B------:R-:W-:Y:S05]  /*25770*/  BSYNC.RECONVERGENT B2 ;  /* 0x0000000000027941 */ /* 0x000fea0003800200 */
.L_x_17069:
        /* <DEDUP_REMOVED lines=61> */
.L_x_17067:
[----:B------:R-:W-:Y:S05]  /*25b50*/  BSYNC.RECONVERGENT B1 ;  /* 0x0000000000017941 */ /* 0x000fea0003800200 */
.L_x_17066:
        /* <DEDUP_REMOVED lines=17> */
.L_x_17073:
        /* <DEDUP_REMOVED lines=12> */
.L_x_17075:
[----:B------:R-:W-:Y:S05]  /*25d30*/  BSYNC.RECONVERGENT B2 ;  /* 0x0000000000027941 */ /* 0x000fea0003800200 */
.L_x_17074:
        /* <DEDUP_REMOVED lines=61> */
.L_x_17072:
[----:B------:R-:W-:Y:S05]  /*26110*/  BSYNC.RECONVERGENT B1 ;  /* 0x0000000000017941 */ /* 0x000fea0003800200 */
.L_x_17071:
        /* <DEDUP_REMOVED lines=37> */
.L_x_17035:
        /* <DEDUP_REMOVED lines=44> */
.L_x_17076:
[----:B------:R-:W-:Y:S01]  /*26630*/  IMAD.MOV.U32 R149, RZ, RZ, R142 ;  /* 0x000000ffff957224 */ /* 0x000fe200078e008e */
[----:B------:R-:W-:-:S07]  /*26640*/  IADD3 R140, PT, PT, R140, 0x80, RZ ;  /* 0x000000808c8c7810 */ /* 0x000fce0007ffe0ff */
.L_x_16953:
[----:B------:R-:W-:Y:S05]  /*26650*/  BSYNC.RECONVERGENT B0 ;  /* 0x0000000000007941 */ /* 0x000fea0003800200 */
.L_x_16952:
        /* <DEDUP_REMOVED lines=36> */
.L_x_17082:
        /* <DEDUP_REMOVED lines=13> */
.L_x_17084:
[----:B------:R-:W-:Y:S05]  /*26970*/  BSYNC.RECONVERGENT B2 ;  /* 0x0000000000027941 */ /* 0x000fea0003800200 */
.L_x_17083:
        /* <DEDUP_REMOVED lines=59> */
.L_x_17081:
[----:B------:R-:W-:Y:S05]  /*26d30*/  BSYNC.RECONVERGENT B1 ;  /* 0x0000000000017941 */ /* 0x000fea0003800200 */
.L_x_17080:
        /* <DEDUP_REMOVED lines=9> */
[----:B--2---:R-:W-:Y:S01]  /*26dd0*/  IMAD.MOV.U32 R133, RZ, RZ, 0x2 ;  /* 0x00000002ff857424 */ /* 0x004fe200078e00ff */
[----:B------:R-:W-:-:S02]  /*26de0*/  MOV R4, R150 ;  /* 0x0000009600047202 */ /* 0x000fc40000000f00 */
        /* <DEDUP_REMOVED lines=12> */
.L_x_17087:
        /* <DEDUP_REMOVED lines=13> */
.L_x_17089:
[----:B------:R-:W-:Y:S05]  /*26f80*/  BSYNC.RECONVERGENT B2 ;  /* 0x0000000000027941 */ /* 0x000fea0003800200 */
.L_x_17088:
        /* <DEDUP_REMOVED lines=57> */
[----:B------:R-:W-:Y:S02]  /*27320*/  LOP3.LUT R152, R4, UR5, R3, 0x96, !PT ;  /* 0x0000000504987c12 */ /* 0x000fe4000f8e9603 */
[----:B------:R-:W-:Y:S01]  /*27330*/  MOV R4, R142 ;  /* 0x0000008e00047202 */ /* 0x000fe20000000f00 */
[----:B------:R-:W-:-:S07]  /*27340*/  IMAD.MOV.U32 R142, RZ, RZ, R2 ;  /* 0x000000ffff8e7224 */ /* 0x000fce00078e0002 */
.L_x_17086:
[----:B------:R-:W-:Y:S05]  /*27350*/  BSYNC.RECONVERGENT B1 ;  /* 0x0000000000017941 */ /* 0x000fea0003800200 */
.L_x_17085:
        /* <DEDUP_REMOVED lines=23> */
.L_x_17092:
        /* <DEDUP_REMOVED lines=13> */
.L_x_17094:
[----:B------:R-:W-:Y:S05]  /*275a0*/  BSYNC.RECONVERGENT B2 ;  /* 0x0000000000027941 */ /* 0x000fea0003800200 */
.L_x_17093:
        /* <DEDUP_REMOVED lines=60> */
.L_x_17091:
[----:B------:R-:W-:Y:S05]  /*27970*/  BSYNC.RECONVERGENT B1 ;  /* 0x0000000000017941 */ /* 0x000fea0003800200 */
.L_x_17090:
[----:B------:R-:W-:Y:S01]  /*27980*/  I2FP.F32.U32 R2, R3 ;  /* 0x0000000300027245 */ /* 0x000fe20000201000 */
[----:B------:R-:W-:Y:S01]  /*27990*/  HADD2.F32 R3, -RZ, R136.H1_H1 ;  /* 0x30000088ff037230 */ /* 0x000fe20000004100 */
[----:B------:R-:W-:Y:S01]  /*279a0*/  ISETP.NE.AND P2, PT, R4, 0x1, PT ;  /* 0x000000010400780c */ /* 0x000fe20003f45270 */
[----:B------:R-:W-:Y:S01]  /*279b0*/  BSSY.RECONVERGENT B1, `(.L_x_17095) ;  /* 0x000005b000017945 */ /* 0x000fe20003800200 */
[----:B------:R-:W-:Y:S01]  /*279c0*/  LOP3.LUT R158, R158, 0xfffffff7, RZ, 0xc0, !PT ;  /* 0xfffffff79e9e7812 */ /* 0x000fe200078ec0ff */
[----:B------:R-:W-:Y:S01]  /*279d0*/  FFMA.FTZ R2, R2, R143, 1.1641532182693481445e-10 ;  /* 0x2f00000002027423 */ /* 0x000fe2000001008f */
[----:B------:R-:W-:Y:S01]  /*279e0*/  FMUL.FTZ R6, R3, R0 ;  /* 0x0000000003067220 */ /* 0x000fe20000410000 */
[----:B------:R-:W-:Y:S02]  /*279f0*/  IMAD.MOV.U32 R5, RZ, RZ, 0x2 ;  /* 0x00000002ff057424 */ /* 0x000fe400078e00ff */
        /* <DEDUP_REMOVED lines=12> */
.L_x_17097:
        /* <DEDUP_REMOVED lines=13> */
.L_x_17099:
[----:B------:R-:W-:Y:S05]  /*27b90*/  BSYNC.RECONVERGENT B2 ;  /* 0x0000000000027941 */ /* 0x000fea0003800200 */
.L_x_17098:
        /* <DEDUP_REMOVED lines=60> */
.L_x_17096:
[----:B------:R-:W-:Y:S05]  /*27f60*/  BSYNC.RECONVERGENT B1 ;  /* 0x0000000000017941 */ /* 0x000fea0003800200 */
.L_x_17095:
        /* <DEDUP_REMOVED lines=23> */
.L_x_17102:
        /* <DEDUP_REMOVED lines=13> */
.L_x_17104:
[----:B------:R-:W-:Y:S05]  /*281b0*/  BSYNC.RECONVERGENT B2 ;  /* 0x0000000000027941 */ /* 0x000fea0003800200 */
.L_x_17103:
        /* <DEDUP_REMOVED lines=60> */
.L_x_17101:
[----:B------:R-:W-:Y:S05]  /*28580*/  BSYNC.RECONVERGENT B1 ;  /* 0x0000000000017941 */ /* 0x000fea0003800200 */
.L_x_17100:
        /* <DEDUP_REMOVED lines=20> */
.L_x_17107:
        /* <DEDUP_REMOVED lines=13> */
.L_x_17109:
[----:B------:R-:W-:Y:S05]  /*287a0*/  BSYNC.RECONVERGENT B2 ;  /* 0x0000000000027941 */ /* 0x000fea0003800200 */
.L_x_17108:
        /* <DEDUP_REMOVED lines=60> */
.L_x_17106:
[----:B------:R-:W-:Y:S05]  /*28b70*/  BSYNC.RECONVERGENT B1 ;  /* 0x0000000000017941 */ /* 0x000fea0003800200 */
.L_x_17105:
        /* <DEDUP_REMOVED lines=24> */
.L_x_17112:
        /* <DEDUP_REMOVED lines=13> */
.L_x_17114:
[----:B------:R-:W-:Y:S05]  /*28dd0*/  BSYNC.RECONVERGENT B2 ;  /* 0x0000000000027941 */ /* 0x000fea0003800200 */
.L_x_17113:
        /* <DEDUP_REMOVED lines=58> */
[----:B------:R-:W-:Y:S01]  /*29180*/  MOV R142, R2 ;  /* 0x00000002008e7202 */ /* 0x000fe20000000f00 */
[----:B------:R-:W-:-:S07]  /*29190*/  IMAD.MOV.U32 R4, RZ, RZ, RZ ;  /* 0x000000ffff047224 */ /* 0x000fce00078e00ff */
.L_x_17111:
[----:B------:R-:W-:Y:S05]  /*291a0*/  BSYNC.RECONVERGENT B1 ;  /* 0x0000000000017941 */ /* 0x000fea0003800200 */
.L_x_17110:
        /* <DEDUP_REMOVED lines=20> */
.L_x_17117:
        /* <DEDUP_REMOVED lines=13> */
.L_x_17119:
[----:B------:R-:W-:Y:S05]  /*293c0*/  BSYNC.RECONVERGENT B2 ;  /* 0x0000000000027941 */ /* 0x000fea0003800200 */
.L_x_17118:
        /* <DEDUP_REMOVED lines=60> */
.L_x_17116:
[----:B------:R-:W-:Y:S05]  /*29790*/  BSYNC.RECONVERGENT B1 ;  /* 0x0000000000017941 */ /* 0x000fea0003800200 */
.L_x_17115:
        /* <DEDUP_REMOVED lines=23> */
.L_x_17122:
        /* <DEDUP_REMOVED lines=13> */
.L_x_17124:
[----:B------:R-:W-:Y:S05]  /*299e0*/  BSYNC.RECONVERGENT B2 ;  /* 0x0000000000027941 */ /* 0x000fea0003800200 */
.L_x_17123:
        /* <DEDUP_REMOVED lines=60> */
.L_x_17121:
[----:B------:R-:W-:Y:S05]  /*29db0*/  BSYNC.RECONVERGENT B1 ;  /* 0x0000000000017941 */ /* 0x000fea0003800200 */
.L_x_17120:
[----:B------:R-:W-:Y:S01]  /*29dc0*/  ISETP.NE.AND P3, PT, R148, 0x1, PT ;  /* 0x000000019400780c */ /* 0x000fe20003f65270 */
[----:B------:R-:W-:Y:S01]  /*29dd0*/  BSSY.RECONVERGENT B1, `(.L_x_17125) ;  /* 0x000005b000017945 */ /* 0x000fe20003800200 */
[----:B------:R-:W-:Y:S01]  /*29de0*/  I2FP.F32.U32 R2, R3 ;  /* 0x0000000300027245 */ /* 0x000fe20000201000 */
[----:B------:R-:W-:Y:S02]  /*29df0*/  HADD2.F32 R3, -RZ, R138.H0_H0 ;  /* 0x2000008aff037230 */ /* 0x000fe40000004100 */
        /* <DEDUP_REMOVED lines=14> */
.L_x_17127:
        /* <DEDUP_REMOVED lines=13> */
.L_x_17129:
[----:B------:R-:W-:Y:S05]  /*29fb0*/  BSYNC.RECONVERGENT B2 ;  /* 0x0000000000027941 */ /* 0x000fea0003800200 */
.L_x_17128:
        /* <DEDUP_REMOVED lines=60> */
.L_x_17126:
[----:B------:R-:W-:Y:S05]  /*2a380*/  BSYNC.RECONVERGENT B1 ;  /* 0x0000000000017941 */ /* 0x000fea0003800200 */
.L_x_17125:
        /* <DEDUP_REMOVED lines=24> */
.L_x_17132:
        /* <DEDUP_REMOVED lines=13> */
.L_x_17134:
[----:B------:R-:W-:Y:S05]  /*2a5e0*/  BSYNC.RECONVERGENT B2 ;  /* 0x0000000000027941 */ /* 0x000fea0003800200 */
.L_x_17133:
        /* <DEDUP_REMOVED lines=60> */
.L_x_17131:
[----:B------:R-:W-:Y:S05]  /*2a9b0*/  BSYNC.RECONVERGENT B1 ;  /* 0x0000000000017941 */ /* 0x000fea0003800200 */
.L_x_17130:
        /* <DEDUP_REMOVED lines=18> */
.L_x_17137:
        /* <DEDUP_REMOVED lines=13> */
.L_x_17139:
[----:B------:R-:W-:Y:S05]  /*2abb0*/  BSYNC.RECONVERGENT B2 ;  /* 0x0000000000027941 */ /* 0x000fea0003800200 */
.L_x_17138:
        /* <DEDUP_REMOVED lines=60> */
.L_x_17136:
[----:B------:R-:W-:Y:S05]  /*2af80*/  BSYNC.RECONVERGENT B1 ;  /* 0x0000000000017941 */ /* 0x000fea0003800200 */
.L_x_17135:
        /* <DEDUP_REMOVED lines=23> */
.L_x_17142:
        /* <DEDUP_REMOVED lines=12> */
.L_x_17144:
[----:B------:R-:W-:Y:S05]  /*2b1c0*/  BSYNC.RECONVERGENT B2 ;  /* 0x0000000000027941 */ /* 0x000fea0003800200 */
.L_x_17143:
        /* <DEDUP_REMOVED lines=61> */
.L_x_17141:
[----:B------:R-:W-:Y:S05]  /*2b5a0*/  BSYNC.RECONVERGENT B1 ;  /* 0x0000000000017941 */ /* 0x000fea0003800200 */
.L_x_17140:
        /* <DEDUP_REMOVED lines=18> */
.L_x_17147:
        /* <DEDUP_REMOVED lines=12> */
.L_x_17149:
[----:B------:R-:W-:Y:S05]  /*2b790*/  BSYNC.RECONVERGENT B2 ;  /* 0x0000000000027941 */ /* 0x000fea0003800200 */
.L_x_17148:
[----:B0-----:R-:W-:Y:S01]  /*2b7a0*/  IMAD.WIDE.U32 R160, R156, -0x2daee0ad, RZ ;  /* 0xd2511f539ca07825 */ /* 0x001fe200078e00ff */
        /* <DEDUP_REMOVED lines=60> */
.L_x_17146:
[----:B------:R-:W-:Y:S05]  /*2bb70*/  BSYNC.RECONVERGENT B1 ;  /* 0x0000000000017941 */ /* 0x000fea0003800200 */
.L_x_17145:
[----:B------:R-:W-:Y:S01]  /*2bb80*/  I2FP.F32.U32 R138, R149 ;  /* 0x00000095008a7245 */ /* 0x000fe20000201000 */
[----:B------:R-:W-:Y:S01]  /*2bb90*/  HADD2.F32 R149, -RZ, R91.H0_H0 ;  /* 0x2000005bff957230 */ /* 0x000fe20000004100 */
[----:B------:R-:W-:Y:S01]  /*2bba0*/  BSSY.RECONVERGENT B1, `(.L_x_17150) ;  /* 0x0000060000017945 */ /* 0x000fe20003800200 */
[----:B0-----:R-:W-:Y:S02]  /*2bbb0*/  HFMA2 R161, -RZ, RZ, 0, 1.1920928955078125e-07 ;  /* 0x00000002ffa17431 */ /* 0x001fe400000001ff */
        /* <DEDUP_REMOVED lines=20> */
.L_x_17152:
        /* <DEDUP_REMOVED lines=12> */
.L_x_17154:
[----:B------:R-:W-:Y:S05]  /*2bdc0*/  BSYNC.RECONVERGENT B2 ;  /* 0x0000000000027941 */ /* 0x000fea0003800200 */
.L_x_17153:
        /* <DEDUP_REMOVED lines=61> */
.L_x_17151:
[----:B------:R-:W-:Y:S05]  /*2c1a0*/  BSYNC.RECONVERGENT B1 ;  /* 0x0000000000017941 */ /* 0x000fea0003800200 */
.L_x_17150:
        /* <DEDUP_REMOVED lines=18> */
.L_x_17157:
        /* <DEDUP_REMOVED lines=14> */
.L_x_17159:
[----:B------:R-:W-:Y:S05]  /*2c3b0*/  BSYNC.RECONVERGENT B2 ;  /* 0x0000000000027941 */ /* 0x000fea0003800200 */
.L_x_17158:
        /* <DEDUP_REMOVED lines=61> */
.L_x_17156:
[----:B------:R-:W-:Y:S05]  /*2c790*/  BSYNC.RECONVERGENT B1 ;  /* 0x0000000000017941 */ /* 0x000fea0003800200 */
.L_x_17155:
        /* <DEDUP_REMOVED lines=11> */
.L_x_17079:
        /* <DEDUP_REMOVED lines=16> */
.L_x_17163:
        /* <DEDUP_REMOVED lines=13> */
.L_x_17165:
[----:B------:R-:W-:Y:S05]  /*2ca20*/  BSYNC.RECONVERGENT B2 ;  /* 0x0000000000027941 */ /* 0x000fea0003800200 */
.L_x_17164:
        /* <DEDUP_REMOVED lines=59> */
.L_x_17162:
[----:B------:R-:W-:Y:S05]  /*2cde0*/  BSYNC.RECONVERGENT B1 ;  /* 0x0000000000017941 */ /* 0x000fea0003800200 */
.L_x_17161:
        /* <DEDUP_REMOVED lines=21> */
.L_x_17168:
        /* <DEDUP_REMOVED lines=13> */
.L_x_17170:
[----:B------:R-:W-:Y:S05]  /*2d010*/  BSYNC.RECONVERGENT B2 ;  /* 0x0000000000027941 */ /* 0x000fea0003800200 */
.L_x_17169:
        /* <DEDUP_REMOVED lines=60> */
.L_x_17167:
[----:B------:R-:W-:Y:S05]  /*2d3e0*/  BSYNC.RECONVERGENT B1 ;  /* 0x0000000000017941 */ /* 0x000fea0003800200 */
.L_x_17166:
        /* <DEDUP_REMOVED lines=19> */
.L_x_17173:
        /* <DEDUP_REMOVED lines=13> */
.L_x_17175:
[----:B------:R-:W-:Y:S05]  /*2d5f0*/  BSYNC.RECONVERGENT B2 ;  /* 0x0000000000027941 */ /* 0x000fea0003800200 */
.L_x_17174:
        /* <DEDUP_REMOVED lines=60> */
.L_x_17172:
[----:B------:R-:W-:Y:S05]  /*2d9c0*/  BSYNC.RECONVERGENT B1 ;  /* 0x0000000000017941 */ /* 0x000fea0003800200 */
.L_x_17171:
        /* <DEDUP_REMOVED lines=19> */
.L_x_17178:
        /* <DEDUP_REMOVED lines=12> */
.L_x_17180:
[----:B------:R-:W-:Y:S05]  /*2dbc0*/  BSYNC.RECONVERGENT B2 ;  /* 0x0000000000027941 */ /* 0x000fea0003800200 */
.L_x_17179:
        /* <DEDUP_REMOVED lines=61> */
.L_x_17177:
[----:B------:R-:W-:Y:S05]  /*2dfa0*/  BSYNC.RECONVERGENT B1 ;  /* 0x0000000000017941 */ /* 0x000fea0003800200 */
.L_x_17176:
        /* <DEDUP_REMOVED lines=19> */
.L_x_17183:
        /* <DEDUP_REMOVED lines=12> */
.L_x_17185:
[----:B------:R-:W-:Y:S05]  /*2e1a0*/  BSYNC.RECONVERGENT B2 ;  /* 0x0000000000027941 */ /* 0x000fea0003800200 */
.L_x_17184:
        /* <DEDUP_REMOVED lines=61> */
.L_x_17182:
[----:B------:R-:W-:Y:S05]  /*2e580*/  BSYNC.RECONVERGENT B1 ;  /* 0x0000000000017941 */ /* 0x000fea0003800200 */
.L_x_17181:
        /* <DEDUP_REMOVED lines=17> */
.L_x_17188:
        /* <DEDUP_REMOVED lines=12> */
.L_x_17190:
[----:B------:R-:W-:Y:S05]  /*2e760*/  BSYNC.RECONVERGENT B2 ;  /* 0x0000000000027941 */ /* 0x000fea0003800200 */
.L_x_17189:
        /* <DEDUP_REMOVED lines=61> */
.L_x_17187:
[----:B------:R-:W-:Y:S05]  /*2eb40*/  BSYNC.RECONVERGENT B1 ;  /* 0x0000000000017941 */ /* 0x000fea0003800200 */
.L_x_17186:
        /* <DEDUP_REMOVED lines=17> */
.L_x_17193:
        /* <DEDUP_REMOVED lines=12> */
.L_x_17195:
[----:B------:R-:W-:Y:S05]  /*2ed20*/  BSYNC.RECONVERGENT B2 ;  /* 0x0000000000027941 */ /* 0x000fea0003800200 */
.L_x_17194:
        /* <DEDUP_REMOVED lines=61> */
.L_x_17192:
[----:B------:R-:W-:Y:S05]  /*2f100*/  BSYNC.RECONVERGENT B1 ;  /* 0x0000000000017941 */ /* 0x000fea0003800200 */
.L_x_17191:
        /* <DEDUP_REMOVED lines=17> */
.L_x_17198:
        /* <DEDUP_REMOVED lines=12> */
.L_x_17200:
[----:B------:R-:W-:Y:S05]  /*2f2e0*/  BSYNC.RECONVERGENT B2 ;  /* 0x0000000000027941 */ /* 0x000fea0003800200 */
.L_x_17199:
        /* <DEDUP_REMOVED lines=61> */
.L_x_17197:
[----:B------:R-:W-:Y:S05]  /*2f6c0*/  BSYNC.RECONVERGENT B1 ;  /* 0x0000000000017941 */ /* 0x000fea0003800200 */
.L_x_17196:
        /* <DEDUP_REMOVED lines=8> */
[C---:B------:R-:W-:Y:S01]  /*2f750*/  LOP3.LUT P0, RZ, R158.reuse, 0x8, RZ, 0xc0, !PT ;  /* 0x000000089eff7812 */ /* 0x040fe2000780c0ff */
[----:B------:R-:W-:Y:S01]  /*2f760*/  HADD2.F32 R139, -RZ, R139.H1_H1 ;  /* 0x3000008bff8b7230 */ /* 0x000fe20000004100 */
[----:B------:R-:W-:Y:S01]  /*2f770*/  LOP3.LUT P6, RZ, R158, 0x4, RZ, 0xc0, !PT ;  /* 0x000000049eff7812 */ /* 0x000fe200078cc0ff */
[----:B------:R-:W-:Y:S01]  /*2f780*/  FMUL.FTZ R160, R160, UR17 ;  /* 0x00000011a0a07c20 */ /* 0x000fe20008410000 */
[----:B------:R-:W-:Y:S01]  /*2f790*/  FSEL R132, R143, RZ, P1 ;  /* 0x000000ff8f847208 */ /* 0x000fe20000800000 */
[----:B------:R-:W-:Y:S01]  /*2f7a0*/  FFMA.FTZ R162, R162, R149, 1.1641532182693481445e-10 ;  /* 0x2f000000a2a27423 */ /* 0x000fe20000010095 */
[----:B------:R-:W-:Y:S01]  /*2f7b0*/  ISETP.NE.AND P1, PT, R133, RZ, PT ;  /* 0x000000ff8500720c */ /* 0x000fe20003f25270 */
        /* <DEDUP_REMOVED lines=22> */
.L_x_17160:
        /* <DEDUP_REMOVED lines=45> */
.L_x_17078:
[----:B------:R-:W-:Y:S05]  /*2fbf0*/  BSYNC.RECONVERGENT B0 ;  /* 0x0000000000007941 */ /* 0x000fea0003800200 */
.L_x_17077:
        /* <DEDUP_REMOVED lines=160> */
.L_x_17202:
[----:B------:R-:W-:Y:S05]  /*30600*/  BSYNC.RECONVERGENT B0 ;  /* 0x0000000000007941 */ /* 0x000fea0003800200 */
.L_x_17201:
        /* <DEDUP_REMOVED lines=13> */
.L_x_17204:
[----:B------:R-:W-:Y:S05]  /*306e0*/  BSYNC.RECONVERGENT B0 ;  /* 0x0000000000007941 */ /* 0x000fea0003800200 */
.L_x_17203:
        /* <DEDUP_REMOVED lines=69> */
[----:B------:R-:W-:Y:S02]  /*30b40*/  F2FP.F16.F32.PACK_AB R140, R141, R140 ;  /* 0x0000008c8d8c723e */ /* 0x000fe400000000ff */
[----:B------:R-:W-:Y:S01]  /*30b50*/  F2FP.F16.F32.PACK_AB R141, R164, R143 ;  /* 0x0000008fa48d723e */ /* 0x000fe200000000ff */
[----:B------:R-:W-:Y:S01]  /*30b60*/  FMUL.FTZ R143, R161, R142 ;  /* 0x0000008ea18f7220 */ /* 0x000fe20000410000 */
[----:B------:R-:W-:-:S03]  /*30b70*/  FADD.FTZ R164, R107, -R160 ;  /* 0x800000a06ba47221 */ /* 0x000fc60000010000 */
[----:B------:R-:W-:Y:S01]  /*30b80*/  FFMA.FTZ R142, R143, R12, R20 ;  /* 0x0000000c8f8e7223 */ /* 0x000fe20000010014 */
[----:B------:R-:W-:Y:S01]  /*30b90*/  FFMA.FTZ R143, R162, R13, R21 ;  /* 0x0000000da28f7223 */ /* 0x000fe20000010015 */
[----:B------:R-:W-:Y:S01]  /*30ba0*/  FADD.FTZ R162, R106, -R160 ;  /* 0x800000a06aa27221 */ /* 0x000fe20000010000 */
[----:B------:R-:W-:-:S03]  /*30bb0*/  FMUL.FTZ R164, R161, R164 ;  /* 0x000000a4a1a47220 */ /* 0x000fc60000410000 */
[----:B------:R-:W-:Y:S01]  /*30bc0*/  F2FP.F16.F32.PACK_AB R142, R143, R142 ;  /* 0x0000008e8f8e723e */ /* 0x000fe200000000ff */
[----:B------:R-:W-:Y:S01]  /*30bd0*/  FMUL.FTZ R143, R161, R162 ;  /* 0x000000a2a18f7220 */ /* 0x000fe20000410000 */
[----:B------:R-:W-:Y:S01]  /*30be0*/  FFMA.FTZ R164, R164, R15, R23 ;  /* 0x0000000fa4a47223 */ /* 0x000fe20000010017 */
[----:B------:R-:W0:Y:S02]  /*30bf0*/  LDC.64 R162, c[0x0][0x428] ;  /* 0x00010a00ffa27b82 */ /* 0x000e240000000a00 */
[----:B------:R-:W-:-:S05]  /*30c00*/  FFMA.FTZ R143, R143, R14, R22 ;  /* 0x0000000e8f8f7223 */ /* 0x000fca0000010016 */
[----:B------:R-:W-:Y:S01]  /*30c10*/  F2FP.F16.F32.PACK_AB R143, R164, R143 ;  /* 0x0000008fa48f723e */ /* 0x000fe200000000ff */
[----:B0-----:R-:W-:-:S04]  /*30c20*/  IMAD.WIDE.U32 R162, R146, 0x10, R162 ;  /* 0x0000001092a27825 */ /* 0x001fc800078e00a2 */
[----:B------:R-:W-:Y:S01]  /*30c30*/  VIADD R146, R146, 0x80 ;  /* 0x0000008092927836 */ /* 0x000fe20000000000 */
[----:B------:R0:W-:Y:S06]  /*30c40*/  STG.E.128 desc[UR6][R162.64], R140 ;  /* 0x0000008ca2007986 */ /* 0x0001ec000c101d06 */
.L_x_17206:
[----:B------:R-:W-:Y:S05]  /*30c50*/  BSYNC.RECONVERGENT B0 ;  /* 0x0000000000007941 */ /* 0x000fea0003800200 */
.L_x_17205:
        /* <DEDUP_REMOVED lines=35> */
.L_x_17208:
[----:B------:R-:W-:Y:S05]  /*30e90*/  BSYNC.RECONVERGENT B0 ;  /* 0x0000000000007941 */ /* 0x000fea0003800200 */
.L_x_17207:
        /* <DEDUP_REMOVED lines=32> */
[C---:B0-----:R-:W-:Y:S01]  /*310a0*/  IMAD.WIDE.U32 R162, R146.reuse, 0x10, R162 ;  /* 0x0000001092a27825 */ /* 0x041fe200078e00a2 */
[----:B------:R-:W-:-:S04]  /*310b0*/  IADD3 R146, PT, PT, R146, 0x80, RZ ;  /* 0x0000008092927810 */ /* 0x000fc80007ffe0ff */
[----:B------:R3:W-:Y:S03]  /*310c0*/  STG.E.128 desc[UR6][R162.64], R140 ;  /* 0x0000008ca2007986 */ /* 0x0007e6000c101d06 */
.L_x_17210:
[----:B------:R-:W-:Y:S05]  /*310d0*/  BSYNC.RECONVERGENT B0 ;  /* 0x0000000000007941 */ /* 0x000fea0003800200 */
.L_x_17209:
        /* <DEDUP_REMOVED lines=35> */
.L_x_17212:
[----:B------:R-:W-:Y:S05]  /*31310*/  BSYNC.RECONVERGENT B0 ;  /* 0x0000000000007941 */ /* 0x000fea0003800200 */
.L_x_17211:
        /* <DEDUP_REMOVED lines=23> */
[----:B------:R-:W-:Y:S01]  /*31490*/  F2FP.F16.F32.PACK_AB R143, R140, R143 ;  /* 0x0000008f8c8f723e */ /* 0x000fe200000000ff */
[----:B------:R-:W-:Y:S01]  /*314a0*/  FFMA.FTZ R140, R141, R72, R80 ;  /* 0x000000488d8c7223 */ /* 0x000fe20000010050 */
[----:B------:R-:W-:Y:S01]  /*314b0*/  FFMA.FTZ R141, R163, R74, R82 ;  /* 0x0000004aa38d7223 */ /* 0x000fe20000010052 */
[----:B------:R-:W-:Y:S01]  /*314c0*/  FFMA.FTZ R142, R142, R77, R85 ;  /* 0x0000004d8e8e7223 */ /* 0x000fe20000010055 */
[----:B------:R-:W-:-:S02]  /*314d0*/  FFMA.FTZ R164, R164, R75, R83 ;  /* 0x0000004ba4a47223 */ /* 0x000fc40000010053 */
[----:B------:R-:W-:Y:S02]  /*314e0*/  F2FP.F16.F32.PACK_AB R140, R161, R140 ;  /* 0x0000008ca18c723e */ /* 0x000fe400000000ff */
[----:B------:R-:W0:Y:S01]  /*314f0*/  LDC.64 R160, c[0x0][0x428] ;  /* 0x00010a00ffa07b82 */ /* 0x000e220000000a00 */
[----:B------:R-:W-:Y:S02]  /*31500*/  F2FP.F16.F32.PACK_AB R142, R142, R165 ;  /* 0x000000a58e8e723e */ /* 0x000fe400000000ff */
[----:B------:R-:W-:Y:S01]  /*31510*/  F2FP.F16.F32.PACK_AB R141, R164, R141 ;  /* 0x0000008da48d723e */ /* 0x000fe200000000ff */
[----:B0-----:R-:W-:-:S05]  /*31520*/  IMAD.WIDE.U32 R160, R146, 0x10, R160 ;  /* 0x0000001092a07825 */ /* 0x001fca00078e00a0 */
[----:B------:R0:W-:Y:S02]  /*31530*/  STG.E.128 desc[UR6][R160.64], R140 ;  /* 0x0000008ca0007986 */ /* 0x0001e4000c101d06 */
.L_x_17214:
[----:B------:R-:W-:Y:S05]  /*31540*/  BSYNC.RECONVERGENT B0 ;  /* 0x0000000000007941 */ /* 0x000fea0003800200 */
.L_x_17213:
[----:B------:R-:W-:Y:S02]  /*31550*/  UIADD3 UR16, UPT, UPT, UR16, UR14, URZ ;  /* 0x0000000e10107290 */ /* 0x000fe4000fffe0ff */
[----:B------:R-:W-:Y:S02]  /*31560*/  UPLOP3.LUT UP1, UPT, UPT, UPT, UP1, 0x40, 0x4 ;  /* 0x000000000004789c */ /* 0x000fe40003f2e810 */
[----:B------:R-:W-:-:S09]  /*31570*/  UISETP.GE.AND UP0, UPT, UR16, UR15, UPT ;  /* 0x0000000f1000728c */ /* 0x000fd2000bf06270 */
[----:B------:R-:W-:Y:S05]  /*31580*/  BRA.U !UP0, `(.L_x_17215) ;  /* 0xfffffcf908707547 */ /* 0x000fea000b83ffff */
[----:B------:R-:W-:Y:S05]  /*31590*/  EXIT ;  /* 0x000000000000794d */ /* 0x000fea0003800000 */
.L_x_17216:
        /* <DEDUP_REMOVED lines=14> */
.L_x_22362:


//--------------------- .text._ZN10layer_norm31ln_parallel_residual_fwd_kernelINS_13Kernel_traitsIf6__halffS2_fjLj5120ELj1ELj1ELj4ELj16ENS_18Kernel_traits_baseILj5120EfS2_fS2_fjLj128EEEEELb1ELb1ELb1EEEvNS_9FwdParamsE --------------------------
	.section	.text._ZN10layer_norm31ln_parallel_residual_fwd_kernelINS_13Kernel_traitsIf6__halffS2_fjLj5120ELj1ELj1ELj4ELj16ENS_18Kernel_traits_baseILj5120EfS2_fS2_fjLj128EEEEELb1ELb1ELb1EEEvNS_9FwdParamsE,"ax",@progbits
	.align	128
        .global         _ZN10layer_norm31ln_parallel_residual_fwd_kernelINS_13Kernel_traitsIf6__halffS2_fjLj5120ELj1ELj1ELj4ELj16ENS_18Kernel_traits_baseILj5120EfS2_fS2_fjLj128EEEEELb1ELb1ELb1EEEvNS_9FwdParamsE
        .type           _ZN10layer_norm31ln_parallel_residual_fwd_kernelINS_13Kernel_traitsIf6__halffS2_fjLj5120ELj1ELj1ELj4ELj16ENS_18Kernel_traits_baseILj5120EfS2_fS2_fjLj128EEEEELb1ELb1ELb1EEEvNS_9FwdParamsE,@function
        .size           _ZN10layer_norm31ln_parallel_residual_fwd_kernelINS_13Kernel_traitsIf6__halffS2_fjLj5120ELj1ELj1ELj4ELj16ENS_18Kernel_traits_baseILj5120EfS2_fS2_fjLj128EEEEELb1ELb1ELb1EEEvNS_9FwdParamsE,(.L_x_22363 - _ZN10layer_norm31ln_parallel_residual_fwd_kernelINS_13Kernel_traitsIf6__halffS2_fjLj5120ELj1ELj1ELj4ELj16ENS_18Kernel_traits_baseILj5120EfS2_fS2_fjLj128EEEEELb1ELb1ELb1EEEvNS_9FwdParamsE)
        .other          _ZN10layer_norm31ln_parallel_residual_fwd_kernelINS_13Kernel_traitsIf6__halffS2_fjLj5120ELj1ELj1ELj4ELj16ENS_18Kernel_traits_baseILj5120EfS2_fS2_fjLj128EEEEELb1ELb1ELb1EEEvNS_9FwdParamsE,@"STO_CUDA_ENTRY STV_DEFAULT"
_ZN10layer_norm31ln_parallel_residual_fwd_kernelINS_13Kernel_traitsIf6__halffS2_fjLj5120ELj1ELj1ELj4ELj16ENS_18Kernel_traits_baseILj5120EfS2_fS2_fjLj128EEEEELb1ELb1ELb1EEEvNS_9FwdParamsE:
.text._ZN10layer_norm31ln_parallel_residual_fwd_kernelINS_13Kernel_traitsIf6__halffS2_fjLj5120ELj1ELj1ELj4ELj16ENS_18Kernel_traits_baseILj5120EfS2_fS2_fjLj128EEEEELb1ELb1ELb1EEEvNS_9FwdParamsE:
        /* <DEDUP_REMOVED lines=71> */
.L_x_17217:
        /* <DEDUP_REMOVED lines=32> */
.L_x_17218:
        /* <DEDUP_REMOVED lines=75> */
[----:B------:R-:W-:Y:S02]  /*0b20*/  HFMA2 R3, -RZ, RZ, 0, 0 ;  /* 0x00000000ff037431 */ /* 0x000fe400000001ff */
[----:B------:R-:W-:Y:S01]  /*0b30*/  IMAD R151, R7, -0x2daee0ad, RZ ;  /* 0xd2511f5307977824 */ /* 0x000fe200078e02ff */
[----:B------:R-:W-:Y:S01]  /*0b40*/  LOP3.LUT R2, R5, UR27, R2, 0x96, !PT ;  /* 0x0000001b05027c12 */ /* 0x000fe2000f8e9602 */
[----:B01234-:R-:W-:-:S07]  /*0b50*/  IMAD R4, R9, -0x326172a9, RZ ;  /* 0xcd9e8d5709047824 */ /* 0x01ffce00078e02ff */
.L_x_17598:
        /* <DEDUP_REMOVED lines=54> */
.L_x_17221:
        /* <DEDUP_REMOVED lines=12> */
.L_x_17222:
        /* <DEDUP_REMOVED lines=43> */
.L_x_17220:
[----:B------:R-:W-:Y:S01]  /*1230*/  I2FP.F32.U32 R13, R13 ;  /* 0x0000000d000d7245 */ /* 0x000fe20000201000 */
[----:B------:R-:W-:Y:S01]  /*1240*/  UMOV UR4, UR6 ;  /* 0x0000000600047c82 */ /* 0x000fe20008000000 */
[----:B------:R-:W-:Y:S01]  /*1250*/  ISETP.NE.AND P0, PT, R15, 0x1, PT ;  /* 0x000000010f00780c */ /* 0x000fe20003f05270 */
[----:B------:R-:W-:Y:S01]  /*1260*/  IMAD.MOV.U32 R16, RZ, RZ, 0x2 ;  /* 0x00000002ff107424 */ /* 0x000fe200078e00ff */
[----:B------:R-:W-:Y:S01]  /*1270*/  LOP3.LUT R150, R150, 0xfffffff7, RZ, 0xc0, !PT ;  /* 0xfffffff796967812 */ /* 0x000fe200078ec0ff */
[----:B------:R-:W-:Y:S01]  /*1280*/  FFMA.FTZ R13, R13, R148, 1.1641532182693481445e-10 ;  /* 0x2f0000000d0d7423 */ /* 0x000fe20000010094 */
[----:B------:R-:W-:-:S04]  /*1290*/  MOV R14, R4 ;  /* 0x00000004000e7202 */ /* 0x000fc80000000f00 */
        /* <DEDUP_REMOVED lines=12> */
.L_x_17224:
        /* <DEDUP_REMOVED lines=12> */
.L_x_17225:
        /* <DEDUP_REMOVED lines=43> */
.L_x_17223:
        /* <DEDUP_REMOVED lines=18> */
.L_x_17227:
        /* <DEDUP_REMOVED lines=12> */
.L_x_17228:
        /* <DEDUP_REMOVED lines=43> */
.L_x_17226:
        /* <DEDUP_REMOVED lines=18> */
.L_x_17230:
        /* <DEDUP_REMOVED lines=12> */
.L_x_17231:
        /* <DEDUP_REMOVED lines=43> */
.L_x_17229:
        /* <DEDUP_REMOVED lines=16> */
.L_x_17233:
        /* <DEDUP_REMOVED lines=12> */
.L_x_17234:
        /* <DEDUP_REMOVED lines=43> */
.L_x_17232:
[----:B------:R-:W-:Y:S01]  /*2460*/  ISETP.NE.AND P0, PT, R17, 0x1, PT ;  /* 0x000000011100780c */ /* 0x000fe20003f05270 */
[----:B------:R-:W-:Y:S01]  /*2470*/  IMAD.MOV.U32 R18, RZ, RZ, 0x2 ;  /* 0x00000002ff127424 */ /* 0x000fe200078e00ff */
        /* <DEDUP_REMOVED lines=14> */
.L_x_17236:
        /* <DEDUP_REMOVED lines=12> */
.L_x_17237:
        /* <DEDUP_REMOVED lines=43> */
.L_x_17235:
        /* <DEDUP_REMOVED lines=16> */
.L_x_17239:
        /* <DEDUP_REMOVED lines=12> */
.L_x_17240:
        /* <DEDUP_REMOVED lines=43> */
.L_x_17238:
[----:B------:R-:W-:Y:S01]  /*2d40*/  ISETP.NE.AND P5, PT, R19, 0x1, PT ;  /* 0x000000011300780c */ /* 0x000fe20003fa5270 */
[----:B------:R-:W-:Y:S01]  /*2d50*/  IMAD.MOV.U32 R24, RZ, RZ, 0x2 ;  /* 0x00000002ff187424 */ /* 0x000fe200078e00ff */
[----:B------:R-:W-:Y:S01]  /*2d60*/  I2FP.F32.U32 R17, R16 ;  /* 0x0000001000117245 */ /* 0x000fe20000201000 */
[----:B------:R-:W-:Y:S01]  /*2d70*/  HADD2.F32 R16, -RZ, R11.H0_H0 ;  /* 0x2000000bff107230 */ /* 0x000fe20000004100 */
        /* <DEDUP_REMOVED lines=12> */
.L_x_17242:
        /* <DEDUP_REMOVED lines=12> */
.L_x_17243:
        /* <DEDUP_REMOVED lines=43> */
.L_x_17241:
[----:B------:R-:W-:Y:S01]  /*31b0*/  UMOV UR5, UR7 ;  /* 0x0000000700057c82 */ /* 0x000fe20008000000 */
[----:B------:R-:W-:Y:S01]  /*31c0*/  HADD2.F32 R17, -RZ, R11.H1_H1 ;  /* 0x3000000bff117230 */ /* 0x000fe20000004100 */
[----:B------:R-:W-:Y:S01]  /*31d0*/  P2R R19, PR, RZ, 0x2 ;  /* 0x00000002ff137803 */ /* 0x000fe20000000000 */
[----:B------:R-:W-:Y:S01]  /*31e0*/  FMUL.FTZ R14, R14, UR5 ;  /* 0x000000050e0e7c20 */ /* 0x000fe20008410000 */
[----:B------:R-:W-:Y:S01]  /*31f0*/  I2FP.F32.U32 R11, R18 ;  /* 0x00000012000b7245 */ /* 0x000fe20000201000 */
[----:B------:R-:W-:Y:S01]  /*3200*/  FMUL.FTZ R13, R13, UR5 ;  /* 0x000000050d0d7c20 */ /* 0x000fe20008410000 */
        /* <DEDUP_REMOVED lines=30> */
.L_x_17219:
        /* <DEDUP_REMOVED lines=15> */
.L_x_17246:
        /* <DEDUP_REMOVED lines=12> */
.L_x_17247:
        /* <DEDUP_REMOVED lines=42> */
.L_x_17245:
[----:B------:R-:W-:Y:S01]  /*3840*/  I2FP.F32.U32 R5, R5 ;  /* 0x0000000500057245 */ /* 0x000fe20000201000 */
[----:B------:R-:W-:Y:S01]  /*3850*/  UMOV UR4, UR6 ;  /* 0x0000000600047c82 */ /* 0x000fe20008000000 */
[----:B------:R-:W-:Y:S01]  /*3860*/  ISETP.NE.AND P0, PT, R7, 0x1, PT ;  /* 0x000000010700780c */ /* 0x000fe20003f05270 */
[----:B------:R-:W-:Y:S01]  /*3870*/  UMOV UR5, UR7 ;  /* 0x0000000700057c82 */ /* 0x000fe20008000000 */
[----:B------:R-:W-:Y:S01]  /*3880*/  LOP3.LUT R150, R150, 0xfffffff7, RZ, 0xc0, !PT ;  /* 0xfffffff796967812 */ /* 0x000fe200078ec0ff */
[----:B------:R-:W-:Y:S01]  /*3890*/  FFMA.FTZ R5, R5, R148, 1.1641532182693481445e-10 ;  /* 0x2f00000005057423 */ /* 0x000fe20000010094 */
[----:B------:R-:W-:Y:S01]  /*38a0*/  IMAD.MOV.U32 R13, RZ, RZ, 0x2 ;  /* 0x00000002ff0d7424 */ /* 0x000fe200078e00ff */
[----:B------:R-:W-:-:S03]  /*38b0*/  MOV R6, R4 ;  /* 0x0000000400067202 */ /* 0x000fc60000000f00 */
        /* <DEDUP_REMOVED lines=13> */
.L_x_17249:
        /* <DEDUP_REMOVED lines=12> */
.L_x_17250:
        /* <DEDUP_REMOVED lines=43> */
.L_x_17248:
        /* <DEDUP_REMOVED lines=22> */
.L_x_17252:
        /* <DEDUP_REMOVED lines=12> */
.L_x_17253:
        /* <DEDUP_REMOVED lines=43> */
.L_x_17251:
        /* <DEDUP_REMOVED lines=19> */
.L_x_17255:
        /* <DEDUP_REMOVED lines=12> */
.L_x_17256:
        /* <DEDUP_REMOVED lines=43> */
.L_x_17254:
[----:B------:R-:W-:Y:S01]  /*4670*/  I2FP.F32.U32 R7, R7 ;  /* 0x0000000700077245 */ /* 0x000fe20000201000 */
[----:B------:R-:W-:Y:S01]  /*4680*/  HADD2.F32 R8, -RZ, R52.H1_H1 ;  /* 0x30000034ff087230 */ /* 0x000fe20000004100 */
        /* <DEDUP_REMOVED lines=20> */
.L_x_17258:
        /* <DEDUP_REMOVED lines=12> */
.L_x_17259:
        /* <DEDUP_REMOVED lines=43> */
.L_x_17257:
[----:B------:R-:W-:Y:S01]  /*4b40*/  I2FP.F32.U32 R7, R7 ;  /* 0x0000000700077245 */ /* 0x000fe20000201000 */
[----:B------:R-:W-:Y:S01]  /*4b50*/  IMAD.MOV.U32 R15, RZ, RZ, 0x2 ;  /* 0x00000002ff0f7424 */ /* 0x000fe200078e00ff */
[----:B------:R-:W-:Y:S01]  /*4b60*/  ISETP.NE.AND P0, PT, R14, 0x1, PT ;  /* 0x000000010e00780c */ /* 0x000fe20003f05270 */
[----:B------:R-:W-:Y:S01]  /*4b70*/  IMAD.MOV.U32 R8, RZ, RZ, R4 ;  /* 0x000000ffff087224 */ /* 0x000fe200078e0004 */
[----:B------:R-:W-:Y:S01]  /*4b80*/  LOP3.LUT R150, R150, 0xfffffffd, RZ, 0xc0, !PT ;  /* 0xfffffffd96967812 */ /* 0x000fe200078ec0ff */
[----:B------:R-:W-:-:S05]  /*4b90*/  FFMA.FTZ R7, R7, R148, 1.1641532182693481445e-10 ;  /* 0x2f00000007077423 */ /* 0x000fca0000010094 */
        /* <DEDUP_REMOVED lines=13> */
.L_x_17261:
        /* <DEDUP_REMOVED lines=12> */
.L_x_17262:
        /* <DEDUP_REMOVED lines=43> */
.L_x_17260:
        /* <DEDUP_REMOVED lines=22> */
.L_x_17264:
        /* <DEDUP_REMOVED lines=12> */
.L_x_17265:
        /* <DEDUP_REMOVED lines=43> */
.L_x_17263:
        /* <DEDUP_REMOVED lines=17> */
.L_x_17267:
        /* <DEDUP_REMOVED lines=12> */
.L_x_17268:
        /* <DEDUP_REMOVED lines=43> */
.L_x_17266:
[----:B------:R-:W-:Y:S01]  /*5930*/  I2FP.F32.U32 R9, R9 ;  /* 0x0000000900097245 */ /* 0x000fe20000201000 */
[----:B------:R-:W-:Y:S01]  /*5940*/  HADD2.F32 R13, -RZ, R53.H1_H1 ;  /* 0x30000035ff0d7230 */ /* 0x000fe20000004100 */
[----:B------:R-:W-:Y:S02]  /*5950*/  ISETP.NE.AND P3, PT, R15, 0x1, PT ;  /* 0x000000010f00780c */ /* 0x000fe40003f65270 */
[----:B------:R-:W-:Y:S01]  /*5960*/  FSEL R8, R8, RZ, P2 ;  /* 0x000000ff08087208 */ /* 0x000fe20001000000 */
[----:B------:R-:W-:Y:S01]  /*5970*/  FFMA.FTZ R9, R9, R148, 1.1641532182693481445e-10 ;  /* 0x2f00000009097423 */ /* 0x000fe20000010094 */
[----:B------:R-:W-:-:S04]  /*5980*/  FMUL.FTZ R13, R13, UR5 ;  /* 0x000000050d0d7c20 */ /* 0x000fc80008410000 */
[----:B------:R-:W-:-:S04]  /*5990*/  FSETP.GTU.FTZ.AND P0, PT, R9, UR4, PT ;  /* 0x0000000409007c0b */ /* 0x000fc8000bf1c000 */
        /* <DEDUP_REMOVED lines=15> */
.L_x_17270:
        /* <DEDUP_REMOVED lines=12> */
.L_x_17271:
        /* <DEDUP_REMOVED lines=43> */
.L_x_17269:
        /* <DEDUP_REMOVED lines=17> */
.L_x_17273:
        /* <DEDUP_REMOVED lines=12> */
.L_x_17274:
        /* <DEDUP_REMOVED lines=43> */
.L_x_17272:
[----:B------:R-:W-:Y:S01]  /*6280*/  I2FP.F32.U32 R9, R9 ;  /* 0x0000000900097245 */ /* 0x000fe20000201000 */
[----:B------:R-:W-:Y:S01]  /*6290*/  HADD2.F32 R13, -RZ, R54.H0_H0 ;  /* 0x20000036ff0d7230 */ /* 0x000fe20000004100 */
        /* <DEDUP_REMOVED lines=8> */
[----:B------:R-:W-:Y:S01]  /*6320*/  IMAD.MOV.U32 R13, RZ, RZ, 0x2 ;  /* 0x00000002ff0d7424 */ /* 0x000fe200078e00ff */
[----:B------:R-:W-:Y:S02]  /*6330*/  MOV R8, R4 ;  /* 0x0000000400087202 */ /* 0x000fe40000000f00 */
        /* <DEDUP_REMOVED lines=10> */
.L_x_17276:
        /* <DEDUP_REMOVED lines=12> */
.L_x_17277:
        /* <DEDUP_REMOVED lines=43> */
.L_x_17275:
[----:B------:R-:W-:Y:S01]  /*6750*/  ISETP.NE.AND P4, PT, R13, 0x1, PT ;  /* 0x000000010d00780c */ /* 0x000fe20003f85270 */
[----:B------:R-:W-:Y:S01]  /*6760*/  IMAD.MOV.U32 R14, RZ, RZ, 0x2 ;  /* 0x00000002ff0e7424 */ /* 0x000fe200078e00ff */
[----:B------:R-:W-:Y:S01]  /*6770*/  I2FP.F32.U32 R9, R8 ;  /* 0x0000000800097245 */ /* 0x000fe20000201000 */
[----:B------:R-:W-:-:S04]  /*6780*/  HADD2.F32 R8, -RZ, R10.H1_H1 ;  /* 0x3000000aff087230 */ /* 0x000fc80000004100 */
        /* <DEDUP_REMOVED lines=13> */
.L_x_17279:
        /* <DEDUP_REMOVED lines=12> */
.L_x_17280:
        /* <DEDUP_REMOVED lines=43> */
.L_x_17278:
[----:B------:R-:W-:Y:S01]  /*6bd0*/  I2FP.F32.U32 R9, R9 ;  /* 0x0000000900097245 */ /* 0x000fe20000201000 */
[----:B------:R-:W-:Y:S01]  /*6be0*/  HADD2.F32 R10, -RZ, R54.H1_H1 ;  /* 0x30000036ff0a7230 */ /* 0x000fe20000004100 */
[----:B------:R-:W-:Y:S01]  /*6bf0*/  FSEL R41, R8, RZ, P0 ;  /* 0x000000ff08297208 */ /* 0x000fe20000000000 */
[----:B------:R-:W-:Y:S02]  /*6c00*/  HFMA2 R13, -RZ, RZ, 0, 1.1920928955078125e-07 ;  /* 0x00000002ff0d7431 */ /* 0x000fe400000001ff */
[----:B------:R-:W-:Y:S02]  /*6c10*/  IMAD.MOV.U32 R8, RZ, RZ, R4 ;  /* 0x000000ffff087224 */ /* 0x000fe400078e0004 */
        /* <DEDUP_REMOVED lines=17> */
.L_x_17282:
        /* <DEDUP_REMOVED lines=12> */
.L_x_17283:
        /* <DEDUP_REMOVED lines=43> */
.L_x_17281:
        /* <DEDUP_REMOVED lines=17> */
.L_x_17285:
        /* <DEDUP_REMOVED lines=12> */
.L_x_17286:
        /* <DEDUP_REMOVED lines=43> */
.L_x_17284:
[----:B------:R-:W-:Y:S01]  /*7520*/  I2FP.F32.U32 R9, R10 ;  /* 0x0000000a00097245 */ /* 0x000fe20000201000 */
[----:B------:R-:W-:Y:S02]  /*7530*/  HADD2.F32 R10, -RZ, R55.H0_H0 ;  /* 0x20000037ff0a7230 */ /* 0x000fe40000004100 */
        /* <DEDUP_REMOVED lines=20> */
.L_x_17288:
        /* <DEDUP_REMOVED lines=12> */
.L_x_17289:
        /* <DEDUP_REMOVED lines=43> */
.L_x_17287:
[----:B------:R-:W-:Y:S01]  /*79f0*/  ISETP.NE.AND P6, PT, R13, 0x1, PT ;  /* 0x000000010d00780c */ /* 0x000fe20003fc5270 */
[----:B------:R-:W-:Y:S01]  /*7a00*/  HFMA2 R24, -RZ, RZ, 0, 1.1920928955078125e-07 ;  /* 0x00000002ff187431 */ /* 0x000fe200000001ff */
        /* <DEDUP_REMOVED lines=15> */
.L_x_17291:
        /* <DEDUP_REMOVED lines=14> */
.L_x_17292:
        /* <DEDUP_REMOVED lines=43> */
.L_x_17290:
        /* <DEDUP_REMOVED lines=10> */
.L_x_17244:
        /* <DEDUP_REMOVED lines=51> */
.L_x_17293:
        /* <DEDUP_REMOVED lines=20> */
.L_x_17296:
        /* <DEDUP_REMOVED lines=12> */
.L_x_17297:
        /* <DEDUP_REMOVED lines=40> */
[----:B------:R-:W-:-:S07]  /*86e0*/  LOP3.LUT R0, R6, UR23, R23, 0x96, !PT ;  /* 0x0000001706007c12 */ /* 0x000fce000f8e9617 */
.L_x_17295:
[----:B------:R-:W-:Y:S01]  /*86f0*/  I2FP.F32.U32 R5, R5 ;  /* 0x0000000500057245 */ /* 0x000fe20000201000 */
[----:B------:R-:W-:Y:S01]  /*8700*/  IMAD.MOV.U32 R12, RZ, RZ, 0x2 ;  /* 0x00000002ff0c7424 */ /* 0x000fe200078e00ff */
[----:B------:R-:W-:Y:S01]  /*8710*/  ISETP.NE.AND P2, PT, R7, 0x1, PT ;  /* 0x000000010700780c */ /* 0x000fe20003f45270 */
[----:B------:R-:W-:Y:S01]  /*8720*/  IMAD.MOV.U32 R6, RZ, RZ, R4 ;  /* 0x000000ffff067224 */ /* 0x000fe200078e0004 */
[----:B------:R-:W-:Y:S01]  /*8730*/  LOP3.LUT R150, R150, 0xffffffef, RZ, 0xc0, !PT ;  /* 0xffffffef96967812 */ /* 0x000fe200078ec0ff */
[----:B------:R-:W-:-:S05]  /*8740*/  FFMA.FTZ R5, R5, R148, 1.1641532182693481445e-10 ;  /* 0x2f00000005057423 */ /* 0x000fca0000010094 */
        /* <DEDUP_REMOVED lines=13> */
.L_x_17299:
        /* <DEDUP_REMOVED lines=12> */
.L_x_17300:
        /* <DEDUP_REMOVED lines=43> */
.L_x_17298:
        /* <DEDUP_REMOVED lines=22> */
.L_x_17302:
        /* <DEDUP_REMOVED lines=12> */
.L_x_17303:
        /* <DEDUP_REMOVED lines=43> */
.L_x_17301:
        /* <DEDUP_REMOVED lines=19> */
.L_x_17305:
        /* <DEDUP_REMOVED lines=12> */
.L_x_17306:
        /* <DEDUP_REMOVED lines=43> */
.L_x_17304:
[----:B------:R-:W-:Y:S01]  /*9500*/  I2FP.F32.U32 R7, R7 ;  /* 0x0000000700077245 */ /* 0x000fe20000201000 */
[----:B------:R-:W-:Y:S01]  /*9510*/  HADD2.F32 R8, -RZ, R52.H1_H1 ;  /* 0x30000034ff087230 */ /* 0x000fe20000004100 */
        /* <DEDUP_REMOVED lines=20> */
.L_x_17308:
        /* <DEDUP_REMOVED lines=12> */
.L_x_17309:
        /* <DEDUP_REMOVED lines=43> */
.L_x_17307:
[----:B------:R-:W-:Y:S01]  /*99d0*/  I2FP.F32.U32 R7, R7 ;  /* 0x0000000700077245 */ /* 0x000fe20000201000 */
[----:B------:R-:W-:Y:S01]  /*99e0*/  HFMA2 R12, -RZ, RZ, 0, 1.1920928955078125e-07 ;  /* 0x00000002ff0c7431 */ /* 0x000fe200000001ff */
        /* <DEDUP_REMOVED lines=17> */
.L_x_17311:
        /* <DEDUP_REMOVED lines=12> */
.L_x_17312:
        /* <DEDUP_REMOVED lines=43> */
.L_x_17310:
[----:B------:R-:W-:Y:S01]  /*9e70*/  I2FP.F32.U32 R13, R8 ;  /* 0x00000008000d7245 */ /* 0x000fe20000201000 */
[----:B------:R-:W-:Y:S01]  /*9e80*/  HADD2.F32 R8, -RZ, R53.H0_H0 ;  /* 0x20000035ff087230 */ /* 0x000fe20000004100 */
        /* <DEDUP_REMOVED lines=20> */
.L_x_17314:
        /* <DEDUP_REMOVED lines=12> */
.L_x_17315:
        /* <DEDUP_REMOVED lines=43> */
.L_x_17313:
[----:B------:R-:W-:Y:S01]  /*a340*/  I2FP.F32.U32 R13, R8 ;  /* 0x00000008000d7245 */ /* 0x000fe20000201000 */
[----:B------:R-:W-:Y:S01]  /*a350*/  HADD2.F32 R8, -RZ, R9.H1_H1 ;  /* 0x30000009ff087230 */ /* 0x000fe20000004100 */
[----:B------:R-:W-:Y:S01]  /*a360*/  ISETP.NE.AND P2, PT, R14, 0x1, PT ;  /* 0x000000010e00780c */ /* 0x000fe20003f45270 */
[----:B------:R-:W-:Y:S01]  /*a370*/  IMAD.MOV.U32 R9, RZ, RZ, R4 ;  /* 0x000000ffff097224 */ /* 0x000fe200078e0004 */
[----:B------:R-:W-:Y:S01]  /*a380*/  LOP3.LUT R150, R150, 0xfffffffd, RZ, 0xc0, !PT ;  /* 0xfffffffd96967812 */ /* 0x000fe200078ec0ff */
[----:B------:R-:W-:Y:S01]  /*a390*/  FFMA.FTZ R13, R13, R148, 1.1641532182693481445e-10 ;  /* 0x2f0000000d0d7423 */ /* 0x000fe20000010094 */
[----:B------:R-:W-:-:S04]  /*a3a0*/  FMUL.FTZ R8, R8, UR5 ;  /* 0x0000000508087c20 */ /* 0x000fc80008410000 */
[----:B------:R-:W-:Y:S01]  /*a3b0*/  FSETP.LE.FTZ.AND P4, PT, R13, UR4, PT ;  /* 0x000000040d007c0b */ /* 0x000fe2000bf93000 */
[----:B------:R-:W-:-:S12]  /*a3c0*/  IMAD.MOV.U32 R13, RZ, RZ, 0x2 ;  /* 0x00000002ff0d7424 */ /* 0x000fd800078e00ff */
        /* <DEDUP_REMOVED lines=10> */
.L_x_17317:
        /* <DEDUP_REMOVED lines=12> */
.L_x_17318:
        /* <DEDUP_REMOVED lines=43> */
.L_x_17316:
[----:B------:R-:W-:Y:S01]  /*a7e0*/  I2FP.F32.U32 R9, R9 ;  /* 0x0000000900097245 */ /* 0x000fe20000201000 */
[----:B------:R-:W-:Y:S01]  /*a7f0*/  HADD2.F32 R12, -RZ, R53.H1_H1 ;  /* 0x30000035ff0c7230 */ /* 0x000fe20000004100 */
[----:B------:R-:W-:-:S03]  /*a800*/  FSEL R8, R8, RZ, P4 ;  /* 0x000000ff08087208 */ /* 0x000fc60002000000 */
[----:B------:R-:W-:Y:S01]  /*a810*/  FFMA.FTZ R9, R9, R148, 1.1641532182693481445e-10 ;  /* 0x2f00000009097423 */ /* 0x000fe20000010094 */
[----:B------:R-:W-:-:S04]  /*a820*/  FMUL.FTZ R12, R12, UR5 ;  /* 0x000000050c0c7c20 */ /* 0x000fc80008410000 */
        /* <DEDUP_REMOVED lines=17> */
.L_x_17320:
        /* <DEDUP_REMOVED lines=12> */
.L_x_17321:
        /* <DEDUP_REMOVED lines=43> */
.L_x_17319:
        /* <DEDUP_REMOVED lines=17> */
.L_x_17323:
        /* <DEDUP_REMOVED lines=12> */
.L_x_17324:
        /* <DEDUP_REMOVED lines=43> */
.L_x_17322:
[----:B------:R-:W-:Y:S01]  /*b130*/  I2FP.F32.U32 R9, R9 ;  /* 0x0000000900097245 */ /* 0x000fe20000201000 */
[----:B------:R-:W-:-:S04]  /*b140*/  HADD2.F32 R12, -RZ, R54.H0_H0 ;  /* 0x20000036ff0c7230 */ /* 0x000fc80000004100 */
[----:B------:R-:W-:Y:S01]  /*b150*/  FFMA.FTZ R9, R9, R148, 1.1641532182693481445e-10 ;  /* 0x2f00000009097423 */ /* 0x000fe20000010094 */
[----:B------:R-:W-:-:S04]  /*b160*/  FMUL.FTZ R12, R12, UR5 ;  /* 0x000000050c0c7c20 */ /* 0x000fc80008410000 */
        /* <DEDUP_REMOVED lines=18> */
.L_x_17326:
        /* <DEDUP_REMOVED lines=12> */
.L_x_17327:
        /* <DEDUP_REMOVED lines=43> */
.L_x_17325:
        /* <DEDUP_REMOVED lines=17> */
.L_x_17329:
        /* <DEDUP_REMOVED lines=12> */
.L_x_17330:
        /* <DEDUP_REMOVED lines=43> */
.L_x_17328:
        /* <DEDUP_REMOVED lines=22> */
.L_x_17332:
        /* <DEDUP_REMOVED lines=12> */
.L_x_17333:
        /* <DEDUP_REMOVED lines=43> */
.L_x_17331:
        /* <DEDUP_REMOVED lines=17> */
.L_x_17335:
        /* <DEDUP_REMOVED lines=12> */
.L_x_17336:
        /* <DEDUP_REMOVED lines=43> */
.L_x_17334:
        /* <DEDUP_REMOVED lines=22> */
.L_x_17338:
        /* <DEDUP_REMOVED lines=12> */
.L_x_17339:
        /* <DEDUP_REMOVED lines=43> */
.L_x_17337:
        /* <DEDUP_REMOVED lines=17> */
.L_x_17341:
        /* <DEDUP_REMOVED lines=14> */
.L_x_17342:
        /* <DEDUP_REMOVED lines=43> */
.L_x_17340:
        /* <DEDUP_REMOVED lines=11> */
.L_x_17294:
        /* <DEDUP_REMOVED lines=15> */
.L_x_17345:
        /* <DEDUP_REMOVED lines=12> */
.L_x_17346:
        /* <DEDUP_REMOVED lines=42> */
.L_x_17344:
[----:B------:R-:W-:Y:S01]  /*d240*/  I2FP.F32.U32 R13, R13 ;  /* 0x0000000d000d7245 */ /* 0x000fe20000201000 */
[----:B-----5:R-:W-:Y:S01]  /*d250*/  HADD2.F32 R18, -RZ, R8.H0_H0 ;  /* 0x20000008ff127230 */ /* 0x020fe20000004100 */
        /* <DEDUP_REMOVED lines=16> */
.L_x_17348:
        /* <DEDUP_REMOVED lines=12> */
.L_x_17349:
        /* <DEDUP_REMOVED lines=43> */
.L_x_17347:
        /* <DEDUP_REMOVED lines=18> */
.L_x_17351:
        /* <DEDUP_REMOVED lines=12> */
.L_x_17352:
        /* <DEDUP_REMOVED lines=43> */
.L_x_17350:
        /* <DEDUP_REMOVED lines=18> */
.L_x_17354:
        /* <DEDUP_REMOVED lines=12> */
.L_x_17355:
        /* <DEDUP_REMOVED lines=43> */
.L_x_17353:
        /* <DEDUP_REMOVED lines=18> */
.L_x_17357:
        /* <DEDUP_REMOVED lines=12> */
.L_x_17358:
        /* <DEDUP_REMOVED lines=43> */
.L_x_17356:
        /* <DEDUP_REMOVED lines=16> */
.L_x_17360:
        /* <DEDUP_REMOVED lines=12> */
.L_x_17361:
        /* <DEDUP_REMOVED lines=43> */
.L_x_17359:
        /* <DEDUP_REMOVED lines=16> */
.L_x_17363:
        /* <DEDUP_REMOVED lines=12> */
.L_x_17364:
        /* <DEDUP_REMOVED lines=43> */
.L_x_17362:
        /* <DEDUP_REMOVED lines=16> */
.L_x_17366:
        /* <DEDUP_REMOVED lines=12> */
.L_x_17367:
        /* <DEDUP_REMOVED lines=43> */
.L_x_17365:
        /* <DEDUP_REMOVED lines=14> */
[----:B------:R-:W-:Y:S01]  /*f2b0*/  FMUL.FTZ R21, R21, UR5 ;  /* 0x0000000515157c20 */ /* 0x000fe20008410000 */
        /* <DEDUP_REMOVED lines=22> */
.L_x_17343:
        /* <DEDUP_REMOVED lines=48> */
.L_x_17368:
[----:B------:R2:W5:Y:S04]  /*f720*/  @P1 LDG.E.128 R48, desc[UR8][R8.64] ;  /* 0x0000000808301981 */ /* 0x000568000c1e1d00 */
        /* <DEDUP_REMOVED lines=19> */
.L_x_17371:
        /* <DEDUP_REMOVED lines=12> */
.L_x_17372:
        /* <DEDUP_REMOVED lines=42> */
.L_x_17370:
        /* <DEDUP_REMOVED lines=19> */
.L_x_17374:
        /* <DEDUP_REMOVED lines=12> */
.L_x_17375:
        /* <DEDUP_REMOVED lines=43> */
.L_x_17373:
        /* <DEDUP_REMOVED lines=22> */
.L_x_17377:
        /* <DEDUP_REMOVED lines=12> */
.L_x_17378:
        /* <DEDUP_REMOVED lines=43> */
.L_x_17376:
        /* <DEDUP_REMOVED lines=19> */
.L_x_17380:
        /* <DEDUP_REMOVED lines=12> */
.L_x_17381:
        /* <DEDUP_REMOVED lines=43> */
.L_x_17379:
[----:B------:R-:W-:Y:S01]  /*109d0*/  I2FP.F32.U32 R7, R7 ;  /* 0x0000000700077245 */ /* 0x000fe20000201000 */
[----:B--2---:R-:W-:Y:S01]  /*109e0*/  HADD2.F32 R8, -RZ, R52.H1_H1 ;  /* 0x30000034ff087230 */ /* 0x004fe20000004100 */
        /* <DEDUP_REMOVED lines=20> */
.L_x_17383:
        /* <DEDUP_REMOVED lines=12> */
.L_x_17384:
        /* <DEDUP_REMOVED lines=43> */
.L_x_17382:
        /* <DEDUP_REMOVED lines=19> */
.L_x_17386:
        /* <DEDUP_REMOVED lines=12> */
.L_x_17387:
        /* <DEDUP_REMOVED lines=43> */
.L_x_17385:
        /* <DEDUP_REMOVED lines=22> */
.L_x_17389:
        /* <DEDUP_REMOVED lines=12> */
.L_x_17390:
        /* <DEDUP_REMOVED lines=43> */
.L_x_17388:
        /* <DEDUP_REMOVED lines=19> */
.L_x_17392:
        /* <DEDUP_REMOVED lines=12> */
.L_x_17393:
        /* <DEDUP_REMOVED lines=43> */
.L_x_17391:
[----:B------:R-:W-:Y:S01]  /*11cb0*/  I2FP.F32.U32 R9, R9 ;  /* 0x0000000900097245 */ /* 0x000fe20000201000 */
[----:B------:R-:W-:Y:S01]  /*11cc0*/  HADD2.F32 R12, -RZ, R53.H1_H1 ;  /* 0x30000035ff0c7230 */ /* 0x000fe20000004100 */
[----:B------:R-:W-:-:S03]  /*11cd0*/  FSEL R8, R8, RZ, P4 ;  /* 0x000000ff08087208 */ /* 0x000fc60002000000 */
[----:B------:R-:W-:Y:S01]  /*11ce0*/  FFMA.FTZ R9, R9, R148, 1.1641532182693481445e-10 ;  /* 0x2f00000009097423 */ /* 0x000fe20000010094 */
[----:B------:R-:W-:-:S04]  /*11cf0*/  FMUL.FTZ R12, R12, UR5 ;  /* 0x000000050c0c7c20 */ /* 0x000fc80008410000 */
[----:B------:R-:W-:Y:S01]  /*11d00*/  FSETP.GTU.FTZ.AND P2, PT, R9, UR4, PT ;  /* 0x0000000409007c0b */ /* 0x000fe2000bf5c000 */
[----:B------:R-:W-:-:S03]  /*11d10*/  IMAD.MOV.U32 R9, RZ, RZ, R4 ;  /* 0x000000ffff097224 */ /* 0x000fc600078e0004 */
        /* <DEDUP_REMOVED lines=15> */
.L_x_17395:
        /* <DEDUP_REMOVED lines=12> */
.L_x_17396:
        /* <DEDUP_REMOVED lines=43> */
.L_x_17394:
        /* <DEDUP_REMOVED lines=17> */
.L_x_17398:
        /* <DEDUP_REMOVED lines=12> */
.L_x_17399:
        /* <DEDUP_REMOVED lines=43> */
.L_x_17397:
        /* <DEDUP_REMOVED lines=22> */
.L_x_17401:
        /* <DEDUP_REMOVED lines=12> */
.L_x_17402:
        /* <DEDUP_REMOVED lines=43> */
.L_x_17400:
        /* <DEDUP_REMOVED lines=17> */
.L_x_17404:
        /* <DEDUP_REMOVED lines=12> */
.L_x_17405:
        /* <DEDUP_REMOVED lines=43> */
.L_x_17403:
        /* <DEDUP_REMOVED lines=22> */
.L_x_17407:
        /* <DEDUP_REMOVED lines=12> */
.L_x_17408:
        /* <DEDUP_REMOVED lines=43> */
.L_x_17406:
        /* <DEDUP_REMOVED lines=17> */
.L_x_17410:
        /* <DEDUP_REMOVED lines=12> */
.L_x_17411:
        /* <DEDUP_REMOVED lines=43> */
.L_x_17409:
[----:B------:R-:W-:Y:S01]  /*138a0*/  I2FP.F32.U32 R9, R8 ;  /* 0x0000000800097245 */ /* 0x000fe20000201000 */
[----:B------:R-:W-:-:S04]  /*138b0*/  HADD2.F32 R8, -RZ, R55.H0_H0 ;  /* 0x20000037ff087230 */ /* 0x000fc80000004100 */
[----:B------:R-:W-:Y:S01]  /*138c0*/  FFMA.FTZ R9, R9, R148, 1.1641532182693481445e-10 ;  /* 0x2f00000009097423 */ /* 0x000fe20000010094 */
[----:B------:R-:W-:-:S04]  /*138d0*/  FMUL.FTZ R8, R8, UR5 ;  /* 0x0000000508087c20 */ /* 0x000fc80008410000 */
[----:B------:R-:W-:Y:S02]  /*138e0*/  FSETP.GTU.FTZ.AND P5, PT, R9, UR4, PT ;  /* 0x0000000409007c0b */ /* 0x000fe4000bfbc000 */
[----:B------:R-:W-:Y:S02]  /*138f0*/  FSEL R9, R10, RZ, P4 ;  /* 0x000000ff0a097208 */ /* 0x000fe40002000000 */
        /* <DEDUP_REMOVED lines=16> */
.L_x_17413:
        /* <DEDUP_REMOVED lines=12> */
.L_x_17414:
        /* <DEDUP_REMOVED lines=43> */
.L_x_17412:
        /* <DEDUP_REMOVED lines=17> */
.L_x_17416:
        /* <DEDUP_REMOVED lines=14> */
.L_x_17417:
        /* <DEDUP_REMOVED lines=43> */
.L_x_17415:
        /* <DEDUP_REMOVED lines=11> */
.L_x_17369:
        /* <DEDUP_REMOVED lines=15> */
.L_x_17420:
        /* <DEDUP_REMOVED lines=12> */
.L_x_17421:
        /* <DEDUP_REMOVED lines=42> */
.L_x_17419:
        /* <DEDUP_REMOVED lines=18> */
.L_x_17423:
        /* <DEDUP_REMOVED lines=12> */
.L_x_17424:
[----:B--2---:R-:W-:Y:S01]  /*148f0*/  IMAD.WIDE.U32 R20, R147, -0x326172a9, RZ ;  /* 0xcd9e8d5793147825 */ /* 0x004fe200078e00ff */
        /* <DEDUP_REMOVED lines=42> */
.L_x_17422:
[----:B------:R-:W-:Y:S01]  /*14ba0*/  I2FP.F32.U32 R13, R13 ;  /* 0x0000000d000d7245 */ /* 0x000fe20000201000 */
[----:B------:R-:W-:Y:S01]  /*14bb0*/  IMAD.MOV.U32 R14, RZ, RZ, 0x2 ;  /* 0x00000002ff0e7424 */ /* 0x000fe200078e00ff */
[----:B------:R-:W-:Y:S02]  /*14bc0*/  ISETP.NE.AND P2, PT, R15, 0x1, PT ;  /* 0x000000010f00780c */ /* 0x000fe40003f45270 */
[----:B------:R-:W-:Y:S01]  /*14bd0*/  LOP3.LUT R150, R150, 0xfffffff7, RZ, 0xc0, !PT ;  /* 0xfffffff796967812 */ /* 0x000fe200078ec0ff */
[----:B------:R-:W-:-:S05]  /*14be0*/  FFMA.FTZ R13, R13, R148, 1.1641532182693481445e-10 ;  /* 0x2f0000000d0d7423 */ /* 0x000fca0000010094 */
[----:B------:R-:W-:Y:S01]  /*14bf0*/  FSETP.LE.FTZ.AND P3, PT, R13, UR4, PT ;  /* 0x000000040d007c0b */ /* 0x000fe2000bf73000 */
[----:B------:R-:W-:Y:S02]  /*14c00*/  HADD2.F32 R13, -RZ, R8.H1_H1 ;  /* 0x30000008ff0d7230 */ /* 0x000fe40000004100 */
        /* <DEDUP_REMOVED lines=11> */
.L_x_17426:
        /* <DEDUP_REMOVED lines=12> */
.L_x_17427:
        /* <DEDUP_REMOVED lines=43> */
.L_x_17425:
        /* <DEDUP_REMOVED lines=18> */
.L_x_17429:
        /* <DEDUP_REMOVED lines=12> */
.L_x_17430:
        /* <DEDUP_REMOVED lines=43> */
.L_x_17428:
        /* <DEDUP_REMOVED lines=18> */
.L_x_17432:
        /* <DEDUP_REMOVED lines=12> */
.L_x_17433:
        /* <DEDUP_REMOVED lines=43> */
.L_x_17431:
[----:B------:R-:W-:Y:S01]  /*15950*/  ISETP.NE.AND P3, PT, R14, 0x1, PT ;  /* 0x000000010e00780c */ /* 0x000fe20003f65270 */
[----:B------:R-:W-:Y:S01]  /*15960*/  HADD2.F32 R22, -RZ, R10.H0_H0 ;  /* 0x2000000aff167230 */ /* 0x000fe20000004100 */
        /* <DEDUP_REMOVED lines=14> */
.L_x_17435:
        /* <DEDUP_REMOVED lines=12> */
.L_x_17436:
        /* <DEDUP_REMOVED lines=43> */
.L_x_17434:
        /* <DEDUP_REMOVED lines=16> */
.L_x_17438:
        /* <DEDUP_REMOVED lines=12> */
.L_x_17439:
        /* <DEDUP_REMOVED lines=43> */
.L_x_17437:
        /* <DEDUP_REMOVED lines=16> */
.L_x_17441:
        /* <DEDUP_REMOVED lines=12> */
.L_x_17442:
        /* <DEDUP_REMOVED lines=43> */
.L_x_17440:
[----:B------:R-:W-:Y:S01]  /*166a0*/  HADD2.F32 R14, -RZ, R11.H1_H1 ;  /* 0x3000000bff0e7230 */ /* 0x000fe20000004100 */
[----:B------:R-:W-:Y:S01]  /*166b0*/  P2R R15, PR, RZ, 0x2 ;  /* 0x00000002ff0f7803 */ /* 0x000fe20000000000 */
[----:B------:R-:W-:Y:S01]  /*166c0*/  FMUL.FTZ R12, R12, UR5 ;  /* 0x000000050c0c7c20 */ /* 0x000fe20008410000 */
[----:B------:R-:W-:Y:S01]  /*166d0*/  I2FP.F32.U32 R11, R16 ;  /* 0x00000010000b7245 */ /* 0x000fe20000201000 */
        /* <DEDUP_REMOVED lines=33> */
.L_x_17418:
        /* <DEDUP_REMOVED lines=48> */
.L_x_17443:
        /* <DEDUP_REMOVED lines=20> */
.L_x_17446:
        /* <DEDUP_REMOVED lines=12> */
.L_x_17447:
        /* <DEDUP_REMOVED lines=43> */
.L_x_17445:
        /* <DEDUP_REMOVED lines=19> */
.L_x_17449:
        /* <DEDUP_REMOVED lines=12> */
.L_x_17450:
        /* <DEDUP_REMOVED lines=43> */
.L_x_17448:
        /* <DEDUP_REMOVED lines=22> */
.L_x_17452:
        /* <DEDUP_REMOVED lines=12> */
.L_x_17453:
        /* <DEDUP_REMOVED lines=43> */
.L_x_17451:
        /* <DEDUP_REMOVED lines=19> */
.L_x_17455:
        /* <DEDUP_REMOVED lines=12> */
.L_x_17456:
        /* <DEDUP_REMOVED lines=43> */
.L_x_17454:
        /* <DEDUP_REMOVED lines=22> */
.L_x_17458:
        /* <DEDUP_REMOVED lines=12> */
.L_x_17459:
        /* <DEDUP_REMOVED lines=43> */
.L_x_17457:
        /* <DEDUP_REMOVED lines=19> */
.L_x_17461:
        /* <DEDUP_REMOVED lines=12> */
.L_x_17462:
        /* <DEDUP_REMOVED lines=43> */
.L_x_17460:
        /* <DEDUP_REMOVED lines=22> */
.L_x_17464:
        /* <DEDUP_REMOVED lines=12> */
.L_x_17465:
        /* <DEDUP_REMOVED lines=43> */
.L_x_17463:
[----:B------:R-:W-:Y:S01]  /*18cf0*/  I2FP.F32.U32 R13, R8 ;  /* 0x00000008000d7245 */ /* 0x000fe20000201000 */
[----:B------:R-:W-:Y:S01]  /*18d00*/  HADD2.F32 R19, -RZ, R9.H1_H1 ;  /* 0x30000009ff137230 */ /* 0x000fe20000004100 */
        /* <DEDUP_REMOVED lines=17> */
.L_x_17467:
        /* <DEDUP_REMOVED lines=12> */
.L_x_17468:
        /* <DEDUP_REMOVED lines=43> */
.L_x_17466:
[----:B------:R-:W-:Y:S01]  /*19190*/  I2FP.F32.U32 R9, R9 ;  /* 0x0000000900097245 */ /* 0x000fe20000201000 */
[----:B------:R-:W-:-:S04]  /*191a0*/  HADD2.F32 R8, -RZ, R53.H1_H1 ;  /* 0x30000035ff087230 */ /* 0x000fc80000004100 */
        /* <DEDUP_REMOVED lines=20> */
.L_x_17470:
        /* <DEDUP_REMOVED lines=12> */
.L_x_17471:
        /* <DEDUP_REMOVED lines=43> */
.L_x_17469:
[----:B------:R-:W-:Y:S01]  /*19660*/  ISETP.NE.AND P3, PT, R8, 0x1, PT ;  /* 0x000000010800780c */ /* 0x000fe20003f65270 */
[----:B------:R-:W-:Y:S01]  /*19670*/  HADD2.F32 R141, -RZ, R10.H0_H0 ;  /* 0x2000000aff8d7230 */ /* 0x000fe20000004100 */
        /* <DEDUP_REMOVED lines=15> */
.L_x_17473:
        /* <DEDUP_REMOVED lines=12> */
.L_x_17474:
        /* <DEDUP_REMOVED lines=43> */
.L_x_17472:
[----:B------:R-:W-:Y:S01]  /*19ae0*/  I2FP.F32.U32 R9, R9 ;  /* 0x0000000900097245 */ /* 0x000fe20000201000 */
[----:B------:R-:W-:Y:S01]  /*19af0*/  HADD2.F32 R8, -RZ, R54.H0_H0 ;  /* 0x20000036ff087230 */ /* 0x000fe20000004100 */
        /* <DEDUP_REMOVED lines=21> */
.L_x_17476:
        /* <DEDUP_REMOVED lines=12> */
.L_x_17477:
        /* <DEDUP_REMOVED lines=43> */
.L_x_17475:
        /* <DEDUP_REMOVED lines=17> */
.L_x_17479:
        /* <DEDUP_REMOVED lines=12> */
.L_x_17480:
        /* <DEDUP_REMOVED lines=42> */
[----:B------:R-:W-:-:S07]  /*1a430*/  LOP3.LUT R0, R14, UR23, R9, 0x96, !PT ;  /* 0x000000170e007c12 */ /* 0x000fce000f8e9609 */
.L_x_17478:
        /* <DEDUP_REMOVED lines=22> */
.L_x_17482:
        /* <DEDUP_REMOVED lines=12> */
.L_x_17483:
        /* <DEDUP_REMOVED lines=43> */
.L_x_17481:
        /* <DEDUP_REMOVED lines=17> */
.L_x_17485:
        /* <DEDUP_REMOVED lines=12> */
.L_x_17486:
        /* <DEDUP_REMOVED lines=43> */
.L_x_17484:
[----:B------:R-:W-:Y:S01]  /*1ad90*/  I2FP.F32.U32 R9, R14 ;  /* 0x0000000e00097245 */ /* 0x000fe20000201000 */
[----:B------:R-:W-:-:S04]  /*1ada0*/  HADD2.F32 R8, -RZ, R55.H0_H0 ;  /* 0x20000037ff087230 */ /* 0x000fc80000004100 */
        /* <DEDUP_REMOVED lines=20> */
.L_x_17488:
        /* <DEDUP_REMOVED lines=12> */
.L_x_17489:
        /* <DEDUP_REMOVED lines=42> */
[----:B------:R-:W-:-:S07]  /*1b250*/  IMAD.MOV.U32 R8, RZ, RZ, RZ ;  /* 0x000000ffff087224 */ /* 0x000fce00078e00ff */
.L_x_17487:
        /* <DEDUP_REMOVED lines=17> */
.L_x_17491:
        /* <DEDUP_REMOVED lines=14> */
.L_x_17492:
        /* <DEDUP_REMOVED lines=43> */
.L_x_17490:
        /* <DEDUP_REMOVED lines=11> */
.L_x_17444:
        /* <DEDUP_REMOVED lines=15> */
.L_x_17495:
        /* <DEDUP_REMOVED lines=12> */
.L_x_17496:
        /* <DEDUP_REMOVED lines=40> */
[----:B------:R-:W-:Y:S01]  /*1bbe0*/  LOP3.LUT R0, R14, UR23, R13, 0x96, !PT ;  /* 0x000000170e007c12 */ /* 0x000fe2000f8e960d */
[----:B------:R-:W-:Y:S02]  /*1bbf0*/  HFMA2 R14, -RZ, RZ, 0, 0 ;  /* 0x00000000ff0e7431 */ /* 0x000fe400000001ff */
[----:B------:R-:W-:-:S07]  /*1bc00*/  IMAD.MOV.U32 R12, RZ, RZ, R138 ;  /* 0x000000ffff0c7224 */ /* 0x000fce00078e008a */
.L_x_17494:
[----:B------:R-:W-:Y:S01]  /*1bc10*/  I2FP.F32.U32 R13, R12 ;  /* 0x0000000c000d7245 */ /* 0x000fe20000201000 */
[----:B--2--5:R-:W-:Y:S01]  /*1bc20*/  HADD2.F32 R16, -RZ, R8.H0_H0 ;  /* 0x20000008ff107230 */ /* 0x024fe20000004100 */
        /* <DEDUP_REMOVED lines=16> */
.L_x_17498:
        /* <DEDUP_REMOVED lines=12> */
.L_x_17499:
        /* <DEDUP_REMOVED lines=43> */
.L_x_17497:
        /* <DEDUP_REMOVED lines=18> */
.L_x_17501:
        /* <DEDUP_REMOVED lines=12> */
.L_x_17502:
        /* <DEDUP_REMOVED lines=43> */
.L_x_17500:
[----:B------:R-:W-:Y:S01]  /*1c530*/  I2FP.F32.U32 R13, R8 ;  /* 0x00000008000d7245 */ /* 0x000fe20000201000 */
[----:B------:R-:W-:Y:S01]  /*1c540*/  HADD2.F32 R17, -RZ, R9.H0_H0 ;  /* 0x20000009ff117230 */ /* 0x000fe20000004100 */
        /* <DEDUP_REMOVED lines=16> */
.L_x_17504:
        /* <DEDUP_REMOVED lines=12> */
.L_x_17505:
        /* <DEDUP_REMOVED lines=43> */
.L_x_17503:
        /* <DEDUP_REMOVED lines=18> */
.L_x_17507:
        /* <DEDUP_REMOVED lines=12> */
.L_x_17508:
        /* <DEDUP_REMOVED lines=43> */
.L_x_17506:
        /* <DEDUP_REMOVED lines=16> */
.L_x_17510:
        /* <DEDUP_REMOVED lines=12> */
.L_x_17511:
        /* <DEDUP_REMOVED lines=43> */
.L_x_17509:
        /* <DEDUP_REMOVED lines=16> */
.L_x_17513:
        /* <DEDUP_REMOVED lines=12> */
.L_x_17514:
        /* <DEDUP_REMOVED lines=43> */
.L_x_17512:
        /* <DEDUP_REMOVED lines=16> */
.L_x_17516:
        /* <DEDUP_REMOVED lines=12> */
.L_x_17517:
        /* <DEDUP_REMOVED lines=43> */
.L_x_17515:
[----:B------:R-:W-:Y:S01]  /*1dba0*/  HADD2.F32 R13, -RZ, R11.H1_H1 ;  /* 0x3000000bff0d7230 */ /* 0x000fe20000004100 */
[----:B------:R-:W-:Y:S01]  /*1dbb0*/  P2R R15, PR, RZ, 0x2 ;  /* 0x00000002ff0f7803 */ /* 0x000fe20000000000 */
[----:B------:R-:W-:Y:S01]  /*1dbc0*/  FMUL.FTZ R16, R16, UR5 ;  /* 0x0000000510107c20 */ /* 0x000fe20008410000 */
[----:B------:R-:W-:Y:S01]  /*1dbd0*/  I2FP.F32.U32 R11, R12 ;  /* 0x0000000c000b7245 */ /* 0x000fe20000201000 */
[----:B------:R-:W-:Y:S01]  /*1dbe0*/  FMUL.FTZ R18, R18, UR5 ;  /* 0x0000000512127c20 */ /* 0x000fe20008410000 */
[C---:B------:R-:W-:Y:S01]  /*1dbf0*/  LOP3.LUT P1, RZ, R150.reuse, 0x10, RZ, 0xc0, !PT ;  /* 0x0000001096ff7812 */ /* 0x040fe2000782c0ff */
[----:B------:R-:W-:Y:S01]  /*1dc00*/  FMUL.FTZ R8, R17, UR5 ;  /* 0x0000000511087c20 */ /* 0x000fe20008410000 */
[----:B------:R-:W-:Y:S01]  /*1dc10*/  P2R R9, PR, RZ, 0x1 ;  /* 0x00000001ff097803 */ /* 0x000fe20000000000 */
[----:B------:R-:W-:Y:S01]  /*1dc20*/  FFMA.FTZ R11, R11, R148, 1.1641532182693481445e-10 ;  /* 0x2f0000000b0b7423 */ /* 0x000fe20000010094 */
[C---:B------:R-:W-:Y:S01]  /*1dc30*/  LOP3.LUT P0, RZ, R150.reuse, 0x8, RZ, 0xc0, !PT ;  /* 0x0000000896ff7812 */ /* 0x040fe2000780c0ff */
[----:B------:R-:W-:Y:S01]  /*1dc40*/  FMUL.FTZ R19, R19, UR5 ;  /* 0x0000000513137c20 */ /* 0x000fe20008410000 */
        /* <DEDUP_REMOVED lines=26> */
.L_x_17493:
        /* <DEDUP_REMOVED lines=42> */
.L_x_17518:
        /* <DEDUP_REMOVED lines=26> */
.L_x_17521:
        /* <DEDUP_REMOVED lines=12> */
.L_x_17522:
        /* <DEDUP_REMOVED lines=42> */
.L_x_17520:
[----:B------:R-:W-:Y:S01]  /*1e590*/  I2FP.F32.U32 R5, R5 ;  /* 0x0000000500057245 */ /* 0x000fe20000201000 */
[----:B0----5:R-:W-:Y:S01]  /*1e5a0*/  HADD2.F32 R10, -RZ, R136.H0_H0 ;  /* 0x20000088ff0a7230 */ /* 0x021fe20000004100 */
        /* <DEDUP_REMOVED lines=17> */
.L_x_17524:
        /* <DEDUP_REMOVED lines=12> */
.L_x_17525:
        /* <DEDUP_REMOVED lines=38> */
[----:B------:R-:W-:-:S04]  /*1e9e0*/  IMAD.WIDE.U32 R6, R7, -0x2daee0ad, RZ ;  /* 0xd2511f5307067825 */ /* 0x000fc800078e00ff */
[----:B------:R-:W-:Y:S01]  /*1e9f0*/  IMAD.MOV.U32 R5, RZ, RZ, R151 ;  /* 0x000000ffff057224 */ /* 0x000fe200078e0097 */
[----:B------:R-:W-:Y:S01]  /*1ea00*/  LOP3.LUT R0, R8, UR23, R7, 0x96, !PT ;  /* 0x0000001708007c12 */ /* 0x000fe2000f8e9607 */
[----:B------:R-:W-:-:S07]  /*1ea10*/  IMAD.MOV.U32 R151, RZ, RZ, R6 ;  /* 0x000000ffff977224 */ /* 0x000fce00078e0006 */
.L_x_17523:
[----:B------:R-:W-:Y:S01]  /*1ea20*/  I2FP.F32.U32 R5, R5 ;  /* 0x0000000500057245 */ /* 0x000fe20000201000 */
[----:B------:R-:W-:Y:S02]  /*1ea30*/  HADD2.F32 R6, -RZ, R52.H0_H0 ;  /* 0x20000034ff067230 */ /* 0x000fe40000004100 */
[----:B------:R-:W-:Y:S02]  /*1ea40*/  IMAD.MOV.U32 R7, RZ, RZ, R4 ;  /* 0x000000ffff077224 */ /* 0x000fe400078e0004 */
[----:B------:R-:W-:Y:S01]  /*1ea50*/  FFMA.FTZ R5, R5, R148, 1.1641532182693481445e-10 ;  /* 0x2f00000005057423 */ /* 0x000fe20000010094 */
[----:B------:R-:W-:-:S04]  /*1ea60*/  FMUL.FTZ R6, R6, UR5 ;  /* 0x0000000506067c20 */ /* 0x000fc80008410000 */
[----:B------:R-:W-:Y:S02]  /*1ea70*/  FSETP.GTU.FTZ.AND P2, PT, R5, UR4, PT ;  /* 0x0000000405007c0b */ /* 0x000fe4000bf5c000 */
[----:B------:R-:W-:Y:S02]  /*1ea80*/  FSEL R5, R10, RZ, P4 ;  /* 0x000000ff0a057208 */ /* 0x000fe40002000000 */
[----:B------:R-:W-:Y:S01]  /*1ea90*/  FSEL R8, R6, RZ, !P2 ;  /* 0x000000ff06087208 */ /* 0x000fe20005000000 */
[----:B------:R-:W-:-:S04]  /*1eaa0*/  IMAD.MOV.U32 R6, RZ, RZ, 0x2 ;  /* 0x00000002ff067424 */ /* 0x000fc800078e00ff */
        /* <DEDUP_REMOVED lines=13> */
.L_x_17527:
        /* <DEDUP_REMOVED lines=12> */
.L_x_17528:
        /* <DEDUP_REMOVED lines=43> */
.L_x_17526:
        /* <DEDUP_REMOVED lines=19> */
.L_x_17530:
        /* <DEDUP_REMOVED lines=12> */
.L_x_17531:
        /* <DEDUP_REMOVED lines=43> */
.L_x_17529:
[----:B------:R-:W-:Y:S01]  /*1f390*/  I2FP.F32.U32 R7, R7 ;  /* 0x0000000700077245 */ /* 0x000fe20000201000 */
[----:B------:R-:W-:Y:S02]  /*1f3a0*/  HADD2.F32 R6, -RZ, R52.H1_H1 ;  /* 0x30000034ff067230 */ /* 0x000fe40000004100 */
[----:B------:R-:W-:Y:S02]  /*1f3b0*/  IMAD.MOV.U32 R136, RZ, RZ, 0x2 ;  /* 0x00000002ff887424 */ /* 0x000fe400078e00ff */
[----:B------:R-:W-:-:S05]  /*1f3c0*/  FFMA.FTZ R7, R7, R148, 1.1641532182693481445e-10 ;  /* 0x2f00000007077423 */ /* 0x000fca0000010094 */
[----:B------:R-:W-:Y:S01]  /*1f3d0*/  FSETP.GTU.FTZ.AND P2, PT, R7, UR4, PT ;  /* 0x0000000407007c0b */ /* 0x000fe2000bf5c000 */
[----:B------:R-:W-:Y:S01]  /*1f3e0*/  FMUL.FTZ R7, R6, UR5 ;  /* 0x0000000506077c20 */ /* 0x000fe20008410000 */
[----:B------:R-:W-:-:S04]  /*1f3f0*/  FSEL R6, R9, RZ, P4 ;  /* 0x000000ff09067208 */ /* 0x000fc80002000000 */
[----:B------:R-:W-:Y:S02]  /*1f400*/  FSEL R9, R7, RZ, !P2 ;  /* 0x000000ff07097208 */ /* 0x000fe40005000000 */
[----:B------:R-:W-:-:S03]  /*1f410*/  MOV R7, R4 ;  /* 0x0000000400077202 */ /* 0x000fc60000000f00 */
        /* <DEDUP_REMOVED lines=13> */
.L_x_17533:
        /* <DEDUP_REMOVED lines=12> */
.L_x_17534:
        /* <DEDUP_REMOVED lines=42> */
[----:B------:R-:W-:-:S07]  /*1f850*/  LOP3.LUT R0, R140, UR23, R11, 0x96, !PT ;  /* 0x000000178c007c12 */ /* 0x000fce000f8e960b */
.L_x_17532:
        /* <DEDUP_REMOVED lines=19> */
.L_x_17536:
        /* <DEDUP_REMOVED lines=12> */
.L_x_17537:
        /* <DEDUP_REMOVED lines=43> */
.L_x_17535:
        /* <DEDUP_REMOVED lines=22> */
.L_x_17539:
        /* <DEDUP_REMOVED lines=12> */
.L_x_17540:
        /* <DEDUP_REMOVED lines=43> */
.L_x_17538:
[----:B------:R-:W-:Y:S01]  /*201d0*/  I2FP.F32.U32 R11, R11 ;  /* 0x0000000b000b7245 */ /* 0x000fe20000201000 */
[----:B------:R-:W-:Y:S01]  /*201e0*/  IMAD.MOV.U32 R141, RZ, RZ, 0x2 ;  /* 0x00000002ff8d7424 */ /* 0x000fe200078e00ff */
[----:B------:R-:W-:Y:S02]  /*201f0*/  ISETP.NE.AND P2, PT, R136, 0x1, PT ;  /* 0x000000018800780c */ /* 0x000fe40003f45270 */
[----:B------:R-:W-:Y:S01]  /*20200*/  LOP3.LUT R150, R150, 0xfffffffd, RZ, 0xc0, !PT ;  /* 0xfffffffd96967812 */ /* 0x000fe200078ec0ff */
[----:B------:R-:W-:-:S05]  /*20210*/  FFMA.FTZ R11, R11, R148, 1.1641532182693481445e-10 ;  /* 0x2f0000000b0b7423 */ /* 0x000fca0000010094 */
[----:B------:R-:W-:Y:S01]  /*20220*/  FSETP.LE.FTZ.AND P4, PT, R11, UR4, PT ;  /* 0x000000040b007c0b */ /* 0x000fe2000bf93000 */
[----:B------:R-:W-:Y:S01]  /*20230*/  HADD2.F32 R11, -RZ, R137.H1_H1 ;  /* 0x30000089ff0b7230 */ /* 0x000fe20000004100 */
[----:B------:R-:W-:-:S04]  /*20240*/  MOV R137, R4 ;  /* 0x0000000400897202 */ /* 0x000fc80000000f00 */
        /* <DEDUP_REMOVED lines=11> */
.L_x_17542:
        /* <DEDUP_REMOVED lines=12> */
.L_x_17543:
        /* <DEDUP_REMOVED lines=43> */
.L_x_17541:
[----:B------:R-:W-:Y:S01]  /*20670*/  I2FP.F32.U32 R137, R137 ;  /* 0x0000008900897245 */ /* 0x000fe20000201000 */
[----:B------:R-:W-:-:S04]  /*20680*/  HADD2.F32 R136, -RZ, R53.H1_H1 ;  /* 0x30000035ff887230 */ /* 0x000fc80000004100 */
[----:B------:R-:W-:-:S05]  /*20690*/  FFMA.FTZ R137, R137, R148, 1.1641532182693481445e-10 ;  /* 0x2f00000089897423 */ /* 0x000fca0000010094 */
[----:B------:R-:W-:Y:S01]  /*206a0*/  FSETP.GTU.FTZ.AND P2, PT, R137, UR4, PT ;  /* 0x0000000489007c0b */ /* 0x000fe2000bf5c000 */
[----:B------:R-:W-:Y:S01]  /*206b0*/  FMUL.FTZ R137, R136, UR5 ;  /* 0x0000000588897c20 */ /* 0x000fe20008410000 */
[----:B------:R-:W-:Y:S02]  /*206c0*/  FSEL R136, R11, RZ, P4 ;  /* 0x000000ff0b887208 */ /* 0x000fe40002000000 */
[----:B------:R-:W-:Y:S02]  /*206d0*/  SEL R140, RZ, 0x1, P2 ;  /* 0x00000001ff8c7807 */ /* 0x000fe40001000000 */
[----:B------:R-:W-:Y:S01]  /*206e0*/  FSEL R11, R137, RZ, !P2 ;  /* 0x000000ff890b7208 */ /* 0x000fe20005000000 */
[----:B------:R-:W-:Y:S01]  /*206f0*/  IMAD.MOV.U32 R137, RZ, RZ, R4 ;  /* 0x000000ffff897224 */ /* 0x000fe200078e0004 */
        /* <DEDUP_REMOVED lines=13> */
.L_x_17545:
        /* <DEDUP_REMOVED lines=12> */
.L_x_17546:
        /* <DEDUP_REMOVED lines=43> */
.L_x_17544:
        /* <DEDUP_REMOVED lines=17> */
.L_x_17548:
        /* <DEDUP_REMOVED lines=12> */
.L_x_17549:
        /* <DEDUP_REMOVED lines=43> */
.L_x_17547:
        /* <DEDUP_REMOVED lines=10> */
[--C-:B------:R-:W-:Y:S01]  /*21060*/  FADD.FTZ R136, R136, R141.reuse ;  /* 0x0000008d88887221 */ /* 0x100fe20000010000 */
        /* <DEDUP_REMOVED lines=12> */
.L_x_17551:
        /* <DEDUP_REMOVED lines=12> */
.L_x_17552:
        /* <DEDUP_REMOVED lines=43> */
.L_x_17550:
        /* <DEDUP_REMOVED lines=17> */
.L_x_17554:
        /* <DEDUP_REMOVED lines=12> */
.L_x_17555:
        /* <DEDUP_REMOVED lines=43> */
.L_x_17553:
        /* <DEDUP_REMOVED lines=22> */
.L_x_17557:
        /* <DEDUP_REMOVED lines=12> */
.L_x_17558:
        /* <DEDUP_REMOVED lines=43> */
.L_x_17556:
        /* <DEDUP_REMOVED lines=17> */
.L_x_17560:
        /* <DEDUP_REMOVED lines=12> */
.L_x_17561:
        /* <DEDUP_REMOVED lines=43> */
.L_x_17559:
        /* <DEDUP_REMOVED lines=22> */
.L_x_17563:
        /* <DEDUP_REMOVED lines=12> */
.L_x_17564:
        /* <DEDUP_REMOVED lines=38> */
[----:B------:R-:W-:Y:S02]  /*226f0*/  LOP3.LUT R0, R168, UR23, R165, 0x96, !PT ;  /* 0x00000017a8007c12 */ /* 0x000fe4000f8e96a5 */
[----:B------:R-:W-:Y:S01]  /*22700*/  MOV R151, R164 ;  /* 0x000000a400977202 */ /* 0x000fe20000000f00 */
[----:B------:R-:W-:-:S04]  /*22710*/  IMAD.WIDE.U32 R164, R2, -0x326172a9, RZ ;  /* 0xcd9e8d5702a47825 */ /* 0x000fc800078e00ff */
[----:B------:R-:W-:Y:S01]  /*22720*/  IMAD.MOV.U32 R4, RZ, RZ, R164 ;  /* 0x000000ffff047224 */ /* 0x000fe200078e00a4 */
[----:B------:R-:W-:-:S07]  /*22730*/  LOP3.LUT R2, R166, UR33, R165, 0x96, !PT ;  /* 0x00000021a6027c12 */ /* 0x000fce000f8e96a5 */
.L_x_17562:
        /* <DEDUP_REMOVED lines=17> */
.L_x_17566:
        /* <DEDUP_REMOVED lines=14> */
.L_x_17567:
        /* <DEDUP_REMOVED lines=43> */
.L_x_17565:
[----:B------:R-:W-:Y:S02]  /*22be0*/  I2FP.F32.U32 R139, R139 ;  /* 0x0000008b008b7245 */ /* 0x000fe40000201000 */
[----:B------:R-:W-:-:S03]  /*22bf0*/  FSEL R144, R144, RZ, P5 ;  /* 0x000000ff90907208 */ /* 0x000fc60002800000 */
[----:B------:R-:W-:Y:S01]  /*22c00*/  FFMA.FTZ R139, R139, R148, 1.1641532182693481445e-10 ;  /* 0x2f0000008b8b7423 */ /* 0x000fe20000010094 */
[----:B------:R-:W-:-:S04]  /*22c10*/  HADD2.F32 R148, -RZ, R55.H1_H1 ;  /* 0x30000037ff947230 */ /* 0x000fc80000004100 */
[----:B------:R-:W-:Y:S01]  /*22c20*/  FSETP.GTU.FTZ.AND P6, PT, R139, UR4, PT ;  /* 0x000000048b007c0b */ /* 0x000fe2000bfdc000 */
[----:B------:R-:W-:-:S05]  /*22c30*/  FMUL.FTZ R148, R148, UR5 ;  /* 0x0000000594947c20 */ /* 0x000fca0008410000 */
[----:B------:R-:W-:Y:S02]  /*22c40*/  FSEL R139, R148, RZ, !P6 ;  /* 0x000000ff948b7208 */ /* 0x000fe40007000000 */
[----:B------:R-:W-:-:S03]  /*22c50*/  SEL R148, RZ, 0x1, P6 ;  /* 0x00000001ff947807 */ /* 0x000fc60003000000 */
[--C-:B------:R-:W-:Y:S01]  /*22c60*/  FADD.FTZ R139, R139, R144.reuse ;  /* 0x000000908b8b7221 */ /* 0x100fe20000010000 */
[----:B------:R-:W-:-:S03]  /*22c70*/  PRMT R144, R148, 0x7610, R144 ;  /* 0x0000761094907816 */ /* 0x000fc60000000090 */
[----:B------:R-:W-:Y:S01]  /*22c80*/  @P1 FADD.FTZ R139, R47, R139 ;  /* 0x0000008b2f8b1221 */ /* 0x000fe20000010000 */
[----:B------:R-:W-:Y:S06]  /*22c90*/  BRA `(.L_x_17568) ;  /* 0x0000002400907947 */ /* 0x000fec0003800000 */
.L_x_17519:
        /* <DEDUP_REMOVED lines=15> */
.L_x_17570:
        /* <DEDUP_REMOVED lines=12> */
.L_x_17571:
        /* <DEDUP_REMOVED lines=41> */
[----:B------:R-:W-:Y:S01]  /*230e0*/  IMAD.MOV.U32 R10, RZ, RZ, RZ ;  /* 0x000000ffff0a7224 */ /* 0x000fe200078e00ff */
[----:B------:R-:W-:-:S07]  /*230f0*/  MOV R8, R149 ;  /* 0x0000009500087202 */ /* 0x000fce0000000f00 */
.L_x_17569:
        /* <DEDUP_REMOVED lines=18> */
.L_x_17573:
        /* <DEDUP_REMOVED lines=12> */
.L_x_17574:
        /* <DEDUP_REMOVED lines=43> */
.L_x_17572:
        /* <DEDUP_REMOVED lines=18> */
.L_x_17576:
        /* <DEDUP_REMOVED lines=12> */
.L_x_17577:
        /* <DEDUP_REMOVED lines=43> */
.L_x_17575:
        /* <DEDUP_REMOVED lines=18> */
.L_x_17579:
        /* <DEDUP_REMOVED lines=12> */
.L_x_17580:
        /* <DEDUP_REMOVED lines=43> */
.L_x_17578:
        /* <DEDUP_REMOVED lines=18> */
.L_x_17582:
        /* <DEDUP_REMOVED lines=12> */
.L_x_17583:
        /* <DEDUP_REMOVED lines=43> */
.L_x_17581:
        /* <DEDUP_REMOVED lines=16> */
.L_x_17585:
        /* <DEDUP_REMOVED lines=12> */
.L_x_17586:
        /* <DEDUP_REMOVED lines=43> */
.L_x_17584:
        /* <DEDUP_REMOVED lines=16> */
.L_x_17588:
        /* <DEDUP_REMOVED lines=12> */
.L_x_17589:
        /* <DEDUP_REMOVED lines=43> */
.L_x_17587:
        /* <DEDUP_REMOVED lines=16> */
.L_x_17591:
        /* <DEDUP_REMOVED lines=12> */
.L_x_17592:
        /* <DEDUP_REMOVED lines=43> */
.L_x_17590:
        /* <DEDUP_REMOVED lines=37> */
.L_x_17568:
        /* <DEDUP_REMOVED lines=42> */
.L_x_17593:
        /* <DEDUP_REMOVED lines=152> */
.L_x_17595:
[----:B------:R-:W-:Y:S05]  /*25f00*/  BSYNC.RECONVERGENT B0 ;  /* 0x0000000000007941 */ /* 0x000fea0003800200 */
.L_x_17594:
        /* <DEDUP_REMOVED lines=14> */
.L_x_17597:
[----:B------:R-:W-:Y:S05]  /*25ff0*/  BSYNC.RECONVERGENT B0 ;  /* 0x0000000000007941 */ /* 0x000fea0003800200 */
.L_x_17596:
        /* <DEDUP_REMOVED lines=24> */
[-C--:B------:R-:W-:Y:S02]  /*26180*/  IADD3 R164, PT, PT, R159, R166.reuse, RZ ;  /* 0x000000a69fa47210 */ /* 0x080fe40007ffe0ff */
[----:B------:R-:W-:Y:S01]  /*26190*/  I2FP.F32.S32 R166, R166 ;  /* 0x000000a600a67245 */ /* 0x000fe20000201400 */
[----:B------:R-:W0:Y:S01]  /*261a0*/  SHFL.DOWN PT, R165, R160, 0x1, 0x1f ;  /* 0x08201f00a0a57f89 */ /* 0x000e2200000e0000 */
[----:B------:R-:W-:-:S03]  /*261b0*/  I2FP.F32.S32 R164, R164 ;  /* 0x000000a400a47245 */ /* 0x000fc60000201400 */
[----:B------:R-:W1:Y:S03]  /*261c0*/  SHFL.DOWN PT, R162, R163, 0x1, 0x1f ;  /* 0x08201f00a3a27f89 */ /* 0x000e6600000e0000 */
        /* <DEDUP_REMOVED lines=11> */
[----:B------:R-:W-:Y:S01]  /*26280*/  IMAD.U32 R161, RZ, RZ, UR18 ;  /* 0x00000012ffa17e24 */ /* 0x000fe2000f8e00ff */
[----:B------:R-:W-:Y:S01]  /*26290*/  MOV R165, UR18 ;  /* 0x0000001200a57c02 */ /* 0x000fe20008000f00 */
        /* <DEDUP_REMOVED lines=90> */
[----:B------:R-:W-:Y:S01]  /*26840*/  F2FP.F16.F32.PACK_AB R11, R9, R11 ;  /* 0x0000000b090b723e */ /* 0x000fe200000000ff */
[C---:B0-----:R-:W-:Y:S01]  /*26850*/  FMUL.FTZ R161, R148.reuse, R8 ;  /* 0x0000000894a17220 */ /* 0x041fe20000410000 */
[----:B------:R-:W-:Y:S01]  /*26860*/  FFMA.FTZ R8, R41, R129, R89 ;  /* 0x0000008129087223 */ /* 0x000fe20000010059 */
[----:B------:R-:W-:Y:S01]  /*26870*/  FMUL.FTZ R160, R148, R19 ;  /* 0x0000001394a07220 */ /* 0x000fe20000410000 */
[----:B------:R-:W-:Y:S01]  /*26880*/  FFMA.FTZ R9, R38, R134, R94 ;  /* 0x0000008626097223 */ /* 0x000fe2000001005e */
[----:B------:R-:W-:Y:S01]  /*26890*/  FFMA.FTZ R12, R39, R135, R95 ;  /* 0x00000087270c7223 */ /* 0x000fe2000001005f */
[----:B------:R-:W-:Y:S01]  /*268a0*/  F2FP.F16.F32.PACK_AB R13, R18, R13 ;  /* 0x0000000d120d723e */ /* 0x000fe200000000ff */
[C---:B------:R-:W-:Y:S01]  /*268b0*/  FMUL.FTZ R36, R148.reuse, R36 ;  /* 0x0000002494247220 */ /* 0x040fe20000410000 */
[----:B------:R-:W-:Y:S01]  /*268c0*/  FMUL.FTZ R37, R148, R37 ;  /* 0x0000002594257220 */ /* 0x000fe20000410000 */
[----:B------:R-:W-:Y:S01]  /*268d0*/  F2FP.F16.F32.PACK_AB R15, R14, R15 ;  /* 0x0000000f0e0f723e */ /* 0x000fe200000000ff */
        /* <DEDUP_REMOVED lines=13> */
[----:B------:R-:W-:Y:S01]  /*269b0*/  F2FP.F16.F32.PACK_AB R10, R8, R10 ;  /* 0x0000000a080a723e */ /* 0x000fe200000000ff */
[C---:B------:R-:W-:Y:S01]  /*269c0*/  FMUL.FTZ R136, R148.reuse, R136 ;  /* 0x0000008894887220 */ /* 0x040fe20000410000 */
[C---:B------:R-:W-:Y:S01]  /*269d0*/  FMUL.FTZ R137, R148.reuse, R137 ;  /* 0x0000008994897220 */ /* 0x040fe20000410000 */
[C---:B------:R-:W-:Y:S01]  /*269e0*/  FMUL.FTZ R138, R148.reuse, R138 ;  /* 0x0000008a948a7220 */ /* 0x040fe20000410000 */
[----:B------:R-:W-:Y:S01]  /*269f0*/  FMUL.FTZ R139, R148, R139 ;  /* 0x0000008b948b7220 */ /* 0x000fe20000410000 */
[----:B------:R-:W-:Y:S01]  /*26a00*/  FFMA.FTZ R8, R36, R132, R92 ;  /* 0x0000008424087223 */ /* 0x000fe2000001005c */
[----:B------:R-:W-:Y:S01]  /*26a10*/  FFMA.FTZ R37, R37, R133, R93 ;  /* 0x0000008525257223 */ /* 0x000fe2000001005d */
[----:B------:R-:W-:Y:S01]  /*26a20*/  F2FP.F16.F32.PACK_AB R9, R12, R9 ;  /* 0x000000090c09723e */ /* 0x000fe200000000ff */
        /* <DEDUP_REMOVED lines=31> */
[----:B------:R-:W-:Y:S01]  /*26c20*/  IMAD.WIDE.U32 R170, R158, 0x10, R170 ;  /* 0x000000109eaa7825 */ /* 0x000fe200078e00aa */
        /* <DEDUP_REMOVED lines=9> */
[----:B------:R-:W-:-:S05]  /*26cc0*/  F2FP.F16.F32.PACK_AB R24, R163, R24 ;  /* 0x00000018a318723e */ /* 0x000fca00000000ff */
[----:B------:R0:W-:Y:S01]  /*26cd0*/  STG.E.128 desc[UR8][R170.64], R24 ;  /* 0x00000018aa007986 */ /* 0x0001e2000c101d08 */
[----:B------:R-:W-:Y:S05]  /*26ce0*/  BRA.U !UP0, `(.L_x_17598) ;  /* 0xfffffd9d089c7547 */ /* 0x000fea000b83ffff */
[----:B------:R-:W-:Y:S05]  /*26cf0*/  EXIT ;  /* 0x000000000000794d */ /* 0x000fea0003800000 */
.L_x_17599:
        /* <DEDUP_REMOVED lines=16> */
.L_x_22363:


//--------------------- .text._ZN10layer_norm31ln_parallel_residual_fwd_kernelINS_13Kernel_traitsI6__halfffffjLj5120ELj1ELj1ELj4ELj16ENS_18Kernel_traits_baseILj5120ES2_ffffjLj128EEEEELb0ELb0ELb0EEEvNS_9FwdParamsE --------------------------
	.section	.text._ZN10layer_norm31ln_parallel_residual_fwd_kernelINS_13Kernel_traitsI6__halfffffjLj5120ELj1ELj1ELj4ELj16ENS_18Kernel_traits_baseILj5120ES2_ffffjLj128EEEEELb0ELb0ELb0EEEvNS_9FwdParamsE,"ax",@progbits
	.align	128
        .global         _ZN10layer_norm31ln_parallel_residual_fwd_kernelINS_13Kernel_traitsI6__halfffffjLj5120ELj1ELj1ELj4ELj16ENS_18Kernel_traits_baseILj5120ES2_ffffjLj128EEEEELb0ELb0ELb0EEEvNS_9FwdParamsE
        .type           _ZN10layer_norm31ln_parallel_residual_fwd_kernelINS_13Kernel_traitsI6__halfffffjLj5120ELj1ELj1ELj4ELj16ENS_18Kernel_traits_baseILj5120ES2_ffffjLj128EEEEELb0ELb0ELb0EEEvNS_9FwdParamsE,@function
        .size           _ZN10layer_norm31ln_parallel_residual_fwd_kernelINS_13Kernel_traitsI6__halfffffjLj5120ELj1ELj1ELj4ELj16ENS_18Kernel_traits_baseILj5120ES2_ffffjLj128EEEEELb0ELb0ELb0EEEvNS_9FwdParamsE,(.L_x_22364 - _ZN10layer_norm31ln_parallel_residual_fwd_kernelINS_13Kernel_traitsI6__halfffffjLj5120ELj1ELj1ELj4ELj16ENS_18Kernel_traits_baseILj5120ES2_ffffjLj128EEEEELb0ELb0ELb0EEEvNS_9FwdParamsE)
        .other          _ZN10layer_norm31ln_parallel_residual_fwd_kernelINS_13Kernel_traitsI6__halfffffjLj5120ELj1ELj1ELj4ELj16ENS_18Kernel_traits_baseILj5120ES2_ffffjLj128EEEEELb0ELb0ELb0EEEvNS_9FwdParamsE,@"STO_CUDA_ENTRY STV_DEFAULT"
_ZN10layer_norm31ln_parallel_residual_fwd_kernelINS_13Kernel_traitsI6__halfffffjLj5120ELj1ELj1ELj4ELj16ENS_18Kernel_traits_baseILj5120ES2_ffffjLj128EEEEELb0ELb0ELb0EEEvNS_9FwdParamsE:
.text._ZN10layer_norm31ln_parallel_residual_fwd_kernelINS_13Kernel_traitsI6__halfffffjLj5120ELj1ELj1ELj4ELj16ENS_18Kernel_traits_baseILj5120ES2_ffffjLj128EEEEELb0ELb0ELb0EEEvNS_9FwdParamsE:
        /* <DEDUP_REMOVED lines=29> */
[----:B------:R-:W3:Y:S08]  /*01d0*/  LDC.64 R28, c[0x0][0x3d8] ;  /* 0x0000f600ff1c7b82 */ /* 0x000ef00000000a00 */
[----:B------:R-:W4:Y:S08]  /*01e0*/  LDC.64 R30, c[0x0][0x3d0] ;  /* 0x0000f400ff1e7b82 */ /* 0x000f300000000a00 */
[----:B------:R-:W4:Y:S01]  /*01f0*/  LDC.64 R32, c[0x0][0x3d8] ;  /* 0x0000f600ff207b82 */ /* 0x000f220000000a00 */
[----:B------:R-:W-:Y:S01]  /*0200*/  ISETP.GE.U32.AND P5, PT, R0, 0x200, PT ;  /* 0x000002000000780c */ /* 0x000fe20003fa6070 */
[----:B0-----:R-:W-:-:S04]  /*0210*/  @P2 IMAD.WIDE.U32 R2, R65, 0x8, R2 ;  /* 0x0000000841022825 */ /* 0x001fc800078e0002 */
[C---:B-1----:R-:W-:Y:S01]  /*0220*/  @P2 IMAD.WIDE.U32 R24, R65.reuse, 0x8, R24 ;  /* 0x0000000841182825 */ /* 0x042fe200078e0018 */
[----:B------:R-:W-:Y:S01]  /*0230*/  @P2 IADD3 R65, PT, PT, R65, 0x80, RZ ;  /* 0x0000008041412810 */ /* 0x000fe20007ffe0ff */
[----:B------:R-:W0:Y:S08]  /*0240*/  LDC.64 R34, c[0x0][0x3d0] ;  /* 0x0000f400ff227b82 */ /* 0x000e300000000a00 */
[----:B------:R-:W1:Y:S01]  /*0250*/  LDC.64 R36, c[0x0][0x3d8] ;  /* 0x0000f600ff247b82 */ /* 0x000e620000000a00 */
[----:B------:R-:W-:Y:S01]  /*0260*/  ISETP.GE.U32.AND P1, PT, R0, 0x280, PT ;  /* 0x000002800000780c */ /* 0x000fe20003f26070 */
[----:B--2---:R-:W-:-:S06]  /*0270*/  @P6 IMAD.WIDE.U32 R26, R65, 0x8, R26 ;  /* 0x00000008411a6825 */ /* 0x004fcc00078e001a */
[----:B------:R-:W2:Y:S01]  /*0280*/  LDC.64 R38, c[0x0][0x3d0] ;  /* 0x0000f400ff267b82 */ /* 0x000ea20000000a00 */
[----:B---3--:R-:W-:-:S07]  /*0290*/  @P6 IMAD.WIDE.U32 R28, R65, 0x8, R28 ;  /* 0x00000008411c6825 */ /* 0x008fce00078e001c */
[----:B------:R-:W3:Y:S01]  /*02a0*/  LDC.64 R40, c[0x0][0x3d8] ;  /* 0x0000f600ff287b82 */ /* 0x000ee20000000a00 */
[----:B------:R-:W-:Y:S01]  /*02b0*/  @P6 IADD3 R65, PT, PT, R65, 0x80, RZ ;  /* 0x0000008041416810 */ /* 0x000fe20007ffe0ff */
[----:B------:R0:W5:Y:S01]  /*02c0*/  @P6 LDG.E.64 R12, desc[UR8][R26.64] ;  /* 0x000000081a0c6981 */ /* 0x000162000c1e1b00 */
[----:B------:R-:W-:-:S05]  /*02d0*/  ISETP.GE.U32.AND P4, PT, R0, 0x300, PT ;  /* 0x000003000000780c */ /* 0x000fca0003f86070 */
[----:B------:R-:W3:Y:S01]  /*02e0*/  LDC.64 R42, c[0x0][0x3d0] ;  /* 0x0000f400ff2a7b82 */ /* 0x000ee20000000a00 */
[C---:B----4-:R-:W-:Y:S01]  /*02f0*/  @P5 IMAD.WIDE.U32 R30, R65.reuse, 0x8, R30 ;  /* 0x00000008411e5825 */ /* 0x050fe200078e001e */
[----:B------:R4:W5:Y:S06]  /*0300*/  @P2 LDG.E.64 R8, desc[UR8][R2.64] ;  /* 0x0000000802082981 */ /* 0x00096c000c1e1b00 */
[----:B------:R-:W3:Y:S01]  /*0310*/  LDC.64 R84, c[0x0][0x3d8] ;  /* 0x0000f600ff547b82 */ /* 0x000ee20000000a00 */
[C---:B------:R-:W-:Y:S01]  /*0320*/  @P5 IMAD.WIDE.U32 R32, R65.reuse, 0x8, R32 ;  /* 0x0000000841205825 */ /* 0x040fe200078e0020 */
[----:B------:R-:W-:Y:S01]  /*0330*/  @P5 IADD3 R65, PT, PT, R65, 0x80, RZ ;  /* 0x0000008041415810 */ /* 0x000fe20007ffe0ff */
[----:B------:R3:W5:Y:S05]  /*0340*/  @P2 LDG.E.64 R10, desc[UR8][R24.64] ;  /* 0x00000008180a2981 */ /* 0x00076a000c1e1b00 */
[----:B------:R-:W3:Y:S01]  /*0350*/  LDC.64 R86, c[0x0][0x3d0] ;  /* 0x0000f400ff567b82 */ /* 0x000ee20000000a00 */
[----:B------:R-:W-:Y:S01]  /*0360*/  ISETP.GE.U32.AND P3, PT, R0, 0x380, PT ;  /* 0x000003800000780c */ /* 0x000fe20003f66070 */
[C---:B0-----:R-:W-:Y:S01]  /*0370*/  @P1 IMAD.WIDE.U32 R34, R65.reuse, 0x8, R34 ;  /* 0x0000000841221825 */ /* 0x041fe200078e0022 */
[----:B------:R-:W-:Y:S01]  /*0380*/  @P2 CS2R R60, SRZ ;  /* 0x00000000003c2805 */ /* 0x000fe2000001ff00 */
[----:B------:R0:W5:Y:S04]  /*0390*/  @P6 LDG.E.64 R6, desc[UR8][R28.64] ;  /* 0x000000081c066981 */ /* 0x000168000c1e1b00 */
[----:B------:R-:W0:Y:S01]  /*03a0*/  LDC.64 R26, c[0x0][0x3d8] ;  /* 0x0000f600ff1a7b82 */ /* 0x000e220000000a00 */
[C---:B-1----:R-:W-:Y:S01]  /*03b0*/  @P1 IMAD.WIDE.U32 R36, R65.reuse, 0x8, R36 ;  /* 0x0000000841241825 */ /* 0x042fe200078e0024 */
[----:B------:R-:W-:-:S06]  /*03c0*/  @P1 IADD3 R65, PT, PT, R65, 0x80, RZ ;  /* 0x0000008041411810 */ /* 0x000fcc0007ffe0ff */
[----:B------:R-:W1:Y:S01]  /*03d0*/  LDC.64 R88, c[0x0][0x3d8] ;  /* 0x0000f600ff587b82 */ /* 0x000e620000000a00 */
[----:B------:R-:W-:Y:S01]  /*03e0*/  ISETP.GE.U32.AND P2, PT, R0, 0x400, PT ;  /* 0x000004000000780c */ /* 0x000fe20003f46070 */
[C---:B--2---:R-:W-:Y:S01]  /*03f0*/  @P4 IMAD.WIDE.U32 R38, R65.reuse, 0x8, R38 ;  /* 0x0000000841264825 */ /* 0x044fe200078e0026 */
[----:B------:R-:W-:Y:S01]  /*0400*/  @P6 CS2R R58, SRZ ;  /* 0x00000000003a6805 */ /* 0x000fe2000001ff00 */
[----:B------:R2:W5:Y:S04]  /*0410*/  @P5 LDG.E.64 R14, desc[UR8][R30.64] ;  /* 0x000000081e0e5981 */ /* 0x000568000c1e1b00 */
[----:B----4-:R-:W4:Y:S01]  /*0420*/  LDC.64 R2, c[0x0][0x3d0] ;  /* 0x0000f400ff027b82 */ /* 0x010f220000000a00 */
[C---:B---3--:R-:W-:Y:S01]  /*0430*/  @P4 IMAD.WIDE.U32 R40, R65.reuse, 0x8, R40 ;  /* 0x0000000841284825 */ /* 0x048fe200078e0028 */
[----:B------:R-:W5:Y:S06]  /*0440*/  @P5 LDG.E.64 R16, desc[UR8][R32.64] ;  /* 0x0000000820105981 */ /* 0x000f6c000c1e1b00 */
[----:B------:R-:W3:Y:S01]  /*0450*/  LDC.64 R24, c[0x0][0x3d8] ;  /* 0x0000f600ff187b82 */ /* 0x000ee20000000a00 */
[----:B------:R-:W-:-:S02]  /*0460*/  @P4 IADD3 R65, PT, PT, R65, 0x80, RZ ;  /* 0x0000008041414810 */ /* 0x000fc40007ffe0ff */
[----:B------:R-:W-:Y:S02]  /*0470*/  @P5 CS2R R56, SRZ ;  /* 0x0000000000385805 */ /* 0x000fe4000001ff00 */
[----:B------:R-:W-:Y:S02]  /*0480*/  ISETP.GE.U32.AND P6, PT, R0, 0x480, PT ;  /* 0x000004800000780c */ /* 0x000fe40003fc6070 */
[----:B------:R-:W-:Y:S02]  /*0490*/  @P0 CS2R R54, SRZ ;  /* 0x0000000000360805 */ /* 0x000fe4000001ff00 */
[----:B------:R-:W-:Y:S01]  /*04a0*/  @P1 CS2R R52, SRZ ;  /* 0x0000000000341805 */ /* 0x000fe2000001ff00 */
[C---:B------:R-:W-:Y:S01]  /*04b0*/  @P3 IMAD.WIDE.U32 R42, R65.reuse, 0x8, R42 ;  /* 0x00000008412a3825 */ /* 0x040fe200078e002a */
[----:B------:R-:W-:Y:S01]  /*04c0*/  @P4 CS2R R50, SRZ ;  /* 0x0000000000324805 */ /* 0x000fe2000001ff00 */
[----:B0-----:R-:W0:Y:S01]  /*04d0*/  LDC.64 R28, c[0x0][0x3d0] ;  /* 0x0000f400ff1c7b82 */ /* 0x001e220000000a00 */
[----:B------:R-:W-:Y:S01]  /*04e0*/  @P3 CS2R R48, SRZ ;  /* 0x0000000000303805 */ /* 0x000fe2000001ff00 */
[C---:B------:R-:W-:Y:S01]  /*04f0*/  @P3 IMAD.WIDE.U32 R84, R65.reuse, 0x8, R84 ;  /* 0x0000000841543825 */ /* 0x040fe200078e0054 */
[----:B------:R-:W-:-:S02]  /*0500*/  @P3 IADD3 R65, PT, PT, R65, 0x80, RZ ;  /* 0x0000008041413810 */ /* 0x000fc40007ffe0ff */
[----:B------:R-:W-:Y:S01]  /*0510*/  @P2 CS2R R44, SRZ ;  /* 0x00000000002c2805 */ /* 0x000fe2000001ff00 */
[----:B------:R-:W5:Y:S02]  /*0520*/  @P1 LDG.E.64 R18, desc[UR8][R34.64] ;  /* 0x0000000822121981 */ /* 0x000f64000c1e1b00 */
[C---:B------:R-:W-:Y:S02]  /*0530*/  @P2 IMAD.WIDE.U32 R86, R65.reuse, 0x8, R86 ;  /* 0x0000000841562825 */ /* 0x040fe400078e0056 */
[----:B------:R-:W5:Y:S02]  /*0540*/  @P3 LDG.E.64 R70, desc[UR8][R84.64] ;  /* 0x0000000854463981 */ /* 0x000f64000c1e1b00 */
[C---:B------:R-:W-:Y:S01]  /*0550*/  @P2 IMAD.WIDE.U32 R26, R65.reuse, 0x8, R26 ;  /* 0x00000008411a2825 */ /* 0x040fe200078e001a */
[----:B------:R-:W-:Y:S01]  /*0560*/  @P2 IADD3 R65, PT, PT, R65, 0x80, RZ ;  /* 0x0000008041412810 */ /* 0x000fe20007ffe0ff */
[----:B------:R-:W5:Y:S02]  /*0570*/  @P2 LDG.E.64 R72, desc[UR8][R86.64] ;  /* 0x0000000856482981 */ /* 0x000f64000c1e1b00 */
[----:B----4-:R-:W-:Y:S01]  /*0580*/  @P0 IMAD.WIDE.U32 R2, R63, 0x8, R2 ;  /* 0x000000083f020825 */ /* 0x010fe200078e0002 */
[----:B--2---:R-:W-:Y:S01]  /*0590*/  MOV R30, R58 ;  /* 0x0000003a001e7202 */ /* 0x004fe20000000f00 */
[----:B------:R2:W5:Y:S02]  /*05a0*/  @P1 LDG.E.64 R20, desc[UR8][R36.64] ;  /* 0x0000000824141981 */ /* 0x000564000c1e1b00 */
[----:B-1----:R-:W-:-:S02]  /*05b0*/  @P6 IMAD.WIDE.U32 R88, R65, 0x8, R88 ;  /* 0x0000000841586825 */ /* 0x002fc400078e0058 */
[----:B------:R-:W5:Y:S02]  /*05c0*/  @P0 LDG.E.64 R80, desc[UR8][R2.64] ;  /* 0x0000000802500981 */ /* 0x000f64000c1e1b00 */
[----:B---3--:R-:W-:Y:S02]  /*05d0*/  @P0 IMAD.WIDE.U32 R24, R63, 0x8, R24 ;  /* 0x000000083f180825 */ /* 0x008fe400078e0018 */
[----:B------:R-:W5:Y:S04]  /*05e0*/  @P6 LDG.E.64 R78, desc[UR8][R88.64] ;  /* 0x00000008584e6981 */ /* 0x000f68000c1e1b00 */
[----:B------:R-:W5:Y:S01]  /*05f0*/  @P0 LDG.E.64 R82, desc[UR8][R24.64] ;  /* 0x0000000818520981 */ /* 0x000f62000c1e1b00 */
[----:B------:R-:W-:Y:S01]  /*0600*/  ISETP.GE.U32.AND P5, PT, R0, 0x500, PT ;  /* 0x000005000000780c */ /* 0x000fe20003fa6070 */
[----:B0-----:R-:W-:Y:S01]  /*0610*/  @P6 IMAD.WIDE.U32 R28, R65, 0x8, R28 ;  /* 0x00000008411c6825 */ /* 0x001fe200078e001c */
[----:B------:R-:W-:Y:S01]  /*0620*/  @P6 CS2R R46, SRZ ;  /* 0x00000000002e6805 */ /* 0x000fe2000001ff00 */
[----:B------:R0:W5:Y:S01]  /*0630*/  @P4 LDG.E.64 R22, desc[UR8][R38.64] ;  /* 0x0000000826164981 */ /* 0x000162000c1e1b00 */
[----:B--2---:R-:W-:-:S02]  /*0640*/  MOV R36, R50 ;  /* 0x0000003200247202 */ /* 0x004fc40000000f00 */
[----:B------:R-:W-:Y:S01]  /*0650*/  MOV R37, R51 ;  /* 0x0000003300257202 */ /* 0x000fe20000000f00 */
[----:B------:R1:W5:Y:S01]  /*0660*/  @P4 LDG.E.64 R66, desc[UR8][R40.64] ;  /* 0x0000000828424981 */ /* 0x000362000c1e1b00 */
[----:B------:R-:W-:Y:S02]  /*0670*/  MOV R34, R52 ;  /* 0x0000003400227202 */ /* 0x000fe40000000f00 */
[----:B------:R-:W-:Y:S01]  /*0680*/  MOV R35, R53 ;  /* 0x0000003500237202 */ /* 0x000fe20000000f00 */
[----:B------:R2:W5:Y:S01]  /*0690*/  @P3 LDG.E.64 R68, desc[UR8][R42.64] ;  /* 0x000000082a443981 */ /* 0x000562000c1e1b00 */
[----:B------:R-:W-:Y:S02]  /*06a0*/  MOV R32, R56 ;  /* 0x0000003800207202 */ /* 0x000fe40000000f00 */
[----:B0-----:R-:W-:Y:S01]  /*06b0*/  MOV R38, R48 ;  /* 0x0000003000267202 */ /* 0x001fe20000000f00 */
[----:B------:R-:W5:Y:S01]  /*06c0*/  @P2 LDG.E.64 R74, desc[UR8][R26.64] ;  /* 0x000000081a4a2981 */ /* 0x000f62000c1e1b00 */
[----:B------:R-:W-:-:S02]  /*06d0*/  MOV R39, R49 ;  /* 0x0000003100277202 */ /* 0x000fc40000000f00 */
[----:B-1----:R-:W-:Y:S01]  /*06e0*/  MOV R40, R44 ;  /* 0x0000002c00287202 */ /* 0x002fe20000000f00 */
[----:B------:R0:W5:Y:S01]  /*06f0*/  @P6 LDG.E.64 R76, desc[UR8][R28.64] ;  /* 0x000000081c4c6981 */ /* 0x000162000c1e1b00 */
[----:B------:R-:W-:Y:S02]  /*0700*/  MOV R41, R45 ;  /* 0x0000002d00297202 */ /* 0x000fe40000000f00 */
[----:B--2---:R-:W-:Y:S02]  /*0710*/  MOV R42, R46 ;  /* 0x0000002e002a7202 */ /* 0x004fe40000000f00 */
[----:B------:R-:W-:Y:S02]  /*0720*/  MOV R43, R47 ;  /* 0x0000002f002b7202 */ /* 0x000fe40000000f00 */
[----:B------:R-:W-:Y:S02]  /*0730*/  MOV R33, R57 ;  /* 0x0000003900217202 */ /* 0x000fe40000000f00 */
[----:B------:R-:W-:-:S02]  /*0740*/  MOV R31, R59 ;  /* 0x0000003b001f7202 */ /* 0x000fc40000000f00 */
[----:B0-----:R-:W-:Y:S02]  /*0750*/  MOV R28, R60 ;  /* 0x0000003c001c7202 */ /* 0x001fe40000000f00 */
[----:B------:R-:W-:Y:S02]  /*0760*/  MOV R29, R61 ;  /* 0x0000003d001d7202 */ /* 0x000fe40000000f00 */
[----:B------:R-:W-:Y:S02]  /*0770*/  MOV R26, R54 ;  /* 0x00000036001a7202 */ /* 0x000fe40000000f00 */
[----:B------:R-:W-:Y:S02]  /*0780*/  MOV R27, R55 ;  /* 0x00000037001b7202 */ /* 0x000fe40000000f00 */
[----:B------:R-:W-:Y:S01]  /*0790*/  @P6 IADD3 R65, PT, PT, R65, 0x80, RZ ;  /* 0x0000008041416810 */ /* 0x000fe20007ffe0ff */
[----:B------:R-:W-:Y:S06]  /*07a0*/  @!P5 BRA `(.L_x_17603) ;  /* 0x00000018007cd947 */ /* 0x000fec0003800000 */
[----:B------:R-:W0:Y:S08]  /*07b0*/  LDC.64 R84, c[0x0][0x3d0] ;  /* 0x0000f400ff547b82 */ /* 0x000e300000000a00 */
[----:B------:R-:W1:Y:S01]  /*07c0*/  LDC.64 R86, c[0x0][0x3d8] ;  /* 0x0000f600ff567b82 */ /* 0x000e620000000a00 */
[----:B0-----:R-:W-:-:S06]  /*07d0*/  IMAD.WIDE.U32 R84, R65, 0x8, R84 ;  /* 0x0000000841547825 */ /* 0x001fcc00078e0054 */
[----:B------:R-:W5:Y:S01]  /*07e0*/  LDG.E.64 R84, desc[UR8][R84.64] ;  /* 0x0000000854547981 */ /* 0x000f62000c1e1b00 */
[----:B-1----:R-:W-:-:S06]  /*07f0*/  IMAD.WIDE.U32 R86, R65, 0x8, R86 ;  /* 0x0000000841567825 */ /* 0x002fcc00078e0056 */
[----:B------:R-:W5:Y:S01]  /*0800*/  LDG.E.64 R86, desc[UR8][R86.64] ;  /* 0x0000000856567981 */ /* 0x000f62000c1e1b00 */
[----:B------:R-:W-:Y:S02]  /*0810*/  CS2R R24, SRZ ;  /* 0x0000000000187805 */ /* 0x000fe4000001ff00 */
[----:B------:R-:W-:Y:S02]  /*0820*/  CS2R R2, SRZ ;  /* 0x0000000000027805 */ /* 0x000fe4000001ff00 */
[----:B------:R-:W-:Y:S02]  /*0830*/  MOV R42, R46 ;  /* 0x0000002e002a7202 */ /* 0x000fe40000000f00 */
[----:B------:R-:W-:Y:S02]  /*0840*/  MOV R43, R47 ;  /* 0x0000002f002b7202 */ /* 0x000fe40000000f00 */
[----:B------:R-:W-:Y:S02]  /*0850*/  MOV R40, R44 ;  /* 0x0000002c00287202 */ /* 0x000fe40000000f00 */
[----:B------:R-:W-:-:S02]  /*0860*/  MOV R41, R45 ;  /* 0x0000002d00297202 */ /* 0x000fc40000000f00 */
[----:B------:R-:W-:Y:S02]  /*0870*/  MOV R38, R48 ;  /* 0x0000003000267202 */ /* 0x000fe40000000f00 */
[----:B------:R-:W-:Y:S02]  /*0880*/  MOV R39, R49 ;  /* 0x0000003100277202 */ /* 0x000fe40000000f00 */
        /* <DEDUP_REMOVED lines=11> */
[----:B------:R-:W-:Y:S01]  /*0940*/  MOV R27, R55 ;  /* 0x00000037001b7202 */ /* 0x000fe20000000f00 */
[----:B------:R-:W-:Y:S06]  /*0950*/  BRA `(.L_x_17603) ;  /* 0x0000001800107947 */ /* 0x000fec0003800000 */
.L_x_17602:
[C---:B------:R-:W-:Y:S01]  /*0960*/  ISETP.GE.U32.AND P2, PT, R0.reuse, 0x100, PT ;  /* 0x000001000000780c */ /* 0x040fe20003f46070 */
[----:B------:R-:W0:Y:S01]  /*0970*/  LDC.64 R2, c[0x0][0x3d0] ;  /* 0x0000f400ff027b82 */ /* 0x000e220000000a00 */
[C---:B------:R-:W-:Y:S02]  /*0980*/  ISETP.GE.U32.AND P6, PT, R0.reuse, 0x180, PT ;  /* 0x000001800000780c */ /* 0x040fe40003fc6070 */
[C---:B------:R-:W-:Y:S02]  /*0990*/  ISETP.GE.U32.AND P0, PT, R0.reuse, 0x80, PT ;  /* 0x000000800000780c */ /* 0x040fe40003f06070 */
[C---:B------:R-:W-:Y:S02]  /*09a0*/  ISETP.GE.U32.AND P5, PT, R0.reuse, 0x200, PT ;  /* 0x000002000000780c */ /* 0x040fe40003fa6070 */
[----:B------:R-:W-:Y:S01]  /*09b0*/  MOV R65, R63 ;  /* 0x0000003f00417202 */ /* 0x000fe20000000f00 */
[----:B------:R-:W1:Y:S08]  /*09c0*/  LDC.64 R24, c[0x0][0x3d8] ;  /* 0x0000f600ff187b82 */ /* 0x000e700000000a00 */
[----:B------:R-:W2:Y:S01]  /*09d0*/  @P2 LDC.64 R84, c[0x0][0x440] ;  /* 0x00011000ff542b82 */ /* 0x000ea20000000a00 */
[----:B------:R-:W-:-:S02]  /*09e0*/  ISETP.GE.U32.AND P1, PT, R0, 0x280, PT ;  /* 0x000002800000780c */ /* 0x000fc40003f26070 */
[----:B------:R-:W-:-:S05]  /*09f0*/  @P0 LOP3.LUT R65, R63, 0x80, RZ, 0xfc, !PT ;  /* 0x000000803f410812 */ /* 0x000fca00078efcff */
[----:B------:R-:W3:Y:S01]  /*0a00*/  LDC.64 R86, c[0x0][0x3d0] ;  /* 0x0000f400ff567b82 */ /* 0x000ee20000000a00 */
[----:B0-----:R-:W-:-:S07]  /*0a10*/  @P2 IMAD.WIDE.U32 R2, R65, 0x8, R2 ;  /* 0x0000000841022825 */ /* 0x001fce00078e0002 */
[----:B------:R-:W0:Y:S01]  /*0a20*/  LDC.64 R88, c[0x0][0x3d8] ;  /* 0x0000f600ff587b82 */ /* 0x000e220000000a00 */
[C---:B-1----:R-:W-:Y:S01]  /*0a30*/  @P2 IMAD.WIDE.U32 R24, R65.reuse, 0x8, R24 ;  /* 0x0000000841182825 */ /* 0x042fe200078e0018 */
[----:B------:R-:W-:Y:S01]  /*0a40*/  ISETP.GE.U32.AND P4, PT, R0, 0x300, PT ;  /* 0x000003000000780c */ /* 0x000fe20003f86070 */
[----:B------:R1:W5:Y:S05]  /*0a50*/  @P2 LDG.E.64 R8, desc[UR8][R2.64] ;  /* 0x0000000802082981 */ /* 0x00036a000c1e1b00 */
[----:B------:R-:W4:Y:S01]  /*0a60*/  LDC.64 R92, c[0x0][0x3d0] ;  /* 0x0000f400ff5c7b82 */ /* 0x000f220000000a00 */
[----:B------:R1:W5:Y:S01]  /*0a70*/  @P2 LDG.E.64 R10, desc[UR8][R24.64] ;  /* 0x00000008180a2981 */ /* 0x000362000c1e1b00 */
[----:B--2---:R-:W-:-:S06]  /*0a80*/  @P2 IMAD.WIDE.U32 R84, R65, 0x8, R84 ;  /* 0x0000000841542825 */ /* 0x004fcc00078e0054 */
[----:B------:R-:W2:Y:S01]  /*0a90*/  LDC.64 R94, c[0x0][0x3d8] ;  /* 0x0000f600ff5e7b82 */ /* 0x000ea20000000a00 */
[----:B------:R-:W-:Y:S01]  /*0aa0*/  ISETP.GE.U32.AND P3, PT, R0, 0x380, PT ;  /* 0x000003800000780c */ /* 0x000fe20003f66070 */
[----:B------:R-:W5:Y:S01]  /*0ab0*/  @P2 LD.E.64 R28, desc[UR8][R84.64] ;  /* 0x00000008541c2980 */ /* 0x000f62000c101b00 */
[----:B------:R-:W-:-:S05]  /*0ac0*/  @P2 IADD3 R65, PT, PT, R65, 0x80, RZ ;  /* 0x0000008041412810 */ /* 0x000fca0007ffe0ff */
[----:B------:R-:W4:Y:S01]  /*0ad0*/  @P6 LDC.64 R90, c[0x0][0x440] ;  /* 0x00011000ff5a6b82 */ /* 0x000f220000000a00 */
[----:B------:R-:W-:Y:S01]  /*0ae0*/  @P2 CS2R R60, SRZ ;  /* 0x00000000003c2805 */ /* 0x000fe2000001ff00 */
[----:B---3--:R-:W-:-:S06]  /*0af0*/  @P6 IMAD.WIDE.U32 R86, R65, 0x8, R86 ;  /* 0x0000000841566825 */ /* 0x008fcc00078e0056 */
[----:B------:R-:W3:Y:S01]  /*0b00*/  @P5 LDC.64 R96, c[0x0][0x440] ;  /* 0x00011000ff605b82 */ /* 0x000ee20000000a00 */
[----:B0-----:R-:W-:Y:S01]  /*0b10*/  @P6 IMAD.WIDE.U32 R88, R65, 0x8, R88 ;  /* 0x0000000841586825 */ /* 0x001fe200078e0058 */
[----:B------:R-:W-:Y:S01]  /*0b20*/  ISETP.GE.U32.AND P2, PT, R0, 0x400, PT ;  /* 0x000004000000780c */ /* 0x000fe20003f46070 */
[----:B------:R0:W5:Y:S01]  /*0b30*/  @P6 LDG.E.64 R12, desc[UR8][R86.64] ;  /* 0x00000008560c6981 */ /* 0x000162000c1e1b00 */
[----:B------:R-:W-:-:S03]  /*0b40*/  @P6 CS2R R58, SRZ ;  /* 0x00000000003a6805 */ /* 0x000fc6000001ff00 */
[----:B------:R-:W5:Y:S01]  /*0b50*/  @P6 LDG.E.64 R6, desc[UR8][R88.64] ;  /* 0x0000000858066981 */ /* 0x000f62000c1e1b00 */
[----:B-1----:R-:W0:Y:S08]  /*0b60*/  LDC.64 R2, c[0x0][0x3d0] ;  /* 0x0000f400ff027b82 */ /* 0x002e300000000a00 */
[----:B------:R-:W1:Y:S01]  /*0b70*/  LDC.64 R24, c[0x0][0x3d8] ;  /* 0x0000f600ff187b82 */ /* 0x000e620000000a00 */
[----:B----4-:R-:W-:-:S07]  /*0b80*/  @P6 IMAD.WIDE.U32 R90, R65, 0x8, R90 ;  /* 0x00000008415a6825 */ /* 0x010fce00078e005a */
[----:B------:R-:W4:Y:S01]  /*0b90*/  @P1 LDC.64 R98, c[0x0][0x440] ;  /* 0x00011000ff621b82 */ /* 0x000f220000000a00 */
[----:B------:R0:W5:Y:S01]  /*0ba0*/  @P6 LD.E.64 R30, desc[UR8][R90.64] ;  /* 0x000000085a1e6980 */ /* 0x000162000c101b00 */
[----:B------:R-:W-:-:S06]  /*0bb0*/  @P6 IADD3 R65, PT, PT, R65, 0x80, RZ ;  /* 0x0000008041416810 */ /* 0x000fcc0007ffe0ff */
[----:B------:R-:W4:Y:S01]  /*0bc0*/  LDC.64 R100, c[0x0][0x3d0] ;  /* 0x0000f400ff647b82 */ /* 0x000f220000000a00 */
[----:B------:R-:W-:-:S07]  /*0bd0*/  ISETP.GE.U32.AND P6, PT, R0, 0x480, PT ;  /* 0x000004800000780c */ /* 0x000fce0003fc6070 */
[----:B------:R-:W4:Y:S08]  /*0be0*/  LDC.64 R102, c[0x0][0x3d8] ;  /* 0x0000f600ff667b82 */ /* 0x000f300000000a00 */
[----:B------:R-:W4:Y:S01]  /*0bf0*/  @P4 LDC.64 R104, c[0x0][0x440] ;  /* 0x00011000ff684b82 */ /* 0x000f220000000a00 */
[----:B------:R-:W-:-:S07]  /*0c00*/  @P5 IMAD.WIDE.U32 R92, R65, 0x8, R92 ;  /* 0x00000008415c5825 */ /* 0x000fce00078e005c */
[----:B------:R-:W4:Y:S01]  /*0c10*/  LDC.64 R106, c[0x0][0x3d0] ;  /* 0x0000f400ff6a7b82 */ /* 0x000f220000000a00 */
[C---:B--2---:R-:W-:Y:S01]  /*0c20*/  @P5 IMAD.WIDE.U32 R94, R65.reuse, 0x8, R94 ;  /* 0x00000008415e5825 */ /* 0x044fe200078e005e */
[----:B------:R2:W5:Y:S06]  /*0c30*/  @P5 LDG.E.64 R14, desc[UR8][R92.64] ;  /* 0x000000085c0e5981 */ /* 0x00056c000c1e1b00 */
[----:B------:R-:W2:Y:S01]  /*0c40*/  LDC.64 R108, c[0x0][0x3d8] ;  /* 0x0000f600ff6c7b82 */ /* 0x000ea20000000a00 */
[C---:B---3--:R-:W-:Y:S01]  /*0c50*/  @P5 IMAD.WIDE.U32 R96, R65.reuse, 0x8, R96 ;  /* 0x0000000841605825 */ /* 0x048fe200078e0060 */
[----:B------:R-:W-:Y:S01]  /*0c60*/  @P5 IADD3 R65, PT, PT, R65, 0x80, RZ ;  /* 0x0000008041415810 */ /* 0x000fe20007ffe0ff */
[----:B------:R3:W5:Y:S05]  /*0c70*/  @P5 LDG.E.64 R16, desc[UR8][R94.64] ;  /* 0x000000085e105981 */ /* 0x00076a000c1e1b00 */
[----:B------:R-:W3:Y:S01]  /*0c80*/  @P3 LDC.64 R110, c[0x0][0x440] ;  /* 0x00011000ff6e3b82 */ /* 0x000ee20000000a00 */
[C---:B0-----:R-:W-:Y:S01]  /*0c90*/  @P1 IMAD.WIDE.U32 R86, R65.reuse, 0x8, R2 ;  /* 0x0000000841561825 */ /* 0x041fe200078e0002 */
[----:B------:R0:W5:Y:S06]  /*0ca0*/  @P5 LD.E.64 R32, desc[UR8][R96.64] ;  /* 0x0000000860205980 */ /* 0x00016c000c101b00 */
[----:B------:R-:W0:Y:S01]  /*0cb0*/  LDC.64 R90, c[0x0][0x3d0] ;  /* 0x0000f400ff5a7b82 */ /* 0x000e220000000a00 */
[C---:B-1----:R-:W-:Y:S01]  /*0cc0*/  @P1 IMAD.WIDE.U32 R88, R65.reuse, 0x8, R24 ;  /* 0x0000000841581825 */ /* 0x042fe200078e0018 */
[----:B------:R1:W5:Y:S06]  /*0cd0*/  @P1 LDG.E.64 R18, desc[UR8][R86.64] ;  /* 0x0000000856121981 */ /* 0x00036c000c1e1b00 */
[----:B------:R-:W1:Y:S01]  /*0ce0*/  LDC.64 R112, c[0x0][0x3d8] ;  /* 0x0000f600ff707b82 */ /* 0x000e620000000a00 */
[----:B----4-:R-:W-:-:S07]  /*0cf0*/  @P1 IMAD.WIDE.U32 R98, R65, 0x8, R98 ;  /* 0x0000000841621825 */ /* 0x010fce00078e0062 */
[----:B------:R-:W4:Y:S01]  /*0d00*/  @P2 LDC.64 R114, c[0x0][0x440] ;  /* 0x00011000ff722b82 */ /* 0x000f220000000a00 */
[----:B------:R-:W-:Y:S01]  /*0d10*/  @P1 IADD3 R65, PT, PT, R65, 0x80, RZ ;  /* 0x0000008041411810 */ /* 0x000fe20007ffe0ff */
[----:B------:R0:W5:Y:S06]  /*0d20*/  @P1 LDG.E.64 R20, desc[UR8][R88.64] ;  /* 0x0000000858141981 */ /* 0x00016c000c1e1b00 */
[----:B------:R-:W4:Y:S01]  /*0d30*/  LDC.64 R116, c[0x0][0x3d0] ;  /* 0x0000f400ff747b82 */ /* 0x000f220000000a00 */
[C---:B------:R-:W-:Y:S01]  /*0d40*/  @P4 IMAD.WIDE.U32 R100, R65.reuse, 0x8, R100 ;  /* 0x0000000841644825 */ /* 0x040fe200078e0064 */
[----:B------:R0:W5:Y:S06]  /*0d50*/  @P1 LD.E.64 R34, desc[UR8][R98.64] ;  /* 0x0000000862221980 */ /* 0x00016c000c101b00 */
[----:B------:R-:W4:Y:S01]  /*0d60*/  LDC.64 R118, c[0x0][0x3d8] ;  /* 0x0000f600ff767b82 */ /* 0x000f220000000a00 */
[C---:B------:R-:W-:Y:S01]  /*0d70*/  @P4 IMAD.WIDE.U32 R102, R65.reuse, 0x8, R102 ;  /* 0x0000000841664825 */ /* 0x040fe200078e0066 */
[----:B------:R0:W5:Y:S06]  /*0d80*/  @P4 LDG.E.64 R22, desc[UR8][R100.64] ;  /* 0x0000000864164981 */ /* 0x00016c000c1e1b00 */
[----:B------:R-:W4:Y:S01]  /*0d90*/  LDC.64 R24, c[0x0][0x3d0] ;  /* 0x0000f400ff187b82 */ /* 0x000f220000000a00 */
[----:B------:R-:W-:-:S07]  /*0da0*/  @P4 IMAD.WIDE.U32 R104, R65, 0x8, R104 ;  /* 0x0000000841684825 */ /* 0x000fce00078e0068 */
[----:B------:R-:W4:Y:S01]  /*0db0*/  LDC.64 R84, c[0x0][0x3d8] ;  /* 0x0000f600ff547b82 */ /* 0x000f220000000a00 */
[----:B------:R-:W-:Y:S01]  /*0dc0*/  @P4 IADD3 R65, PT, PT, R65, 0x80, RZ ;  /* 0x0000008041414810 */ /* 0x000fe20007ffe0ff */
[----:B------:R0:W5:Y:S06]  /*0dd0*/  @P4 LDG.E.64 R66, desc[UR8][R102.64] ;  /* 0x0000000866424981 */ /* 0x00016c000c1e1b00 */
[----:B------:R-:W4:Y:S08]  /*0de0*/  @P6 LDC.64 R120, c[0x0][0x440] ;  /* 0x00011000ff786b82 */ /* 0x000f300000000a00 */
[----:B------:R-:W4:Y:S01]  /*0df0*/  @P0 LDC.64 R2, c[0x0][0x440] ;  /* 0x00011000ff020b82 */ /* 0x000f220000000a00 */
[C---:B------:R-:W-:Y:S01]  /*0e00*/  @P3 IMAD.WIDE.U32 R106, R65.reuse, 0x8, R106 ;  /* 0x00000008416a3825 */ /* 0x040fe200078e006a */
[----:B------:R0:W5:Y:S03]  /*0e10*/  @P4 LD.E.64 R36, desc[UR8][R104.64] ;  /* 0x0000000868244980 */ /* 0x000166000c101b00 */
[C---:B--2---:R-:W-:Y:S01]  /*0e20*/  @P3 IMAD.WIDE.U32 R108, R65.reuse, 0x8, R108 ;  /* 0x00000008416c3825 */ /* 0x044fe200078e006c */
[----:B------:R2:W5:Y:S03]  /*0e30*/  @P3 LDG.E.64 R68, desc[UR8][R106.64] ;  /* 0x000000086a443981 */ /* 0x000566000c1e1b00 */
[C---:B---3--:R-:W-:Y:S01]  /*0e40*/  @P3 IMAD.WIDE.U32 R110, R65.reuse, 0x8, R110 ;  /* 0x00000008416e3825 */ /* 0x048fe200078e006e */
[----:B------:R-:W-:Y:S01]  /*0e50*/  @P3 IADD3 R65, PT, PT, R65, 0x80, RZ ;  /* 0x0000008041413810 */ /* 0x000fe20007ffe0ff */
[----:B------:R2:W5:Y:S04]  /*0e60*/  @P3 LDG.E.64 R70, desc[UR8][R108.64] ;  /* 0x000000086c463981 */ /* 0x000568000c1e1b00 */
[C---:B0-----:R-:W-:Y:S01]  /*0e70*/  @P2 IMAD.WIDE.U32 R90, R65.reuse, 0x8, R90 ;  /* 0x00000008415a2825 */ /* 0x041fe200078e005a */
[----:B------:R2:W5:Y:S03]  /*0e80*/  @P3 LD.E.64 R38, desc[UR8][R110.64] ;  /* 0x000000086e263980 */ /* 0x000566000c101b00 */
[C---:B-1----:R-:W-:Y:S01]  /*0e90*/  @P2 IMAD.WIDE.U32 R112, R65.reuse, 0x8, R112 ;  /* 0x0000000841702825 */ /* 0x042fe200078e0070 */
[----:B------:R2:W5:Y:S03]  /*0ea0*/  @P2 LDG.E.64 R72, desc[UR8][R90.64] ;  /* 0x000000085a482981 */ /* 0x000566000c1e1b00 */
[C---:B----4-:R-:W-:Y:S01]  /*0eb0*/  @P2 IMAD.WIDE.U32 R114, R65.reuse, 0x8, R114 ;  /* 0x0000000841722825 */ /* 0x050fe200078e0072 */
[----:B------:R-:W-:Y:S01]  /*0ec0*/  @P2 IADD3 R65, PT, PT, R65, 0x80, RZ ;  /* 0x0000008041412810 */ /* 0x000fe20007ffe0ff */
[----:B------:R2:W5:Y:S02]  /*0ed0*/  @P2 LDG.E.64 R74, desc[UR8][R112.64] ;  /* 0x00000008704a2981 */ /* 0x000564000c1e1b00 */
[----:B------:R-:W-:-:S02]  /*0ee0*/  @P0 IMAD.WIDE.U32 R24, R63, 0x8, R24 ;  /* 0x000000083f180825 */ /* 0x000fc400078e0018 */
[----:B------:R2:W5:Y:S02]  /*0ef0*/  @P2 LD.E.64 R40, desc[UR8][R114.64] ;  /* 0x0000000872282980 */ /* 0x000564000c101b00 */
[C---:B------:R-:W-:Y:S02]  /*0f00*/  @P6 IMAD.WIDE.U32 R116, R65.reuse, 0x8, R116 ;  /* 0x0000000841746825 */ /* 0x040fe400078e0074 */
[----:B------:R2:W5:Y:S02]  /*0f10*/  @P0 LDG.E.64 R80, desc[UR8][R24.64] ;  /* 0x0000000818500981 */ /* 0x000564000c1e1b00 */
[----:B------:R-:W-:Y:S02]  /*0f20*/  @P6 IMAD.WIDE.U32 R118, R65, 0x8, R118 ;  /* 0x0000000841766825 */ /* 0x000fe400078e0076 */
[----:B------:R2:W5:Y:S02]  /*0f30*/  @P6 LDG.E.64 R76, desc[UR8][R116.64] ;  /* 0x00000008744c6981 */ /* 0x000564000c1e1b00 */
[----:B------:R-:W-:-:S02]  /*0f40*/  @P0 IMAD.WIDE.U32 R84, R63, 0x8, R84 ;  /* 0x000000083f540825 */ /* 0x000fc400078e0054 */
[----:B------:R2:W5:Y:S02]  /*0f50*/  @P6 LDG.E.64 R78, desc[UR8][R118.64] ;  /* 0x00000008764e6981 */ /* 0x000564000c1e1b00 */
[----:B------:R-:W-:Y:S02]  /*0f60*/  @P6 IMAD.WIDE.U32 R120, R65, 0x8, R120 ;  /* 0x0000000841786825 */ /* 0x000fe400078e0078 */
[----:B------:R2:W5:Y:S02]  /*0f70*/  @P0 LDG.E.64 R82, desc[UR8][R84.64] ;  /* 0x0000000854520981 */ /* 0x000564000c1e1b00 */
[----:B------:R-:W-:Y:S02]  /*0f80*/  @P0 IMAD.WIDE.U32 R2, R63, 0x8, R2 ;  /* 0x000000083f020825 */ /* 0x000fe400078e0002 */
[----:B------:R2:W5:Y:S04]  /*0f90*/  @P6 LD.E.64 R42, desc[UR8][R120.64] ;  /* 0x00000008782a6980 */ /* 0x000568000c101b00 */
[----:B------:R2:W5:Y:S01]  /*0fa0*/  @P0 LD.E.64 R26, desc[UR8][R2.64] ;  /* 0x00000008021a0980 */ /* 0x000562000c101b00 */
[----:B------:R-:W-:-:S02]  /*0fb0*/  @P5 CS2R R56, SRZ ;  /* 0x0000000000385805 */ /* 0x000fc4000001ff00 */
[----:B------:R-:W-:Y:S02]  /*0fc0*/  ISETP.GE.U32.AND P5, PT, R0, 0x500, PT ;  /* 0x000005000000780c */ /* 0x000fe40003fa6070 */
[----:B------:R-:W-:Y:S02]  /*0fd0*/  @P0 CS2R R54, SRZ ;  /* 0x0000000000360805 */ /* 0x000fe4000001ff00 */
[----:B------:R-:W-:Y:S02]  /*0fe0*/  @P1 CS2R R52, SRZ ;  /* 0x0000000000341805 */ /* 0x000fe4000001ff00 */
[----:B------:R-:W-:Y:S02]  /*0ff0*/  @P4 CS2R R50, SRZ ;  /* 0x0000000000324805 */ /* 0x000fe4000001ff00 */
[----:B------:R-:W-:Y:S02]  /*1000*/  @P3 CS2R R48, SRZ ;  /* 0x0000000000303805 */ /* 0x000fe4000001ff00 */
[----:B------:R-:W-:-:S02]  /*1010*/  @P2 CS2R R44, SRZ ;  /* 0x00000000002c2805 */ /* 0x000fc4000001ff00 */
[----:B------:R-:W-:Y:S02]  /*1020*/  @P6 CS2R R46, SRZ ;  /* 0x00000000002e6805 */ /* 0x000fe4000001ff00 */
[----:B------:R-:W-:Y:S01]  /*1030*/  @P6 IADD3 R65, PT, PT, R65, 0x80, RZ ;  /* 0x0000008041416810 */ /* 0x000fe20007ffe0ff */
[----:B--2---:R-:W-:Y:S06]  /*1040*/  @!P5 BRA `(.L_x_17603) ;  /* 0x000000100054d947 */ /* 0x004fec0003800000 */
[----:B------:R-:W0:Y:S08]  /*1050*/  LDC.64 R84, c[0x0][0x3d0] ;  /* 0x0000f400ff547b82 */ /* 0x000e300000000a00 */
[----:B------:R-:W1:Y:S08]  /*1060*/  LDC.64 R86, c[0x0][0x3d8] ;  /* 0x0000f600ff567b82 */ /* 0x000e700000000a00 */
[----:B------:R-:W2:Y:S01]  /*1070*/  LDC.64 R2, c[0x0][0x440] ;  /* 0x00011000ff027b82 */ /* 0x000ea20000000a00 */
[----:B0-----:R-:W-:-:S06]  /*1080*/  IMAD.WIDE.U32 R84, R65, 0x8, R84 ;  /* 0x0000000841547825 */ /* 0x001fcc00078e0054 */
[----:B------:R-:W5:Y:S01]  /*1090*/  LDG.E.64 R84, desc[UR8][R84.64] ;  /* 0x0000000854547981 */ /* 0x000f62000c1e1b00 */
[----:B-1----:R-:W-:-:S06]  /*10a0*/  IMAD.WIDE.U32 R86, R65, 0x8, R86 ;  /* 0x0000000841567825 */ /* 0x002fcc00078e0056 */
[----:B------:R-:W5:Y:S01]  /*10b0*/  LDG.E.64 R86, desc[UR8][R86.64] ;  /* 0x0000000856567981 */ /* 0x000f62000c1e1b00 */
[----:B--2---:R-:W-:-:S06]  /*10c0*/  IMAD.WIDE.U32 R2, R65, 0x8, R2 ;  /* 0x0000000841027825 */ /* 0x004fcc00078e0002 */
[----:B------:R-:W5:Y:S01]  /*10d0*/  LD.E.64 R2, desc[UR8][R2.64] ;  /* 0x0000000802027980 */ /* 0x000f62000c101b00 */
[----:B------:R-:W-:Y:S01]  /*10e0*/  CS2R R24, SRZ ;  /* 0x0000000000187805 */ /* 0x000fe2000001ff00 */
[----:B------:R-:W-:Y:S06]  /*10f0*/  BRA `(.L_x_17603) ;  /* 0x0000001000287947 */ /* 0x000fec0003800000 */
.L_x_17601:
        /* <DEDUP_REMOVED lines=12> */
[----:B------:R-:W2:Y:S01]  /*11c0*/  @P1 LDC.64 R24, c[0x0][0x438] ;  /* 0x00010e00ff181b82 */ /* 0x000ea20000000a00 */
[----:B------:R-:W-:-:S07]  /*11d0*/  @P0 LOP3.LUT R65, R63, 0x80, RZ, 0xfc, !PT ;  /* 0x000000803f410812 */ /* 0x000fce00078efcff */
[----:B------:R-:W3:Y:S01]  /*11e0*/  @P1 LDC.64 R86, c[0x0][0x440] ;  /* 0x00011000ff561b82 */ /* 0x000ee20000000a00 */
[----:B0-----:R-:W-:-:S07]  /*11f0*/  @P1 IMAD.WIDE.U32 R2, R65, 0x8, R2 ;  /* 0x0000000841021825 */ /* 0x001fce00078e0002 */
[----:B------:R-:W0:Y:S01]  /*1200*/  LDC.64 R88, c[0x0][0x3d0] ;  /* 0x0000f400ff587b82 */ /* 0x000e220000000a00 */
[----:B-1----:R-:W-:-:S07]  /*1210*/  @P1 IMAD.WIDE.U32 R84, R65, 0x8, R84 ;  /* 0x0000000841541825 */ /* 0x002fce00078e0054 */
[----:B------:R-:W1:Y:S01]  /*1220*/  LDC.64 R92, c[0x0][0x3d8] ;  /* 0x0000f600ff5c7b82 */ /* 0x000e620000000a00 */
[----:B------:R-:W-:Y:S01]  /*1230*/  ISETP.GE.U32.AND P3, PT, R0, 0x300, PT ;  /* 0x000003000000780c */ /* 0x000fe20003f66070 */
[----:B------:R4:W5:Y:S01]  /*1240*/  @P1 LDG.E.64 R8, desc[UR8][R2.64] ;  /* 0x0000000802081981 */ /* 0x000962000c1e1b00 */
[----:B--2---:R-:W-:-:S03]  /*1250*/  @P1 IMAD.WIDE.U32 R24, R65, 0x8, R24 ;  /* 0x0000000841181825 */ /* 0x004fc600078e0018 */
[----:B------:R2:W5:Y:S02]  /*1260*/  @P1 LDG.E.64 R10, desc[UR8][R84.64] ;  /* 0x00000008540a1981 */ /* 0x000564000c1e1b00 */
[----:B------:R-:W2:Y:S01]  /*1270*/  @P6 LDC.64 R90, c[0x0][0x438] ;  /* 0x00010e00ff5a6b82 */ /* 0x000ea20000000a00 */
[C---:B---3--:R-:W-:Y:S01]  /*1280*/  @P1 IMAD.WIDE.U32 R86, R65.reuse, 0x8, R86 ;  /* 0x0000000841561825 */ /* 0x048fe200078e0056 */
[----:B------:R3:W5:Y:S01]  /*1290*/  @P1 LD.E.64 R60, desc[UR8][R24.64] ;  /* 0x00000008183c1980 */ /* 0x000762000c101b00 */
[----:B------:R-:W-:-:S05]  /*12a0*/  @P1 IADD3 R65, PT, PT, R65, 0x80, RZ ;  /* 0x0000008041411810 */ /* 0x000fca0007ffe0ff */
[----:B------:R-:W3:Y:S01]  /*12b0*/  LDC.64 R96, c[0x0][0x3d0] ;  /* 0x0000f400ff607b82 */ /* 0x000ee20000000a00 */
[----:B------:R3:W5:Y:S07]  /*12c0*/  @P1 LD.E.64 R28, desc[UR8][R86.64] ;  /* 0x00000008561c1980 */ /* 0x00076e000c101b00 */
[----:B------:R-:W3:Y:S08]  /*12d0*/  LDC.64 R100, c[0x0][0x3d8] ;  /* 0x0000f600ff647b82 */ /* 0x000ef00000000a00 */
[----:B------:R-:W3:Y:S08]  /*12e0*/  LDC.64 R104, c[0x0][0x3d0] ;  /* 0x0000f400ff687b82 */ /* 0x000ef00000000a00 */
[----:B------:R-:W3:Y:S01]  /*12f0*/  LDC.64 R106, c[0x0][0x3d8] ;  /* 0x0000f600ff6a7b82 */ /* 0x000ee20000000a00 */
[----:B------:R-:W-:Y:S01]  /*1300*/  ISETP.GE.U32.AND P2, PT, R0, 0x380, PT ;  /* 0x000003800000780c */ /* 0x000fe20003f46070 */
[----:B0-----:R-:W-:-:S04]  /*1310*/  @P6 IMAD.WIDE.U32 R88, R65, 0x8, R88 ;  /* 0x0000000841586825 */ /* 0x001fc800078e0058 */
[C---:B-1----:R-:W-:Y:S02]  /*1320*/  @P6 IMAD.WIDE.U32 R92, R65.reuse, 0x8, R92 ;  /* 0x00000008415c6825 */ /* 0x042fe400078e005c */
[----:B------:R-:W0:Y:S08]  /*1330*/  @P6 LDC.64 R94, c[0x0][0x440] ;  /* 0x00011000ff5e6b82 */ /* 0x000e300000000a00 */
[----:B------:R-:W1:Y:S08]  /*1340*/  @P5 LDC.64 R98, c[0x0][0x438] ;  /* 0x00010e00ff625b82 */ /* 0x000e700000000a00 */
[----:B------:R-:W1:Y:S08]  /*1350*/  @P5 LDC.64 R102, c[0x0][0x440] ;  /* 0x00011000ff665b82 */ /* 0x000e700000000a00 */
[----:B----4-:R-:W4:Y:S08]  /*1360*/  @P4 LDC.64 R2, c[0x0][0x438] ;  /* 0x00010e00ff024b82 */ /* 0x010f300000000a00 */
[----:B--2---:R-:W2:Y:S01]  /*1370*/  @P4 LDC.64 R84, c[0x0][0x440] ;  /* 0x00011000ff544b82 */ /* 0x004ea20000000a00 */
[----:B------:R-:W-:-:S07]  /*1380*/  @P6 IMAD.WIDE.U32 R90, R65, 0x8, R90 ;  /* 0x00000008415a6825 */ /* 0x000fce00078e005a */
[----:B---3--:R-:W3:Y:S01]  /*1390*/  LDC.64 R24, c[0x0][0x3d0] ;  /* 0x0000f400ff187b82 */ /* 0x008ee20000000a00 */
[C---:B0-----:R-:W-:Y:S01]  /*13a0*/  @P6 IMAD.WIDE.U32 R94, R65.reuse, 0x8, R94 ;  /* 0x00000008415e6825 */ /* 0x041fe200078e005e */
[----:B------:R-:W-:Y:S01]  /*13b0*/  @P6 IADD3 R65, PT, PT, R65, 0x80, RZ ;  /* 0x0000008041416810 */ /* 0x000fe20007ffe0ff */
[----:B------:R4:W5:Y:S05]  /*13c0*/  @P6 LDG.E.64 R12, desc[UR8][R88.64] ;  /* 0x00000008580c6981 */ /* 0x00096a000c1e1b00 */
[----:B------:R-:W0:Y:S01]  /*13d0*/  @P3 LDC.64 R86, c[0x0][0x438] ;  /* 0x00010e00ff563b82 */ /* 0x000e220000000a00 */
[C---:B------:R-:W-:Y:S01]  /*13e0*/  ISETP.GE.U32.AND P1, PT, R0.reuse, 0x400, PT ;  /* 0x000004000000780c */ /* 0x040fe20003f26070 */
[C---:B------:R-:W-:Y:S01]  /*13f0*/  @P5 IMAD.WIDE.U32 R96, R65.reuse, 0x8, R96 ;  /* 0x0000000841605825 */ /* 0x040fe200078e0060 */
[----:B------:R-:W5:Y:S03]  /*1400*/  @P6 LDG.E.64 R6, desc[UR8][R92.64] ;  /* 0x000000085c066981 */ /* 0x000f66000c1e1b00 */
[C---:B-1----:R-:W-:Y:S01]  /*1410*/  @P5 IMAD.WIDE.U32 R98, R65.reuse, 0x8, R98 ;  /* 0x0000000841625825 */ /* 0x042fe200078e0062 */
[----:B------:R2:W5:Y:S01]  /*1420*/  @P6 LD.E.64 R58, desc[UR8][R90.64] ;  /* 0x000000085a3a6980 */ /* 0x000562000c101b00 */
[----:B------:R-:W1:Y:S02]  /*1430*/  LDC.64 R108, c[0x0][0x3d8] ;  /* 0x0000f600ff6c7b82 */ /* 0x000e640000000a00 */
[C---:B------:R-:W-:Y:S01]  /*1440*/  @P5 IMAD.WIDE.U32 R100, R65.reuse, 0x8, R100 ;  /* 0x0000000841645825 */ /* 0x040fe200078e0064 */
[----:B------:R-:W5:Y:S03]  /*1450*/  @P6 LD.E.64 R30, desc[UR8][R94.64] ;  /* 0x000000085e1e6980 */ /* 0x000f66000c101b00 */
[C---:B------:R-:W-:Y:S01]  /*1460*/  @P5 IMAD.WIDE.U32 R102, R65.reuse, 0x8, R102 ;  /* 0x0000000841665825 */ /* 0x040fe200078e0066 */
[----:B------:R-:W-:Y:S01]  /*1470*/  @P5 IADD3 R65, PT, PT, R65, 0x80, RZ ;  /* 0x0000008041415810 */ /* 0x000fe20007ffe0ff */
[----:B------:R-:W1:Y:S01]  /*1480*/  @P3 LDC.64 R110, c[0x0][0x440] ;  /* 0x00011000ff6e3b82 */ /* 0x000e620000000a00 */
[----:B------:R-:W-:Y:S01]  /*1490*/  ISETP.GE.U32.AND P6, PT, R0, 0x480, PT ;  /* 0x000004800000780c */ /* 0x000fe20003fc6070 */
[----:B------:R0:W5:Y:S02]  /*14a0*/  @P5 LDG.E.64 R14, desc[UR8][R96.64] ;  /* 0x00000008600e5981 */ /* 0x000164000c1e1b00 */
[----:B------:R-:W-:-:S02]  /*14b0*/  @P4 IMAD.WIDE.U32 R104, R65, 0x8, R104 ;  /* 0x0000000841684825 */ /* 0x000fc400078e0068 */
[----:B------:R0:W5:Y:S02]  /*14c0*/  @P5 LDG.E.64 R16, desc[UR8][R100.64] ;  /* 0x0000000864105981 */ /* 0x000164000c1e1b00 */
[----:B------:R-:W1:Y:S01]  /*14d0*/  LDC.64 R112, c[0x0][0x3d0] ;  /* 0x0000f400ff707b82 */ /* 0x000e620000000a00 */
[C---:B----4-:R-:W-:Y:S01]  /*14e0*/  @P4 IMAD.WIDE.U32 R88, R65.reuse, 0x8, R2 ;  /* 0x0000000841584825 */ /* 0x050fe200078e0002 */
[----:B------:R4:W5:Y:S03]  /*14f0*/  @P4 LDG.E.64 R18, desc[UR8][R104.64] ;  /* 0x0000000868124981 */ /* 0x000966000c1e1b00 */
[C---:B------:R-:W-:Y:S01]  /*1500*/  @P4 IMAD.WIDE.U32 R106, R65.reuse, 0x8, R106 ;  /* 0x00000008416a4825 */ /* 0x040fe200078e006a */
[----:B------:R-:W5:Y:S02]  /*1510*/  @P5 LD.E.64 R56, desc[UR8][R98.64] ;  /* 0x0000000862385980 */ /* 0x000f64000c101b00 */
[----:B------:R-:W4:Y:S01]  /*1520*/  @P2 LDC.64 R114, c[0x0][0x438] ;  /* 0x00010e00ff722b82 */ /* 0x000f220000000a00 */
[C---:B--2---:R-:W-:Y:S01]  /*1530*/  @P4 IMAD.WIDE.U32 R90, R65.reuse, 0x8, R84 ;  /* 0x00000008415a4825 */ /* 0x044fe200078e0054 */
[----:B------:R-:W-:Y:S01]  /*1540*/  @P4 IADD3 R65, PT, PT, R65, 0x80, RZ ;  /* 0x0000008041414810 */ /* 0x000fe20007ffe0ff */
[----:B------:R-:W5:Y:S05]  /*1550*/  @P4 LDG.E.64 R20, desc[UR8][R106.64] ;  /* 0x000000086a144981 */ /* 0x000f6a000c1e1b00 */
[----:B------:R-:W2:Y:S01]  /*1560*/  LDC.64 R116, c[0x0][0x3d8] ;  /* 0x0000f600ff747b82 */ /* 0x000ea20000000a00 */
[C---:B---3--:R-:W-:Y:S01]  /*1570*/  @P3 IMAD.WIDE.U32 R2, R65.reuse, 0x8, R24 ;  /* 0x0000000841023825 */ /* 0x048fe200078e0018 */
[----:B------:R-:W5:Y:S06]  /*1580*/  @P5 LD.E.64 R32, desc[UR8][R102.64] ;  /* 0x0000000866205980 */ /* 0x000f6c000c101b00 */
[----:B------:R-:W3:Y:S01]  /*1590*/  @P2 LDC.64 R118, c[0x0][0x440] ;  /* 0x00011000ff762b82 */ /* 0x000ee20000000a00 */
[C---:B0-----:R-:W-:Y:S01]  /*15a0*/  @P3 IMAD.WIDE.U32 R92, R65.reuse, 0x8, R86 ;  /* 0x00000008415c3825 */ /* 0x041fe200078e0056 */
[----:B------:R0:W5:Y:S04]  /*15b0*/  @P3 LDG.E.64 R22, desc[UR8][R2.64] ;  /* 0x0000000802163981 */ /* 0x000168000c1e1b00 */
[----:B------:R0:W5:Y:S02]  /*15c0*/  @P4 LD.E.64 R52, desc[UR8][R88.64] ;  /* 0x0000000858344980 */ /* 0x000164000c101b00 */
[----:B------:R-:W3:Y:S08]  /*15d0*/  LDC.64 R120, c[0x0][0x3d0] ;  /* 0x0000f400ff787b82 */ /* 0x000ef00000000a00 */
[----:B------:R-:W3:Y:S08]  /*15e0*/  @P1 LDC.64 R96, c[0x0][0x438] ;  /* 0x00010e00ff601b82 */ /* 0x000ef00000000a00 */
[----:B------:R-:W3:Y:S08]  /*15f0*/  LDC.64 R94, c[0x0][0x3d8] ;  /* 0x0000f600ff5e7b82 */ /* 0x000ef00000000a00 */
[----:B------:R-:W3:Y:S01]  /*1600*/  @P1 LDC.64 R100, c[0x0][0x440] ;  /* 0x00011000ff641b82 */ /* 0x000ee20000000a00 */
[C---:B-1----:R-:W-:Y:S01]  /*1610*/  @P3 IMAD.WIDE.U32 R108, R65.reuse, 0x8, R108 ;  /* 0x00000008416c3825 */ /* 0x042fe200078e006c */
[----:B------:R1:W5:Y:S06]  /*1620*/  @P4 LD.E.64 R34, desc[UR8][R90.64] ;  /* 0x000000085a224980 */ /* 0x00036c000c101b00 */
[----:B----4-:R-:W4:Y:S01]  /*1630*/  LDC.64 R104, c[0x0][0x3d0] ;  /* 0x0000f400ff687b82 */ /* 0x010f220000000a00 */
[C---:B------:R-:W-:Y:S01]  /*1640*/  @P3 IMAD.WIDE.U32 R110, R65.reuse, 0x8, R110 ;  /* 0x00000008416e3825 */ /* 0x040fe200078e006e */
[----:B------:R1:W5:Y:S06]  /*1650*/  @P3 LD.E.64 R50, desc[UR8][R92.64] ;  /* 0x000000085c323980 */ /* 0x00036c000c101b00 */
[----:B------:R-:W1:Y:S01]  /*1660*/  LDC.64 R124, c[0x0][0x3d8] ;  /* 0x0000f600ff7c7b82 */ /* 0x000e620000000a00 */
[----:B------:R-:W-:Y:S01]  /*1670*/  @P3 IADD3 R65, PT, PT, R65, 0x80, RZ ;  /* 0x0000008041413810 */ /* 0x000fe20007ffe0ff */
[----:B------:R0:W5:Y:S06]  /*1680*/  @P3 LDG.E.64 R66, desc[UR8][R108.64] ;  /* 0x000000086c423981 */ /* 0x00016c000c1e1b00 */
[----:B------:R-:W4:Y:S08]  /*1690*/  LDC.64 R24, c[0x0][0x3d0] ;  /* 0x0000f400ff187b82 */ /* 0x000f300000000a00 */
[----:B------:R-:W1:Y:S08]  /*16a0*/  LDC.64 R84, c[0x0][0x3d8] ;  /* 0x0000f600ff547b82 */ /* 0x000e700000000a00 */
[----:B------:R-:W1:Y:S08]  /*16b0*/  @P6 LDC.64 R122, c[0x0][0x438] ;  /* 0x00010e00ff7a6b82 */ /* 0x000e700000000a00 */
[----:B------:R-:W1:Y:S08]  /*16c0*/  @P6 LDC.64 R126, c[0x0][0x440] ;  /* 0x00011000ff7e6b82 */ /* 0x000e700000000a00 */
[----:B0-----:R-:W0:Y:S08]  /*16d0*/  @P0 LDC.64 R2, c[0x0][0x438] ;  /* 0x00010e00ff020b82 */ /* 0x001e300000000a00 */
[----:B------:R-:W0:Y:S01]  /*16e0*/  @P0 LDC.64 R86, c[0x0][0x440] ;  /* 0x00011000ff560b82 */ /* 0x000e220000000a00 */
[C---:B------:R-:W-:Y:S01]  /*16f0*/  @P2 IMAD.WIDE.U32 R112, R65.reuse, 0x8, R112 ;  /* 0x0000000841702825 */ /* 0x040fe200078e0070 */
[----:B------:R0:W5:Y:S03]  /*1700*/  @P3 LD.E.64 R36, desc[UR8][R110.64] ;  /* 0x000000086e243980 */ /* 0x000166000c101b00 */
[C---:B------:R-:W-:Y:S01]  /*1710*/  @P2 IMAD.WIDE.U32 R114, R65.reuse, 0x8, R114 ;  /* 0x0000000841722825 */ /* 0x040fe200078e0072 */
[----:B------:R0:W5:Y:S03]  /*1720*/  @P2 LDG.E.64 R68, desc[UR8][R112.64] ;  /* 0x0000000870442981 */ /* 0x000166000c1e1b00 */
[C---:B--2---:R-:W-:Y:S01]  /*1730*/  @P2 IMAD.WIDE.U32 R116, R65.reuse, 0x8, R116 ;  /* 0x0000000841742825 */ /* 0x044fe200078e0074 */
[----:B------:R2:W5:Y:S03]  /*1740*/  @P2 LD.E.64 R48, desc[UR8][R114.64] ;  /* 0x0000000872302980 */ /* 0x000566000c101b00 */
[C---:B---3--:R-:W-:Y:S01]  /*1750*/  @P2 IMAD.WIDE.U32 R118, R65.reuse, 0x8, R118 ;  /* 0x0000000841762825 */ /* 0x048fe200078e0076 */
[----:B------:R-:W-:Y:S01]  /*1760*/  @P2 IADD3 R65, PT, PT, R65, 0x80, RZ ;  /* 0x0000008041412810 */ /* 0x000fe20007ffe0ff */
[----:B------:R2:W5:Y:S04]  /*1770*/  @P2 LDG.E.64 R70, desc[UR8][R116.64] ;  /* 0x0000000874462981 */ /* 0x000568000c1e1b00 */
[C---:B------:R-:W-:Y:S01]  /*1780*/  @P1 IMAD.WIDE.U32 R120, R65.reuse, 0x8, R120 ;  /* 0x0000000841781825 */ /* 0x040fe200078e0078 */
[----:B------:R2:W5:Y:S03]  /*1790*/  @P2 LD.E.64 R38, desc[UR8][R118.64] ;  /* 0x0000000876262980 */ /* 0x000566000c101b00 */
[C---:B------:R-:W-:Y:S01]  /*17a0*/  @P1 IMAD.WIDE.U32 R96, R65.reuse, 0x8, R96 ;  /* 0x0000000841601825 */ /* 0x040fe200078e0060 */
[----:B------:R2:W5:Y:S03]  /*17b0*/  @P1 LDG.E.64 R72, desc[UR8][R120.64] ;  /* 0x0000000878481981 */ /* 0x000566000c1e1b00 */
[C---:B------:R-:W-:Y:S01]  /*17c0*/  @P1 IMAD.WIDE.U32 R94, R65.reuse, 0x8, R94 ;  /* 0x00000008415e1825 */ /* 0x040fe200078e005e */
[----:B------:R2:W5:Y:S03]  /*17d0*/  @P1 LD.E.64 R44, desc[UR8][R96.64] ;  /* 0x00000008602c1980 */ /* 0x000566000c101b00 */
[C---:B------:R-:W-:Y:S01]  /*17e0*/  @P1 IMAD.WIDE.U32 R100, R65.reuse, 0x8, R100 ;  /* 0x0000000841641825 */ /* 0x040fe200078e0064 */
[----:B------:R-:W-:Y:S01]  /*17f0*/  @P1 IADD3 R65, PT, PT, R65, 0x80, RZ ;  /* 0x0000008041411810 */ /* 0x000fe20007ffe0ff */
[----:B------:R2:W5:Y:S02]  /*1800*/  @P1 LDG.E.64 R74, desc[UR8][R94.64] ;  /* 0x000000085e4a1981 */ /* 0x000564000c1e1b00 */
[----:B----4-:R-:W-:-:S02]  /*1810*/  @P0 IMAD.WIDE.U32 R24, R63, 0x8, R24 ;  /* 0x000000083f180825 */ /* 0x010fc400078e0018 */
[----:B------:R2:W5:Y:S02]  /*1820*/  @P1 LD.E.64 R40, desc[UR8][R100.64] ;  /* 0x0000000864281980 */ /* 0x000564000c101b00 */
[C---:B------:R-:W-:Y:S02]  /*1830*/  @P6 IMAD.WIDE.U32 R104, R65.reuse, 0x8, R104 ;  /* 0x0000000841686825 */ /* 0x040fe400078e0068 */
[----:B------:R2:W5:Y:S02]  /*1840*/  @P0 LDG.E.64 R80, desc[UR8][R24.64] ;  /* 0x0000000818500981 */ /* 0x000564000c1e1b00 */
[----:B-1----:R-:W-:Y:S02]  /*1850*/  @P6 IMAD.WIDE.U32 R124, R65, 0x8, R124 ;  /* 0x00000008417c6825 */ /* 0x002fe400078e007c */
[----:B------:R2:W5:Y:S02]  /*1860*/  @P6 LDG.E.64 R76, desc[UR8][R104.64] ;  /* 0x00000008684c6981 */ /* 0x000564000c1e1b00 */
[----:B------:R-:W-:-:S02]  /*1870*/  @P0 IMAD.WIDE.U32 R84, R63, 0x8, R84 ;  /* 0x000000083f540825 */ /* 0x000fc400078e0054 */
[----:B------:R2:W5:Y:S02]  /*1880*/  @P6 LDG.E.64 R78, desc[UR8][R124.64] ;  /* 0x000000087c4e6981 */ /* 0x000564000c1e1b00 */
[C---:B------:R-:W-:Y:S02]  /*1890*/  @P6 IMAD.WIDE.U32 R122, R65.reuse, 0x8, R122 ;  /* 0x00000008417a6825 */ /* 0x040fe400078e007a */
[----:B------:R2:W5:Y:S02]  /*18a0*/  @P0 LDG.E.64 R82, desc[UR8][R84.64] ;  /* 0x0000000854520981 */ /* 0x000564000c1e1b00 */
[----:B------:R-:W-:Y:S02]  /*18b0*/  @P6 IMAD.WIDE.U32 R126, R65, 0x8, R126 ;  /* 0x00000008417e6825 */ /* 0x000fe400078e007e */
[----:B------:R2:W5:Y:S02]  /*18c0*/  @P6 LD.E.64 R46, desc[UR8][R122.64] ;  /* 0x000000087a2e6980 */ /* 0x000564000c101b00 */
[----:B0-----:R-:W-:-:S02]  /*18d0*/  @P0 IMAD.WIDE.U32 R2, R63, 0x8, R2 ;  /* 0x000000083f020825 */ /* 0x001fc400078e0002 */
[----:B------:R2:W5:Y:S02]  /*18e0*/  @P6 LD.E.64 R42, desc[UR8][R126.64] ;  /* 0x000000087e2a6980 */ /* 0x000564000c101b00 */
[----:B------:R-:W-:Y:S02]  /*18f0*/  @P0 IMAD.WIDE.U32 R86, R63, 0x8, R86 ;  /* 0x000000083f560825 */ /* 0x000fe400078e0056 */
[----:B------:R2:W5:Y:S04]  /*1900*/  @P0 LD.E.64 R54, desc[UR8][R2.64] ;  /* 0x0000000802360980 */ /* 0x000568000c101b00 */
[----:B------:R2:W5:Y:S01]  /*1910*/  @P0 LD.E.64 R26, desc[UR8][R86.64] ;  /* 0x00000008561a0980 */ /* 0x000562000c101b00 */
[----:B------:R-:W-:Y:S02]  /*1920*/  ISETP.GE.U32.AND P1, PT, R0, 0x500, PT ;  /* 0x000005000000780c */ /* 0x000fe40003f26070 */
[----:B------:R-:W-:-:S11]  /*1930*/  @P6 IADD3 R65, PT, PT, R65, 0x80, RZ ;  /* 0x0000008041416810 */ /* 0x000fd60007ffe0ff */
[----:B--2---:R-:W-:Y:S05]  /*1940*/  @!P1 BRA `(.L_x_17603) ;  /* 0x0000000800149947 */ /* 0x004fea0003800000 */
[----:B------:R-:W0:Y:S08]  /*1950*/  LDC.64 R84, c[0x0][0x3d0] ;  /* 0x0000f400ff547b82 */ /* 0x000e300000000a00 */
[----:B------:R-:W1:Y:S08]  /*1960*/  LDC.64 R86, c[0x0][0x3d8] ;  /* 0x0000f600ff567b82 */ /* 0x000e700000000a00 */
[----:B------:R-:W2:Y:S08]  /*1970*/  LDC.64 R24, c[0x0][0x438] ;  /* 0x00010e00ff187b82 */ /* 0x000eb00000000a00 */
[----:B------:R-:W3:Y:S01]  /*1980*/  LDC.64 R2, c[0x0][0x440] ;  /* 0x00011000ff027b82 */ /* 0x000ee20000000a00 */
[----:B0-----:R-:W-:-:S06]  /*1990*/  IMAD.WIDE.U32 R84, R65, 0x8, R84 ;  /* 0x0000000841547825 */ /* 0x001fcc00078e0054 */
[----:B------:R-:W5:Y:S01]  /*19a0*/  LDG.E.64 R84, desc[UR8][R84.64] ;  /* 0x0000000854547981 */ /* 0x000f62000c1e1b00 */
[----:B-1----:R-:W-:-:S06]  /*19b0*/  IMAD.WIDE.U32 R86, R65, 0x8, R86 ;  /* 0x0000000841567825 */ /* 0x002fcc00078e0056 */
[----:B------:R-:W5:Y:S01]  /*19c0*/  LDG.E.64 R86, desc[UR8][R86.64] ;  /* 0x0000000856567981 */ /* 0x000f62000c1e1b00 */
[----:B--2---:R-:W-:-:S06]  /*19d0*/  IMAD.WIDE.U32 R24, R65, 0x8, R24 ;  /* 0x0000000841187825 */ /* 0x004fcc00078e0018 */
[----:B------:R-:W5:Y:S01]  /*19e0*/  LD.E.64 R24, desc[UR8][R24.64] ;  /* 0x0000000818187980 */ /* 0x000f62000c101b00 */
[----:B---3--:R-:W-:-:S06]  /*19f0*/  IMAD.WIDE.U32 R2, R65, 0x8, R2 ;  /* 0x0000000841027825 */ /* 0x008fcc00078e0002 */
[----:B------:R-:W5:Y:S01]  /*1a00*/  LD.E.64 R2, desc[UR8][R2.64] ;  /* 0x0000000802027980 */ /* 0x000f62000c101b00 */
[----:B------:R-:W-:Y:S05]  /*1a10*/  BRA `(.L_x_17603) ;  /* 0x0000000400e07947 */ /* 0x000fea0003800000 */
.L_x_17604:
        /* <DEDUP_REMOVED lines=10> */
[----:B------:R-:W3:Y:S08]  /*1ac0*/  LDC.64 R94, c[0x0][0x3d0] ;  /* 0x0000f400ff5e7b82 */ /* 0x000ef00000000a00 */
[----:B------:R-:W4:Y:S01]  /*1ad0*/  LDC.64 R98, c[0x0][0x3d8] ;  /* 0x0000f600ff627b82 */ /* 0x000f220000000a00 */
[----:B------:R-:W-:Y:S01]  /*1ae0*/  ISETP.GE.U32.AND P4, PT, R0, 0x300, PT ;  /* 0x000003000000780c */ /* 0x000fe20003f86070 */
[----:B0-----:R-:W-:-:S04]  /*1af0*/  @P2 IMAD.WIDE.U32 R88, R65, 0x8, R88 ;  /* 0x0000000841582825 */ /* 0x001fc800078e0058 */
[C---:B-1----:R-:W-:Y:S01]  /*1b00*/  @P2 IMAD.WIDE.U32 R92, R65.reuse, 0x8, R92 ;  /* 0x00000008415c2825 */ /* 0x042fe200078e005c */
[----:B------:R0:W5:Y:S01]  /*1b10*/  @P2 LDG.E.64 R8, desc[UR8][R88.64] ;  /* 0x0000000858082981 */ /* 0x000162000c1e1b00 */
[----:B------:R-:W1:Y:S02]  /*1b20*/  @P6 LDC.64 R96, c[0x0][0x438] ;  /* 0x00010e00ff606b82 */ /* 0x000e640000000a00 */
[C---:B--2---:R-:W-:Y:S01]  /*1b30*/  @P2 IMAD.WIDE.U32 R90, R65.reuse, 0x8, R90 ;  /* 0x00000008415a2825 */ /* 0x044fe200078e005a */
[----:B------:R-:W-:Y:S01]  /*1b40*/  @P2 IADD3 R65, PT, PT, R65, 0x80, RZ ;  /* 0x0000008041412810 */ /* 0x000fe20007ffe0ff */
[----:B------:R2:W5:Y:S04]  /*1b50*/  @P2 LDG.E.64 R10, desc[UR8][R92.64] ;  /* 0x000000085c0a2981 */ /* 0x000568000c1e1b00 */
[----:B------:R-:W2:Y:S01]  /*1b60*/  LDC.64 R100, c[0x0][0x3d0] ;  /* 0x0000f400ff647b82 */ /* 0x000ea20000000a00 */
[C---:B---3--:R-:W-:Y:S01]  /*1b70*/  @P6 IMAD.WIDE.U32 R94, R65.reuse, 0x8, R94 ;  /* 0x00000008415e6825 */ /* 0x048fe200078e005e */
[----:B------:R-:W5:Y:S06]  /*1b80*/  @P2 LD.E.64 R60, desc[UR8][R90.64] ;  /* 0x000000085a3c2980 */ /* 0x000f6c000c101b00 */
[----:B------:R-:W3:Y:S01]  /*1b90*/  LDC.64 R104, c[0x0][0x3d8] ;  /* 0x0000f600ff687b82 */ /* 0x000ee20000000a00 */
[----:B------:R2:W5:Y:S01]  /*1ba0*/  @P6 LDG.E.64 R12, desc[UR8][R94.64] ;  /* 0x000000085e0c6981 */ /* 0x000562000c1e1b00 */
[----:B----4-:R-:W-:Y:S01]  /*1bb0*/  @P6 IMAD.WIDE.U32 R98, R65, 0x8, R98 ;  /* 0x0000000841626825 */ /* 0x010fe200078e0062 */
[----:B------:R-:W-:-:S02]  /*1bc0*/  ISETP.GE.U32.AND P3, PT, R0, 0x380, PT ;  /* 0x000003800000780c */ /* 0x000fc40003f66070 */
[----:B------:R-:W-:-:S03]  /*1bd0*/  @P2 CS2R R28, SRZ ;  /* 0x00000000001c2805 */ /* 0x000fc6000001ff00 */
[----:B------:R-:W4:Y:S01]  /*1be0*/  @P5 LDC.64 R102, c[0x0][0x438] ;  /* 0x00010e00ff665b82 */ /* 0x000f220000000a00 */
[----:B-1----:R-:W-:Y:S01]  /*1bf0*/  @P6 IMAD.WIDE.U32 R96, R65, 0x8, R96 ;  /* 0x0000000841606825 */ /* 0x002fe200078e0060 */
[----:B------:R-:W5:Y:S06]  /*1c00*/  @P6 LDG.E.64 R6, desc[UR8][R98.64] ;  /* 0x0000000862066981 */ /* 0x000f6c000c1e1b00 */
[----:B0-----:R-:W0:Y:S01]  /*1c10*/  LDC.64 R88, c[0x0][0x3d0] ;  /* 0x0000f400ff587b82 */ /* 0x001e220000000a00 */
[----:B------:R1:W5:Y:S07]  /*1c20*/  @P6 LD.E.64 R58, desc[UR8][R96.64] ;  /* 0x00000008603a6980 */ /* 0x00036e000c101b00 */
[----:B------:R-:W0:Y:S08]  /*1c30*/  @P1 LDC.64 R106, c[0x0][0x438] ;  /* 0x00010e00ff6a1b82 */ /* 0x000e300000000a00 */
[----:B--2---:R-:W2:Y:S01]  /*1c40*/  LDC.64 R92, c[0x0][0x3d8] ;  /* 0x0000f600ff5c7b82 */ /* 0x004ea20000000a00 */
[----:B------:R-:W-:-:S02]  /*1c50*/  ISETP.GE.U32.AND P2, PT, R0, 0x400, PT ;  /* 0x000004000000780c */ /* 0x000fc40003f46070 */
[----:B------:R-:W-:-:S05]  /*1c60*/  @P6 IADD3 R65, PT, PT, R65, 0x80, RZ ;  /* 0x0000008041416810 */ /* 0x000fca0007ffe0ff */
[----:B------:R-:W2:Y:S08]  /*1c70*/  LDC.64 R94, c[0x0][0x3d0] ;  /* 0x0000f400ff5e7b82 */ /* 0x000eb00000000a00 */
[----:B------:R-:W2:Y:S08]  /*1c80*/  @P4 LDC.64 R90, c[0x0][0x438] ;  /* 0x00010e00ff5a4b82 */ /* 0x000eb00000000a00 */
[----:B-1----:R-:W1:Y:S01]  /*1c90*/  LDC.64 R96, c[0x0][0x3d8] ;  /* 0x0000f600ff607b82 */ /* 0x002e620000000a00 */
[----:B------:R-:W-:Y:S01]  /*1ca0*/  @P6 CS2R R30, SRZ ;  /* 0x00000000001e6805 */ /* 0x000fe2000001ff00 */
[----:B------:R-:W-:-:S06]  /*1cb0*/  @P5 IMAD.WIDE.U32 R100, R65, 0x8, R100 ;  /* 0x0000000841645825 */ /* 0x000fcc00078e0064 */
[----:B------:R-:W1:Y:S01]  /*1cc0*/  LDC.64 R98, c[0x0][0x3d0] ;  /* 0x0000f400ff627b82 */ /* 0x000e620000000a00 */
[C---:B---3--:R-:W-:Y:S01]  /*1cd0*/  @P5 IMAD.WIDE.U32 R104, R65.reuse, 0x8, R104 ;  /* 0x0000000841685825 */ /* 0x048fe200078e0068 */
[C---:B------:R-:W-:Y:S01]  /*1ce0*/  ISETP.GE.U32.AND P6, PT, R0.reuse, 0x480, PT ;  /* 0x000004800000780c */ /* 0x040fe20003fc6070 */
[----:B------:R3:W5:Y:S02]  /*1cf0*/  @P5 LDG.E.64 R14, desc[UR8][R100.64] ;  /* 0x00000008640e5981 */ /* 0x000764000c1e1b00 */
[C---:B----4-:R-:W-:Y:S01]  /*1d00*/  @P5 IMAD.WIDE.U32 R102, R65.reuse, 0x8, R102 ;  /* 0x0000000841665825 */ /* 0x050fe200078e0066 */
[----:B------:R-:W-:Y:S01]  /*1d10*/  @P5 IADD3 R65, PT, PT, R65, 0x80, RZ ;  /* 0x0000008041415810 */ /* 0x000fe20007ffe0ff */
[----:B------:R-:W5:Y:S01]  /*1d20*/  @P5 LDG.E.64 R16, desc[UR8][R104.64] ;  /* 0x0000000868105981 */ /* 0x000f62000c1e1b00 */
[----:B------:R-:W4:Y:S01]  /*1d30*/  LDC.64 R110, c[0x0][0x3d8] ;  /* 0x0000f600ff6e7b82 */ /* 0x000f220000000a00 */
[----:B------:R-:W-:Y:S02]  /*1d40*/  @P5 CS2R R32, SRZ ;  /* 0x0000000000205805 */ /* 0x000fe4000001ff00 */
[----:B------:R1:W5:Y:S05]  /*1d50*/  @P5 LD.E.64 R56, desc[UR8][R102.64] ;  /* 0x0000000866385980 */ /* 0x00036a000c101b00 */
[----:B------:R-:W4:Y:S01]  /*1d60*/  @P3 LDC.64 R108, c[0x0][0x438] ;  /* 0x00010e00ff6c3b82 */ /* 0x000f220000000a00 */
[----:B0-----:R-:W-:Y:S01]  /*1d70*/  @P1 IMAD.WIDE.U32 R88, R65, 0x8, R88 ;  /* 0x0000000841581825 */ /* 0x001fe200078e0058 */
[----:B------:R-:W-:-:S03]  /*1d80*/  ISETP.GE.U32.AND P5, PT, R0, 0x500, PT ;  /* 0x000005000000780c */ /* 0x000fc60003fa6070 */
[C---:B------:R-:W-:Y:S01]  /*1d90*/  @P1 IMAD.WIDE.U32 R106, R65.reuse, 0x8, R106 ;  /* 0x00000008416a1825 */ /* 0x040fe200078e006a */
[----:B------:R-:W5:Y:S02]  /*1da0*/  @P1 LDG.E.64 R18, desc[UR8][R88.64] ;  /* 0x0000000858121981 */ /* 0x000f64000c1e1b00 */
[----:B------:R-:W0:Y:S01]  /*1db0*/  LDC.64 R112, c[0x0][0x3d0] ;  /* 0x0000f400ff707b82 */ /* 0x000e220000000a00 */
[C---:B--2---:R-:W-:Y:S01]  /*1dc0*/  @P1 IMAD.WIDE.U32 R92, R65.reuse, 0x8, R92 ;  /* 0x00000008415c1825 */ /* 0x044fe200078e005c */
[----:B------:R-:W-:Y:S01]  /*1dd0*/  @P1 IADD3 R65, PT, PT, R65, 0x80, RZ ;  /* 0x0000008041411810 */ /* 0x000fe20007ffe0ff */
[----:B------:R-:W5:Y:S05]  /*1de0*/  @P1 LD.E.64 R52, desc[UR8][R106.64] ;  /* 0x000000086a341980 */ /* 0x000f6a000c101b00 */
[----:B------:R-:W2:Y:S01]  /*1df0*/  LDC.64 R116, c[0x0][0x3d8] ;  /* 0x0000f600ff747b82 */ /* 0x000ea20000000a00 */
[C---:B------:R-:W-:Y:S01]  /*1e00*/  @P4 IMAD.WIDE.U32 R94, R65.reuse, 0x8, R94 ;  /* 0x00000008415e4825 */ /* 0x040fe200078e005e */
[----:B------:R-:W5:Y:S06]  /*1e10*/  @P1 LDG.E.64 R20, desc[UR8][R92.64] ;  /* 0x000000085c141981 */ /* 0x000f6c000c1e1b00 */
[----:B------:R-:W2:Y:S01]  /*1e20*/  @P2 LDC.64 R114, c[0x0][0x438] ;  /* 0x00010e00ff722b82 */ /* 0x000ea20000000a00 */
[C---:B---3--:R-:W-:Y:S01]  /*1e30*/  @P4 IMAD.WIDE.U32 R100, R65.reuse, 0x8, R90 ;  /* 0x0000000841644825 */ /* 0x048fe200078e005a */
[----:B------:R3:W5:Y:S03]  /*1e40*/  @P4 LDG.E.64 R22, desc[UR8][R94.64] ;  /* 0x000000085e164981 */ /* 0x000766000c1e1b00 */
[C---:B-1----:R-:W-:Y:S01]  /*1e50*/  @P4 IMAD.WIDE.U32 R102, R65.reuse, 0x8, R96 ;  /* 0x0000000841664825 */ /* 0x042fe200078e0060 */
[----:B------:R-:W-:Y:S01]  /*1e60*/  @P4 IADD3 R65, PT, PT, R65, 0x80, RZ ;  /* 0x0000008041414810 */ /* 0x000fe20007ffe0ff */
[----:B------:R1:W5:Y:S01]  /*1e70*/  @P4 LD.E.64 R50, desc[UR8][R100.64] ;  /* 0x0000000864324980 */ /* 0x000362000c101b00 */
[----:B------:R-:W3:Y:S03]  /*1e80*/  LDC.64 R118, c[0x0][0x3d0] ;  /* 0x0000f400ff767b82 */ /* 0x000ee60000000a00 */
[C---:B------:R-:W-:Y:S01]  /*1e90*/  @P3 IMAD.WIDE.U32 R104, R65.reuse, 0x8, R98 ;  /* 0x0000000841683825 */ /* 0x040fe200078e0062 */
[----:B------:R1:W5:Y:S04]  /*1ea0*/  @P4 LDG.E.64 R66, desc[UR8][R102.64] ;  /* 0x0000000866424981 */ /* 0x000368000c1e1b00 */
[----:B------:R-:W1:Y:S08]  /*1eb0*/  LDC.64 R122, c[0x0][0x3d8] ;  /* 0x0000f600ff7a7b82 */ /* 0x000e700000000a00 */
[----:B------:R-:W1:Y:S01]  /*1ec0*/  @P6 LDC.64 R120, c[0x0][0x438] ;  /* 0x00010e00ff786b82 */ /* 0x000e620000000a00 */
[C---:B----4-:R-:W-:Y:S01]  /*1ed0*/  @P3 IMAD.WIDE.U32 R108, R65.reuse, 0x8, R108 ;  /* 0x00000008416c3825 */ /* 0x050fe200078e006c */
[----:B------:R4:W5:Y:S06]  /*1ee0*/  @P3 LDG.E.64 R68, desc[UR8][R104.64] ;  /* 0x0000000868443981 */ /* 0x00096c000c1e1b00 */
[----:B------:R-:W4:Y:S01]  /*1ef0*/  LDC.64 R90, c[0x0][0x3d0] ;  /* 0x0000f400ff5a7b82 */ /* 0x000f220000000a00 */
[----:B------:R-:W-:-:S07]  /*1f00*/  @P3 IMAD.WIDE.U32 R110, R65, 0x8, R110 ;  /* 0x00000008416e3825 */ /* 0x000fce00078e006e */
[----:B------:R-:W4:Y:S01]  /*1f10*/  LDC.64 R124, c[0x0][0x3d0] ;  /* 0x0000f400ff7c7b82 */ /* 0x000f220000000a00 */
[----:B------:R-:W-:Y:S01]  /*1f20*/  @P3 IADD3 R65, PT, PT, R65, 0x80, RZ ;  /* 0x0000008041413810 */ /* 0x000fe20007ffe0ff */
[----:B------:R0:W5:Y:S06]  /*1f30*/  @P3 LDG.E.64 R70, desc[UR8][R110.64] ;  /* 0x000000086e463981 */ /* 0x00016c000c1e1b00 */
[----:B------:R-:W4:Y:S08]  /*1f40*/  LDC.64 R128, c[0x0][0x3d8] ;  /* 0x0000f600ff807b82 */ /* 0x000f300000000a00 */
[----:B------:R-:W4:Y:S08]  /*1f50*/  LDC.64 R98, c[0x0][0x3d8] ;  /* 0x0000f600ff627b82 */ /* 0x000f300000000a00 */
[----:B------:R-:W4:Y:S08]  /*1f60*/  @P5 LDC.64 R126, c[0x0][0x438] ;  /* 0x00010e00ff7e5b82 */ /* 0x000f300000000a00 */
[----:B------:R-:W4:Y:S01]  /*1f70*/  @P0 LDC.64 R96, c[0x0][0x438] ;  /* 0x00010e00ff600b82 */ /* 0x000f220000000a00 */
[C---:B0-----:R-:W-:Y:S01]  /*1f80*/  @P2 IMAD.WIDE.U32 R112, R65.reuse, 0x8, R112 ;  /* 0x0000000841702825 */ /* 0x041fe200078e0070 */
[----:B------:R0:W5:Y:S03]  /*1f90*/  @P3 LD.E.64 R48, desc[UR8][R108.64] ;  /* 0x000000086c303980 */ /* 0x000166000c101b00 */
[C---:B--2---:R-:W-:Y:S01]  /*1fa0*/  @P2 IMAD.WIDE.U32 R114, R65.reuse, 0x8, R114 ;  /* 0x0000000841722825 */ /* 0x044fe200078e0072 */
[----:B------:R0:W5:Y:S03]  /*1fb0*/  @P2 LDG.E.64 R72, desc[UR8][R112.64] ;  /* 0x0000000870482981 */ /* 0x000166000c1e1b00 */
[C---:B------:R-:W-:Y:S01]  /*1fc0*/  @P2 IMAD.WIDE.U32 R116, R65.reuse, 0x8, R116 ;  /* 0x0000000841742825 */ /* 0x040fe200078e0074 */
[----:B------:R-:W-:Y:S01]  /*1fd0*/  @P2 IADD3 R65, PT, PT, R65, 0x80, RZ ;  /* 0x0000008041412810 */ /* 0x000fe20007ffe0ff */
[----:B------:R0:W5:Y:S04]  /*1fe0*/  @P2 LD.E.64 R44, desc[UR8][R114.64] ;  /* 0x00000008722c2980 */ /* 0x000168000c101b00 */
[C---:B---3--:R-:W-:Y:S01]  /*1ff0*/  @P6 IMAD.WIDE.U32 R118, R65.reuse, 0x8, R118 ;  /* 0x0000000841766825 */ /* 0x048fe200078e0076 */
[----:B------:R0:W5:Y:S03]  /*2000*/  @P2 LDG.E.64 R74, desc[UR8][R116.64] ;  /* 0x00000008744a2981 */ /* 0x000166000c1e1b00 */
[C---:B-1----:R-:W-:Y:S01]  /*2010*/  @P6 IMAD.WIDE.U32 R120, R65.reuse, 0x8, R120 ;  /* 0x0000000841786825 */ /* 0x042fe200078e0078 */
[----:B------:R0:W5:Y:S03]  /*2020*/  @P6 LDG.E.64 R76, desc[UR8][R118.64] ;  /* 0x00000008764c6981 */ /* 0x000166000c1e1b00 */
[C---:B------:R-:W-:Y:S01]  /*2030*/  @P6 IMAD.WIDE.U32 R122, R65.reuse, 0x8, R122 ;  /* 0x00000008417a6825 */ /* 0x040fe200078e007a */
[----:B------:R-:W-:Y:S01]  /*2040*/  @P6 IADD3 R65, PT, PT, R65, 0x80, RZ ;  /* 0x0000008041416810 */ /* 0x000fe20007ffe0ff */
[----:B------:R0:W5:Y:S02]  /*2050*/  @P6 LD.E.64 R46, desc[UR8][R120.64] ;  /* 0x00000008782e6980 */ /* 0x000164000c101b00 */
[----:B----4-:R-:W-:-:S02]  /*2060*/  @P0 IMAD.WIDE.U32 R94, R63, 0x8, R90 ;  /* 0x000000083f5e0825 */ /* 0x010fc400078e005a */
[----:B------:R0:W5:Y:S02]  /*2070*/  @P6 LDG.E.64 R78, desc[UR8][R122.64] ;  /* 0x000000087a4e6981 */ /* 0x000164000c1e1b00 */
        /* <DEDUP_REMOVED lines=12> */
[----:B------:R-:W-:Y:S02]  /*2140*/  @P1 CS2R R34, SRZ ;  /* 0x0000000000221805 */ /* 0x000fe4000001ff00 */
[----:B------:R-:W-:Y:S02]  /*2150*/  @P4 CS2R R36, SRZ ;  /* 0x0000000000244805 */ /* 0x000fe4000001ff00 */
[----:B------:R-:W-:Y:S02]  /*2160*/  @P3 CS2R R38, SRZ ;  /* 0x0000000000263805 */ /* 0x000fe4000001ff00 */
[----:B------:R-:W-:Y:S02]  /*2170*/  @P2 CS2R R40, SRZ ;  /* 0x0000000000282805 */ /* 0x000fe4000001ff00 */
[----:B------:R-:W-:Y:S02]  /*2180*/  @P6 CS2R R42, SRZ ;  /* 0x00000000002a6805 */ /* 0x000fe4000001ff00 */
[----:B0-----:R-:W-:-:S07]  /*2190*/  @P5 CS2R R2, SRZ ;  /* 0x0000000000025805 */ /* 0x001fce000001ff00 */
.L_x_17603:
[----:B------:R-:W-:Y:S05]  /*21a0*/  BSYNC.RECONVERGENT B0 ;  /* 0x0000000000007941 */ /* 0x000fea0003800200 */
.L_x_17600:
[----:B------:R-:W0:Y:S02]  /*21b0*/  LDCU UR4, c[0x0][0x384] ;  /* 0x00007080ff0477ac */ /* 0x000e240008000800 */
[----:B0-----:R-:W-:-:S06]  /*21c0*/  UISETP.GE.AND UP0, UPT, UR6, UR4, UPT ;  /* 0x000000040600728c */ /* 0x001fcc000bf06270 */
[----:B------:R-:W-:-:S13]  /*21d0*/  PLOP3.LUT P1, PT, PT, PT, UP0, 0x80, 0x8 ;  /* 0x000000000008781c */ /* 0x000fda0003f2f008 */
[----:B------:R-:W-:Y:S05]  /*21e0*/  @P1 EXIT ;  /* 0x000000000000194d */ /* 0x000fea0003800000 */
[----:B-----5:R-:W-:Y:S01]  /*21f0*/  MOV R94, R8 ;  /* 0x00000008005e7202 */ /* 0x020fe20000000f00 */
[----:B------:R-:W0:Y:S01]  /*2200*/  LDCU.64 UR4, c[0x0][0x3a0] ;  /* 0x00007400ff0477ac */ /* 0x000e220008000a00 */
[----:B------:R-:W-:Y:S02]  /*2210*/  SHF.R.U64 R92, R8, 0x10, R9 ;  /* 0x00000010085c7819 */ /* 0x000fe40000001209 */
[----:B------:R-:W-:Y:S01]  /*2220*/  MOV R98, R82 ;  /* 0x0000005200627202 */ /* 0x000fe20000000f00 */
[----:B------:R-:W0:Y:S01]  /*2230*/  LDCU.64 UR10, c[0x0][0x398] ;  /* 0x00007300ff0a77ac */ /* 0x000e220008000a00 */
[----:B------:R-:W-:Y:S02]  /*2240*/  SHF.R.U64 R96, R82, 0x10, R83 ;  /* 0x0000001052607819 */ /* 0x000fe40000001253 */
[----:B------:R-:W-:Y:S01]  /*2250*/  MOV R8, R11 ;  /* 0x0000000b00087202 */ /* 0x000fe20000000f00 */
[----:B------:R-:W1:Y:S01]  /*2260*/  LDCU UR12, c[0x0][0x388] ;  /* 0x00007100ff0c77ac */ /* 0x000e620008000800 */
[----:B------:R-:W-:-:S02]  /*2270*/  SHF.R.U64 R89, R10, 0x10, R11 ;  /* 0x000000100a597819 */ /* 0x000fc4000000120b */
[----:B------:R-:W-:Y:S01]  /*2280*/  SHF.R.U32.HI R93, RZ, 0x10, R11 ;  /* 0x00000010ff5d7819 */ /* 0x000fe2000001160b */
[----:B------:R-:W2:Y:S01]  /*2290*/  LDCU UR7, c[0x0][0x400] ;  /* 0x00008000ff0777ac */ /* 0x000ea20008000800 */
[----:B------:R-:W-:Y:S02]  /*22a0*/  MOV R82, R6 ;  /* 0x0000000600527202 */ /* 0x000fe40000000f00 */
[----:B------:R-:W-:Y:S01]  /*22b0*/  MOV R11, R7 ;  /* 0x00000007000b7202 */ /* 0x000fe20000000f00 */
[----:B------:R-:W3:Y:S01]  /*22c0*/  LDCU.64 UR14, c[0x0][0x398] ;  /* 0x00007300ff0e77ac */ /* 0x000ee20008000a00 */
[--C-:B------:R-:W-:Y:S02]  /*22d0*/  SHF.R.U64 R97, R6, 0x10, R7.reuse ;  /* 0x0000001006617819 */ /* 0x100fe40000001207 */
[----:B------:R-:W-:Y:S01]  /*22e0*/  SHF.R.U32.HI R101, RZ, 0x10, R7 ;  /* 0x00000010ff657819 */ /* 0x000fe20000011607 */
[----:B------:R-:W4:Y:S01]  /*22f0*/  LDCU.64 UR16, c[0x0][0x3a0] ;  /* 0x00007400ff1077ac */ /* 0x000f220008000a00 */
[----:B------:R-:W-:-:S02]  /*2300*/  MOV R6, R14 ;  /* 0x0000000e00067202 */ /* 0x000fc40000000f00 */
[----:B------:R-:W-:Y:S01]  /*2310*/  MOV R7, R15 ;  /* 0x0000000f00077202 */ /* 0x000fe20000000f00 */
[----:B0-----:R-:W-:Y:S01]  /*2320*/  ULOP3.LUT UP0, URZ, UR4, UR10, URZ, 0xfc, !UPT ;  /* 0x0000000a04ff7292 */ /* 0x001fe2000f80fcff */
[----:B------:R-:W-:Y:S01]  /*2330*/  MOV R140, R78 ;  /* 0x0000004e008c7202 */ /* 0x000fe20000000f00 */
[----:B------:R-:W0:Y:S01]  /*2340*/  LDCU.U8 UR4, c[0x0][0x410] ;  /* 0x00008200ff0477ac */ /* 0x000e220008000000 */
[----:B------:R-:W-:Y:S02]  /*2350*/  SHF.R.U64 R142, R78, 0x10, R79 ;  /* 0x000000104e8e7819 */ /* 0x000fe4000000124f */
[----:B------:R-:W-:Y:S01]  /*2360*/  PRMT R78, R7, 0x5410, R6 ;  /* 0x00005410074e7816 */ /* 0x000fe20000000006 */
[----:B------:R-:W-:Y:S01]  /*2370*/  ULOP3.LUT UP0, URZ, UR5, UR11, URZ, 0xfc, UP0 ;  /* 0x0000000b05ff7292 */ /* 0x000fe2000800fcff */
[----:B------:R-:W-:Y:S01]  /*2380*/  SHF.R.U64 R153, R54, 0x10, R55 ;  /* 0x0000001036997819 */ /* 0x000fe20000001237 */
[----:B------:R-:W0:Y:S01]  /*2390*/  LDCU.64 UR10, c[0x0][0x380] ;  /* 0x00007000ff0a77ac */ /* 0x000e220008000a00 */
[----:B------:R-:W-:-:S02]  /*23a0*/  SHF.R.U64 R6, R26, 0x10, R27 ;  /* 0x000000101a067819 */ /* 0x000fc4000000121b */
[----:B------:R-:W-:Y:S01]  /*23b0*/  SHF.R.U32.HI R154, RZ, 0x10, R55 ;  /* 0x00000010ff9a7819 */ /* 0x000fe20000011637 */
[----:B------:R-:W-:Y:S01]  /*23c0*/  UPLOP3.LUT UP2, UPT, UPT, UPT, UPT, 0x40, 0x4 ;  /* 0x000000000004789c */ /* 0x000fe20003f4e870 */
[----:B------:R-:W-:Y:S02]  /*23d0*/  PRMT R153, R153, 0x5410, R6 ;  /* 0x0000541099997816 */ /* 0x000fe40000000006 */
[----:B------:R-:W-:Y:S02]  /*23e0*/  SHF.R.U32.HI R6, RZ, 0x10, R27 ;  /* 0x00000010ff067819 */ /* 0x000fe4000001161b */
[----:B------:R-:W-:Y:S02]  /*23f0*/  SHF.R.U32.HI R156, RZ, 0x10, R61 ;  /* 0x00000010ff9c7819 */ /* 0x000fe4000001163d */
[----:B------:R-:W-:Y:S02]  /*2400*/  PRMT R154, R154, 0x5410, R6 ;  /* 0x000054109a9a7816 */ /* 0x000fe40000000006 */
[----:B------:R-:W-:-:S02]  /*2410*/  SHF.R.U32.HI R6, RZ, 0x10, R29 ;  /* 0x00000010ff067819 */ /* 0x000fc4000001161d */
[----:B------:R-:W-:Y:S02]  /*2420*/  SHF.R.U32.HI R158, RZ, 0x10, R59 ;  /* 0x00000010ff9e7819 */ /* 0x000fe4000001163b */
        /* <DEDUP_REMOVED lines=8> */
[----:B------:R-:W-:Y:S02]  /*24b0*/  SHF.R.U64 R155, R60, 0x10, R61 ;  /* 0x000000103c9b7819 */ /* 0x000fe4000000123d */
[----:B------:R-:W-:Y:S02]  /*24c0*/  SHF.R.U64 R7, R28, 0x10, R29 ;  /* 0x000000101c077819 */ /* 0x000fe4000000121d */
[----:B------:R-:W-:-:S02]  /*24d0*/  PRMT R162, R162, 0x5410, R6 ;  /* 0x00005410a2a27816 */ /* 0x000fc40000000006 */
[----:B------:R-:W-:Y:S02]  /*24e0*/  SHF.R.U64 R163, R50, 0x10, R51 ;  /* 0x0000001032a37819 */ /* 0x000fe40000001233 */
[----:B------:R-:W-:Y:S02]  /*24f0*/  SHF.R.U64 R6, R36, 0x10, R37 ;  /* 0x0000001024067819 */ /* 0x000fe40000001225 */
[----:B------:R-:W-:Y:S02]  /*2500*/  PRMT R155, R155, 0x5410, R7 ;  /* 0x000054109b9b7816 */ /* 0x000fe40000000007 */
        /* <DEDUP_REMOVED lines=11> */
[----:B------:R-:W-:Y:S02]  /*25c0*/  SHF.R.S32.HI R4, RZ, 0x2, R4 ;  /* 0x00000002ff047819 */ /* 0x000fe40000011404 */
[----:B------:R-:W-:Y:S02]  /*25d0*/  PRMT R159, R159, 0x5410, R7 ;  /* 0x000054109f9f7816 */ /* 0x000fe40000000007 */
[----:B------:R-:W-:Y:S02]  /*25e0*/  SHF.R.U64 R161, R52, 0x10, R53 ;  /* 0x0000001034a17819 */ /* 0x000fe40000001235 */
[----:B------:R-:W-:-:S02]  /*25f0*/  SHF.R.U64 R7, R34, 0x10, R35 ;  /* 0x0000001022077819 */ /* 0x000fc40000001223 */
[----:B------:R-:W-:Y:S02]  /*2600*/  PRMT R167, R167, 0x5410, R6 ;  /* 0x00005410a7a77816 */ /* 0x000fe40000000006 */
[----:B------:R-:W-:Y:S02]  /*2610*/  LOP3.LUT R6, R4, 0x7f, RZ, 0xc0, !PT ;  /* 0x0000007f04067812 */ /* 0x000fe400078ec0ff */
[----:B------:R-:W-:Y:S02]  /*2620*/  PRMT R161, R161, 0x5410, R7 ;  /* 0x00005410a1a17816 */ /* 0x000fe40000000007 */
[----:B------:R-:W-:Y:S02]  /*2630*/  SHF.R.U32.HI R164, RZ, 0x10, R51 ;  /* 0x00000010ffa47819 */ /* 0x000fe40000011633 */
[----:B------:R-:W-:Y:S02]  /*2640*/  SHF.R.U32.HI R7, RZ, 0x10, R37 ;  /* 0x00000010ff077819 */ /* 0x000fe40000011625 */
[----:B------:R-:W-:Y:S01]  /*2650*/  VIADDMNMX R5, R6, -R5, RZ, !PT ;  /* 0x8000000506057246 */ /* 0x000fe200078001ff */
[----:B------:R-:W-:Y:S01]  /*2660*/  IMAD R6, R62, -0x20, R6 ;  /* 0xffffffe03e067824 */ /* 0x000fe200078e0206 */
[----:B------:R-:W-:-:S02]  /*2670*/  PRMT R164, R164, 0x5410, R7 ;  /* 0x00005410a4a47816 */ /* 0x000fc40000000007 */
[----:B------:R-:W-:Y:S02]  /*2680*/  SHF.R.U32.HI R166, RZ, 0x10, R49 ;  /* 0x00000010ffa67819 */ /* 0x000fe40000011631 */
[----:B------:R-:W-:Y:S02]  /*2690*/  SHF.R.U32.HI R7, RZ, 0x10, R39 ;  /* 0x00000010ff077819 */ /* 0x000fe40000011627 */
[----:B------:R-:W-:Y:S02]  /*26a0*/  LOP3.LUT R4, R4, 0xffffff80, RZ, 0xc0, !PT ;  /* 0xffffff8004047812 */ /* 0x000fe400078ec0ff */
[----:B------:R-:W-:Y:S02]  /*26b0*/  VIMNMX R5, PT, PT, R5, 0x20, PT ;  /* 0x0000002005057848 */ /* 0x000fe40003fe0100 */
[----:B------:R-:W-:Y:S02]  /*26c0*/  PRMT R166, R166, 0x5410, R7 ;  /* 0x00005410a6a67816 */ /* 0x000fe40000000007 */
[----:B------:R-:W-:-:S02]  /*26d0*/  LEA R5, R5, R4, 0x2 ;  /* 0x0000000405057211 */ /* 0x000fc400078e10ff */
[----:B------:R-:W-:Y:S02]  /*26e0*/  SHF.R.U32.HI R168, RZ, 0x10, R45 ;  /* 0x00000010ffa87819 */ /* 0x000fe4000001162d */
[----:B------:R-:W-:Y:S02]  /*26f0*/  SHF.R.U32.HI R7, RZ, 0x10, R41 ;  /* 0x00000010ff077819 */ /* 0x000fe40000011629 */
[----:B------:R-:W-:Y:S02]  /*2700*/  MOV R65, R81 ;  /* 0x0000005100417202 */ /* 0x000fe40000000f00 */
[----:B------:R-:W-:Y:S02]  /*2710*/  MOV R102, R80 ;  /* 0x0000005000667202 */ /* 0x000fe40000000f00 */
[----:B------:R-:W-:Y:S02]  /*2720*/  I2FP.F32.U32 R5, R5 ;  /* 0x0000000500057245 */ /* 0x000fe40000201000 */
[----:B------:R-:W-:-:S02]  /*2730*/  PRMT R168, R168, 0x5410, R7 ;  /* 0x00005410a8a87816 */ /* 0x000fc40000000007 */
[----:B------:R-:W-:Y:S02]  /*2740*/  SHF.R.U64 R169, R46, 0x10, R47 ;  /* 0x000000102ea97819 */ /* 0x000fe4000000122f */
[----:B------:R-:W-:Y:S02]  /*2750*/  SHF.R.U64 R7, R42, 0x10, R43 ;  /* 0x000000102a077819 */ /* 0x000fe4000000122b */
[----:B------:R-:W-:Y:S02]  /*2760*/  PRMT R102, R65, 0x5410, R102 ;  /* 0x0000541041667816 */ /* 0x000fe40000000066 */
[----:B------:R0:W0:Y:S01]  /*2770*/  MUFU.RCP R65, R5 ;  /* 0x0000000500417308 */ /* 0x0000220000001000 */
[--C-:B------:R-:W-:Y:S02]  /*2780*/  SHF.R.U64 R100, R80, 0x10, R81.reuse ;  /* 0x0000001050647819 */ /* 0x100fe40000001251 */
[----:B------:R-:W-:Y:S02]  /*2790*/  SHF.R.U32.HI R88, RZ, 0x10, R81 ;  /* 0x00000010ff587819 */ /* 0x000fe40000011651 */
[----:B------:R-:W-:-:S02]  /*27a0*/  MOV R81, R9 ;  /* 0x0000000900517202 */ /* 0x000fc40000000f00 */
[----:B------:R-:W-:Y:S02]  /*27b0*/  SHF.R.U32.HI R91, RZ, 0x10, R9 ;  /* 0x00000010ff5b7819 */ /* 0x000fe40000011609 */
[----:B------:R-:W-:Y:S02]  /*27c0*/  MOV R90, R10 ;  /* 0x0000000a005a7202 */ /* 0x000fe40000000f00 */
[----:B------:R-:W-:Y:S02]  /*27d0*/  PRMT R169, R169, 0x5410, R7 ;  /* 0x00005410a9a97816 */ /* 0x000fe40000000007 */
[----:B------:R-:W-:Y:S02]  /*27e0*/  MOV R9, R12 ;  /* 0x0000000c00097202 */ /* 0x000fe40000000f00 */
[----:B------:R-:W-:Y:S02]  /*27f0*/  MOV R10, R13 ;  /* 0x0000000d000a7202 */ /* 0x000fe40000000f00 */
[----:B------:R-:W-:-:S02]  /*2800*/  SHF.R.U32.HI R170, RZ, 0x10, R47 ;  /* 0x00000010ffaa7819 */ /* 0x000fc4000001162f */
[----:B------:R-:W-:Y:S02]  /*2810*/  SHF.R.U32.HI R7, RZ, 0x10, R43 ;  /* 0x00000010ff077819 */ /* 0x000fe4000001162b */
[--C-:B------:R-:W-:Y:S02]  /*2820*/  SHF.R.U64 R95, R12, 0x10, R13.reuse ;  /* 0x000000100c5f7819 */ /* 0x100fe4000000120d */
[----:B------:R-:W-:Y:S02]  /*2830*/  SHF.R.U32.HI R99, RZ, 0x10, R13 ;  /* 0x00000010ff637819 */ /* 0x000fe4000001160d */
[--C-:B------:R-:W-:Y:S02]  /*2840*/  SHF.R.U64 R103, R14, 0x10, R15.reuse ;  /* 0x000000100e677819 */ /* 0x100fe4000000120f */
[----:B------:R-:W-:Y:S02]  /*2850*/  VIMNMX R6, PT, PT, RZ, R6, !PT ;  /* 0x00000006ff067248 */ /* 0x000fe40007fe0100 */
[----:B------:R-:W-:-:S02]  /*2860*/  SHF.R.U32.HI R105, RZ, 0x10, R15 ;  /* 0x00000010ff697819 */ /* 0x000fc4000001160f */
[----:B------:R-:W-:Y:S02]  /*2870*/  MOV R12, R16 ;  /* 0x00000010000c7202 */ /* 0x000fe40000000f00 */
[----:B------:R-:W-:Y:S02]  /*2880*/  MOV R13, R17 ;  /* 0x00000011000d7202 */ /* 0x000fe40000000f00 */
[--C-:B------:R-:W-:Y:S02]  /*2890*/  SHF.R.U64 R104, R16, 0x10, R17.reuse ;  /* 0x0000001010687819 */ /* 0x100fe40000001211 */
[----:B------:R-:W-:Y:S02]  /*28a0*/  SHF.R.U32.HI R107, RZ, 0x10, R17 ;  /* 0x00000010ff6b7819 */ /* 0x000fe40000011611 */
[----:B------:R-:W-:Y:S02]  /*28b0*/  MOV R14, R18 ;  /* 0x00000012000e7202 */ /* 0x000fe40000000f00 */
[----:B------:R-:W-:-:S02]  /*28c0*/  SHF.R.U64 R108, R18, 0x10, R19 ;  /* 0x00000010126c7819 */ /* 0x000fc40000001213 */
[----:B------:R-:W-:Y:S02]  /*28d0*/  MOV R15, R19 ;  /* 0x00000013000f7202 */ /* 0x000fe40000000f00 */
[----:B------:R-:W-:Y:S02]  /*28e0*/  SHF.R.U32.HI R110, RZ, 0x10, R19 ;  /* 0x00000010ff6e7819 */ /* 0x000fe40000011613 */
[----:B------:R-:W-:Y:S02]  /*28f0*/  MOV R106, R20 ;  /* 0x00000014006a7202 */ /* 0x000fe40000000f00 */
[----:B------:R-:W-:Y:S02]  /*2900*/  MOV R16, R21 ;  /* 0x0000001500107202 */ /* 0x000fe40000000f00 */
[--C-:B------:R-:W-:Y:S02]  /*2910*/  SHF.R.U64 R109, R20, 0x10, R21.reuse ;  /* 0x00000010146d7819 */ /* 0x100fe40000001215 */
[----:B------:R-:W-:-:S02]  /*2920*/  SHF.R.U32.HI R111, RZ, 0x10, R21 ;  /* 0x00000010ff6f7819 */ /* 0x000fc40000011615 */
[----:B------:R-:W-:Y:S02]  /*2930*/  MOV R112, R22 ;  /* 0x0000001600707202 */ /* 0x000fe40000000f00 */
[----:B------:R-:W-:Y:S02]  /*2940*/  MOV R17, R23 ;  /* 0x0000001700117202 */ /* 0x000fe40000000f00 */
[--C-:B------:R-:W-:Y:S02]  /*2950*/  SHF.R.U64 R114, R22, 0x10, R23.reuse ;  /* 0x0000001016727819 */ /* 0x100fe40000001217 */
[----:B------:R-:W-:Y:S02]  /*2960*/  SHF.R.U32.HI R113, RZ, 0x10, R23 ;  /* 0x00000010ff717819 */ /* 0x000fe40000011617 */
[----:B------:R-:W-:Y:S02]  /*2970*/  MOV R116, R66 ;  /* 0x0000004200747202 */ /* 0x000fe40000000f00 */
[----:B------:R-:W-:-:S02]  /*2980*/  MOV R18, R67 ;  /* 0x0000004300127202 */ /* 0x000fc40000000f00 */
[--C-:B------:R-:W-:Y:S02]  /*2990*/  SHF.R.U64 R118, R66, 0x10, R67.reuse ;  /* 0x0000001042767819 */ /* 0x100fe40000001243 */
[----:B------:R-:W-:Y:S02]  /*29a0*/  SHF.R.U32.HI R115, RZ, 0x10, R67 ;  /* 0x00000010ff737819 */ /* 0x000fe40000011643 */
[----:B------:R-:W-:Y:S02]  /*29b0*/  MOV R120, R68 ;  /* 0x0000004400787202 */ /* 0x000fe40000000f00 */
[----:B------:R-:W-:Y:S02]  /*29c0*/  SHF.R.U64 R122, R68, 0x10, R69 ;  /* 0x00000010447a7819 */ /* 0x000fe40000001245 */
[----:B------:R-:W-:Y:S02]  /*29d0*/  MOV R151, R86 ;  /* 0x0000005600977202 */ /* 0x000fe40000000f00 */
[----:B------:R-:W-:-:S02]  /*29e0*/  SHF.R.U64 R152, R86, 0x10, R87 ;  /* 0x0000001056987819 */ /* 0x000fc40000001257 */
[----:B------:R-:W-:Y:S02]  /*29f0*/  MOV R80, R83 ;  /* 0x0000005300507202 */ /* 0x000fe40000000f00 */
[----:B------:R-:W-:Y:S02]  /*2a00*/  MOV R19, R69 ;  /* 0x0000004500137202 */ /* 0x000fe40000000f00 */
[----:B------:R-:W-:Y:S02]  /*2a10*/  MOV R20, R71 ;  /* 0x0000004700147202 */ /* 0x000fe40000000f00 */
[----:B------:R-:W-:Y:S02]  /*2a20*/  SHF.R.U64 R126, R70, 0x10, R71 ;  /* 0x00000010467e7819 */ /* 0x000fe40000001247 */
[----:B------:R-:W-:Y:S02]  /*2a30*/  MOV R21, R73 ;  /* 0x0000004900157202 */ /* 0x000fe40000000f00 */
[----:B------:R-:W-:-:S02]  /*2a40*/  SHF.R.U64 R130, R72, 0x10, R73 ;  /* 0x0000001048827819 */ /* 0x000fc40000001249 */
[----:B------:R-:W-:Y:S02]  /*2a50*/  MOV R22, R75 ;  /* 0x0000004b00167202 */ /* 0x000fe40000000f00 */
[----:B------:R-:W-:Y:S02]  /*2a60*/  SHF.R.U64 R134, R74, 0x10, R75 ;  /* 0x000000104a867819 */ /* 0x000fe4000000124b */
[----:B------:R-:W-:Y:S02]  /*2a70*/  MOV R23, R77 ;  /* 0x0000004d00177202 */ /* 0x000fe40000000f00 */
[----:B------:R-:W-:Y:S02]  /*2a80*/  SHF.R.U64 R138, R76, 0x10, R77 ;  /* 0x000000104c8a7819 */ /* 0x000fe4000000124d */
[----:B------:R-:W-:Y:S02]  /*2a90*/  MOV R66, R79 ;  /* 0x0000004f00427202 */ /* 0x000fe40000000f00 */
[----:B------:R-:W-:-:S02]  /*2aa0*/  MOV R67, R85 ;  /* 0x0000005500437202 */ /* 0x000fc40000000f00 */
[----:B------:R-:W-:Y:S02]  /*2ab0*/  SHF.R.U64 R150, R84, 0x10, R85 ;  /* 0x0000001054967819 */ /* 0x000fe40000001255 */
[----:B------:R-:W-:Y:S02]  /*2ac0*/  MOV R68, R87 ;  /* 0x0000005700447202 */ /* 0x000fe40000000f00 */
[----:B------:R-:W-:Y:S02]  /*2ad0*/  PRMT R90, R8, 0x5410, R90 ;  /* 0x00005410085a7816 */ /* 0x000fe4000000005a */
[----:B------:R-:W-:Y:S02]  /*2ae0*/  PRMT R86, R10, 0x5410, R9 ;  /* 0x000054100a567816 */ /* 0x000fe40000000009 */
[----:B------:R-:W-:Y:S02]  /*2af0*/  PRMT R170, R170, 0x5410, R7 ;  /* 0x00005410aaaa7816 */ /* 0x000fe40000000007 */
[----:B------:R-:W-:-:S02]  /*2b00*/  SHF.R.U32.HI R83, RZ, 0x10, R83 ;  /* 0x00000010ff537819 */ /* 0x000fc40000011653 */
[----:B------:R-:W-:Y:S02]  /*2b10*/  SHF.R.U32.HI R69, RZ, 0x10, R69 ;  /* 0x00000010ff457819 */ /* 0x000fe40000011645 */
[----:B------:R-:W-:Y:S02]  /*2b20*/  MOV R124, R70 ;  /* 0x00000046007c7202 */ /* 0x000fe40000000f00 */
[----:B------:R-:W-:Y:S02]  /*2b30*/  SHF.R.U32.HI R71, RZ, 0x10, R71 ;  /* 0x00000010ff477819 */ /* 0x000fe40000011647 */
[----:B------:R-:W-:Y:S02]  /*2b40*/  MOV R128, R72 ;  /* 0x0000004800807202 */ /* 0x000fe40000000f00 */
[----:B------:R-:W-:Y:S02]  /*2b50*/  SHF.R.U32.HI R73, RZ, 0x10, R73 ;  /* 0x00000010ff497819 */ /* 0x000fe40000011649 */
[----:B------:R-:W-:-:S02]  /*2b60*/  MOV R132, R74 ;  /* 0x0000004a00847202 */ /* 0x000fc40000000f00 */
[----:B------:R-:W-:Y:S02]  /*2b70*/  SHF.R.U32.HI R75, RZ, 0x10, R75 ;  /* 0x00000010ff4b7819 */ /* 0x000fe4000001164b */
[----:B------:R-:W-:Y:S02]  /*2b80*/  MOV R136, R76 ;  /* 0x0000004c00887202 */ /* 0x000fe40000000f00 */
[----:B------:R-:W-:Y:S02]  /*2b90*/  SHF.R.U32.HI R77, RZ, 0x10, R77 ;  /* 0x00000010ff4d7819 */ /* 0x000fe4000001164d */
[----:B------:R-:W-:Y:S02]  /*2ba0*/  SHF.R.U32.HI R79, RZ, 0x10, R79 ;  /* 0x00000010ff4f7819 */ /* 0x000fe4000001164f */
[----:B------:R-:W-:Y:S02]  /*2bb0*/  MOV R144, R84 ;  /* 0x0000005400907202 */ /* 0x000fe40000000f00 */
[----:B------:R-:W-:-:S02]  /*2bc0*/  SHF.R.U32.HI R85, RZ, 0x10, R85 ;  /* 0x00000010ff557819 */ /* 0x000fc40000011655 */
[----:B------:R-:W-:Y:S02]  /*2bd0*/  SHF.R.U32.HI R87, RZ, 0x10, R87 ;  /* 0x00000010ff577819 */ /* 0x000fe40000011657 */
[----:B------:R-:W-:Y:S02]  /*2be0*/  SHF.R.U64 R171, R24, 0x10, R25 ;  /* 0x0000001018ab7819 */ /* 0x000fe40000001219 */
[----:B------:R-:W-:Y:S02]  /*2bf0*/  SHF.R.U64 R8, R2, 0x10, R3 ;  /* 0x0000001002087819 */ /* 0x000fe40000001203 */
[----:B------:R-:W-:Y:S02]  /*2c00*/  SHF.R.U32.HI R172, RZ, 0x10, R25 ;  /* 0x00000010ffac7819 */ /* 0x000fe40000011619 */
[----:B0-----:R-:W-:Y:S02]  /*2c10*/  ISETP.NE.AND P1, PT, RZ, UR4, PT ;  /* 0x00000004ff007c0c */ /* 0x001fe4000bf25270 */
[----:B------:R-:W-:-:S02]  /*2c20*/  SHF.R.U32.HI R9, RZ, 0x10, R3 ;  /* 0x00000010ff097819 */ /* 0x000fc40000011603 */
[----:B------:R-:W-:Y:S02]  /*2c30*/  VIMNMX R7, PT, PT, R6, 0x20, PT ;  /* 0x0000002006077848 */ /* 0x000fe40003fe0100 */
        /* <DEDUP_REMOVED lines=36> */
[----:B------:R-:W-:Y:S02]  /*2e80*/  P2R R68, PR, RZ, 0x2 ;  /* 0x00000002ff447803 */ /* 0x000fe40000000000 */
[----:B------:R-:W-:Y:S02]  /*2e90*/  PRMT R171, R171, 0x5410, R8 ;  /* 0x00005410abab7816 */ /* 0x000fe40000000008 */
[----:B------:R-:W-:Y:S02]  /*2ea0*/  PRMT R172, R172, 0x5410, R9 ;  /* 0x00005410acac7816 */ /* 0x000fe40000000009 */
[----:B-1234-:R-:W-:-:S07]  /*2eb0*/  LEA R66, R7, R4, 0x2 ;  /* 0x0000000407427211 */ /* 0x01efce00078e10ff */
.L_x_17666:
[----:B------:R-:W-:Y:S01]  /*2ec0*/  UIMAD UR4, UR6, UR12, URZ ;  /* 0x0000000c060472a4 */ /* 0x000fe2000f8e02ff */
[----:B------:R-:W-:Y:S03]  /*2ed0*/  BSSY.RECONVERGENT B0, `(.L_x_17605) ;  /* 0x000003f000007945 */ /* 0x000fe60003800200 */
[----:B------:R-:W-:-:S04]  /*2ee0*/  USHF.R.S32.HI UR5, URZ, 0x1f, UR4 ;  /* 0x0000001fff057899 */ /* 0x000fc80008011404 */
[----:B------:R-:W-:-:S06]  /*2ef0*/  ULEA.HI UR5, UR5, UR4, URZ, 0x2 ;  /* 0x0000000405057291 */ /* 0x000fcc000f8f10ff */
[----:B------:R-:W-:-:S04]  /*2f00*/  MOV R110, UR5 ;  /* 0x00000005006e7c02 */ /* 0x000fc80008000f00 */
[----:B------:R-:W-:-:S04]  /*2f10*/  LEA.HI.SX32 R110, R110, R63, 0x1e ;  /* 0x0000003f6e6e7211 */ /* 0x000fc800078ff2ff */
[----:B01234-:R-:W-:Y:S01]  /*2f20*/  MOV R147, R110 ;  /* 0x0000006e00937202 */ /* 0x01ffe20000000f00 */
        /* <DEDUP_REMOVED lines=16> */
[----:B-----5:R-:W-:Y:S01]  /*3030*/  FADD.FTZ R67, R16, R8 ;  /* 0x0000000810437221 */ /* 0x020fe20000010000 */
[----:B------:R-:W-:Y:S01]  /*3040*/  FADD.FTZ R12, R17, R9 ;  /* 0x00000009110c7221 */ /* 0x000fe20000010000 */
[----:B------:R-:W-:Y:S01]  /*3050*/  FADD.FTZ R71, R18, R10 ;  /* 0x0000000a12477221 */ /* 0x000fe20000010000 */
[----:B------:R-:W-:Y:S01]  /*3060*/  FADD.FTZ R14, R19, R11 ;  /* 0x0000000b130e7221 */ /* 0x000fe20000010000 */
[----:B------:R-:W-:Y:S01]  /*3070*/  FADD.FTZ R67, R4, R67 ;  /* 0x0000004304437221 */ /* 0x000fe20000010000 */
[----:B------:R-:W-:Y:S01]  /*3080*/  FADD.FTZ R69, R5, R12 ;  /* 0x0000000c05457221 */ /* 0x000fe20000010000 */
[----:B------:R-:W-:Y:S01]  /*3090*/  FADD.FTZ R71, R6, R71 ;  /* 0x0000004706477221 */ /* 0x000fe20000010000 */
[----:B------:R-:W-:Y:S02]  /*30a0*/  FADD.FTZ R73, R7, R14 ;  /* 0x0000000e07497221 */ /* 0x000fe40000010000 */
[----:B------:R-:W-:Y:S02]  /*30b0*/  MOV R12, R67 ;  /* 0x00000043000c7202 */ /* 0x000fe40000000f00 */
[----:B------:R-:W-:-:S02]  /*30c0*/  MOV R13, R69 ;  /* 0x00000045000d7202 */ /* 0x000fc40000000f00 */
[----:B------:R-:W-:Y:S02]  /*30d0*/  MOV R14, R71 ;  /* 0x00000047000e7202 */ /* 0x000fe40000000f00 */
[----:B------:R-:W-:Y:S01]  /*30e0*/  MOV R15, R73 ;  /* 0x00000049000f7202 */ /* 0x000fe20000000f00 */
[----:B------:R-:W-:Y:S06]  /*30f0*/  BRA `(.L_x_17609) ;  /* 0x0000000000547947 */ /* 0x000fec0003800000 */
.L_x_17608:
[----:B-----5:R-:W-:Y:S01]  /*3100*/  FADD.FTZ R67, R16, R8 ;  /* 0x0000000810437221 */ /* 0x020fe20000010000 */
[----:B------:R-:W-:Y:S01]  /*3110*/  FADD.FTZ R69, R17, R9 ;  /* 0x0000000911457221 */ /* 0x000fe20000010000 */
[----:B------:R-:W-:Y:S01]  /*3120*/  FADD.FTZ R71, R18, R10 ;  /* 0x0000000a12477221 */ /* 0x000fe20000010000 */
[----:B------:R-:W-:Y:S02]  /*3130*/  FADD.FTZ R73, R19, R11 ;  /* 0x0000000b13497221 */ /* 0x000fe40000010000 */
[----:B------:R-:W-:Y:S02]  /*3140*/  MOV R12, R67 ;  /* 0x00000043000c7202 */ /* 0x000fe40000000f00 */
[----:B------:R-:W-:Y:S02]  /*3150*/  MOV R13, R69 ;  /* 0x00000045000d7202 */ /* 0x000fe40000000f00 */
[----:B------:R-:W-:Y:S02]  /*3160*/  MOV R14, R71 ;  /* 0x00000047000e7202 */ /* 0x000fe40000000f00 */
[----:B------:R-:W-:Y:S01]  /*3170*/  MOV R15, R73 ;  /* 0x00000049000f7202 */ /* 0x000fe20000000f00 */
[----:B------:R-:W-:Y:S06]  /*3180*/  BRA `(.L_x_17609) ;  /* 0x0000000000307947 */ /* 0x000fec0003800000 */
.L_x_17607:
[----:B-----5:R-:W-:Y:S01]  /*3190*/  @P1 FADD.FTZ R12, R16, R4 ;  /* 0x00000004100c1221 */ /* 0x020fe20000010000 */
[----:B------:R-:W-:Y:S01]  /*31a0*/  @P1 FADD.FTZ R13, R17, R5 ;  /* 0x00000005110d1221 */ /* 0x000fe20000010000 */
[----:B------:R-:W-:Y:S01]  /*31b0*/  @P1 FADD.FTZ R14, R18, R6 ;  /* 0x00000006120e1221 */ /* 0x000fe20000010000 */
[----:B------:R-:W-:Y:S02]  /*31c0*/  @P1 FADD.FTZ R15, R19, R7 ;  /* 0x00000007130f1221 */ /* 0x000fe40000010000 */
[----:B------:R-:W-:Y:S02]  /*31d0*/  @P1 MOV R67, R12 ;  /* 0x0000000c00431202 */ /* 0x000fe40000000f00 */
[----:B------:R-:W-:Y:S02]  /*31e0*/  @P1 MOV R69, R13 ;  /* 0x0000000d00451202 */ /* 0x000fe40000000f00 */
[----:B------:R-:W-:Y:S02]  /*31f0*/  @P1 MOV R71, R14 ;  /* 0x0000000e00471202 */ /* 0x000fe40000000f00 */
[----:B------:R-:W-:-:S02]  /*3200*/  @P1 MOV R73, R15 ;  /* 0x0000000f00491202 */ /* 0x000fc40000000f00 */
[----:B------:R-:W-:Y:S02]  /*3210*/  @!P1 MOV R67, R16 ;  /* 0x0000001000439202 */ /* 0x000fe40000000f00 */
[----:B------:R-:W-:Y:S02]  /*3220*/  @!P1 MOV R69, R17 ;  /* 0x0000001100459202 */ /* 0x000fe40000000f00 */
[----:B------:R-:W-:Y:S02]  /*3230*/  @!P1 MOV R71, R18 ;  /* 0x0000001200479202 */ /* 0x000fe40000000f00 */
[----:B------:R-:W-:-:S07]  /*3240*/  @!P1 MOV R73, R19 ;  /* 0x0000001300499202 */ /* 0x000fce0000000f00 */
.L_x_17609:
[----:B------:R-:W1:Y:S01]  /*3250*/  @UP0 LDCU.64 UR4, c[0x0][0x3a8] ;  /* 0x00007500ff0407ac */ /* 0x000e620008000a00 */
[----:B------:R-:W-:Y:S01]  /*3260*/  PLOP3.LUT P0, PT, PT, PT, UP0, 0x80, 0x8 ;  /* 0x000000000008781c */ /* 0x000fe20003f0f008 */
[----:B------:R-:W-:Y:S01]  /*3270*/  HFMA2 R17, -RZ, RZ, 0, 9.5367431640625e-07 ;  /* 0x00000010ff117431 */ /* 0x000fe200000001ff */
[----:B------:R-:W-:Y:S02]  /*3280*/  PLOP3.LUT P1, PT, PT, PT, UP0, 0x80, 0x8 ;  /* 0x000000000008781c */ /* 0x000fe40003f2f008 */
[----:B------:R-:W-:-:S09]  /*3290*/  IADD3 R147, PT, PT, R110, 0x80, RZ ;  /* 0x000000806e937810 */ /* 0x000fd20007ffe0ff */
[----:B-1----:R-:W-:-:S05]  /*32a0*/  @P0 IMAD.WIDE.U32 R16, R110, R17, UR4 ;  /* 0x000000046e100e25 */ /* 0x002fca000f8e0011 */
[----:B------:R1:W-:Y:S02]  /*32b0*/  @P1 STG.E.128 desc[UR8][R16.64], R12 ;  /* 0x0000000c10001986 */ /* 0x0003e4000c101d08 */
.L_x_17606:
[----:B------:R-:W-:Y:S05]  /*32c0*/  BSYNC.RECONVERGENT B0 ;  /* 0x0000000000007941 */ /* 0x000fea0003800200 */
.L_x_17605:
        /* <DEDUP_REMOVED lines=20> */
[----:B------:R-:W-:-:S04]  /*3410*/  ISETP.NE.U32.AND P0, PT, RZ, UR16, PT ;  /* 0x00000010ff007c0c */ /* 0x000fc8000bf05070 */
[----:B------:R-:W-:-:S13]  /*3420*/  ISETP.NE.AND.EX P0, PT, RZ, UR17, PT, P0 ;  /* 0x00000011ff007c0c */ /* 0x000fda000bf05300 */
[----:B-----5:R-:W-:Y:S01]  /*3430*/  @!P0 MOV R75, R16 ;  /* 0x00000010004b8202 */ /* 0x020fe20000000f00 */
[----:B------:R-:W-:Y:S01]  /*3440*/  @P0 FADD.FTZ R75, R4, R16 ;  /* 0x00000010044b0221 */ /* 0x000fe20000010000 */
[----:B------:R-:W-:Y:S01]  /*3450*/  @!P0 MOV R77, R17 ;  /* 0x00000011004d8202 */ /* 0x000fe20000000f00 */
[----:B------:R-:W-:Y:S01]  /*3460*/  @P0 FADD.FTZ R77, R5, R17 ;  /* 0x00000011054d0221 */ /* 0x000fe20000010000 */
[----:B------:R-:W-:Y:S01]  /*3470*/  @!P0 MOV R79, R18 ;  /* 0x00000012004f8202 */ /* 0x000fe20000000f00 */
[----:B------:R-:W-:Y:S01]  /*3480*/  @P0 FADD.FTZ R79, R6, R18 ;  /* 0x00000012064f0221 */ /* 0x000fe20000010000 */
[----:B------:R-:W-:Y:S01]  /*3490*/  @!P0 MOV R81, R19 ;  /* 0x0000001300518202 */ /* 0x000fe20000000f00 */
[----:B------:R-:W-:Y:S01]  /*34a0*/  @P0 FADD.FTZ R81, R7, R19 ;  /* 0x0000001307510221 */ /* 0x000fe20000010000 */
[----:B------:R-:W-:Y:S02]  /*34b0*/  @P0 MOV R12, R75 ;  /* 0x0000004b000c0202 */ /* 0x000fe40000000f00 */
[----:B------:R-:W-:-:S02]  /*34c0*/  @P0 MOV R13, R77 ;  /* 0x0000004d000d0202 */ /* 0x000fc40000000f00 */
[----:B------:R-:W-:Y:S02]  /*34d0*/  @P0 MOV R14, R79 ;  /* 0x0000004f000e0202 */ /* 0x000fe40000000f00 */
[----:B------:R-:W-:Y:S01]  /*34e0*/  @P0 MOV R15, R81 ;  /* 0x00000051000f0202 */ /* 0x000fe20000000f00 */
[----:B------:R-:W-:Y:S06]  /*34f0*/  BRA `(.L_x_17613) ;  /* 0x00000000005c7947 */ /* 0x000fec0003800000 */
.L_x_17612:
[----:B------:R-:W-:-:S04]  /*3500*/  ISETP.NE.U32.AND P0, PT, RZ, UR16, PT ;  /* 0x00000010ff007c0c */ /* 0x000fc8000bf05070 */
[----:B------:R-:W-:-:S13]  /*3510*/  ISETP.NE.AND.EX P0, PT, RZ, UR17, PT, P0 ;  /* 0x00000011ff007c0c */ /* 0x000fda000bf05300 */
[----:B-----5:R-:W-:Y:S01]  /*3520*/  @!P0 FADD.FTZ R75, R8, R16 ;  /* 0x00000010084b8221 */ /* 0x020fe20000010000 */
[----:B------:R-:W-:Y:S01]  /*3530*/  @!P0 FADD.FTZ R77, R9, R17 ;  /* 0x00000011094d8221 */ /* 0x000fe20000010000 */
[----:B------:R-:W-:Y:S01]  /*3540*/  @!P0 FADD.FTZ R79, R10, R18 ;  /* 0x000000120a4f8221 */ /* 0x000fe20000010000 */
[----:B------:R-:W-:Y:S02]  /*3550*/  @!P0 FADD.FTZ R81, R11, R19 ;  /* 0x000000130b518221 */ /* 0x000fe40000010000 */
[----:B------:R-:W-:Y:S02]  /*3560*/  @!P0 MOV R12, R75 ;  /* 0x0000004b000c8202 */ /* 0x000fe40000000f00 */
[----:B------:R-:W-:Y:S02]  /*3570*/  @!P0 MOV R13, R77 ;  /* 0x0000004d000d8202 */ /* 0x000fe40000000f00 */
[----:B------:R-:W-:Y:S02]  /*3580*/  @!P0 MOV R14, R79 ;  /* 0x0000004f000e8202 */ /* 0x000fe40000000f00 */
[----:B------:R-:W-:Y:S01]  /*3590*/  @!P0 MOV R15, R81 ;  /* 0x00000051000f8202 */ /* 0x000fe20000000f00 */
[----:B------:R-:W-:Y:S06]  /*35a0*/  @!P0 BRA `(.L_x_17613) ;  /* 0x0000000000308947 */ /* 0x000fec0003800000 */
[----:B------:R-:W-:Y:S01]  /*35b0*/  FADD.FTZ R75, R8, R16 ;  /* 0x00000010084b7221 */ /* 0x000fe20000010000 */
        /* <DEDUP_REMOVED lines=10> */
[----:B------:R-:W-:-:S07]  /*3660*/  MOV R15, R81 ;  /* 0x00000051000f7202 */ /* 0x000fce0000000f00 */
.L_x_17613:
[----:B------:R-:W0:Y:S01]  /*3670*/  @UP0 LDCU.64 UR4, c[0x0][0x3a8] ;  /* 0x00007500ff0407ac */ /* 0x000e220008000a00 */
[----:B------:R-:W-:Y:S01]  /*3680*/  PLOP3.LUT P0, PT, PT, PT, UP0, 0x80, 0x8 ;  /* 0x000000000008781c */ /* 0x000fe20003f0f008 */
[----:B------:R-:W-:Y:S01]  /*3690*/  HFMA2 R16, -RZ, RZ, 0, 9.5367431640625e-07 ;  /* 0x00000010ff107431 */ /* 0x000fe200000001ff */
[----:B------:R-:W-:-:S11]  /*36a0*/  PLOP3.LUT P1, PT, PT, PT, UP0, 0x80, 0x8 ;  /* 0x000000000008781c */ /* 0x000fd60003f2f008 */
[C---:B0-----:R-:W-:Y:S01]  /*36b0*/  @P0 IMAD.WIDE.U32 R16, R147.reuse, R16, UR4 ;  /* 0x0000000493100e25 */ /* 0x041fe2000f8e0010 */
[----:B------:R-:W-:-:S04]  /*36c0*/  IADD3 R147, PT, PT, R147, 0x80, RZ ;  /* 0x0000008093937810 */ /* 0x000fc80007ffe0ff */
[----:B------:R1:W-:Y:S03]  /*36d0*/  @P1 STG.E.128 desc[UR8][R16.64], R12 ;  /* 0x0000000c10001986 */ /* 0x0003e6000c101d08 */
.L_x_17611:
[----:B------:R-:W-:Y:S05]  /*36e0*/  BSYNC.RECONVERGENT B0 ;  /* 0x0000000000007941 */ /* 0x000fea0003800200 */
.L_x_17610:
        /* <DEDUP_REMOVED lines=35> */
.L_x_17616:
        /* <DEDUP_REMOVED lines=23> */
.L_x_17617:
[----:B------:R-:W0:Y:S01]  /*3a90*/  @UP0 LDCU.64 UR4, c[0x0][0x3a8] ;  /* 0x00007500ff0407ac */ /* 0x000e220008000a00 */
[----:B------:R-:W-:Y:S01]  /*3aa0*/  PLOP3.LUT P0, PT, PT, PT, UP0, 0x80, 0x8 ;  /* 0x000000000008781c */ /* 0x000fe20003f0f008 */
[----:B------:R-:W-:Y:S01]  /*3ab0*/  HFMA2 R16, -RZ, RZ, 0, 9.5367431640625e-07 ;  /* 0x00000010ff107431 */ /* 0x000fe200000001ff */
[----:B------:R-:W-:-:S11]  /*3ac0*/  PLOP3.LUT P1, PT, PT, PT, UP0, 0x80, 0x8 ;  /* 0x000000000008781c */ /* 0x000fd60003f2f008 */
[C---:B0-----:R-:W-:Y:S01]  /*3ad0*/  @P0 IMAD.WIDE.U32 R16, R147.reuse, R16, UR4 ;  /* 0x0000000493100e25 */ /* 0x041fe2000f8e0010 */
[----:B------:R-:W-:-:S04]  /*3ae0*/  IADD3 R147, PT, PT, R147, 0x80, RZ ;  /* 0x0000008093937810 */ /* 0x000fc80007ffe0ff */
[----:B------:R1:W-:Y:S03]  /*3af0*/  @P1 STG.E.128 desc[UR8][R16.64], R12 ;  /* 0x0000000c10001986 */ /* 0x0003e6000c101d08 */
.L_x_17615:
[----:B------:R-:W-:Y:S05]  /*3b00*/  BSYNC.RECONVERGENT B0 ;  /* 0x0000000000007941 */ /* 0x000fea0003800200 */
.L_x_17614:
        /* <DEDUP_REMOVED lines=35> */
.L_x_17620:
        /* <DEDUP_REMOVED lines=23> */
.L_x_17621:
[----:B------:R-:W0:Y:S01]  /*3eb0*/  @UP0 LDCU.64 UR4, c[0x0][0x3a8] ;  /* 0x00007500ff0407ac */ /* 0x000e220008000a00 */
[----:B------:R-:W-:Y:S01]  /*3ec0*/  PLOP3.LUT P0, PT, PT, PT, UP0, 0x80, 0x8 ;  /* 0x000000000008781c */ /* 0x000fe20003f0f008 */
[----:B------:R-:W-:Y:S01]  /*3ed0*/  HFMA2 R16, -RZ, RZ, 0, 9.5367431640625e-07 ;  /* 0x00000010ff107431 */ /* 0x000fe200000001ff */
[----:B------:R-:W-:-:S11]  /*3ee0*/  PLOP3.LUT P1, PT, PT, PT, UP0, 0x80, 0x8 ;  /* 0x000000000008781c */ /* 0x000fd60003f2f008 */
[C---:B0-----:R-:W-:Y:S01]  /*3ef0*/  @P0 IMAD.WIDE.U32 R16, R147.reuse, R16, UR4 ;  /* 0x0000000493100e25 */ /* 0x041fe2000f8e0010 */
[----:B------:R-:W-:-:S04]  /*3f00*/  IADD3 R147, PT, PT, R147, 0x80, RZ ;  /* 0x0000008093937810 */ /* 0x000fc80007ffe0ff */
[----:B------:R1:W-:Y:S03]  /*3f10*/  @P1 STG.E.128 desc[UR8][R16.64], R12 ;  /* 0x0000000c10001986 */ /* 0x0003e6000c101d08 */
.L_x_17619:
[----:B------:R-:W-:Y:S05]  /*3f20*/  BSYNC.RECONVERGENT B0 ;  /* 0x0000000000007941 */ /* 0x000fea0003800200 */
.L_x_17618:
        /* <DEDUP_REMOVED lines=35> */
.L_x_17624:
        /* <DEDUP_REMOVED lines=23> */
.L_x_17625:
[----:B------:R-:W0:Y:S01]  /*42d0*/  @UP0 LDCU.64 UR4, c[0x0][0x3a8] ;  /* 0x00007500ff0407ac */ /* 0x000e220008000a00 */
[----:B------:R-:W-:Y:S01]  /*42e0*/  PLOP3.LUT P0, PT, PT, PT, UP0, 0x80, 0x8 ;  /* 0x000000000008781c */ /* 0x000fe20003f0f008 */
[----:B------:R-:W-:Y:S01]  /*42f0*/  HFMA2 R16, -RZ, RZ, 0, 9.5367431640625e-07 ;  /* 0x00000010ff107431 */ /* 0x000fe200000001ff */
[----:B------:R-:W-:-:S11]  /*4300*/  PLOP3.LUT P1, PT, PT, PT, UP0, 0x80, 0x8 ;  /* 0x000000000008781c */ /* 0x000fd60003f2f008 */
[C---:B0-----:R-:W-:Y:S01]  /*4310*/  @P0 IMAD.WIDE.U32 R16, R147.reuse, R16, UR4 ;  /* 0x0000000493100e25 */ /* 0x041fe2000f8e0010 */
[----:B------:R-:W-:-:S04]  /*4320*/  IADD3 R147, PT, PT, R147, 0x80, RZ ;  /* 0x0000008093937810 */ /* 0x000fc80007ffe0ff */
[----:B------:R1:W-:Y:S03]  /*4330*/  @P1 STG.E.128 desc[UR8][R16.64], R12 ;  /* 0x0000000c10001986 */ /* 0x0003e6000c101d08 */
.L_x_17623:
[----:B------:R-:W-:Y:S05]  /*4340*/  BSYNC.RECONVERGENT B0 ;  /* 0x0000000000007941 */ /* 0x000fea0003800200 */
.L_x_17622:
[----:B------:R-:W-:Y:S01]  /*4350*/  ISETP.GE.U32.AND P1, PT, R0, 0x300, PT ;  /* 0x000003000000780c */ /* 0x000fe20003f26070 */
[----:B------:R-:W-:-:S12]  /*4360*/  BSSY.RECONVERGENT B0, `(.L_x_17626) ;  /* 0x000003f000007945 */ /* 0x000fd80003800200 */
[----:B------:R-:W-:Y:S05]  /*4370*/  @!P1 BRA `(.L_x_17627) ;  /* 0x0000000000f49947 */ /* 0x000fea0003800000 */
[----:B------:R-:W-:Y:S01]  /*4380*/  ISETP.NE.U32.AND P0, PT, RZ, UR14, PT ;  /* 0x0000000eff007c0c */ /* 0x000fe2000bf05070 */
[----:B-1----:R-:W1:Y:S03]  /*4390*/  LDC.64 R16, c[0x0][0x390] ;  /* 0x0000e400ff107b82 */ /* 0x002e660000000a00 */
[----:B------:R-:W-:-:S13]  /*43a0*/  ISETP.NE.AND.EX P0, PT, RZ, UR15, PT, P0 ;  /* 0x0000000fff007c0c */ /* 0x000fda000bf05300 */
[----:B0-----:R-:W0:Y:S02]  /*43b0*/  @P0 LDC.64 R22, c[0x0][0x398] ;  /* 0x0000e600ff160b82 */ /* 0x001e240000000a00 */
[----:B0-----:R-:W-:-:S05]  /*43c0*/  @P0 IMAD.WIDE.U32 R22, R147, 0x10, R22 ;  /* 0x0000001093160825 */ /* 0x001fca00078e0016 */
[----:B------:R0:W5:Y:S01]  /*43d0*/  @P0 LDG.E.128 R8, desc[UR8][R22.64] ;  /* 0x0000000816080981 */ /* 0x000162000c1e1d00 */
[----:B------:R-:W-:Y:S01]  /*43e0*/  ISETP.NE.U32.AND P0, PT, RZ, UR16, PT ;  /* 0x00000010ff007c0c */ /* 0x000fe2000bf05070 */
[----:B-1----:R-:W-:-:S03]  /*43f0*/  IMAD.WIDE.U32 R16, R147, 0x10, R16 ;  /* 0x0000001093107825 */ /* 0x002fc600078e0010 */
[----:B------:R-:W-:-:S03]  /*4400*/  ISETP.NE.AND.EX P0, PT, RZ, UR17, PT, P0 ;  /* 0x00000011ff007c0c */ /* 0x000fc6000bf05300 */
[----:B------:R-:W5:Y:S10]  /*4410*/  LDG.E.128 R16, desc[UR8][R16.64] ;  /* 0x0000000810107981 */ /* 0x000f74000c1e1d00 */
[----:B------:R-:W1:Y:S02]  /*4420*/  @P0 LDC.64 R20, c[0x0][0x3a0] ;  /* 0x0000e800ff140b82 */ /* 0x000e640000000a00 */
[----:B-1----:R-:W-:-:S05]  /*4430*/  @P0 IMAD.WIDE.U32 R20, R147, 0x10, R20 ;  /* 0x0000001093140825 */ /* 0x002fca00078e0014 */
        /* <DEDUP_REMOVED lines=19> */
.L_x_17628:
        /* <DEDUP_REMOVED lines=23> */
.L_x_17629:
[----:B------:R-:W0:Y:S01]  /*46e0*/  @UP0 LDCU.64 UR4, c[0x0][0x3a8] ;  /* 0x00007500ff0407ac */ /* 0x000e220008000a00 */
[----:B------:R-:W-:Y:S01]  /*46f0*/  PLOP3.LUT P0, PT, PT, PT, UP0, 0x80, 0x8 ;  /* 0x000000000008781c */ /* 0x000fe20003f0f008 */
[----:B------:R-:W-:-:S12]  /*4700*/  HFMA2 R16, -RZ, RZ, 0, 9.5367431640625e-07 ;  /* 0x00000010ff107431 */ /* 0x000fd800000001ff */
[C---:B0-----:R-:W-:Y:S01]  /*4710*/  @P0 IMAD.WIDE.U32 R16, R147.reuse, R16, UR4 ;  /* 0x0000000493100e25 */ /* 0x041fe2000f8e0010 */
[----:B------:R-:W-:Y:S02]  /*4720*/  PLOP3.LUT P0, PT, PT, PT, UP0, 0x80, 0x8 ;  /* 0x000000000008781c */ /* 0x000fe40003f0f008 */
[----:B------:R-:W-:-:S11]  /*4730*/  IADD3 R147, PT, PT, R147, 0x80, RZ ;  /* 0x0000008093937810 */ /* 0x000fd60007ffe0ff */
[----:B------:R2:W-:Y:S02]  /*4740*/  @P0 STG.E.128 desc[UR8][R16.64], R12 ;  /* 0x0000000c10000986 */ /* 0x0005e4000c101d08 */
.L_x_17627:
[----:B------:R-:W-:Y:S05]  /*4750*/  BSYNC.RECONVERGENT B0 ;  /* 0x0000000000007941 */ /* 0x000fea0003800200 */
.L_x_17626:
[----:B------:R-:W-:Y:S01]  /*4760*/  ISETP.GE.U32.AND P2, PT, R0, 0x380, PT ;  /* 0x000003800000780c */ /* 0x000fe20003f46070 */
[----:B------:R-:W-:-:S12]  /*4770*/  BSSY.RECONVERGENT B0, `(.L_x_17630) ;  /* 0x000003f000007945 */ /* 0x000fd80003800200 */
[----:B------:R-:W-:Y:S05]  /*4780*/  @!P2 BRA `(.L_x_17631) ;  /* 0x0000000000f4a947 */ /* 0x000fea0003800000 */
[----:B------:R-:W-:Y:S01]  /*4790*/  ISETP.NE.U32.AND P0, PT, RZ, UR14, PT ;  /* 0x0000000eff007c0c */ /* 0x000fe2000bf05070 */
[----:B-12---:R-:W1:Y:S03]  /*47a0*/  LDC.64 R16, c[0x0][0x390] ;  /* 0x0000e400ff107b82 */ /* 0x006e660000000a00 */
[----:B------:R-:W-:-:S13]  /*47b0*/  ISETP.NE.AND.EX P0, PT, RZ, UR15, PT, P0 ;  /* 0x0000000fff007c0c */ /* 0x000fda000bf05300 */
[----:B0-----:R-:W0:Y:S02]  /*47c0*/  @P0 LDC.64 R22, c[0x0][0x398] ;  /* 0x0000e600ff160b82 */ /* 0x001e240000000a00 */
[----:B0-----:R-:W-:-:S05]  /*47d0*/  @P0 IMAD.WIDE.U32 R22, R147, 0x10, R22 ;  /* 0x0000001093160825 */ /* 0x001fca00078e0016 */
[----:B------:R0:W5:Y:S01]  /*47e0*/  @P0 LDG.E.128 R8, desc[UR8][R22.64] ;  /* 0x0000000816080981 */ /* 0x000162000c1e1d00 */
[----:B------:R-:W-:-:S04]  /*47f0*/  ISETP.NE.U32.AND P0, PT, RZ, UR16, PT ;  /* 0x00000010ff007c0c */ /* 0x000fc8000bf05070 */
[----:B------:R-:W-:-:S13]  /*4800*/  ISETP.NE.AND.EX P0, PT, RZ, UR17, PT, P0 ;  /* 0x00000011ff007c0c */ /* 0x000fda000bf05300 */
[----:B------:R-:W2:Y:S01]  /*4810*/  @P0 LDC.64 R20, c[0x0][0x3a0] ;  /* 0x0000e800ff140b82 */ /* 0x000ea20000000a00 */
[----:B-1----:R-:W-:-:S06]  /*4820*/  IMAD.WIDE.U32 R16, R147, 0x10, R16 ;  /* 0x0000001093107825 */ /* 0x002fcc00078e0010 */
[----:B------:R-:W5:Y:S01]  /*4830*/  LDG.E.128 R16, desc[UR8][R16.64] ;  /* 0x0000000810107981 */ /* 0x000f62000c1e1d00 */
        /* <DEDUP_REMOVED lines=20> */
.L_x_17632:
        /* <DEDUP_REMOVED lines=23> */
.L_x_17633:
[----:B------:R-:W0:Y:S01]  /*4af0*/  @UP0 LDCU.64 UR4, c[0x0][0x3a8] ;  /* 0x00007500ff0407ac */ /* 0x000e220008000a00 */
[----:B------:R-:W-:Y:S01]  /*4b00*/  PLOP3.LUT P0, PT, PT, PT, UP0, 0x80, 0x8 ;  /* 0x000000000008781c */ /* 0x000fe20003f0f008 */
[----:B------:R-:W-:-:S12]  /*4b10*/  HFMA2 R16, -RZ, RZ, 0, 9.5367431640625e-07 ;  /* 0x00000010ff107431 */ /* 0x000fd800000001ff */
[C---:B0-----:R-:W-:Y:S01]  /*4b20*/  @P0 IMAD.WIDE.U32 R16, R147.reuse, R16, UR4 ;  /* 0x0000000493100e25 */ /* 0x041fe2000f8e0010 */
[----:B------:R-:W-:Y:S02]  /*4b30*/  PLOP3.LUT P0, PT, PT, PT, UP0, 0x80, 0x8 ;  /* 0x000000000008781c */ /* 0x000fe40003f0f008 */
[----:B------:R-:W-:-:S11]  /*4b40*/  IADD3 R147, PT, PT, R147, 0x80, RZ ;  /* 0x0000008093937810 */ /* 0x000fd60007ffe0ff */
[----:B------:R3:W-:Y:S02]  /*4b50*/  @P0 STG.E.128 desc[UR8][R16.64], R12 ;  /* 0x0000000c10000986 */ /* 0x0007e4000c101d08 */
.L_x_17631:
[----:B------:R-:W-:Y:S05]  /*4b60*/  BSYNC.RECONVERGENT B0 ;  /* 0x0000000000007941 */ /* 0x000fea0003800200 */
.L_x_17630:
[----:B------:R-:W-:Y:S01]  /*4b70*/  ISETP.GE.U32.AND P3, PT, R0, 0x400, PT ;  /* 0x000004000000780c */ /* 0x000fe20003f66070 */
[----:B------:R-:W-:-:S12]  /*4b80*/  BSSY.RECONVERGENT B0, `(.L_x_17634) ;  /* 0x000003f000007945 */ /* 0x000fd80003800200 */
[----:B------:R-:W-:Y:S05]  /*4b90*/  @!P3 BRA `(.L_x_17635) ;  /* 0x0000000000f4b947 */ /* 0x000fea0003800000 */
[----:B------:R-:W-:Y:S01]  /*4ba0*/  ISETP.NE.U32.AND P0, PT, RZ, UR14, PT ;  /* 0x0000000eff007c0c */ /* 0x000fe2000bf05070 */
[----:B-123--:R-:W1:Y:S03]  /*4bb0*/  LDC.64 R16, c[0x0][0x390] ;  /* 0x0000e400ff107b82 */ /* 0x00ee660000000a00 */
        /* <DEDUP_REMOVED lines=29> */
.L_x_17636:
        /* <DEDUP_REMOVED lines=23> */
.L_x_17637:
[----:B------:R-:W0:Y:S01]  /*4f00*/  @UP0 LDCU.64 UR4, c[0x0][0x3a8] ;  /* 0x00007500ff0407ac */ /* 0x000e220008000a00 */
[----:B------:R-:W-:Y:S01]  /*4f10*/  PLOP3.LUT P0, PT, PT, PT, UP0, 0x80, 0x8 ;  /* 0x000000000008781c */ /* 0x000fe20003f0f008 */
[----:B------:R-:W-:-:S12]  /*4f20*/  HFMA2 R16, -RZ, RZ, 0, 9.5367431640625e-07 ;  /* 0x00000010ff107431 */ /* 0x000fd800000001ff */
[C---:B0-----:R-:W-:Y:S01]  /*4f30*/  @P0 IMAD.WIDE.U32 R16, R147.reuse, R16, UR4 ;  /* 0x0000000493100e25 */ /* 0x041fe2000f8e0010 */
[----:B------:R-:W-:Y:S02]  /*4f40*/  PLOP3.LUT P0, PT, PT, PT, UP0, 0x80, 0x8 ;  /* 0x000000000008781c */ /* 0x000fe40003f0f008 */
[----:B------:R-:W-:-:S11]  /*4f50*/  IADD3 R147, PT, PT, R147, 0x80, RZ ;  /* 0x0000008093937810 */ /* 0x000fd60007ffe0ff */
[----:B------:R4:W-:Y:S02]  /*4f60*/  @P0 STG.E.128 desc[UR8][R16.64], R12 ;  /* 0x0000000c10000986 */ /* 0x0009e4000c101d08 */
.L_x_17635:
[----:B------:R-:W-:Y:S05]  /*4f70*/  BSYNC.RECONVERGENT B0 ;  /* 0x0000000000007941 */ /* 0x000fea0003800200 */
.L_x_17634:
[----:B------:R-:W-:Y:S01]  /*4f80*/  ISETP.GE.U32.AND P4, PT, R0, 0x480, PT ;  /* 0x000004800000780c */ /* 0x000fe20003f86070 */
[----:B------:R-:W-:-:S12]  /*4f90*/  BSSY.RECONVERGENT B0, `(.L_x_17638) ;  /* 0x000003f000007945 */ /* 0x000fd80003800200 */
[----:B------:R-:W-:Y:S05]  /*4fa0*/  @!P4 BRA `(.L_x_17639) ;  /* 0x0000000000f4c947 */ /* 0x000fea0003800000 */
[----:B------:R-:W-:Y:S01]  /*4fb0*/  ISETP.NE.U32.AND P0, PT, RZ, UR14, PT ;  /* 0x0000000eff007c0c */ /* 0x000fe2000bf05070 */
[----:B-1234-:R-:W1:Y:S03]  /*4fc0*/  LDC.64 R16, c[0x0][0x390] ;  /* 0x0000e400ff107b82 */ /* 0x01ee660000000a00 */
        /* <DEDUP_REMOVED lines=29> */
.L_x_17640:
        /* <DEDUP_REMOVED lines=23> */
.L_x_17641:
[----:B------:R-:W0:Y:S01]  /*5310*/  @UP0 LDCU.64 UR4, c[0x0][0x3a8] ;  /* 0x00007500ff0407ac */ /* 0x000e220008000a00 */
[----:B------:R-:W-:Y:S01]  /*5320*/  PLOP3.LUT P0, PT, PT, PT, UP0, 0x80, 0x8 ;  /* 0x000000000008781c */ /* 0x000fe20003f0f008 */
[----:B------:R-:W-:-:S12]  /*5330*/  HFMA2 R16, -RZ, RZ, 0, 9.5367431640625e-07 ;  /* 0x00000010ff107431 */ /* 0x000fd800000001ff */
[C---:B0-----:R-:W-:Y:S01]  /*5340*/  @P0 IMAD.WIDE.U32 R16, R147.reuse, R16, UR4 ;  /* 0x0000000493100e25 */ /* 0x041fe2000f8e0010 */
[----:B------:R-:W-:Y:S02]  /*5350*/  PLOP3.LUT P0, PT, PT, PT, UP0, 0x80, 0x8 ;  /* 0x000000000008781c */ /* 0x000fe40003f0f008 */
[----:B------:R-:W-:-:S11]  /*5360*/  IADD3 R147, PT, PT, R147, 0x80, RZ ;  /* 0x0000008093937810 */ /* 0x000fd60007ffe0ff */
[----:B------:R0:W-:Y:S02]  /*5370*/  @P0 STG.E.128 desc[UR8][R16.64], R12 ;  /* 0x0000000c10000986 */ /* 0x0001e4000c101d08 */
.L_x_17639:
[----:B------:R-:W-:Y:S05]  /*5380*/  BSYNC.RECONVERGENT B0 ;  /* 0x0000000000007941 */ /* 0x000fea0003800200 */
.L_x_17638:
[----:B------:R-:W-:Y:S01]  /*5390*/  ISETP.GE.U32.AND P5, PT, R0, 0x500, PT ;  /* 0x000005000000780c */ /* 0x000fe20003fa6070 */
[----:B------:R-:W-:-:S12]  /*53a0*/  BSSY.RECONVERGENT B0, `(.L_x_17642) ;  /* 0x000003e000007945 */ /* 0x000fd80003800200 */
[----:B------:R-:W-:Y:S05]  /*53b0*/  @!P5 BRA `(.L_x_17643) ;  /* 0x0000000000f0d947 */ /* 0x000fea0003800000 */
[----:B------:R-:W-:-:S04]  /*53c0*/  ISETP.NE.U32.AND P0, PT, RZ, UR14, PT ;  /* 0x0000000eff007c0c */ /* 0x000fc8000bf05070 */
[----:B------:R-:W-:-:S13]  /*53d0*/  ISETP.NE.AND.EX P0, PT, RZ, UR15, PT, P0 ;  /* 0x0000000fff007c0c */ /* 0x000fda000bf05300 */
[----:B01234-:R-:W0:Y:S02]  /*53e0*/  @P0 LDC.64 R16, c[0x0][0x398] ;  /* 0x0000e600ff100b82 */ /* 0x01fe240000000a00 */
[----:B0-----:R-:W-:-:S05]  /*53f0*/  @P0 IMAD.WIDE.U32 R22, R147, 0x10, R16 ;  /* 0x0000001093160825 */ /* 0x001fca00078e0010 */
[----:B------:R0:W5:Y:S01]  /*5400*/  @P0 LDG.E.128 R8, desc[UR8][R22.64] ;  /* 0x0000000816080981 */ /* 0x000162000c1e1d00 */
[----:B------:R-:W-:-:S04]  /*5410*/  ISETP.NE.U32.AND P0, PT, RZ, UR16, PT ;  /* 0x00000010ff007c0c */ /* 0x000fc8000bf05070 */
[----:B------:R-:W-:-:S13]  /*5420*/  ISETP.NE.AND.EX P0, PT, RZ, UR17, PT, P0 ;  /* 0x00000011ff007c0c */ /* 0x000fda000bf05300 */
[----:B------:R-:W1:Y:S02]  /*5430*/  @P0 LDC.64 R16, c[0x0][0x3a0] ;  /* 0x0000e800ff100b82 */ /* 0x000e640000000a00 */
[----:B-1----:R-:W-:-:S06]  /*5440*/  @P0 IMAD.WIDE.U32 R20, R147, 0x10, R16 ;  /* 0x0000001093140825 */ /* 0x002fcc00078e0010 */
[----:B------:R-:W1:Y:S01]  /*5450*/  LDC.64 R16, c[0x0][0x390] ;  /* 0x0000e400ff107b82 */ /* 0x000e620000000a00 */
[----:B------:R0:W5:Y:S01]  /*5460*/  @P0 LDG.E.128 R4, desc[UR8][R20.64] ;  /* 0x0000000814040981 */ /* 0x000162000c1e1d00 */
[----:B-1----:R-:W-:-:S06]  /*5470*/  IMAD.WIDE.U32 R16, R147, 0x10, R16 ;  /* 0x0000001093107825 */ /* 0x002fcc00078e0010 */
[----:B------:R-:W5:Y:S01]  /*5480*/  LDG.E.128 R16, desc[UR8][R16.64] ;  /* 0x0000000810107981 */ /* 0x000f62000c1e1d00 */
        /* <DEDUP_REMOVED lines=18> */
.L_x_17644:
        /* <DEDUP_REMOVED lines=23> */
.L_x_17645:
[----:B------:R-:W0:Y:S01]  /*5720*/  @UP0 LDCU.64 UR4, c[0x0][0x3a8] ;  /* 0x00007500ff0407ac */ /* 0x000e220008000a00 */
[----:B------:R-:W-:Y:S01]  /*5730*/  PLOP3.LUT P0, PT, PT, PT, UP0, 0x80, 0x8 ;  /* 0x000000000008781c */ /* 0x000fe20003f0f008 */
[----:B------:R-:W-:-:S12]  /*5740*/  HFMA2 R16, -RZ, RZ, 0, 9.5367431640625e-07 ;  /* 0x00000010ff107431 */ /* 0x000fd800000001ff */
[----:B0-----:R-:W-:Y:S01]  /*5750*/  @P0 IMAD.WIDE.U32 R16, R147, R16, UR4 ;  /* 0x0000000493100e25 */ /* 0x001fe2000f8e0010 */
[----:B------:R-:W-:-:S13]  /*5760*/  PLOP3.LUT P0, PT, PT, PT, UP0, 0x80, 0x8 ;  /* 0x000000000008781c */ /* 0x000fda0003f0f008 */
[----:B------:R0:W-:Y:S02]  /*5770*/  @P0 STG.E.128 desc[UR8][R16.64], R12 ;  /* 0x0000000c10000986 */ /* 0x0001e4000c101d08 */
.L_x_17643:
[----:B------:R-:W-:Y:S05]  /*5780*/  BSYNC.RECONVERGENT B0 ;  /* 0x0000000000007941 */ /* 0x000fea0003800200 */
.L_x_17642:
[----:B01234-:R-:W-:Y:S01]  /*5790*/  FADD.FTZ R16, RZ, R67 ;  /* 0x00000043ff107221 */ /* 0x01ffe20000010000 */
[C---:B------:R-:W-:Y:S01]  /*57a0*/  ISETP.GE.U32.AND P0, PT, R0.reuse, 0x80, PT ;  /* 0x000000800000780c */ /* 0x040fe20003f06070 */
[----:B------:R-:W0:Y:S01]  /*57b0*/  S2UR UR5, SR_CgaCtaId ;  /* 0x00000000000579c3 */ /* 0x000e220000008800 */
[C---:B------:R-:W-:Y:S01]  /*57c0*/  ISETP.GT.U32.AND P6, PT, R0.reuse, 0xff, PT ;  /* 0x000000ff0000780c */ /* 0x040fe20003fc4070 */
[----:B------:R-:W-:Y:S01]  /*57d0*/  FADD.FTZ R16, R69, R16 ;  /* 0x0000001045107221 */ /* 0x000fe20000010000 */
[----:B------:R-:W-:Y:S01]  /*57e0*/  P2R R20, PR, RZ, 0x2 ;  /* 0x00000002ff147803 */ /* 0x000fe20000000000 */
[----:B------:R-:W-:Y:S01]  /*57f0*/  UMOV UR4, 0x400 ;  /* 0x0000040000047882 */ /* 0x000fe20000000000 */
[----:B------:R-:W-:Y:S01]  /*5800*/  ISETP.GT.U32.AND P1, PT, R0, 0x17f, PT ;  /* 0x0000017f0000780c */ /* 0x000fe20003f24070 */
[----:B------:R-:W-:Y:S01]  /*5810*/  FADD.FTZ R16, R71, R16 ;  /* 0x0000001047107221 */ /* 0x000fe20000010000 */
[----:B------:R-:W-:Y:S03]  /*5820*/  BSSY.RECONVERGENT B0, `(.L_x_17646) ;  /* 0x0000108000007945 */ /* 0x000fe60003800200 */
[----:B------:R-:W-:-:S05]  /*5830*/  FADD.FTZ R16, R73, R16 ;  /* 0x0000001049107221 */ /* 0x000fca0000010000 */
[----:B------:R-:W-:-:S05]  /*5840*/  FSEL R18, R16, RZ, P0 ;  /* 0x000000ff10127208 */ /* 0x000fca0000000000 */
[----:B------:R-:W-:-:S04]  /*5850*/  FADD.FTZ R16, R75, R18 ;  /* 0x000000124b107221 */ /* 0x000fc80000010000 */
[----:B------:R-:W-:Y:S01]  /*5860*/  FADD.FTZ R16, R77, R16 ;  /* 0x000000104d107221 */ /* 0x000fe20000010000 */
[----:B0-----:R-:W-:-:S03]  /*5870*/  ULEA UR4, UR5, UR4, 0x18 ;  /* 0x0000000405047291 */ /* 0x001fc6000f8ec0ff */
[----:B------:R-:W-:Y:S01]  /*5880*/  FADD.FTZ R16, R79, R16 ;  /* 0x000000104f107221 */ /* 0x000fe20000010000 */
[----:B------:R-:W-:-:S03]  /*5890*/  @UP2 UIADD3 UR4, UPT, UPT, UR4, 0x20, URZ ;  /* 0x0000002004042890 */ /* 0x000fc6000fffe0ff */
[----:B------:R-:W-:-:S04]  /*58a0*/  @P6 FADD.FTZ R18, R81, R16 ;  /* 0x0000001051126221 */ /* 0x000fc80000010000 */
        /* <DEDUP_REMOVED lines=67> */
[----:B------:R-:W-:Y:S01]  /*5ce0*/  @P6 FFMA.FTZ R17, R19, R19, R18 ;  /* 0x0000001313116223 */ /* 0x000fe20000010012 */
[--C-:B------:R-:W-:Y:S01]  /*5cf0*/  FADD.FTZ R18, R83, -R16.reuse ;  /* 0x8000001053127221 */ /* 0x100fe20000010000 */
[----:B------:R-:W-:Y:S01]  /*5d00*/  ISETP.GT.U32.AND P6, PT, R0, 0x17f, PT ;  /* 0x0000017f0000780c */ /* 0x000fe20003fc4070 */
[----:B------:R-:W-:Y:S02]  /*5d10*/  FADD.FTZ R19, R85, -R16 ;  /* 0x8000001055137221 */ /* 0x000fe40000010000 */
        /* <DEDUP_REMOVED lines=66> */
[----:B------:R-:W-:-:S04]  /*6140*/  FFMA.FTZ R18, R21, R21, R18 ;  /* 0x0000001515127223 */ /* 0x000fc80000010012 */
[----:B------:R-:W-:Y:S01]  /*6150*/  @P1 FFMA.FTZ R17, R19, R19, R18 ;  /* 0x0000001313111223 */ /* 0x000fe20000010012 */
[----:B------:R-:W-:-:S04]  /*6160*/  ISETP.NE.AND P1, PT, R68, RZ, PT ;  /* 0x000000ff4400720c */ /* 0x000fc80003f25270 */
        /* <DEDUP_REMOVED lines=8> */
[----:B------:R-:W-:-:S04]  /*61f0*/  CS2R R18, SRZ ;  /* 0x0000000000127805 */ /* 0x000fc8000001ff00 */
[----:B------:R-:W0:Y:S02]  /*6200*/  SHFL.BFLY PT, R21, R22, 0x8, 0x1f ;  /* 0x0d001f0016157f89 */ /* 0x000e2400000e0000 */
[----:B0-----:R-:W-:-:S05]  /*6210*/  FADD.FTZ R21, R22, R21 ;  /* 0x0000001516157221 */ /* 0x001fca0000010000 */
[----:B------:R-:W0:Y:S02]  /*6220*/  SHFL.BFLY PT, R146, R21, 0x10, 0x1f ;  /* 0x0e001f0015927f89 */ /* 0x000e2400000e0000 */
[----:B0-----:R-:W-:Y:S01]  /*6230*/  FADD.FTZ R17, R21, R146 ;  /* 0x0000009215117221 */ /* 0x001fe20000010000 */
[----:B------:R-:W-:-:S04]  /*6240*/  MOV R21, RZ ;  /* 0x000000ff00157202 */ /* 0x000fc80000000f00 */
        /* <DEDUP_REMOVED lines=26> */
[----:B------:R-:W-:Y:S01]  /*63f0*/  FMUL.FTZ R147, R147, R22 ;  /* 0x0000001693937220 */ /* 0x000fe20000410000 */
[----:B------:R-:W-:-:S03]  /*6400*/  MOV R149, UR6 ;  /* 0x0000000600957c02 */ /* 0x000fc60008000f00 */
[----:B------:R-:W1:Y:S01]  /*6410*/  SHFL.DOWN PT, R21, R18, 0x1, 0x1f ;  /* 0x08201f0012157f89 */ /* 0x000e6200000e0000 */
[----:B------:R-:W-:-:S04]  /*6420*/  FMUL.FTZ R147, R147, R146 ;  /* 0x0000009293937220 */ /* 0x000fc80000410000 */
[----:B------:R-:W-:Y:S01]  /*6430*/  FFMA.FTZ R19, R148, R147, R19 ;  /* 0x0000009394137223 */ /* 0x000fe20000010013 */
[----:B------:R-:W-:-:S04]  /*6440*/  MOV R147, UR6 ;  /* 0x0000000600937c02 */ /* 0x000fc80008000f00 */
        /* <DEDUP_REMOVED lines=10> */
[----:B------:R-:W0:Y:S02]  /*64f0*/  SHFL.IDX PT, R23, R146, RZ, 0x1f ;  /* 0x00001fff92177589 */ /* 0x000e2400000e0000 */
[----:B------:R-:W-:-:S05]  /*6500*/  FFMA.FTZ R22, R17, R22, R16 ;  /* 0x0000001611167223 */ /* 0x000fca0000010010 */
[----:B------:R-:W1:Y:S01]  /*6510*/  SHFL.IDX PT, R19, R22, RZ, 0x1f ;  /* 0x00001fff16137589 */ /* 0x000e6200000e0000 */
[----:B0-----:R-:W-:-:S05]  /*6520*/  FMUL.FTZ R16, R23, R23 ;  /* 0x0000001717107220 */ /* 0x001fca0000410000 */
[----:B------:R-:W-:Y:S01]  /*6530*/  FSEL R17, R16, RZ, P1 ;  /* 0x000000ff10117208 */ /* 0x000fe20000800000 */
[----:B-1----:R-:W-:Y:S02]  /*6540*/  FFMA.FTZ R16, R19, UR7, R18 ;  /* 0x0000000713107c23 */ /* 0x002fe40008010012 */
[----:B------:R-:W0:Y:S02]  /*6550*/  @!P6 LDC.64 R18, c[0x0][0x3c0] ;  /* 0x0000f000ff12eb82 */ /* 0x000e240000000a00 */
[----:B------:R-:W-:-:S06]  /*6560*/  FADD.FTZ R21, R16, R17 ;  /* 0x0000001110157221 */ /* 0x000fcc0000010000 */
[----:B------:R-:W1:Y:S01]  /*6570*/  MUFU.RSQ R21, R21 ;  /* 0x0000001500157308 */ /* 0x000e620000001400 */
[----:B------:R-:W2:Y:S01]  /*6580*/  @!P6 LDC.64 R16, c[0x0][0x3c8] ;  /* 0x0000f200ff10eb82 */ /* 0x000ea20000000a00 */
[----:B0-----:R-:W-:Y:S01]  /*6590*/  @!P6 IMAD.WIDE R18, R147, 0x4, R18 ;  /* 0x000000049312e825 */ /* 0x001fe200078e0212 */
[----:B-1----:R-:W-:Y:S02]  /*65a0*/  R2UR UR4, R21 ;  /* 0x00000000150472ca */ /* 0x002fe400000e0000 */
[----:B------:R-:W-:Y:S02]  /*65b0*/  FSEL R21, R23, RZ, !P1 ;  /* 0x000000ff17157208 */ /* 0x000fe40004800000 */
[----:B------:R0:W-:Y:S01]  /*65c0*/  @!P6 STG.E desc[UR8][R18.64], R23 ;  /* 0x000000171200e986 */ /* 0x0001e2000c101908 */
[----:B------:R-:W-:Y:S02]  /*65d0*/  ISETP.NE.AND P1, PT, R20, RZ, PT ;  /* 0x000000ff1400720c */ /* 0x000fe40003f25270 */
[----:B------:R-:W-:Y:S01]  /*65e0*/  R2UR UR5, R21 ;  /* 0x00000000150572ca */ /* 0x000fe200000e0000 */
[----:B--2---:R-:W-:-:S05]  /*65f0*/  @!P6 IMAD.WIDE R16, R149, 0x4, R16 ;  /* 0x000000049510e825 */ /* 0x004fca00078e0210 */
[----:B------:R-:W-:-:S05]  /*6600*/  MOV R147, UR4 ;  /* 0x0000000400937c02 */ /* 0x000fca0008000f00 */
[----:B------:R0:W-:Y:S01]  /*6610*/  @!P6 STG.E desc[UR8][R16.64], R147 ;  /* 0x000000931000e986 */ /* 0x0001e2000c101908 */
[----:B------:R-:W-:Y:S05]  /*6620*/  @!P0 BRA `(.L_x_17647) ;  /* 0x00000000009c8947 */ /* 0x000fea0003800000 */
[----:B------:R-:W1:Y:S01]  /*6630*/  LDC.64 R148, c[0x0][0x428] ;  /* 0x00010a00ff947b82 */ /* 0x000e620000000a00 */
[----:B0-----:R-:W-:Y:S01]  /*6640*/  FADD.FTZ R16, R67, -UR5 ;  /* 0x8000000543107e21 */ /* 0x001fe20008010000 */
[----:B------:R-:W-:Y:S02]  /*6650*/  HADD2.F32 R17, -RZ, R102.H1_H1 ;  /* 0x30000066ff117230 */ /* 0x000fe40000004100 */
[----:B------:R-:W-:Y:S01]  /*6660*/  FADD.FTZ R22, R69, -UR5 ;  /* 0x8000000545167e21 */ /* 0x000fe20008010000 */
[----:B------:R-:W-:Y:S02]  /*6670*/  HADD2.F32 R19, -RZ, R54.H0_H0 ;  /* 0x20000036ff137230 */ /* 0x000fe40000004100 */
[----:B------:R-:W-:Y:S01]  /*6680*/  FMUL.FTZ R20, R16, UR4 ;  /* 0x0000000410147c20 */ /* 0x000fe20008410000 */
[----:B------:R-:W-:Y:S02]  /*6690*/  HADD2.F32 R21, -RZ, R98.H1_H1 ;  /* 0x30000062ff157230 */ /* 0x000fe40000004100 */
[----:B------:R-:W-:Y:S01]  /*66a0*/  FMUL.FTZ R22, R22, UR4 ;  /* 0x0000000416167c20 */ /* 0x000fe20008410000 */
[----:B------:R-:W0:Y:S01]  /*66b0*/  LDC.64 R146, c[0x0][0x430] ;  /* 0x00010c00ff927b82 */ /* 0x000e220000000a00 */
[----:B------:R-:W-:-:S02]  /*66c0*/  HADD2.F32 R18, -RZ, R26.H0_H0 ;  /* 0x2000001aff127230 */ /* 0x000fc40000004100 */
[C---:B------:R-:W-:Y:S01]  /*66d0*/  FFMA.FTZ R16, R20.reuse, R17, R19 ;  /* 0x0000001114107223 */ /* 0x040fe20000010013 */
[----:B------:R-:W-:Y:S02]  /*66e0*/  HADD2.F32 R23, -RZ, R100.H1_H1 ;  /* 0x30000064ff177230 */ /* 0x000fe40000004100 */
[----:B------:R-:W-:Y:S01]  /*66f0*/  FADD.FTZ R175, R73, -UR5 ;  /* 0x8000000549af7e21 */ /* 0x000fe20008010000 */
[--C-:B------:R-:W-:Y:S02]  /*6700*/  HADD2.F32 R173, -RZ, R153.reuse.H0_H0 ;  /* 0x20000099ffad7230 */ /* 0x100fe40000004100 */
[----:B------:R-:W-:Y:S01]  /*6710*/  FFMA.FTZ R20, R20, R21, R18 ;  /* 0x0000001514147223 */ /* 0x000fe20000010012 */
[----:B------:R-:W-:Y:S01]  /*6720*/  FADD.FTZ R18, R71, -UR5 ;  /* 0x8000000547127e21 */ /* 0x000fe20008010000 */
[----:B------:R-:W-:Y:S02]  /*6730*/  HADD2.F32 R21, -RZ, R96.H1_H1 ;  /* 0x30000060ff157230 */ /* 0x000fe40000004100 */
[----:B------:R-:W-:Y:S01]  /*6740*/  FMUL.FTZ R175, R175, UR4 ;  /* 0x00000004afaf7c20 */ /* 0x000fe20008410000 */
[----:B------:R-:W-:Y:S01]  /*6750*/  FFMA.FTZ R17, R22, R23, R173 ;  /* 0x0000001716117223 */ /* 0x000fe200000100ad */
[----:B------:R-:W-:-:S02]  /*6760*/  HADD2.F32 R19, -RZ, R153.H1_H1 ;  /* 0x30000099ff137230 */ /* 0x000fc40000004100 */
[----:B------:R-:W-:Y:S01]  /*6770*/  FMUL.FTZ R23, R18, UR4 ;  /* 0x0000000412177c20 */ /* 0x000fe20008410000 */
[----:B------:R-:W-:Y:S02]  /*6780*/  HADD2.F32 R174, -RZ, R102.H0_H0 ;  /* 0x20000066ffae7230 */ /* 0x000fe40000004100 */
[----:B------:R-:W-:Y:S02]  /*6790*/  HADD2.F32 R176, -RZ, R55.H0_H0 ;  /* 0x20000037ffb07230 */ /* 0x000fe40000004100 */
[----:B------:R-:W-:Y:S01]  /*67a0*/  FFMA.FTZ R21, R22, R21, R19 ;  /* 0x0000001516157223 */ /* 0x000fe20000010013 */
[----:B------:R-:W-:Y:S02]  /*67b0*/  HADD2.F32 R178, -RZ, R98.H0_H0 ;  /* 0x20000062ffb27230 */ /* 0x000fe40000004100 */
[----:B------:R-:W-:Y:S02]  /*67c0*/  HADD2.F32 R173, -RZ, R27.H0_H0 ;  /* 0x2000001bffad7230 */ /* 0x000fe40000004100 */
[----:B------:R-:W-:Y:S01]  /*67d0*/  FFMA.FTZ R18, R23, R174, R176 ;  /* 0x000000ae17127223 */ /* 0x000fe200000100b0 */
[----:B------:R-:W-:-:S02]  /*67e0*/  HADD2.F32 R180, -RZ, R100.H0_H0 ;  /* 0x20000064ffb47230 */ /* 0x000fc40000004100 */
[----:B------:R-:W-:Y:S02]  /*67f0*/  HADD2.F32 R182, -RZ, R154.H0_H0 ;  /* 0x2000009affb67230 */ /* 0x000fe40000004100 */
[----:B------:R-:W-:Y:S01]  /*6800*/  FFMA.FTZ R22, R23, R178, R173 ;  /* 0x000000b217167223 */ /* 0x000fe200000100ad */
[----:B------:R-:W-:Y:S02]  /*6810*/  HADD2.F32 R184, -RZ, R96.H0_H0 ;  /* 0x20000060ffb87230 */ /* 0x000fe40000004100 */
[----:B------:R-:W-:Y:S02]  /*6820*/  HADD2.F32 R177, -RZ, R154.H1_H1 ;  /* 0x3000009affb17230 */ /* 0x000fe40000004100 */
[----:B------:R-:W-:Y:S01]  /*6830*/  FFMA.FTZ R19, R175, R180, R182 ;  /* 0x000000b4af137223 */ /* 0x000fe200000100b6 */
[----:B-1----:R-:W-:-:S04]  /*6840*/  IMAD.WIDE.U32 R148, R110, 0x10, R148 ;  /* 0x000000106e947825 */ /* 0x002fc800078e0094 */
[----:B------:R-:W-:Y:S01]  /*6850*/  FFMA.FTZ R23, R175, R184, R177 ;  /* 0x000000b8af177223 */ /* 0x000fe200000100b1 */
[C---:B0-----:R-:W-:Y:S01]  /*6860*/  IMAD.WIDE.U32 R146, R110.reuse, 0x10, R146 ;  /* 0x000000106e927825 */ /* 0x041fe200078e0092 */
[----:B------:R1:W-:Y:S01]  /*6870*/  STG.E.128 desc[UR8][R148.64], R16 ;  /* 0x0000001094007986 */ /* 0x0003e2000c101d08 */
[----:B------:R-:W-:-:S03]  /*6880*/  IADD3 R110, PT, PT, R110, 0x80, RZ ;  /* 0x000000806e6e7810 */ /* 0x000fc60007ffe0ff */
[----:B------:R1:W-:Y:S04]  /*6890*/  STG.E.128 desc[UR8][R146.64], R20 ;  /* 0x0000001492007986 */ /* 0x0003e8000c101d08 */
.L_x_17647:
[----:B------:R-:W-:Y:S05]  /*68a0*/  BSYNC.RECONVERGENT B0 ;  /* 0x0000000000007941 */ /* 0x000fea0003800200 */
.L_x_17646:
[----:B------:R-:W-:Y:S01]  /*68b0*/  ISETP.GE.U32.AND P6, PT, R0, 0x100, PT ;  /* 0x000001000000780c */ /* 0x000fe20003fc6070 */
[----:B------:R-:W-:-:S12]  /*68c0*/  BSSY.RECONVERGENT B0, `(.L_x_17648) ;  /* 0x0000029000007945 */ /* 0x000fd80003800200 */
[----:B------:R-:W-:Y:S05]  /*68d0*/  @!P6 BRA `(.L_x_17649) ;  /* 0x00000000009ce947 */ /* 0x000fea0003800000 */
[----:B-1----:R-:W1:Y:S01]  /*68e0*/  LDC.64 R148, c[0x0][0x428] ;  /* 0x00010a00ff947b82 */ /* 0x002e620000000a00 */
        /* <DEDUP_REMOVED lines=38> */
.L_x_17649:
[----:B------:R-:W-:Y:S05]  /*6b50*/  BSYNC.RECONVERGENT B0 ;  /* 0x0000000000007941 */ /* 0x000fea0003800200 */
.L_x_17648:
[----:B------:R-:W-:Y:S01]  /*6b60*/  ISETP.GE.U32.AND P6, PT, R0, 0x180, PT ;  /* 0x000001800000780c */ /* 0x000fe20003fc6070 */
[----:B------:R-:W-:-:S12]  /*6b70*/  BSSY.RECONVERGENT B0, `(.L_x_17650) ;  /* 0x0000029000007945 */ /* 0x000fd80003800200 */
[----:B------:R-:W-:Y:S05]  /*6b80*/  @!P6 BRA `(.L_x_17651) ;  /* 0x00000000009ce947 */ /* 0x000fea0003800000 */
[----:B-12---:R-:W1:Y:S01]  /*6b90*/  LDC.64 R148, c[0x0][0x428] ;  /* 0x00010a00ff947b82 */ /* 0x006e620000000a00 */
        /* <DEDUP_REMOVED lines=38> */
.L_x_17651:
[----:B------:R-:W-:Y:S05]  /*6e00*/  BSYNC.RECONVERGENT B0 ;  /* 0x0000000000007941 */ /* 0x000fea0003800200 */
.L_x_17650:
[----:B------:R-:W-:Y:S01]  /*6e10*/  ISETP.GE.U32.AND P6, PT, R0, 0x200, PT ;  /* 0x000002000000780c */ /* 0x000fe20003fc6070 */
[----:B------:R-:W-:-:S12]  /*6e20*/  BSSY.RECONVERGENT B0, `(.L_x_17652) ;  /* 0x0000029000007945 */ /* 0x000fd80003800200 */
[----:B------:R-:W-:Y:S05]  /*6e30*/  @!P6 BRA `(.L_x_17653) ;  /* 0x00000000009ce947 */ /* 0x000fea0003800000 */
[----:B-123--:R-:W1:Y:S01]  /*6e40*/  LDC.64 R148, c[0x0][0x428] ;  /* 0x00010a00ff947b82 */ /* 0x00ee620000000a00 */
        /* <DEDUP_REMOVED lines=38> */
.L_x_17653:
[----:B------:R-:W-:Y:S05]  /*70b0*/  BSYNC.RECONVERGENT B0 ;  /* 0x0000000000007941 */ /* 0x000fea0003800200 */
.L_x_17652:
[----:B------:R-:W-:Y:S01]  /*70c0*/  ISETP.GE.U32.AND P6, PT, R0, 0x280, PT ;  /* 0x000002800000780c */ /* 0x000fe20003fc6070 */
[----:B------:R-:W-:-:S12]  /*70d0*/  BSSY.RECONVERGENT B0, `(.L_x_17654) ;  /* 0x0000029000007945 */ /* 0x000fd80003800200 */
[----:B------:R-:W-:Y:S05]  /*70e0*/  @!P6 BRA `(.L_x_17655) ;  /* 0x00000000009ce947 */ /* 0x000fea0003800000 */
[----:B-1234-:R-:W1:Y:S01]  /*70f0*/  LDC.64 R148, c[0x0][0x428] ;  /* 0x00010a00ff947b82 */ /* 0x01ee620000000a00 */
[----:B0-----:R-:W-:Y:S01]  /*7100*/  FADD.FTZ R16, R99, -UR5 ;  /* 0x8000000563107e21 */ /* 0x001fe20008010000 */
[----:B------:R-:W-:Y:S02]  /*7110*/  HADD2.F32 R17, -RZ, R70.H1_H1 ;  /* 0x30000046ff117230 */ /* 0x000fe40000004100 */
[----:B------:R-:W-:Y:S01]  /*7120*/  FADD.FTZ R22, R101, -UR5 ;  /* 0x8000000565167e21 */ /* 0x000fe20008010000 */
[----:B------:R-:W-:Y:S02]  /*7130*/  HADD2.F32 R19, -RZ, R52.H0_H0 ;  /* 0x20000034ff137230 */ /* 0x000fe40000004100 */
[----:B------:R-:W-:Y:S01]  /*7140*/  FMUL.FTZ R20, R16, UR4 ;  /* 0x0000000410147c20 */ /* 0x000fe20008410000 */
[----:B------:R-:W-:Y:S02]  /*7150*/  HADD2.F32 R21, -RZ, R106.H0_H0 ;  /* 0x2000006aff157230 */ /* 0x000fe40000004100 */
[----:B------:R-:W-:Y:S01]  /*7160*/  FMUL.FTZ R22, R22, UR4 ;  /* 0x0000000416167c20 */ /* 0x000fe20008410000 */
[----:B------:R-:W0:Y:S01]  /*7170*/  LDC.64 R146, c[0x0][0x430] ;  /* 0x00010c00ff927b82 */ /* 0x000e220000000a00 */
[----:B------:R-:W-:-:S02]  /*7180*/  HADD2.F32 R18, -RZ, R34.H0_H0 ;  /* 0x20000022ff127230 */ /* 0x000fc40000004100 */
[C---:B------:R-:W-:Y:S01]  /*7190*/  FFMA.FTZ R16, R20.reuse, R17, R19 ;  /* 0x0000001114107223 */ /* 0x040fe20000010013 */
[----:B------:R-:W-:Y:S02]  /*71a0*/  HADD2.F32 R23, -RZ, R104.H0_H0 ;  /* 0x20000068ff177230 */ /* 0x000fe40000004100 */
[----:B------:R-:W-:Y:S01]  /*71b0*/  FADD.FTZ R175, R105, -UR5 ;  /* 0x8000000569af7e21 */ /* 0x000fe20008010000 */
[--C-:B------:R-:W-:Y:S02]  /*71c0*/  HADD2.F32 R173, -RZ, R161.reuse.H0_H0 ;  /* 0x200000a1ffad7230 */ /* 0x100fe40000004100 */
[----:B------:R-:W-:Y:S01]  /*71d0*/  FFMA.FTZ R20, R20, R21, R18 ;  /* 0x0000001514147223 */ /* 0x000fe20000010012 */
[----:B------:R-:W-:Y:S01]  /*71e0*/  FADD.FTZ R18, R103, -UR5 ;  /* 0x8000000567127e21 */ /* 0x000fe20008010000 */
[----:B------:R-:W-:Y:S02]  /*71f0*/  HADD2.F32 R21, -RZ, R108.H0_H0 ;  /* 0x2000006cff157230 */ /* 0x000fe40000004100 */
[----:B------:R-:W-:Y:S01]  /*7200*/  FMUL.FTZ R175, R175, UR4 ;  /* 0x00000004afaf7c20 */ /* 0x000fe20008410000 */
[----:B------:R-:W-:Y:S01]  /*7210*/  FFMA.FTZ R17, R22, R23, R173 ;  /* 0x0000001716117223 */ /* 0x000fe200000100ad */
[----:B------:R-:W-:-:S02]  /*7220*/  HADD2.F32 R19, -RZ, R161.H1_H1 ;  /* 0x300000a1ff137230 */ /* 0x000fc40000004100 */
[----:B------:R-:W-:Y:S01]  /*7230*/  FMUL.FTZ R23, R18, UR4 ;  /* 0x0000000412177c20 */ /* 0x000fe20008410000 */
[----:B------:R-:W-:Y:S02]  /*7240*/  HADD2.F32 R174, -RZ, R70.H0_H0 ;  /* 0x20000046ffae7230 */ /* 0x000fe40000004100 */
[----:B------:R-:W-:Y:S02]  /*7250*/  HADD2.F32 R176, -RZ, R53.H0_H0 ;  /* 0x20000035ffb07230 */ /* 0x000fe40000004100 */
[----:B------:R-:W-:Y:S01]  /*7260*/  FFMA.FTZ R21, R22, R21, R19 ;  /* 0x0000001516157223 */ /* 0x000fe20000010013 */
[----:B------:R-:W-:Y:S02]  /*7270*/  HADD2.F32 R178, -RZ, R106.H1_H1 ;  /* 0x3000006affb27230 */ /* 0x000fe40000004100 */
[----:B------:R-:W-:Y:S02]  /*7280*/  HADD2.F32 R173, -RZ, R35.H0_H0 ;  /* 0x20000023ffad7230 */ /* 0x000fe40000004100 */
[----:B------:R-:W-:Y:S01]  /*7290*/  FFMA.FTZ R18, R23, R174, R176 ;  /* 0x000000ae17127223 */ /* 0x000fe200000100b0 */
[----:B------:R-:W-:-:S02]  /*72a0*/  HADD2.F32 R180, -RZ, R104.H1_H1 ;  /* 0x30000068ffb47230 */ /* 0x000fc40000004100 */
[----:B------:R-:W-:Y:S02]  /*72b0*/  HADD2.F32 R182, -RZ, R162.H0_H0 ;  /* 0x200000a2ffb67230 */ /* 0x000fe40000004100 */
[----:B------:R-:W-:Y:S01]  /*72c0*/  FFMA.FTZ R22, R23, R178, R173 ;  /* 0x000000b217167223 */ /* 0x000fe200000100ad */
[----:B------:R-:W-:Y:S02]  /*72d0*/  HADD2.F32 R184, -RZ, R108.H1_H1 ;  /* 0x3000006cffb87230 */ /* 0x000fe40000004100 */
        /* <DEDUP_REMOVED lines=8> */
.L_x_17655:
[----:B------:R-:W-:Y:S05]  /*7360*/  BSYNC.RECONVERGENT B0 ;  /* 0x0000000000007941 */ /* 0x000fea0003800200 */
.L_x_17654:
[----:B------:R-:W-:Y:S04]  /*7370*/  BSSY.RECONVERGENT B0, `(.L_x_17656) ;  /* 0x0000029000007945 */ /* 0x000fe80003800200 */
[----:B------:R-:W-:Y:S05]  /*7380*/  @!P1 BRA `(.L_x_17657) ;  /* 0x00000000009c9947 */ /* 0x000fea0003800000 */
[----:B01234-:R-:W0:Y:S01]  /*7390*/  LDC.64 R148, c[0x0][0x428] ;  /* 0x00010a00ff947b82 */ /* 0x01fe220000000a00 */
[----:B------:R-:W-:Y:S01]  /*73a0*/  FADD.FTZ R16, R107, -UR5 ;  /* 0x800000056b107e21 */ /* 0x000fe20008010000 */
[----:B------:R-:W-:Y:S02]  /*73b0*/  HADD2.F32 R17, -RZ, R112.H0_H0 ;  /* 0x20000070ff117230 */ /* 0x000fe40000004100 */
[----:B------:R-:W-:Y:S01]  /*73c0*/  FADD.FTZ R22, R109, -UR5 ;  /* 0x800000056d167e21 */ /* 0x000fe20008010000 */
[----:B------:R-:W-:Y:S02]  /*73d0*/  HADD2.F32 R19, -RZ, R50.H0_H0 ;  /* 0x20000032ff137230 */ /* 0x000fe40000004100 */
[----:B------:R-:W-:Y:S01]  /*73e0*/  FMUL.FTZ R20, R16, UR4 ;  /* 0x0000000410147c20 */ /* 0x000fe20008410000 */
[----:B------:R-:W-:Y:S02]  /*73f0*/  HADD2.F32 R21, -RZ, R116.H0_H0 ;  /* 0x20000074ff157230 */ /* 0x000fe40000004100 */
[----:B------:R-:W-:Y:S01]  /*7400*/  FMUL.FTZ R22, R22, UR4 ;  /* 0x0000000416167c20 */ /* 0x000fe20008410000 */
[----:B------:R-:W1:Y:S01]  /*7410*/  LDC.64 R146, c[0x0][0x430] ;  /* 0x00010c00ff927b82 */ /* 0x000e620000000a00 */
        /* <DEDUP_REMOVED lines=24> */
[----:B0-----:R-:W-:-:S04]  /*75a0*/  IMAD.WIDE.U32 R148, R110, 0x10, R148 ;  /* 0x000000106e947825 */ /* 0x001fc800078e0094 */
[----:B------:R-:W-:Y:S01]  /*75b0*/  FFMA.FTZ R23, R175, R184, R177 ;  /* 0x000000b8af177223 */ /* 0x000fe200000100b1 */
[C---:B-1----:R-:W-:Y:S01]  /*75c0*/  IMAD.WIDE.U32 R146, R110.reuse, 0x10, R146 ;  /* 0x000000106e927825 */ /* 0x042fe200078e0092 */
[----:B------:R0:W-:Y:S01]  /*75d0*/  STG.E.128 desc[UR8][R148.64], R16 ;  /* 0x0000001094007986 */ /* 0x0001e2000c101d08 */
[----:B------:R-:W-:-:S03]  /*75e0*/  IADD3 R110, PT, PT, R110, 0x80, RZ ;  /* 0x000000806e6e7810 */ /* 0x000fc60007ffe0ff */
[----:B------:R0:W-:Y:S04]  /*75f0*/  STG.E.128 desc[UR8][R146.64], R20 ;  /* 0x0000001492007986 */ /* 0x0001e8000c101d08 */
.L_x_17657:
[----:B------:R-:W-:Y:S05]  /*7600*/  BSYNC.RECONVERGENT B0 ;  /* 0x0000000000007941 */ /* 0x000fea0003800200 */
.L_x_17656:
        /* <DEDUP_REMOVED lines=41> */
.L_x_17659:
[----:B------:R-:W-:Y:S05]  /*78a0*/  BSYNC.RECONVERGENT B0 ;  /* 0x0000000000007941 */ /* 0x000fea0003800200 */
.L_x_17658:
        /* <DEDUP_REMOVED lines=41> */
.L_x_17661:
[----:B------:R-:W-:Y:S05]  /*7b40*/  BSYNC.RECONVERGENT B0 ;  /* 0x0000000000007941 */ /* 0x000fea0003800200 */
.L_x_17660:
        /* <DEDUP_REMOVED lines=41> */
.L_x_17663:
[----:B------:R-:W-:Y:S05]  /*7de0*/  BSYNC.RECONVERGENT B0 ;  /* 0x0000000000007941 */ /* 0x000fea0003800200 */
.L_x_17662:
[----:B------:R-:W-:Y:S04]  /*7df0*/  BSSY.RECONVERGENT B0, `(.L_x_17664) ;  /* 0x0000028000007945 */ /* 0x000fe80003800200 */
[----:B------:R-:W-:Y:S05]  /*7e00*/  @!P5 BRA `(.L_x_17665) ;  /* 0x000000000098d947 */ /* 0x000fea0003800000 */
[----:B01234-:R-:W0:Y:S01]  /*7e10*/  LDC.64 R146, c[0x0][0x428] ;  /* 0x00010a00ff927b82 */ /* 0x01fe220000000a00 */
[----:B------:R-:W-:Y:S01]  /*7e20*/  FADD.FTZ R16, R139, -UR5 ;  /* 0x800000058b107e21 */ /* 0x000fe20008010000 */
[----:B------:R-:W-:Y:S01]  /*7e30*/  FADD.FTZ R21, R141, -UR5 ;  /* 0x800000058d157e21 */ /* 0x000fe20008010000 */
[----:B------:R-:W-:Y:S02]  /*7e40*/  HADD2.F32 R17, -RZ, R144.H0_H0 ;  /* 0x20000090ff117230 */ /* 0x000fe40000004100 */
[----:B------:R-:W-:Y:S01]  /*7e50*/  FADD.FTZ R173, R145, -UR5 ;  /* 0x8000000591ad7e21 */ /* 0x000fe20008010000 */
[----:B------:R-:W-:Y:S02]  /*7e60*/  HADD2.F32 R19, -RZ, R24.H0_H0 ;  /* 0x20000018ff137230 */ /* 0x000fe40000004100 */
[----:B------:R-:W-:Y:S01]  /*7e70*/  FMUL.FTZ R20, R16, UR4 ;  /* 0x0000000410147c20 */ /* 0x000fe20008410000 */
[----:B------:R-:W-:Y:S01]  /*7e80*/  HADD2.F32 R23, -RZ, R151.H0_H0 ;  /* 0x20000097ff177230 */ /* 0x000fe20000004100 */
[----:B------:R-:W1:Y:S01]  /*7e90*/  LDC.64 R148, c[0x0][0x430] ;  /* 0x00010c00ff947b82 */ /* 0x000e620000000a00 */
[----:B------:R-:W-:-:S02]  /*7ea0*/  HADD2.F32 R18, -RZ, R2.H0_H0 ;  /* 0x20000002ff127230 */ /* 0x000fc40000004100 */
[----:B------:R-:W-:Y:S01]  /*7eb0*/  FMUL.FTZ R21, R21, UR4 ;  /* 0x0000000415157c20 */ /* 0x000fe20008410000 */
[----:B------:R-:W-:Y:S02]  /*7ec0*/  HADD2.F32 R22, -RZ, R150.H0_H0 ;  /* 0x20000096ff167230 */ /* 0x000fe40000004100 */
[C---:B------:R-:W-:Y:S01]  /*7ed0*/  FFMA.FTZ R16, R20.reuse, R17, R19 ;  /* 0x0000001114107223 */ /* 0x040fe20000010013 */
[--C-:B------:R-:W-:Y:S02]  /*7ee0*/  HADD2.F32 R174, -RZ, R171.reuse.H0_H0 ;  /* 0x200000abffae7230 */ /* 0x100fe40000004100 */
[----:B------:R-:W-:Y:S01]  /*7ef0*/  FADD.FTZ R19, R143, -UR5 ;  /* 0x800000058f137e21 */ /* 0x000fe20008010000 */
[----:B------:R-:W-:Y:S01]  /*7f00*/  FFMA.FTZ R20, R20, R23, R18 ;  /* 0x0000001714147223 */ /* 0x000fe20000010012 */
[----:B------:R-:W-:Y:S02]  /*7f10*/  HADD2.F32 R18, -RZ, R152.H0_H0 ;  /* 0x20000098ff127230 */ /* 0x000fe40000004100 */
[----:B------:R-:W-:Y:S01]  /*7f20*/  FMUL.FTZ R173, R173, UR4 ;  /* 0x00000004adad7c20 */ /* 0x000fe20008410000 */
[----:B------:R-:W-:Y:S01]  /*7f30*/  FFMA.FTZ R17, R21, R22, R174 ;  /* 0x0000001615117223 */ /* 0x000fe200000100ae */
[----:B------:R-:W-:-:S02]  /*7f40*/  HADD2.F32 R22, -RZ, R171.H1_H1 ;  /* 0x300000abff167230 */ /* 0x000fc40000004100 */
[----:B------:R-:W-:Y:S01]  /*7f50*/  FMUL.FTZ R19, R19, UR4 ;  /* 0x0000000413137c20 */ /* 0x000fe20008410000 */
[----:B------:R-:W-:Y:S02]  /*7f60*/  HADD2.F32 R174, -RZ, R25.H0_H0 ;  /* 0x20000019ffae7230 */ /* 0x000fe40000004100 */
[----:B------:R-:W-:Y:S02]  /*7f70*/  HADD2.F32 R176, -RZ, R151.H1_H1 ;  /* 0x30000097ffb07230 */ /* 0x000fe40000004100 */
[----:B------:R-:W-:Y:S01]  /*7f80*/  FFMA.FTZ R21, R21, R18, R22 ;  /* 0x0000001215157223 */ /* 0x000fe20000010016 */
[----:B0-----:R-:W-:-:S04]  /*7f90*/  IMAD.WIDE.U32 R146, R110, 0x10, R146 ;  /* 0x000000106e927825 */ /* 0x001fc800078e0092 */
[----:B------:R-:W-:Y:S02]  /*7fa0*/  HADD2.F32 R23, -RZ, R3.H0_H0 ;  /* 0x20000003ff177230 */ /* 0x000fe40000004100 */
[----:B------:R-:W-:Y:S02]  /*7fb0*/  HADD2.F32 R178, -RZ, R150.H1_H1 ;  /* 0x30000096ffb27230 */ /* 0x000fe40000004100 */
[----:B-1----:R-:W-:-:S04]  /*7fc0*/  IMAD.WIDE.U32 R148, R110, 0x10, R148 ;  /* 0x000000106e947825 */ /* 0x002fc800078e0094 */
[C---:B------:R-:W-:Y:S01]  /*7fd0*/  FFMA.FTZ R22, R19.reuse, R176, R23 ;  /* 0x000000b013167223 */ /* 0x040fe20000010017 */
[----:B------:R-:W-:Y:S02]  /*7fe0*/  HADD2.F32 R110, -RZ, R144.H1_H1 ;  /* 0x30000090ff6e7230 */ /* 0x000fe40000004100 */
[----:B------:R-:W-:Y:S02]  /*7ff0*/  HADD2.F32 R180, -RZ, R172.H0_H0 ;  /* 0x200000acffb47230 */ /* 0x000fe40000004100 */
[----:B------:R-:W-:Y:S02]  /*8000*/  HADD2.F32 R182, -RZ, R152.H1_H1 ;  /* 0x30000098ffb67230 */ /* 0x000fe40000004100 */
[----:B------:R-:W-:Y:S01]  /*8010*/  FFMA.FTZ R18, R19, R110, R174 ;  /* 0x0000006e13127223 */ /* 0x000fe200000100ae */
[----:B------:R-:W-:Y:S02]  /*8020*/  HADD2.F32 R175, -RZ, R172.H1_H1 ;  /* 0x300000acffaf7230 */ /* 0x000fe40000004100 */
[----:B------:R-:W-:-:S03]  /*8030*/  FFMA.FTZ R19, R173, R178, R180 ;  /* 0x000000b2ad137223 */ /* 0x000fc600000100b4 */
[----:B------:R-:W-:Y:S02]  /*8040*/  FFMA.FTZ R23, R173, R182, R175 ;  /* 0x000000b6ad177223 */ /* 0x000fe400000100af */
[----:B------:R0:W-:Y:S04]  /*8050*/  STG.E.128 desc[UR8][R146.64], R16 ;  /* 0x0000001092007986 */ /* 0x0001e8000c101d08 */
[----:B------:R0:W-:Y:S02]  /*8060*/  STG.E.128 desc[UR8][R148.64], R20 ;  /* 0x0000001494007986 */ /* 0x0001e4000c101d08 */
.L_x_17665:
[----:B------:R-:W-:Y:S05]  /*8070*/  BSYNC.RECONVERGENT B0 ;  /* 0x0000000000007941 */ /* 0x000fea0003800200 */
.L_x_17664:
[----:B------:R-:W-:Y:S02]  /*8080*/  UIADD3 UR6, UPT, UPT, UR6, UR10, URZ ;  /* 0x0000000a06067290 */ /* 0x000fe4000fffe0ff */
[----:B------:R-:W-:Y:S02]  /*8090*/  UPLOP3.LUT UP2, UPT, UPT, UPT, UP2, 0x40, 0x4 ;  /* 0x000000000004789c */ /* 0x000fe40003f4e820 */
[----:B------:R-:W-:-:S09]  /*80a0*/  UISETP.GE.AND UP1, UPT, UR6, UR11, UPT ;  /* 0x0000000b0600728c */ /* 0x000fd2000bf26270 */
[----:B------:R-:W-:Y:S05]  /*80b0*/  BRA.U !UP1, `(.L_x_17666) ;  /* 0xffffffad09807547 */ /* 0x000fea000b83ffff */
[----:B------:R-:W-:Y:S05]  /*80c0*/  EXIT ;  /* 0x000000000000794d */ /* 0x000fea0003800000 */
.L_x_17667:
        /* <DEDUP_REMOVED lines=11> */
.L_x_22364:


//--------------------- .text._ZN10layer_norm31ln_parallel_residual_fwd_kernelINS_13Kernel_traitsI6__halfffffjLj5120ELj1ELj1ELj4ELj16ENS_18Kernel_traits_baseILj5120ES2_ffffjLj128EEEEELb0ELb0ELb1EEEvNS_9FwdParamsE --------------------------
	.section	.text._ZN10layer_norm31ln_parallel_residual_fwd_kernelINS_13Kernel_traitsI6__halfffffjLj5120ELj1ELj1ELj4ELj16ENS_18Kernel_traits_baseILj5120ES2_ffffjLj128EEEEELb0ELb0ELb1EEEvNS_9FwdParamsE,"ax",@progbits
	.align	128
        .global         _ZN10layer_norm31ln_parallel_residual_fwd_kernelINS_13Kernel_traitsI6__halfffffjLj5120ELj1ELj1ELj4ELj16ENS_18Kernel_traits_baseILj5120ES2_ffffjLj128EEEEELb0ELb0ELb1EEEvNS_9FwdParamsE
        .type           _ZN10layer_norm31ln_parallel_residual_fwd_kernelINS_13Kernel_traitsI6__halfffffjLj5120ELj1ELj1ELj4ELj16ENS_18Kernel_traits_baseILj5120ES2_ffffjLj128EEEEELb0ELb0ELb1EEEvNS_9FwdParamsE,@function
        .size           _ZN10layer_norm31ln_parallel_residual_fwd_kernelINS_13Kernel_traitsI6__halfffffjLj5120ELj1ELj1ELj4ELj16ENS_18Kernel_traits_baseILj5120ES2_ffffjLj128EEEEELb0ELb0ELb1EEEvNS_9FwdParamsE,(.L_x_22365 - _ZN10layer_norm31ln_parallel_residual_fwd_kernelINS_13Kernel_traitsI6__halfffffjLj5120ELj1ELj1ELj4ELj16ENS_18Kernel_traits_baseILj5120ES2_ffffjLj128EEEEELb0ELb0ELb1EEEvNS_9FwdParamsE)
        .other          _ZN10layer_norm31ln_parallel_residual_fwd_kernelINS_13Kernel_traitsI6__halfffffjLj5120ELj1ELj1ELj4ELj16ENS_18Kernel_traits_baseILj5120ES2_ffffjLj128EEEEELb0ELb0ELb1EEEvNS_9FwdParamsE,@"STO_CUDA_ENTRY STV_DEFAULT"
_ZN10layer_norm31ln_parallel_residual_fwd_kernelINS_13Kernel_traitsI6__halfffffjLj5120ELj1ELj1ELj4ELj16ENS_18Kernel_traits_baseILj5120ES2_ffffjLj128EEEEELb0ELb0ELb1EEEvNS_9FwdParamsE:
.text._ZN10layer_norm31ln_parallel_residual_fwd_kernelINS_13Kernel_traitsI6__halfffffjLj5120ELj1ELj1ELj4ELj16ENS_18Kernel_traits_baseILj5120ES2_ffffjLj128EEEEELb0ELb0ELb1EEEvNS_9FwdParamsE:
        /* <DEDUP_REMOVED lines=21> */
[----:B------:R-:W5:Y:S01]  /*0150*/  LDG.E.64 R12, desc[UR6][R8.64] ;  /* 0x00000006080c7981 */ /* 0x000f62000c1e1b00 */
[----:B-1----:R-:W-:-:S03]  /*0160*/  IMAD.WIDE.U32 R2, R0, 0x8, R2 ;  /* 0x0000000800027825 */ /* 0x002fc600078e0002 */
[----:B------:R-:W5:Y:S04]  /*0170*/  LDG.E.64 R16, desc[UR6][R8.64+0x400] ;  /* 0x0004000608107981 */ /* 0x000f68000c1e1b00 */
[----:B------:R-:W5:Y:S04]  /*0180*/  LDG.E.64 R20, desc[UR6][R8.64+0x800] ;  /* 0x0008000608147981 */ /* 0x000f68000c1e1b00 */
[----:B------:R-:W5:Y:S04]  /*0190*/  LDG.E.64 R24, desc[UR6][R8.64+0xc00] ;  /* 0x000c000608187981 */ /* 0x000f68000c1e1b00 */
[----:B------:R-:W5:Y:S04]  /*01a0*/  LDG.E.64 R28, desc[UR6][R8.64+0x1000] ;  /* 0x00100006081c7981 */ /* 0x000f68000c1e1b00 */
[----:B------:R-:W5:Y:S04]  /*01b0*/  LDG.E.64 R32, desc[UR6][R8.64+0x1400] ;  /* 0x0014000608207981 */ /* 0x000f68000c1e1b00 */
[----:B------:R-:W5:Y:S04]  /*01c0*/  LDG.E.64 R74, desc[UR6][R8.64+0x1800] ;  /* 0x00180006084a7981 */ /* 0x000f68000c1e1b00 */
[----:B------:R-:W5:Y:S04]  /*01d0*/  LDG.E.64 R78, desc[UR6][R8.64+0x1c00] ;  /* 0x001c0006084e7981 */ /* 0x000f68000c1e1b00 */
[----:B------:R-:W5:Y:S04]  /*01e0*/  LDG.E.64 R82, desc[UR6][R8.64+0x2000] ;  /* 0x0020000608527981 */ /* 0x000f68000c1e1b00 */
[----:B------:R-:W5:Y:S01]  /*01f0*/  LDG.E.64 R6, desc[UR6][R8.64+0x2400] ;  /* 0x0024000608067981 */ /* 0x000f62000c1e1b00 */
[----:B------:R-:W-:-:S02]  /*0200*/  CS2R R72, SRZ ;  /* 0x0000000000487805 */ /* 0x000fc4000001ff00 */
[----:B------:R-:W-:Y:S02]  /*0210*/  CS2R R70, SRZ ;  /* 0x0000000000467805 */ /* 0x000fe4000001ff00 */
[----:B------:R-:W-:Y:S01]  /*0220*/  CS2R R68, SRZ ;  /* 0x0000000000447805 */ /* 0x000fe2000001ff00 */
[----:B------:R-:W5:Y:S01]  /*0230*/  LDG.E.64 R10, desc[UR6][R2.64] ;  /* 0x00000006020a7981 */ /* 0x000f62000c1e1b00 */
[----:B------:R-:W-:Y:S02]  /*0240*/  CS2R R66, SRZ ;  /* 0x0000000000427805 */ /* 0x000fe4000001ff00 */
[----:B------:R-:W-:Y:S02]  /*0250*/  CS2R R64, SRZ ;  /* 0x0000000000407805 */ /* 0x000fe4000001ff00 */
[----:B------:R-:W-:Y:S01]  /*0260*/  CS2R R62, SRZ ;  /* 0x00000000003e7805 */ /* 0x000fe2000001ff00 */
        /* <DEDUP_REMOVED lines=17> */
[----:B------:R-:W-:-:S03]  /*0380*/  CS2R R36, SRZ ;  /* 0x0000000000247805 */ /* 0x000fc6000001ff00 */
[----:B------:R-:W5:Y:S04]  /*0390*/  LDG.E.64 R34, desc[UR6][R2.64+0x1800] ;  /* 0x0018000602227981 */ /* 0x000f68000c1e1b00 */
[----:B------:R-:W5:Y:S04]  /*03a0*/  LDG.E.64 R76, desc[UR6][R2.64+0x1c00] ;  /* 0x001c0006024c7981 */ /* 0x000f68000c1e1b00 */
[----:B------:R-:W5:Y:S04]  /*03b0*/  LDG.E.64 R80, desc[UR6][R2.64+0x2000] ;  /* 0x0020000602507981 */ /* 0x000f68000c1e1b00 */
[----:B------:R0:W5:Y:S02]  /*03c0*/  LDG.E.64 R4, desc[UR6][R2.64+0x2400] ;  /* 0x0024000602047981 */ /* 0x000164000c1e1b00 */
[----:B0-----:R-:W-:Y:S01]  /*03d0*/  CS2R R2, SRZ ;  /* 0x0000000000027805 */ /* 0x001fe2000001ff00 */
[----:B------:R-:W-:Y:S06]  /*03e0*/  BRA `(.L_x_17670) ;  /* 0x0000000800487947 */ /* 0x000fec0003800000 */
.L_x_17669:
[----:B------:R-:W0:Y:S08]  /*03f0*/  LDC.64 R2, c[0x0][0x3d0] ;  /* 0x0000f400ff027b82 */ /* 0x000e300000000a00 */
[----:B------:R-:W1:Y:S08]  /*0400*/  LDC.64 R8, c[0x0][0x440] ;  /* 0x00011000ff087b82 */ /* 0x000e700000000a00 */
[----:B------:R-:W2:Y:S01]  /*0410*/  LDC.64 R4, c[0x0][0x3d8] ;  /* 0x0000f600ff047b82 */ /* 0x000ea20000000a00 */
[----:B0-----:R-:W-:-:S05]  /*0420*/  IMAD.WIDE.U32 R2, R0, 0x8, R2 ;  /* 0x0000000800027825 */ /* 0x001fca00078e0002 */
[----:B------:R-:W5:Y:S01]  /*0430*/  LDG.E.64 R10, desc[UR6][R2.64] ;  /* 0x00000006020a7981 */ /* 0x000f62000c1e1b00 */
[----:B-1----:R-:W-:-:S03]  /*0440*/  IMAD.WIDE.U32 R8, R0, 0x8, R8 ;  /* 0x0000000800087825 */ /* 0x002fc600078e0008 */
[----:B------:R-:W5:Y:S04]  /*0450*/  LDG.E.64 R14, desc[UR6][R2.64+0x400] ;  /* 0x00040006020e7981 */ /* 0x000f68000c1e1b00 */
[----:B------:R-:W5:Y:S01]  /*0460*/  LDG.E.64 R18, desc[UR6][R2.64+0x800] ;  /* 0x0008000602127981 */ /* 0x000f62000c1e1b00 */
[----:B--2---:R-:W-:-:S03]  /*0470*/  IMAD.WIDE.U32 R54, R0, 0x8, R4 ;  /* 0x0000000800367825 */ /* 0x004fc600078e0004 */
        /* <DEDUP_REMOVED lines=28> */
[----:B------:R-:W5:Y:S04]  /*0640*/  LDG.E.64 R20, desc[UR6][R54.64+0x800] ;  /* 0x0008000636147981 */ /* 0x000f68000c1e1b00 */
[----:B------:R-:W5:Y:S04]  /*0650*/  LDG.E.64 R24, desc[UR6][R54.64+0xc00] ;  /* 0x000c000636187981 */ /* 0x000f68000c1e1b00 */
[----:B------:R-:W5:Y:S04]  /*0660*/  LDG.E.64 R28, desc[UR6][R54.64+0x1000] ;  /* 0x00100006361c7981 */ /* 0x000f68000c1e1b00 */
[----:B------:R-:W5:Y:S04]  /*0670*/  LDG.E.64 R32, desc[UR6][R54.64+0x1400] ;  /* 0x0014000636207981 */ /* 0x000f68000c1e1b00 */
[----:B------:R-:W5:Y:S04]  /*0680*/  LDG.E.64 R74, desc[UR6][R54.64+0x1800] ;  /* 0x00180006364a7981 */ /* 0x000f68000c1e1b00 */
[----:B------:R-:W5:Y:S04]  /*0690*/  LDG.E.64 R78, desc[UR6][R54.64+0x1c00] ;  /* 0x001c0006364e7981 */ /* 0x000f68000c1e1b00 */
[----:B------:R-:W5:Y:S04]  /*06a0*/  LDG.E.64 R82, desc[UR6][R54.64+0x2000] ;  /* 0x0020000636527981 */ /* 0x000f68000c1e1b00 */
[----:B------:R0:W5:Y:S02]  /*06b0*/  LDG.E.64 R6, desc[UR6][R54.64+0x2400] ;  /* 0x0024000636067981 */ /* 0x000164000c1e1b00 */
[----:B0-----:R-:W-:Y:S01]  /*06c0*/  CS2R R54, SRZ ;  /* 0x0000000000367805 */ /* 0x001fe2000001ff00 */
[----:B------:R-:W-:Y:S06]  /*06d0*/  BRA `(.L_x_17670) ;  /* 0x00000004008c7947 */ /* 0x000fec0003800000 */
.L_x_17668:
        /* <DEDUP_REMOVED lines=9> */
[----:B------:R0:W5:Y:S01]  /*0770*/  LDG.E.64 R10, desc[UR6][R2.64] ;  /* 0x00000006020a7981 */ /* 0x000162000c1e1b00 */
[----:B-1----:R-:W-:-:S03]  /*0780*/  IMAD.WIDE.U32 R36, R0, 0x8, R4 ;  /* 0x0000000800247825 */ /* 0x002fc600078e0004 */
[----:B------:R0:W5:Y:S04]  /*0790*/  LDG.E.64 R14, desc[UR6][R2.64+0x400] ;  /* 0x00040006020e7981 */ /* 0x000168000c1e1b00 */
[----:B------:R0:W5:Y:S01]  /*07a0*/  LDG.E.64 R18, desc[UR6][R2.64+0x800] ;  /* 0x0008000602127981 */ /* 0x000162000c1e1b00 */
[----:B--2---:R-:W-:-:S03]  /*07b0*/  IMAD.WIDE.U32 R8, R0, 0x8, R8 ;  /* 0x0000000800087825 */ /* 0x004fc600078e0008 */
[----:B------:R0:W5:Y:S04]  /*07c0*/  LDG.E.64 R22, desc[UR6][R2.64+0xc00] ;  /* 0x000c000602167981 */ /* 0x000168000c1e1b00 */
[----:B------:R0:W5:Y:S01]  /*07d0*/  LDG.E.64 R26, desc[UR6][R2.64+0x1000] ;  /* 0x00100006021a7981 */ /* 0x000162000c1e1b00 */
[----:B---3--:R-:W-:-:S03]  /*07e0*/  IMAD.WIDE.U32 R88, R0, 0x8, R6 ;  /* 0x0000000800587825 */ /* 0x008fc600078e0006 */
[----:B------:R0:W5:Y:S04]  /*07f0*/  LDG.E.64 R30, desc[UR6][R2.64+0x1400] ;  /* 0x00140006021e7981 */ /* 0x000168000c1e1b00 */
        /* <DEDUP_REMOVED lines=33> */
[----:B------:R0:W5:Y:S01]  /*0a10*/  LDG.E.64 R52, desc[UR6][R88.64+0x2400] ;  /* 0x0024000658347981 */ /* 0x000162000c1e1b00 */
[----:B------:R-:W-:Y:S05]  /*0a20*/  BRA `(.L_x_17670) ;  /* 0x0000000000b87947 */ /* 0x000fea0003800000 */
.L_x_17671:
        /* <DEDUP_REMOVED lines=33> */
[----:B------:R0:W5:Y:S04]  /*0c40*/  LDG.E.64 R4, desc[UR6][R2.64+0x2400] ;  /* 0x0024000602047981 */ /* 0x000168000c1e1b00 */
[----:B------:R-:W5:Y:S04]  /*0c50*/  LDG.E.64 R12, desc[UR6][R36.64] ;  /* 0x00000006240c7981 */ /* 0x000f68000c1e1b00 */
[----:B------:R-:W5:Y:S01]  /*0c60*/  LDG.E.64 R16, desc[UR6][R36.64+0x400] ;  /* 0x0004000624107981 */ /* 0x000f62000c1e1b00 */
[----:B0-----:R-:W-:-:S03]  /*0c70*/  CS2R R2, SRZ ;  /* 0x0000000000027805 */ /* 0x001fc6000001ff00 */
        /* <DEDUP_REMOVED lines=8> */
[----:B0-----:R-:W-:-:S07]  /*0d00*/  CS2R R36, SRZ ;  /* 0x0000000000247805 */ /* 0x001fce000001ff00 */
.L_x_17670:
[----:B------:R-:W1:Y:S02]  /*0d10*/  LDCU UR4, c[0x0][0x384] ;  /* 0x00007080ff0477ac */ /* 0x000e640008000800 */
[----:B-1----:R-:W-:-:S13]  /*0d20*/  ISETP.GE.AND P1, PT, R86, UR4, PT ;  /* 0x0000000456007c0c */ /* 0x002fda000bf26270 */
[----:B------:R-:W-:Y:S05]  /*0d30*/  @P1 EXIT ;  /* 0x000000000000194d */ /* 0x000fea0003800000 */
[----:B-----5:R-:W-:Y:S01]  /*0d40*/  MOV R147, R4 ;  /* 0x0000000400937202 */ /* 0x020fe20000000f00 */
[----:B------:R-:W1:Y:S01]  /*0d50*/  LDCU UR8, c[0x0][0x388] ;  /* 0x00007100ff0877ac */ /* 0x000e620008000800 */
[----:B------:R-:W-:Y:S02]  /*0d60*/  SHF.R.U64 R149, R4, 0x10, R5 ;  /* 0x0000001004957819 */ /* 0x000fe40000001205 */
[----:B------:R-:W-:Y:S01]  /*0d70*/  MOV R152, R6 ;  /* 0x0000000600987202 */ /* 0x000fe20000000f00 */
[----:B------:R-:W2:Y:S01]  /*0d80*/  LDCU.U8 UR9, c[0x0][0x410] ;  /* 0x00008200ff0977ac */ /* 0x000ea20008000000 */
[----:B------:R-:W-:Y:S02]  /*0d90*/  MOV R4, R7 ;  /* 0x0000000700047202 */ /* 0x000fe40000000f00 */
[----:B------:R-:W-:Y:S01]  /*0da0*/  SHF.R.U64 R163, R54, 0x10, R55 ;  /* 0x0000001036a37819 */ /* 0x000fe20000001237 */
[----:B------:R-:W3:Y:S01]  /*0db0*/  LDCU UR10, c[0x0][0x400] ;  /* 0x00008000ff0a77ac */ /* 0x000ee20008000800 */
[----:B------:R-:W-:-:S02]  /*0dc0*/  PRMT R152, R152, 0x5410, R4 ;  /* 0x0000541098987816 */ /* 0x000fc40000000004 */
[----:B------:R-:W-:Y:S01]  /*0dd0*/  SHF.R.U64 R4, R2, 0x10, R3 ;  /* 0x0000001002047819 */ /* 0x000fe20000001203 */
[----:B------:R-:W4:Y:S01]  /*0de0*/  LDCU.64 UR12, c[0x0][0x3a0] ;  /* 0x00007400ff0c77ac */ /* 0x000f220008000a00 */
[----:B------:R-:W-:Y:S02]  /*0df0*/  MOV R113, R12 ;  /* 0x0000000c00717202 */ /* 0x000fe40000000f00 */
[----:B------:R-:W-:Y:S01]  /*0e00*/  SHF.R.U64 R116, R12, 0x10, R13 ;  /* 0x000000100c747819 */ /* 0x000fe2000000120d */
[----:B------:R-:W0:Y:S01]  /*0e10*/  LDCU.64 UR14, c[0x0][0x398] ;  /* 0x00007300ff0e77ac */ /* 0x000e220008000a00 */
[----:B------:R-:W-:Y:S02]  /*0e20*/  MOV R12, R5 ;  /* 0x00000005000c7202 */ /* 0x000fe40000000f00 */
[----:B------:R-:W-:Y:S01]  /*0e30*/  PRMT R163, R163, 0x5410, R4 ;  /* 0x00005410a3a37816 */ /* 0x000fe20000000004 */
[----:B------:R-:W-:Y:S01]  /*0e40*/  UPLOP3.LUT UP1, UPT, UPT, UPT, UPT, 0x40, 0x4 ;  /* 0x000000000004789c */ /* 0x000fe20003f2e870 */
[----:B------:R-:W-:-:S02]  /*0e50*/  SHF.R.U32.HI R5, RZ, 0x10, R5 ;  /* 0x00000010ff057819 */ /* 0x000fc40000011605 */
[----:B------:R-:W-:Y:S02]  /*0e60*/  SHF.R.U64 R179, R56, 0x10, R57 ;  /* 0x0000001038b37819 */ /* 0x000fe40000001239 */
[----:B------:R-:W-:Y:S02]  /*0e70*/  SHF.R.U64 R4, R36, 0x10, R37 ;  /* 0x0000001024047819 */ /* 0x000fe40000001225 */
[----:B------:R-:W-:Y:S02]  /*0e80*/  PRMT R149, R149, 0x5410, R5 ;  /* 0x0000541095957816 */ /* 0x000fe40000000005 */
[----:B------:R-:W-:Y:S02]  /*0e90*/  PRMT R179, R179, 0x5410, R4 ;  /* 0x00005410b3b37816 */ /* 0x000fe40000000004 */
[----:B------:R-:W-:Y:S02]  /*0ea0*/  SHF.R.U32.HI R165, RZ, 0x10, R55 ;  /* 0x00000010ffa57819 */ /* 0x000fe40000011637 */
        /* <DEDUP_REMOVED lines=23> */
[----:B------:R-:W-:Y:S02]  /*1020*/  MOV R111, R14 ;  /* 0x0000000e006f7202 */ /* 0x000fe40000000f00 */
[----:B------:R-:W-:-:S02]  /*1030*/  SHF.R.U32.HI R194, RZ, 0x10, R63 ;  /* 0x00000010ffc27819 */ /* 0x000fc4000001163f */
[----:B------:R-:W-:Y:S02]  /*1040*/  SHF.R.U32.HI R5, RZ, 0x10, R43 ;  /* 0x00000010ff057819 */ /* 0x000fe4000001162b */
[----:B------:R-:W-:Y:S02]  /*1050*/  SHF.R.U64 R200, R66, 0x10, R67 ;  /* 0x0000001042c87819 */ /* 0x000fe40000001243 */
[----:B------:R-:W-:Y:S02]  /*1060*/  SHF.R.U64 R4, R46, 0x10, R47 ;  /* 0x000000102e047819 */ /* 0x000fe4000000122f */
[----:B------:R-:W-:Y:S02]  /*1070*/  MOV R110, R15 ;  /* 0x0000000f006e7202 */ /* 0x000fe40000000f00 */
[--C-:B------:R-:W-:Y:S02]  /*1080*/  SHF.R.U64 R14, R14, 0x10, R15.reuse ;  /* 0x000000100e0e7819 */ /* 0x100fe4000000120f */
[----:B------:R-:W-:-:S02]  /*1090*/  SHF.R.U32.HI R118, RZ, 0x10, R15 ;  /* 0x00000010ff767819 */ /* 0x000fc4000001160f */
[----:B------:R-:W-:Y:S02]  /*10a0*/  MOV R109, R16 ;  /* 0x00000010006d7202 */ /* 0x000fe40000000f00 */
[--C-:B------:R-:W-:Y:S02]  /*10b0*/  SHF.R.U64 R15, R16, 0x10, R17.reuse ;  /* 0x00000010100f7819 */ /* 0x100fe40000001211 */
[----:B------:R-:W-:Y:S02]  /*10c0*/  MOV R108, R17 ;  /* 0x00000011006c7202 */ /* 0x000fe40000000f00 */
[----:B------:R-:W-:Y:S02]  /*10d0*/  SHF.R.U32.HI R16, RZ, 0x10, R17 ;  /* 0x00000010ff107819 */ /* 0x000fe40000011611 */
[----:B------:R-:W-:Y:S02]  /*10e0*/  MOV R107, R18 ;  /* 0x00000012006b7202 */ /* 0x000fe40000000f00 */
[----:B------:R-:W-:-:S02]  /*10f0*/  SHF.R.U64 R17, R18, 0x10, R19 ;  /* 0x0000001012117819 */ /* 0x000fc40000001213 */
[----:B------:R-:W-:Y:S02]  /*1100*/  PRMT R194, R194, 0x5410, R5 ;  /* 0x00005410c2c27816 */ /* 0x000fe40000000005 */
[----:B------:R-:W-:Y:S02]  /*1110*/  PRMT R200, R200, 0x5410, R4 ;  /* 0x00005410c8c87816 */ /* 0x000fe40000000004 */
[----:B------:R-:W-:Y:S02]  /*1120*/  MOV R105, R20 ;  /* 0x0000001400697202 */ /* 0x000fe40000000f00 */
[----:B------:R-:W-:Y:S02]  /*1130*/  SHF.R.U64 R18, R20, 0x10, R21 ;  /* 0x0000001014127819 */ /* 0x000fe40000001215 */
[----:B------:R-:W-:Y:S02]  /*1140*/  SHF.R.U32.HI R198, RZ, 0x10, R65 ;  /* 0x00000010ffc67819 */ /* 0x000fe40000011641 */
[----:B------:R-:W-:-:S02]  /*1150*/  SHF.R.U32.HI R5, RZ, 0x10, R45 ;  /* 0x00000010ff057819 */ /* 0x000fc4000001162d */
[----:B------:R-:W-:Y:S02]  /*1160*/  SHF.R.U64 R204, R68, 0x10, R69 ;  /* 0x0000001044cc7819 */ /* 0x000fe40000001245 */
[----:B------:R-:W-:Y:S02]  /*1170*/  SHF.R.U64 R4, R48, 0x10, R49 ;  /* 0x0000001030047819 */ /* 0x000fe40000001231 */
[----:B------:R-:W-:Y:S02]  /*1180*/  MOV R104, R21 ;  /* 0x0000001500687202 */ /* 0x000fe40000000f00 */
[----:B------:R-:W-:Y:S02]  /*1190*/  SHF.R.U32.HI R20, RZ, 0x10, R21 ;  /* 0x00000010ff147819 */ /* 0x000fe40000011615 */
[----:B------:R-:W-:Y:S02]  /*11a0*/  MOV R103, R22 ;  /* 0x0000001600677202 */ /* 0x000fe40000000f00 */
[----:B------:R-:W-:-:S02]  /*11b0*/  SHF.R.U64 R21, R22, 0x10, R23 ;  /* 0x0000001016157819 */ /* 0x000fc40000001217 */
[----:B------:R-:W-:Y:S02]  /*11c0*/  MOV R101, R24 ;  /* 0x0000001800657202 */ /* 0x000fe40000000f00 */
[--C-:B------:R-:W-:Y:S02]  /*11d0*/  SHF.R.U64 R22, R24, 0x10, R25.reuse ;  /* 0x0000001018167819 */ /* 0x100fe40000001219 */
[----:B------:R-:W-:Y:S02]  /*11e0*/  MOV R100, R25 ;  /* 0x0000001900647202 */ /* 0x000fe40000000f00 */
[----:B------:R-:W-:Y:S02]  /*11f0*/  SHF.R.U32.HI R24, RZ, 0x10, R25 ;  /* 0x00000010ff187819 */ /* 0x000fe40000011619 */
[----:B------:R-:W-:Y:S02]  /*1200*/  PRMT R198, R198, 0x5410, R5 ;  /* 0x00005410c6c67816 */ /* 0x000fe40000000005 */
[----:B------:R-:W-:-:S02]  /*1210*/  PRMT R204, R204, 0x5410, R4 ;  /* 0x00005410cccc7816 */ /* 0x000fc40000000004 */
[----:B------:R-:W-:Y:S02]  /*1220*/  MOV R99, R26 ;  /* 0x0000001a00637202 */ /* 0x000fe40000000f00 */
[----:B------:R-:W-:Y:S02]  /*1230*/  SHF.R.U64 R25, R26, 0x10, R27 ;  /* 0x000000101a197819 */ /* 0x000fe4000000121b */
[----:B------:R-:W-:Y:S02]  /*1240*/  SHF.R.U32.HI R202, RZ, 0x10, R67 ;  /* 0x00000010ffca7819 */ /* 0x000fe40000011643 */
[----:B------:R-:W-:Y:S02]  /*1250*/  SHF.R.U32.HI R5, RZ, 0x10, R47 ;  /* 0x00000010ff057819 */ /* 0x000fe4000001162f */
[----:B------:R-:W-:Y:S02]  /*1260*/  SHF.R.U32.HI R206, RZ, 0x10, R69 ;  /* 0x00000010ffce7819 */ /* 0x000fe40000011645 */
[----:B------:R-:W-:-:S02]  /*1270*/  SHF.R.U32.HI R4, RZ, 0x10, R49 ;  /* 0x00000010ff047819 */ /* 0x000fc40000011631 */
[----:B------:R-:W-:Y:S02]  /*1280*/  MOV R97, R28 ;  /* 0x0000001c00617202 */ /* 0x000fe40000000f00 */
[--C-:B------:R-:W-:Y:S02]  /*1290*/  SHF.R.U64 R26, R28, 0x10, R29.reuse ;  /* 0x000000101c1a7819 */ /* 0x100fe4000000121d */
[----:B------:R-:W-:Y:S02]  /*12a0*/  MOV R96, R29 ;  /* 0x0000001d00607202 */ /* 0x000fe40000000f00 */
[----:B------:R-:W-:Y:S02]  /*12b0*/  SHF.R.U32.HI R28, RZ, 0x10, R29 ;  /* 0x00000010ff1c7819 */ /* 0x000fe4000001161d */
[----:B------:R-:W-:Y:S02]  /*12c0*/  MOV R95, R30 ;  /* 0x0000001e005f7202 */ /* 0x000fe40000000f00 */
[----:B------:R-:W-:-:S02]  /*12d0*/  SHF.R.U64 R29, R30, 0x10, R31 ;  /* 0x000000101e1d7819 */ /* 0x000fc4000000121f */
[----:B------:R-:W-:Y:S02]  /*12e0*/  MOV R93, R32 ;  /* 0x00000020005d7202 */ /* 0x000fe40000000f00 */
[----:B------:R-:W-:Y:S02]  /*12f0*/  SHF.R.U64 R30, R32, 0x10, R33 ;  /* 0x00000010201e7819 */ /* 0x000fe40000001221 */
[----:B------:R-:W-:Y:S02]  /*1300*/  PRMT R202, R202, 0x5410, R5 ;  /* 0x00005410caca7816 */ /* 0x000fe40000000005 */
[----:B------:R-:W-:Y:S02]  /*1310*/  PRMT R206, R206, 0x5410, R4 ;  /* 0x00005410cece7816 */ /* 0x000fe40000000004 */
[----:B------:R-:W-:Y:S02]  /*1320*/  MOV R114, R11 ;  /* 0x0000000b00727202 */ /* 0x000fe40000000f00 */
[----:B------:R-:W-:-:S02]  /*1330*/  SHF.R.U64 R85, R10, 0x10, R11 ;  /* 0x000000100a557819 */ /* 0x000fc4000000120b */
[----:B------:R-:W-:Y:S02]  /*1340*/  MOV R92, R33 ;  /* 0x00000021005c7202 */ /* 0x000fe40000000f00 */
[----:B------:R-:W-:Y:S02]  /*1350*/  SHF.R.U32.HI R32, RZ, 0x10, R33 ;  /* 0x00000010ff207819 */ /* 0x000fe40000011621 */
[----:B------:R-:W-:Y:S02]  /*1360*/  SHF.R.U64 R208, R70, 0x10, R71 ;  /* 0x0000001046d07819 */ /* 0x000fe40000001247 */
[----:B------:R-:W-:Y:S02]  /*1370*/  SHF.R.U64 R5, R50, 0x10, R51 ;  /* 0x0000001032057819 */ /* 0x000fe40000001233 */
[----:B------:R-:W-:Y:S02]  /*1380*/  SHF.R.U32.HI R210, RZ, 0x10, R71 ;  /* 0x00000010ffd27819 */ /* 0x000fe40000011647 */
[----:B------:R-:W-:-:S02]  /*1390*/  SHF.R.U32.HI R4, RZ, 0x10, R51 ;  /* 0x00000010ff047819 */ /* 0x000fc40000011633 */
[----:B------:R-:W-:Y:S02]  /*13a0*/  MOV R91, R34 ;  /* 0x00000022005b7202 */ /* 0x000fe40000000f00 */
[----:B------:R-:W-:Y:S02]  /*13b0*/  SHF.R.U64 R33, R34, 0x10, R35 ;  /* 0x0000001022217819 */ /* 0x000fe40000001223 */
[----:B0-----:R-:W-:Y:S02]  /*13c0*/  MOV R89, R74 ;  /* 0x0000004a00597202 */ /* 0x001fe40000000f00 */
[--C-:B------:R-:W-:Y:S02]  /*13d0*/  SHF.R.U64 R34, R74, 0x10, R75.reuse ;  /* 0x000000104a227819 */ /* 0x100fe4000000124b */
[----:B------:R-:W-:Y:S02]  /*13e0*/  MOV R88, R75 ;  /* 0x0000004b00587202 */ /* 0x000fe40000000f00 */
[----:B------:R-:W-:-:S02]  /*13f0*/  SHF.R.U32.HI R74, RZ, 0x10, R75 ;  /* 0x00000010ff4a7819 */ /* 0x000fc4000001164b */
[----:B------:R-:W-:Y:S02]  /*1400*/  MOV R115, R10 ;  /* 0x0000000a00737202 */ /* 0x000fe40000000f00 */
[----:B------:R-:W-:Y:S02]  /*1410*/  SHF.R.U32.HI R117, RZ, 0x10, R11 ;  /* 0x00000010ff757819 */ /* 0x000fe4000001160b */
        /* <DEDUP_REMOVED lines=8> */
[--C-:B------:R-:W-:Y:S02]  /*14a0*/  SHF.R.U64 R126, R76, 0x10, R77.reuse ;  /* 0x000000104c7e7819 */ /* 0x100fe4000000124d */
[----:B------:R-:W-:-:S02]  /*14b0*/  SHF.R.U32.HI R75, RZ, 0x10, R77 ;  /* 0x00000010ff4b7819 */ /* 0x000fc4000001164d */
[----:B------:R-:W-:Y:S02]  /*14c0*/  MOV R127, R78 ;  /* 0x0000004e007f7202 */ /* 0x000fe40000000f00 */
[----:B------:R-:W-:Y:S02]  /*14d0*/  SHF.R.U64 R138, R78, 0x10, R79 ;  /* 0x000000104e8a7819 */ /* 0x000fe4000000124f */
[----:B------:R-:W-:Y:S02]  /*14e0*/  SHF.R.U64 R162, R6, 0x10, R7 ;  /* 0x0000001006a27819 */ /* 0x000fe40000001207 */
[----:B------:R-:W-:Y:S02]  /*14f0*/  PRMT R114, R85, 0x5410, R114 ;  /* 0x0000541055727816 */ /* 0x000fe40000000072 */
[----:B------:R-:W-:Y:S02]  /*1500*/  PRMT R208, R208, 0x5410, R5 ;  /* 0x00005410d0d07816 */ /* 0x000fe40000000005 */
[----:B------:R-:W-:-:S02]  /*1510*/  PRMT R210, R210, 0x5410, R4 ;  /* 0x00005410d2d27816 */ /* 0x000fc40000000004 */
[----:B------:R-:W-:Y:S02]  /*1520*/  SHF.R.U32.HI R13, RZ, 0x10, R13 ;  /* 0x00000010ff0d7819 */ /* 0x000fe4000001160d */
[----:B------:R-:W-:Y:S02]  /*1530*/  SHF.R.U32.HI R19, RZ, 0x10, R19 ;  /* 0x00000010ff137819 */ /* 0x000fe40000011613 */
[----:B------:R-:W-:Y:S02]  /*1540*/  SHF.R.U32.HI R23, RZ, 0x10, R23 ;  /* 0x00000010ff177819 */ /* 0x000fe40000011617 */
[----:B------:R-:W-:Y:S02]  /*1550*/  SHF.R.U32.HI R27, RZ, 0x10, R27 ;  /* 0x00000010ff1b7819 */ /* 0x000fe4000001161b */
[----:B------:R-:W-:Y:S02]  /*1560*/  SHF.R.U32.HI R31, RZ, 0x10, R31 ;  /* 0x00000010ff1f7819 */ /* 0x000fe4000001161f */
[----:B------:R-:W-:-:S02]  /*1570*/  SHF.R.U32.HI R35, RZ, 0x10, R35 ;  /* 0x00000010ff237819 */ /* 0x000fc40000011623 */
        /* <DEDUP_REMOVED lines=10> */
[----:B------:R-:W-:Y:S02]  /*1620*/  ISETP.NE.U32.AND P1, PT, R120, RZ, PT ;  /* 0x000000ff7800720c */ /* 0x000fe40003f25070 */
[----:B------:R-:W-:-:S02]  /*1630*/  SHF.R.U32.HI R6, RZ, 0x10, R7 ;  /* 0x00000010ff067819 */ /* 0x000fc40000011607 */
[----:B------:R-:W-:Y:S02]  /*1640*/  SHF.R.U64 R212, R72, 0x10, R73 ;  /* 0x0000001048d47819 */ /* 0x000fe40000001249 */
[----:B------:R-:W-:Y:S02]  /*1650*/  SHF.R.U64 R4, R52, 0x10, R53 ;  /* 0x0000001034047819 */ /* 0x000fe40000001235 */
[----:B------:R-:W-:Y:S02]  /*1660*/  SHF.R.U32.HI R214, RZ, 0x10, R73 ;  /* 0x00000010ffd67819 */ /* 0x000fe40000011649 */
[----:B------:R-:W-:Y:S02]  /*1670*/  SHF.R.U32.HI R5, RZ, 0x10, R53 ;  /* 0x00000010ff057819 */ /* 0x000fe40000011635 */
[----:B------:R-:W-:Y:S02]  /*1680*/  LOP3.LUT R85, R0, 0x60, RZ, 0xc0, !PT ;  /* 0x0000006000557812 */ /* 0x000fe400078ec0ff */
[----:B------:R-:W-:-:S02]  /*1690*/  ISETP.NE.AND.EX P1, PT, R121, RZ, PT, P1 ;  /* 0x000000ff7900720c */ /* 0x000fc40003f25310 */
        /* <DEDUP_REMOVED lines=39> */
[----:B-1234-:R-:W-:-:S07]  /*1910*/  LOP3.LUT R85, R85, 0x1f, R0, 0xf8, !PT ;  /* 0x0000001f55557812 */ /* 0x01efce00078ef800 */
.L_x_17695:
        /* <DEDUP_REMOVED lines=24> */
[----:B0-----:R-:W-:Y:S02]  /*1aa0*/  FADD.FTZ R23, R11, R14 ;  /* 0x0000000e0b177221 */ /* 0x001fe40000010000 */
[----:B------:R-:W-:Y:S02]  /*1ab0*/  MOV R12, R31 ;  /* 0x0000001f000c7202 */ /* 0x000fe40000000f00 */
[----:B------:R-:W-:-:S02]  /*1ac0*/  MOV R13, R29 ;  /* 0x0000001d000d7202 */ /* 0x000fc40000000f00 */
[----:B------:R-:W-:Y:S02]  /*1ad0*/  MOV R14, R27 ;  /* 0x0000001b000e7202 */ /* 0x000fe40000000f00 */
[----:B------:R-:W-:Y:S01]  /*1ae0*/  MOV R15, R23 ;  /* 0x00000017000f7202 */ /* 0x000fe20000000f00 */
[----:B------:R-:W-:Y:S06]  /*1af0*/  BRA `(.L_x_17674) ;  /* 0x0000000000547947 */ /* 0x000fec0003800000 */
.L_x_17673:
[----:B-----5:R-:W-:Y:S01]  /*1b00*/  FADD.FTZ R31, R16, R4 ;  /* 0x00000004101f7221 */ /* 0x020fe20000010000 */
[----:B------:R-:W-:Y:S01]  /*1b10*/  FADD.FTZ R29, R17, R5 ;  /* 0x00000005111d7221 */ /* 0x000fe20000010000 */
[----:B------:R-:W-:Y:S01]  /*1b20*/  FADD.FTZ R27, R18, R6 ;  /* 0x00000006121b7221 */ /* 0x000fe20000010000 */
[----:B0-----:R-:W-:Y:S02]  /*1b30*/  FADD.FTZ R23, R19, R7 ;  /* 0x0000000713177221 */ /* 0x001fe40000010000 */
[----:B------:R-:W-:Y:S02]  /*1b40*/  MOV R12, R31 ;  /* 0x0000001f000c7202 */ /* 0x000fe40000000f00 */
[----:B------:R-:W-:Y:S02]  /*1b50*/  MOV R13, R29 ;  /* 0x0000001d000d7202 */ /* 0x000fe40000000f00 */
[----:B------:R-:W-:Y:S02]  /*1b60*/  MOV R14, R27 ;  /* 0x0000001b000e7202 */ /* 0x000fe40000000f00 */
[----:B------:R-:W-:Y:S01]  /*1b70*/  MOV R15, R23 ;  /* 0x00000017000f7202 */ /* 0x000fe20000000f00 */
[----:B------:R-:W-:Y:S06]  /*1b80*/  BRA `(.L_x_17674) ;  /* 0x0000000000307947 */ /* 0x000fec0003800000 */
.L_x_17672:
[----:B-----5:R-:W-:Y:S01]  /*1b90*/  @P3 FADD.FTZ R12, R16, R8 ;  /* 0x00000008100c3221 */ /* 0x020fe20000010000 */
[----:B------:R-:W-:Y:S01]  /*1ba0*/  @P3 FADD.FTZ R13, R17, R9 ;  /* 0x00000009110d3221 */ /* 0x000fe20000010000 */
[----:B------:R-:W-:Y:S01]  /*1bb0*/  @P3 FADD.FTZ R14, R18, R10 ;  /* 0x0000000a120e3221 */ /* 0x000fe20000010000 */
[----:B------:R-:W-:Y:S02]  /*1bc0*/  @P3 FADD.FTZ R15, R19, R11 ;  /* 0x0000000b130f3221 */ /* 0x000fe40000010000 */
[----:B------:R-:W-:Y:S02]  /*1bd0*/  @P3 MOV R31, R12 ;  /* 0x0000000c001f3202 */ /* 0x000fe40000000f00 */
[----:B------:R-:W-:Y:S02]  /*1be0*/  @P3 MOV R29, R13 ;  /* 0x0000000d001d3202 */ /* 0x000fe40000000f00 */
[----:B------:R-:W-:Y:S02]  /*1bf0*/  @P3 MOV R27, R14 ;  /* 0x0000000e001b3202 */ /* 0x000fe40000000f00 */
[----:B0-----:R-:W-:-:S02]  /*1c00*/  @P3 MOV R23, R15 ;  /* 0x0000000f00173202 */ /* 0x001fc40000000f00 */
[----:B------:R-:W-:Y:S02]  /*1c10*/  @!P3 MOV R31, R16 ;  /* 0x00000010001fb202 */ /* 0x000fe40000000f00 */
[----:B------:R-:W-:Y:S02]  /*1c20*/  @!P3 MOV R29, R17 ;  /* 0x00000011001db202 */ /* 0x000fe40000000f00 */
[----:B------:R-:W-:Y:S02]  /*1c30*/  @!P3 MOV R27, R18 ;  /* 0x00000012001bb202 */ /* 0x000fe40000000f00 */
[----:B------:R-:W-:-:S07]  /*1c40*/  @!P3 MOV R23, R19 ;  /* 0x000000130017b202 */ /* 0x000fce0000000f00 */
.L_x_17674:
        /* <DEDUP_REMOVED lines=16> */
[----:B------:R-:W-:-:S06]  /*1d50*/  UISETP.NE.AND.EX UP2, UPT, UR13, URZ, UPT, UP2 ;  /* 0x000000ff0d00728c */ /* 0x000fcc000bf45320 */
[----:B------:R-:W-:-:S13]  /*1d60*/  PLOP3.LUT P2, PT, PT, PT, UP2, 0x80, 0x8 ;  /* 0x000000000008781c */ /* 0x000fda0003f4f028 */
        /* <DEDUP_REMOVED lines=13> */
.L_x_17675:
        /* <DEDUP_REMOVED lines=23> */
.L_x_17676:
        /* <DEDUP_REMOVED lines=21> */
[----:B0-----:R-:W-:Y:S02]  /*2100*/  @P2 MOV R12, R207 ;  /* 0x000000cf000c2202 */ /* 0x001fe40000000f00 */
[----:B------:R-:W-:-:S02]  /*2110*/  @P2 MOV R13, R193 ;  /* 0x000000c1000d2202 */ /* 0x000fc40000000f00 */
[----:B------:R-:W-:Y:S02]  /*2120*/  @P2 MOV R14, R167 ;  /* 0x000000a7000e2202 */ /* 0x000fe40000000f00 */
[----:B------:R-:W-:Y:S01]  /*2130*/  @P2 MOV R15, R131 ;  /* 0x00000083000f2202 */ /* 0x000fe20000000f00 */
[----:B------:R-:W-:Y:S06]  /*2140*/  BRA `(.L_x_17678) ;  /* 0x0000000000547947 */ /* 0x000fec0003800000 */
.L_x_17677:
[----:B-----5:R-:W-:Y:S01]  /*2150*/  @!P2 FADD.FTZ R207, R4, R16 ;  /* 0x0000001004cfa221 */ /* 0x020fe20000010000 */
[----:B------:R-:W-:Y:S01]  /*2160*/  @!P2 FADD.FTZ R193, R5, R17 ;  /* 0x0000001105c1a221 */ /* 0x000fe20000010000 */
[----:B------:R-:W-:Y:S01]  /*2170*/  @!P2 FADD.FTZ R167, R6, R18 ;  /* 0x0000001206a7a221 */ /* 0x000fe20000010000 */
[----:B------:R-:W-:Y:S02]  /*2180*/  @!P2 FADD.FTZ R131, R7, R19 ;  /* 0x000000130783a221 */ /* 0x000fe40000010000 */
[----:B0-----:R-:W-:Y:S02]  /*2190*/  @!P2 MOV R12, R207 ;  /* 0x000000cf000ca202 */ /* 0x001fe40000000f00 */
        /* <DEDUP_REMOVED lines=16> */
.L_x_17678:
        /* <DEDUP_REMOVED lines=26> */
.L_x_17679:
        /* <DEDUP_REMOVED lines=21> */
.L_x_17680:
        /* <DEDUP_REMOVED lines=26> */
.L_x_17681:
        /* <DEDUP_REMOVED lines=21> */
.L_x_17682:
        /* <DEDUP_REMOVED lines=26> */
.L_x_17683:
        /* <DEDUP_REMOVED lines=21> */
.L_x_17684:
        /* <DEDUP_REMOVED lines=26> */
.L_x_17685:
        /* <DEDUP_REMOVED lines=21> */
.L_x_17686:
        /* <DEDUP_REMOVED lines=26> */
.L_x_17687:
        /* <DEDUP_REMOVED lines=21> */
.L_x_17688:
        /* <DEDUP_REMOVED lines=19> */
[----:B0-----:R-:W-:Y:S01]  /*3280*/  @!P2 MOV R83, R19 ;  /* 0x000000130053a202 */ /* 0x001fe20000000f00 */
[----:B------:R-:W-:Y:S01]  /*3290*/  @P2 FADD.FTZ R83, R11, R19 ;  /* 0x000000130b532221 */ /* 0x000fe20000010000 */
[----:B------:R-:W-:Y:S02]  /*32a0*/  @P2 MOV R12, R195 ;  /* 0x000000c3000c2202 */ /* 0x000fe40000000f00 */
[----:B------:R-:W-:-:S02]  /*32b0*/  @P2 MOV R13, R155 ;  /* 0x0000009b000d2202 */ /* 0x000fc40000000f00 */
[----:B------:R-:W-:Y:S02]  /*32c0*/  @P2 MOV R14, R119 ;  /* 0x00000077000e2202 */ /* 0x000fe40000000f00 */
[----:B------:R-:W-:Y:S01]  /*32d0*/  @P2 MOV R15, R83 ;  /* 0x00000053000f2202 */ /* 0x000fe20000000f00 */
[----:B------:R-:W-:Y:S06]  /*32e0*/  BRA `(.L_x_17690) ;  /* 0x0000000000547947 */ /* 0x000fec0003800000 */
.L_x_17689:
[----:B-----5:R-:W-:Y:S01]  /*32f0*/  @!P2 FADD.FTZ R195, R4, R16 ;  /* 0x0000001004c3a221 */ /* 0x020fe20000010000 */
[----:B------:R-:W-:Y:S01]  /*3300*/  @!P2 FADD.FTZ R155, R5, R17 ;  /* 0x00000011059ba221 */ /* 0x000fe20000010000 */
[----:B------:R-:W-:Y:S01]  /*3310*/  @!P2 FADD.FTZ R119, R6, R18 ;  /* 0x000000120677a221 */ /* 0x000fe20000010000 */
[----:B0-----:R-:W-:Y:S02]  /*3320*/  @!P2 FADD.FTZ R83, R7, R19 ;  /* 0x000000130753a221 */ /* 0x001fe40000010000 */
        /* <DEDUP_REMOVED lines=17> */
.L_x_17690:
        /* <DEDUP_REMOVED lines=13> */
[----:B-----5:R-:W-:Y:S01]  /*3510*/  @!P2 MOV R213, R16 ;  /* 0x0000001000d5a202 */ /* 0x020fe20000000f00 */
[----:B------:R-:W-:Y:S01]  /*3520*/  @P2 FADD.FTZ R213, R8, R16 ;  /* 0x0000001008d52221 */ /* 0x000fe20000010000 */
[----:B------:R-:W-:Y:S01]  /*3530*/  @!P2 MOV R211, R17 ;  /* 0x0000001100d3a202 */ /* 0x000fe20000000f00 */
[----:B------:R-:W-:Y:S01]  /*3540*/  @P2 FADD.FTZ R211, R9, R17 ;  /* 0x0000001109d32221 */ /* 0x000fe20000010000 */
[----:B0-----:R-:W-:Y:S01]  /*3550*/  @!P2 MOV R173, R18 ;  /* 0x0000001200ada202 */ /* 0x001fe20000000f00 */
        /* <DEDUP_REMOVED lines=8> */
.L_x_17691:
[----:B-----5:R-:W-:Y:S01]  /*35e0*/  @!P2 FADD.FTZ R213, R4, R16 ;  /* 0x0000001004d5a221 */ /* 0x020fe20000010000 */
[----:B------:R-:W-:Y:S01]  /*35f0*/  @!P2 FADD.FTZ R211, R5, R17 ;  /* 0x0000001105d3a221 */ /* 0x000fe20000010000 */
[----:B0-----:R-:W-:Y:S01]  /*3600*/  @!P2 FADD.FTZ R173, R6, R18 ;  /* 0x0000001206ada221 */ /* 0x001fe20000010000 */
        /* <DEDUP_REMOVED lines=18> */
.L_x_17692:
        /* <DEDUP_REMOVED lines=154> */
.L_x_17694:
[----:B------:R-:W-:Y:S05]  /*40d0*/  BSYNC.RECONVERGENT B0 ;  /* 0x0000000000007941 */ /* 0x000fea0003800200 */
.L_x_17693:
[----:B------:R-:W-:Y:S01]  /*40e0*/  ISETP.GT.U32.AND P2, PT, R84, 0x3, PT ;  /* 0x000000035400780c */ /* 0x000fe20003f44070 */
[----:B------:R-:W-:Y:S01]  /*40f0*/  BAR.SYNC.DEFER_BLOCKING 0x0 ;  /* 0x0000000000007b1d */ /* 0x000fe20000010000 */
[----:B------:R-:W-:Y:S01]  /*4100*/  PLOP3.LUT P4, PT, PT, PT, UP1, 0x80, 0x8 ;  /* 0x000000000008781c */ /* 0x000fe20003f8f018 */
[----:B------:R-:W-:Y:S01]  /*4110*/  HADD2.F32 R216, -RZ, R115.H0_H0 ;  /* 0x20000073ffd87230 */ /* 0x000fe20000004100 */
[----:B------:R-:W-:Y:S01]  /*4120*/  PLOP3.LUT P3, PT, PT, PT, PT, 0x8, 0x80 ;  /* 0x000000000080781c */ /* 0x000fe20003f6e170 */
[----:B------:R-:W-:Y:S01]  /*4130*/  HADD2.F32 R218, -RZ, R114.H0_H0 ;  /* 0x20000072ffda7230 */ /* 0x000fe20000004100 */
[----:B------:R-:W-:-:S03]  /*4140*/  UPLOP3.LUT UP1, UPT, UPT, UPT, UP1, 0x40, 0x4 ;  /* 0x000000000004789c */ /* 0x000fc60003f2e810 */
[----:B------:R-:W1:Y:S01]  /*4150*/  LDC R144, c[0x0][0x448] ;  /* 0x00011200ff907b82 */ /* 0x000e620000000800 */
[----:B------:R-:W-:Y:S02]  /*4160*/  HADD2.F32 R220, -RZ, R163.H0_H0 ;  /* 0x200000a3ffdc7230 */ /* 0x000fe40000004100 */
[----:B------:R-:W-:Y:S02]  /*4170*/  HADD2.F32 R222, -RZ, R114.H1_H1 ;  /* 0x30000072ffde7230 */ /* 0x000fe40000004100 */
[----:B------:R-:W-:Y:S01]  /*4180*/  HADD2.F32 R224, -RZ, R55.H0_H0 ;  /* 0x20000037ffe07230 */ /* 0x000fe20000004100 */
[----:B0-----:R-:W0:Y:S01]  /*4190*/  @!P2 S2R R17, SR_CgaCtaId ;  /* 0x000000000011a919 */ /* 0x001e220000008800 */
[----:B------:R-:W-:Y:S01]  /*41a0*/  @!P2 PLOP3.LUT P3, PT, P4, PT, PT, 0x80, 0x8 ;  /* 0x000000000008a81c */ /* 0x000fe2000276f070 */
[----:B------:R-:W-:Y:S01]  /*41b0*/  HADD2.F32 R226, -RZ, R113.H1_H1 ;  /* 0x30000071ffe27230 */ /* 0x000fe20000004100 */
[----:B------:R-:W-:Y:S01]  /*41c0*/  @!P2 MOV R16, 0x400 ;  /* 0x000004000010a802 */ /* 0x000fe20000000f00 */
[----:B------:R-:W-:-:S03]  /*41d0*/  HADD2.F32 R228, -RZ, R165.H0_H0 ;  /* 0x200000a5ffe47230 */ /* 0x000fc60000004100 */
[----:B0-----:R-:W-:Y:S02]  /*41e0*/  @!P2 LEA R19, R17, R16, 0x18 ;  /* 0x000000101113a211 */ /* 0x001fe400078ec0ff */
[----:B------:R-:W-:-:S05]  /*41f0*/  CS2R R16, SRZ ;  /* 0x0000000000107805 */ /* 0x000fca000001ff00 */
[----:B------:R-:W-:Y:S02]  /*4200*/  @P3 IADD3 R19, PT, PT, R19, 0x20, RZ ;  /* 0x0000002013133810 */ /* 0x000fe40007ffe0ff */
[----:B------:R-:W-:Y:S02]  /*4210*/  ISETP.NE.AND P3, PT, R0, RZ, PT ;  /* 0x000000ff0000720c */ /* 0x000fe40003f65270 */
[----:B------:R-:W-:Y:S01]  /*4220*/  @!P2 LEA R20, R84, R19, 0x3 ;  /* 0x000000135414a211 */ /* 0x000fe200078e18ff */
[----:B------:R-:W-:Y:S01]  /*4230*/  HFMA2 R19, -RZ, RZ, 0, 0 ;  /* 0x00000000ff137431 */ /* 0x000fe200000001ff */
[----:B------:R-:W-:-:S03]  /*4240*/  @!P2 MOV R19, 0x500 ;  /* 0x000005000013a802 */ /* 0x000fc60000000f00 */
[----:B------:R0:W-:Y:S01]  /*4250*/  @!P2 LDS.64 R16, [R20] ;  /* 0x000000001410a984 */ /* 0x0001e20000000a00 */
[----:B------:R-:W-:-:S03]  /*4260*/  ISETP.NE.AND P2, PT, RZ, UR9, PT ;  /* 0x00000009ff007c0c */ /* 0x000fc6000bf45270 */
[----:B------:R-:W2:Y:S01]  /*4270*/  SHFL.DOWN PT, R22, R19, 0x2, 0x1f ;  /* 0x08401f0013167f89 */ /* 0x000ea200000e0000 */
[-C--:B0-----:R-:W-:Y:S02]  /*4280*/  I2FP.F32.U32 R20, R19.reuse ;  /* 0x0000001300147245 */ /* 0x081fe40000201000 */
[----:B--2---:R-:W-:Y:S02]  /*4290*/  IADD3 R26, PT, PT, R22, R19, RZ ;  /* 0x00000013161a7210 */ /* 0x004fe40007ffe0ff */
[----:B------:R-:W-:Y:S02]  /*42a0*/  I2FP.F32.S32 R22, R22 ;  /* 0x0000001600167245 */ /* 0x000fe40000201400 */
[----:B------:R-:W-:Y:S01]  /*42b0*/  I2FP.F32.S32 R18, R26 ;  /* 0x0000001a00127245 */ /* 0x000fe20000201400 */
[----:B------:R-:W0:Y:S03]  /*42c0*/  SHFL.DOWN PT, R215, R26, 0x1, 0x1f ;  /* 0x08201f001ad77f89 */ /* 0x000e2600000e0000 */
[----:B------:R-:W2:Y:S01]  /*42d0*/  MUFU.RCP R28, R18 ;  /* 0x00000012001c7308 */ /* 0x000ea20000001000 */
[----:B------:R-:W3:Y:S04]  /*42e0*/  SHFL.DOWN PT, R25, R16, 0x2, 0x1f ;  /* 0x08401f0010197f89 */ /* 0x000ee800000e0000 */
[----:B------:R-:W4:Y:S01]  /*42f0*/  SHFL.DOWN PT, R24, R17, 0x2, 0x1f ;  /* 0x08401f0011187f89 */ /* 0x000f2200000e0000 */
[----:B0-----:R-:W-:-:S02]  /*4300*/  IADD3 R26, PT, PT, R26, R215, RZ ;  /* 0x000000d71a1a7210 */ /* 0x001fc40007ffe0ff */
[----:B------:R-:W-:Y:S02]  /*4310*/  I2FP.F32.S32 R215, R215 ;  /* 0x000000d700d77245 */ /* 0x000fe40000201400 */
[----:B------:R-:W-:Y:S01]  /*4320*/  I2FP.F32.S32 R26, R26 ;  /* 0x0000001a001a7245 */ /* 0x000fe20000201400 */
[C---:B---3--:R-:W-:Y:S01]  /*4330*/  FMUL.FTZ R77, R25.reuse, R22 ;  /* 0x00000016194d7220 */ /* 0x048fe20000410000 */
[----:B------:R-:W-:-:S04]  /*4340*/  FADD.FTZ R25, -R25, R16 ;  /* 0x0000001019197221 */ /* 0x000fc80000010100 */
[----:B------:R-:W0:Y:S01]  /*4350*/  MUFU.RCP R26, R26 ;  /* 0x0000001a001a7308 */ /* 0x000e220000001000 */
[----:B------:R-:W-:Y:S01]  /*4360*/  FFMA.FTZ R77, R20, R16, R77 ;  /* 0x00000010144d7223 */ /* 0x000fe2000001004d */
[----:B------:R-:W-:Y:S01]  /*4370*/  FMUL.FTZ R25, R25, R25 ;  /* 0x0000001919197220 */ /* 0x000fe20000410000 */
[----:B----4-:R-:W-:Y:S02]  /*4380*/  FADD.FTZ R17, R24, R17 ;  /* 0x0000001118117221 */ /* 0x010fe40000010000 */
[----:B--2---:R-:W-:Y:S01]  /*4390*/  FMUL.FTZ R77, R28, R77 ;  /* 0x0000004d1c4d7220 */ /* 0x004fe20000410000 */
[----:B------:R-:W-:-:S04]  /*43a0*/  FMUL.FTZ R25, R25, R20 ;  /* 0x0000001419197220 */ /* 0x000fc80000410000 */
[----:B------:R-:W2:Y:S01]  /*43b0*/  SHFL.DOWN PT, R16, R77, 0x1, 0x1f ;  /* 0x08201f004d107f89 */ /* 0x000ea200000e0000 */
[----:B------:R-:W-:-:S04]  /*43c0*/  FMUL.FTZ R25, R25, R22 ;  /* 0x0000001619197220 */ /* 0x000fc80000410000 */
[----:B------:R-:W-:-:S05]  /*43d0*/  FFMA.FTZ R17, R28, R25, R17 ;  /* 0x000000191c117223 */ /* 0x000fca0000010011 */
[----:B------:R-:W3:Y:S01]  /*43e0*/  SHFL.DOWN PT, R20, R17, 0x1, 0x1f ;  /* 0x08201f0011147f89 */ /* 0x000ee200000e0000 */
[----:B--2---:R-:W-:Y:S01]  /*43f0*/  FADD.FTZ R19, R77, -R16 ;  /* 0x800000104d137221 */ /* 0x004fe20000010000 */
[----:B------:R-:W-:-:S03]  /*4400*/  FMUL.FTZ R25, R16, R215 ;  /* 0x000000d710197220 */ /* 0x000fc60000410000 */
[----:B------:R-:W-:Y:S01]  /*4410*/  FMUL.FTZ R19, R19, R19 ;  /* 0x0000001313137220 */ /* 0x000fe20000410000 */
[C---:B------:R-:W-:Y:S02]  /*4420*/  FFMA.FTZ R25, R18.reuse, R77, R25 ;  /* 0x0000004d12197223 */ /* 0x040fe40000010019 */
[----:B------:R-:W2:Y:S01]  /*4430*/  LDC.64 R76, c[0x0][0x428] ;  /* 0x00010a00ff4c7b82 */ /* 0x000ea20000000a00 */
[----:B------:R-:W-:Y:S01]  /*4440*/  FMUL.FTZ R19, R18, R19 ;  /* 0x0000001312137220 */ /* 0x000fe20000410000 */
[C---:B0-----:R-:W-:Y:S01]  /*4450*/  FMUL.FTZ R18, R26.reuse, R25 ;  /* 0x000000191a127220 */ /* 0x041fe20000410000 */
[----:B---3--:R-:W-:Y:S02]  /*4460*/  FADD.FTZ R25, R17, R20 ;  /* 0x0000001411197221 */ /* 0x008fe40000010000 */
[----:B------:R-:W-:Y:S02]  /*4470*/  FMUL.FTZ R215, R19, R215 ;  /* 0x000000d713d77220 */ /* 0x000fe40000410000 */
[----:B------:R-:W0:Y:S01]  /*4480*/  SHFL.IDX PT, R19, R18, RZ, 0x1f ;  /* 0x00001fff12137589 */ /* 0x000e2200000e0000 */
[----:B------:R-:W3:Y:S01]  /*4490*/  @!P3 LDC.64 R16, c[0x0][0x3c0] ;  /* 0x0000f000ff10bb82 */ /* 0x000ee20000000a00 */
[----:B------:R-:W-:-:S06]  /*44a0*/  FFMA.FTZ R215, R26, R215, R25 ;  /* 0x000000d71ad77223 */ /* 0x000fcc0000010019 */
[----:B------:R-:W1:Y:S01]  /*44b0*/  SHFL.IDX PT, R215, R215, RZ, 0x1f ;  /* 0x00001fffd7d77589 */ /* 0x000e6200000e0000 */
[C---:B0-----:R-:W-:Y:S01]  /*44c0*/  FMUL.FTZ R20, R19.reuse, R19 ;  /* 0x0000001313147220 */ /* 0x041fe20000410000 */
[----:B------:R-:W-:Y:S01]  /*44d0*/  FSEL R148, R19, RZ, !P2 ;  /* 0x000000ff13947208 */ /* 0x000fe20005000000 */
[----:B---3--:R-:W-:-:S03]  /*44e0*/  @!P3 IMAD.WIDE R16, R86, 0x4, R16 ;  /* 0x000000045610b825 */ /* 0x008fc600078e0210 */
[----:B------:R-:W-:Y:S01]  /*44f0*/  FSEL R25, R20, RZ, P2 ;  /* 0x000000ff14197208 */ /* 0x000fe20001000000 */
[C---:B------:R-:W-:Y:S01]  /*4500*/  FADD.FTZ R22, -R148.reuse, R27 ;  /* 0x0000001b94167221 */ /* 0x040fe20000010100 */
[C---:B------:R-:W-:Y:S01]  /*4510*/  FADD.FTZ R18, -R148.reuse, R31 ;  /* 0x0000001f94127221 */ /* 0x040fe20000010100 */
[----:B-1----:R-:W-:Y:S01]  /*4520*/  FFMA.FTZ R144, R215, UR10, R144 ;  /* 0x0000000ad7907c23 */ /* 0x002fe20008010090 */
[C---:B------:R-:W-:Y:S01]  /*4530*/  FADD.FTZ R20, -R148.reuse, R29 ;  /* 0x0000001d94147221 */ /* 0x040fe20000010100 */
[C---:B------:R-:W-:Y:S01]  /*4540*/  FADD.FTZ R142, -R148.reuse, R23 ;  /* 0x00000017948e7221 */ /* 0x040fe20000010100 */
[----:B------:R-:W-:Y:S01]  /*4550*/  FADD.FTZ R26, -R148, R35 ;  /* 0x00000023941a7221 */ /* 0x000fe20000010100 */
[----:B------:R-:W-:Y:S01]  /*4560*/  FADD.FTZ R144, R144, R25 ;  /* 0x0000001990907221 */ /* 0x000fe20000010000 */
[C---:B------:R-:W-:Y:S01]  /*4570*/  FADD.FTZ R28, -R148.reuse, R33 ;  /* 0x00000021941c7221 */ /* 0x040fe20000010100 */
[----:B------:R-:W0:Y:S01]  /*4580*/  @!P3 LDC.64 R24, c[0x0][0x3c8] ;  /* 0x0000f200ff18bb82 */ /* 0x000e220000000a00 */
[C---:B------:R-:W-:Y:S01]  /*4590*/  FADD.FTZ R116, -R148.reuse, R197 ;  /* 0x000000c594747221 */ /* 0x040fe20000010100 */
[----:B------:R1:W3:Y:S01]  /*45a0*/  MUFU.RSQ R27, R144 ;  /* 0x00000090001b7308 */ /* 0x0002e20000001400 */
        /* <DEDUP_REMOVED lines=8> */
[----:B-1----:R-:W-:-:S02]  /*4630*/  HADD2.F32 R144, -RZ, R54.H0_H0 ;  /* 0x20000036ff907230 */ /* 0x002fc40000004100 */
        /* <DEDUP_REMOVED lines=8> */
[C---:B---3--:R-:W-:Y:S01]  /*46c0*/  FMUL.FTZ R35, R27.reuse, R18 ;  /* 0x000000121b237220 */ /* 0x048fe20000410000 */
        /* <DEDUP_REMOVED lines=20> */
[----:B------:R2:W-:Y:S01]  /*4810*/  @!P3 STG.E desc[UR6][R16.64], R19 ;  /* 0x000000131000b986 */ /* 0x0005e2000c101906 */
[----:B0-----:R-:W-:-:S04]  /*4820*/  @!P3 IMAD.WIDE R24, R86, 0x4, R24 ;  /* 0x000000045618b825 */ /* 0x001fc800078e0218 */
[----:B------:R-:W-:Y:S01]  /*4830*/  FFMA.FTZ R20, R35, R216, R144 ;  /* 0x000000d823147223 */ /* 0x000fe20000010090 */
[----:B------:R-:W-:Y:S01]  /*4840*/  FFMA.FTZ R21, R33, R218, R220 ;  /* 0x000000da21157223 */ /* 0x000fe200000100dc */
[----:B------:R-:W-:Y:S01]  /*4850*/  FFMA.FTZ R22, R31, R222, R224 ;  /* 0x000000de1f167223 */ /* 0x000fe200000100e0 */
[----:B------:R-:W-:Y:S01]  /*4860*/  FFMA.FTZ R23, R29, R226, R228 ;  /* 0x000000e21d177223 */ /* 0x000fe200000100e4 */
[C---:B------:R-:W-:Y:S01]  /*4870*/  FMUL.FTZ R161, R27.reuse, R116 ;  /* 0x000000741ba17220 */ /* 0x040fe20000410000 */
[C---:B------:R-:W-:Y:S01]  /*4880*/  FMUL.FTZ R153, R27.reuse, R82 ;  /* 0x000000521b997220 */ /* 0x040fe20000410000 */
[----:B------:R-:W-:Y:S01]  /*4890*/  HADD2.F32 R82, -RZ, R111.H1_H1 ;  /* 0x3000006fff527230 */ /* 0x000fe20000004100 */
[----:B------:R0:W-:Y:S01]  /*48a0*/  @!P3 STG.E desc[UR6][R24.64], R27 ;  /* 0x0000001b1800b986 */ /* 0x0001e2000c101906 */
[----:B------:R-:W-:Y:S02]  /*48b0*/  HADD2.F32 R116, -RZ, R165.H1_H1 ;  /* 0x300000a5ff747230 */ /* 0x000fe40000004100 */
[----:B------:R-:W-:Y:S01]  /*48c0*/  FMUL.FTZ R32, R27, R32 ;  /* 0x000000201b207220 */ /* 0x000fe20000410000 */
[----:B--2---:R-:W-:-:S04]  /*48d0*/  IMAD.WIDE.U32 R18, R143, 0x10, R76 ;  /* 0x000000108f127825 */ /* 0x004fc800078e004c */
[C---:B------:R-:W-:Y:S01]  /*48e0*/  FMUL.FTZ R159, R27.reuse, R78 ;  /* 0x0000004e1b9f7220 */ /* 0x040fe20000410000 */
[C---:B------:R-:W-:Y:S01]  /*48f0*/  FMUL.FTZ R157, R27.reuse, R34 ;  /* 0x000000221b9d7220 */ /* 0x040fe20000410000 */
[C---:B------:R-:W-:Y:S01]  /*4900*/  FMUL.FTZ R155, R27.reuse, R80 ;  /* 0x000000501b9b7220 */ /* 0x040fe20000410000 */
[----:B------:R-:W-:Y:S01]  /*4910*/  HADD2.F32 R16, -RZ, R113.H0_H0 ;  /* 0x20000071ff107230 */ /* 0x000fe20000004100 */
[----:B------:R1:W-:Y:S01]  /*4920*/  STG.E.128 desc[UR6][R18.64], R20 ;  /* 0x0000001412007986 */ /* 0x0003e2000c101d06 */
[----:B------:R-:W-:Y:S02]  /*4930*/  HADD2.F32 R142, -RZ, R2.H0_H0 ;  /* 0x20000002ff8e7230 */ /* 0x000fe40000004100 */
[C---:B------:R-:W-:Y:S01]  /*4940*/  FMUL.FTZ R151, R27.reuse, R74 ;  /* 0x0000004a1b977220 */ /* 0x040fe20000410000 */
[----:B------:R-:W-:Y:S02]  /*4950*/  HADD2.F32 R34, -RZ, R112.H0_H0 ;  /* 0x20000070ff227230 */ /* 0x000fe40000004100 */
[----:B------:R-:W-:Y:S01]  /*4960*/  FMUL.FTZ R30, R27, R30 ;  /* 0x0000001e1b1e7220 */ /* 0x000fe20000410000 */
[----:B0-----:R-:W-:-:S02]  /*4970*/  HADD2.F32 R25, -RZ, R109.H0_H0 ;  /* 0x2000006dff197230 */ /* 0x001fc40000004100 */
[----:B------:R-:W-:Y:S01]  /*4980*/  FFMA.FTZ R16, R35, R16, R142 ;  /* 0x0000001023107223 */ /* 0x000fe2000001008e */
[----:B------:R-:W-:Y:S02]  /*4990*/  HADD2.F32 R24, -RZ, R36.H0_H0 ;  /* 0x20000024ff187230 */ /* 0x000fe40000004100 */
[C---:B------:R-:W-:Y:S01]  /*49a0*/  FMUL.FTZ R26, R27.reuse, R26 ;  /* 0x0000001a1b1a7220 */ /* 0x040fe20000410000 */
[----:B------:R-:W-:Y:S02]  /*49b0*/  HADD2.F32 R74, -RZ, R163.H1_H1 ;  /* 0x300000a3ff4a7230 */ /* 0x000fe40000004100 */
[----:B------:R-:W-:Y:S01]  /*49c0*/  FMUL.FTZ R28, R27, R28 ;  /* 0x0000001c1b1c7220 */ /* 0x000fe20000410000 */
[----:B------:R-:W-:Y:S02]  /*49d0*/  HADD2.F32 R78, -RZ, R112.H1_H1 ;  /* 0x30000070ff4e7230 */ /* 0x000fe40000004100 */
[----:B------:R-:W-:Y:S01]  /*49e0*/  FFMA.FTZ R24, R32, R25, R24 ;  /* 0x0000001920187223 */ /* 0x000fe20000010018 */
[----:B------:R-:W-:-:S02]  /*49f0*/  HADD2.F32 R80, -RZ, R3.H0_H0 ;  /* 0x20000003ff507230 */ /* 0x000fc40000004100 */
[C---:B------:R-:W-:Y:S01]  /*4a00*/  FMUL.FTZ R187, R27.reuse, R136 ;  /* 0x000000881bbb7220 */ /* 0x040fe20000410000 */
[----:B------:R-:W-:Y:S02]  /*4a10*/  HADD2.F32 R35, -RZ, R111.H0_H0 ;  /* 0x2000006fff237230 */ /* 0x000fe40000004100 */
[----:B------:R-:W-:Y:S01]  /*4a20*/  FMUL.FTZ R186, R27, R186 ;  /* 0x000000ba1bba7220 */ /* 0x000fe20000410000 */
[----:B------:R-:W-:Y:S02]  /*4a30*/  HADD2.F32 R75, -RZ, R56.H0_H0 ;  /* 0x20000038ff4b7230 */ /* 0x000fe40000004100 */
[----:B-1----:R-:W-:Y:S01]  /*4a40*/  FFMA.FTZ R19, R29, R82, R116 ;  /* 0x000000521d137223 */ /* 0x002fe20000010074 */
[C---:B------:R-:W-:Y:S01]  /*4a50*/  FMUL.FTZ R185, R27.reuse, R124 ;  /* 0x0000007c1bb97220 */ /* 0x040fe20000410000 */
[----:B------:R-:W0:Y:S01]  /*4a60*/  LDC.64 R82, c[0x0][0x430] ;  /* 0x00010c00ff527b82 */ /* 0x000e220000000a00 */
        /* <DEDUP_REMOVED lines=23> */
[----:B------:R-:W-:-:S02]  /*4be0*/  HADD2.F32 R25, -RZ, R108.H0_H0 ;  /* 0x2000006cff197230 */ /* 0x000fc40000004100 */
[----:B------:R-:W-:Y:S01]  /*4bf0*/  FFMA.FTZ R17, R33, R34, R74 ;  /* 0x0000002221117223 */ /* 0x000fe2000001004a */
[--C-:B------:R-:W-:Y:S02]  /*4c00*/  HADD2.F32 R22, -RZ, R179.reuse.H1_H1 ;  /* 0x300000b3ff167230 */ /* 0x100fe40000004100 */
[----:B------:R-:W-:Y:S01]  /*4c10*/  FFMA.FTZ R18, R31, R78, R80 ;  /* 0x0000004e1f127223 */ /* 0x000fe20000010050 */
[----:B------:R-:W-:Y:S01]  /*4c20*/  FFMA.FTZ R20, R32, R35, R75 ;  /* 0x0000002320147223 */ /* 0x000fe2000001004b */
[--C-:B------:R-:W-:Y:S02]  /*4c30*/  HADD2.F32 R21, -RZ, R110.reuse.H0_H0 ;  /* 0x2000006eff157230 */ /* 0x100fe40000004100 */
[----:B------:R-:W-:Y:S02]  /*4c40*/  HADD2.F32 R23, -RZ, R179.H0_H0 ;  /* 0x200000b3ff177230 */ /* 0x000fe40000004100 */
[----:B------:R-:W-:Y:S01]  /*4c50*/  FFMA.FTZ R25, R30, R25, R22 ;  /* 0x000000191e197223 */ /* 0x000fe20000010016 */
[----:B------:R-:W-:-:S02]  /*4c60*/  HADD2.F32 R27, -RZ, R110.H1_H1 ;  /* 0x3000006eff1b7230 */ /* 0x000fc40000004100 */
[----:B------:R-:W-:Y:S02]  /*4c70*/  HADD2.F32 R29, -RZ, R57.H0_H0 ;  /* 0x20000039ff1d7230 */ /* 0x000fe40000004100 */
[----:B------:R-:W-:Y:S01]  /*4c80*/  FFMA.FTZ R21, R30, R21, R23 ;  /* 0x000000151e157223 */ /* 0x000fe20000010017 */
[----:B------:R-:W-:Y:S02]  /*4c90*/  HADD2.F32 R31, -RZ, R108.H1_H1 ;  /* 0x3000006cff1f7230 */ /* 0x000fe40000004100 */
[----:B------:R-:W-:Y:S02]  /*4ca0*/  HADD2.F32 R32, -RZ, R37.H0_H0 ;  /* 0x20000025ff207230 */ /* 0x000fe40000004100 */
[----:B------:R-:W-:Y:S01]  /*4cb0*/  FFMA.FTZ R22, R26, R27, R29 ;  /* 0x0000001b1a167223 */ /* 0x000fe2000001001d */
[----:B------:R-:W-:Y:S02]  /*4cc0*/  HADD2.F32 R33, -RZ, R109.H1_H1 ;  /* 0x3000006dff217230 */ /* 0x000fe40000004100 */
[----:B------:R-:W-:-:S02]  /*4cd0*/  HADD2.F32 R35, -RZ, R182.H0_H0 ;  /* 0x200000b6ff237230 */ /* 0x000fc40000004100 */
[----:B------:R-:W-:Y:S01]  /*4ce0*/  FFMA.FTZ R26, R26, R31, R32 ;  /* 0x0000001f1a1a7223 */ /* 0x000fe20000010020 */
[--C-:B------:R-:W-:Y:S02]  /*4cf0*/  HADD2.F32 R27, -RZ, R107.reuse.H1_H1 ;  /* 0x3000006bff1b7230 */ /* 0x100fe40000004100 */
[----:B------:R-:W-:Y:S02]  /*4d00*/  HADD2.F32 R29, -RZ, R182.H1_H1 ;  /* 0x300000b6ff1d7230 */ /* 0x000fe40000004100 */
[C---:B------:R-:W-:Y:S01]  /*4d10*/  FFMA.FTZ R23, R28.reuse, R33, R35 ;  /* 0x000000211c177223 */ /* 0x040fe20000010023 */
[----:B------:R-:W-:Y:S02]  /*4d20*/  HADD2.F32 R30, -RZ, R107.H0_H0 ;  /* 0x2000006bff1e7230 */ /* 0x000fe40000004100 */
[----:B------:R-:W-:Y:S02]  /*4d30*/  HADD2.F32 R32, -RZ, R58.H0_H0 ;  /* 0x2000003aff207230 */ /* 0x000fe40000004100 */
[----:B------:R-:W-:Y:S01]  /*4d40*/  FFMA.FTZ R27, R28, R27, R29 ;  /* 0x0000001b1c1b7223 */ /* 0x000fe2000001001d */
[----:B------:R-:W-:-:S02]  /*4d50*/  HADD2.F32 R31, -RZ, R106.H0_H0 ;  /* 0x2000006aff1f7230 */ /* 0x000fc40000004100 */
[----:B------:R-:W-:Y:S02]  /*4d60*/  HADD2.F32 R33, -RZ, R188.H0_H0 ;  /* 0x200000bcff217230 */ /* 0x000fe40000004100 */
[----:B------:R-:W-:Y:S01]  /*4d70*/  FFMA.FTZ R28, R187, R30, R32 ;  /* 0x0000001ebb1c7223 */ /* 0x000fe20000010020 */
[----:B0-----:R-:W-:-:S04]  /*4d80*/  IMAD.WIDE.U32 R142, R143, 0x10, R82 ;  /* 0x000000108f8e7825 */ /* 0x001fc800078e0052 */
[----:B------:R-:W-:Y:S01]  /*4d90*/  FFMA.FTZ R29, R186, R31, R33 ;  /* 0x0000001fba1d7223 */ /* 0x000fe20000010021 */
[----:B------:R-:W-:Y:S01]  /*4da0*/  IMAD.WIDE.U32 R32, R145, 0x10, R76 ;  /* 0x0000001091207825 */ /* 0x000fe200078e004c */
[----:B------:R-:W-:Y:S03]  /*4db0*/  STG.E.128 desc[UR6][R142.64], R16 ;  /* 0x000000108e007986 */ /* 0x000fe6000c101d06 */
[----:B------:R-:W-:Y:S01]  /*4dc0*/  HADD2.F32 R34, -RZ, R106.H1_H1 ;  /* 0x3000006aff227230 */ /* 0x000fe20000004100 */
[----:B------:R0:W-:Y:S01]  /*4dd0*/  STG.E.128 desc[UR6][R32.64], R20 ;  /* 0x0000001420007986 */ /* 0x0001e2000c101d06 */
[----:B------:R-:W-:Y:S02]  /*4de0*/  HADD2.F32 R74, -RZ, R59.H0_H0 ;  /* 0x2000003bff4a7230 */ /* 0x000fe40000004100 */
[----:B------:R-:W-:Y:S02]  /*4df0*/  HADD2.F32 R35, -RZ, R105.H1_H1 ;  /* 0x30000069ff237230 */ /* 0x000fe40000004100 */
[----:B------:R-:W-:-:S02]  /*4e00*/  HADD2.F32 R75, -RZ, R189.H0_H0 ;  /* 0x200000bdff4b7230 */ /* 0x000fc40000004100 */
[----:B------:R-:W-:Y:S01]  /*4e10*/  FFMA.FTZ R30, R185, R34, R74 ;  /* 0x00000022b91e7223 */ /* 0x000fe2000001004a */
[----:B------:R-:W-:-:S04]  /*4e20*/  IMAD.WIDE.U32 R144, R145, 0x10, R82 ;  /* 0x0000001091907825 */ /* 0x000fc800078e0052 */
[----:B------:R-:W-:Y:S01]  /*4e30*/  FFMA.FTZ R31, R184, R35, R75 ;  /* 0x00000023b81f7223 */ /* 0x000fe2000001004b */
[--C-:B------:R-:W-:Y:S01]  /*4e40*/  IMAD.WIDE.U32 R34, R133, 0x10, R76.reuse ;  /* 0x0000001085227825 */ /* 0x100fe200078e004c */
[----:B------:R1:W-:Y:S03]  /*4e50*/  STG.E.128 desc[UR6][R144.64], R24 ;  /* 0x0000001890007986 */ /* 0x0003e6000c101d06 */
[----:B------:R-:W-:Y:S01]  /*4e60*/  IMAD.WIDE.U32 R128, R135, 0x10, R76 ;  /* 0x0000001087807825 */ /* 0x000fe200078e004c */
[----:B------:R2:W-:Y:S03]  /*4e70*/  STG.E.128 desc[UR6][R34.64], R28 ;  /* 0x0000001c22007986 */ /* 0x0005e6000c101d06 */
[----:B0-----:R-:W-:Y:S02]  /*4e80*/  HADD2.F32 R20, -RZ, R103.H0_H0 ;  /* 0x20000067ff147230 */ /* 0x001fe40000004100 */
[----:B------:R-:W-:-:S02]  /*4e90*/  HADD2.F32 R22, -RZ, R60.H0_H0 ;  /* 0x2000003cff167230 */ /* 0x000fc40000004100 */
[--C-:B------:R-:W-:Y:S02]  /*4ea0*/  HADD2.F32 R23, -RZ, R100.reuse.H1_H1 ;  /* 0x30000064ff177230 */ /* 0x100fe40000004100 */
[----:B------:R-:W-:Y:S02]  /*4eb0*/  HADD2.F32 R32, -RZ, R100.H0_H0 ;  /* 0x20000064ff207230 */ /* 0x000fe40000004100 */
[----:B------:R-:W-:Y:S01]  /*4ec0*/  FFMA.FTZ R20, R183, R20, R22 ;  /* 0x00000014b7147223 */ /* 0x000fe20000010016 */
[----:B------:R-:W-:Y:S02]  /*4ed0*/  HADD2.F32 R22, -RZ, R40.H0_H0 ;  /* 0x20000028ff167230 */ /* 0x000fe40000004100 */
[----:B------:R-:W-:-:S04]  /*4ee0*/  IMAD.WIDE.U32 R130, R137, 0x10, R76 ;  /* 0x0000001089827825 */ /* 0x000fc800078e004c */
[----:B-1----:R-:W-:Y:S02]  /*4ef0*/  HADD2.F32 R24, -RZ, R101.H0_H0 ;  /* 0x20000065ff187230 */ /* 0x002fe40000004100 */
[--C-:B------:R-:W-:Y:S02]  /*4f00*/  HADD2.F32 R27, -RZ, R102.reuse.H1_H1 ;  /* 0x30000066ff1b7230 */ /* 0x100fe40000004100 */
[----:B--2---:R-:W-:Y:S02]  /*4f10*/  HADD2.F32 R29, -RZ, R61.H0_H0 ;  /* 0x2000003dff1d7230 */ /* 0x004fe40000004100 */
[----:B------:R-:W-:Y:S01]  /*4f20*/  FFMA.FTZ R24, R183, R24, R22 ;  /* 0x00000018b7187223 */ /* 0x000fe20000010016 */
[----:B------:R-:W-:Y:S02]  /*4f30*/  HADD2.F32 R26, -RZ, R41.H0_H0 ;  /* 0x20000029ff1a7230 */ /* 0x000fe40000004100 */
[----:B------:R-:W-:Y:S02]  /*4f40*/  HADD2.F32 R28, -RZ, R102.H0_H0 ;  /* 0x20000066ff1c7230 */ /* 0x000fe40000004100 */
[----:B------:R-:W-:Y:S01]  /*4f50*/  FFMA.FTZ R22, R180, R27, R29 ;  /* 0x0000001bb4167223 */ /* 0x000fe2000001001d */
[----:B------:R-:W-:-:S02]  /*4f60*/  HADD2.F32 R30, -RZ, R190.H0_H0 ;  /* 0x200000beff1e7230 */ /* 0x000fc40000004100 */
[----:B------:R-:W-:Y:S01]  /*4f70*/  FFMA.FTZ R26, R180, R23, R26 ;  /* 0x00000017b41a7223 */ /* 0x000fe2000001001a */
[----:B------:R-:W-:Y:S02]  /*4f80*/  HADD2.F32 R25, -RZ, R190.H1_H1 ;  /* 0x300000beff197230 */ /* 0x000fe40000004100 */
[----:B------:R-:W-:-:S04]  /*4f90*/  IMAD.WIDE.U32 R116, R123, 0x10, R76 ;  /* 0x000000107b747825 */ /* 0x000fc800078e004c */
[C---:B------:R-:W-:Y:S01]  /*4fa0*/  FFMA.FTZ R21, R181.reuse, R28, R30 ;  /* 0x0000001cb5157223 */ /* 0x040fe2000001001e */
[----:B------:R-:W-:Y:S01]  /*4fb0*/  FFMA.FTZ R25, R181, R32, R25 ;  /* 0x00000020b5197223 */ /* 0x000fe20000010019 */
[----:B------:R-:W-:-:S04]  /*4fc0*/  IMAD.WIDE.U32 R118, R125, 0x10, R76 ;  /* 0x000000107d767825 */ /* 0x000fc800078e004c */
        /* <DEDUP_REMOVED lines=11> */
[----:B------:R-:W-:Y:S02]  /*5080*/  HADD2.F32 R216, -RZ, R105.H0_H0 ;  /* 0x20000069ffd87230 */ /* 0x000fe40000004100 */
[----:B------:R-:W-:Y:S02]  /*5090*/  HADD2.F32 R218, -RZ, R38.H0_H0 ;  /* 0x20000026ffda7230 */ /* 0x000fe40000004100 */
[----:B------:R-:W-:Y:S02]  /*50a0*/  HADD2.F32 R177, -RZ, R104.H0_H0 ;  /* 0x20000068ffb17230 */ /* 0x000fe40000004100 */
[----:B------:R-:W-:Y:S02]  /*50b0*/  HADD2.F32 R193, -RZ, R188.H1_H1 ;  /* 0x300000bcffc17230 */ /* 0x000fe40000004100 */
[----:B------:R-:W-:Y:S01]  /*50c0*/  FFMA.FTZ R16, R187, R216, R218 ;  /* 0x000000d8bb107223 */ /* 0x000fe200000100da */
[----:B------:R-:W-:Y:S02]  /*50d0*/  HADD2.F32 R220, -RZ, R104.H1_H1 ;  /* 0x30000068ffdc7230 */ /* 0x000fe40000004100 */
[----:B------:R-:W-:-:S02]  /*50e0*/  HADD2.F32 R222, -RZ, R39.H0_H0 ;  /* 0x20000027ffde7230 */ /* 0x000fc40000004100 */
[----:B------:R-:W-:Y:S01]  /*50f0*/  FFMA.FTZ R17, R186, R177, R193 ;  /* 0x000000b1ba117223 */ /* 0x000fe200000100c1 */
[----:B------:R-:W-:Y:S02]  /*5100*/  HADD2.F32 R195, -RZ, R103.H1_H1 ;  /* 0x30000067ffc37230 */ /* 0x000fe40000004100 */
[----:B------:R-:W-:Y:S02]  /*5110*/  HADD2.F32 R19, -RZ, R189.H1_H1 ;  /* 0x300000bdff137230 */ /* 0x000fe40000004100 */
[----:B------:R-:W-:Y:S01]  /*5120*/  FFMA.FTZ R18, R185, R220, R222 ;  /* 0x000000dcb9127223 */ /* 0x000fe200000100de */
[----:B------:R-:W-:Y:S02]  /*5130*/  HADD2.F32 R23, -RZ, R101.H1_H1 ;  /* 0x30000065ff177230 */ /* 0x000fe40000004100 */
[----:B------:R-:W-:Y:S02]  /*5140*/  HADD2.F32 R27, -RZ, R191.H0_H0 ;  /* 0x200000bfff1b7230 */ /* 0x000fe40000004100 */
[----:B------:R-:W-:Y:S01]  /*5150*/  FFMA.FTZ R19, R184, R195, R19 ;  /* 0x000000c3b8137223 */ /* 0x000fe20000010013 */
[----:B------:R-:W-:-:S02]  /*5160*/  HADD2.F32 R35, -RZ, R99.H1_H1 ;  /* 0x30000063ff237230 */ /* 0x000fc40000004100 */
[----:B------:R-:W-:Y:S02]  /*5170*/  HADD2.F32 R28, -RZ, R191.H1_H1 ;  /* 0x300000bfff1c7230 */ /* 0x000fe40000004100 */
[C---:B------:R-:W-:Y:S01]  /*5180*/  FFMA.FTZ R23, R178.reuse, R23, R27 ;  /* 0x00000017b2177223 */ /* 0x040fe2000001001b */
[----:B------:R-:W-:Y:S01]  /*5190*/  HADD2.F32 R29, -RZ, R97.H0_H0 ;  /* 0x20000061ff1d7230 */ /* 0x000fe20000004100 */
[----:B------:R0:W-:Y:S01]  /*51a0*/  STG.E.128 desc[UR6][R132.64], R16 ;  /* 0x0000001084007986 */ /* 0x0001e2000c101d06 */
[----:B------:R-:W-:Y:S02]  /*51b0*/  HADD2.F32 R32, -RZ, R42.H0_H0 ;  /* 0x2000002aff207230 */ /* 0x000fe40000004100 */
[----:B------:R-:W-:Y:S01]  /*51c0*/  FFMA.FTZ R27, R178, R35, R28 ;  /* 0x00000023b21b7223 */ /* 0x000fe2000001001c */
[----:B------:R-:W-:Y:S01]  /*51d0*/  HADD2.F32 R31, -RZ, R99.H0_H0 ;  /* 0x20000063ff1f7230 */ /* 0x000fe20000004100 */
[----:B------:R1:W-:Y:S01]  /*51e0*/  STG.E.128 desc[UR6][R128.64], R20 ;  /* 0x0000001480007986 */ /* 0x0003e2000c101d06 */
[----:B------:R-:W-:-:S02]  /*51f0*/  HADD2.F32 R33, -RZ, R62.H0_H0 ;  /* 0x2000003eff217230 */ /* 0x000fc40000004100 */
[C---:B------:R-:W-:Y:S01]  /*5200*/  FFMA.FTZ R32, R176.reuse, R29, R32 ;  /* 0x0000001db0207223 */ /* 0x040fe20000010020 */
[----:B------:R-:W-:Y:S01]  /*5210*/  HADD2.F32 R30, -RZ, R98.H0_H0 ;  /* 0x20000062ff1e7230 */ /* 0x000fe20000004100 */
[----:B------:R2:W-:Y:S01]  /*5220*/  STG.E.128 desc[UR6][R134.64], R24 ;  /* 0x0000001886007986 */ /* 0x0005e2000c101d06 */
[--C-:B------:R-:W-:Y:S02]  /*5230*/  HADD2.F32 R34, -RZ, R192.reuse.H0_H0 ;  /* 0x200000c0ff227230 */ /* 0x100fe40000004100 */
[----:B------:R-:W-:Y:S01]  /*5240*/  FFMA.FTZ R28, R176, R31, R33 ;  /* 0x0000001fb01c7223 */ /* 0x000fe20000010021 */
[----:B------:R-:W-:Y:S02]  /*5250*/  HADD2.F32 R178, -RZ, R192.H1_H1 ;  /* 0x300000c0ffb27230 */ /* 0x000fe40000004100 */
[--C-:B------:R-:W-:Y:S02]  /*5260*/  HADD2.F32 R31, -RZ, R96.reuse.H1_H1 ;  /* 0x30000060ff1f7230 */ /* 0x100fe40000004100 */
[----:B------:R-:W-:Y:S01]  /*5270*/  FFMA.FTZ R29, R175, R30, R34 ;  /* 0x0000001eaf1d7223 */ /* 0x000fe20000010022 */
[----:B------:R-:W-:-:S02]  /*5280*/  HADD2.F32 R30, -RZ, R96.H0_H0 ;  /* 0x20000060ff1e7230 */ /* 0x000fc40000004100 */
[----:B------:R-:W-:Y:S02]  /*5290*/  HADD2.F32 R34, -RZ, R43.H0_H0 ;  /* 0x2000002bff227230 */ /* 0x000fe40000004100 */
[----:B------:R-:W-:Y:S02]  /*52a0*/  HADD2.F32 R143, -RZ, R98.H1_H1 ;  /* 0x30000062ff8f7230 */ /* 0x000fe40000004100 */
[----:B------:R-:W-:Y:S01]  /*52b0*/  FFMA.FTZ R33, R175, R30, R178 ;  /* 0x0000001eaf217223 */ /* 0x000fe200000100b2 */
[----:B------:R-:W-:Y:S02]  /*52c0*/  HADD2.F32 R145, -RZ, R63.H0_H0 ;  /* 0x2000003fff917230 */ /* 0x000fe40000004100 */
[----:B------:R-:W-:Y:S01]  /*52d0*/  FFMA.FTZ R34, R174, R31, R34 ;  /* 0x0000001fae227223 */ /* 0x000fe20000010022 */
[----:B------:R-:W-:Y:S02]  /*52e0*/  HADD2.F32 R144, -RZ, R97.H1_H1 ;  /* 0x30000061ff907230 */ /* 0x000fe40000004100 */
[----:B------:R-:W-:-:S02]  /*52f0*/  HADD2.F32 R176, -RZ, R194.H0_H0 ;  /* 0x200000c2ffb07230 */ /* 0x000fc40000004100 */
[----:B------:R-:W-:Y:S01]  /*5300*/  FFMA.FTZ R30, R174, R143, R145 ;  /* 0x0000008fae1e7223 */ /* 0x000fe20000010091 */
[----:B0-----:R-:W-:Y:S02]  /*5310*/  HADD2.F32 R18, -RZ, R92.H0_H0 ;  /* 0x2000005cff127230 */ /* 0x001fe40000004100 */
[----:B-1----:R-:W-:Y:S02]  /*5320*/  HADD2.F32 R21, -RZ, R196.H1_H1 ;  /* 0x300000c4ff157230 */ /* 0x002fe40000004100 */
[----:B------:R-:W-:Y:S01]  /*5330*/  FFMA.FTZ R31, R173, R144, R176 ;  /* 0x00000090ad1f7223 */ /* 0x000fe200000100b0 */
[----:B------:R-:W-:Y:S02]  /*5340*/  HADD2.F32 R19, -RZ, R94.H1_H1 ;  /* 0x3000005eff137230 */ /* 0x000fe40000004100 */
[----:B------:R-:W-:Y:S02]  /*5350*/  HADD2.F32 R23, -RZ, R65.H0_H0 ;  /* 0x20000041ff177230 */ /* 0x000fe40000004100 */
[----:B------:R-:W-:Y:S01]  /*5360*/  FFMA.FTZ R21, R171, R18, R21 ;  /* 0x00000012ab157223 */ /* 0x000fe20000010015 */
[----:B------:R-:W-:Y:S01]  /*5370*/  HADD2.F32 R142, -RZ, R95.H1_H1 ;  /* 0x3000005fff8e7230 */ /* 0x000fe20000004100 */
[----:B------:R0:W-:Y:S01]  /*5380*/  STG.E.128 desc[UR6][R130.64], R28 ;  /* 0x0000001c82007986 */ /* 0x0001e2000c101d06 */
[----:B------:R-:W-:-:S02]  /*5390*/  HADD2.F32 R35, -RZ, R194.H1_H1 ;  /* 0x300000c2ff237230 */ /* 0x000fc40000004100 */
[C---:B------:R-:W-:Y:S01]  /*53a0*/  FFMA.FTZ R18, R170.reuse, R19, R23 ;  /* 0x00000013aa127223 */ /* 0x040fe20000010017 */
[----:B------:R-:W-:Y:S02]  /*53b0*/  HADD2.F32 R19, -RZ, R92.H1_H1 ;  /* 0x3000005cff137230 */ /* 0x000fe40000004100 */
[----:B------:R-:W-:Y:S02]  /*53c0*/  HADD2.F32 R23, -RZ, R45.H0_H0 ;  /* 0x2000002dff177230 */ /* 0x000fe40000004100 */
[----:B------:R-:W-:Y:S01]  /*53d0*/  FFMA.FTZ R35, R173, R142, R35 ;  /* 0x0000008ead237223 */ /* 0x000fe20000010023 */
[--C-:B--2---:R-:W-:Y:S02]  /*53e0*/  HADD2.F32 R25, -RZ, R198.reuse.H1_H1 ;  /* 0x300000c6ff197230 */ /* 0x104fe40000004100 */
[----:B------:R-:W-:Y:S02]  /*53f0*/  HADD2.F32 R24, -RZ, R93.H1_H1 ;  /* 0x3000005dff187230 */ /* 0x000fe40000004100 */
[----:B------:R-:W-:Y:S01]  /*5400*/  FFMA.FTZ R22, R170, R19, R23 ;  /* 0x00000013aa167223 */ /* 0x000fe20000010017 */
[----:B------:R-:W-:Y:S01]  /*5410*/  HADD2.F32 R26, -RZ, R198.H0_H0 ;  /* 0x200000c6ff1a7230 */ /* 0x000fe20000004100 */
[----:B------:R1:W-:Y:S01]  /*5420*/  STG.E.128 desc[UR6][R136.64], R32 ;  /* 0x0000002088007986 */ /* 0x0003e2000c101d06 */
[----:B------:R-:W-:-:S02]  /*5430*/  HADD2.F32 R27, -RZ, R91.H0_H0 ;  /* 0x2000005bff1b7230 */ /* 0x000fc40000004100 */
[----:B------:R-:W-:Y:S02]  /*5440*/  HADD2.F32 R143, -RZ, R95.H0_H0 ;  /* 0x2000005fff8f7230 */ /* 0x000fe40000004100 */
[C---:B------:R-:W-:Y:S01]  /*5450*/  FFMA.FTZ R19, R169.reuse, R24, R26 ;  /* 0x00000018a9137223 */ /* 0x040fe2000001001a */
[----:B------:R-:W-:Y:S02]  /*5460*/  HADD2.F32 R26, -RZ, R90.H0_H0 ;  /* 0x2000005aff1a7230 */ /* 0x000fe40000004100 */
[----:B0-----:R-:W-:Y:S02]  /*5470*/  HADD2.F32 R28, -RZ, R91.H1_H1 ;  /* 0x3000005bff1c7230 */ /* 0x001fe40000004100 */
[----:B------:R-:W-:Y:S02]  /*5480*/  HADD2.F32 R31, -RZ, R89.H0_H0 ;  /* 0x20000059ff1f7230 */ /* 0x000fe40000004100 */
[----:B------:R-:W-:Y:S02]  /*5490*/  HADD2.F32 R30, -RZ, R46.H0_H0 ;  /* 0x2000002eff1e7230 */ /* 0x000fe40000004100 */
[----:B------:R-:W-:Y:S01]  /*54a0*/  FFMA.FTZ R23, R169, R28, R25 ;  /* 0x0000001ca9177223 */ /* 0x000fe20000010019 */
[----:B------:R-:W-:-:S02]  /*54b0*/  HADD2.F32 R29, -RZ, R66.H0_H0 ;  /* 0x20000042ff1d7230 */ /* 0x000fc40000004100 */
[----:B------:R-:W-:Y:S02]  /*54c0*/  HADD2.F32 R145, -RZ, R64.H0_H0 ;  /* 0x20000040ff917230 */ /* 0x000fe40000004100 */
[C---:B------:R-:W-:Y:S01]  /*54d0*/  FFMA.FTZ R28, R168.reuse, R31, R30 ;  /* 0x0000001fa81c7223 */ /* 0x040fe2000001001e */
[----:B------:R-:W-:Y:S02]  /*54e0*/  HADD2.F32 R30, -RZ, R200.H0_H0 ;  /* 0x200000c8ff1e7230 */ /* 0x000fe40000004100 */
[----:B------:R-:W-:Y:S01]  /*54f0*/  FFMA.FTZ R24, R168, R27, R29 ;  /* 0x0000001ba8187223 */ /* 0x000fe2000001001d */
[----:B------:R-:W-:Y:S02]  /*5500*/  HADD2.F32 R144, -RZ, R94.H0_H0 ;  /* 0x2000005eff907230 */ /* 0x000fe40000004100 */
[----:B------:R-:W-:Y:S01]  /*5510*/  FFMA.FTZ R16, R172, R143, R145 ;  /* 0x0000008fac107223 */ /* 0x000fe20000010091 */
[----:B------:R-:W-:Y:S02]  /*5520*/  HADD2.F32 R174, -RZ, R196.H0_H0 ;  /* 0x200000c4ffae7230 */ /* 0x000fe40000004100 */
[----:B------:R-:W-:Y:S01]  /*5530*/  FFMA.FTZ R25, R167, R26, R30 ;  /* 0x0000001aa7197223 */ /* 0x000fe2000001001e */
[----:B------:R-:W-:-:S02]  /*5540*/  HADD2.F32 R27, -RZ, R90.H1_H1 ;  /* 0x3000005aff1b7230 */ /* 0x000fc40000004100 */
[----:B------:R-:W-:Y:S02]  /*5550*/  HADD2.F32 R31, -RZ, R67.H0_H0 ;  /* 0x20000043ff1f7230 */ /* 0x000fe40000004100 */
[----:B------:R-:W-:Y:S01]  /*5560*/  FFMA.FTZ R17, R171, R144, R174 ;  /* 0x00000090ab117223 */ /* 0x000fe200000100ae */
[----:B-1----:R-:W-:Y:S02]  /*5570*/  HADD2.F32 R33, -RZ, R88.H1_H1 ;  /* 0x30000058ff217230 */ /* 0x002fe40000004100 */
[----:B------:R-:W-:Y:S02]  /*5580*/  HADD2.F32 R34, -RZ, R47.H0_H0 ;  /* 0x2000002fff227230 */ /* 0x000fe40000004100 */
[----:B------:R-:W-:Y:S01]  /*5590*/  FFMA.FTZ R26, R166, R27, R31 ;  /* 0x0000001ba61a7223 */ /* 0x000fe2000001001f */
[----:B------:R-:W-:Y:S01]  /*55a0*/  HADD2.F32 R173, -RZ, R93.H0_H0 ;  /* 0x2000005dffad7230 */ /* 0x000fe20000004100 */
[----:B------:R0:W-:Y:S01]  /*55b0*/  STG.E.128 desc[UR6][R116.64], R16 ;  /* 0x0000001074007986 */ /* 0x0001e2000c101d06 */
[----:B------:R-:W-:-:S02]  /*55c0*/  HADD2.F32 R142, -RZ, R44.H0_H0 ;  /* 0x2000002cff8e7230 */ /* 0x000fc40000004100 */
[----:B------:R-:W-:Y:S01]  /*55d0*/  FFMA.FTZ R30, R166, R33, R34 ;  /* 0x00000021a61e7223 */ /* 0x000fe20000010022 */
[----:B------:R-:W-:Y:S02]  /*55e0*/  HADD2.F32 R32, -RZ, R88.H0_H0 ;  /* 0x20000058ff207230 */ /* 0x000fe40000004100 */
[----:B------:R-:W-:Y:S02]  /*55f0*/  HADD2.F32 R29, -RZ, R200.H1_H1 ;  /* 0x300000c8ff1d7230 */ /* 0x000fe40000004100 */
[----:B------:R-:W-:Y:S01]  /*5600*/  FFMA.FTZ R20, R172, R173, R142 ;  /* 0x000000adac147223 */ /* 0x000fe2000001008e */
[----:B------:R-:W-:Y:S02]  /*5610*/  HADD2.F32 R35, -RZ, R89.H1_H1 ;  /* 0x30000059ff237230 */ /* 0x000fe40000004100 */
[--C-:B------:R-:W-:Y:S02]  /*5620*/  HADD2.F32 R129, -RZ, R202.reuse.H0_H0 ;  /* 0x200000caff817230 */ /* 0x100fe40000004100 */
[----:B------:R-:W-:Y:S01]  /*5630*/  FFMA.FTZ R29, R167, R32, R29 ;  /* 0x00000020a71d7223 */ /* 0x000fe2000001001d */
[----:B------:R-:W-:Y:S01]  /*5640*/  HADD2.F32 R31, -RZ, R87.H1_H1 ;  /* 0x30000057ff1f7230 */ /* 0x000fe20000004100 */
[----:B------:R1:W-:Y:S01]  /*5650*/  STG.E.128 desc[UR6][R122.64], R20 ;  /* 0x000000147a007986 */ /* 0x0003e2000c101d06 */
[----:B------:R-:W-:-:S02]  /*5660*/  HADD2.F32 R33, -RZ, R202.H1_H1 ;  /* 0x300000caff217230 */ /* 0x000fc40000004100 */
[C---:B------:R-:W-:Y:S01]  /*5670*/  FFMA.FTZ R27, R164.reuse, R35, R129 ;  /* 0x00000023a41b7223 */ /* 0x040fe20000010081 */
[----:B------:R-:W-:Y:S02]  /*5680*/  HADD2.F32 R32, -RZ, R87.H0_H0 ;  /* 0x20000057ff207230 */ /* 0x000fe40000004100 */
[----:B------:R-:W-:Y:S02]  /*5690*/  HADD2.F32 R34, -RZ, R68.H0_H0 ;  /* 0x20000044ff227230 */ /* 0x000fe40000004100 */
[----:B------:R-:W-:Y:S01]  /*56a0*/  FFMA.FTZ R31, R164, R31, R33 ;  /* 0x0000001fa41f7223 */ /* 0x000fe20000010021 */
[----:B------:R-:W-:Y:S01]  /*56b0*/  HADD2.F32 R35, -RZ, R126.H0_H0 ;  /* 0x2000007eff237230 */ /* 0x000fe20000004100 */
[----:B------:R2:W-:Y:S01]  /*56c0*/  STG.E.128 desc[UR6][R118.64], R24 ;  /* 0x0000001876007986 */ /* 0x0005e2000c101d06 */
[----:B------:R-:W-:Y:S02]  /*56d0*/  HADD2.F32 R129, -RZ, R204.H0_H0 ;  /* 0x200000ccff817230 */ /* 0x000fe40000004100 */
[----:B------:R-:W-:Y:S01]  /*56e0*/  FFMA.FTZ R32, R161, R32, R34 ;  /* 0x00000020a1207223 */ /* 0x000fe20000010022 */
[----:B------:R-:W-:Y:S01]  /*56f0*/  HADD2.F32 R131, -RZ, R115.H1_H1 ;  /* 0x30000073ff837230 */ /* 0x000fe20000004100 */
[----:B------:R3:W-:Y:S01]  /*5700*/  STG.E.128 desc[UR6][R124.64], R28 ;  /* 0x0000001c7c007986 */ /* 0x0007e2000c101d06 */
[----:B------:R-:W-:-:S02]  /*5710*/  HADD2.F32 R133, -RZ, R69.H0_H0 ;  /* 0x20000045ff857230 */ /* 0x000fc40000004100 */
[----:B------:R-:W-:Y:S01]  /*5720*/  FFMA.FTZ R33, R160, R35, R129 ;  /* 0x00000023a0217223 */ /* 0x000fe20000010081 */
[----:B------:R-:W-:Y:S02]  /*5730*/  HADD2.F32 R128, -RZ, R126.H1_H1 ;  /* 0x3000007eff807230 */ /* 0x000fe40000004100 */
[----:B------:R-:W-:Y:S02]  /*5740*/  HADD2.F32 R130, -RZ, R206.H0_H0 ;  /* 0x200000ceff827230 */ /* 0x000fe40000004100 */
[----:B------:R-:W-:Y:S01]  /*5750*/  FFMA.FTZ R34, R158, R131, R133 ;  /* 0x000000839e227223 */ /* 0x000fe20000010085 */
[----:B0-----:R-:W-:Y:S02]  /*5760*/  HADD2.F32 R116, -RZ, R138.H1_H1 ;  /* 0x3000008aff747230 */ /* 0x001fe40000004100 */
[----:B-1----:R-:W-:Y:S02]  /*5770*/  HADD2.F32 R20, -RZ, R206.H1_H1 ;  /* 0x300000ceff147230 */ /* 0x002fe40000004100 */
[----:B------:R-:W-:Y:S01]  /*5780*/  FFMA.FTZ R35, R159, R128, R130 ;  /* 0x000000809f237223 */ /* 0x000fe20000010082 */
[----:B------:R-:W-:-:S02]  /*5790*/  HADD2.F32 R22, -RZ, R139.H0_H0 ;  /* 0x2000008bff167230 */ /* 0x000fc40000004100 */
[----:B------:R-:W-:Y:S02]  /*57a0*/  HADD2.F32 R21, -RZ, R140.H0_H0 ;  /* 0x2000008cff157230 */ /* 0x000fe40000004100 */
[----:B------:R-:W-:Y:S01]  /*57b0*/  FFMA.FTZ R19, R159, R116, R20 ;  /* 0x000000749f137223 */ /* 0x000fe20000010014 */
[----:B--2---:R-:W-:Y:S01]  /*57c0*/  HADD2.F32 R24, -RZ, R70.H0_H0 ;  /* 0x20000046ff187230 */ /* 0x004fe20000004100 */
[----:B------:R0:W-:Y:S01]  /*57d0*/  STG.E.128 desc[UR6][R120.64], R32 ;  /* 0x0000002078007986 */ /* 0x0001e2000c101d06 */
[----:B------:R-:W-:Y:S02]  /*57e0*/  HADD2.F32 R25, -RZ, R146.H0_H0 ;  /* 0x20000092ff197230 */ /* 0x000fe40000004100 */
[----:B------:R-:W-:Y:S02]  /*57f0*/  HADD2.F32 R26, -RZ, R208.H1_H1 ;  /* 0x300000d0ff1a7230 */ /* 0x000fe40000004100 */
[----:B------:R-:W-:Y:S01]  /*5800*/  FFMA.FTZ R20, R157, R22, R24 ;  /* 0x000000169d147223 */ /* 0x000fe20000010018 */
[----:B------:R-:W-:-:S02]  /*5810*/  HADD2.F32 R24, -RZ, R141.H0_H0 ;  /* 0x2000008dff187230 */ /* 0x000fc40000004100 */
[----:B------:R-:W-:Y:S02]  /*5820*/  HADD2.F32 R22, -RZ, R50.H0_H0 ;  /* 0x20000032ff167230 */ /* 0x000fe40000004100 */
[C---:B------:R-:W-:Y:S01]  /*5830*/  FFMA.FTZ R25, R156.reuse, R25, R26 ;  /* 0x000000199c197223 */ /* 0x040fe2000001001a */
[----:B------:R-:W-:Y:S02]  /*5840*/  HADD2.F32 R23, -RZ, R208.H0_H0 ;  /* 0x200000d0ff177230 */ /* 0x000fe40000004100 */
[----:B------:R-:W-:Y:S02]  /*5850*/  HADD2.F32 R27, -RZ, R51.H0_H0 ;  /* 0x20000033ff1b7230 */ /* 0x000fe40000004100 */
[----:B------:R-:W-:Y:S01]  /*5860*/  FFMA.FTZ R24, R157, R24, R22 ;  /* 0x000000189d187223 */ /* 0x000fe20000010016 */
[----:B---3--:R-:W-:Y:S02]  /*5870*/  HADD2.F32 R28, -RZ, R139.H1_H1 ;  /* 0x3000008bff1c7230 */ /* 0x008fe40000004100 */
[----:B------:R-:W-:Y:S01]  /*5880*/  FFMA.FTZ R21, R156, R21, R23 ;  /* 0x000000159c157223 */ /* 0x000fe20000010017 */
[----:B------:R-:W-:-:S02]  /*5890*/  HADD2.F32 R30, -RZ, R71.H0_H0 ;  /* 0x20000047ff1e7230 */ /* 0x000fc40000004100 */
[----:B------:R-:W-:Y:S02]  /*58a0*/  HADD2.F32 R23, -RZ, R140.H1_H1 ;  /* 0x3000008cff177230 */ /* 0x000fe40000004100 */
[----:B0-----:R-:W-:Y:S02]  /*58b0*/  HADD2.F32 R32, -RZ, R141.H1_H1 ;  /* 0x3000008dff207230 */ /* 0x001fe40000004100 */
[C---:B------:R-:W-:Y:S01]  /*58c0*/  FFMA.FTZ R22, R155.reuse, R28, R30 ;  /* 0x0000001c9b167223 */ /* 0x040fe2000001001e */
[----:B------:R-:W-:Y:S02]  /*58d0*/  HADD2.F32 R29, -RZ, R146.H1_H1 ;  /* 0x30000092ff1d7230 */ /* 0x000fe40000004100 */
[--C-:B------:R-:W-:Y:S02]  /*58e0*/  HADD2.F32 R28, -RZ, R210.reuse.H1_H1 ;  /* 0x300000d2ff1c7230 */ /* 0x100fe40000004100 */
[----:B------:R-:W-:Y:S01]  /*58f0*/  FFMA.FTZ R26, R155, R32, R27 ;  /* 0x000000209b1a7223 */ /* 0x000fe2000001001b */
[----:B------:R-:W-:-:S02]  /*5900*/  HADD2.F32 R27, -RZ, R210.H0_H0 ;  /* 0x200000d2ff1b7230 */ /* 0x000fc40000004100 */
[----:B------:R-:W-:Y:S02]  /*5910*/  HADD2.F32 R116, -RZ, R149.H0_H0 ;  /* 0x20000095ff747230 */ /* 0x000fe40000004100 */
[----:B------:R-:W-:Y:S02]  /*5920*/  HADD2.F32 R118, -RZ, R212.H0_H0 ;  /* 0x200000d4ff767230 */ /* 0x000fe40000004100 */
[C---:B------:R-:W-:Y:S01]  /*5930*/  FFMA.FTZ R23, R154.reuse, R23, R27 ;  /* 0x000000179a177223 */ /* 0x040fe2000001001b */
[----:B------:R-:W-:Y:S01]  /*5940*/  FFMA.FTZ R27, R154, R29, R28 ;  /* 0x0000001d9a1b7223 */ /* 0x000fe2000001001c */
[----:B------:R-:W-:Y:S02]  /*5950*/  HADD2.F32 R30, -RZ, R147.H0_H0 ;  /* 0x20000093ff1e7230 */ /* 0x000fe40000004100 */
[----:B------:R-:W-:Y:S01]  /*5960*/  FFMA.FTZ R29, R151, R116, R118 ;  /* 0x00000074971d7223 */ /* 0x000fe20000010076 */
[----:B------:R-:W-:Y:S01]  /*5970*/  HADD2.F32 R32, -RZ, R72.H0_H0 ;  /* 0x20000048ff207230 */ /* 0x000fe20000004100 */
[----:B------:R-:W0:Y:S01]  /*5980*/  LDC.64 R116, c[0x0][0x380] ;  /* 0x0000e000ff747b82 */ /* 0x000e220000000a00 */
[----:B------:R-:W-:-:S02]  /*5990*/  HADD2.F32 R34, -RZ, R152.H0_H0 ;  /* 0x20000098ff227230 */ /* 0x000fc40000004100 */
[----:B------:R-:W-:Y:S02]  /*59a0*/  HADD2.F32 R31, -RZ, R52.H0_H0 ;  /* 0x20000034ff1f7230 */ /* 0x000fe40000004100 */
        /* <DEDUP_REMOVED lines=9> */
[----:B------:R-:W-:Y:S01]  /*5a40*/  FFMA.FTZ R17, R160, R129, R131 ;  /* 0x00000081a0117223 */ /* 0x000fe20000010083 */
[----:B------:R-:W-:Y:S02]  /*5a50*/  HADD2.F32 R30, -RZ, R162.H0_H0 ;  /* 0x200000a2ff1e7230 */ /* 0x000fe40000004100 */
[----:B------:R-:W-:Y:S02]  /*5a60*/  HADD2.F32 R34, -RZ, R212.H1_H1 ;  /* 0x300000d4ff227230 */ /* 0x000fe40000004100 */
[----:B------:R-:W-:Y:S01]  /*5a70*/  FFMA.FTZ R18, R158, R133, R135 ;  /* 0x000000859e127223 */ /* 0x000fe20000010087 */
[----:B------:R-:W-:-:S02]  /*5a80*/  HADD2.F32 R31, -RZ, R147.H1_H1 ;  /* 0x30000093ff1f7230 */ /* 0x000fc40000004100 */
[----:B------:R-:W-:Y:S02]  /*5a90*/  HADD2.F32 R35, -RZ, R73.H0_H0 ;  /* 0x20000049ff237230 */ /* 0x000fe40000004100 */
[----:B------:R-:W-:Y:S01]  /*5aa0*/  FFMA.FTZ R33, R151, R30, R34 ;  /* 0x0000001e97217223 */ /* 0x000fe20000010022 */
[----:B------:R-:W-:Y:S01]  /*5ab0*/  HADD2.F32 R121, -RZ, R149.H1_H1 ;  /* 0x30000095ff797230 */ /* 0x000fe20000004100 */
[----:B------:R1:W-:Y:S01]  /*5ac0*/  STG.E.128 desc[UR6][R78.64], R16 ;  /* 0x000000104e007986 */ /* 0x0003e2000c101d06 */
[----:B------:R-:W-:Y:S02]  /*5ad0*/  HADD2.F32 R123, -RZ, R214.H0_H0 ;  /* 0x200000d6ff7b7230 */ /* 0x000fe40000004100 */
[----:B------:R-:W-:Y:S01]  /*5ae0*/  FFMA.FTZ R30, R150, R31, R35 ;  /* 0x0000001f961e7223 */ /* 0x000fe20000010023 */
[----:B------:R-:W-:Y:S01]  /*5af0*/  HADD2.F32 R119, -RZ, R152.H1_H1 ;  /* 0x30000098ff777230 */ /* 0x000fe20000004100 */
[----:B------:R1:W-:Y:S01]  /*5b00*/  STG.E.128 desc[UR6][R74.64], R20 ;  /* 0x000000144a007986 */ /* 0x0003e2000c101d06 */
[----:B------:R-:W-:-:S02]  /*5b10*/  HADD2.F32 R118, -RZ, R53.H0_H0 ;  /* 0x20000035ff767230 */ /* 0x000fc40000004100 */
[----:B------:R-:W-:Y:S01]  /*5b20*/  FFMA.FTZ R31, R148, R121, R123 ;  /* 0x00000079941f7223 */ /* 0x000fe2000001007b */
[----:B------:R-:W-:Y:S01]  /*5b30*/  HADD2.F32 R125, -RZ, R162.H1_H1 ;  /* 0x300000a2ff7d7230 */ /* 0x000fe20000004100 */
[----:B------:R1:W-:Y:S01]  /*5b40*/  STG.E.128 desc[UR6][R80.64], R24 ;  /* 0x0000001850007986 */ /* 0x0003e2000c101d06 */
[----:B------:R-:W-:Y:S02]  /*5b50*/  HADD2.F32 R120, -RZ, R214.H1_H1 ;  /* 0x300000d6ff787230 */ /* 0x000fe40000004100 */
[----:B------:R-:W-:Y:S01]  /*5b60*/  FFMA.FTZ R34, R150, R119, R118 ;  /* 0x0000007796227223 */ /* 0x000fe20000010076 */
[----:B0-----:R-:W-:Y:S01]  /*5b70*/  IADD3 R86, PT, PT, R86, R116, RZ ;  /* 0x0000007456567210 */ /* 0x001fe20007ffe0ff */
[----:B------:R1:W-:Y:S01]  /*5b80*/  STG.E.128 desc[UR6][R76.64], R28 ;  /* 0x0000001c4c007986 */ /* 0x0003e2000c101d06 */
[----:B------:R-:W-:Y:S02]  /*5b90*/  FFMA.FTZ R35, R148, R125, R120 ;  /* 0x0000007d94237223 */ /* 0x000fe40000010078 */
[----:B------:R-:W-:-:S03]  /*5ba0*/  ISETP.GE.AND P2, PT, R86, R117, PT ;  /* 0x000000755600720c */ /* 0x000fc60003f46270 */
[----:B------:R1:W-:Y:S10]  /*5bb0*/  STG.E.128 desc[UR6][R82.64], R32 ;  /* 0x0000002052007986 */ /* 0x0003f4000c101d06 */
[----:B------:R-:W-:Y:S05]  /*5bc0*/  @!P2 BRA `(.L_x_17695) ;  /* 0xffffffbc0054a947 */ /* 0x000fea000383ffff */
[----:B------:R-:W-:Y:S05]  /*5bd0*/  EXIT ;  /* 0x000000000000794d */ /* 0x000fea0003800000 */
.L_x_17696:
        /* <DEDUP_REMOVED lines=10> */
.L_x_22365:


//--------------------- .text._ZN10layer_norm31ln_parallel_residual_fwd_kernelINS_13Kernel_traitsI6__halfffffjLj5120ELj1ELj1ELj4ELj16ENS_18Kernel_traits_baseILj5120ES2_ffffjLj128EEEEELb0ELb1ELb0EEEvNS_9FwdParamsE --------------------------
	.section	.text._ZN10layer_norm31ln_parallel_residual_fwd_kernelINS_13Kernel_traitsI6__halfffffjLj5120ELj1ELj1ELj4ELj16ENS_18Kernel_traits_baseILj5120ES2_ffffjLj128EEEEELb0ELb1ELb0EEEvNS_9FwdParamsE,"ax",@progbits
	.align	128
        .global         _ZN10layer_norm31ln_parallel_residual_fwd_kernelINS_13Kernel_traitsI6__halfffffjLj5120ELj1ELj1ELj4ELj16ENS_18Kernel_traits_baseILj5120ES2_ffffjLj128EEEEELb0ELb1ELb0EEEvNS_9FwdParamsE
        .type           _ZN10layer_norm31ln_parallel_residual_fwd_kernelINS_13Kernel_traitsI6__halfffffjLj5120ELj1ELj1ELj4ELj16ENS_18Kernel_traits_baseILj5120ES2_ffffjLj128EEEEELb0ELb1ELb0EEEvNS_9FwdParamsE,@function
        .size           _ZN10layer_norm31ln_parallel_residual_fwd_kernelINS_13Kernel_traitsI6__halfffffjLj5120ELj1ELj1ELj4ELj16ENS_18Kernel_traits_baseILj5120ES2_ffffjLj128EEEEELb0ELb1ELb0EEEvNS_9FwdParamsE,(.L_x_22366 - _ZN10layer_norm31ln_parallel_residual_fwd_kernelINS_13Kernel_traitsI6__halfffffjLj5120ELj1ELj1ELj4ELj16ENS_18Kernel_traits_baseILj5120ES2_ffffjLj128EEEEELb0ELb1ELb0EEEvNS_9FwdParamsE)
        .other          _ZN10layer_norm31ln_parallel_residual_fwd_kernelINS_13Kernel_traitsI6__halfffffjLj5120ELj1ELj1ELj4ELj16ENS_18Kernel_traits_baseILj5120ES2_ffffjLj128EEEEELb0ELb1ELb0EEEvNS_9FwdParamsE,@"STO_CUDA_ENTRY STV_DEFAULT"
_ZN10layer_norm31ln_parallel_residual_fwd_kernelINS_13Kernel_traitsI6__halfffffjLj5120ELj1ELj1ELj4ELj16ENS_18Kernel_traits_baseILj5120ES2_ffffjLj128EEEEELb0ELb1ELb0EEEvNS_9FwdParamsE:
.text._ZN10layer_norm31ln_parallel_residual_fwd_kernelINS_13Kernel_traitsI6__halfffffjLj5120ELj1ELj1ELj4ELj16ENS_18Kernel_traits_baseILj5120ES2_ffffjLj128EEEEELb0ELb1ELb0EEEvNS_9FwdParamsE:
        /* <DEDUP_REMOVED lines=21> */
[C---:B------:R-:W-:Y:S02]  /*0150*/  ISETP.GE.U32.AND P5, PT, R84.reuse, 0x200, PT ;  /* 0x000002005400780c */ /* 0x040fe40003fa6070 */
[----:B------:R-:W-:Y:S02]  /*0160*/  ISETP.GE.U32.AND P4, PT, R84, 0x280, PT ;  /* 0x000002805400780c */ /* 0x000fe40003f86070 */
[----:B------:R-:W-:-:S02]  /*0170*/  MOV R71, R2 ;  /* 0x0000000200477202 */ /* 0x000fc40000000f00 */
[----:B------:R-:W-:Y:S01]  /*0180*/  ISETP.GE.U32.AND P3, PT, R84, 0x300, PT ;  /* 0x000003005400780c */ /* 0x000fe20003f66070 */
[----:B------:R-:W0:Y:S04]  /*0190*/  @P1 LDC.64 R42, c[0x0][0x3d0] ;  /* 0x0000f400ff2a1b82 */ /* 0x000e280000000a00 */
[----:B------:R-:W-:-:S04]  /*01a0*/  @P0 LOP3.LUT R71, R2, 0x80, RZ, 0xfc, !PT ;  /* 0x0000008002470812 */ /* 0x000fc800078efcff */
[----:B------:R-:W1:Y:S08]  /*01b0*/  @P1 LDC.64 R44, c[0x0][0x438] ;  /* 0x00010e00ff2c1b82 */ /* 0x000e700000000a00 */
[----:B------:R-:W2:Y:S08]  /*01c0*/  @P6 LDC.64 R46, c[0x0][0x3d0] ;  /* 0x0000f400ff2e6b82 */ /* 0x000eb00000000a00 */
[----:B------:R-:W3:Y:S01]  /*01d0*/  @P6 LDC.64 R48, c[0x0][0x438] ;  /* 0x00010e00ff306b82 */ /* 0x000ee20000000a00 */
[----:B0-----:R-:W-:Y:S01]  /*01e0*/  @P1 IMAD.WIDE.U32 R42, R71, 0x8, R42 ;  /* 0x00000008472a1825 */ /* 0x001fe200078e002a */
[----:B------:R-:W-:-:S04]  /*01f0*/  ISETP.GE.U32.AND P2, PT, R84, 0x380, PT ;  /* 0x000003805400780c */ /* 0x000fc80003f46070 */
[----:B------:R-:W5:Y:S02]  /*0200*/  @P1 LDG.E.64 R10, desc[UR6][R42.64] ;  /* 0x000000062a0a1981 */ /* 0x000f64000c1e1b00 */
[----:B------:R-:W0:Y:S01]  /*0210*/  @P5 LDC.64 R50, c[0x0][0x3d0] ;  /* 0x0000f400ff325b82 */ /* 0x000e220000000a00 */
[C---:B-1----:R-:W-:Y:S01]  /*0220*/  @P1 IMAD.WIDE.U32 R44, R71.reuse, 0x8, R44 ;  /* 0x00000008472c1825 */ /* 0x042fe200078e002c */
[----:B------:R-:W-:-:S04]  /*0230*/  @P1 IADD3 R71, PT, PT, R71, 0x80, RZ ;  /* 0x0000008047471810 */ /* 0x000fc80007ffe0ff */
[----:B------:R-:W5:Y:S02]  /*0240*/  @P1 LD.E.64 R18, desc[UR6][R44.64] ;  /* 0x000000062c121980 */ /* 0x000f64000c101b00 */
[----:B------:R-:W1:Y:S01]  /*0250*/  @P5 LDC.64 R52, c[0x0][0x438] ;  /* 0x00010e00ff345b82 */ /* 0x000e620000000a00 */
[----:B------:R-:W-:Y:S01]  /*0260*/  ISETP.GE.U32.AND P1, PT, R84, 0x400, PT ;  /* 0x000004005400780c */ /* 0x000fe20003f26070 */
[----:B--2---:R-:W-:-:S05]  /*0270*/  @P6 IMAD.WIDE.U32 R46, R71, 0x8, R46 ;  /* 0x00000008472e6825 */ /* 0x004fca00078e002e */
[----:B------:R2:W5:Y:S01]  /*0280*/  @P6 LDG.E.64 R12, desc[UR6][R46.64] ;  /* 0x000000062e0c6981 */ /* 0x000562000c1e1b00 */
[----:B------:R-:W4:Y:S01]  /*0290*/  @P4 LDC.64 R54, c[0x0][0x3d0] ;  /* 0x0000f400ff364b82 */ /* 0x000f220000000a00 */
[----:B---3--:R-:W-:-:S07]  /*02a0*/  @P6 IMAD.WIDE.U32 R48, R71, 0x8, R48 ;  /* 0x0000000847306825 */ /* 0x008fce00078e0030 */
[----:B------:R-:W3:Y:S01]  /*02b0*/  @P4 LDC.64 R56, c[0x0][0x438] ;  /* 0x00010e00ff384b82 */ /* 0x000ee20000000a00 */
[----:B------:R3:W5:Y:S01]  /*02c0*/  @P6 LD.E.64 R20, desc[UR6][R48.64] ;  /* 0x0000000630146980 */ /* 0x000762000c101b00 */
[----:B------:R-:W-:-:S06]  /*02d0*/  @P6 IADD3 R71, PT, PT, R71, 0x80, RZ ;  /* 0x0000008047476810 */ /* 0x000fcc0007ffe0ff */
[----:B------:R-:W3:Y:S01]  /*02e0*/  @P3 LDC.64 R58, c[0x0][0x3d0] ;  /* 0x0000f400ff3a3b82 */ /* 0x000ee20000000a00 */
[----:B------:R-:W-:-:S07]  /*02f0*/  ISETP.GE.U32.AND P6, PT, R84, 0x480, PT ;  /* 0x000004805400780c */ /* 0x000fce0003fc6070 */
[----:B------:R-:W3:Y:S01]  /*0300*/  @P3 LDC.64 R60, c[0x0][0x438] ;  /* 0x00010e00ff3c3b82 */ /* 0x000ee20000000a00 */
[----:B0-----:R-:W-:-:S07]  /*0310*/  @P5 IMAD.WIDE.U32 R50, R71, 0x8, R50 ;  /* 0x0000000847325825 */ /* 0x001fce00078e0032 */
[----:B------:R-:W0:Y:S01]  /*0320*/  @P2 LDC.64 R62, c[0x0][0x3d0] ;  /* 0x0000f400ff3e2b82 */ /* 0x000e220000000a00 */
[----:B-1----:R-:W-:-:S07]  /*0330*/  @P5 IMAD.WIDE.U32 R52, R71, 0x8, R52 ;  /* 0x0000000847345825 */ /* 0x002fce00078e0034 */
[----:B------:R-:W1:Y:S01]  /*0340*/  @P2 LDC.64 R64, c[0x0][0x438] ;  /* 0x00010e00ff402b82 */ /* 0x000e620000000a00 */
[----:B------:R-:W-:Y:S01]  /*0350*/  @P5 IADD3 R71, PT, PT, R71, 0x80, RZ ;  /* 0x0000008047475810 */ /* 0x000fe20007ffe0ff */
[----:B------:R0:W5:Y:S06]  /*0360*/  @P5 LDG.E.64 R4, desc[UR6][R50.64] ;  /* 0x0000000632045981 */ /* 0x00016c000c1e1b00 */
[----:B------:R-:W1:Y:S01]  /*0370*/  @P1 LDC.64 R66, c[0x0][0x3d0] ;  /* 0x0000f400ff421b82 */ /* 0x000e620000000a00 */
[C---:B----4-:R-:W-:Y:S01]  /*0380*/  @P4 IMAD.WIDE.U32 R54, R71.reuse, 0x8, R54 ;  /* 0x0000000847364825 */ /* 0x050fe200078e0036 */
[----:B------:R4:W5:Y:S06]  /*0390*/  @P5 LD.E.64 R24, desc[UR6][R52.64] ;  /* 0x0000000634185980 */ /* 0x00096c000c101b00 */
[----:B--2---:R-:W2:Y:S01]  /*03a0*/  @P1 LDC.64 R46, c[0x0][0x438] ;  /* 0x00010e00ff2e1b82 */ /* 0x004ea20000000a00 */
[C---:B---3--:R-:W-:Y:S01]  /*03b0*/  @P4 IMAD.WIDE.U32 R56, R71.reuse, 0x8, R56 ;  /* 0x0000000847384825 */ /* 0x048fe200078e0038 */
[----:B------:R-:W-:Y:S01]  /*03c0*/  @P4 IADD3 R71, PT, PT, R71, 0x80, RZ ;  /* 0x0000008047474810 */ /* 0x000fe20007ffe0ff */
[----:B------:R4:W5:Y:S05]  /*03d0*/  @P4 LDG.E.64 R14, desc[UR6][R54.64] ;  /* 0x00000006360e4981 */ /* 0x00096a000c1e1b00 */
[----:B------:R-:W3:Y:S01]  /*03e0*/  @P0 LDC.64 R42, c[0x0][0x3d0] ;  /* 0x0000f400ff2a0b82 */ /* 0x000ee20000000a00 */
[C---:B------:R-:W-:Y:S01]  /*03f0*/  @P3 IMAD.WIDE.U32 R58, R71.reuse, 0x8, R58 ;  /* 0x00000008473a3825 */ /* 0x040fe200078e003a */
[----:B------:R4:W5:Y:S06]  /*0400*/  @P4 LD.E.64 R26, desc[UR6][R56.64] ;  /* 0x00000006381a4980 */ /* 0x00096c000c101b00 */
[----:B------:R-:W4:Y:S01]  /*0410*/  @P0 LDC.64 R44, c[0x0][0x438] ;  /* 0x00010e00ff2c0b82 */ /* 0x000f220000000a00 */
[----:B------:R-:W-:-:S07]  /*0420*/  @P3 IMAD.WIDE.U32 R60, R71, 0x8, R60 ;  /* 0x00000008473c3825 */ /* 0x000fce00078e003c */
[----:B------:R-:W4:Y:S01]  /*0430*/  @P6 LDC.64 R48, c[0x0][0x3d0] ;  /* 0x0000f400ff306b82 */ /* 0x000f220000000a00 */
[----:B------:R-:W-:Y:S01]  /*0440*/  @P3 IADD3 R71, PT, PT, R71, 0x80, RZ ;  /* 0x0000008047473810 */ /* 0x000fe20007ffe0ff */
[----:B------:R1:W5:Y:S06]  /*0450*/  @P3 LDG.E.64 R16, desc[UR6][R58.64] ;  /* 0x000000063a103981 */ /* 0x00036c000c1e1b00 */
[----:B------:R-:W4:Y:S01]  /*0460*/  @P6 LDC.64 R68, c[0x0][0x438] ;  /* 0x00010e00ff446b82 */ /* 0x000f220000000a00 */
[C---:B0-----:R-:W-:Y:S01]  /*0470*/  @P2 IMAD.WIDE.U32 R62, R71.reuse, 0x8, R62 ;  /* 0x00000008473e2825 */ /* 0x041fe200078e003e */
[----:B------:R0:W5:Y:S03]  /*0480*/  @P3 LD.E.64 R28, desc[UR6][R60.64] ;  /* 0x000000063c1c3980 */ /* 0x000166000c101b00 */
[C---:B-1----:R-:W-:Y:S01]  /*0490*/  @P2 IMAD.WIDE.U32 R64, R71.reuse, 0x8, R64 ;  /* 0x0000000847402825 */ /* 0x042fe200078e0040 */
[----:B------:R-:W-:Y:S01]  /*04a0*/  @P2 IADD3 R71, PT, PT, R71, 0x80, RZ ;  /* 0x0000008047472810 */ /* 0x000fe20007ffe0ff */
[----:B------:R0:W5:Y:S04]  /*04b0*/  @P2 LDG.E.64 R36, desc[UR6][R62.64] ;  /* 0x000000063e242981 */ /* 0x000168000c1e1b00 */
[C---:B------:R-:W-:Y:S01]  /*04c0*/  @P1 IMAD.WIDE.U32 R66, R71.reuse, 0x8, R66 ;  /* 0x0000000847421825 */ /* 0x040fe200078e0042 */
[----:B------:R0:W5:Y:S03]  /*04d0*/  @P2 LD.E.64 R30, desc[UR6][R64.64] ;  /* 0x00000006401e2980 */ /* 0x000166000c101b00 */
[C---:B--2---:R-:W-:Y:S01]  /*04e0*/  @P1 IMAD.WIDE.U32 R46, R71.reuse, 0x8, R46 ;  /* 0x00000008472e1825 */ /* 0x044fe200078e002e */
[----:B------:R-:W-:Y:S01]  /*04f0*/  @P1 IADD3 R71, PT, PT, R71, 0x80, RZ ;  /* 0x0000008047471810 */ /* 0x000fe20007ffe0ff */
[----:B------:R0:W5:Y:S02]  /*0500*/  @P1 LDG.E.64 R38, desc[UR6][R66.64] ;  /* 0x0000000642261981 */ /* 0x000164000c1e1b00 */
[----:B---3--:R-:W-:-:S02]  /*0510*/  @P0 IMAD.WIDE.U32 R42, R2, 0x8, R42 ;  /* 0x00000008022a0825 */ /* 0x008fc400078e002a */
[----:B------:R0:W5:Y:S02]  /*0520*/  @P1 LD.E.64 R32, desc[UR6][R46.64] ;  /* 0x000000062e201980 */ /* 0x000164000c101b00 */
[----:B----4-:R-:W-:Y:S02]  /*0530*/  @P0 IMAD.WIDE.U32 R2, R2, 0x8, R44 ;  /* 0x0000000802020825 */ /* 0x010fe400078e002c */
[----:B------:R0:W5:Y:S02]  /*0540*/  @P0 LDG.E.64 R8, desc[UR6][R42.64] ;  /* 0x000000062a080981 */ /* 0x000164000c1e1b00 */
[C---:B------:R-:W-:Y:S02]  /*0550*/  @P6 IMAD.WIDE.U32 R48, R71.reuse, 0x8, R48 ;  /* 0x0000000847306825 */ /* 0x040fe400078e0030 */
[----:B------:R0:W5:Y:S02]  /*0560*/  @P0 LD.E.64 R22, desc[UR6][R2.64] ;  /* 0x0000000602160980 */ /* 0x000164000c101b00 */
[----:B------:R-:W-:-:S02]  /*0570*/  @P6 IMAD.WIDE.U32 R68, R71, 0x8, R68 ;  /* 0x0000000847446825 */ /* 0x000fc400078e0044 */
[----:B------:R0:W5:Y:S04]  /*0580*/  @P6 LDG.E.64 R40, desc[UR6][R48.64] ;  /* 0x0000000630286981 */ /* 0x000168000c1e1b00 */
[----:B------:R0:W5:Y:S01]  /*0590*/  @P6 LD.E.64 R34, desc[UR6][R68.64] ;  /* 0x0000000644226980 */ /* 0x000162000c101b00 */
[----:B------:R-:W-:Y:S02]  /*05a0*/  ISETP.GE.U32.AND P1, PT, R84, 0x500, PT ;  /* 0x000005005400780c */ /* 0x000fe40003f26070 */
[----:B------:R-:W-:-:S11]  /*05b0*/  @P6 IADD3 R71, PT, PT, R71, 0x80, RZ ;  /* 0x0000008047476810 */ /* 0x000fd60007ffe0ff */
[----:B0-----:R-:W-:Y:S05]  /*05c0*/  @!P1 BRA `(.L_x_17699) ;  /* 0x00000004000c9947 */ /* 0x001fea0003800000 */
[----:B------:R-:W0:Y:S08]  /*05d0*/  LDC.64 R42, c[0x0][0x3d0] ;  /* 0x0000f400ff2a7b82 */ /* 0x000e300000000a00 */
[----:B------:R-:W1:Y:S01]  /*05e0*/  LDC.64 R2, c[0x0][0x438] ;  /* 0x00010e00ff027b82 */ /* 0x000e620000000a00 */
[----:B0-----:R-:W-:-:S06]  /*05f0*/  IMAD.WIDE.U32 R42, R71, 0x8, R42 ;  /* 0x00000008472a7825 */ /* 0x001fcc00078e002a */
[----:B------:R-:W5:Y:S01]  /*0600*/  LDG.E.64 R42, desc[UR6][R42.64] ;  /* 0x000000062a2a7981 */ /* 0x000f62000c1e1b00 */
[----:B-1----:R-:W-:-:S06]  /*0610*/  IMAD.WIDE.U32 R2, R71, 0x8, R2 ;  /* 0x0000000847027825 */ /* 0x002fcc00078e0002 */
[----:B------:R-:W5:Y:S01]  /*0620*/  LD.E.64 R2, desc[UR6][R2.64] ;  /* 0x0000000602027980 */ /* 0x000f62000c101b00 */
[----:B------:R-:W-:Y:S05]  /*0630*/  BRA `(.L_x_17699) ;  /* 0x0000000000f07947 */ /* 0x000fea0003800000 */
.L_x_17698:
[C---:B------:R-:W-:Y:S02]  /*0640*/  ISETP.GE.U32.AND P2, PT, R84.reuse, 0x100, PT ;  /* 0x000001005400780c */ /* 0x040fe40003f46070 */
[C---:B------:R-:W-:Y:S02]  /*0650*/  ISETP.GE.U32.AND P6, PT, R84.reuse, 0x180, PT ;  /* 0x000001805400780c */ /* 0x040fe40003fc6070 */
[C---:B------:R-:W-:Y:S02]  /*0660*/  ISETP.GE.U32.AND P5, PT, R84.reuse, 0x200, PT ;  /* 0x000002005400780c */ /* 0x040fe40003fa6070 */
[C---:B------:R-:W-:Y:S02]  /*0670*/  ISETP.GE.U32.AND P0, PT, R84.reuse, 0x80, PT ;  /* 0x000000805400780c */ /* 0x040fe40003f06070 */
[----:B------:R-:W-:Y:S02]  /*0680*/  ISETP.GE.U32.AND P1, PT, R84, 0x280, PT ;  /* 0x000002805400780c */ /* 0x000fe40003f26070 */
[----:B------:R-:W-:-:S02]  /*0690*/  MOV R61, R2 ;  /* 0x00000002003d7202 */ /* 0x000fc40000000f00 */
[C---:B------:R-:W-:Y:S01]  /*06a0*/  ISETP.GE.U32.AND P4, PT, R84.reuse, 0x300, PT ;  /* 0x000003005400780c */ /* 0x040fe20003f86070 */
[----:B------:R-:W0:Y:S01]  /*06b0*/  @P2 LDC.64 R44, c[0x0][0x3d0] ;  /* 0x0000f400ff2c2b82 */ /* 0x000e220000000a00 */
[----:B------:R-:W-:-:S05]  /*06c0*/  ISETP.GE.U32.AND P3, PT, R84, 0x380, PT ;  /* 0x000003805400780c */ /* 0x000fca0003f66070 */
[----:B------:R-:W-:Y:S02]  /*06d0*/  @P0 LOP3.LUT R61, R2, 0x80, RZ, 0xfc, !PT ;  /* 0x00000080023d0812 */ /* 0x000fe400078efcff */
[----:B------:R-:W1:Y:S08]  /*06e0*/  @P6 LDC.64 R46, c[0x0][0x3d0] ;  /* 0x0000f400ff2e6b82 */ /* 0x000e700000000a00 */
[----:B------:R-:W2:Y:S01]  /*06f0*/  @P5 LDC.64 R48, c[0x0][0x3d0] ;  /* 0x0000f400ff305b82 */ /* 0x000ea20000000a00 */
[----:B------:R-:W-:Y:S01]  /*0700*/  @P2 CS2R R18, SRZ ;  /* 0x0000000000122805 */ /* 0x000fe2000001ff00 */
[C---:B0-----:R-:W-:Y:S01]  /*0710*/  @P2 IMAD.WIDE.U32 R44, R61.reuse, 0x8, R44 ;  /* 0x000000083d2c2825 */ /* 0x041fe200078e002c */
[----:B------:R-:W-:-:S05]  /*0720*/  @P2 IADD3 R61, PT, PT, R61, 0x80, RZ ;  /* 0x000000803d3d2810 */ /* 0x000fca0007ffe0ff */
[----:B------:R-:W0:Y:S01]  /*0730*/  @P1 LDC.64 R50, c[0x0][0x3d0] ;  /* 0x0000f400ff321b82 */ /* 0x000e220000000a00 */
[----:B------:R3:W5:Y:S01]  /*0740*/  @P2 LDG.E.64 R10, desc[UR6][R44.64] ;  /* 0x000000062c0a2981 */ /* 0x000762000c1e1b00 */
[----:B------:R-:W-:Y:S01]  /*0750*/  ISETP.GE.U32.AND P2, PT, R84, 0x400, PT ;  /* 0x000004005400780c */ /* 0x000fe20003f46070 */
[C---:B-1----:R-:W-:Y:S01]  /*0760*/  @P6 IMAD.WIDE.U32 R46, R61.reuse, 0x8, R46 ;  /* 0x000000083d2e6825 */ /* 0x042fe200078e002e */
[----:B------:R-:W-:-:S04]  /*0770*/  @P6 IADD3 R61, PT, PT, R61, 0x80, RZ ;  /* 0x000000803d3d6810 */ /* 0x000fc80007ffe0ff */
[----:B------:R-:W1:Y:S01]  /*0780*/  @P4 LDC.64 R52, c[0x0][0x3d0] ;  /* 0x0000f400ff344b82 */ /* 0x000e620000000a00 */
[----:B------:R-:W-:Y:S01]  /*0790*/  @P6 CS2R R20, SRZ ;  /* 0x0000000000146805 */ /* 0x000fe2000001ff00 */
[----:B------:R-:W5:Y:S01]  /*07a0*/  @P6 LDG.E.64 R12, desc[UR6][R46.64] ;  /* 0x000000062e0c6981 */ /* 0x000f62000c1e1b00 */
[----:B------:R-:W-:Y:S01]  /*07b0*/  ISETP.GE.U32.AND P6, PT, R84, 0x480, PT ;  /* 0x000004805400780c */ /* 0x000fe20003fc6070 */
[----:B--2---:R-:W-:-:S04]  /*07c0*/  @P5 IMAD.WIDE.U32 R48, R61, 0x8, R48 ;  /* 0x000000083d305825 */ /* 0x004fc800078e0030 */
[----:B------:R-:W2:Y:S01]  /*07d0*/  @P3 LDC.64 R54, c[0x0][0x3d0] ;  /* 0x0000f400ff363b82 */ /* 0x000ea20000000a00 */
[----:B------:R-:W-:Y:S02]  /*07e0*/  @P5 CS2R R24, SRZ ;  /* 0x0000000000185805 */ /* 0x000fe4000001ff00 */
[----:B------:R-:W-:Y:S01]  /*07f0*/  @P5 IADD3 R61, PT, PT, R61, 0x80, RZ ;  /* 0x000000803d3d5810 */ /* 0x000fe20007ffe0ff */
[----:B------:R4:W5:Y:S01]  /*0800*/  @P5 LDG.E.64 R4, desc[UR6][R48.64] ;  /* 0x0000000630045981 */ /* 0x000962000c1e1b00 */
[----:B------:R-:W-:-:S03]  /*0810*/  ISETP.GE.U32.AND P5, PT, R84, 0x500, PT ;  /* 0x000005005400780c */ /* 0x000fc60003fa6070 */
[----:B------:R-:W4:Y:S01]  /*0820*/  @P2 LDC.64 R56, c[0x0][0x3d0] ;  /* 0x0000f400ff382b82 */ /* 0x000f220000000a00 */
[C---:B0-----:R-:W-:Y:S01]  /*0830*/  @P1 IMAD.WIDE.U32 R50, R61.reuse, 0x8, R50 ;  /* 0x000000083d321825 */ /* 0x041fe200078e0032 */
[----:B------:R-:W-:-:S04]  /*0840*/  @P1 IADD3 R61, PT, PT, R61, 0x80, RZ ;  /* 0x000000803d3d1810 */ /* 0x000fc80007ffe0ff */
[----:B------:R0:W5:Y:S02]  /*0850*/  @P1 LDG.E.64 R14, desc[UR6][R50.64] ;  /* 0x00000006320e1981 */ /* 0x000164000c1e1b00 */
[----:B------:R-:W0:Y:S01]  /*0860*/  @P6 LDC.64 R58, c[0x0][0x3d0] ;  /* 0x0000f400ff3a6b82 */ /* 0x000e220000000a00 */
[C---:B-1----:R-:W-:Y:S01]  /*0870*/  @P4 IMAD.WIDE.U32 R52, R61.reuse, 0x8, R52 ;  /* 0x000000083d344825 */ /* 0x042fe200078e0034 */
[----:B------:R-:W-:-:S04]  /*0880*/  @P4 IADD3 R61, PT, PT, R61, 0x80, RZ ;  /* 0x000000803d3d4810 */ /* 0x000fc80007ffe0ff */
[----:B------:R1:W5:Y:S02]  /*0890*/  @P4 LDG.E.64 R16, desc[UR6][R52.64] ;  /* 0x0000000634104981 */ /* 0x000364000c1e1b00 */
[----:B---3--:R-:W3:Y:S01]  /*08a0*/  @P0 LDC.64 R44, c[0x0][0x3d0] ;  /* 0x0000f400ff2c0b82 */ /* 0x008ee20000000a00 */
[----:B--2---:R-:W-:-:S07]  /*08b0*/  @P3 IMAD.WIDE.U32 R54, R61, 0x8, R54 ;  /* 0x000000083d363825 */ /* 0x004fce00078e0036 */
[----:B----4-:R-:W2:Y:S01]  /*08c0*/  @P5 LDC.64 R48, c[0x0][0x3d0] ;  /* 0x0000f400ff305b82 */ /* 0x010ea20000000a00 */
[----:B------:R-:W-:Y:S01]  /*08d0*/  @P3 IADD3 R61, PT, PT, R61, 0x80, RZ ;  /* 0x000000803d3d3810 */ /* 0x000fe20007ffe0ff */
[----:B------:R1:W5:Y:S04]  /*08e0*/  @P3 LDG.E.64 R36, desc[UR6][R54.64] ;  /* 0x0000000636243981 */ /* 0x000368000c1e1b00 */
[C---:B------:R-:W-:Y:S01]  /*08f0*/  @P2 IMAD.WIDE.U32 R56, R61.reuse, 0x8, R56 ;  /* 0x000000083d382825 */ /* 0x040fe200078e0038 */
[----:B------:R-:W-:-:S04]  /*0900*/  @P2 IADD3 R61, PT, PT, R61, 0x80, RZ ;  /* 0x000000803d3d2810 */ /* 0x000fc80007ffe0ff */
[----:B------:R1:W5:Y:S01]  /*0910*/  @P2 LDG.E.64 R38, desc[UR6][R56.64] ;  /* 0x0000000638262981 */ /* 0x000362000c1e1b00 */
[C---:B0-----:R-:W-:Y:S01]  /*0920*/  @P6 IMAD.WIDE.U32 R58, R61.reuse, 0x8, R58 ;  /* 0x000000083d3a6825 */ /* 0x041fe200078e003a */
[----:B------:R-:W-:-:S03]  /*0930*/  @P6 IADD3 R61, PT, PT, R61, 0x80, RZ ;  /* 0x000000803d3d6810 */ /* 0x000fc60007ffe0ff */
[----:B---3--:R-:W-:Y:S01]  /*0940*/  @P0 IMAD.WIDE.U32 R46, R2, 0x8, R44 ;  /* 0x00000008022e0825 */ /* 0x008fe200078e002c */
[----:B------:R1:W5:Y:S04]  /*0950*/  @P6 LDG.E.64 R40, desc[UR6][R58.64] ;  /* 0x000000063a286981 */ /* 0x000368000c1e1b00 */
[----:B------:R1:W5:Y:S01]  /*0960*/  @P0 LDG.E.64 R8, desc[UR6][R46.64] ;  /* 0x000000062e080981 */ /* 0x000362000c1e1b00 */
[----:B--2---:R-:W-:-:S05]  /*0970*/  @P5 IMAD.WIDE.U32 R44, R61, 0x8, R48 ;  /* 0x000000083d2c5825 */ /* 0x004fca00078e0030 */
[----:B------:R1:W5:Y:S01]  /*0980*/  @P5 LDG.E.64 R42, desc[UR6][R44.64] ;  /* 0x000000062c2a5981 */ /* 0x000362000c1e1b00 */
[----:B------:R-:W-:Y:S02]  /*0990*/  @P0 CS2R R22, SRZ ;  /* 0x0000000000160805 */ /* 0x000fe4000001ff00 */
[----:B------:R-:W-:Y:S02]  /*09a0*/  @P1 CS2R R26, SRZ ;  /* 0x00000000001a1805 */ /* 0x000fe4000001ff00 */
[----:B------:R-:W-:Y:S02]  /*09b0*/  @P4 CS2R R28, SRZ ;  /* 0x00000000001c4805 */ /* 0x000fe4000001ff00 */
[----:B------:R-:W-:Y:S02]  /*09c0*/  @P3 CS2R R30, SRZ ;  /* 0x00000000001e3805 */ /* 0x000fe4000001ff00 */
[----:B------:R-:W-:Y:S02]  /*09d0*/  @P2 CS2R R32, SRZ ;  /* 0x0000000000202805 */ /* 0x000fe4000001ff00 */
[----:B------:R-:W-:-:S02]  /*09e0*/  @P6 CS2R R34, SRZ ;  /* 0x0000000000226805 */ /* 0x000fc4000001ff00 */
[----:B-1----:R-:W-:-:S07]  /*09f0*/  @P5 CS2R R2, SRZ ;  /* 0x0000000000025805 */ /* 0x002fce000001ff00 */
.L_x_17699:
[----:B------:R-:W-:Y:S05]  /*0a00*/  BSYNC.RECONVERGENT B0 ;  /* 0x0000000000007941 */ /* 0x000fea0003800200 */
.L_x_17697:
[----:B------:R-:W0:Y:S02]  /*0a10*/  LDCU UR4, c[0x0][0x384] ;  /* 0x00007080ff0477ac */ /* 0x000e240008000800 */
[----:B0-----:R-:W-:-:S13]  /*0a20*/  ISETP.GE.AND P1, PT, R83, UR4, PT ;  /* 0x0000000453007c0c */ /* 0x001fda000bf26270 */
[----:B------:R-:W-:Y:S05]  /*0a30*/  @P1 EXIT ;  /* 0x000000000000194d */ /* 0x000fea0003800000 */
[----:B-----5:R-:W-:Y:S01]  /*0a40*/  MOV R98, R4 ;  /* 0x0000000400627202 */ /* 0x020fe20000000f00 */
[----:B------:R-:W0:Y:S01]  /*0a50*/  LDCU.64 UR8, c[0x0][0x3a0] ;  /* 0x00007400ff0877ac */ /* 0x000e220008000a00 */
[----:B------:R-:W-:Y:S02]  /*0a60*/  SHF.R.U64 R99, R4, 0x10, R5 ;  /* 0x0000001004637819 */ /* 0x000fe40000001205 */
[----:B------:R-:W-:Y:S01]  /*0a70*/  MOV R100, R14 ;  /* 0x0000000e00647202 */ /* 0x000fe20000000f00 */
[----:B------:R-:W1:Y:S01]  /*0a80*/  LDCU.U8 UR4, c[0x0][0x410] ;  /* 0x00008200ff0477ac */ /* 0x000e620008000000 */
[----:B------:R-:W-:Y:S02]  /*0a90*/  MOV R4, R15 ;  /* 0x0000000f00047202 */ /* 0x000fe40000000f00 */
[----:B------:R-:W-:Y:S01]  /*0aa0*/  SHF.R.U64 R114, R22, 0x10, R23 ;  /* 0x0000001016727819 */ /* 0x000fe20000001217 */
[----:B------:R-:W2:Y:S01]  /*0ab0*/  LDCU UR11, c[0x0][0x388] ;  /* 0x00007100ff0b77ac */ /* 0x000ea20008000800 */
[----:B------:R-:W-:-:S02]  /*0ac0*/  PRMT R100, R100, 0x5410, R4 ;  /* 0x0000541064647816 */ /* 0x000fc40000000004 */
[----:B------:R-:W-:Y:S01]  /*0ad0*/  SHF.R.U32.HI R4, RZ, 0x10, R23 ;  /* 0x00000010ff047819 */ /* 0x000fe20000011617 */
[----:B------:R-:W3:Y:S01]  /*0ae0*/  LDCU UR10, c[0x0][0x400] ;  /* 0x00008000ff0a77ac */ /* 0x000ee20008000800 */
[----:B------:R-:W-:Y:S02]  /*0af0*/  MOV R96, R12 ;  /* 0x0000000c00607202 */ /* 0x000fe40000000f00 */
[----:B------:R-:W-:Y:S01]  /*0b00*/  SHF.R.U64 R97, R12, 0x10, R13 ;  /* 0x000000100c617819 */ /* 0x000fe2000000120d */
[----:B------:R-:W4:Y:S01]  /*0b10*/  LDCU.64 UR12, c[0x0][0x398] ;  /* 0x00007300ff0c77ac */ /* 0x000f220008000a00 */
[----:B------:R-:W-:Y:S02]  /*0b20*/  MOV R12, R5 ;  /* 0x00000005000c7202 */ /* 0x000fe40000000f00 */
[----:B------:R-:W-:Y:S01]  /*0b30*/  SHF.R.U32.HI R50, RZ, 0x10, R5 ;  /* 0x00000010ff327819 */ /* 0x000fe20000011605 */
[----:B------:R-:W-:Y:S01]  /*0b40*/  UPLOP3.LUT UP1, UPT, UPT, UPT, UPT, 0x40, 0x4 ;  /* 0x000000000004789c */ /* 0x000fe20003f2e870 */
[----:B------:R-:W-:-:S02]  /*0b50*/  PRMT R114, R114, 0x5410, R4 ;  /* 0x0000541072727816 */ /* 0x000fc40000000004 */
[----:B------:R-:W-:Y:S02]  /*0b60*/  MOV R102, R16 ;  /* 0x0000001000667202 */ /* 0x000fe40000000f00 */
[----:B------:R-:W-:Y:S02]  /*0b70*/  MOV R5, R17 ;  /* 0x0000001100057202 */ /* 0x000fe40000000f00 */
[--C-:B------:R-:W-:Y:S02]  /*0b80*/  SHF.R.U64 R115, R18, 0x10, R19.reuse ;  /* 0x0000001012737819 */ /* 0x100fe40000001213 */
[----:B------:R-:W-:Y:S02]  /*0b90*/  SHF.R.U32.HI R4, RZ, 0x10, R19 ;  /* 0x00000010ff047819 */ /* 0x000fe40000011613 */
[----:B------:R-:W-:Y:S02]  /*0ba0*/  PRMT R102, R102, 0x5410, R5 ;  /* 0x0000541066667816 */ /* 0x000fe40000000005 */
[----:B------:R-:W-:-:S02]  /*0bb0*/  PRMT R115, R115, 0x5410, R4 ;  /* 0x0000541073737816 */ /* 0x000fc40000000004 */
[--C-:B------:R-:W-:Y:S02]  /*0bc0*/  SHF.R.U64 R116, R20, 0x10, R21.reuse ;  /* 0x0000001014747819 */ /* 0x100fe40000001215 */
[----:B------:R-:W-:Y:S02]  /*0bd0*/  SHF.R.U32.HI R5, RZ, 0x10, R21 ;  /* 0x00000010ff057819 */ /* 0x000fe40000011615 */
[--C-:B------:R-:W-:Y:S02]  /*0be0*/  SHF.R.U64 R117, R24, 0x10, R25.reuse ;  /* 0x0000001018757819 */ /* 0x100fe40000001219 */
[----:B------:R-:W-:Y:S02]  /*0bf0*/  SHF.R.U32.HI R4, RZ, 0x10, R25 ;  /* 0x00000010ff047819 */ /* 0x000fe40000011619 */
[----:B------:R-:W-:Y:S02]  /*0c00*/  PRMT R98, R98, 0x5410, R12 ;  /* 0x0000541062627816 */ /* 0x000fe4000000000c */
[----:B------:R-:W-:-:S02]  /*0c10*/  SHF.R.U64 R120, R30, 0x10, R31 ;  /* 0x000000101e787819 */ /* 0x000fc4000000121f */
[----:B------:R-:W-:Y:S02]  /*0c20*/  SHF.R.U32.HI R12, RZ, 0x10, R31 ;  /* 0x00000010ff0c7819 */ /* 0x000fe4000001161f */
[----:B------:R-:W-:Y:S02]  /*0c30*/  SHF.R.S32.HI R6, RZ, 0x2, R6 ;  /* 0x00000002ff067819 */ /* 0x000fe40000011406 */
[----:B------:R-:W-:Y:S02]  /*0c40*/  PRMT R116, R116, 0x5410, R5 ;  /* 0x0000541074747816 */ /* 0x000fe40000000005 */
[----:B------:R-:W-:Y:S02]  /*0c50*/  PRMT R117, R117, 0x5410, R4 ;  /* 0x0000541075757816 */ /* 0x000fe40000000004 */
[----:B------:R-:W-:Y:S02]  /*0c60*/  SHF.R.U32.HI R5, RZ, 0x10, R27 ;  /* 0x00000010ff057819 */ /* 0x000fe4000001161b */
[----:B------:R-:W-:-:S02]  /*0c70*/  SHF.R.U32.HI R4, RZ, 0x10, R29 ;  /* 0x00000010ff047819 */ /* 0x000fc4000001161d */
[----:B------:R-:W-:Y:S02]  /*0c80*/  SHF.R.U64 R118, R26, 0x10, R27 ;  /* 0x000000101a767819 */ /* 0x000fe4000000121b */
[----:B------:R-:W-:Y:S02]  /*0c90*/  SHF.R.U64 R119, R28, 0x10, R29 ;  /* 0x000000101c777819 */ /* 0x000fe4000000121d */
[----:B------:R-:W-:Y:S02]  /*0ca0*/  PRMT R120, R120, 0x5410, R12 ;  /* 0x0000541078787816 */ /* 0x000fe4000000000c */
[----:B------:R-:W-:Y:S02]  /*0cb0*/  LOP3.LUT R12, R6, 0x7f, RZ, 0xc0, !PT ;  /* 0x0000007f060c7812 */ /* 0x000fe400078ec0ff */
[----:B------:R-:W-:Y:S02]  /*0cc0*/  PRMT R118, R118, 0x5410, R5 ;  /* 0x0000541076767816 */ /* 0x000fe40000000005 */
[----:B------:R-:W-:Y:S01]  /*0cd0*/  PRMT R119, R119, 0x5410, R4 ;  /* 0x0000541077777816 */ /* 0x000fe20000000004 */
[----:B------:R-:W-:Y:S01]  /*0ce0*/  IMAD R0, R0, -0x20, R12 ;  /* 0xffffffe000007824 */ /* 0x000fe200078e020c */
[----:B------:R-:W0:Y:S01]  /*0cf0*/  LDC.64 R4, c[0x0][0x398] ;  /* 0x0000e600ff047b82 */ /* 0x000e220000000a00 */
[----:B------:R-:W-:-:S02]  /*0d00*/  VIADDMNMX R7, R12, -R7, RZ, !PT ;  /* 0x800000070c077246 */ /* 0x000fc400078001ff */
[----:B------:R-:W-:Y:S02]  /*0d10*/  LOP3.LUT R6, R6, 0xffffff80, RZ, 0xc0, !PT ;  /* 0xffffff8006067812 */ /* 0x000fe400078ec0ff */
[----:B------:R-:W-:Y:S02]  /*0d20*/  VIMNMX R7, PT, PT, R7, 0x20, PT ;  /* 0x0000002007077848 */ /* 0x000fe40003fe0100 */
[----:B------:R-:W-:Y:S02]  /*0d30*/  MOV R46, R13 ;  /* 0x0000000d002e7202 */ /* 0x000fe40000000f00 */
[----:B------:R-:W-:Y:S02]  /*0d40*/  LEA R7, R7, R6, 0x2 ;  /* 0x0000000607077211 */ /* 0x000fe400078e10ff */
[----:B------:R-:W-:Y:S02]  /*0d50*/  SHF.R.U32.HI R49, RZ, 0x10, R13 ;  /* 0x00000010ff317819 */ /* 0x000fe4000001160d */
[----:B------:R-:W-:-:S02]  /*0d60*/  I2FP.F32.U32 R82, R7 ;  /* 0x0000000700527245 */ /* 0x000fc40000201000 */
[--C-:B------:R-:W-:Y:S02]  /*0d70*/  SHF.R.U64 R122, R34, 0x10, R35.reuse ;  /* 0x00000010227a7819 */ /* 0x100fe40000001223 */
[----:B------:R-:W-:Y:S02]  /*0d80*/  SHF.R.U32.HI R12, RZ, 0x10, R35 ;  /* 0x00000010ff0c7819 */ /* 0x000fe40000011623 */
[----:B------:R-:W0:Y:S01]  /*0d90*/  MUFU.RCP R82, R82 ;  /* 0x0000005200527308 */ /* 0x000e220000001000 */
[----:B------:R-:W-:Y:S02]  /*0da0*/  MOV R104, R36 ;  /* 0x0000002400687202 */ /* 0x000fe40000000f00 */
[----:B------:R-:W-:Y:S02]  /*0db0*/  MOV R13, R37 ;  /* 0x00000025000d7202 */ /* 0x000fe40000000f00 */
[----:B------:R-:W-:Y:S02]  /*0dc0*/  VIMNMX R0, PT, PT, RZ, R0, !PT ;  /* 0x00000000ff007248 */ /* 0x000fe40007fe0100 */
[----:B------:R-:W-:-:S02]  /*0dd0*/  MOV R90, R8 ;  /* 0x00000008005a7202 */ /* 0x000fc40000000f00 */
[----:B------:R-:W-:Y:S02]  /*0de0*/  SHF.R.U64 R93, R8, 0x10, R9 ;  /* 0x00000010085d7819 */ /* 0x000fe40000001209 */
[----:B------:R-:W-:Y:S02]  /*0df0*/  SHF.R.U64 R103, R16, 0x10, R17 ;  /* 0x0000001010677819 */ /* 0x000fe40000001211 */
[----:B------:R-:W-:Y:S02]  /*0e00*/  MOV R44, R9 ;  /* 0x00000009002c7202 */ /* 0x000fe40000000f00 */
[----:B------:R-:W-:Y:S02]  /*0e10*/  SHF.R.U32.HI R47, RZ, 0x10, R9 ;  /* 0x00000010ff2f7819 */ /* 0x000fe40000011609 */
[----:B------:R-:W-:Y:S02]  /*0e20*/  MOV R94, R10 ;  /* 0x0000000a005e7202 */ /* 0x000fe40000000f00 */
[----:B------:R-:W-:-:S02]  /*0e30*/  MOV R45, R11 ;  /* 0x0000000b002d7202 */ /* 0x000fc40000000f00 */
[--C-:B------:R-:W-:Y:S02]  /*0e40*/  SHF.R.U64 R95, R10, 0x10, R11.reuse ;  /* 0x000000100a5f7819 */ /* 0x100fe4000000120b */
[----:B------:R-:W-:Y:S02]  /*0e50*/  SHF.R.U32.HI R48, RZ, 0x10, R11 ;  /* 0x00000010ff307819 */ /* 0x000fe4000001160b */
[----:B------:R-:W-:Y:S02]  /*0e60*/  SHF.R.U32.HI R16, RZ, 0x10, R17 ;  /* 0x00000010ff107819 */ /* 0x000fe40000011611 */
[----:B------:R-:W-:Y:S02]  /*0e70*/  SHF.R.U64 R8, R42, 0x10, R43 ;  /* 0x000000102a087819 */ /* 0x000fe4000000122b */
[----:B------:R-:W-:Y:S02]  /*0e80*/  PRMT R122, R122, 0x5410, R12 ;  /* 0x000054107a7a7816 */ /* 0x000fe4000000000c */
[----:B0-----:R-:W-:-:S02]  /*0e90*/  LOP3.LUT P1, RZ, R4, UR8, RZ, 0xfc, !PT ;  /* 0x0000000804ff7c12 */ /* 0x001fc4000f82fcff */
[--C-:B------:R-:W-:Y:S02]  /*0ea0*/  SHF.R.U64 R101, R14, 0x10, R15.reuse ;  /* 0x000000100e657819 */ /* 0x100fe4000000120f */
[----:B------:R-:W-:Y:S02]  /*0eb0*/  SHF.R.U32.HI R51, RZ, 0x10, R15 ;  /* 0x00000010ff337819 */ /* 0x000fe4000001160f */
[--C-:B------:R-:W-:Y:S02]  /*0ec0*/  SHF.R.U64 R105, R36, 0x10, R37.reuse ;  /* 0x0000001024697819 */ /* 0x100fe40000001225 */
[----:B------:R-:W-:Y:S02]  /*0ed0*/  SHF.R.U32.HI R17, RZ, 0x10, R37 ;  /* 0x00000010ff117819 */ /* 0x000fe40000011625 */
[----:B------:R-:W-:Y:S02]  /*0ee0*/  MOV R11, R42 ;  /* 0x0000002a000b7202 */ /* 0x000fe40000000f00 */
[----:B------:R-:W-:-:S02]  /*0ef0*/  MOV R10, R43 ;  /* 0x0000002b000a7202 */ /* 0x000fc40000000f00 */
[----:B------:R-:W-:Y:S02]  /*0f00*/  SHF.R.U32.HI R9, RZ, 0x10, R43 ;  /* 0x00000010ff097819 */ /* 0x000fe4000001162b */
[----:B------:R-:W-:Y:S01]  /*0f10*/  PRMT R104, R104, 0x5410, R13 ;  /* 0x0000541068687816 */ /* 0x000fe2000000000d */
[----:B------:R-:W-:Y:S01]  /*0f20*/  HADD2.F32 R4, -RZ, R10.H0_H0 ;  /* 0x2000000aff047230 */ /* 0x000fe20000004100 */
[----:B------:R-:W-:Y:S01]  /*0f30*/  VIMNMX R81, PT, PT, R0, 0x20, PT ;  /* 0x0000002000517848 */ /* 0x000fe20003fe0100 */
[----:B------:R-:W-:Y:S01]  /*0f40*/  HADD2.F32 R0, -RZ, R2.H0_H0 ;  /* 0x20000002ff007230 */ /* 0x000fe20000004100 */
[--C-:B------:R-:W-:Y:S01]  /*0f50*/  SHF.R.U64 R7, R2, 0x10, R3.reuse ;  /* 0x0000001002077819 */ /* 0x100fe20000001203 */
[----:B------:R-:W-:Y:S01]  /*0f60*/  HADD2.F32 R2, -RZ, R3.H0_H0 ;  /* 0x20000003ff027230 */ /* 0x000fe20000004100 */
[----:B------:R-:W-:Y:S01]  /*0f70*/  SHF.R.U32.HI R12, RZ, 0x10, R3 ;  /* 0x00000010ff0c7819 */ /* 0x000fe20000011603 */
[----:B------:R-:W-:Y:S01]  /*0f80*/  HADD2.F32 R3, -RZ, R11.H0_H0 ;  /* 0x2000000bff037230 */ /* 0x000fe20000004100 */
[----:B------:R-:W-:Y:S01]  /*0f90*/  MOV R106, R38 ;  /* 0x00000026006a7202 */ /* 0x000fe20000000f00 */
[----:B------:R-:W-:Y:S01]  /*0fa0*/  HADD2.F32 R7, -RZ, R7.H0_H0 ;  /* 0x20000007ff077230 */ /* 0x000fe20000004100 */
[----:B------:R-:W-:-:S02]  /*0fb0*/  MOV R14, R39 ;  /* 0x00000027000e7202 */ /* 0x000fc40000000f00 */
[--C-:B------:R-:W-:Y:S02]  /*0fc0*/  SHF.R.U64 R111, R38, 0x10, R39.reuse ;  /* 0x00000010266f7819 */ /* 0x100fe40000001227 */
[----:B------:R-:W-:Y:S02]  /*0fd0*/  SHF.R.U32.HI R36, RZ, 0x10, R39 ;  /* 0x00000010ff247819 */ /* 0x000fe40000011627 */
[----:B------:R-:W-:Y:S02]  /*0fe0*/  MOV R112, R40 ;  /* 0x0000002800707202 */ /* 0x000fe40000000f00 */
[----:B------:R-:W-:Y:S02]  /*0ff0*/  MOV R15, R41 ;  /* 0x00000029000f7202 */ /* 0x000fe40000000f00 */
[--C-:B------:R-:W-:Y:S02]  /*1000*/  SHF.R.U64 R113, R40, 0x10, R41.reuse ;  /* 0x0000001028717819 */ /* 0x100fe40000001229 */
[----:B------:R-:W-:-:S02]  /*1010*/  SHF.R.U32.HI R37, RZ, 0x10, R41 ;  /* 0x00000010ff257819 */ /* 0x000fc40000011629 */
[--C-:B------:R-:W-:Y:S02]  /*1020*/  SHF.R.U64 R121, R32, 0x10, R33.reuse ;  /* 0x0000001020797819 */ /* 0x100fe40000001221 */
[----:B------:R-:W-:Y:S02]  /*1030*/  SHF.R.U32.HI R13, RZ, 0x10, R33 ;  /* 0x00000010ff0d7819 */ /* 0x000fe40000011621 */
[----:B-1----:R-:W-:Y:S02]  /*1040*/  ISETP.NE.AND P2, PT, RZ, UR4, PT ;  /* 0x00000004ff007c0c */ /* 0x002fe4000bf45270 */
[----:B------:R-:W-:Y:S01]  /*1050*/  LOP3.LUT P1, RZ, R5, UR9, RZ, 0xfc, P1 ;  /* 0x0000000905ff7c12 */ /* 0x000fe2000882fcff */
[----:B------:R-:W-:Y:S01]  /*1060*/  HADD2.F32 R5, -RZ, R8.H0_H0 ;  /* 0x20000008ff057230 */ /* 0x000fe20000004100 */
[----:B------:R-:W-:Y:S01]  /*1070*/  LEA R81, R81, R6, 0x2 ;  /* 0x0000000651517211 */ /* 0x000fe200078e10ff */
[----:B------:R-:W-:Y:S01]  /*1080*/  HADD2.F32 R6, -RZ, R9.H0_H0 ;  /* 0x20000009ff067230 */ /* 0x000fe20000004100 */
[----:B------:R-:W-:Y:S01]  /*1090*/  PRMT R90, R90, 0x5410, R44 ;  /* 0x000054105a5a7816 */ /* 0x000fe2000000002c */
[----:B------:R-:W-:Y:S01]  /*10a0*/  HADD2.F32 R8, -RZ, R12.H0_H0 ;  /* 0x2000000cff087230 */ /* 0x000fe20000004100 */
[----:B------:R-:W-:Y:S01]  /*10b0*/  PRMT R93, R93, 0x5410, R47 ;  /* 0x000054105d5d7816 */ /* 0x000fe2000000002f */
[----:B------:R-:W0:Y:S01]  /*10c0*/  LDCU.64 UR8, c[0x0][0x3a0] ;  /* 0x00007400ff0877ac */ /* 0x000e220008000a00 */
        /* <DEDUP_REMOVED lines=13> */
[----:B0-234-:R-:W-:-:S07]  /*11a0*/  P2R R85, PR, RZ, 0x4 ;  /* 0x00000004ff557803 */ /* 0x01dfce0000000000 */
.L_x_17763:
[----:B------:R-:W-:Y:S01]  /*11b0*/  IMAD R49, R83, UR11, RZ ;  /* 0x0000000b53317c24 */ /* 0x000fe2000f8e02ff */
[----:B------:R-:W-:Y:S01]  /*11c0*/  LOP3.LUT R89, R80, 0x60, RZ, 0xc0, !PT ;  /* 0x0000006050597812 */ /* 0x000fe200078ec0ff */
[----:B------:R-:W-:Y:S03]  /*11d0*/  BSSY.RECONVERGENT B0, `(.L_x_17700) ;  /* 0x000003c000007945 */ /* 0x000fe60003800200 */
[----:B------:R-:W-:Y:S02]  /*11e0*/  SHF.R.S32.HI R48, RZ, 0x1f, R49 ;  /* 0x0000001fff307819 */ /* 0x000fe40000011431 */
[----:B------:R-:W-:Y:S02]  /*11f0*/  LOP3.LUT R89, R89, 0x1f, R80, 0xf8, !PT ;  /* 0x0000001f59597812 */ /* 0x000fe400078ef850 */
        /* <DEDUP_REMOVED lines=17> */
[----:B------:R-:W-:Y:S05]  /*1310*/  @!P0 BRA `(.L_x_17702) ;  /* 0x00000000005c8947 */ /* 0x000fea0003800000 */
[----:B------:R-:W-:Y:S05]  /*1320*/  @!P2 BRA `(.L_x_17703) ;  /* 0x000000000034a947 */ /* 0x000fea0003800000 */
[----:B-----5:R-:W-:Y:S01]  /*1330*/  FADD.FTZ R9, R48, R44 ;  /* 0x0000002c30097221 */ /* 0x020fe20000010000 */
[----:B0-----:R-:W-:Y:S01]  /*1340*/  FADD.FTZ R49, R49, R45 ;  /* 0x0000002d31317221 */ /* 0x001fe20000010000 */
        /* <DEDUP_REMOVED lines=11> */
.L_x_17703:
[----:B-----5:R-:W-:Y:S01]  /*1400*/  FADD.FTZ R9, R48, R44 ;  /* 0x0000002c30097221 */ /* 0x020fe20000010000 */
[----:B0-----:R-:W-:Y:S01]  /*1410*/  FADD.FTZ R86, R49, R45 ;  /* 0x0000002d31567221 */ /* 0x001fe20000010000 */
[----:B------:R-:W-:Y:S01]  /*1420*/  FADD.FTZ R87, R50, R46 ;  /* 0x0000002e32577221 */ /* 0x000fe20000010000 */
[----:B------:R-:W-:Y:S02]  /*1430*/  FADD.FTZ R88, R51, R47 ;  /* 0x0000002f33587221 */ /* 0x000fe40000010000 */
[----:B------:R-:W-:Y:S02]  /*1440*/  MOV R36, R9 ;  /* 0x0000000900247202 */ /* 0x000fe40000000f00 */
[----:B------:R-:W-:Y:S02]  /*1450*/  MOV R37, R86 ;  /* 0x0000005600257202 */ /* 0x000fe40000000f00 */
[----:B------:R-:W-:Y:S02]  /*1460*/  MOV R38, R87 ;  /* 0x0000005700267202 */ /* 0x000fe40000000f00 */
[----:B------:R-:W-:Y:S01]  /*1470*/  MOV R39, R88 ;  /* 0x0000005800277202 */ /* 0x000fe20000000f00 */
[----:B------:R-:W-:Y:S06]  /*1480*/  BRA `(.L_x_17704) ;  /* 0x0000000000307947 */ /* 0x000fec0003800000 */
.L_x_17702:
[----:B-----5:R-:W-:Y:S01]  /*1490*/  @P2 FADD.FTZ R36, R48, R40 ;  /* 0x0000002830242221 */ /* 0x020fe20000010000 */
[----:B------:R-:W-:Y:S01]  /*14a0*/  @P2 FADD.FTZ R37, R49, R41 ;  /* 0x0000002931252221 */ /* 0x000fe20000010000 */
[----:B------:R-:W-:Y:S01]  /*14b0*/  @P2 FADD.FTZ R38, R50, R42 ;  /* 0x0000002a32262221 */ /* 0x000fe20000010000 */
[----:B------:R-:W-:Y:S02]  /*14c0*/  @P2 FADD.FTZ R39, R51, R43 ;  /* 0x0000002b33272221 */ /* 0x000fe40000010000 */
[----:B------:R-:W-:Y:S02]  /*14d0*/  @P2 MOV R9, R36 ;  /* 0x0000002400092202 */ /* 0x000fe40000000f00 */
[----:B0-----:R-:W-:Y:S02]  /*14e0*/  @P2 MOV R86, R37 ;  /* 0x0000002500562202 */ /* 0x001fe40000000f00 */
[----:B------:R-:W-:Y:S02]  /*14f0*/  @P2 MOV R87, R38 ;  /* 0x0000002600572202 */ /* 0x000fe40000000f00 */
[----:B------:R-:W-:-:S02]  /*1500*/  @P2 MOV R88, R39 ;  /* 0x0000002700582202 */ /* 0x000fc40000000f00 */
[----:B------:R-:W-:Y:S02]  /*1510*/  @!P2 MOV R9, R48 ;  /* 0x000000300009a202 */ /* 0x000fe40000000f00 */
[----:B------:R-:W-:Y:S02]  /*1520*/  @!P2 MOV R86, R49 ;  /* 0x000000310056a202 */ /* 0x000fe40000000f00 */
[----:B------:R-:W-:Y:S02]  /*1530*/  @!P2 MOV R87, R50 ;  /* 0x000000320057a202 */ /* 0x000fe40000000f00 */
[----:B------:R-:W-:-:S07]  /*1540*/  @!P2 MOV R88, R51 ;  /* 0x000000330058a202 */ /* 0x000fce0000000f00 */
.L_x_17704:
[----:B------:R-:W0:Y:S01]  /*1550*/  @P1 LDC.64 R48, c[0x0][0x3a8] ;  /* 0x0000ea00ff301b82 */ /* 0x000e220000000a00 */
[C---:B------:R-:W-:Y:S01]  /*1560*/  IADD3 R91, PT, PT, R89.reuse, 0x80, RZ ;  /* 0x00000080595b7810 */ /* 0x040fe20007ffe0ff */
[----:B0-----:R-:W-:-:S05]  /*1570*/  @P1 IMAD.WIDE.U32 R48, R89, 0x10, R48 ;  /* 0x0000001059301825 */ /* 0x001fca00078e0030 */
[----:B------:R0:W-:Y:S02]  /*1580*/  @P1 STG.E.128 desc[UR6][R48.64], R36 ;  /* 0x0000002430001986 */ /* 0x0001e4000c101d06 */
.L_x_17701:
[----:B------:R-:W-:Y:S05]  /*1590*/  BSYNC.RECONVERGENT B0 ;  /* 0x0000000000007941 */ /* 0x000fea0003800200 */
.L_x_17700:
        /* <DEDUP_REMOVED lines=35> */
.L_x_17707:
        /* <DEDUP_REMOVED lines=23> */
.L_x_17708:
[----:B------:R-:W0:Y:S02]  /*1940*/  @P1 LDC.64 R48, c[0x0][0x3a8] ;  /* 0x0000ea00ff301b82 */ /* 0x000e240000000a00 */
[C---:B0-----:R-:W-:Y:S01]  /*1950*/  @P1 IMAD.WIDE.U32 R48, R91.reuse, 0x10, R48 ;  /* 0x000000105b301825 */ /* 0x041fe200078e0030 */
[----:B------:R-:W-:-:S04]  /*1960*/  IADD3 R91, PT, PT, R91, 0x80, RZ ;  /* 0x000000805b5b7810 */ /* 0x000fc80007ffe0ff */
[----:B------:R0:W-:Y:S03]  /*1970*/  @P1 STG.E.128 desc[UR6][R48.64], R36 ;  /* 0x0000002430001986 */ /* 0x0001e6000c101d06 */
.L_x_17706:
[----:B------:R-:W-:Y:S05]  /*1980*/  BSYNC.RECONVERGENT B0 ;  /* 0x0000000000007941 */ /* 0x000fea0003800200 */
.L_x_17705:
        /* <DEDUP_REMOVED lines=35> */
.L_x_17711:
        /* <DEDUP_REMOVED lines=23> */
.L_x_17712:
[----:B------:R-:W0:Y:S02]  /*1d30*/  @P1 LDC.64 R48, c[0x0][0x3a8] ;  /* 0x0000ea00ff301b82 */ /* 0x000e240000000a00 */
[C---:B0-----:R-:W-:Y:S01]  /*1d40*/  @P1 IMAD.WIDE.U32 R48, R91.reuse, 0x10, R48 ;  /* 0x000000105b301825 */ /* 0x041fe200078e0030 */
[----:B------:R-:W-:-:S04]  /*1d50*/  IADD3 R91, PT, PT, R91, 0x80, RZ ;  /* 0x000000805b5b7810 */ /* 0x000fc80007ffe0ff */
[----:B------:R0:W-:Y:S03]  /*1d60*/  @P1 STG.E.128 desc[UR6][R48.64], R36 ;  /* 0x0000002430001986 */ /* 0x0001e6000c101d06 */
.L_x_17710:
[----:B------:R-:W-:Y:S05]  /*1d70*/  BSYNC.RECONVERGENT B0 ;  /* 0x0000000000007941 */ /* 0x000fea0003800200 */
.L_x_17709:
        /* <DEDUP_REMOVED lines=16> */
[----:B------:R0:W5:Y:S01]  /*1e80*/  LDG.E.128 R48, desc[UR6][R52.64] ;  /* 0x0000000634307981 */ /* 0x000162000c1e1d00 */
        /* <DEDUP_REMOVED lines=18> */
.L_x_17715:
        /* <DEDUP_REMOVED lines=23> */
.L_x_17716:
[----:B------:R-:W0:Y:S02]  /*2120*/  @P1 LDC.64 R48, c[0x0][0x3a8] ;  /* 0x0000ea00ff301b82 */ /* 0x000e240000000a00 */
[C---:B0-----:R-:W-:Y:S01]  /*2130*/  @P1 IMAD.WIDE.U32 R48, R91.reuse, 0x10, R48 ;  /* 0x000000105b301825 */ /* 0x041fe200078e0030 */
[----:B------:R-:W-:-:S04]  /*2140*/  IADD3 R91, PT, PT, R91, 0x80, RZ ;  /* 0x000000805b5b7810 */ /* 0x000fc80007ffe0ff */
[----:B------:R0:W-:Y:S03]  /*2150*/  @P1 STG.E.128 desc[UR6][R48.64], R36 ;  /* 0x0000002430001986 */ /* 0x0001e6000c101d06 */
.L_x_17714:
[----:B------:R-:W-:Y:S05]  /*2160*/  BSYNC.RECONVERGENT B0 ;  /* 0x0000000000007941 */ /* 0x000fea0003800200 */
.L_x_17713:
[----:B------:R-:W-:Y:S01]  /*2170*/  ISETP.GE.U32.AND P0, PT, R84, 0x280, PT ;  /* 0x000002805400780c */ /* 0x000fe20003f06070 */
[----:B------:R-:W-:Y:S03]  /*2180*/  BSSY.RECONVERGENT B0, `(.L_x_17717) ;  /* 0x000003d000007945 */ /* 0x000fe60003800200 */
[----:B0-----:R-:W-:-:S09]  /*2190*/  P2R R48, PR, RZ, 0x1 ;  /* 0x00000001ff307803 */ /* 0x001fd20000000000 */
[----:B------:R-:W-:Y:S05]  /*21a0*/  @!P0 BRA `(.L_x_17718) ;  /* 0x0000000000e88947 */ /* 0x000fea0003800000 */
[----:B------:R-:W-:Y:S01]  /*21b0*/  ISETP.NE.U32.AND P0, PT, RZ, UR12, PT ;  /* 0x0000000cff007c0c */ /* 0x000fe2000bf05070 */
[----:B------:R-:W0:Y:S03]  /*21c0*/  LDC.64 R50, c[0x0][0x390] ;  /* 0x0000e400ff327b82 */ /* 0x000e260000000a00 */
[----:B------:R-:W-:-:S13]  /*21d0*/  ISETP.NE.AND.EX P0, PT, RZ, UR13, PT, P0 ;  /* 0x0000000dff007c0c */ /* 0x000fda000bf05300 */
[----:B------:R-:W1:Y:S02]  /*21e0*/  @P0 LDC.64 R48, c[0x0][0x398] ;  /* 0x0000e600ff300b82 */ /* 0x000e640000000a00 */
[----:B-1----:R-:W-:-:S05]  /*21f0*/  @P0 IMAD.WIDE.U32 R48, R91, 0x10, R48 ;  /* 0x000000105b300825 */ /* 0x002fca00078e0030 */
[----:B------:R1:W5:Y:S01]  /*2200*/  @P0 LDG.E.128 R44, desc[UR6][R48.64] ;  /* 0x00000006302c0981 */ /* 0x000362000c1e1d00 */
[----:B------:R-:W-:Y:S01]  /*2210*/  ISETP.NE.U32.AND P0, PT, RZ, UR8, PT ;  /* 0x00000008ff007c0c */ /* 0x000fe2000bf05070 */
[----:B0-----:R-:W-:-:S03]  /*2220*/  IMAD.WIDE.U32 R50, R91, 0x10, R50 ;  /* 0x000000105b327825 */ /* 0x001fc600078e0032 */
[----:B------:R-:W-:-:S13]  /*2230*/  ISETP.NE.AND.EX P0, PT, RZ, UR9, PT, P0 ;  /* 0x00000009ff007c0c */ /* 0x000fda000bf05300 */
[----:B-1----:R-:W0:Y:S02]  /*2240*/  @P0 LDC.64 R48, c[0x0][0x3a0] ;  /* 0x0000e800ff300b82 */ /* 0x002e240000000a00 */
[----:B0-----:R-:W-:-:S05]  /*2250*/  @P0 IMAD.WIDE.U32 R48, R91, 0x10, R48 ;  /* 0x000000105b300825 */ /* 0x001fca00078e0030 */
[----:B------:R0:W5:Y:S04]  /*2260*/  @P0 LDG.E.128 R40, desc[UR6][R48.64] ;  /* 0x0000000630280981 */ /* 0x000168000c1e1d00 */
        /* <DEDUP_REMOVED lines=19> */
.L_x_17719:
        /* <DEDUP_REMOVED lines=23> */
.L_x_17720:
[----:B------:R-:W0:Y:S02]  /*2510*/  @P1 LDC.64 R48, c[0x0][0x3a8] ;  /* 0x0000ea00ff301b82 */ /* 0x000e240000000a00 */
[C---:B0-----:R-:W-:Y:S01]  /*2520*/  @P1 IMAD.WIDE.U32 R48, R91.reuse, 0x10, R48 ;  /* 0x000000105b301825 */ /* 0x041fe200078e0030 */
[----:B------:R-:W-:-:S04]  /*2530*/  IADD3 R91, PT, PT, R91, 0x80, RZ ;  /* 0x000000805b5b7810 */ /* 0x000fc80007ffe0ff */
[----:B------:R0:W-:Y:S03]  /*2540*/  @P1 STG.E.128 desc[UR6][R48.64], R36 ;  /* 0x0000002430001986 */ /* 0x0001e6000c101d06 */
.L_x_17718:
[----:B------:R-:W-:Y:S05]  /*2550*/  BSYNC.RECONVERGENT B0 ;  /* 0x0000000000007941 */ /* 0x000fea0003800200 */
.L_x_17717:
[----:B------:R-:W-:Y:S01]  /*2560*/  ISETP.GE.U32.AND P0, PT, R84, 0x300, PT ;  /* 0x000003005400780c */ /* 0x000fe20003f06070 */
[----:B------:R-:W-:Y:S03]  /*2570*/  BSSY.RECONVERGENT B0, `(.L_x_17721) ;  /* 0x000003d000007945 */ /* 0x000fe60003800200 */
[----:B0-----:R-:W-:-:S09]  /*2580*/  P2R R48, PR, RZ, 0x1 ;  /* 0x00000001ff307803 */ /* 0x001fd20000000000 */
[----:B------:R-:W-:Y:S05]  /*2590*/  @!P0 BRA `(.L_x_17722) ;  /* 0x0000000000e88947 */ /* 0x000fea0003800000 */
[----:B------:R-:W-:-:S04]  /*25a0*/  ISETP.NE.U32.AND P0, PT, RZ, UR12, PT ;  /* 0x0000000cff007c0c */ /* 0x000fc8000bf05070 */
[----:B------:R-:W-:-:S13]  /*25b0*/  ISETP.NE.AND.EX P0, PT, RZ, UR13, PT, P0 ;  /* 0x0000000dff007c0c */ /* 0x000fda000bf05300 */
[----:B------:R-:W0:Y:S02]  /*25c0*/  @P0 LDC.64 R48, c[0x0][0x398] ;  /* 0x0000e600ff300b82 */ /* 0x000e240000000a00 */
[----:B0-----:R-:W-:-:S05]  /*25d0*/  @P0 IMAD.WIDE.U32 R48, R91, 0x10, R48 ;  /* 0x000000105b300825 */ /* 0x001fca00078e0030 */
[----:B------:R0:W5:Y:S01]  /*25e0*/  @P0 LDG.E.128 R44, desc[UR6][R48.64] ;  /* 0x00000006302c0981 */ /* 0x000162000c1e1d00 */
[----:B------:R-:W-:-:S04]  /*25f0*/  ISETP.NE.U32.AND P0, PT, RZ, UR8, PT ;  /* 0x00000008ff007c0c */ /* 0x000fc8000bf05070 */
[----:B------:R-:W-:-:S13]  /*2600*/  ISETP.NE.AND.EX P0, PT, RZ, UR9, PT, P0 ;  /* 0x00000009ff007c0c */ /* 0x000fda000bf05300 */
[----:B0-----:R-:W0:Y:S02]  /*2610*/  @P0 LDC.64 R48, c[0x0][0x3a0] ;  /* 0x0000e800ff300b82 */ /* 0x001e240000000a00 */
[----:B0-----:R-:W-:-:S05]  /*2620*/  @P0 IMAD.WIDE.U32 R48, R91, 0x10, R48 ;  /* 0x000000105b300825 */ /* 0x001fca00078e0030 */
[----:B------:R0:W5:Y:S02]  /*2630*/  @P0 LDG.E.128 R40, desc[UR6][R48.64] ;  /* 0x0000000630280981 */ /* 0x000164000c1e1d00 */
[----:B0-----:R-:W0:Y:S02]  /*2640*/  LDC.64 R48, c[0x0][0x390] ;  /* 0x0000e400ff307b82 */ /* 0x001e240000000a00 */
[----:B0-----:R-:W-:-:S06]  /*2650*/  IMAD.WIDE.U32 R48, R91, 0x10, R48 ;  /* 0x000000105b307825 */ /* 0x001fcc00078e0030 */
[----:B------:R-:W5:Y:S01]  /*2660*/  LDG.E.128 R48, desc[UR6][R48.64] ;  /* 0x0000000630307981 */ /* 0x000f62000c1e1d00 */
[----:B------:R-:W-:-:S04]  /*2670*/  UISETP.NE.U32.AND UP0, UPT, UR12, URZ, UPT ;  /* 0x000000ff0c00728c */ /* 0x000fc8000bf05070 */
[----:B------:R-:W-:-:S09]  /*2680*/  UISETP.NE.AND.EX UP0, UPT, UR13, URZ, UPT, UP0 ;  /* 0x000000ff0d00728c */ /* 0x000fd2000bf05300 */
[----:B------:R-:W-:Y:S05]  /*2690*/  BRA.U UP0, `(.L_x_17723) ;  /* 0x00000001003c7547 */ /* 0x000fea000b800000 */
        /* <DEDUP_REMOVED lines=15> */
.L_x_17723:
        /* <DEDUP_REMOVED lines=23> */
.L_x_17724:
[----:B------:R-:W0:Y:S02]  /*2900*/  @P1 LDC.64 R48, c[0x0][0x3a8] ;  /* 0x0000ea00ff301b82 */ /* 0x000e240000000a00 */
[C---:B0-----:R-:W-:Y:S01]  /*2910*/  @P1 IMAD.WIDE.U32 R48, R91.reuse, 0x10, R48 ;  /* 0x000000105b301825 */ /* 0x041fe200078e0030 */
[----:B------:R-:W-:-:S04]  /*2920*/  IADD3 R91, PT, PT, R91, 0x80, RZ ;  /* 0x000000805b5b7810 */ /* 0x000fc80007ffe0ff */
[----:B------:R0:W-:Y:S03]  /*2930*/  @P1 STG.E.128 desc[UR6][R48.64], R36 ;  /* 0x0000002430001986 */ /* 0x0001e6000c101d06 */
.L_x_17722:
[----:B------:R-:W-:Y:S05]  /*2940*/  BSYNC.RECONVERGENT B0 ;  /* 0x0000000000007941 */ /* 0x000fea0003800200 */
.L_x_17721:
        /* <DEDUP_REMOVED lines=35> */
.L_x_17727:
        /* <DEDUP_REMOVED lines=23> */
.L_x_17728:
[----:B------:R-:W0:Y:S02]  /*2cf0*/  @P1 LDC.64 R48, c[0x0][0x3a8] ;  /* 0x0000ea00ff301b82 */ /* 0x000e240000000a00 */
[C---:B0-----:R-:W-:Y:S01]  /*2d00*/  @P1 IMAD.WIDE.U32 R48, R91.reuse, 0x10, R48 ;  /* 0x000000105b301825 */ /* 0x041fe200078e0030 */
[----:B------:R-:W-:-:S04]  /*2d10*/  IADD3 R91, PT, PT, R91, 0x80, RZ ;  /* 0x000000805b5b7810 */ /* 0x000fc80007ffe0ff */
[----:B------:R0:W-:Y:S03]  /*2d20*/  @P1 STG.E.128 desc[UR6][R48.64], R36 ;  /* 0x0000002430001986 */ /* 0x0001e6000c101d06 */
.L_x_17726:
[----:B------:R-:W-:Y:S05]  /*2d30*/  BSYNC.RECONVERGENT B0 ;  /* 0x0000000000007941 */ /* 0x000fea0003800200 */
.L_x_17725:
        /* <DEDUP_REMOVED lines=35> */
.L_x_17731:
        /* <DEDUP_REMOVED lines=23> */
.L_x_17732:
[----:B------:R-:W0:Y:S02]  /*30e0*/  @P1 LDC.64 R48, c[0x0][0x3a8] ;  /* 0x0000ea00ff301b82 */ /* 0x000e240000000a00 */
[C---:B0-----:R-:W-:Y:S01]  /*30f0*/  @P1 IMAD.WIDE.U32 R48, R91.reuse, 0x10, R48 ;  /* 0x000000105b301825 */ /* 0x041fe200078e0030 */
[----:B------:R-:W-:-:S04]  /*3100*/  IADD3 R91, PT, PT, R91, 0x80, RZ ;  /* 0x000000805b5b7810 */ /* 0x000fc80007ffe0ff */
[----:B------:R0:W-:Y:S03]  /*3110*/  @P1 STG.E.128 desc[UR6][R48.64], R36 ;  /* 0x0000002430001986 */ /* 0x0001e6000c101d06 */
.L_x_17730:
[----:B------:R-:W-:Y:S05]  /*3120*/  BSYNC.RECONVERGENT B0 ;  /* 0x0000000000007941 */ /* 0x000fea0003800200 */
.L_x_17729:
[----:B------:R-:W-:Y:S01]  /*3130*/  ISETP.GE.U32.AND P2, PT, R84, 0x480, PT ;  /* 0x000004805400780c */ /* 0x000fe20003f46070 */
[----:B------:R-:W-:-:S12]  /*3140*/  BSSY.RECONVERGENT B0, `(.L_x_17733) ;  /* 0x000003c000007945 */ /* 0x000fd80003800200 */
[----:B------:R-:W-:Y:S05]  /*3150*/  @!P2 BRA `(.L_x_17734) ;  /* 0x0000000000e8a947 */ /* 0x000fea0003800000 */
[----:B------:R-:W-:-:S04]  /*3160*/  ISETP.NE.U32.AND P0, PT, RZ, UR12, PT ;  /* 0x0000000cff007c0c */ /* 0x000fc8000bf05070 */
[----:B------:R-:W-:-:S13]  /*3170*/  ISETP.NE.AND.EX P0, PT, RZ, UR13, PT, P0 ;  /* 0x0000000dff007c0c */ /* 0x000fda000bf05300 */
[----:B0-----:R-:W0:Y:S02]  /*3180*/  @P0 LDC.64 R48, c[0x0][0x398] ;  /* 0x0000e600ff300b82 */ /* 0x001e240000000a00 */
        /* <DEDUP_REMOVED lines=28> */
.L_x_17735:
        /* <DEDUP_REMOVED lines=23> */
.L_x_17736:
[----:B------:R-:W0:Y:S02]  /*34c0*/  @P1 LDC.64 R48, c[0x0][0x3a8] ;  /* 0x0000ea00ff301b82 */ /* 0x000e240000000a00 */
[C---:B0-----:R-:W-:Y:S01]  /*34d0*/  @P1 IMAD.WIDE.U32 R48, R91.reuse, 0x10, R48 ;  /* 0x000000105b301825 */ /* 0x041fe200078e0030 */
[----:B------:R-:W-:-:S04]  /*34e0*/  IADD3 R91, PT, PT, R91, 0x80, RZ ;  /* 0x000000805b5b7810 */ /* 0x000fc80007ffe0ff */
[----:B------:R1:W-:Y:S03]  /*34f0*/  @P1 STG.E.128 desc[UR6][R48.64], R36 ;  /* 0x0000002430001986 */ /* 0x0003e6000c101d06 */
.L_x_17734:
[----:B------:R-:W-:Y:S05]  /*3500*/  BSYNC.RECONVERGENT B0 ;  /* 0x0000000000007941 */ /* 0x000fea0003800200 */
.L_x_17733:
[----:B------:R-:W-:Y:S01]  /*3510*/  ISETP.GE.U32.AND P3, PT, R84, 0x500, PT ;  /* 0x000005005400780c */ /* 0x000fe20003f66070 */
[----:B------:R-:W-:-:S12]  /*3520*/  BSSY.RECONVERGENT B0, `(.L_x_17737) ;  /* 0x000003b000007945 */ /* 0x000fd80003800200 */
[----:B------:R-:W-:Y:S05]  /*3530*/  @!P3 BRA `(.L_x_17738) ;  /* 0x0000000000e4b947 */ /* 0x000fea0003800000 */
[----:B------:R-:W-:-:S04]  /*3540*/  ISETP.NE.U32.AND P0, PT, RZ, UR12, PT ;  /* 0x0000000cff007c0c */ /* 0x000fc8000bf05070 */
[----:B------:R-:W-:-:S13]  /*3550*/  ISETP.NE.AND.EX P0, PT, RZ, UR13, PT, P0 ;  /* 0x0000000dff007c0c */ /* 0x000fda000bf05300 */
[----:B01----:R-:W0:Y:S02]  /*3560*/  @P0 LDC.64 R48, c[0x0][0x398] ;  /* 0x0000e600ff300b82 */ /* 0x003e240000000a00 */
        /* <DEDUP_REMOVED lines=28> */
.L_x_17739:
        /* <DEDUP_REMOVED lines=23> */
.L_x_17740:
[----:B------:R-:W0:Y:S02]  /*38a0*/  @P1 LDC.64 R48, c[0x0][0x3a8] ;  /* 0x0000ea00ff301b82 */ /* 0x000e240000000a00 */
[----:B0-----:R-:W-:-:S05]  /*38b0*/  @P1 IMAD.WIDE.U32 R48, R91, 0x10, R48 ;  /* 0x000000105b301825 */ /* 0x001fca00078e0030 */
[----:B------:R2:W-:Y:S02]  /*38c0*/  @P1 STG.E.128 desc[UR6][R48.64], R36 ;  /* 0x0000002430001986 */ /* 0x0005e4000c101d06 */
.L_x_17738:
[----:B------:R-:W-:Y:S05]  /*38d0*/  BSYNC.RECONVERGENT B0 ;  /* 0x0000000000007941 */ /* 0x000fea0003800200 */
.L_x_17737:
[----:B012---:R-:W-:Y:S01]  /*38e0*/  FADD.FTZ R49, RZ, R9 ;  /* 0x00000009ff317221 */ /* 0x007fe20000010000 */
        /* <DEDUP_REMOVED lines=9> */
[----:B------:R-:W-:-:S05]  /*3980*/  FADD.FTZ R49, R88, R49 ;  /* 0x0000003158317221 */ /* 0x000fca0000010000 */
[----:B------:R-:W-:-:S05]  /*3990*/  FSEL R49, R49, RZ, P0 ;  /* 0x000000ff31317208 */ /* 0x000fca0000000000 */
[----:B------:R-:W-:-:S04]  /*39a0*/  FADD.FTZ R48, R10, R49 ;  /* 0x000000310a307221 */ /* 0x000fc80000010000 */
[----:B------:R-:W-:-:S04]  /*39b0*/  FADD.FTZ R48, R11, R48 ;  /* 0x000000300b307221 */ /* 0x000fc80000010000 */
[----:B------:R-:W-:-:S04]  /*39c0*/  FADD.FTZ R48, R12, R48 ;  /* 0x000000300c307221 */ /* 0x000fc80000010000 */
[----:B------:R-:W-:-:S04]  /*39d0*/  @P4 FADD.FTZ R49, R13, R48 ;  /* 0x000000300d314221 */ /* 0x000fc80000010000 */
        /* <DEDUP_REMOVED lines=50> */
[----:B------:R-:W-:-:S03]  /*3d00*/  FADD.FTZ R49, R86, -R48 ;  /* 0x8000003056317221 */ /* 0x000fc60000010000 */
[----:B------:R-:W-:-:S04]  /*3d10*/  FFMA.FTZ R50, R50, R50, RZ ;  /* 0x0000003232327223 */ /* 0x000fc800000100ff */
[----:B------:R-:W-:Y:S01]  /*3d20*/  FFMA.FTZ R49, R49, R49, R50 ;  /* 0x0000003131317223 */ /* 0x000fe20000010032 */
[----:B------:R-:W-:-:S04]  /*3d30*/  FADD.FTZ R50, R87, -R48 ;  /* 0x8000003057327221 */ /* 0x000fc80000010000 */
[----:B------:R-:W-:Y:S01]  /*3d40*/  FFMA.FTZ R50, R50, R50, R49 ;  /* 0x0000003232327223 */ /* 0x000fe20000010031 */
[----:B------:R-:W-:-:S04]  /*3d50*/  FADD.FTZ R49, R88, -R48 ;  /* 0x8000003058317221 */ /* 0x000fc80000010000 */
[----:B------:R-:W-:Y:S01]  /*3d60*/  FFMA.FTZ R50, R49, R49, R50 ;  /* 0x0000003131327223 */ /* 0x000fe20000010032 */
[----:B------:R-:W-:-:S04]  /*3d70*/  FADD.FTZ R49, R11, -R48 ;  /* 0x800000300b317221 */ /* 0x000fc80000010000 */
[----:B------:R-:W-:Y:S01]  /*3d80*/  FSEL R51, R50, RZ, P0 ;  /* 0x000000ff32337208 */ /* 0x000fe20000000000 */
[----:B------:R-:W-:-:S04]  /*3d90*/  FADD.FTZ R50, R10, -R48 ;  /* 0x800000300a327221 */ /* 0x000fc80000010000 */
[----:B------:R-:W-:-:S04]  /*3da0*/  FFMA.FTZ R50, R50, R50, R51 ;  /* 0x0000003232327223 */ /* 0x000fc80000010033 */
        /* <DEDUP_REMOVED lines=78> */
[----:B0-----:R-:W-:Y:S01]  /*4290*/  FADD.FTZ R50, R51, R50 ;  /* 0x0000003233327221 */ /* 0x001fe20000010000 */
[----:B------:R-:W-:-:S04]  /*42a0*/  LOP3.LUT R51, R80, 0x1f, RZ, 0xc0, !PT ;  /* 0x0000001f50337812 */ /* 0x000fc800078ec0ff */
[----:B------:R-:W0:Y:S01]  /*42b0*/  SHFL.BFLY PT, R49, R50, 0x4, 0x1f ;  /* 0x0c801f0032317f89 */ /* 0x000e2200000e0000 */
[----:B------:R-:W-:Y:S01]  /*42c0*/  ISETP.NE.AND P4, PT, R51, RZ, PT ;  /* 0x000000ff3300720c */ /* 0x000fe20003f85270 */
[----:B0-----:R-:W-:-:S05]  /*42d0*/  FADD.FTZ R49, R50, R49 ;  /* 0x0000003132317221 */ /* 0x001fca0000010000 */
[----:B------:R-:W0:Y:S02]  /*42e0*/  SHFL.BFLY PT, R50, R49, 0x8, 0x1f ;  /* 0x0d001f0031327f89 */ /* 0x000e2400000e0000 */
[----:B0-----:R-:W-:-:S05]  /*42f0*/  FADD.FTZ R50, R49, R50 ;  /* 0x0000003231327221 */ /* 0x001fca0000010000 */
[----:B------:R-:W0:Y:S02]  /*4300*/  SHFL.BFLY PT, R49, R50, 0x10, 0x1f ;  /* 0x0e001f0032317f89 */ /* 0x000e2400000e0000 */
[----:B0-----:R-:W-:Y:S01]  /*4310*/  FADD.FTZ R49, R50, R49 ;  /* 0x0000003132317221 */ /* 0x001fe20000010000 */
[----:B------:R-:W-:Y:S01]  /*4320*/  LOP3.LUT R50, R80, 0x1f, RZ, 0xc0, !PT ;  /* 0x0000001f50327812 */ /* 0x000fe200078ec0ff */
        /* <DEDUP_REMOVED lines=8> */
.L_x_17742:
[----:B------:R-:W-:Y:S05]  /*43b0*/  BSYNC.RECONVERGENT B0 ;  /* 0x0000000000007941 */ /* 0x000fea0003800200 */
.L_x_17741:
[----:B------:R-:W-:Y:S01]  /*43c0*/  BAR.SYNC.DEFER_BLOCKING 0x0 ;  /* 0x0000000000007b1d */ /* 0x000fe20000010000 */
[----:B------:R-:W-:Y:S02]  /*43d0*/  ISETP.GT.U32.AND P4, PT, R50, 0x3, PT ;  /* 0x000000033200780c */ /* 0x000fe40003f84070 */
[----:B------:R-:W-:Y:S02]  /*43e0*/  PLOP3.LUT P5, PT, PT, PT, UP1, 0x80, 0x8 ;  /* 0x000000000008781c */ /* 0x000fe40003faf018 */
[----:B------:R-:W-:Y:S01]  /*43f0*/  PLOP3.LUT P6, PT, PT, PT, PT, 0x8, 0x80 ;  /* 0x000000000080781c */ /* 0x000fe20003fce170 */
[----:B------:R-:W-:Y:S08]  /*4400*/  BSSY.RECONVERGENT B0, `(.L_x_17743) ;  /* 0x0000056000007945 */ /* 0x000ff00003800200 */
[----:B0-----:R-:W0:Y:S01]  /*4410*/  @!P4 S2R R48, SR_CgaCtaId ;  /* 0x000000000030c919 */ /* 0x001e220000008800 */
[----:B------:R-:W-:-:S02]  /*4420*/  @!P4 PLOP3.LUT P6, PT, P5, PT, PT, 0x80, 0x8 ;  /* 0x000000000008c81c */ /* 0x000fc40002fcf070 */
[----:B------:R-:W-:Y:S02]  /*4430*/  @!P4 MOV R49, 0x400 ;  /* 0x000004000031c802 */ /* 0x000fe40000000f00 */
[----:B------:R-:W-:Y:S02]  /*4440*/  ISETP.NE.AND P5, PT, R85, RZ, PT ;  /* 0x000000ff5500720c */ /* 0x000fe40003fa5270 */
[----:B0-----:R-:W-:-:S07]  /*4450*/  @!P4 LEA R48, R48, R49, 0x18 ;  /* 0x000000313030c211 */ /* 0x001fce00078ec0ff */
[----:B------:R-:W-:-:S04]  /*4460*/  @P6 IADD3 R48, PT, PT, R48, 0x20, RZ ;  /* 0x0000002030306810 */ /* 0x000fc80007ffe0ff */
[----:B------:R-:W-:Y:S02]  /*4470*/  @!P4 LEA R50, R50, R48, 0x3 ;  /* 0x000000303232c211 */ /* 0x000fe400078e18ff */
[----:B------:R-:W-:-:S06]  /*4480*/  CS2R R48, SRZ ;  /* 0x0000000000307805 */ /* 0x000fcc000001ff00 */
[----:B------:R0:W-:Y:S02]  /*4490*/  @!P4 LDS.64 R48, [R50] ;  /* 0x000000003230c984 */ /* 0x0001e40000000a00 */
[----:B0-----:R-:W-:Y:S01]  /*44a0*/  HFMA2 R50, -RZ, RZ, 0, 0 ;  /* 0x00000000ff327431 */ /* 0x001fe200000001ff */
[----:B------:R-:W-:Y:S02]  /*44b0*/  @!P4 MOV R50, R81 ;  /* 0x000000510032c202 */ /* 0x000fe40000000f00 */
[----:B------:R-:W-:-:S03]  /*44c0*/  ISETP.NE.AND P4, PT, R80, RZ, PT ;  /* 0x000000ff5000720c */ /* 0x000fc60003f85270 */
[----:B------:R-:W0:Y:S02]  /*44d0*/  SHFL.DOWN PT, R51, R50, 0x2, 0x1f ;  /* 0x08401f0032337f89 */ /* 0x000e2400000e0000 */
[-C--:B0-----:R-:W-:Y:S02]  /*44e0*/  IADD3 R91, PT, PT, R51, R50.reuse, RZ ;  /* 0x00000032335b7210 */ /* 0x081fe40007ffe0ff */
[----:B------:R-:W0:Y:S01]  /*44f0*/  SHFL.DOWN PT, R110, R48, 0x2, 0x1f ;  /* 0x08401f00306e7f89 */ /* 0x000e2200000e0000 */
[----:B------:R-:W-:Y:S02]  /*4500*/  I2FP.F32.S32 R51, R51 ;  /* 0x0000003300337245 */ /* 0x000fe40000201400 */
[----:B------:R-:W-:Y:S01]  /*4510*/  I2FP.F32.S32 R92, R91 ;  /* 0x0000005b005c7245 */ /* 0x000fe20000201400 */
[----:B------:R-:W1:Y:S01]  /*4520*/  SHFL.DOWN PT, R108, R49, 0x2, 0x1f ;  /* 0x08401f00316c7f89 */ /* 0x000e6200000e0000 */
[----:B------:R-:W-:Y:S02]  /*4530*/  I2FP.F32.S32 R50, R50 ;  /* 0x0000003200327245 */ /* 0x000fe40000201400 */
[----:B------:R-:W2:Y:S01]  /*4540*/  MUFU.RCP R107, R92 ;  /* 0x0000005c006b7308 */ /* 0x000ea20000001000 */
[C---:B0-----:R-:W-:Y:S01]  /*4550*/  FADD.FTZ R109, -R110.reuse, R48 ;  /* 0x000000306e6d7221 */ /* 0x041fe20000010100 */
[----:B------:R-:W-:-:S03]  /*4560*/  FMUL.FTZ R110, R110, R51 ;  /* 0x000000336e6e7220 */ /* 0x000fc60000410000 */
[----:B------:R-:W-:Y:S01]  /*4570*/  FMUL.FTZ R109, R109, R109 ;  /* 0x0000006d6d6d7220 */ /* 0x000fe20000410000 */
[----:B------:R-:W-:Y:S01]  /*4580*/  FFMA.FTZ R110, R50, R48, R110 ;  /* 0x00000030326e7223 */ /* 0x000fe2000001006e */
[----:B-1----:R-:W-:Y:S01]  /*4590*/  FADD.FTZ R108, R108, R49 ;  /* 0x000000316c6c7221 */ /* 0x002fe20000010000 */
[----:B------:R-:W0:Y:S01]  /*45a0*/  SHFL.DOWN PT, R48, R91, 0x1, 0x1f ;  /* 0x08201f005b307f89 */ /* 0x000e2200000e0000 */
[----:B------:R-:W-:Y:S01]  /*45b0*/  FMUL.FTZ R109, R109, R50 ;  /* 0x000000326d6d7220 */ /* 0x000fe20000410000 */
[----:B--2---:R-:W-:-:S03]  /*45c0*/  FMUL.FTZ R110, R107, R110 ;  /* 0x0000006e6b6e7220 */ /* 0x004fc60000410000 */
[----:B------:R-:W-:Y:S02]  /*45d0*/  FMUL.FTZ R109, R109, R51 ;  /* 0x000000336d6d7220 */ /* 0x000fe40000410000 */
[----:B------:R-:W1:Y:S02]  /*45e0*/  SHFL.DOWN PT, R50, R110, 0x1, 0x1f ;  /* 0x08201f006e327f89 */ /* 0x000e6400000e0000 */
[----:B------:R-:W-:-:S05]  /*45f0*/  FFMA.FTZ R109, R107, R109, R108 ;  /* 0x0000006d6b6d7223 */ /* 0x000fca000001006c */
[----:B------:R-:W2:Y:S01]  /*4600*/  SHFL.DOWN PT, R49, R109, 0x1, 0x1f ;  /* 0x08201f006d317f89 */ /* 0x000ea200000e0000 */
[-C--:B0-----:R-:W-:Y:S02]  /*4610*/  IADD3 R91, PT, PT, R91, R48.reuse, RZ ;  /* 0x000000305b5b7210 */ /* 0x081fe40007ffe0ff */
[----:B------:R-:W-:Y:S02]  /*4620*/  I2FP.F32.S32 R48, R48 ;  /* 0x0000003000307245 */ /* 0x000fe40000201400 */
[----:B------:R-:W-:Y:S01]  /*4630*/  I2FP.F32.S32 R91, R91 ;  /* 0x0000005b005b7245 */ /* 0x000fe20000201400 */
[----:B-1----:R-:W-:Y:S02]  /*4640*/  FADD.FTZ R51, R110, -R50 ;  /* 0x800000326e337221 */ /* 0x002fe40000010000 */
[----:B------:R-:W-:-:S03]  /*4650*/  FMUL.FTZ R50, R50, R48 ;  /* 0x0000003032327220 */ /* 0x000fc60000410000 */
[----:B------:R-:W0:Y:S01]  /*4660*/  MUFU.RCP R91, R91 ;  /* 0x0000005b005b7308 */ /* 0x000e220000001000 */
[----:B------:R-:W-:Y:S01]  /*4670*/  FMUL.FTZ R51, R51, R51 ;  /* 0x0000003333337220 */ /* 0x000fe20000410000 */
[----:B------:R-:W-:-:S03]  /*4680*/  FFMA.FTZ R50, R92, R110, R50 ;  /* 0x0000006e5c327223 */ /* 0x000fc60000010032 */
[----:B------:R-:W-:-:S04]  /*4690*/  FMUL.FTZ R51, R92, R51 ;  /* 0x000000335c337220 */ /* 0x000fc80000410000 */
[----:B------:R-:W-:Y:S01]  /*46a0*/  FMUL.FTZ R51, R51, R48 ;  /* 0x0000003033337220 */ /* 0x000fe20000410000 */
[----:B--2---:R-:W-:Y:S02]  /*46b0*/  FADD.FTZ R48, R109, R49 ;  /* 0x000000316d307221 */ /* 0x004fe40000010000 */
[----:B------:R-:W1:Y:S02]  /*46c0*/  LDC R49, c[0x0][0x448] ;  /* 0x00011200ff317b82 */ /* 0x000e640000000800 */
[C---:B0-----:R-:W-:Y:S01]  /*46d0*/  FFMA.FTZ R48, R91.reuse, R51, R48 ;  /* 0x000000335b307223 */ /* 0x041fe20000010030 */
[----:B------:R-:W-:-:S05]  /*46e0*/  FMUL.FTZ R50, R91, R50 ;  /* 0x000000325b327220 */ /* 0x000fca0000410000 */
[----:B------:R-:W0:Y:S01]  /*46f0*/  @!P4 LDC.64 R108, c[0x0][0x3c8] ;  /* 0x0000f200ff6ccb82 */ /* 0x000e220000000a00 */
[----:B------:R-:W1:Y:S04]  /*4700*/  SHFL.IDX PT, R48, R48, RZ, 0x1f ;  /* 0x00001fff30307589 */ /* 0x000e6800000e0000 */
[----:B------:R2:W3:Y:S03]  /*4710*/  SHFL.IDX PT, R92, R50, RZ, 0x1f ;  /* 0x00001fff325c7589 */ /* 0x0004e600000e0000 */
[----:B--2---:R-:W2:Y:S01]  /*4720*/  @!P4 LDC.64 R50, c[0x0][0x3c0] ;  /* 0x0000f000ff32cb82 */ /* 0x004ea20000000a00 */
[----:B0-----:R-:W-:-:S04]  /*4730*/  @!P4 IMAD.WIDE R108, R83, 0x4, R108 ;  /* 0x00000004536cc825 */ /* 0x001fc800078e026c */
[----:B-1----:R-:W-:Y:S01]  /*4740*/  FFMA.FTZ R49, R48, UR10, R49 ;  /* 0x0000000a30317c23 */ /* 0x002fe20008010031 */
[----:B---3--:R-:W-:-:S05]  /*4750*/  FMUL.FTZ R48, R92, R92 ;  /* 0x0000005c5c307220 */ /* 0x008fca0000410000 */
[----:B------:R-:W-:Y:S01]  /*4760*/  FSEL R48, R48, RZ, P5 ;  /* 0x000000ff30307208 */ /* 0x000fe20002800000 */
[----:B--2---:R-:W-:-:S04]  /*4770*/  @!P4 IMAD.WIDE R50, R83, 0x4, R50 ;  /* 0x000000045332c825 */ /* 0x004fc800078e0232 */
[----:B------:R-:W-:Y:S01]  /*4780*/  FADD.FTZ R48, R49, R48 ;  /* 0x0000003031307221 */ /* 0x000fe20000010000 */
[----:B------:R0:W-:Y:S03]  /*4790*/  @!P4 STG.E desc[UR6][R50.64], R92 ;  /* 0x0000005c3200c986 */ /* 0x0001e6000c101906 */
[----:B------:R-:W1:Y:S01]  /*47a0*/  MUFU.RSQ R91, R48 ;  /* 0x00000030005b7308 */ /* 0x000e620000001400 */
[----:B0-----:R-:W-:Y:S01]  /*47b0*/  FSEL R92, R92, RZ, !P5 ;  /* 0x000000ff5c5c7208 */ /* 0x001fe20006800000 */
[----:B-1----:R0:W-:Y:S01]  /*47c0*/  @!P4 STG.E desc[UR6][R108.64], R91 ;  /* 0x0000005b6c00c986 */ /* 0x0021e2000c101906 */
[----:B------:R-:W-:Y:S05]  /*47d0*/  @!P0 BRA `(.L_x_17744) ;  /* 0x0000000000608947 */ /* 0x000fea0003800000 */
[--C-:B------:R-:W-:Y:S01]  /*47e0*/  FADD.FTZ R50, R9, -R92.reuse ;  /* 0x8000005c09327221 */ /* 0x100fe20000010000 */
[----:B------:R-:W1:Y:S01]  /*47f0*/  LDC.64 R124, c[0x0][0x428] ;  /* 0x00010a00ff7c7b82 */ /* 0x000e620000000a00 */
[----:B------:R-:W-:Y:S02]  /*4800*/  HADD2.F32 R49, -RZ, R90.H0_H0 ;  /* 0x2000005aff317230 */ /* 0x000fe40000004100 */
[--C-:B------:R-:W-:Y:S01]  /*4810*/  FADD.FTZ R51, R86, -R92.reuse ;  /* 0x8000005c56337221 */ /* 0x100fe20000010000 */
[----:B------:R-:W-:Y:S02]  /*4820*/  HADD2.F32 R48, -RZ, R22.H0_H0 ;  /* 0x20000016ff307230 */ /* 0x000fe40000004100 */
[----:B------:R-:W-:Y:S01]  /*4830*/  FMUL.FTZ R50, R91, R50 ;  /* 0x000000325b327220 */ /* 0x000fe20000410000 */
[--C-:B------:R-:W-:Y:S01]  /*4840*/  FADD.FTZ R107, R87, -R92.reuse ;  /* 0x8000005c576b7221 */ /* 0x100fe20000010000 */
[----:B------:R-:W-:Y:S01]  /*4850*/  FMUL.FTZ R51, R91, R51 ;  /* 0x000000335b337220 */ /* 0x000fe20000410000 */
[----:B0-----:R-:W-:Y:S01]  /*4860*/  FADD.FTZ R108, R88, -R92 ;  /* 0x8000005c586c7221 */ /* 0x001fe20000010000 */
[----:B------:R-:W-:Y:S01]  /*4870*/  FFMA.FTZ R48, R50, R49, R48 ;  /* 0x0000003132307223 */ /* 0x000fe20000010030 */
[----:B------:R-:W-:-:S02]  /*4880*/  HADD2.F32 R50, -RZ, R93.H0_H0 ;  /* 0x2000005dff327230 */ /* 0x000fc40000004100 */
[C---:B------:R-:W-:Y:S01]  /*4890*/  FMUL.FTZ R107, R91.reuse, R107 ;  /* 0x0000006b5b6b7220 */ /* 0x040fe20000410000 */
[----:B------:R-:W-:Y:S02]  /*48a0*/  HADD2.F32 R49, -RZ, R114.H0_H0 ;  /* 0x20000072ff317230 */ /* 0x000fe40000004100 */
[----:B------:R-:W-:-:S03]  /*48b0*/  FMUL.FTZ R108, R91, R108 ;  /* 0x0000006c5b6c7220 */ /* 0x000fc60000410000 */
[----:B------:R-:W-:Y:S01]  /*48c0*/  FFMA.FTZ R49, R51, R50, R49 ;  /* 0x0000003233317223 */ /* 0x000fe20000010031 */
[----:B------:R-:W-:Y:S02]  /*48d0*/  HADD2.F32 R51, -RZ, R90.H1_H1 ;  /* 0x3000005aff337230 */ /* 0x000fe40000004100 */
[----:B------:R-:W-:-:S05]  /*48e0*/  HADD2.F32 R50, -RZ, R23.H0_H0 ;  /* 0x20000017ff327230 */ /* 0x000fca0000004100 */
[----:B------:R-:W-:Y:S01]  /*48f0*/  FFMA.FTZ R50, R107, R51, R50 ;  /* 0x000000336b327223 */ /* 0x000fe20000010032 */
[----:B------:R-:W-:Y:S02]  /*4900*/  HADD2.F32 R107, -RZ, R93.H1_H1 ;  /* 0x3000005dff6b7230 */ /* 0x000fe40000004100 */
[----:B------:R-:W-:Y:S02]  /*4910*/  HADD2.F32 R51, -RZ, R114.H1_H1 ;  /* 0x30000072ff337230 */ /* 0x000fe40000004100 */
[C---:B-1----:R-:W-:Y:S01]  /*4920*/  IMAD.WIDE.U32 R124, R89.reuse, 0x10, R124 ;  /* 0x00000010597c7825 */ /* 0x042fe200078e007c */
[----:B------:R-:W-:-:S03]  /*4930*/  IADD3 R89, PT, PT, R89, 0x80, RZ ;  /* 0x0000008059597810 */ /* 0x000fc60007ffe0ff */
[----:B------:R-:W-:-:S05]  /*4940*/  FFMA.FTZ R51, R108, R107, R51 ;  /* 0x0000006b6c337223 */ /* 0x000fca0000010033 */
[----:B------:R1:W-:Y:S02]  /*4950*/  STG.E.128 desc[UR6][R124.64], R48 ;  /* 0x000000307c007986 */ /* 0x0003e4000c101d06 */
.L_x_17744:
[----:B------:R-:W-:Y:S05]  /*4960*/  BSYNC.RECONVERGENT B0 ;  /* 0x0000000000007941 */ /* 0x000fea0003800200 */
.L_x_17743:
[----:B------:R-:W-:Y:S01]  /*4970*/  ISETP.GE.U32.AND P4, PT, R84, 0x100, PT ;  /* 0x000001005400780c */ /* 0x000fe20003f86070 */
[----:B------:R-:W-:-:S12]  /*4980*/  BSSY.RECONVERGENT B0, `(.L_x_17745) ;  /* 0x000001a000007945 */ /* 0x000fd80003800200 */
[----:B------:R-:W-:Y:S05]  /*4990*/  @!P4 BRA `(.L_x_17746) ;  /* 0x000000000060c947 */ /* 0x000fea0003800000 */
[--C-:B-1----:R-:W-:Y:S01]  /*49a0*/  FADD.FTZ R50, R10, -R92.reuse ;  /* 0x8000005c0a327221 */ /* 0x102fe20000010000 */
[----:B------:R-:W1:Y:S01]  /*49b0*/  LDC.64 R124, c[0x0][0x428] ;  /* 0x00010a00ff7c7b82 */ /* 0x000e620000000a00 */
[----:B------:R-:W-:Y:S02]  /*49c0*/  HADD2.F32 R49, -RZ, R94.H0_H0 ;  /* 0x2000005eff317230 */ /* 0x000fe40000004100 */
[--C-:B------:R-:W-:Y:S01]  /*49d0*/  FADD.FTZ R51, R11, -R92.reuse ;  /* 0x8000005c0b337221 */ /* 0x100fe20000010000 */
[----:B------:R-:W-:Y:S02]  /*49e0*/  HADD2.F32 R48, -RZ, R18.H0_H0 ;  /* 0x20000012ff307230 */ /* 0x000fe40000004100 */
[C---:B------:R-:W-:Y:S01]  /*49f0*/  FMUL.FTZ R50, R91.reuse, R50 ;  /* 0x000000325b327220 */ /* 0x040fe20000410000 */
        /* <DEDUP_REMOVED lines=18> */
.L_x_17746:
[----:B------:R-:W-:Y:S05]  /*4b20*/  BSYNC.RECONVERGENT B0 ;  /* 0x0000000000007941 */ /* 0x000fea0003800200 */
.L_x_17745:
[----:B------:R-:W-:Y:S01]  /*4b30*/  ISETP.GE.U32.AND P4, PT, R84, 0x180, PT ;  /* 0x000001805400780c */ /* 0x000fe20003f86070 */
[----:B------:R-:W-:-:S12]  /*4b40*/  BSSY.RECONVERGENT B0, `(.L_x_17747) ;  /* 0x000001a000007945 */ /* 0x000fd80003800200 */
[----:B------:R-:W-:Y:S05]  /*4b50*/  @!P4 BRA `(.L_x_17748) ;  /* 0x000000000060c947 */ /* 0x000fea0003800000 */
[--C-:B-12---:R-:W-:Y:S01]  /*4b60*/  FADD.FTZ R50, R14, -R92.reuse ;  /* 0x8000005c0e327221 */ /* 0x106fe20000010000 */
        /* <DEDUP_REMOVED lines=23> */
.L_x_17748:
[----:B------:R-:W-:Y:S05]  /*4ce0*/  BSYNC.RECONVERGENT B0 ;  /* 0x0000000000007941 */ /* 0x000fea0003800200 */
.L_x_17747:
[----:B------:R-:W-:Y:S01]  /*4cf0*/  ISETP.GE.U32.AND P4, PT, R84, 0x200, PT ;  /* 0x000002005400780c */ /* 0x000fe20003f86070 */
[----:B------:R-:W-:-:S12]  /*4d00*/  BSSY.RECONVERGENT B0, `(.L_x_17749) ;  /* 0x000001a000007945 */ /* 0x000fd80003800200 */
[----:B------:R-:W-:Y:S05]  /*4d10*/  @!P4 BRA `(.L_x_17750) ;  /* 0x000000000060c947 */ /* 0x000fea0003800000 */
[--C-:B-123--:R-:W-:Y:S01]  /*4d20*/  FADD.FTZ R50, R52, -R92.reuse ;  /* 0x8000005c34327221 */ /* 0x10efe20000010000 */
        /* <DEDUP_REMOVED lines=23> */
.L_x_17750:
[----:B------:R-:W-:Y:S05]  /*4ea0*/  BSYNC.RECONVERGENT B0 ;  /* 0x0000000000007941 */ /* 0x000fea0003800200 */
.L_x_17749:
[----:B------:R-:W-:Y:S01]  /*4eb0*/  ISETP.GE.U32.AND P4, PT, R84, 0x280, PT ;  /* 0x000002805400780c */ /* 0x000fe20003f86070 */
[----:B------:R-:W-:-:S12]  /*4ec0*/  BSSY.RECONVERGENT B0, `(.L_x_17751) ;  /* 0x000001a000007945 */ /* 0x000fd80003800200 */
[----:B------:R-:W-:Y:S05]  /*4ed0*/  @!P4 BRA `(.L_x_17752) ;  /* 0x000000000060c947 */ /* 0x000fea0003800000 */
[--C-:B-1234-:R-:W-:Y:S01]  /*4ee0*/  FADD.FTZ R50, R56, -R92.reuse ;  /* 0x8000005c38327221 */ /* 0x11efe20000010000 */
        /* <DEDUP_REMOVED lines=23> */
.L_x_17752:
[----:B------:R-:W-:Y:S05]  /*5060*/  BSYNC.RECONVERGENT B0 ;  /* 0x0000000000007941 */ /* 0x000fea0003800200 */
.L_x_17751:
[----:B------:R-:W-:Y:S01]  /*5070*/  ISETP.GE.U32.AND P4, PT, R84, 0x300, PT ;  /* 0x000003005400780c */ /* 0x000fe20003f86070 */
[----:B------:R-:W-:-:S12]  /*5080*/  BSSY.RECONVERGENT B0, `(.L_x_17753) ;  /* 0x000001a000007945 */ /* 0x000fd80003800200 */
[----:B------:R-:W-:Y:S05]  /*5090*/  @!P4 BRA `(.L_x_17754) ;  /* 0x000000000060c947 */ /* 0x000fea0003800000 */
[--C-:B01234-:R-:W-:Y:S01]  /*50a0*/  FADD.FTZ R50, R60, -R92.reuse ;  /* 0x8000005c3c327221 */ /* 0x11ffe20000010000 */
[----:B------:R-:W0:Y:S01]  /*50b0*/  LDC.64 R124, c[0x0][0x428] ;  /* 0x00010a00ff7c7b82 */ /* 0x000e220000000a00 */
[----:B------:R-:W-:Y:S02]  /*50c0*/  HADD2.F32 R49, -RZ, R102.H0_H0 ;  /* 0x20000066ff317230 */ /* 0x000fe40000004100 */
[--C-:B------:R-:W-:Y:S01]  /*50d0*/  FADD.FTZ R51, R61, -R92.reuse ;  /* 0x8000005c3d337221 */ /* 0x100fe20000010000 */
[----:B------:R-:W-:Y:S02]  /*50e0*/  HADD2.F32 R48, -RZ, R28.H0_H0 ;  /* 0x2000001cff307230 */ /* 0x000fe40000004100 */
[C---:B------:R-:W-:Y:S01]  /*50f0*/  FMUL.FTZ R50, R91.reuse, R50 ;  /* 0x000000325b327220 */ /* 0x040fe20000410000 */
[--C-:B------:R-:W-:Y:S01]  /*5100*/  FADD.FTZ R107, R62, -R92.reuse ;  /* 0x8000005c3e6b7221 */ /* 0x100fe20000010000 */
[----:B------:R-:W-:Y:S01]  /*5110*/  FMUL.FTZ R51, R91, R51 ;  /* 0x000000335b337220 */ /* 0x000fe20000410000 */
[----:B------:R-:W-:Y:S01]  /*5120*/  FADD.FTZ R108, R63, -R92 ;  /* 0x8000005c3f6c7221 */ /* 0x000fe20000010000 */
        /* <DEDUP_REMOVED lines=11> */
[C---:B0-----:R-:W-:Y:S01]  /*51e0*/  IMAD.WIDE.U32 R124, R89.reuse, 0x10, R124 ;  /* 0x00000010597c7825 */ /* 0x041fe200078e007c */
[----:B------:R-:W-:-:S03]  /*51f0*/  IADD3 R89, PT, PT, R89, 0x80, RZ ;  /* 0x0000008059597810 */ /* 0x000fc60007ffe0ff */
[----:B------:R-:W-:-:S05]  /*5200*/  FFMA.FTZ R51, R108, R107, R51 ;  /* 0x0000006b6c337223 */ /* 0x000fca0000010033 */
[----:B------:R0:W-:Y:S02]  /*5210*/  STG.E.128 desc[UR6][R124.64], R48 ;  /* 0x000000307c007986 */ /* 0x0001e4000c101d06 */
.L_x_17754:
[----:B------:R-:W-:Y:S05]  /*5220*/  BSYNC.RECONVERGENT B0 ;  /* 0x0000000000007941 */ /* 0x000fea0003800200 */
.L_x_17753:
        /* <DEDUP_REMOVED lines=27> */
.L_x_17756:
[----:B------:R-:W-:Y:S05]  /*53e0*/  BSYNC.RECONVERGENT B0 ;  /* 0x0000000000007941 */ /* 0x000fea0003800200 */
.L_x_17755:
        /* <DEDUP_REMOVED lines=27> */
.L_x_17758:
[----:B------:R-:W-:Y:S05]  /*55a0*/  BSYNC.RECONVERGENT B0 ;  /* 0x0000000000007941 */ /* 0x000fea0003800200 */
.L_x_17757:
[----:B------:R-:W-:Y:S04]  /*55b0*/  BSSY.RECONVERGENT B0, `(.L_x_17759) ;  /* 0x000001a000007945 */ /* 0x000fe80003800200 */
        /* <DEDUP_REMOVED lines=25> */
.L_x_17760:
[----:B------:R-:W-:Y:S05]  /*5750*/  BSYNC.RECONVERGENT B0 ;  /* 0x0000000000007941 */ /* 0x000fea0003800200 */
.L_x_17759:
[----:B------:R-:W-:Y:S04]  /*5760*/  BSSY.RECONVERGENT B0, `(.L_x_17761) ;  /* 0x0000011000007945 */ /* 0x000fe80003800200 */
[----:B------:R-:W-:Y:S05]  /*5770*/  @!P3 BRA `(.L_x_17762) ;  /* 0x00000000003cb947 */ /* 0x000fea0003800000 */
[----:B0-----:R-:W0:Y:S01]  /*5780*/  LDC.64 R108, c[0x0][0x428] ;  /* 0x00010a00ff6c7b82 */ /* 0x001e220000000a00 */
[--C-:B-1234-:R-:W-:Y:S01]  /*5790*/  FADD.FTZ R48, R76, -R92.reuse ;  /* 0x8000005c4c307221 */ /* 0x11efe20000010000 */
[--C-:B------:R-:W-:Y:S01]  /*57a0*/  FADD.FTZ R49, R77, -R92.reuse ;  /* 0x8000005c4d317221 */ /* 0x100fe20000010000 */
[--C-:B------:R-:W-:Y:S01]  /*57b0*/  FADD.FTZ R50, R78, -R92.reuse ;  /* 0x8000005c4e327221 */ /* 0x100fe20000010000 */
[----:B------:R-:W-:Y:S01]  /*57c0*/  FADD.FTZ R51, R79, -R92 ;  /* 0x8000005c4f337221 */ /* 0x000fe20000010000 */
        /* <DEDUP_REMOVED lines=8> */
[----:B0-----:R-:W-:-:S05]  /*5850*/  IMAD.WIDE.U32 R108, R89, 0x10, R108 ;  /* 0x00000010596c7825 */ /* 0x001fca00078e006c */
[----:B------:R0:W-:Y:S02]  /*5860*/  STG.E.128 desc[UR6][R108.64], R48 ;  /* 0x000000306c007986 */ /* 0x0001e4000c101d06 */
.L_x_17762:
[----:B------:R-:W-:Y:S05]  /*5870*/  BSYNC.RECONVERGENT B0 ;  /* 0x0000000000007941 */ /* 0x000fea0003800200 */
.L_x_17761:
[----:B01234-:R-:W0:Y:S01]  /*5880*/  LDC.64 R48, c[0x0][0x380] ;  /* 0x0000e000ff307b82 */ /* 0x01fe220000000a00 */
[----:B------:R-:W-:Y:S01]  /*5890*/  UPLOP3.LUT UP1, UPT, UPT, UPT, UP1, 0x40, 0x4 ;  /* 0x000000000004789c */ /* 0x000fe20003f2e810 */
[----:B0-----:R-:W-:-:S04]  /*58a0*/  IADD3 R83, PT, PT, R83, R48, RZ ;  /* 0x0000003053537210 */ /* 0x001fc80007ffe0ff */
[----:B------:R-:W-:-:S13]  /*58b0*/  ISETP.GE.AND P2, PT, R83, R49, PT ;  /* 0x000000315300720c */ /* 0x000fda0003f46270 */
[----:B------:R-:W-:Y:S05]  /*58c0*/  @!P2 BRA `(.L_x_17763) ;  /* 0xffffffb80038a947 */ /* 0x000fea000383ffff */
[----:B------:R-:W-:Y:S05]  /*58d0*/  EXIT ;  /* 0x000000000000794d */ /* 0x000fea0003800000 */
.L_x_17764:
        /* <DEDUP_REMOVED lines=10> */
.L_x_22366:


//--------------------- .text._ZN10layer_norm31ln_parallel_residual_fwd_kernelINS_13Kernel_traitsI6__halfffffjLj5120ELj1ELj1ELj4ELj16ENS_18Kernel_traits_baseILj5120ES2_ffffjLj128EEEEELb0ELb1ELb1EEEvNS_9FwdParamsE --------------------------
	.section	.text._ZN10layer_norm31ln_parallel_residual_fwd_kernelINS_13Kernel_traitsI6__halfffffjLj5120ELj1ELj1ELj4ELj16ENS_18Kernel_traits_baseILj5120ES2_ffffjLj128EEEEELb0ELb1ELb1EEEvNS_9FwdParamsE,"ax",@progbits
	.align	128
        .global         _ZN10layer_norm31ln_parallel_residual_fwd_kernelINS_13Kernel_traitsI6__halfffffjLj5120ELj1ELj1ELj4ELj16ENS_18Kernel_traits_baseILj5120ES2_ffffjLj128EEEEELb0ELb1ELb1EEEvNS_9FwdParamsE
        .type           _ZN10layer_norm31ln_parallel_residual_fwd_kernelINS_13Kernel_traitsI6__halfffffjLj5120ELj1ELj1ELj4ELj16ENS_18Kernel_traits_baseILj5120ES2_ffffjLj128EEEEELb0ELb1ELb1EEEvNS_9FwdParamsE,@function
        .size           _ZN10layer_norm31ln_parallel_residual_fwd_kernelINS_13Kernel_traitsI6__halfffffjLj5120ELj1ELj1ELj4ELj16ENS_18Kernel_traits_baseILj5120ES2_ffffjLj128EEEEELb0ELb1ELb1EEEvNS_9FwdParamsE,(.L_x_22367 - _ZN10layer_norm31ln_parallel_residual_fwd_kernelINS_13Kernel_traitsI6__halfffffjLj5120ELj1ELj1ELj4ELj16ENS_18Kernel_traits_baseILj5120ES2_ffffjLj128EEEEELb0ELb1ELb1EEEvNS_9FwdParamsE)
        .other          _ZN10layer_norm31ln_parallel_residual_fwd_kernelINS_13Kernel_traitsI6__halfffffjLj5120ELj1ELj1ELj4ELj16ENS_18Kernel_traits_baseILj5120ES2_ffffjLj128EEEEELb0ELb1ELb1EEEvNS_9FwdParamsE,@"STO_CUDA_ENTRY STV_DEFAULT"
_ZN10layer_norm31ln_parallel_residual_fwd_kernelINS_13Kernel_traitsI6__halfffffjLj5120ELj1ELj1ELj4ELj16ENS_18Kernel_traits_baseILj5120ES2_ffffjLj128EEEEELb0ELb1ELb1EEEvNS_9FwdParamsE:
.text._ZN10layer_norm31ln_parallel_residual_fwd_kernelINS_13Kernel_traitsI6__halfffffjLj5120ELj1ELj1ELj4ELj16ENS_18Kernel_traits_baseILj5120ES2_ffffjLj128EEEEELb0ELb1ELb1EEEvNS_9FwdParamsE:
[----:B------:R-:W-:Y:S01]  /*0000*/  LDC R1, c[0x0][0x37c] ;  /* 0x0000df00ff017b82 */ /* 0x000fe20000000800 */
[----:B------:R-:W0:Y:S07]  /*0010*/  LDCU.64 UR10, c[0x0][0x438] ;  /* 0x00008700ff0a77ac */ /* 0x000e2e0008000a00 */
[----:B------:R-:W1:Y:S01]  /*0020*/  LDC.64 R30, c[0x0][0x398] ;  /* 0x0000e600ff1e7b82 */ /* 0x000e620000000a00 */
[----:B------:R-:W2:Y:S01]  /*0030*/  S2R R0, SR_TID.X ;  /* 0x0000000000007919 */ /* 0x000ea20000002100 */
[----:B------:R-:W1:Y:S01]  /*0040*/  LDCU.64 UR8, c[0x0][0x3a0] ;  /* 0x00007400ff0877ac */ /* 0x000e620008000a00 */
[----:B------:R-:W3:Y:S05]  /*0050*/  LDCU.64 UR6, c[0x0][0x358] ;  /* 0x00006b00ff0677ac */ /* 0x000eea0008000a00 */
[----:B------:R-:W4:Y:S01]  /*0060*/  S2UR UR4, SR_CTAID.X ;  /* 0x00000000000479c3 */ /* 0x000f220000002500 */
[----:B0-----:R-:W-:-:S04]  /*0070*/  UISETP.NE.U32.AND UP0, UPT, UR10, URZ, UPT ;  /* 0x000000ff0a00728c */ /* 0x001fc8000bf05070 */
[----:B------:R-:W-:Y:S01]  /*0080*/  UISETP.NE.AND.EX UP0, UPT, UR11, URZ, UPT, UP0 ;  /* 0x000000ff0b00728c */ /* 0x000fe2000bf05300 */
[----:B-1----:R-:W-:-:S04]  /*0090*/  LOP3.LUT P0, RZ, R30, UR8, RZ, 0xfc, !PT ;  /* 0x000000081eff7c12 */ /* 0x002fc8000f80fcff */
[----:B------:R-:W-:Y:S02]  /*00a0*/  LOP3.LUT P0, RZ, R31, UR9, RZ, 0xfc, P0 ;  /* 0x000000091fff7c12 */ /* 0x000fe4000800fcff */
[----:B----4-:R-:W-:Y:S02]  /*00b0*/  MOV R54, UR4 ;  /* 0x0000000400367c02 */ /* 0x010fe40008000f00 */
[----:B--23--:R-:W-:Y:S09]  /*00c0*/  BRA.U !UP0, `(.L_x_17765) ;  /* 0x0000000108647547 */ /* 0x00cff2000b800000 */
[----:B------:R-:W0:Y:S08]  /*00d0*/  LDC.64 R24, c[0x0][0x3d0] ;  /* 0x0000f400ff187b82 */ /* 0x000e300000000a00 */
[----:B------:R-:W1:Y:S01]  /*00e0*/  LDC.64 R26, c[0x0][0x438] ;  /* 0x00010e00ff1a7b82 */ /* 0x000e620000000a00 */
[----:B0-----:R-:W-:-:S05]  /*00f0*/  IMAD.WIDE.U32 R24, R0, 0x8, R24 ;  /* 0x0000000800187825 */ /* 0x001fca00078e0018 */
[----:B------:R0:W5:Y:S01]  /*0100*/  LDG.E.64 R6, desc[UR6][R24.64] ;  /* 0x0000000618067981 */ /* 0x000162000c1e1b00 */
[----:B-1----:R-:W-:-:S03]  /*0110*/  IMAD.WIDE.U32 R26, R0, 0x8, R26 ;  /* 0x00000008001a7825 */ /* 0x002fc600078e001a */
        /* <DEDUP_REMOVED lines=20> */
.L_x_17765:
[----:B------:R-:W0:Y:S02]  /*0260*/  LDC.64 R2, c[0x0][0x3d0] ;  /* 0x0000f400ff027b82 */ /* 0x000e240000000a00 */
[----:B0-----:R-:W-:-:S05]  /*0270*/  IMAD.WIDE.U32 R24, R0, 0x8, R2 ;  /* 0x0000000800187825 */ /* 0x001fca00078e0002 */
        /* <DEDUP_REMOVED lines=20> */
.L_x_17766:
[----:B------:R-:W1:Y:S02]  /*03c0*/  LDCU UR4, c[0x0][0x384] ;  /* 0x00007080ff0477ac */ /* 0x000e640008000800 */
[----:B-1----:R-:W-:-:S13]  /*03d0*/  ISETP.GE.AND P1, PT, R54, UR4, PT ;  /* 0x0000000436007c0c */ /* 0x002fda000bf26270 */
[----:B------:R-:W-:Y:S05]  /*03e0*/  @P1 EXIT ;  /* 0x000000000000194d */ /* 0x000fea0003800000 */
[----:B-----5:R-:W-:Y:S01]  /*03f0*/  MOV R110, R4 ;  /* 0x00000004006e7202 */ /* 0x020fe20000000f00 */
[----:B------:R-:W1:Y:S01]  /*0400*/  LDCU UR8, c[0x0][0x388] ;  /* 0x00007100ff0877ac */ /* 0x000e620008000800 */
[----:B------:R-:W-:Y:S02]  /*0410*/  SHF.R.U64 R111, R4, 0x10, R5 ;  /* 0x00000010046f7819 */ /* 0x000fe40000001205 */
[--C-:B------:R-:W-:Y:S01]  /*0420*/  SHF.R.U64 R112, R52, 0x10, R53.reuse ;  /* 0x0000001034707819 */ /* 0x100fe20000001235 */
[----:B------:R-:W2:Y:S01]  /*0430*/  LDCU.U8 UR9, c[0x0][0x410] ;  /* 0x00008200ff0977ac */ /* 0x000ea20008000000 */
[----:B------:R-:W-:Y:S02]  /*0440*/  SHF.R.U32.HI R4, RZ, 0x10, R53 ;  /* 0x00000010ff047819 */ /* 0x000fe40000011635 */
[----:B------:R-:W-:Y:S01]  /*0450*/  MOV R63, R14 ;  /* 0x0000000e003f7202 */ /* 0x000fe20000000f00 */
[----:B------:R-:W3:Y:S01]  /*0460*/  LDCU UR10, c[0x0][0x400] ;  /* 0x00008000ff0a77ac */ /* 0x000ee20008000800 */
[----:B------:R-:W-:-:S02]  /*0470*/  SHF.R.U64 R64, R14, 0x10, R15 ;  /* 0x000000100e407819 */ /* 0x000fc4000000120f */
[----:B------:R-:W-:Y:S01]  /*0480*/  MOV R14, R5 ;  /* 0x00000005000e7202 */ /* 0x000fe20000000f00 */
[----:B------:R-:W4:Y:S01]  /*0490*/  LDCU.64 UR12, c[0x0][0x3a0] ;  /* 0x00007400ff0c77ac */ /* 0x000f220008000a00 */
[----:B------:R-:W-:Y:S02]  /*04a0*/  PRMT R112, R112, 0x5410, R4 ;  /* 0x0000541070707816 */ /* 0x000fe40000000004 */
[----:B------:R-:W-:Y:S01]  /*04b0*/  SHF.R.U32.HI R5, RZ, 0x10, R5 ;  /* 0x00000010ff057819 */ /* 0x000fe20000011605 */
[----:B------:R-:W0:Y:S01]  /*04c0*/  LDCU.64 UR14, c[0x0][0x398] ;  /* 0x00007300ff0e77ac */ /* 0x000e220008000a00 */
[--C-:B------:R-:W-:Y:S02]  /*04d0*/  SHF.R.U64 R113, R50, 0x10, R51.reuse ;  /* 0x0000001032717819 */ /* 0x100fe40000001233 */
[----:B------:R-:W-:Y:S01]  /*04e0*/  SHF.R.U32.HI R4, RZ, 0x10, R51 ;  /* 0x00000010ff047819 */ /* 0x000fe20000011633 */
[----:B------:R-:W-:Y:S01]  /*04f0*/  UPLOP3.LUT UP1, UPT, UPT, UPT, UPT, 0x40, 0x4 ;  /* 0x000000000004789c */ /* 0x000fe20003f2e870 */
[----:B------:R-:W-:-:S02]  /*0500*/  PRMT R111, R111, 0x5410, R5 ;  /* 0x000054106f6f7816 */ /* 0x000fc40000000005 */
[----:B------:R-:W-:Y:S02]  /*0510*/  PRMT R113, R113, 0x5410, R4 ;  /* 0x0000541071717816 */ /* 0x000fe40000000004 */
[--C-:B------:R-:W-:Y:S02]  /*0520*/  SHF.R.U64 R114, R48, 0x10, R49.reuse ;  /* 0x0000001030727819 */ /* 0x100fe40000001231 */
[----:B------:R-:W-:Y:S02]  /*0530*/  SHF.R.U32.HI R5, RZ, 0x10, R49 ;  /* 0x00000010ff057819 */ /* 0x000fe40000011631 */
[--C-:B------:R-:W-:Y:S02]  /*0540*/  SHF.R.U64 R115, R46, 0x10, R47.reuse ;  /* 0x000000102e737819 */ /* 0x100fe4000000122f */
[----:B------:R-:W-:Y:S02]  /*0550*/  SHF.R.U32.HI R4, RZ, 0x10, R47 ;  /* 0x00000010ff047819 */ /* 0x000fe4000001162f */
        /* <DEDUP_REMOVED lines=12> */
[----:B------:R-:W-:-:S02]  /*0620*/  MOV R55, R6 ;  /* 0x0000000600377202 */ /* 0x000fc40000000f00 */
[----:B0-----:R-:W-:Y:S02]  /*0630*/  MOV R24, R7 ;  /* 0x0000000700187202 */ /* 0x001fe40000000f00 */
[--C-:B------:R-:W-:Y:S02]  /*0640*/  SHF.R.U64 R56, R6, 0x10, R7.reuse ;  /* 0x0000001006387819 */ /* 0x100fe40000001207 */
[----:B------:R-:W-:Y:S02]  /*0650*/  SHF.R.U32.HI R25, RZ, 0x10, R7 ;  /* 0x00000010ff197819 */ /* 0x000fe40000011607 */
[----:B------:R-:W-:Y:S02]  /*0660*/  MOV R59, R10 ;  /* 0x0000000a003b7202 */ /* 0x000fe40000000f00 */
[----:B------:R-:W-:Y:S02]  /*0670*/  SHF.R.U64 R60, R10, 0x10, R11 ;  /* 0x000000100a3c7819 */ /* 0x000fe4000000120b */
[----:B------:R-:W-:-:S02]  /*0680*/  MOV R65, R16 ;  /* 0x0000001000417202 */ /* 0x000fc40000000f00 */
[----:B------:R-:W-:Y:S02]  /*0690*/  SHF.R.U64 R101, R16, 0x10, R17 ;  /* 0x0000001010657819 */ /* 0x000fe40000001211 */
[----:B------:R-:W-:Y:S02]  /*06a0*/  MOV R57, R8 ;  /* 0x0000000800397202 */ /* 0x000fe40000000f00 */
[----:B------:R-:W-:Y:S02]  /*06b0*/  MOV R6, R9 ;  /* 0x0000000900067202 */ /* 0x000fe40000000f00 */
[--C-:B------:R-:W-:Y:S02]  /*06c0*/  SHF.R.U64 R58, R8, 0x10, R9.reuse ;  /* 0x00000010083a7819 */ /* 0x100fe40000001209 */
[----:B------:R-:W-:Y:S02]  /*06d0*/  SHF.R.U32.HI R26, RZ, 0x10, R9 ;  /* 0x00000010ff1a7819 */ /* 0x000fe40000011609 */
[----:B------:R-:W-:-:S02]  /*06e0*/  MOV R7, R11 ;  /* 0x0000000b00077202 */ /* 0x000fc40000000f00 */
[----:B------:R-:W-:Y:S02]  /*06f0*/  SHF.R.U32.HI R27, RZ, 0x10, R11 ;  /* 0x00000010ff1b7819 */ /* 0x000fe4000001160b */
[----:B------:R-:W-:Y:S02]  /*0700*/  MOV R10, R17 ;  /* 0x00000011000a7202 */ /* 0x000fe40000000f00 */
[----:B------:R-:W-:Y:S02]  /*0710*/  SHF.R.U32.HI R16, RZ, 0x10, R17 ;  /* 0x00000010ff107819 */ /* 0x000fe40000011611 */
[----:B------:R-:W-:Y:S02]  /*0720*/  MOV R61, R12 ;  /* 0x0000000c003d7202 */ /* 0x000fe40000000f00 */
[----:B------:R-:W-:Y:S02]  /*0730*/  MOV R8, R13 ;  /* 0x0000000d00087202 */ /* 0x000fe40000000f00 */
[----:B------:R-:W-:-:S02]  /*0740*/  SHF.R.U64 R62, R12, 0x10, R13 ;  /* 0x000000100c3e7819 */ /* 0x000fc4000000120d */
[----:B------:R-:W-:Y:S02]  /*0750*/  SHF.R.U32.HI R28, RZ, 0x10, R13 ;  /* 0x00000010ff1c7819 */ /* 0x000fe4000001160d */
[----:B------:R-:W-:Y:S02]  /*0760*/  MOV R9, R15 ;  /* 0x0000000f00097202 */ /* 0x000fe40000000f00 */
[----:B------:R-:W-:Y:S02]  /*0770*/  MOV R102, R18 ;  /* 0x0000001200667202 */ /* 0x000fe40000000f00 */
[----:B------:R-:W-:Y:S02]  /*0780*/  MOV R11, R19 ;  /* 0x00000013000b7202 */ /* 0x000fe40000000f00 */
[--C-:B------:R-:W-:Y:S02]  /*0790*/  SHF.R.U64 R103, R18, 0x10, R19.reuse ;  /* 0x0000001012677819 */ /* 0x100fe40000001213 */
[----:B------:R-:W-:-:S02]  /*07a0*/  SHF.R.U32.HI R17, RZ, 0x10, R19 ;  /* 0x00000010ff117819 */ /* 0x000fc40000011613 */
[----:B------:R-:W-:Y:S02]  /*07b0*/  PRMT R118, R118, 0x5410, R4 ;  /* 0x0000541076767816 */ /* 0x000fe40000000004 */
[----:B------:R-:W-:Y:S02]  /*07c0*/  PRMT R119, R119, 0x5410, R5 ;  /* 0x0000541077777816 */ /* 0x000fe40000000005 */
[----:B------:R-:W-:Y:S02]  /*07d0*/  SHF.R.U32.HI R15, RZ, 0x10, R15 ;  /* 0x00000010ff0f7819 */ /* 0x000fe4000001160f */
[----:B------:R-:W-:Y:S02]  /*07e0*/  MOV R104, R20 ;  /* 0x0000001400687202 */ /* 0x000fe40000000f00 */
[----:B------:R-:W-:Y:S02]  /*07f0*/  MOV R12, R21 ;  /* 0x00000015000c7202 */ /* 0x000fe40000000f00 */
[----:B------:R-:W-:-:S02]  /*0800*/  SHF.R.U64 R106, R20, 0x10, R21 ;  /* 0x00000010146a7819 */ /* 0x000fc40000001215 */
[----:B------:R-:W-:Y:S02]  /*0810*/  SHF.R.U32.HI R18, RZ, 0x10, R21 ;  /* 0x00000010ff127819 */ /* 0x000fe40000011615 */
[----:B------:R-:W-:Y:S02]  /*0820*/  MOV R107, R22 ;  /* 0x00000016006b7202 */ /* 0x000fe40000000f00 */
[----:B------:R-:W-:Y:S02]  /*0830*/  MOV R13, R23 ;  /* 0x00000017000d7202 */ /* 0x000fe40000000f00 */
[--C-:B------:R-:W-:Y:S02]  /*0840*/  SHF.R.U64 R109, R22, 0x10, R23.reuse ;  /* 0x00000010166d7819 */ /* 0x100fe40000001217 */
[----:B------:R-:W-:Y:S02]  /*0850*/  SHF.R.U32.HI R19, RZ, 0x10, R23 ;  /* 0x00000010ff137819 */ /* 0x000fe40000011617 */
[----:B------:R-:W-:-:S02]  /*0860*/  ISETP.NE.U32.AND P1, PT, R30, RZ, PT ;  /* 0x000000ff1e00720c */ /* 0x000fc40003f25070 */
[--C-:B------:R-:W-:Y:S02]  /*0870*/  SHF.R.U64 R120, R36, 0x10, R37.reuse ;  /* 0x0000001024787819 */ /* 0x100fe40000001225 */
[----:B------:R-:W-:Y:S02]  /*0880*/  SHF.R.U32.HI R4, RZ, 0x10, R37 ;  /* 0x00000010ff047819 */ /* 0x000fe40000011625 */
[--C-:B------:R-:W-:Y:S02]  /*0890*/  SHF.R.U64 R121, R2, 0x10, R3.reuse ;  /* 0x0000001002797819 */ /* 0x100fe40000001203 */
[----:B------:R-:W-:Y:S02]  /*08a0*/  SHF.R.U32.HI R5, RZ, 0x10, R3 ;  /* 0x00000010ff057819 */ /* 0x000fe40000011603 */
[----:B------:R-:W-:Y:S02]  /*08b0*/  ISETP.NE.AND.EX P1, PT, R31, RZ, PT, P1 ;  /* 0x000000ff1f00720c */ /* 0x000fe40003f25310 */
        /* <DEDUP_REMOVED lines=20> */
[----:B-1234-:R-:W-:-:S07]  /*0a00*/  PRMT R121, R121, 0x5410, R5 ;  /* 0x0000541079797816 */ /* 0x01efce0000000005 */
.L_x_17792:
[----:B------:R-:W-:Y:S01]  /*0a10*/  ISETP.NE.U32.AND P2, PT, RZ, UR12, PT ;  /* 0x0000000cff007c0c */ /* 0x000fe2000bf45070 */
[----:B0-----:R-:W0:Y:S01]  /*0a20*/  @P1 LDC.64 R18, c[0x0][0x398] ;  /* 0x0000e600ff121b82 */ /* 0x001e220000000a00 */
        /* <DEDUP_REMOVED lines=8> */
[----:B------:R0:W5:Y:S01]  /*0ab0*/  @P1 LDG.E.128 R4, desc[UR6][R18.64] ;  /* 0x0000000612041981 */ /* 0x000162000c1e1d00 */
[----:B-1----:R-:W-:-:S04]  /*0ac0*/  IMAD.WIDE.U32 R22, R21, 0x10, R96 ;  /* 0x0000001015167825 */ /* 0x002fc800078e0060 */
[----:B--2---:R-:W-:-:S05]  /*0ad0*/  @P2 IMAD.WIDE.U32 R16, R21, 0x10, R16 ;  /* 0x0000001015102825 */ /* 0x004fca00078e0010 */
[----:B------:R0:W5:Y:S04]  /*0ae0*/  @P2 LDG.E.128 R8, desc[UR6][R16.64] ;  /* 0x0000000610082981 */ /* 0x000168000c1e1d00 */
[----:B------:R0:W5:Y:S01]  /*0af0*/  LDG.E.128 R16, desc[UR6][R22.64] ;  /* 0x0000000616107981 */ /* 0x000162000c1e1d00 */
[----:B------:R-:W-:Y:S05]  /*0b00*/  @!P1 BRA `(.L_x_17767) ;  /* 0x00000000005c9947 */ /* 0x000fea0003800000 */
[----:B------:R-:W-:Y:S05]  /*0b10*/  @!P2 BRA `(.L_x_17768) ;  /* 0x000000000034a947 */ /* 0x000fea0003800000 */
[----:B-----5:R-:W-:Y:S01]  /*0b20*/  FADD.FTZ R67, R16, R4 ;  /* 0x0000000410437221 */ /* 0x020fe20000010000 */
[----:B------:R-:W-:Y:S01]  /*0b30*/  FADD.FTZ R12, R17, R5 ;  /* 0x00000005110c7221 */ /* 0x000fe20000010000 */
[----:B------:R-:W-:Y:S01]  /*0b40*/  FADD.FTZ R13, R18, R6 ;  /* 0x00000006120d7221 */ /* 0x000fe20000010000 */
[----:B0-----:R-:W-:Y:S01]  /*0b50*/  FADD.FTZ R22, R19, R7 ;  /* 0x0000000713167221 */ /* 0x001fe20000010000 */
        /* <DEDUP_REMOVED lines=9> */
.L_x_17768:
        /* <DEDUP_REMOVED lines=9> */
.L_x_17767:
        /* <DEDUP_REMOVED lines=12> */
.L_x_17769:
[----:B------:R-:W0:Y:S01]  /*0d40*/  @P0 LDC.64 R26, c[0x0][0x3a8] ;  /* 0x0000ea00ff1a0b82 */ /* 0x000e220000000a00 */
[----:B------:R-:W-:-:S05]  /*0d50*/  IADD3 R20, PT, PT, R21, 0x80, RZ ;  /* 0x0000008015147810 */ /* 0x000fca0007ffe0ff */
[----:B------:R-:W-:Y:S02]  /*0d60*/  IMAD.WIDE.U32 R24, R20, 0x10, R96 ;  /* 0x0000001014187825 */ /* 0x000fe400078e0060 */
[----:B------:R-:W1:Y:S08]  /*0d70*/  @P1 LDC.64 R18, c[0x0][0x398] ;  /* 0x0000e600ff121b82 */ /* 0x000e700000000a00 */
[----:B------:R-:W2:Y:S01]  /*0d80*/  @P2 LDC.64 R16, c[0x0][0x3a0] ;  /* 0x0000e800ff102b82 */ /* 0x000ea20000000a00 */
[----:B0-----:R-:W-:-:S05]  /*0d90*/  @P0 IMAD.WIDE.U32 R26, R21, 0x10, R26 ;  /* 0x00000010151a0825 */ /* 0x001fca00078e001a */
[----:B------:R0:W-:Y:S01]  /*0da0*/  @P0 STG.E.128 desc[UR6][R26.64], R12 ;  /* 0x0000000c1a000986 */ /* 0x0001e2000c101d06 */
        /* <DEDUP_REMOVED lines=24> */
.L_x_17770:
        /* <DEDUP_REMOVED lines=23> */
.L_x_17771:
        /* <DEDUP_REMOVED lines=12> */
[----:B------:R-:W-:Y:S05]  /*1160*/  BRA.U UP0, `(.L_x_17772) ;  /* 0x0000000100347547 */ /* 0x000fea000b800000 */
[----:B0----5:R-:W-:Y:S01]  /*1170*/  @!P3 MOV R33, R16 ;  /* 0x000000100021b202 */ /* 0x021fe20000000f00 */
        /* <DEDUP_REMOVED lines=12> */
.L_x_17772:
[----:B0----5:R-:W-:Y:S01]  /*1240*/  @!P3 FADD.FTZ R33, R4, R16 ;  /* 0x000000100421b221 */ /* 0x021fe20000010000 */
        /* <DEDUP_REMOVED lines=20> */
.L_x_17773:
        /* <DEDUP_REMOVED lines=13> */
[----:B-----5:R-:W-:Y:S01]  /*1460*/  @!P3 MOV R72, R16 ;  /* 0x000000100048b202 */ /* 0x020fe20000000f00 */
[----:B------:R-:W-:Y:S01]  /*1470*/  @P3 FADD.FTZ R72, R8, R16 ;  /* 0x0000001008483221 */ /* 0x000fe20000010000 */
[----:B0-----:R-:W-:Y:S01]  /*1480*/  @!P3 MOV R71, R17 ;  /* 0x000000110047b202 */ /* 0x001fe20000000f00 */
        /* <DEDUP_REMOVED lines=10> */
.L_x_17774:
[----:B-----5:R-:W-:Y:S01]  /*1530*/  @!P3 FADD.FTZ R72, R4, R16 ;  /* 0x000000100448b221 */ /* 0x020fe20000010000 */
[----:B0-----:R-:W-:Y:S01]  /*1540*/  @!P3 FADD.FTZ R71, R5, R17 ;  /* 0x000000110547b221 */ /* 0x001fe20000010000 */
        /* <DEDUP_REMOVED lines=19> */
.L_x_17775:
        /* <DEDUP_REMOVED lines=26> */
.L_x_17776:
        /* <DEDUP_REMOVED lines=21> */
.L_x_17777:
        /* <DEDUP_REMOVED lines=26> */
.L_x_17778:
        /* <DEDUP_REMOVED lines=21> */
.L_x_17779:
        /* <DEDUP_REMOVED lines=26> */
.L_x_17780:
        /* <DEDUP_REMOVED lines=21> */
.L_x_17781:
        /* <DEDUP_REMOVED lines=26> */
.L_x_17782:
        /* <DEDUP_REMOVED lines=21> */
.L_x_17783:
[----:B------:R-:W0:Y:S01]  /*2240*/  @P0 LDC.64 R92, c[0x0][0x3a8] ;  /* 0x0000ea00ff5c0b82 */ /* 0x000e220000000a00 */
[----:B------:R-:W-:-:S07]  /*2250*/  IADD3 R82, PT, PT, R21, 0x400, RZ ;  /* 0x0000040015527810 */ /* 0x000fce0007ffe0ff */
[----:B------:R-:W1:Y:S08]  /*2260*/  @P1 LDC.64 R18, c[0x0][0x398] ;  /* 0x0000e600ff121b82 */ /* 0x000e700000000a00 */
[----:B------:R-:W2:Y:S01]  /*2270*/  @P2 LDC.64 R16, c[0x0][0x3a0] ;  /* 0x0000e800ff102b82 */ /* 0x000ea20000000a00 */
[----:B0-----:R-:W-:-:S05]  /*2280*/  @P0 IMAD.WIDE.U32 R92, R77, 0x10, R92 ;  /* 0x000000104d5c0825 */ /* 0x001fca00078e005c */
[----:B------:R0:W-:Y:S01]  /*2290*/  @P0 STG.E.128 desc[UR6][R92.64], R12 ;  /* 0x0000000c5c000986 */ /* 0x0001e2000c101d06 */
[----:B-1----:R-:W-:-:S05]  /*22a0*/  @P1 IMAD.WIDE.U32 R18, R82, 0x10, R18 ;  /* 0x0000001052121825 */ /* 0x002fca00078e0012 */
[----:B------:R1:W5:Y:S01]  /*22b0*/  @P1 LDG.E.128 R4, desc[UR6][R18.64] ;  /* 0x0000000612041981 */ /* 0x000362000c1e1d00 */
[----:B--2---:R-:W-:-:S05]  /*22c0*/  @P2 IMAD.WIDE.U32 R16, R82, 0x10, R16 ;  /* 0x0000001052102825 */ /* 0x004fca00078e0010 */
[----:B------:R1:W5:Y:S01]  /*22d0*/  @P2 LDG.E.128 R8, desc[UR6][R16.64] ;  /* 0x0000000610082981 */ /* 0x000362000c1e1d00 */
[----:B0-----:R-:W-:-:S05]  /*22e0*/  IMAD.WIDE.U32 R92, R82, 0x10, R96 ;  /* 0x00000010525c7825 */ /* 0x001fca00078e0060 */
[----:B------:R1:W5:Y:S01]  /*22f0*/  LDG.E.128 R16, desc[UR6][R92.64] ;  /* 0x000000065c107981 */ /* 0x000362000c1e1d00 */
[----:B------:R-:W-:Y:S05]  /*2300*/  BRA.U UP0, `(.L_x_17784) ;  /* 0x0000000100347547 */ /* 0x000fea000b800000 */
[----:B-----5:R-:W-:Y:S01]  /*2310*/  @!P3 MOV R95, R16 ;  /* 0x00000010005fb202 */ /* 0x020fe20000000f00 */
[----:B------:R-:W-:Y:S01]  /*2320*/  @P3 FADD.FTZ R95, R8, R16 ;  /* 0x00000010085f3221 */ /* 0x000fe20000010000 */
[----:B------:R-:W-:Y:S01]  /*2330*/  @!P3 MOV R94, R17 ;  /* 0x00000011005eb202 */ /* 0x000fe20000000f00 */
[----:B------:R-:W-:Y:S01]  /*2340*/  @P3 FADD.FTZ R94, R9, R17 ;  /* 0x00000011095e3221 */ /* 0x000fe20000010000 */
[----:B-1----:R-:W-:Y:S01]  /*2350*/  @!P3 MOV R93, R18 ;  /* 0x00000012005db202 */ /* 0x002fe20000000f00 */
        /* <DEDUP_REMOVED lines=8> */
.L_x_17784:
[----:B-----5:R-:W-:Y:S01]  /*23e0*/  @!P3 FADD.FTZ R95, R4, R16 ;  /* 0x00000010045fb221 */ /* 0x020fe20000010000 */
[----:B------:R-:W-:Y:S01]  /*23f0*/  @!P3 FADD.FTZ R94, R5, R17 ;  /* 0x00000011055eb221 */ /* 0x000fe20000010000 */
[----:B-1----:R-:W-:Y:S01]  /*2400*/  @!P3 FADD.FTZ R93, R6, R18 ;  /* 0x00000012065db221 */ /* 0x002fe20000010000 */
        /* <DEDUP_REMOVED lines=18> */
.L_x_17785:
        /* <DEDUP_REMOVED lines=10> */
[----:B-1----:R-:W-:-:S06]  /*25d0*/  IMAD.WIDE.U32 R18, R87, 0x10, R96 ;  /* 0x0000001057127825 */ /* 0x002fcc00078e0060 */
[----:B------:R-:W5:Y:S01]  /*25e0*/  LDG.E.128 R16, desc[UR6][R18.64] ;  /* 0x0000000612107981 */ /* 0x000f62000c1e1d00 */
[----:B0-----:R-:W-:Y:S05]  /*25f0*/  BRA.U UP0, `(.L_x_17786) ;  /* 0x0000000100347547 */ /* 0x001fea000b800000 */
        /* <DEDUP_REMOVED lines=13> */
.L_x_17786:
        /* <DEDUP_REMOVED lines=21> */
.L_x_17787:
[----:B------:R-:W-:Y:S01]  /*2820*/  FADD.FTZ R17, RZ, R67 ;  /* 0x00000043ff117221 */ /* 0x000fe20000010000 */
[----:B------:R-:W0:Y:S01]  /*2830*/  @P0 LDC.64 R122, c[0x0][0x3a8] ;  /* 0x0000ea00ff7a0b82 */ /* 0x000e220000000a00 */
[----:B------:R-:W-:Y:S01]  /*2840*/  LOP3.LUT P2, RZ, R0, 0x1f, RZ, 0xc0, !PT ;  /* 0x0000001f00ff7812 */ /* 0x000fe2000784c0ff */
[----:B------:R-:W-:Y:S01]  /*2850*/  BSSY.RECONVERGENT B0, `(.L_x_17788) ;  /* 0x0000097000007945 */ /* 0x000fe20003800200 */
[----:B------:R-:W-:-:S04]  /*2860*/  FADD.FTZ R17, R17, R31 ;  /* 0x0000001f11117221 */ /* 0x000fc80000010000 */
[----:B------:R-:W-:-:S04]  /*2870*/  FADD.FTZ R17, R17, R30 ;  /* 0x0000001e11117221 */ /* 0x000fc80000010000 */
[----:B------:R-:W-:-:S04]  /*2880*/  FADD.FTZ R17, R17, R22 ;  /* 0x0000001611117221 */ /* 0x000fc80000010000 */
[----:B------:R-:W-:-:S04]  /*2890*/  FADD.FTZ R17, R17, R35 ;  /* 0x0000002311117221 */ /* 0x000fc80000010000 */
[----:B------:R-:W-:-:S04]  /*28a0*/  FADD.FTZ R17, R17, R34 ;  /* 0x0000002211117221 */ /* 0x000fc80000010000 */
[----:B------:R-:W-:Y:S01]  /*28b0*/  FADD.FTZ R17, R17, R24 ;  /* 0x0000001811117221 */ /* 0x000fe20000010000 */
[----:B0-----:R-:W-:-:S04]  /*28c0*/  @P0 IMAD.WIDE.U32 R122, R87, 0x10, R122 ;  /* 0x00000010577a0825 */ /* 0x001fc800078e007a */
[----:B------:R-:W-:Y:S01]  /*28d0*/  FADD.FTZ R17, R17, R23 ;  /* 0x0000001711117221 */ /* 0x000fe20000010000 */
[----:B------:R-:W-:Y:S03]  /*28e0*/  @P0 STG.E.128 desc[UR6][R122.64], R12 ;  /* 0x0000000c7a000986 */ /* 0x000fe6000c101d06 */
        /* <DEDUP_REMOVED lines=141> */
.L_x_17789:
[----:B------:R-:W-:Y:S05]  /*31c0*/  BSYNC.RECONVERGENT B0 ;  /* 0x0000000000007941 */ /* 0x000fea0003800200 */
.L_x_17788:
[----:B0-----:R-:W-:Y:S01]  /*31d0*/  LOP3.LUT R16, R0, 0x1f, RZ, 0xc0, !PT ;  /* 0x0000001f00107812 */ /* 0x001fe200078ec0ff */
[----:B------:R-:W-:Y:S01]  /*31e0*/  BAR.SYNC.DEFER_BLOCKING 0x0 ;  /* 0x0000000000007b1d */ /* 0x000fe20000010000 */
[----:B------:R-:W-:Y:S02]  /*31f0*/  HFMA2 R108, -RZ, RZ, 0, 0 ;  /* 0x00000000ff6c7431 */ /* 0x000fe400000001ff */
[----:B------:R-:W-:Y:S02]  /*3200*/  ISETP.GT.U32.AND P2, PT, R16, 0x3, PT ;  /* 0x000000031000780c */ /* 0x000fe40003f44070 */
[----:B------:R-:W-:Y:S01]  /*3210*/  CS2R R16, SRZ ;  /* 0x0000000000107805 */ /* 0x000fe2000001ff00 */
[----:B------:R-:W-:Y:S10]  /*3220*/  BSSY.RECONVERGENT B0, `(.L_x_17790) ;  /* 0x000000a000007945 */ /* 0x000ff40003800200 */
[----:B------:R-:W-:Y:S05]  /*3230*/  @P2 BRA `(.L_x_17791) ;  /* 0x0000000000202947 */ /* 0x000fea0003800000 */
[----:B------:R-:W0:Y:S01]  /*3240*/  S2UR UR5, SR_CgaCtaId ;  /* 0x00000000000579c3 */ /* 0x000e220000008800 */
[----:B------:R-:W-:Y:S01]  /*3250*/  UMOV UR4, 0x400 ;  /* 0x0000040000047882 */ /* 0x000fe20000000000 */
[----:B------:R-:W-:Y:S02]  /*3260*/  SHF.L.U32 R16, R0, 0x3, RZ ;  /* 0x0000000300107819 */ /* 0x000fe400000006ff */
[----:B------:R-:W-:Y:S02]  /*3270*/  MOV R108, 0x500 ;  /* 0x00000500006c7802 */ /* 0x000fe40000000f00 */
[----:B------:R-:W-:Y:S01]  /*3280*/  LOP3.LUT R16, R16, 0xf8, RZ, 0xc0, !PT ;  /* 0x000000f810107812 */ /* 0x000fe200078ec0ff */
[----:B0-----:R-:W-:-:S04]  /*3290*/  ULEA UR4, UR5, UR4, 0x18 ;  /* 0x0000000405047291 */ /* 0x001fc8000f8ec0ff */
[----:B------:R-:W-:-:S09]  /*32a0*/  @UP1 UIADD3 UR4, UPT, UPT, UR4, 0x20, URZ ;  /* 0x0000002004041890 */ /* 0x000fd2000fffe0ff */
[----:B------:R-:W0:Y:S03]  /*32b0*/  LDS.64 R16, [R16+UR4] ;  /* 0x0000000410107984 */ /* 0x000e260008000a00 */
.L_x_17791:
[----:B------:R-:W-:Y:S05]  /*32c0*/  BSYNC.RECONVERGENT B0 ;  /* 0x0000000000007941 */ /* 0x000fea0003800200 */
.L_x_17790:
[----:B0-----:R-:W0:Y:S01]  /*32d0*/  SHFL.DOWN PT, R19, R16, 0x2, 0x1f ;  /* 0x08401f0010137f89 */ /* 0x001e2200000e0000 */
[----:B------:R-:W-:Y:S01]  /*32e0*/  ISETP.NE.AND P3, PT, R0, RZ, PT ;  /* 0x000000ff0000720c */ /* 0x000fe20003f65270 */
[----:B------:R-:W-:Y:S01]  /*32f0*/  UPLOP3.LUT UP1, UPT, UPT, UPT, UP1, 0x40, 0x4 ;  /* 0x000000000004789c */ /* 0x000fe20003f2e810 */
[----:B------:R-:W-:Y:S01]  /*3300*/  ISETP.NE.AND P2, PT, RZ, UR9, PT ;  /* 0x00000009ff007c0c */ /* 0x000fe2000bf45270 */
[----:B------:R-:W1:Y:S10]  /*3310*/  SHFL.DOWN PT, R96, R108, 0x2, 0x1f ;  /* 0x08401f006c607f89 */ /* 0x000e7400000e0000 */
[----:B------:R-:W2:Y:S01]  /*3320*/  @!P3 LDC.64 R122, c[0x0][0x3c8] ;  /* 0x0000f200ff7abb82 */ /* 0x000ea20000000a00 */
[----:B0-----:R-:W-:Y:S01]  /*3330*/  FADD.FTZ R105, -R19, R16 ;  /* 0x0000001013697221 */ /* 0x001fe20000010100 */
[----:B-1----:R-:W-:-:S03]  /*3340*/  IADD3 R18, PT, PT, R96, R108, RZ ;  /* 0x0000006c60127210 */ /* 0x002fc60007ffe0ff */
[----:B------:R-:W-:Y:S01]  /*3350*/  FMUL.FTZ R105, R105, R105 ;  /* 0x0000006969697220 */ /* 0x000fe20000410000 */
[----:B------:R-:W-:Y:S02]  /*3360*/  I2FP.F32.S32 R96, R96 ;  /* 0x0000006000607245 */ /* 0x000fe40000201400 */
[----:B------:R-:W-:-:S03]  /*3370*/  I2FP.F32.U32 R108, R108 ;  /* 0x0000006c006c7245 */ /* 0x000fc60000201000 */
[----:B------:R-:W-:Y:S02]  /*3380*/  FMUL.FTZ R19, R19, R96 ;  /* 0x0000006013137220 */ /* 0x000fe40000410000 */
[----:B------:R-:W-:Y:S01]  /*3390*/  FMUL.FTZ R105, R105, R108 ;  /* 0x0000006c69697220 */ /* 0x000fe20000410000 */
[----:B--2---:R-:W-:-:S04]  /*33a0*/  @!P3 IMAD.WIDE R122, R54, 0x4, R122 ;  /* 0x00000004367ab825 */ /* 0x004fc800078e027a */
[----:B------:R-:W-:Y:S01]  /*33b0*/  FFMA.FTZ R19, R108, R16, R19 ;  /* 0x000000106c137223 */ /* 0x000fe20000010013 */
[----:B------:R-:W-:Y:S01]  /*33c0*/  I2FP.F32.S32 R16, R18 ;  /* 0x0000001200107245 */ /* 0x000fe20000201400 */
[----:B------:R-:W-:Y:S02]  /*33d0*/  FMUL.FTZ R108, R105, R96 ;  /* 0x00000060696c7220 */ /* 0x000fe40000410000 */
[----:B------:R-:W0:Y:S01]  /*33e0*/  SHFL.DOWN PT, R105, R17, 0x2, 0x1f ;  /* 0x08401f0011697f89 */ /* 0x000e2200000e0000 */
[----:B------:R-:W1:Y:S01]  /*33f0*/  MUFU.RCP R96, R16 ;  /* 0x0000001000607308 */ /* 0x000e620000001000 */
[----:B0-----:R-:W-:Y:S01]  /*3400*/  FADD.FTZ R17, R105, R17 ;  /* 0x0000001169117221 */ /* 0x001fe20000010000 */
[----:B-1----:R-:W-:-:S03]  /*3410*/  FMUL.FTZ R105, R96, R19 ;  /* 0x0000001360697220 */ /* 0x002fc60000410000 */
[----:B------:R-:W-:Y:S02]  /*3420*/  FFMA.FTZ R108, R96, R108, R17 ;  /* 0x0000006c606c7223 */ /* 0x000fe40000010011 */
[----:B------:R-:W0:Y:S04]  /*3430*/  SHFL.DOWN PT, R19, R105, 0x1, 0x1f ;  /* 0x08201f0069137f89 */ /* 0x000e2800000e0000 */
[----:B------:R-:W1:Y:S01]  /*3440*/  SHFL.DOWN PT, R96, R18, 0x1, 0x1f ;  /* 0x08201f0012607f89 */ /* 0x000e6200000e0000 */
[----:B0-----:R-:W-:-:S04]  /*3450*/  FADD.FTZ R17, R105, -R19 ;  /* 0x8000001369117221 */ /* 0x001fc80000010000 */
[----:B------:R-:W-:Y:S01]  /*3460*/  FMUL.FTZ R17, R17, R17 ;  /* 0x0000001111117220 */ /* 0x000fe20000410000 */
[-C--:B-1----:R-:W-:Y:S02]  /*3470*/  IADD3 R18, PT, PT, R18, R96.reuse, RZ ;  /* 0x0000006012127210 */ /* 0x082fe40007ffe0ff */
[----:B------:R-:W-:Y:S01]  /*3480*/  I2FP.F32.S32 R96, R96 ;  /* 0x0000006000607245 */ /* 0x000fe20000201400 */
[----:B------:R-:W-:Y:S01]  /*3490*/  FMUL.FTZ R17, R16, R17 ;  /* 0x0000001110117220 */ /* 0x000fe20000410000 */
[----:B------:R-:W-:-:S03]  /*34a0*/  I2FP.F32.S32 R18, R18 ;  /* 0x0000001200127245 */ /* 0x000fc60000201400 */
[-C--:B------:R-:W-:Y:S01]  /*34b0*/  FMUL.FTZ R19, R19, R96.reuse ;  /* 0x0000006013137220 */ /* 0x080fe20000410000 */
[----:B------:R-:W-:Y:S02]  /*34c0*/  FMUL.FTZ R17, R17, R96 ;  /* 0x0000006011117220 */ /* 0x000fe40000410000 */
[----:B------:R-:W0:Y:S01]  /*34d0*/  SHFL.DOWN PT, R96, R108, 0x1, 0x1f ;  /* 0x08201f006c607f89 */ /* 0x000e2200000e0000 */
[----:B------:R-:W1:Y:S01]  /*34e0*/  MUFU.RCP R18, R18 ;  /* 0x0000001200127308 */ /* 0x000e620000001000 */
[----:B------:R-:W-:-:S04]  /*34f0*/  FFMA.FTZ R19, R16, R105, R19 ;  /* 0x0000006910137223 */ /* 0x000fc80000010013 */
[----:B-1----:R-:W-:Y:S01]  /*3500*/  FMUL.FTZ R19, R18, R19 ;  /* 0x0000001312137220 */ /* 0x002fe20000410000 */
[----:B0-----:R-:W-:-:S04]  /*3510*/  FADD.FTZ R96, R108, R96 ;  /* 0x000000606c607221 */ /* 0x001fc80000010000 */
[----:B------:R0:W-:Y:S01]  /*3520*/  SHFL.IDX PT, R105, R19, RZ, 0x1f ;  /* 0x00001fff13697589 */ /* 0x0001e200000e0000 */
[----:B------:R-:W-:Y:S02]  /*3530*/  FFMA.FTZ R16, R18, R17, R96 ;  /* 0x0000001112107223 */ /* 0x000fe40000010060 */
[----:B------:R-:W1:Y:S04]  /*3540*/  LDC R17, c[0x0][0x448] ;  /* 0x00011200ff117b82 */ /* 0x000e680000000800 */
[----:B------:R-:W1:Y:S04]  /*3550*/  SHFL.IDX PT, R16, R16, RZ, 0x1f ;  /* 0x00001fff10107589 */ /* 0x000e6800000e0000 */
[----:B0-----:R-:W0:Y:S01]  /*3560*/  @!P3 LDC.64 R18, c[0x0][0x3c0] ;  /* 0x0000f000ff12bb82 */ /* 0x001e220000000a00 */
[----:B-1----:R-:W-:Y:S01]  /*3570*/  FFMA.FTZ R17, R16, UR10, R17 ;  /* 0x0000000a10117c23 */ /* 0x002fe20008010011 */
[----:B------:R-:W-:Y:S01]  /*3580*/  FMUL.FTZ R16, R105, R105 ;  /* 0x0000006969107220 */ /* 0x000fe20000410000 */
[----:B0-----:R-:W-:-:S04]  /*3590*/  @!P3 IMAD.WIDE R18, R54, 0x4, R18 ;  /* 0x000000043612b825 */ /* 0x001fc800078e0212 */
[----:B------:R-:W-:Y:S01]  /*35a0*/  FSEL R16, R16, RZ, P2 ;  /* 0x000000ff10107208 */ /* 0x000fe20001000000 */
[----:B------:R0:W-:Y:S04]  /*35b0*/  @!P3 STG.E desc[UR6][R18.64], R105 ;  /* 0x000000691200b986 */ /* 0x0001e8000c101906 */
[----:B------:R-:W-:Y:S01]  /*35c0*/  FADD.FTZ R16, R17, R16 ;  /* 0x0000001011107221 */ /* 0x000fe20000010000 */
[----:B------:R-:W-:-:S03]  /*35d0*/  HADD2.F32 R17, -RZ, R55.H0_H0 ;  /* 0x20000037ff117230 */ /* 0x000fc60000004100 */
[----:B------:R1:W2:Y:S01]  /*35e0*/  MUFU.RSQ R96, R16 ;  /* 0x0000001000607308 */ /* 0x0002a20000001400 */
[----:B0-----:R-:W-:Y:S01]  /*35f0*/  FSEL R105, R105, RZ, !P2 ;  /* 0x000000ff69697208 */ /* 0x001fe20005000000 */
[----:B-1----:R-:W-:-:S04]  /*3600*/  HADD2.F32 R16, -RZ, R52.H0_H0 ;  /* 0x20000034ff107230 */ /* 0x002fc80000004100 */
[C---:B------:R-:W-:Y:S01]  /*3610*/  FADD.FTZ R18, -R105.reuse, R67 ;  /* 0x0000004369127221 */ /* 0x040fe20000010100 */
[C---:B------:R-:W-:Y:S01]  /*3620*/  FADD.FTZ R19, -R105.reuse, R31 ;  /* 0x0000001f69137221 */ /* 0x040fe20000010100 */
[C---:B------:R-:W-:Y:S01]  /*3630*/  FADD.FTZ R67, -R105.reuse, R30 ;  /* 0x0000001e69437221 */ /* 0x040fe20000010100 */
[C---:B------:R-:W-:Y:S01]  /*3640*/  FADD.FTZ R108, -R105.reuse, R26 ;  /* 0x0000001a696c7221 */ /* 0x040fe20000010100 */
[----:B------:R-:W0:Y:S01]  /*3650*/  LDC.64 R30, c[0x0][0x428] ;  /* 0x00010a00ff1e7b82 */ /* 0x000e220000000a00 */
[C---:B------:R-:W-:Y:S01]  /*3660*/  FADD.FTZ R26, -R105.reuse, R72 ;  /* 0x00000048691a7221 */ /* 0x040fe20000010100 */
[----:B------:R-:W-:Y:S01]  /*3670*/  FADD.FTZ R72, -R105, R78 ;  /* 0x0000004e69487221 */ /* 0x000fe20000010100 */
[C---:B--2---:R-:W-:Y:S01]  /*3680*/  FMUL.FTZ R18, R96.reuse, R18 ;  /* 0x0000001260127220 */ /* 0x044fe20000410000 */
[C---:B------:R-:W-:Y:S01]  /*3690*/  FMUL.FTZ R19, R96.reuse, R19 ;  /* 0x0000001360137220 */ /* 0x040fe20000410000 */
[----:B------:R-:W-:Y:S01]  /*36a0*/  FMUL.FTZ R67, R96, R67 ;  /* 0x0000004360437220 */ /* 0x000fe20000410000 */
[----:B------:R0:W-:Y:S01]  /*36b0*/  @!P3 STG.E desc[UR6][R122.64], R96 ;  /* 0x000000607a00b986 */ /* 0x0001e2000c101906 */
[----:B------:R-:W-:Y:S01]  /*36c0*/  FFMA.FTZ R16, R18, R17, R16 ;  /* 0x0000001112107223 */ /* 0x000fe20000010010 */
[----:B------:R-:W-:-:S02]  /*36d0*/  HADD2.F32 R18, -RZ, R56.H0_H0 ;  /* 0x20000038ff127230 */ /* 0x000fc40000004100 */
[----:B------:R-:W-:Y:S01]  /*36e0*/  FADD.FTZ R78, -R105, R91 ;  /* 0x0000005b694e7221 */ /* 0x000fe20000010100 */
[----:B------:R-:W-:Y:S02]  /*36f0*/  HADD2.F32 R17, -RZ, R112.H0_H0 ;  /* 0x20000070ff117230 */ /* 0x000fe40000004100 */
[C---:B------:R-:W-:Y:S01]  /*3700*/  FMUL.FTZ R108, R96.reuse, R108 ;  /* 0x0000006c606c7220 */ /* 0x040fe20000410000 */
[----:B------:R-:W-:Y:S02]  /*3710*/  HADD2.F32 R91, -RZ, R59.H0_H0 ;  /* 0x2000003bff5b7230 */ /* 0x000fe40000004100 */
[C---:B------:R-:W-:Y:S01]  /*3720*/  FMUL.FTZ R26, R96.reuse, R26 ;  /* 0x0000001a601a7220 */ /* 0x040fe20000410000 */
[C---:B------:R-:W-:Y:S01]  /*3730*/  FMUL.FTZ R78, R96.reuse, R78 ;  /* 0x0000004e604e7220 */ /* 0x040fe20000410000 */
[----:B------:R-:W-:Y:S01]  /*3740*/  FFMA.FTZ R17, R19, R18, R17 ;  /* 0x0000001213117223 */ /* 0x000fe20000010011 */
[----:B------:R-:W-:Y:S02]  /*3750*/  HADD2.F32 R19, -RZ, R55.H1_H1 ;  /* 0x30000037ff137230 */ /* 0x000fe40000004100 */
[----:B------:R-:W-:Y:S01]  /*3760*/  FMUL.FTZ R72, R96, R72 ;  /* 0x0000004860487220 */ /* 0x000fe20000410000 */
[----:B------:R-:W-:-:S05]  /*3770*/  HADD2.F32 R18, -RZ, R53.H0_H0 ;  /* 0x20000035ff127230 */ /* 0x000fca0000004100 */
[----:B------:R-:W-:Y:S01]  /*3780*/  FFMA.FTZ R18, R67, R19, R18 ;  /* 0x0000001343127223 */ /* 0x000fe20000010012 */
[----:B------:R-:W-:Y:S01]  /*3790*/  FADD.FTZ R67, -R105, R22 ;  /* 0x0000001669437221 */ /* 0x000fe20000010100 */
[----:B------:R-:W-:Y:S02]  /*37a0*/  HADD2.F32 R22, -RZ, R56.H1_H1 ;  /* 0x30000038ff167230 */ /* 0x000fe40000004100 */
[----:B------:R-:W-:Y:S02]  /*37b0*/  HADD2.F32 R19, -RZ, R112.H1_H1 ;  /* 0x30000070ff137230 */ /* 0x000fe40000004100 */
[----:B------:R-:W-:Y:S01]  /*37c0*/  FMUL.FTZ R67, R96, R67 ;  /* 0x0000004360437220 */ /* 0x000fe20000410000 */
[----:B0-----:R-:W-:-:S04]  /*37d0*/  IMAD.WIDE.U32 R122, R21, 0x10, R30 ;  /* 0x00000010157a7825 */ /* 0x001fc800078e001e */
[----:B------:R-:W-:Y:S01]  /*37e0*/  FFMA.FTZ R19, R67, R22, R19 ;  /* 0x0000001643137223 */ /* 0x000fe20000010013 */
[C---:B------:R-:W-:Y:S01]  /*37f0*/  FADD.FTZ R22, -R105.reuse, R24 ;  /* 0x0000001869167221 */ /* 0x040fe20000010100 */
[----:B------:R-:W-:Y:S02]  /*3800*/  HADD2.F32 R21, -RZ, R57.H1_H1 ;  /* 0x30000039ff157230 */ /* 0x000fe40000004100 */
[C---:B------:R-:W-:Y:S01]  /*3810*/  FADD.FTZ R24, -R105.reuse, R27 ;  /* 0x0000001b69187221 */ /* 0x040fe20000010100 */
[C---:B------:R-:W-:Y:S01]  /*3820*/  FADD.FTZ R67, -R105.reuse, R71 ;  /* 0x0000004769437221 */ /* 0x040fe20000010100 */
[----:B------:R0:W-:Y:S01]  /*3830*/  STG.E.128 desc[UR6][R122.64], R16 ;  /* 0x000000107a007986 */ /* 0x0001e2000c101d06 */
[C---:B------:R-:W-:Y:S01]  /*3840*/  FMUL.FTZ R22, R96.reuse, R22 ;  /* 0x0000001660167220 */ /* 0x040fe20000410000 */
[----:B------:R-:W-:Y:S01]  /*3850*/  FMUL.FTZ R24, R96, R24 ;  /* 0x0000001860187220 */ /* 0x000fe20000410000 */
[----:B------:R-:W-:Y:S01]  /*3860*/  FADD.FTZ R27, -R105, R69 ;  /* 0x00000045691b7221 */ /* 0x000fe20000010100 */
[----:B------:R-:W-:-:S04]  /*3870*/  IMAD.WIDE.U32 R124, R32, 0x10, R30 ;  /* 0x00000010207c7825 */ /* 0x000fc800078e001e */
[C---:B------:R-:W-:Y:S01]  /*3880*/  FADD.FTZ R69, -R105.reuse, R81 ;  /* 0x0000005169457221 */ /* 0x040fe20000010100 */
[C---:B------:R-:W-:Y:S01]  /*3890*/  FADD.FTZ R71, -R105.reuse, R79 ;  /* 0x0000004f69477221 */ /* 0x040fe20000010100 */
[C---:B------:R-:W-:Y:S01]  /*38a0*/  FADD.FTZ R79, -R105.reuse, R90 ;  /* 0x0000005a694f7221 */ /* 0x040fe20000010100 */
[C---:B------:R-:W-:Y:S01]  /*38b0*/  FADD.FTZ R90, -R105.reuse, R99 ;  /* 0x00000063695a7221 */ /* 0x040fe20000010100 */
[C---:B------:R-:W-:Y:S01]  /*38c0*/  FMUL.FTZ R69, R96.reuse, R69 ;  /* 0x0000004560457220 */ /* 0x040fe20000410000 */
[C---:B------:R-:W-:Y:S01]  /*38d0*/  FADD.FTZ R81, -R105.reuse, R88 ;  /* 0x0000005869517221 */ /* 0x040fe20000010100 */
[C---:B------:R-:W-:Y:S01]  /*38e0*/  FMUL.FTZ R79, R96.reuse, R79 ;  /* 0x0000004f604f7220 */ /* 0x040fe20000410000 */
[----:B------:R-:W-:Y:S01]  /*38f0*/  FADD.FTZ R88, -R105, R97 ;  /* 0x0000006169587221 */ /* 0x000fe20000010100 */
[C---:B------:R-:W-:Y:S01]  /*3900*/  FMUL.FTZ R71, R96.reuse, R71 ;  /* 0x0000004760477220 */ /* 0x040fe20000410000 */
[----:B------:R-:W-:Y:S01]  /*3910*/  FMUL.FTZ R81, R96, R81 ;  /* 0x0000005160517220 */ /* 0x000fe20000410000 */
[----:B------:R-:W-:-:S02]  /*3920*/  HADD2.F32 R32, -RZ, R109.H0_H0 ;  /* 0x2000006dff207230 */ /* 0x000fc40000004100 */
[C---:B------:R-:W-:Y:S01]  /*3930*/  FMUL.FTZ R88, R96.reuse, R88 ;  /* 0x0000005860587220 */ /* 0x040fe20000410000 */
[C---:B0-----:R-:W-:Y:S01]  /*3940*/  FADD.FTZ R18, -R105.reuse, R35 ;  /* 0x0000002369127221 */ /* 0x041fe20000010100 */
[----:B------:R-:W-:Y:S02]  /*3950*/  HADD2.F32 R17, -RZ, R57.H0_H0 ;  /* 0x20000039ff117230 */ /* 0x000fe40000004100 */
[C---:B------:R-:W-:Y:S01]  /*3960*/  FADD.FTZ R19, -R105.reuse, R34 ;  /* 0x0000002269137221 */ /* 0x040fe20000010100 */
[----:B------:R-:W-:Y:S02]  /*3970*/  HADD2.F32 R16, -RZ, R50.H0_H0 ;  /* 0x20000032ff107230 */ /* 0x000fe40000004100 */
[C---:B------:R-:W-:Y:S01]  /*3980*/  FMUL.FTZ R18, R96.reuse, R18 ;  /* 0x0000001260127220 */ /* 0x040fe20000410000 */
[C---:B------:R-:W-:Y:S01]  /*3990*/  FADD.FTZ R34, -R105.reuse, R73 ;  /* 0x0000004969227221 */ /* 0x040fe20000010100 */
[----:B------:R-:W-:Y:S01]  /*39a0*/  FMUL.FTZ R19, R96, R19 ;  /* 0x0000001360137220 */ /* 0x000fe20000410000 */
[----:B------:R-:W-:Y:S01]  /*39b0*/  FADD.FTZ R73, -R105, R86 ;  /* 0x0000005669497221 */ /* 0x000fe20000010100 */
[----:B------:R-:W-:Y:S01]  /*39c0*/  FFMA.FTZ R16, R18, R17, R16 ;  /* 0x0000001112107223 */ /* 0x000fe20000010010 */
[----:B------:R-:W-:-:S02]  /*39d0*/  HADD2.F32 R18, -RZ, R58.H0_H0 ;  /* 0x2000003aff127230 */ /* 0x000fc40000004100 */
[C---:B------:R-:W-:Y:S01]  /*39e0*/  FADD.FTZ R86, -R105.reuse, R92 ;  /* 0x0000005c69567221 */ /* 0x040fe20000010100 */
[----:B------:R-:W-:Y:S02]  /*39f0*/  HADD2.F32 R17, -RZ, R113.H0_H0 ;  /* 0x20000071ff117230 */ /* 0x000fe40000004100 */
[----:B------:R-:W-:Y:S01]  /*3a00*/  FADD.FTZ R35, -R105, R76 ;  /* 0x0000004c69237221 */ /* 0x000fe20000010100 */
[----:B------:R-:W-:-:S04]  /*3a10*/  IMAD.WIDE.U32 R122, R28, 0x10, R30 ;  /* 0x000000101c7a7825 */ /* 0x000fc800078e001e */
[C---:B------:R-:W-:Y:S01]  /*3a20*/  FADD.FTZ R76, -R105.reuse, R83 ;  /* 0x00000053694c7221 */ /* 0x040fe20000010100 */
[----:B------:R-:W-:Y:S01]  /*3a30*/  FADD.FTZ R83, -R105, R95 ;  /* 0x0000005f69537221 */ /* 0x000fe20000010100 */
[----:B------:R-:W-:Y:S01]  /*3a40*/  FFMA.FTZ R17, R19, R18, R17 ;  /* 0x0000001213117223 */ /* 0x000fe20000010011 */
[----:B------:R-:W-:Y:S02]  /*3a50*/  HADD2.F32 R18, -RZ, R51.H0_H0 ;  /* 0x20000033ff127230 */ /* 0x000fe40000004100 */
[C---:B------:R-:W-:Y:S01]  /*3a60*/  FADD.FTZ R19, -R105.reuse, R23 ;  /* 0x0000001769137221 */ /* 0x040fe20000010100 */
[----:B------:R-:W-:Y:S01]  /*3a70*/  FADD.FTZ R23, -R105, R70 ;  /* 0x0000004669177221 */ /* 0x000fe20000010100 */
[----:B------:R-:W-:Y:S01]  /*3a80*/  FMUL.FTZ R35, R96, R35 ;  /* 0x0000002360237220 */ /* 0x000fe20000410000 */
[----:B------:R-:W-:-:S04]  /*3a90*/  IMAD.WIDE.U32 R28, R29, 0x10, R30 ;  /* 0x000000101d1c7825 */ /* 0x000fc800078e001e */
[----:B------:R-:W-:Y:S01]  /*3aa0*/  FFMA.FTZ R18, R22, R21, R18 ;  /* 0x0000001516127223 */ /* 0x000fe20000010012 */
[C---:B------:R-:W-:Y:S01]  /*3ab0*/  FMUL.FTZ R22, R96.reuse, R19 ;  /* 0x0000001360167220 */ /* 0x040fe20000410000 */
[C---:B------:R-:W-:Y:S01]  /*3ac0*/  FADD.FTZ R70, -R105.reuse, R80 ;  /* 0x0000005069467221 */ /* 0x040fe20000010100 */
[----:B------:R-:W-:Y:S02]  /*3ad0*/  HADD2.F32 R21, -RZ, R58.H1_H1 ;  /* 0x3000003aff157230 */ /* 0x000fe40000004100 */
[C---:B------:R-:W-:Y:S01]  /*3ae0*/  FADD.FTZ R80, -R105.reuse, R89 ;  /* 0x0000005969507221 */ /* 0x040fe20000010100 */
[----:B------:R-:W-:Y:S02]  /*3af0*/  HADD2.F32 R19, -RZ, R113.H1_H1 ;  /* 0x30000071ff137230 */ /* 0x000fe40000004100 */
[C---:B------:R-:W-:Y:S01]  /*3b00*/  FMUL.FTZ R70, R96.reuse, R70 ;  /* 0x0000004660467220 */ /* 0x040fe20000410000 */
[C---:B------:R-:W-:Y:S01]  /*3b10*/  FADD.FTZ R89, -R105.reuse, R98 ;  /* 0x0000006269597221 */ /* 0x040fe20000010100 */
[C---:B------:R-:W-:Y:S01]  /*3b20*/  FMUL.FTZ R73, R96.reuse, R73 ;  /* 0x0000004960497220 */ /* 0x040fe20000410000 */
[----:B------:R-:W-:Y:S01]  /*3b30*/  FMUL.FTZ R80, R96, R80 ;  /* 0x0000005060507220 */ /* 0x000fe20000410000 */
[----:B------:R-:W-:Y:S01]  /*3b40*/  FFMA.FTZ R19, R22, R21, R19 ;  /* 0x0000001516137223 */ /* 0x000fe20000010013 */
[C---:B------:R-:W-:Y:S01]  /*3b50*/  FADD.FTZ R22, -R105.reuse, R33 ;  /* 0x0000002169167221 */ /* 0x040fe20000010100 */
[C---:B------:R-:W-:Y:S01]  /*3b60*/  FADD.FTZ R33, -R105.reuse, R74 ;  /* 0x0000004a69217221 */ /* 0x040fe20000010100 */
[C---:B------:R-:W-:Y:S01]  /*3b70*/  FADD.FTZ R74, -R105.reuse, R85 ;  /* 0x00000055694a7221 */ /* 0x040fe20000010100 */
[----:B------:R-:W-:Y:S01]  /*3b80*/  FADD.FTZ R85, -R105, R93 ;  /* 0x0000005d69557221 */ /* 0x000fe20000010100 */
[----:B------:R-:W-:-:S04]  /*3b90*/  IMAD.WIDE.U32 R92, R20, 0x10, R30 ;  /* 0x00000010145c7825 */ /* 0x000fc800078e001e */
[C---:B------:R-:W-:Y:S01]  /*3ba0*/  FMUL.FTZ R22, R96.reuse, R22 ;  /* 0x0000001660167220 */ /* 0x040fe20000410000 */
[C---:B------:R-:W-:Y:S01]  /*3bb0*/  FADD.FTZ R21, -R105.reuse, R25 ;  /* 0x0000001969157221 */ /* 0x040fe20000010100 */
[C---:B------:R-:W-:Y:S01]  /*3bc0*/  FADD.FTZ R25, -R105.reuse, R75 ;  /* 0x0000004b69197221 */ /* 0x040fe20000010100 */
[----:B------:R-:W-:Y:S01]  /*3bd0*/  HADD2.F32 R20, -RZ, R60.H0_H0 ;  /* 0x2000003cff147230 */ /* 0x000fe20000004100 */
[----:B------:R0:W-:Y:S01]  /*3be0*/  STG.E.128 desc[UR6][R92.64], R16 ;  /* 0x000000105c007986 */ /* 0x0001e2000c101d06 */
[C---:B------:R-:W-:Y:S01]  /*3bf0*/  FADD.FTZ R75, -R105.reuse, R84 ;  /* 0x00000054694b7221 */ /* 0x040fe20000010100 */
[C---:B------:R-:W-:Y:S01]  /*3c00*/  FADD.FTZ R84, -R105.reuse, R94 ;  /* 0x0000005e69547221 */ /* 0x040fe20000010100 */
[C---:B------:R-:W-:Y:S01]  /*3c10*/  FMUL.FTZ R25, R96.reuse, R25 ;  /* 0x0000001960197220 */ /* 0x040fe20000410000 */
[C---:B------:R-:W-:Y:S01]  /*3c20*/  FMUL.FTZ R94, R96.reuse, R33 ;  /* 0x00000021605e7220 */ /* 0x040fe20000410000 */
        /* <DEDUP_REMOVED lines=11> */
[C---:B0-----:R-:W-:Y:S01]  /*3ce0*/  FMUL.FTZ R93, R96.reuse, R21 ;  /* 0x00000015605d7220 */ /* 0x041fe20000410000 */
[----:B------:R-:W-:Y:S02]  /*3cf0*/  HADD2.F32 R16, -RZ, R48.H0_H0 ;  /* 0x20000030ff107230 */ /* 0x000fe40000004100 */
[----:B------:R-:W-:Y:S01]  /*3d00*/  FMUL.FTZ R21, R96, R67 ;  /* 0x0000004360157220 */ /* 0x000fe20000410000 */
[----:B------:R-:W-:Y:S02]  /*3d10*/  HADD2.F32 R17, -RZ, R114.H0_H0 ;  /* 0x20000072ff117230 */ /* 0x000fe40000004100 */
[----:B------:R-:W-:Y:S02]  /*3d20*/  HADD2.F32 R19, -RZ, R59.H1_H1 ;  /* 0x3000003bff137230 */ /* 0x000fe40000004100 */
[----:B------:R-:W-:Y:S01]  /*3d30*/  FFMA.FTZ R16, R22, R91, R16 ;  /* 0x0000005b16107223 */ /* 0x000fe20000010010 */
[----:B------:R-:W-:Y:S02]  /*3d40*/  HADD2.F32 R18, -RZ, R49.H0_H0 ;  /* 0x20000031ff127230 */ /* 0x000fe40000004100 */
[----:B------:R-:W-:Y:S01]  /*3d50*/  FFMA.FTZ R17, R24, R20, R17 ;  /* 0x0000001418117223 */ /* 0x000fe20000010011 */
[----:B------:R-:W-:-:S02]  /*3d60*/  HADD2.F32 R92, -RZ, R60.H1_H1 ;  /* 0x3000003cff5c7230 */ /* 0x000fc40000004100 */
[----:B------:R-:W-:Y:S02]  /*3d70*/  HADD2.F32 R91, -RZ, R61.H0_H0 ;  /* 0x2000003dff5b7230 */ /* 0x000fe40000004100 */
[----:B------:R-:W-:Y:S01]  /*3d80*/  FFMA.FTZ R18, R108, R19, R18 ;  /* 0x000000136c127223 */ /* 0x000fe20000010012 */
[----:B------:R-:W-:Y:S02]  /*3d90*/  HADD2.F32 R19, -RZ, R114.H1_H1 ;  /* 0x30000072ff137230 */ /* 0x000fe40000004100 */
[----:B------:R-:W-:Y:S02]  /*3da0*/  HADD2.F32 R20, -RZ, R46.H0_H0 ;  /* 0x2000002eff147230 */ /* 0x000fe40000004100 */
        /* <DEDUP_REMOVED lines=8> */
[----:B------:R-:W-:Y:S02]  /*3e30*/  HADD2.F32 R22, -RZ, R47.H0_H0 ;  /* 0x2000002fff167230 */ /* 0x000fe40000004100 */
[----:B------:R-:W-:Y:S01]  /*3e40*/  FMUL.FTZ R23, R96, R27 ;  /* 0x0000001b60177220 */ /* 0x000fe20000410000 */
[----:B------:R-:W-:Y:S01]  /*3e50*/  HADD2.F32 R67, -RZ, R115.H1_H1 ;  /* 0x30000073ff437230 */ /* 0x000fe20000004100 */
[----:B------:R0:W-:Y:S01]  /*3e60*/  STG.E.128 desc[UR6][R122.64], R16 ;  /* 0x000000107a007986 */ /* 0x0001e2000c101d06 */
        /* <DEDUP_REMOVED lines=8> */
[----:B------:R-:W-:Y:S01]  /*3ef0*/  HADD2.F32 R67, -RZ, R63.H1_H1 ;  /* 0x3000003fff437230 */ /* 0x000fe20000004100 */
[----:B------:R1:W-:Y:S01]  /*3f00*/  STG.E.128 desc[UR6][R28.64], R20 ;  /* 0x000000141c007986 */ /* 0x0003e2000c101d06 */
[----:B------:R-:W-:-:S02]  /*3f10*/  HADD2.F32 R26, -RZ, R45.H0_H0 ;  /* 0x2000002dff1a7230 */ /* 0x000fc40000004100 */
[----:B------:R-:W-:Y:S01]  /*3f20*/  FFMA.FTZ R25, R25, R92, R91 ;  /* 0x0000005c19197223 */ /* 0x000fe2000001005b */
[----:B------:R-:W-:Y:S02]  /*3f30*/  HADD2.F32 R35, -RZ, R64.H1_H1 ;  /* 0x30000040ff237230 */ /* 0x000fe40000004100 */
[----:B------:R-:W-:Y:S01]  /*3f40*/  FMUL.FTZ R34, R96, R90 ;  /* 0x0000005a60227220 */ /* 0x000fe20000410000 */
[----:B------:R-:W-:Y:S02]  /*3f50*/  HADD2.F32 R27, -RZ, R116.H1_H1 ;  /* 0x30000074ff1b7230 */ /* 0x000fe40000004100 */
[----:B------:R-:W-:Y:S01]  /*3f60*/  FFMA.FTZ R26, R94, R67, R26 ;  /* 0x000000435e1a7223 */ /* 0x000fe2000001001a */
[----:B------:R-:W-:-:S04]  /*3f70*/  IMAD.WIDE.U32 R90, R66, 0x10, R30 ;  /* 0x00000010425a7825 */ /* 0x000fc800078e001e */
[----:B------:R-:W-:Y:S01]  /*3f80*/  FFMA.FTZ R27, R93, R35, R27 ;  /* 0x000000235d1b7223 */ /* 0x000fe2000001001b */
[----:B0-----:R-:W-:Y:S02]  /*3f90*/  HADD2.F32 R16, -RZ, R42.H0_H0 ;  /* 0x2000002aff107230 */ /* 0x001fe40000004100 */
[----:B------:R-:W-:Y:S02]  /*3fa0*/  HADD2.F32 R17, -RZ, R117.H0_H0 ;  /* 0x20000075ff117230 */ /* 0x000fe40000004100 */
[----:B------:R0:W-:Y:S01]  /*3fb0*/  STG.E.128 desc[UR6][R124.64], R24 ;  /* 0x000000187c007986 */ /* 0x0001e2000c101d06 */
[----:B------:R-:W-:Y:S02]  /*3fc0*/  HADD2.F32 R67, -RZ, R104.H1_H1 ;  /* 0x30000068ff437230 */ /* 0x000fe40000004100 */
[----:B-1----:R-:W-:Y:S02]  /*3fd0*/  HADD2.F32 R21, -RZ, R102.H0_H0 ;  /* 0x20000066ff157230 */ /* 0x002fe40000004100 */
[----:B------:R-:W-:-:S02]  /*3fe0*/  HADD2.F32 R20, -RZ, R40.H0_H0 ;  /* 0x20000028ff147230 */ /* 0x000fc40000004100 */
[----:B------:R-:W-:Y:S02]  /*3ff0*/  HADD2.F32 R66, -RZ, R106.H1_H1 ;  /* 0x3000006aff427230 */ /* 0x000fe40000004100 */
[----:B------:R-:W-:Y:S02]  /*4000*/  HADD2.F32 R23, -RZ, R65.H1_H1 ;  /* 0x30000041ff177230 */ /* 0x000fe40000004100 */
[----:B------:R-:W-:Y:S01]  /*4010*/  FFMA.FTZ R20, R73, R21, R20 ;  /* 0x0000001549147223 */ /* 0x000fe20000010014 */
[----:B------:R-:W-:Y:S02]  /*4020*/  HADD2.F32 R18, -RZ, R43.H0_H0 ;  /* 0x2000002bff127230 */ /* 0x000fe40000004100 */
[----:B------:R-:W-:Y:S02]  /*4030*/  HADD2.F32 R22, -RZ, R101.H1_H1 ;  /* 0x30000065ff167230 */ /* 0x000fe40000004100 */
[----:B------:R-:W-:Y:S02]  /*4040*/  HADD2.F32 R19, -RZ, R117.H1_H1 ;  /* 0x30000075ff137230 */ /* 0x000fe40000004100 */
[----:B------:R-:W-:Y:S01]  /*4050*/  FFMA.FTZ R18, R71, R23, R18 ;  /* 0x0000001747127223 */ /* 0x000fe20000010012 */
[----:B------:R-:W-:-:S04]  /*4060*/  IMAD.WIDE.U32 R92, R68, 0x10, R30 ;  /* 0x00000010445c7825 */ /* 0x000fc800078e001e */
[----:B------:R-:W-:Y:S01]  /*4070*/  FFMA.FTZ R19, R72, R22, R19 ;  /* 0x0000001648137223 */ /* 0x000fe20000010013 */
[----:B0-----:R-:W-:Y:S02]  /*4080*/  HADD2.F32 R25, -RZ, R65.H0_H0 ;  /* 0x20000041ff197230 */ /* 0x001fe40000004100 */
[----:B------:R-:W-:Y:S02]  /*4090*/  HADD2.F32 R24, -RZ, R101.H0_H0 ;  /* 0x20000065ff187230 */ /* 0x000fe40000004100 */
[----:B------:R-:W-:Y:S02]  /*40a0*/  HADD2.F32 R27, -RZ, R104.H0_H0 ;  /* 0x20000068ff1b7230 */ /* 0x000fe40000004100 */
[----:B------:R-:W-:Y:S01]  /*40b0*/  FFMA.FTZ R16, R69, R25, R16 ;  /* 0x0000001945107223 */ /* 0x000fe20000010010 */
[----:B------:R-:W-:Y:S02]  /*40c0*/  HADD2.F32 R26, -RZ, R106.H0_H0 ;  /* 0x2000006aff1a7230 */ /* 0x000fe40000004100 */
[----:B------:R-:W-:Y:S01]  /*40d0*/  FFMA.FTZ R17, R70, R24, R17 ;  /* 0x0000001846117223 */ /* 0x000fe20000010011 */
[----:B------:R-:W-:-:S02]  /*40e0*/  HADD2.F32 R24, -RZ, R38.H0_H0 ;  /* 0x20000026ff187230 */ /* 0x000fc40000004100 */
[----:B------:R-:W-:Y:S02]  /*40f0*/  HADD2.F32 R25, -RZ, R119.H0_H0 ;  /* 0x20000077ff197230 */ /* 0x000fe40000004100 */
[----:B------:R-:W-:-:S04]  /*4100*/  IMAD.WIDE.U32 R94, R77, 0x10, R30 ;  /* 0x000000104d5e7825 */ /* 0x000fc800078e001e */
[----:B------:R-:W-:Y:S01]  /*4110*/  FFMA.FTZ R24, R78, R27, R24 ;  /* 0x0000001b4e187223 */ /* 0x000fe20000010018 */
[----:B------:R0:W-:Y:S01]  /*4120*/  STG.E.128 desc[UR6][R90.64], R16 ;  /* 0x000000105a007986 */ /* 0x0001e2000c101d06 */
[----:B------:R-:W-:Y:S01]  /*4130*/  FFMA.FTZ R25, R79, R26, R25 ;  /* 0x0000001a4f197223 */ /* 0x000fe20000010019 */
[----:B------:R-:W-:Y:S02]  /*4140*/  HADD2.F32 R26, -RZ, R39.H0_H0 ;  /* 0x20000027ff1a7230 */ /* 0x000fe40000004100 */
[----:B------:R-:W-:Y:S02]  /*4150*/  HADD2.F32 R27, -RZ, R119.H1_H1 ;  /* 0x30000077ff1b7230 */ /* 0x000fe40000004100 */
[----:B------:R-:W-:-:S04]  /*4160*/  IMAD.WIDE.U32 R96, R82, 0x10, R30 ;  /* 0x0000001052607825 */ /* 0x000fc800078e001e */
[----:B------:R-:W-:Y:S01]  /*4170*/  FFMA.FTZ R26, R80, R67, R26 ;  /* 0x00000043501a7223 */ /* 0x000fe2000001001a */
[----:B------:R-:W-:Y:S01]  /*4180*/  FFMA.FTZ R27, R81, R66, R27 ;  /* 0x00000042511b7223 */ /* 0x000fe2000001001b */
[----:B------:R-:W-:Y:S01]  /*4190*/  HADD2.F32 R30, -RZ, R103.H0_H0 ;  /* 0x20000067ff1e7230 */ /* 0x000fe20000004100 */
[----:B------:R-:W1:Y:S01]  /*41a0*/  LDC.64 R66, c[0x0][0x380] ;  /* 0x0000e000ff427b82 */ /* 0x000e620000000a00 */
[----:B------:R-:W-:Y:S02]  /*41b0*/  HADD2.F32 R21, -RZ, R118.H0_H0 ;  /* 0x20000076ff157230 */ /* 0x000fe40000004100 */
[----:B------:R-:W-:Y:S02]  /*41c0*/  HADD2.F32 R29, -RZ, R102.H1_H1 ;  /* 0x30000066ff1d7230 */ /* 0x000fe40000004100 */
[----:B------:R-:W-:Y:S02]  /*41d0*/  HADD2.F32 R22, -RZ, R41.H0_H0 ;  /* 0x20000029ff167230 */ /* 0x000fe40000004100 */
[----:B------:R-:W-:Y:S01]  /*41e0*/  FFMA.FTZ R21, R74, R30, R21 ;  /* 0x0000001e4a157223 */ /* 0x000fe20000010015 */
[----:B------:R-:W-:-:S02]  /*41f0*/  HADD2.F32 R28, -RZ, R103.H1_H1 ;  /* 0x30000067ff1c7230 */ /* 0x000fc40000004100 */
[----:B------:R-:W-:Y:S02]  /*4200*/  HADD2.F32 R23, -RZ, R118.H1_H1 ;  /* 0x30000076ff177230 */ /* 0x000fe40000004100 */
[----:B------:R-:W-:Y:S01]  /*4210*/  FFMA.FTZ R22, R75, R29, R22 ;  /* 0x0000001d4b167223 */ /* 0x000fe20000010016 */
[----:B------:R-:W-:Y:S02]  /*4220*/  HADD2.F32 R31, -RZ, R107.H1_H1 ;  /* 0x3000006bff1f7230 */ /* 0x000fe40000004100 */
[----:B------:R-:W-:Y:S02]  /*4230*/  HADD2.F32 R30, -RZ, R37.H0_H0 ;  /* 0x20000025ff1e7230 */ /* 0x000fe40000004100 */
[----:B------:R-:W-:Y:S01]  /*4240*/  FFMA.FTZ R23, R76, R28, R23 ;  /* 0x0000001c4c177223 */ /* 0x000fe20000010017 */
[----:B------:R-:W-:Y:S02]  /*4250*/  HADD2.F32 R35, -RZ, R107.H0_H0 ;  /* 0x2000006bff237230 */ /* 0x000fe40000004100 */
[----:B------:R-:W-:-:S02]  /*4260*/  HADD2.F32 R28, -RZ, R36.H0_H0 ;  /* 0x20000024ff1c7230 */ /* 0x000fc40000004100 */
[----:B------:R-:W-:Y:S01]  /*4270*/  FFMA.FTZ R30, R85, R31, R30 ;  /* 0x0000001f551e7223 */ /* 0x000fe2000001001e */
[--C-:B------:R-:W-:Y:S01]  /*4280*/  HADD2.F32 R29, -RZ, R120.reuse.H0_H0 ;  /* 0x20000078ff1d7230 */ /* 0x100fe20000004100 */
[----:B------:R0:W-:Y:S01]  /*4290*/  STG.E.128 desc[UR6][R92.64], R20 ;  /* 0x000000145c007986 */ /* 0x0001e2000c101d06 */
[----:B------:R-:W-:Y:S02]  /*42a0*/  HADD2.F32 R74, -RZ, R109.H1_H1 ;  /* 0x3000006dff4a7230 */ /* 0x000fe40000004100 */
[----:B------:R-:W-:Y:S01]  /*42b0*/  FFMA.FTZ R28, R83, R35, R28 ;  /* 0x00000023531c7223 */ /* 0x000fe2000001001c */
[----:B------:R-:W-:Y:S02]  /*42c0*/  HADD2.F32 R31, -RZ, R120.H1_H1 ;  /* 0x30000078ff1f7230 */ /* 0x000fe40000004100 */
[----:B------:R-:W-:Y:S01]  /*42d0*/  FFMA.FTZ R29, R84, R32, R29 ;  /* 0x00000020541d7223 */ /* 0x000fe2000001001d */
[----:B------:R-:W-:Y:S01]  /*42e0*/  HADD2.F32 R73, -RZ, R110.H0_H0 ;  /* 0x2000006eff497230 */ /* 0x000fe20000004100 */
[----:B------:R0:W-:Y:S01]  /*42f0*/  STG.E.128 desc[UR6][R94.64], R24 ;  /* 0x000000185e007986 */ /* 0x0001e2000c101d06 */
[----:B------:R-:W-:-:S02]  /*4300*/  HADD2.F32 R32, -RZ, R2.H0_H0 ;  /* 0x20000002ff207230 */ /* 0x000fc40000004100 */
[----:B------:R-:W-:Y:S01]  /*4310*/  FFMA.FTZ R31, R86, R74, R31 ;  /* 0x0000004a561f7223 */ /* 0x000fe2000001001f */
[----:B------:R-:W-:Y:S01]  /*4320*/  HADD2.F32 R72, -RZ, R111.H0_H0 ;  /* 0x2000006fff487230 */ /* 0x000fe20000004100 */
[----:B-1----:R-:W-:Y:S01]  /*4330*/  IADD3 R54, PT, PT, R54, R66, RZ ;  /* 0x0000004236367210 */ /* 0x002fe20007ffe0ff */
[----:B------:R-:W-:Y:S02]  /*4340*/  HADD2.F32 R71, -RZ, R121.H0_H0 ;  /* 0x20000079ff477230 */ /* 0x000fe40000004100 */
[----:B------:R-:W-:Y:S01]  /*4350*/  FFMA.FTZ R32, R88, R73, R32 ;  /* 0x0000004958207223 */ /* 0x000fe20000010020 */
[----:B------:R-:W-:Y:S01]  /*4360*/  HADD2.F32 R69, -RZ, R110.H1_H1 ;  /* 0x3000006eff457230 */ /* 0x000fe20000004100 */
[----:B------:R0:W-:Y:S01]  /*4370*/  STG.E.128 desc[UR6][R96.64], R28 ;  /* 0x0000001c60007986 */ /* 0x0001e2000c101d06 */
[----:B------:R-:W-:Y:S02]  /*4380*/  HADD2.F32 R70, -RZ, R3.H0_H0 ;  /* 0x20000003ff467230 */ /* 0x000fe40000004100 */
[----:B------:R-:W-:Y:S01]  /*4390*/  FFMA.FTZ R33, R33, R72, R71 ;  /* 0x0000004821217223 */ /* 0x000fe20000010047 */
[----:B------:R-:W-:Y:S01]  /*43a0*/  HADD2.F32 R35, -RZ, R111.H1_H1 ;  /* 0x3000006fff237230 */ /* 0x000fe20000004100 */
[----:B------:R-:W-:Y:S01]  /*43b0*/  ISETP.GE.AND P2, PT, R54, R67, PT ;  /* 0x000000433600720c */ /* 0x000fe20003f46270 */
[----:B------:R-:W-:-:S02]  /*43c0*/  HADD2.F32 R68, -RZ, R121.H1_H1 ;  /* 0x30000079ff447230 */ /* 0x000fc40000004100 */
[----:B------:R-:W-:-:S03]  /*43d0*/  FFMA.FTZ R34, R34, R69, R70 ;  /* 0x0000004522227223 */ /* 0x000fc60000010046 */
[----:B------:R-:W-:-:S05]  /*43e0*/  FFMA.FTZ R35, R105, R35, R68 ;  /* 0x0000002369237223 */ /* 0x000fca0000010044 */
[----:B------:R0:W-:Y:S02]  /*43f0*/  STG.E.128 desc[UR6][R98.64], R32 ;  /* 0x0000002062007986 */ /* 0x0001e4000c101d06 */
[----:B------:R-:W-:Y:S05]  /*4400*/  @!P2 BRA `(.L_x_17792) ;  /* 0xffffffc40080a947 */ /* 0x000fea000383ffff */
[----:B------:R-:W-:Y:S05]  /*4410*/  EXIT ;  /* 0x000000000000794d */ /* 0x000fea0003800000 */
.L_x_17793:
        /* <DEDUP_REMOVED lines=14> */
.L_x_22367:


//--------------------- .text._ZN10layer_norm31ln_parallel_residual_fwd_kernelINS_13Kernel_traitsI6__halfffffjLj5120ELj1ELj1ELj4ELj16ENS_18Kernel_traits_baseILj5120ES2_ffffjLj128EEEEELb1ELb0ELb0EEEvNS_9FwdParamsE --------------------------
	.section	.text._ZN10layer_norm31ln_parallel_residual_fwd_kernelINS_13Kernel_traitsI6__halfffffjLj5120ELj1ELj1ELj4ELj16ENS_18Kernel_traits_baseILj5120ES2_ffffjLj128EEEEELb1ELb0ELb0EEEvNS_9FwdParamsE,"ax",@progbits
	.align	128
        .global         _ZN10layer_norm31ln_parallel_residual_fwd_kernelINS_13Kernel_traitsI6__halfffffjLj5120ELj1ELj1ELj4ELj16ENS_18Kernel_traits_baseILj5120ES2_ffffjLj128EEEEELb1ELb0ELb0EEEvNS_9FwdParamsE
        .type           _ZN10layer_norm31ln_parallel_residual_fwd_kernelINS_13Kernel_traitsI6__halfffffjLj5120ELj1ELj1ELj4ELj16ENS_18Kernel_traits_baseILj5120ES2_ffffjLj128EEEEELb1ELb0ELb0EEEvNS_9FwdParamsE,@function
        .size           _ZN10layer_norm31ln_parallel_residual_fwd_kernelINS_13Kernel_traitsI6__halfffffjLj5120ELj1ELj1ELj4ELj16ENS_18Kernel_traits_baseILj5120ES2_ffffjLj128EEEEELb1ELb0ELb0EEEvNS_9FwdParamsE,(.L_x_22368 - _ZN10layer_norm31ln_parallel_residual_fwd_kernelINS_13Kernel_traitsI6__halfffffjLj5120ELj1ELj1ELj4ELj16ENS_18Kernel_traits_baseILj5120ES2_ffffjLj128EEEEELb1ELb0ELb0EEEvNS_9FwdParamsE)
        .other          _ZN10layer_norm31ln_parallel_residual_fwd_kernelINS_13Kernel_traitsI6__halfffffjLj5120ELj1ELj1ELj4ELj16ENS_18Kernel_traits_baseILj5120ES2_ffffjLj128EEEEELb1ELb0ELb0EEEvNS_9FwdParamsE,@"STO_CUDA_ENTRY STV_DEFAULT"
_ZN10layer_norm31ln_parallel_residual_fwd_kernelINS_13Kernel_traitsI6__halfffffjLj5120ELj1ELj1ELj4ELj16ENS_18Kernel_traits_baseILj5120ES2_ffffjLj128EEEEELb1ELb0ELb0EEEvNS_9FwdParamsE:
.text._ZN10layer_norm31ln_parallel_residual_fwd_kernelINS_13Kernel_traitsI6__halfffffjLj5120ELj1ELj1ELj4ELj16ENS_18Kernel_traits_baseILj5120ES2_ffffjLj128EEEEELb1ELb0ELb0EEEvNS_9FwdParamsE:
        /* <DEDUP_REMOVED lines=19> */
[----:B----4-:R-:W-:Y:S02]  /*0130*/  LOP3.LUT R4, R146, 0x1f, RZ, 0xc0, !PT ;  /* 0x0000001f92047812 */ /* 0x010fe400078ec0ff */
[----:B-----5:R-:W-:-:S04]  /*0140*/  SHF.R.S32.HI R6, RZ, 0x1f, R11 ;  /* 0x0000001fff067819 */ /* 0x020fc8000001140b */
[----:B------:R-:W0:Y:S01]  /*0150*/  LDC R109, c[0x0][0x360] ;  /* 0x0000d800ff6d7b82 */ /* 0x000e220000000800 */
[----:B------:R-:W-:Y:S01]  /*0160*/  LEA.HI R6, R6, R11, RZ, 0x2 ;  /* 0x0000000b06067211 */ /* 0x000fe200078f10ff */
[----:B0-----:R-:W-:Y:S01]  /*0170*/  IMAD R109, R109, UR18, R146 ;  /* 0x000000126d6d7c24 */ /* 0x001fe2000f8e0292 */
[----:B--2---:R-:W-:Y:S02]  /*0180*/  @P0 R2UR UR8, R2 ;  /* 0x00000000020802ca */ /* 0x004fe400000e0000 */
[----:B------:R-:W-:Y:S02]  /*0190*/  @P0 R2UR UR9, R3 ;  /* 0x00000000030902ca */ /* 0x000fe400000e0000 */
[----:B---3--:R-:W-:Y:S02]  /*01a0*/  @P0 IADD3 R114, P1, PT, R8, R5, RZ ;  /* 0x0000000508720210 */ /* 0x008fe40007f3e0ff */
[----:B------:R-:W-:Y:S02]  /*01b0*/  LOP3.LUT R5, R146, 0x60, RZ, 0xc0, !PT ;  /* 0x0000006092057812 */ /* 0x000fe400078ec0ff */
[----:B------:R-:W-:-:S02]  /*01c0*/  @P0 IADD3.X R115, PT, PT, RZ, R9, RZ, P1, !PT ;  /* 0x00000009ff730210 */ /* 0x000fc40000ffe4ff */
[----:B------:R-:W-:Y:S02]  /*01d0*/  LOP3.LUT R7, R5, R4, RZ, 0xfc, !PT ;  /* 0x0000000405077212 */ /* 0x000fe400078efcff */
[--C-:B------:R-:W-:Y:S01]  /*01e0*/  SHF.R.U64 R99, R114, 0x2, R115.reuse ;  /* 0x0000000272637819 */ /* 0x100fe20000001273 */
[----:B------:R-:W-:Y:S01]  /*01f0*/  UIADD3 UR16, UPT, UPT, UR8, -0x61c88647, URZ ;  /* 0x9e3779b908107890 */ /* 0x000fe2000fffe0ff */
[----:B------:R-:W-:Y:S01]  /*0200*/  LOP3.LUT R3, R7, 0x7f, RZ, 0x3c, !PT ;  /* 0x0000007f07037812 */ /* 0x000fe200078e3cff */
[----:B------:R-:W-:Y:S01]  /*0210*/  UIADD3 UR17, UPT, UPT, UR9, -0x4498517b, URZ ;  /* 0xbb67ae8509117890 */ /* 0x000fe2000fffe0ff */
[----:B------:R-:W-:Y:S01]  /*0220*/  SHF.R.U32.HI R98, RZ, 0x2, R115 ;  /* 0x00000002ff627819 */ /* 0x000fe20000011673 */
[----:B------:R-:W-:Y:S01]  /*0230*/  UIADD3 UR33, UPT, UPT, UR8, 0x3c6ef372, URZ ;  /* 0x3c6ef37208217890 */ /* 0x000fe2000fffe0ff */
[----:B------:R-:W-:Y:S01]  /*0240*/  LEA.HI.SX32 R108, R6, R3, 0x1e ;  /* 0x00000003066c7211 */ /* 0x000fe200078ff2ff */
        /* <DEDUP_REMOVED lines=30> */
[C---:B-1----:R-:W-:Y:S01]  /*0430*/  @P6 IMAD.WIDE.U32 R36, R7.reuse, 0x8, R36 ;  /* 0x0000000807246825 */ /* 0x042fe200078e0024 */
[----:B------:R-:W-:Y:S01]  /*0440*/  @P6 LOP3.LUT R7, R7, 0x80, RZ, 0xfc, !PT ;  /* 0x0000008007076812 */ /* 0x000fe200078efcff */
[----:B------:R1:W5:Y:S05]  /*0450*/  @P6 LDG.E.64 R10, desc[UR6][R2.64] ;  /* 0x00000006020a6981 */ /* 0x00036a000c1e1b00 */
[----:B------:R-:W4:Y:S08]  /*0460*/  LDC.64 R44, c[0x0][0x3d8] ;  /* 0x0000f600ff2c7b82 */ /* 0x000f300000000a00 */
[----:B------:R-:W1:Y:S08]  /*0470*/  LDC.64 R46, c[0x0][0x3d0] ;  /* 0x0000f400ff2e7b82 */ /* 0x000e700000000a00 */
[----:B------:R-:W1:Y:S01]  /*0480*/  LDC.64 R48, c[0x0][0x3d8] ;  /* 0x0000f600ff307b82 */ /* 0x000e620000000a00 */
[----:B------:R-:W-:-:S07]  /*0490*/  ISETP.GE.U32.AND P4, PT, R108, 0x200, PT ;  /* 0x000002006c00780c */ /* 0x000fce0003f86070 */
[----:B------:R-:W1:Y:S08]  /*04a0*/  LDC.64 R50, c[0x0][0x3d0] ;  /* 0x0000f400ff327b82 */ /* 0x000e700000000a00 */
[----:B------:R-:W1:Y:S01]  /*04b0*/  LDC.64 R52, c[0x0][0x3d8] ;  /* 0x0000f600ff347b82 */ /* 0x000e620000000a00 */
[----:B--2---:R-:W-:Y:S01]  /*04c0*/  @P1 IMAD.WIDE.U32 R38, R7, 0x8, R38 ;  /* 0x0000000807261825 */ /* 0x004fe200078e0026 */
[----:B------:R-:W-:-:S06]  /*04d0*/  ISETP.GE.U32.AND P0, PT, R108, 0x280, PT ;  /* 0x000002806c00780c */ /* 0x000fcc0003f06070 */
[----:B------:R-:W2:Y:S01]  /*04e0*/  LDC.64 R54, c[0x0][0x3d0] ;  /* 0x0000f400ff367b82 */ /* 0x000ea20000000a00 */
[C---:B---3--:R-:W-:Y:S01]  /*04f0*/  @P1 IMAD.WIDE.U32 R40, R7.reuse, 0x8, R40 ;  /* 0x0000000807281825 */ /* 0x048fe200078e0028 */
[----:B------:R3:W5:Y:S06]  /*0500*/  @P1 LDG.E.64 R12, desc[UR6][R38.64] ;  /* 0x00000006260c1981 */ /* 0x00076c000c1e1b00 */
[----:B------:R-:W2:Y:S01]  /*0510*/  LDC.64 R56, c[0x0][0x3d8] ;  /* 0x0000f600ff387b82 */ /* 0x000ea20000000a00 */
[----:B------:R-:W-:Y:S01]  /*0520*/  @P1 VIADD R7, R7, 0x80 ;  /* 0x0000008007071836 */ /* 0x000fe20000000000 */
[----:B------:R3:W5:Y:S06]  /*0530*/  @P1 LDG.E.64 R14, desc[UR6][R40.64] ;  /* 0x00000006280e1981 */ /* 0x00076c000c1e1b00 */
[----:B------:R-:W2:Y:S01]  /*0540*/  LDC.64 R58, c[0x0][0x3d8] ;  /* 0x0000f600ff3a7b82 */ /* 0x000ea20000000a00 */
[----:B0-----:R-:W-:Y:S01]  /*0550*/  @P5 IMAD.WIDE.U32 R42, R7, 0x8, R42 ;  /* 0x00000008072a5825 */ /* 0x001fe200078e002a */
[----:B------:R-:W-:-:S02]  /*0560*/  ISETP.GE.U32.AND P3, PT, R108, 0x300, PT ;  /* 0x000003006c00780c */ /* 0x000fc40003f66070 */
[----:B------:R-:W-:Y:S01]  /*0570*/  ISETP.GE.U32.AND P2, PT, R108, 0x380, PT ;  /* 0x000003806c00780c */ /* 0x000fe20003f46070 */
[C---:B----4-:R-:W-:Y:S01]  /*0580*/  @P5 IMAD.WIDE.U32 R44, R7.reuse, 0x8, R44 ;  /* 0x00000008072c5825 */ /* 0x050fe200078e002c */
[----:B------:R0:W5:Y:S01]  /*0590*/  @P5 LDG.E.64 R16, desc[UR6][R42.64] ;  /* 0x000000062a105981 */ /* 0x000162000c1e1b00 */
[----:B------:R-:W-:Y:S01]  /*05a0*/  @P1 CS2R R96, SRZ ;  /* 0x0000000000601805 */ /* 0x000fe2000001ff00 */
[----:B-1----:R-:W1:Y:S01]  /*05b0*/  LDC.64 R2, c[0x0][0x3d0] ;  /* 0x0000f400ff027b82 */ /* 0x002e620000000a00 */
[----:B------:R-:W-:Y:S01]  /*05c0*/  @P5 VIADD R7, R7, 0x80 ;  /* 0x0000008007075836 */ /* 0x000fe20000000000 */
[----:B------:R-:W5:Y:S01]  /*05d0*/  @P5 LDG.E.64 R8, desc[UR6][R44.64] ;  /* 0x000000062c085981 */ /* 0x000f62000c1e1b00 */
[----:B------:R-:W-:-:S05]  /*05e0*/  @P5 CS2R R94, SRZ ;  /* 0x00000000005e5805 */ /* 0x000fca000001ff00 */
[----:B------:R-:W4:Y:S01]  /*05f0*/  LDC.64 R60, c[0x0][0x3d0] ;  /* 0x0000f400ff3c7b82 */ /* 0x000f220000000a00 */
[C---:B------:R-:W-:Y:S01]  /*0600*/  @P4 IMAD.WIDE.U32 R46, R7.reuse, 0x8, R46 ;  /* 0x00000008072e4825 */ /* 0x040fe200078e002e */
[----:B------:R-:W5:Y:S01]  /*0610*/  @P6 LDG.E.64 R18, desc[UR6][R36.64] ;  /* 0x0000000624126981 */ /* 0x000f62000c1e1b00 */
[----:B------:R-:W-:Y:S02]  /*0620*/  @P6 CS2R R82, SRZ ;  /* 0x0000000000526805 */ /* 0x000fe4000001ff00 */
[----:B------:R-:W-:Y:S01]  /*0630*/  @P6 LOP3.LUT R0, R0, 0x100, RZ, 0xfc, !PT ;  /* 0x0000010000006812 */ /* 0x000fe200078efcff */
[C---:B------:R-:W-:Y:S02]  /*0640*/  @P4 IMAD.WIDE.U32 R48, R7.reuse, 0x8, R48 ;  /* 0x0000000807304825 */ /* 0x040fe400078e0030 */
[----:B---3--:R-:W3:Y:S01]  /*0650*/  LDC.64 R38, c[0x0][0x3d0] ;  /* 0x0000f400ff267b82 */ /* 0x008ee20000000a00 */
[----:B------:R-:W-:Y:S01]  /*0660*/  @P4 IADD3 R7, PT, PT, R7, 0x80, RZ ;  /* 0x0000008007074810 */ /* 0x000fe20007ffe0ff */
[----:B------:R-:W5:Y:S06]  /*0670*/  @P4 LDG.E.64 R92, desc[UR6][R46.64] ;  /* 0x000000062e5c4981 */ /* 0x000f6c000c1e1b00 */
[----:B------:R-:W4:Y:S01]  /*0680*/  LDC.64 R40, c[0x0][0x3d8] ;  /* 0x0000f600ff287b82 */ /* 0x000f220000000a00 */
[C---:B------:R-:W-:Y:S01]  /*0690*/  @P0 IMAD.WIDE.U32 R50, R7.reuse, 0x8, R50 ;  /* 0x0000000807320825 */ /* 0x040fe200078e0032 */
[----:B------:R-:W-:Y:S01]  /*06a0*/  ISETP.GE.U32.AND P1, PT, R108, 0x400, PT ;  /* 0x000004006c00780c */ /* 0x000fe20003f26070 */
[----:B------:R-:W5:Y:S02]  /*06b0*/  @P4 LDG.E.64 R90, desc[UR6][R48.64] ;  /* 0x00000006305a4981 */ /* 0x000f64000c1e1b00 */
[----:B------:R-:W-:-:S03]  /*06c0*/  @P0 IMAD.WIDE.U32 R52, R7, 0x8, R52 ;  /* 0x0000000807340825 */ /* 0x000fc600078e0034 */
[----:B0-----:R-:W0:Y:S01]  /*06d0*/  LDC.64 R42, c[0x0][0x3d8] ;  /* 0x0000f600ff2a7b82 */ /* 0x001e220000000a00 */
[----:B------:R-:W-:Y:S01]  /*06e0*/  @P0 VIADD R7, R7, 0x80 ;  /* 0x0000008007070836 */ /* 0x000fe20000000000 */
[----:B------:R-:W-:Y:S01]  /*06f0*/  ISETP.GE.U32.AND P5, PT, R108, 0x480, PT ;  /* 0x000004806c00780c */ /* 0x000fe20003fa6070 */
[----:B------:R-:W5:Y:S02]  /*0700*/  @P0 LDG.E.64 R88, desc[UR6][R50.64] ;  /* 0x0000000632580981 */ /* 0x000f64000c1e1b00 */
[C---:B--2---:R-:W-:Y:S02]  /*0710*/  @P3 IMAD.WIDE.U32 R54, R7.reuse, 0x8, R54 ;  /* 0x0000000807363825 */ /* 0x044fe400078e0036 */
[----:B------:R-:W5:Y:S02]  /*0720*/  @P0 LDG.E.64 R86, desc[UR6][R52.64] ;  /* 0x0000000634560981 */ /* 0x000f64000c1e1b00 */
[----:B------:R-:W-:Y:S01]  /*0730*/  @P3 IMAD.WIDE.U32 R56, R7, 0x8, R56 ;  /* 0x0000000807383825 */ /* 0x000fe200078e0038 */
[----:B------:R-:W-:-:S02]  /*0740*/  @P4 CS2R R84, SRZ ;  /* 0x0000000000544805 */ /* 0x000fc4000001ff00 */
[----:B------:R-:W-:Y:S02]  /*0750*/  @P0 CS2R R80, SRZ ;  /* 0x0000000000500805 */ /* 0x000fe4000001ff00 */
[----:B------:R-:W-:Y:S01]  /*0760*/  @P3 CS2R R78, SRZ ;  /* 0x00000000004e3805 */ /* 0x000fe2000001ff00 */
[----:B------:R-:W-:Y:S01]  /*0770*/  @P3 VIADD R7, R7, 0x80 ;  /* 0x0000008007073836 */ /* 0x000fe20000000000 */
[----:B------:R-:W-:Y:S02]  /*0780*/  @P2 CS2R R76, SRZ ;  /* 0x00000000004c2805 */ /* 0x000fe4000001ff00 */
[----:B------:R-:W-:Y:S02]  /*0790*/  @P5 CS2R R74, SRZ ;  /* 0x00000000004a5805 */ /* 0x000fe4000001ff00 */
[----:B------:R-:W-:Y:S01]  /*07a0*/  @P1 CS2R R72, SRZ ;  /* 0x0000000000481805 */ /* 0x000fe2000001ff00 */
[C---:B-1----:R-:W-:Y:S01]  /*07b0*/  @P2 IMAD.WIDE.U32 R2, R7.reuse, 0x8, R2 ;  /* 0x0000000807022825 */ /* 0x042fe200078e0002 */
[----:B------:R-:W5:Y:S03]  /*07c0*/  @P3 LDG.E.64 R20, desc[UR6][R54.64] ;  /* 0x0000000636143981 */ /* 0x000f66000c1e1b00 */
[C---:B------:R-:W-:Y:S01]  /*07d0*/  @P2 IMAD.WIDE.U32 R58, R7.reuse, 0x8, R58 ;  /* 0x00000008073a2825 */ /* 0x040fe200078e003a */
[----:B------:R-:W-:Y:S01]  /*07e0*/  @P2 IADD3 R7, PT, PT, R7, 0x80, RZ ;  /* 0x0000008007072810 */ /* 0x000fe20007ffe0ff */
[----:B------:R-:W5:Y:S04]  /*07f0*/  @P2 LDG.E.64 R24, desc[UR6][R2.64] ;  /* 0x0000000602182981 */ /* 0x000f68000c1e1b00 */
[C---:B---3--:R-:W-:Y:S01]  /*0800*/  @P1 IMAD.WIDE.U32 R38, R7.reuse, 0x8, R38 ;  /* 0x0000000807261825 */ /* 0x048fe200078e0026 */
[----:B------:R-:W-:Y:S01]  /*0810*/  ISETP.GE.U32.AND P4, PT, R108, 0x500, PT ;  /* 0x000005006c00780c */ /* 0x000fe20003f86070 */
[----:B------:R-:W5:Y:S02]  /*0820*/  @P3 LDG.E.64 R22, desc[UR6][R56.64] ;  /* 0x0000000638163981 */ /* 0x000f64000c1e1b00 */
[----:B----4-:R-:W-:-:S02]  /*0830*/  @P1 IMAD.WIDE.U32 R40, R7, 0x8, R40 ;  /* 0x0000000807281825 */ /* 0x010fc400078e0028 */
[----:B------:R-:W5:Y:S02]  /*0840*/  @P1 LDG.E.64 R28, desc[UR6][R38.64] ;  /* 0x00000006261c1981 */ /* 0x000f64000c1e1b00 */
[----:B------:R-:W-:Y:S02]  /*0850*/  @P1 VIADD R7, R7, 0x80 ;  /* 0x0000008007071836 */ /* 0x000fe40000000000 */
[----:B------:R-:W5:Y:S02]  /*0860*/  @P1 LDG.E.64 R30, desc[UR6][R40.64] ;  /* 0x00000006281e1981 */ /* 0x000f64000c1e1b00 */
[C---:B0-----:R-:W-:Y:S01]  /*0870*/  @P5 IMAD.WIDE.U32 R42, R7.reuse, 0x8, R42 ;  /* 0x00000008072a5825 */ /* 0x041fe200078e002a */
[----:B------:R-:W-:Y:S01]  /*0880*/  MOV R71, R75 ;  /* 0x0000004b00477202 */ /* 0x000fe20000000f00 */
[----:B------:R0:W5:Y:S04]  /*0890*/  @P2 LDG.E.64 R26, desc[UR6][R58.64] ;  /* 0x000000063a1a2981 */ /* 0x000168000c1e1b00 */
[----:B------:R-:W5:Y:S01]  /*08a0*/  @P5 LDG.E.64 R34, desc[UR6][R42.64] ;  /* 0x000000062a225981 */ /* 0x000f62000c1e1b00 */
[----:B------:R-:W-:Y:S01]  /*08b0*/  @P5 IMAD.WIDE.U32 R60, R7, 0x8, R60 ;  /* 0x00000008073c5825 */ /* 0x000fe200078e003c */
[----:B------:R-:W-:-:S02]  /*08c0*/  MOV R66, R76 ;  /* 0x0000004c00427202 */ /* 0x000fc40000000f00 */
[----:B------:R-:W-:Y:S01]  /*08d0*/  MOV R65, R79 ;  /* 0x0000004f00417202 */ /* 0x000fe20000000f00 */
[----:B------:R-:W-:Y:S01]  /*08e0*/  IMAD.MOV.U32 R70, RZ, RZ, R74 ;  /* 0x000000ffff467224 */ /* 0x000fe200078e004a */
[----:B------:R1:W5:Y:S01]  /*08f0*/  @P5 LDG.E.64 R32, desc[UR6][R60.64] ;  /* 0x000000063c205981 */ /* 0x000362000c1e1b00 */
[----:B------:R-:W-:Y:S01]  /*0900*/  IMAD.MOV.U32 R68, RZ, RZ, R72 ;  /* 0x000000ffff447224 */ /* 0x000fe200078e0048 */
[----:B0-----:R-:W-:Y:S01]  /*0910*/  MOV R59, R95 ;  /* 0x0000005f003b7202 */ /* 0x001fe20000000f00 */
[----:B------:R-:W-:Y:S01]  /*0920*/  IMAD.MOV.U32 R69, RZ, RZ, R73 ;  /* 0x000000ffff457224 */ /* 0x000fe200078e0049 */
[----:B------:R-:W-:Y:S01]  /*0930*/  MOV R54, R82 ;  /* 0x0000005200367202 */ /* 0x000fe20000000f00 */
[----:B------:R-:W-:Y:S02]  /*0940*/  IMAD.MOV.U32 R67, RZ, RZ, R77 ;  /* 0x000000ffff437224 */ /* 0x000fe400078e004d */
[----:B------:R-:W-:Y:S02]  /*0950*/  IMAD.MOV.U32 R64, RZ, RZ, R78 ;  /* 0x000000ffff407224 */ /* 0x000fe400078e004e */
[----:B------:R-:W-:Y:S01]  /*0960*/  IMAD.MOV.U32 R62, RZ, RZ, R80 ;  /* 0x000000ffff3e7224 */ /* 0x000fe200078e0050 */
[----:B-1----:R-:W-:Y:S01]  /*0970*/  MOV R60, R84 ;  /* 0x00000054003c7202 */ /* 0x002fe20000000f00 */
[----:B------:R-:W-:-:S02]  /*0980*/  IMAD.MOV.U32 R63, RZ, RZ, R81 ;  /* 0x000000ffff3f7224 */ /* 0x000fc400078e0051 */
[----:B------:R-:W-:Y:S02]  /*0990*/  IMAD.MOV.U32 R61, RZ, RZ, R85 ;  /* 0x000000ffff3d7224 */ /* 0x000fe400078e0055 */
[----:B------:R-:W-:Y:S02]  /*09a0*/  IMAD.MOV.U32 R58, RZ, RZ, R94 ;  /* 0x000000ffff3a7224 */ /* 0x000fe400078e005e */
[----:B------:R-:W-:Y:S02]  /*09b0*/  IMAD.MOV.U32 R56, RZ, RZ, R96 ;  /* 0x000000ffff387224 */ /* 0x000fe400078e0060 */
[----:B------:R-:W-:Y:S02]  /*09c0*/  IMAD.MOV.U32 R57, RZ, RZ, R97 ;  /* 0x000000ffff397224 */ /* 0x000fe400078e0061 */
[----:B------:R-:W-:Y:S02]  /*09d0*/  IMAD.MOV.U32 R55, RZ, RZ, R83 ;  /* 0x000000ffff377224 */ /* 0x000fe400078e0053 */
[----:B------:R-:W-:Y:S01]  /*09e0*/  @P5 VIADD R7, R7, 0x80 ;  /* 0x0000008007075836 */ /* 0x000fe20000000000 */
        /* <DEDUP_REMOVED lines=9> */
[----:B------:R-:W-:Y:S01]  /*0a80*/  MOV R70, R74 ;  /* 0x0000004a00467202 */ /* 0x000fe20000000f00 */
[----:B------:R-:W-:Y:S01]  /*0a90*/  IMAD.MOV.U32 R71, RZ, RZ, R75 ;  /* 0x000000ffff477224 */ /* 0x000fe200078e004b */
        /* <DEDUP_REMOVED lines=9> */
[----:B------:R-:W-:-:S02]  /*0b30*/  IMAD.MOV.U32 R62, RZ, RZ, R80 ;  /* 0x000000ffff3e7224 */ /* 0x000fc400078e0050 */
[----:B------:R-:W-:Y:S02]  /*0b40*/  IMAD.MOV.U32 R60, RZ, RZ, R84 ;  /* 0x000000ffff3c7224 */ /* 0x000fe400078e0054 */
[----:B------:R-:W-:Y:S02]  /*0b50*/  IMAD.MOV.U32 R61, RZ, RZ, R85 ;  /* 0x000000ffff3d7224 */ /* 0x000fe400078e0055 */
[----:B------:R-:W-:Y:S02]  /*0b60*/  IMAD.MOV.U32 R59, RZ, RZ, R95 ;  /* 0x000000ffff3b7224 */ /* 0x000fe400078e005f */
[----:B------:R-:W-:Y:S02]  /*0b70*/  IMAD.MOV.U32 R56, RZ, RZ, R96 ;  /* 0x000000ffff387224 */ /* 0x000fe400078e0060 */
[----:B------:R-:W-:Y:S02]  /*0b80*/  IMAD.MOV.U32 R54, RZ, RZ, R82 ;  /* 0x000000ffff367224 */ /* 0x000fe400078e0052 */
[----:B------:R-:W-:Y:S01]  /*0b90*/  IMAD.MOV.U32 R55, RZ, RZ, R83 ;  /* 0x000000ffff377224 */ /* 0x000fe200078e0053 */
[----:B------:R-:W-:Y:S06]  /*0ba0*/  BRA `(.L_x_17797) ;  /* 0x00000018001c7947 */ /* 0x000fec0003800000 */
.L_x_17796:
        /* <DEDUP_REMOVED lines=8> */
[----:B------:R-:W3:Y:S01]  /*0c30*/  @P6 LDC.64 R2, c[0x0][0x440] ;  /* 0x00011000ff026b82 */ /* 0x000ee20000000a00 */
[----:B0-----:R-:W-:-:S07]  /*0c40*/  @P6 IMAD.WIDE.U32 R36, R7, 0x8, R36 ;  /* 0x0000000807246825 */ /* 0x001fce00078e0024 */
[----:B------:R-:W0:Y:S01]  /*0c50*/  LDC.64 R42, c[0x0][0x3d8] ;  /* 0x0000f600ff2a7b82 */ /* 0x000e220000000a00 */
[----:B-1----:R-:W-:-:S07]  /*0c60*/  @P6 IMAD.WIDE.U32 R38, R7, 0x8, R38 ;  /* 0x0000000807266825 */ /* 0x002fce00078e0026 */
[----:B------:R-:W1:Y:S08]  /*0c70*/  @P1 LDC.64 R44, c[0x0][0x440] ;  /* 0x00011000ff2c1b82 */ /* 0x000e700000000a00 */
[----:B------:R-:W4:Y:S01]  /*0c80*/  LDC.64 R46, c[0x0][0x3d0] ;  /* 0x0000f400ff2e7b82 */ /* 0x000f220000000a00 */
[C---:B---3--:R-:W-:Y:S01]  /*0c90*/  @P6 IMAD.WIDE.U32 R2, R7.reuse, 0x8, R2 ;  /* 0x0000000807026825 */ /* 0x048fe200078e0002 */
[----:B------:R-:W-:-:S06]  /*0ca0*/  @P6 LOP3.LUT R7, R7, 0x80, RZ, 0xfc, !PT ;  /* 0x0000008007076812 */ /* 0x000fcc00078efcff */
[----:B------:R-:W3:Y:S01]  /*0cb0*/  LDC.64 R48, c[0x0][0x3d8] ;  /* 0x0000f600ff307b82 */ /* 0x000ee20000000a00 */
[C---:B------:R-:W-:Y:S01]  /*0cc0*/  ISETP.GE.U32.AND P0, PT, R108.reuse, 0x280, PT ;  /* 0x000002806c00780c */ /* 0x040fe20003f06070 */
[C---:B--2---:R-:W-:Y:S01]  /*0cd0*/  @P1 IMAD.WIDE.U32 R40, R7.reuse, 0x8, R40 ;  /* 0x0000000807281825 */ /* 0x044fe200078e0028 */
[C---:B------:R-:W-:Y:S02]  /*0ce0*/  ISETP.GE.U32.AND P3, PT, R108.reuse, 0x300, PT ;  /* 0x000003006c00780c */ /* 0x040fe40003f66070 */
[----:B------:R-:W-:Y:S01]  /*0cf0*/  ISETP.GE.U32.AND P2, PT, R108, 0x380, PT ;  /* 0x000003806c00780c */ /* 0x000fe20003f46070 */
[C---:B0-----:R-:W-:Y:S01]  /*0d00*/  @P1 IMAD.WIDE.U32 R42, R7.reuse, 0x8, R42 ;  /* 0x00000008072a1825 */ /* 0x041fe200078e002a */
[----:B------:R0:W5:Y:S01]  /*0d10*/  @P1 LDG.E.64 R12, desc[UR6][R40.64] ;  /* 0x00000006280c1981 */ /* 0x000162000c1e1b00 */
[----:B------:R-:W2:Y:S01]  /*0d20*/  @P5 LDC.64 R50, c[0x0][0x440] ;  /* 0x00011000ff325b82 */ /* 0x000ea20000000a00 */
[----:B------:R-:W-:Y:S01]  /*0d30*/  @P1 CS2R R96, SRZ ;  /* 0x0000000000601805 */ /* 0x000fe2000001ff00 */
[C---:B-1----:R-:W-:Y:S01]  /*0d40*/  @P1 IMAD.WIDE.U32 R44, R7.reuse, 0x8, R44 ;  /* 0x00000008072c1825 */ /* 0x042fe200078e002c */
[----:B------:R-:W-:Y:S01]  /*0d50*/  @P1 IADD3 R7, PT, PT, R7, 0x80, RZ ;  /* 0x0000008007071810 */ /* 0x000fe20007ffe0ff */
[----:B------:R1:W5:Y:S04]  /*0d60*/  @P1 LDG.E.64 R14, desc[UR6][R42.64] ;  /* 0x000000062a0e1981 */ /* 0x000368000c1e1b00 */
[----:B------:R-:W1:Y:S01]  /*0d70*/  LDC.64 R52, c[0x0][0x3d0] ;  /* 0x0000f400ff347b82 */ /* 0x000e620000000a00 */
[C---:B----4-:R-:W-:Y:S01]  /*0d80*/  @P5 IMAD.WIDE.U32 R46, R7.reuse, 0x8, R46 ;  /* 0x00000008072e5825 */ /* 0x050fe200078e002e */
[----:B------:R-:W5:Y:S06]  /*0d90*/  @P1 LD.E.64 R56, desc[UR6][R44.64] ;  /* 0x000000062c381980 */ /* 0x000f6c000c101b00 */
[----:B------:R-:W4:Y:S01]  /*0da0*/  LDC.64 R100, c[0x0][0x3d8] ;  /* 0x0000f600ff647b82 */ /* 0x000f220000000a00 */
[----:B------:R1:W5:Y:S01]  /*0db0*/  @P5 LDG.E.64 R16, desc[UR6][R46.64] ;  /* 0x000000062e105981 */ /* 0x000362000c1e1b00 */
[----:B---3--:R-:W-:-:S06]  /*0dc0*/  @P5 IMAD.WIDE.U32 R48, R7, 0x8, R48 ;  /* 0x0000000807305825 */ /* 0x008fcc00078e0030 */
[----:B------:R-:W3:Y:S01]  /*0dd0*/  @P4 LDC.64 R102, c[0x0][0x440] ;  /* 0x00011000ff664b82 */ /* 0x000ee20000000a00 */
[----:B--2---:R-:W-:Y:S01]  /*0de0*/  @P5 IMAD.WIDE.U32 R50, R7, 0x8, R50 ;  /* 0x0000000807325825 */ /* 0x004fe200078e0032 */
[----:B------:R-:W-:Y:S01]  /*0df0*/  ISETP.GE.U32.AND P1, PT, R108, 0x400, PT ;  /* 0x000004006c00780c */ /* 0x000fe20003f26070 */
[----:B------:R2:W5:Y:S01]  /*0e00*/  @P5 LDG.E.64 R8, desc[UR6][R48.64] ;  /* 0x0000000630085981 */ /* 0x000562000c1e1b00 */
[----:B------:R-:W-:-:S04]  /*0e10*/  @P5 CS2R R94, SRZ ;  /* 0x00000000005e5805 */ /* 0x000fc8000001ff00 */
[----:B------:R-:W3:Y:S01]  /*0e20*/  LDC.64 R106, c[0x0][0x3d0] ;  /* 0x0000f400ff6a7b82 */ /* 0x000ee20000000a00 */
[----:B------:R4:W5:Y:S07]  /*0e30*/  @P5 LD.E.64 R58, desc[UR6][R50.64] ;  /* 0x00000006323a5980 */ /* 0x00096e000c101b00 */
[----:B------:R-:W3:Y:S01]  /*0e40*/  LDC.64 R110, c[0x0][0x3d8] ;  /* 0x0000f600ff6e7b82 */ /* 0x000ee20000000a00 */
[----:B------:R0:W5:Y:S07]  /*0e50*/  @P6 LDG.E.64 R10, desc[UR6][R36.64] ;  /* 0x00000006240a6981 */ /* 0x00016e000c1e1b00 */
[----:B------:R-:W3:Y:S01]  /*0e60*/  LDC.64 R116, c[0x0][0x3d8] ;  /* 0x0000f600ff747b82 */ /* 0x000ee20000000a00 */
[----:B------:R0:W5:Y:S07]  /*0e70*/  @P6 LDG.E.64 R18, desc[UR6][R38.64] ;  /* 0x0000000626126981 */ /* 0x00016e000c1e1b00 */
[----:B------:R-:W3:Y:S01]  /*0e80*/  LDC.64 R120, c[0x0][0x3d0] ;  /* 0x0000f400ff787b82 */ /* 0x000ee20000000a00 */
[----:B------:R0:W5:Y:S07]  /*0e90*/  @P6 LD.E.64 R54, desc[UR6][R2.64] ;  /* 0x0000000602366980 */ /* 0x00016e000c101b00 */
[----:B------:R-:W3:Y:S01]  /*0ea0*/  LDC.64 R122, c[0x0][0x3d8] ;  /* 0x0000f600ff7a7b82 */ /* 0x000ee20000000a00 */
[----:B------:R-:W-:-:S02]  /*0eb0*/  @P4 CS2R R84, SRZ ;  /* 0x0000000000544805 */ /* 0x000fc4000001ff00 */
[----:B------:R-:W-:-:S05]  /*0ec0*/  @P6 LOP3.LUT R0, R0, 0x100, RZ, 0xfc, !PT ;  /* 0x0000010000006812 */ /* 0x000fca00078efcff */
[----:B0-----:R-:W0:Y:S08]  /*0ed0*/  LDC.64 R40, c[0x0][0x3d0] ;  /* 0x0000f400ff287b82 */ /* 0x001e300000000a00 */
[----:B-1----:R-:W1:Y:S08]  /*0ee0*/  LDC.64 R42, c[0x0][0x3d8] ;  /* 0x0000f600ff2a7b82 */ /* 0x002e700000000a00 */
[----:B------:R-:W1:Y:S01]  /*0ef0*/  @P0 LDC.64 R46, c[0x0][0x440] ;  /* 0x00011000ff2e0b82 */ /* 0x000e620000000a00 */
[----:B------:R-:W-:Y:S01]  /*0f00*/  @P5 VIADD R7, R7, 0x80 ;  /* 0x0000008007075836 */ /* 0x000fe20000000000 */
[----:B------:R-:W-:-:S06]  /*0f10*/  ISETP.GE.U32.AND P5, PT, R108, 0x480, PT ;  /* 0x000004806c00780c */ /* 0x000fcc0003fa6070 */
[----:B------:R-:W1:Y:S08]  /*0f20*/  LDC.64 R44, c[0x0][0x3d0] ;  /* 0x0000f400ff2c7b82 */ /* 0x000e700000000a00 */
[----:B--2---:R-:W2:Y:S08]  /*0f30*/  LDC.64 R48, c[0x0][0x3d8] ;  /* 0x0000f600ff307b82 */ /* 0x004eb00000000a00 */
[----:B------:R-:W2:Y:S08]  /*0f40*/  @P3 LDC.64 R104, c[0x0][0x440] ;  /* 0x00011000ff683b82 */ /* 0x000eb00000000a00 */
[----:B------:R-:W2:Y:S01]  /*0f50*/  @P2 LDC.64 R112, c[0x0][0x440] ;  /* 0x00011000ff702b82 */ /* 0x000ea20000000a00 */
[----:B------:R-:W-:-:S04]  /*0f60*/  @P4 IMAD.WIDE.U32 R52, R7, 0x8, R52 ;  /* 0x0000000807344825 */ /* 0x000fc800078e0034 */
[C---:B----4-:R-:W-:Y:S01]  /*0f70*/  @P4 IMAD.WIDE.U32 R100, R7.reuse, 0x8, R100 ;  /* 0x0000000807644825 */ /* 0x050fe200078e0064 */
[----:B------:R4:W5:Y:S02]  /*0f80*/  @P4 LDG.E.64 R92, desc[UR6][R52.64] ;  /* 0x00000006345c4981 */ /* 0x000964000c1e1b00 */
[----:B------:R-:W4:Y:S01]  /*0f90*/  LDC.64 R50, c[0x0][0x3d0] ;  /* 0x0000f400ff327b82 */ /* 0x000f220000000a00 */
[C---:B---3--:R-:W-:Y:S01]  /*0fa0*/  @P4 IMAD.WIDE.U32 R102, R7.reuse, 0x8, R102 ;  /* 0x0000000807664825 */ /* 0x048fe200078e0066 */
[----:B------:R3:W5:Y:S06]  /*0fb0*/  @P4 LDG.E.64 R90, desc[UR6][R100.64] ;  /* 0x00000006645a4981 */ /* 0x00076c000c1e1b00 */
[----:B------:R-:W3:Y:S01]  /*0fc0*/  @P1 LDC.64 R118, c[0x0][0x440] ;  /* 0x00011000ff761b82 */ /* 0x000ee20000000a00 */
[----:B------:R-:W-:Y:S01]  /*0fd0*/  @P4 VIADD R7, R7, 0x80 ;  /* 0x0000008007074836 */ /* 0x000fe20000000000 */
[----:B------:R2:W5:Y:S03]  /*0fe0*/  @P4 LD.E.64 R60, desc[UR6][R102.64] ;  /* 0x00000006663c4980 */ /* 0x000566000c101b00 */
[----:B0-----:R-:W-:-:S03]  /*0ff0*/  @P0 IMAD.WIDE.U32 R40, R7, 0x8, R40 ;  /* 0x0000000807280825 */ /* 0x001fc600078e0028 */
[----:B------:R-:W0:Y:S01]  /*1000*/  @P5 LDC.64 R124, c[0x0][0x440] ;  /* 0x00011000ff7c5b82 */ /* 0x000e220000000a00 */
[C---:B-1----:R-:W-:Y:S01]  /*1010*/  @P0 IMAD.WIDE.U32 R42, R7.reuse, 0x8, R42 ;  /* 0x00000008072a0825 */ /* 0x042fe200078e002a */
[----:B------:R1:W5:Y:S03]  /*1020*/  @P0 LDG.E.64 R88, desc[UR6][R40.64] ;  /* 0x0000000628580981 */ /* 0x000366000c1e1b00 */
[C---:B------:R-:W-:Y:S01]  /*1030*/  @P0 IMAD.WIDE.U32 R46, R7.reuse, 0x8, R46 ;  /* 0x00000008072e0825 */ /* 0x040fe200078e002e */
[----:B------:R-:W-:Y:S01]  /*1040*/  @P0 IADD3 R7, PT, PT, R7, 0x80, RZ ;  /* 0x0000008007070810 */ /* 0x000fe20007ffe0ff */
[----:B------:R1:W5:Y:S04]  /*1050*/  @P0 LDG.E.64 R86, desc[UR6][R42.64] ;  /* 0x000000062a560981 */ /* 0x000368000c1e1b00 */
[C---:B------:R-:W-:Y:S01]  /*1060*/  @P3 IMAD.WIDE.U32 R44, R7.reuse, 0x8, R44 ;  /* 0x00000008072c3825 */ /* 0x040fe200078e002c */
[----:B------:R1:W5:Y:S03]  /*1070*/  @P0 LD.E.64 R62, desc[UR6][R46.64] ;  /* 0x000000062e3e0980 */ /* 0x000366000c101b00 */
[C---:B--2---:R-:W-:Y:S01]  /*1080*/  @P3 IMAD.WIDE.U32 R48, R7.reuse, 0x8, R48 ;  /* 0x0000000807303825 */ /* 0x044fe200078e0030 */
[----:B------:R1:W5:Y:S03]  /*1090*/  @P3 LDG.E.64 R20, desc[UR6][R44.64] ;  /* 0x000000062c143981 */ /* 0x000366000c1e1b00 */
[C---:B------:R-:W-:Y:S01]  /*10a0*/  @P3 IMAD.WIDE.U32 R104, R7.reuse, 0x8, R104 ;  /* 0x0000000807683825 */ /* 0x040fe200078e0068 */
[----:B------:R1:W5:Y:S03]  /*10b0*/  @P3 LDG.E.64 R22, desc[UR6][R48.64] ;  /* 0x0000000630163981 */ /* 0x000366000c1e1b00 */
[----:B------:R-:W-:Y:S01]  /*10c0*/  @P3 VIADD R7, R7, 0x80 ;  /* 0x0000008007073836 */ /* 0x000fe20000000000 */
[----:B------:R1:W5:Y:S03]  /*10d0*/  @P3 LD.E.64 R64, desc[UR6][R104.64] ;  /* 0x0000000668403980 */ /* 0x000366000c101b00 */
[----:B------:R-:W-:-:S04]  /*10e0*/  @P2 IMAD.WIDE.U32 R106, R7, 0x8, R106 ;  /* 0x00000008076a2825 */ /* 0x000fc800078e006a */
[C---:B------:R-:W-:Y:S01]  /*10f0*/  @P2 IMAD.WIDE.U32 R110, R7.reuse, 0x8, R110 ;  /* 0x00000008076e2825 */ /* 0x040fe200078e006e */
[----:B------:R1:W5:Y:S03]  /*1100*/  @P2 LDG.E.64 R24, desc[UR6][R106.64] ;  /* 0x000000066a182981 */ /* 0x000366000c1e1b00 */
[C---:B------:R-:W-:Y:S01]  /*1110*/  @P2 IMAD.WIDE.U32 R112, R7.reuse, 0x8, R112 ;  /* 0x0000000807702825 */ /* 0x040fe200078e0070 */
[----:B------:R1:W5:Y:S03]  /*1120*/  @P2 LDG.E.64 R26, desc[UR6][R110.64] ;  /* 0x000000066e1a2981 */ /* 0x000366000c1e1b00 */
[----:B------:R-:W-:Y:S01]  /*1130*/  @P2 VIADD R7, R7, 0x80 ;  /* 0x0000008007072836 */ /* 0x000fe20000000000 */
[----:B------:R1:W5:Y:S03]  /*1140*/  @P2 LD.E.64 R66, desc[UR6][R112.64] ;  /* 0x0000000670422980 */ /* 0x000366000c101b00 */
[----:B----4-:R-:W-:-:S04]  /*1150*/  @P1 IMAD.WIDE.U32 R50, R7, 0x8, R50 ;  /* 0x0000000807321825 */ /* 0x010fc800078e0032 */
[C---:B------:R-:W-:Y:S01]  /*1160*/  @P1 IMAD.WIDE.U32 R116, R7.reuse, 0x8, R116 ;  /* 0x0000000807741825 */ /* 0x040fe200078e0074 */
[----:B------:R1:W5:Y:S03]  /*1170*/  @P1 LDG.E.64 R28, desc[UR6][R50.64] ;  /* 0x00000006321c1981 */ /* 0x000366000c1e1b00 */
[C---:B---3--:R-:W-:Y:S01]  /*1180*/  @P1 IMAD.WIDE.U32 R118, R7.reuse, 0x8, R118 ;  /* 0x0000000807761825 */ /* 0x048fe200078e0076 */
[----:B------:R-:W-:Y:S01]  /*1190*/  @P1 IADD3 R7, PT, PT, R7, 0x80, RZ ;  /* 0x0000008007071810 */ /* 0x000fe20007ffe0ff */
[----:B------:R1:W5:Y:S04]  /*11a0*/  @P1 LDG.E.64 R30, desc[UR6][R116.64] ;  /* 0x00000006741e1981 */ /* 0x000368000c1e1b00 */
[C---:B------:R-:W-:Y:S01]  /*11b0*/  @P5 IMAD.WIDE.U32 R120, R7.reuse, 0x8, R120 ;  /* 0x0000000807785825 */ /* 0x040fe200078e0078 */
[----:B------:R1:W5:Y:S03]  /*11c0*/  @P1 LD.E.64 R68, desc[UR6][R118.64] ;  /* 0x0000000676441980 */ /* 0x000366000c101b00 */
[C---:B------:R-:W-:Y:S01]  /*11d0*/  @P5 IMAD.WIDE.U32 R122, R7.reuse, 0x8, R122 ;  /* 0x00000008077a5825 */ /* 0x040fe200078e007a */
[----:B------:R1:W5:Y:S03]  /*11e0*/  @P5 LDG.E.64 R32, desc[UR6][R120.64] ;  /* 0x0000000678205981 */ /* 0x000366000c1e1b00 */
[----:B0-----:R-:W-:Y:S01]  /*11f0*/  @P5 IMAD.WIDE.U32 R124, R7, 0x8, R124 ;  /* 0x00000008077c5825 */ /* 0x001fe200078e007c */
[----:B------:R1:W5:Y:S04]  /*1200*/  @P5 LDG.E.64 R34, desc[UR6][R122.64] ;  /* 0x000000067a225981 */ /* 0x000368000c1e1b00 */
[----:B------:R1:W5:Y:S01]  /*1210*/  @P5 LD.E.64 R70, desc[UR6][R124.64] ;  /* 0x000000067c465980 */ /* 0x000362000c101b00 */
[----:B------:R-:W-:-:S02]  /*1220*/  ISETP.GE.U32.AND P4, PT, R108, 0x500, PT ;  /* 0x000005006c00780c */ /* 0x000fc40003f86070 */
[----:B------:R-:W-:Y:S02]  /*1230*/  @P6 CS2R R82, SRZ ;  /* 0x0000000000526805 */ /* 0x000fe4000001ff00 */
[----:B------:R-:W-:Y:S02]  /*1240*/  @P0 CS2R R80, SRZ ;  /* 0x0000000000500805 */ /* 0x000fe4000001ff00 */
[----:B------:R-:W-:Y:S02]  /*1250*/  @P3 CS2R R78, SRZ ;  /* 0x00000000004e3805 */ /* 0x000fe4000001ff00 */
[----:B------:R-:W-:Y:S02]  /*1260*/  @P2 CS2R R76, SRZ ;  /* 0x00000000004c2805 */ /* 0x000fe4000001ff00 */
[----:B------:R-:W-:Y:S02]  /*1270*/  @P1 CS2R R72, SRZ ;  /* 0x0000000000481805 */ /* 0x000fe4000001ff00 */
[----:B------:R-:W-:Y:S01]  /*1280*/  @P5 CS2R R74, SRZ ;  /* 0x00000000004a5805 */ /* 0x000fe2000001ff00 */
[----:B------:R-:W-:Y:S01]  /*1290*/  @P5 VIADD R7, R7, 0x80 ;  /* 0x0000008007075836 */ /* 0x000fe20000000000 */
[----:B-1----:R-:W-:Y:S06]  /*12a0*/  @!P4 BRA `(.L_x_17797) ;  /* 0x00000010005cc947 */ /* 0x002fec0003800000 */
        /* <DEDUP_REMOVED lines=11> */
.L_x_17795:
        /* <DEDUP_REMOVED lines=16> */
[----:B------:R-:W1:Y:S01]  /*1460*/  LDC.64 R100, c[0x0][0x3d8] ;  /* 0x0000f600ff647b82 */ /* 0x000e620000000a00 */
[C---:B------:R-:W-:Y:S01]  /*1470*/  ISETP.GE.U32.AND P3, PT, R108.reuse, 0x280, PT ;  /* 0x000002806c00780c */ /* 0x040fe20003f66070 */
[----:B------:R-:W5:Y:S01]  /*1480*/  @P6 LDG.E.64 R10, desc[UR6][R36.64] ;  /* 0x00000006240a6981 */ /* 0x000f62000c1e1b00 */
[C---:B------:R-:W-:Y:S02]  /*1490*/  ISETP.GE.U32.AND P2, PT, R108.reuse, 0x300, PT ;  /* 0x000003006c00780c */ /* 0x040fe40003f46070 */
[----:B------:R-:W-:Y:S01]  /*14a0*/  ISETP.GE.U32.AND P1, PT, R108, 0x380, PT ;  /* 0x000003806c00780c */ /* 0x000fe20003f26070 */
[----:B------:R-:W5:Y:S01]  /*14b0*/  @P6 LDG.E.64 R18, desc[UR6][R38.64] ;  /* 0x0000000626126981 */ /* 0x000f62000c1e1b00 */
[----:B------:R-:W-:Y:S01]  /*14c0*/  @P6 LOP3.LUT R0, R0, 0x100, RZ, 0xfc, !PT ;  /* 0x0000010000006812 */ /* 0x000fe200078efcff */
[----:B------:R-:W4:Y:S08]  /*14d0*/  @P6 LDC.64 R2, c[0x0][0x438] ;  /* 0x00010e00ff026b82 */ /* 0x000f300000000a00 */
[----:B------:R-:W2:Y:S08]  /*14e0*/  @P6 LDC.64 R40, c[0x0][0x440] ;  /* 0x00011000ff286b82 */ /* 0x000eb00000000a00 */
[----:B------:R-:W3:Y:S08]  /*14f0*/  @P0 LDC.64 R44, c[0x0][0x438] ;  /* 0x00010e00ff2c0b82 */ /* 0x000ef00000000a00 */
[----:B------:R-:W0:Y:S01]  /*1500*/  @P0 LDC.64 R48, c[0x0][0x440] ;  /* 0x00011000ff300b82 */ /* 0x000e220000000a00 */
[----:B----4-:R-:W-:-:S05]  /*1510*/  @P6 IMAD.WIDE.U32 R2, R7, 0x8, R2 ;  /* 0x0000000807026825 */ /* 0x010fca00078e0002 */
[----:B------:R-:W5:Y:S02]  /*1520*/  @P6 LD.E.64 R82, desc[UR6][R2.64] ;  /* 0x0000000602526980 */ /* 0x000f64000c101b00 */
[----:B------:R-:W4:Y:S01]  /*1530*/  @P5 LDC.64 R52, c[0x0][0x438] ;  /* 0x00010e00ff345b82 */ /* 0x000f220000000a00 */
[C---:B--2---:R-:W-:Y:S01]  /*1540*/  @P6 IMAD.WIDE.U32 R40, R7.reuse, 0x8, R40 ;  /* 0x0000000807286825 */ /* 0x044fe200078e0028 */
[----:B------:R-:W-:-:S04]  /*1550*/  @P6 LOP3.LUT R7, R7, 0x80, RZ, 0xfc, !PT ;  /* 0x0000008007076812 */ /* 0x000fc800078efcff */
[----:B------:R-:W5:Y:S01]  /*1560*/  @P6 LD.E.64 R54, desc[UR6][R40.64] ;  /* 0x0000000628366980 */ /* 0x000f62000c101b00 */
[C---:B------:R-:W-:Y:S01]  /*1570*/  @P0 IMAD.WIDE.U32 R42, R7.reuse, 0x8, R42 ;  /* 0x00000008072a0825 */ /* 0x040fe200078e002a */
[----:B------:R-:W2:Y:S03]  /*1580*/  @P5 LDC.64 R102, c[0x0][0x440] ;  /* 0x00011000ff665b82 */ /* 0x000ea60000000a00 */
[C---:B---3--:R-:W-:Y:S01]  /*1590*/  @P0 IMAD.WIDE.U32 R44, R7.reuse, 0x8, R44 ;  /* 0x00000008072c0825 */ /* 0x048fe200078e002c */
[----:B------:R3:W5:Y:S03]  /*15a0*/  @P0 LDG.E.64 R12, desc[UR6][R42.64] ;  /* 0x000000062a0c0981 */ /* 0x000766000c1e1b00 */
[C---:B------:R-:W-:Y:S01]  /*15b0*/  @P0 IMAD.WIDE.U32 R46, R7.reuse, 0x8, R46 ;  /* 0x00000008072e0825 */ /* 0x040fe200078e002e */
[----:B------:R-:W3:Y:S01]  /*15c0*/  LDC.64 R104, c[0x0][0x3d0] ;  /* 0x0000f400ff687b82 */ /* 0x000ee20000000a00 */
[----:B------:R3:W5:Y:S02]  /*15d0*/  @P0 LD.E.64 R96, desc[UR6][R44.64] ;  /* 0x000000062c600980 */ /* 0x000764000c101b00 */
[----:B0-----:R-:W-:-:S02]  /*15e0*/  @P0 IMAD.WIDE.U32 R48, R7, 0x8, R48 ;  /* 0x0000000807300825 */ /* 0x001fc400078e0030 */
[----:B------:R0:W5:Y:S02]  /*15f0*/  @P0 LDG.E.64 R14, desc[UR6][R46.64] ;  /* 0x000000062e0e0981 */ /* 0x000164000c1e1b00 */
[----:B------:R-:W-:Y:S01]  /*1600*/  @P0 VIADD R7, R7, 0x80 ;  /* 0x0000008007070836 */ /* 0x000fe20000000000 */
[----:B------:R-:W0:Y:S01]  /*1610*/  @P4 LDC.64 R106, c[0x0][0x438] ;  /* 0x00010e00ff6a4b82 */ /* 0x000e220000000a00 */
[----:B------:R-:W5:Y:S02]  /*1620*/  @P0 LD.E.64 R56, desc[UR6][R48.64] ;  /* 0x0000000630380980 */ /* 0x000f64000c101b00 */
[----:B------:R-:W-:-:S04]  /*1630*/  @P5 IMAD.WIDE.U32 R50, R7, 0x8, R50 ;  /* 0x0000000807325825 */ /* 0x000fc800078e0032 */
[C---:B-1----:R-:W-:Y:S01]  /*1640*/  @P5 IMAD.WIDE.U32 R100, R7.reuse, 0x8, R100 ;  /* 0x0000000807645825 */ /* 0x042fe200078e0064 */
[----:B------:R-:W1:Y:S01]  /*1650*/  LDC.64 R110, c[0x0][0x3d8] ;  /* 0x0000f600ff6e7b82 */ /* 0x000e620000000a00 */
[----:B------:R0:W5:Y:S07]  /*1660*/  @P5 LDG.E.64 R16, desc[UR6][R50.64] ;  /* 0x0000000632105981 */ /* 0x00016e000c1e1b00 */
[----:B------:R-:W1:Y:S01]  /*1670*/  @P4 LDC.64 R112, c[0x0][0x440] ;  /* 0x00011000ff704b82 */ /* 0x000e620000000a00 */
[C---:B----4-:R-:W-:Y:S01]  /*1680*/  @P5 IMAD.WIDE.U32 R52, R7.reuse, 0x8, R52 ;  /* 0x0000000807345825 */ /* 0x050fe200078e0034 */
[----:B------:R-:W-:Y:S01]  /*1690*/  ISETP.GE.U32.AND P0, PT, R108, 0x400, PT ;  /* 0x000004006c00780c */ /* 0x000fe20003f06070 */
[----:B------:R4:W5:Y:S02]  /*16a0*/  @P5 LDG.E.64 R8, desc[UR6][R100.64] ;  /* 0x0000000664085981 */ /* 0x000964000c1e1b00 */
[----:B--2---:R-:W-:-:S03]  /*16b0*/  @P5 IMAD.WIDE.U32 R102, R7, 0x8, R102 ;  /* 0x0000000807665825 */ /* 0x004fc600078e0066 */
[----:B---3--:R-:W2:Y:S01]  /*16c0*/  LDC.64 R42, c[0x0][0x3d0] ;  /* 0x0000f400ff2a7b82 */ /* 0x008ea20000000a00 */
[----:B------:R3:W5:Y:S07]  /*16d0*/  @P5 LD.E.64 R94, desc[UR6][R52.64] ;  /* 0x00000006345e5980 */ /* 0x00076e000c101b00 */
[----:B------:R-:W2:Y:S01]  /*16e0*/  @P3 LDC.64 R44, c[0x0][0x438] ;  /* 0x00010e00ff2c3b82 */ /* 0x000ea20000000a00 */
[----:B------:R3:W5:Y:S07]  /*16f0*/  @P5 LD.E.64 R58, desc[UR6][R102.64] ;  /* 0x00000006663a5980 */ /* 0x00076e000c101b00 */
[----:B0-----:R-:W0:Y:S01]  /*1700*/  LDC.64 R46, c[0x0][0x3d8] ;  /* 0x0000f600ff2e7b82 */ /* 0x001e220000000a00 */
[----:B------:R-:W-:-:S07]  /*1710*/  @P5 IADD3 R7, PT, PT, R7, 0x80, RZ ;  /* 0x0000008007075810 */ /* 0x000fce0007ffe0ff */
[----:B------:R-:W0:Y:S01]  /*1720*/  @P3 LDC.64 R50, c[0x0][0x440] ;  /* 0x00011000ff323b82 */ /* 0x000e220000000a00 */
[----:B------:R-:W-:-:S07]  /*1730*/  ISETP.GE.U32.AND P5, PT, R108, 0x480, PT ;  /* 0x000004806c00780c */ /* 0x000fce0003fa6070 */
[----:B------:R-:W0:Y:S08]  /*1740*/  LDC.64 R48, c[0x0][0x3d0] ;  /* 0x0000f400ff307b82 */ /* 0x000e300000000a00 */
[----:B----4-:R-:W4:Y:S08]  /*1750*/  @P2 LDC.64 R100, c[0x0][0x438] ;  /* 0x00010e00ff642b82 */ /* 0x010f300000000a00 */
[----:B------:R-:W4:Y:S08]  /*1760*/  LDC.64 R116, c[0x0][0x3d8] ;  /* 0x0000f600ff747b82 */ /* 0x000f300000000a00 */
[----:B------:R-:W4:Y:S08]  /*1770*/  @P2 LDC.64 R118, c[0x0][0x440] ;  /* 0x00011000ff762b82 */ /* 0x000f300000000a00 */
[----:B------:R-:W4:Y:S08]  /*1780*/  LDC.64 R120, c[0x0][0x3d0] ;  /* 0x0000f400ff787b82 */ /* 0x000f300000000a00 */
[----:B------:R-:W4:Y:S08]  /*1790*/  @P1 LDC.64 R122, c[0x0][0x438] ;  /* 0x00010e00ff7a1b82 */ /* 0x000f300000000a00 */
[----:B---3--:R-:W3:Y:S08]  /*17a0*/  LDC.64 R52, c[0x0][0x3d8] ;  /* 0x0000f600ff347b82 */ /* 0x008ef00000000a00 */
[----:B------:R-:W3:Y:S01]  /*17b0*/  @P1 LDC.64 R102, c[0x0][0x440] ;  /* 0x00011000ff661b82 */ /* 0x000ee20000000a00 */
[----:B------:R-:W-:-:S04]  /*17c0*/  @P4 IMAD.WIDE.U32 R104, R7, 0x8, R104 ;  /* 0x0000000807684825 */ /* 0x000fc800078e0068 */
[C---:B------:R-:W-:Y:S01]  /*17d0*/  @P4 IMAD.WIDE.U32 R106, R7.reuse, 0x8, R106 ;  /* 0x00000008076a4825 */ /* 0x040fe200078e006a */
[----:B------:R0:W5:Y:S02]  /*17e0*/  @P4 LDG.E.64 R92, desc[UR6][R104.64] ;  /* 0x00000006685c4981 */ /* 0x000164000c1e1b00 */
[----:B------:R-:W3:Y:S01]  /*17f0*/  LDC.64 R124, c[0x0][0x3d0] ;  /* 0x0000f400ff7c7b82 */ /* 0x000ee20000000a00 */
[C---:B-1----:R-:W-:Y:S01]  /*1800*/  @P4 IMAD.WIDE.U32 R110, R7.reuse, 0x8, R110 ;  /* 0x00000008076e4825 */ /* 0x042fe200078e006e */
[----:B------:R1:W5:Y:S03]  /*1810*/  @P4 LD.E.64 R84, desc[UR6][R106.64] ;  /* 0x000000066a544980 */ /* 0x000366000c101b00 */
[C---:B------:R-:W-:Y:S01]  /*1820*/  @P4 IMAD.WIDE.U32 R112, R7.reuse, 0x8, R112 ;  /* 0x0000000807704825 */ /* 0x040fe200078e0070 */
[----:B------:R1:W5:Y:S02]  /*1830*/  @P4 LDG.E.64 R90, desc[UR6][R110.64] ;  /* 0x000000066e5a4981 */ /* 0x000364000c1e1b00 */
[----:B------:R-:W1:Y:S01]  /*1840*/  @P0 LDC.64 R126, c[0x0][0x438] ;  /* 0x00010e00ff7e0b82 */ /* 0x000e620000000a00 */
[----:B------:R-:W-:Y:S01]  /*1850*/  @P4 VIADD R7, R7, 0x80 ;  /* 0x0000008007074836 */ /* 0x000fe20000000000 */
[----:B------:R0:W5:Y:S06]  /*1860*/  @P4 LD.E.64 R60, desc[UR6][R112.64] ;  /* 0x00000006703c4980 */ /* 0x00016c000c101b00 */
[----:B------:R-:W1:Y:S08]  /*1870*/  LDC.64 R128, c[0x0][0x3d8] ;  /* 0x0000f600ff807b82 */ /* 0x000e700000000a00 */
[----:B------:R-:W1:Y:S01]  /*1880*/  @P0 LDC.64 R130, c[0x0][0x440] ;  /* 0x00011000ff820b82 */ /* 0x000e620000000a00 */
[----:B--2---:R-:W-:-:S04]  /*1890*/  @P3 IMAD.WIDE.U32 R42, R7, 0x8, R42 ;  /* 0x00000008072a3825 */ /* 0x004fc800078e002a */
[C---:B------:R-:W-:Y:S01]  /*18a0*/  @P3 IMAD.WIDE.U32 R44, R7.reuse, 0x8, R44 ;  /* 0x00000008072c3825 */ /* 0x040fe200078e002c */
[----:B------:R2:W5:Y:S02]  /*18b0*/  @P3 LDG.E.64 R88, desc[UR6][R42.64] ;  /* 0x000000062a583981 */ /* 0x000564000c1e1b00 */
[----:B------:R-:W2:Y:S01]  /*18c0*/  LDC.64 R132, c[0x0][0x3d0] ;  /* 0x0000f400ff847b82 */ /* 0x000ea20000000a00 */
[C---:B0-----:R-:W-:Y:S01]  /*18d0*/  @P3 IMAD.WIDE.U32 R46, R7.reuse, 0x8, R46 ;  /* 0x00000008072e3825 */ /* 0x041fe200078e002e */
[----:B------:R0:W5:Y:S03]  /*18e0*/  @P3 LD.E.64 R80, desc[UR6][R44.64] ;  /* 0x000000062c503980 */ /* 0x000166000c101b00 */
[C---:B------:R-:W-:Y:S01]  /*18f0*/  @P3 IMAD.WIDE.U32 R50, R7.reuse, 0x8, R50 ;  /* 0x0000000807323825 */ /* 0x040fe200078e0032 */
[----:B------:R0:W5:Y:S02]  /*1900*/  @P3 LDG.E.64 R86, desc[UR6][R46.64] ;  /* 0x000000062e563981 */ /* 0x000164000c1e1b00 */
[----:B------:R-:W0:Y:S01]  /*1910*/  LDC.64 R136, c[0x0][0x3d8] ;  /* 0x0000f600ff887b82 */ /* 0x000e220000000a00 */
[----:B------:R-:W-:Y:S01]  /*1920*/  @P3 VIADD R7, R7, 0x80 ;  /* 0x0000008007073836 */ /* 0x000fe20000000000 */
[----:B------:R0:W5:Y:S06]  /*1930*/  @P3 LD.E.64 R62, desc[UR6][R50.64] ;  /* 0x00000006323e3980 */ /* 0x00016c000c101b00 */
[----:B------:R-:W0:Y:S08]  /*1940*/  @P5 LDC.64 R134, c[0x0][0x438] ;  /* 0x00010e00ff865b82 */ /* 0x000e300000000a00 */
[----:B------:R-:W0:Y:S01]  /*1950*/  @P5 LDC.64 R36, c[0x0][0x440] ;  /* 0x00011000ff245b82 */ /* 0x000e220000000a00 */
[----:B------:R-:W-:-:S04]  /*1960*/  @P2 IMAD.WIDE.U32 R48, R7, 0x8, R48 ;  /* 0x0000000807302825 */ /* 0x000fc800078e0030 */
[C---:B----4-:R-:W-:Y:S01]  /*1970*/  @P2 IMAD.WIDE.U32 R100, R7.reuse, 0x8, R100 ;  /* 0x0000000807642825 */ /* 0x050fe200078e0064 */
[----:B------:R4:W5:Y:S03]  /*1980*/  @P2 LDG.E.64 R20, desc[UR6][R48.64] ;  /* 0x0000000630142981 */ /* 0x000966000c1e1b00 */
[C---:B------:R-:W-:Y:S01]  /*1990*/  @P2 IMAD.WIDE.U32 R116, R7.reuse, 0x8, R116 ;  /* 0x0000000807742825 */ /* 0x040fe200078e0074 */
[----:B------:R4:W5:Y:S03]  /*19a0*/  @P2 LD.E.64 R78, desc[UR6][R100.64] ;  /* 0x00000006644e2980 */ /* 0x000966000c101b00 */
[C---:B------:R-:W-:Y:S01]  /*19b0*/  @P2 IMAD.WIDE.U32 R118, R7.reuse, 0x8, R118 ;  /* 0x0000000807762825 */ /* 0x040fe200078e0076 */
[----:B------:R-:W-:Y:S01]  /*19c0*/  @P2 IADD3 R7, PT, PT, R7, 0x80, RZ ;  /* 0x0000008007072810 */ /* 0x000fe20007ffe0ff */
[----:B------:R4:W5:Y:S04]  /*19d0*/  @P2 LDG.E.64 R22, desc[UR6][R116.64] ;  /* 0x0000000674162981 */ /* 0x000968000c1e1b00 */
[C---:B------:R-:W-:Y:S01]  /*19e0*/  @P1 IMAD.WIDE.U32 R120, R7.reuse, 0x8, R120 ;  /* 0x0000000807781825 */ /* 0x040fe200078e0078 */
[----:B------:R4:W5:Y:S03]  /*19f0*/  @P2 LD.E.64 R64, desc[UR6][R118.64] ;  /* 0x0000000676402980 */ /* 0x000966000c101b00 */
[C---:B------:R-:W-:Y:S01]  /*1a00*/  @P1 IMAD.WIDE.U32 R122, R7.reuse, 0x8, R122 ;  /* 0x00000008077a1825 */ /* 0x040fe200078e007a */
[----:B------:R4:W5:Y:S03]  /*1a10*/  @P1 LDG.E.64 R24, desc[UR6][R120.64] ;  /* 0x0000000678181981 */ /* 0x000966000c1e1b00 */
[C---:B---3--:R-:W-:Y:S01]  /*1a20*/  @P1 IMAD.WIDE.U32 R52, R7.reuse, 0x8, R52 ;  /* 0x0000000807341825 */ /* 0x048fe200078e0034 */
[----:B------:R4:W5:Y:S03]  /*1a30*/  @P1 LD.E.64 R76, desc[UR6][R122.64] ;  /* 0x000000067a4c1980 */ /* 0x000966000c101b00 */
[C---:B------:R-:W-:Y:S01]  /*1a40*/  @P1 IMAD.WIDE.U32 R102, R7.reuse, 0x8, R102 ;  /* 0x0000000807661825 */ /* 0x040fe200078e0066 */
[----:B------:R4:W5:Y:S03]  /*1a50*/  @P1 LDG.E.64 R26, desc[UR6][R52.64] ;  /* 0x00000006341a1981 */ /* 0x000966000c1e1b00 */
[----:B------:R-:W-:Y:S01]  /*1a60*/  @P1 VIADD R7, R7, 0x80 ;  /* 0x0000008007071836 */ /* 0x000fe20000000000 */
[----:B------:R4:W5:Y:S03]  /*1a70*/  @P1 LD.E.64 R66, desc[UR6][R102.64] ;  /* 0x0000000666421980 */ /* 0x000966000c101b00 */
[----:B------:R-:W-:-:S04]  /*1a80*/  @P0 IMAD.WIDE.U32 R124, R7, 0x8, R124 ;  /* 0x00000008077c0825 */ /* 0x000fc800078e007c */
[C---:B-1----:R-:W-:Y:S01]  /*1a90*/  @P0 IMAD.WIDE.U32 R126, R7.reuse, 0x8, R126 ;  /* 0x00000008077e0825 */ /* 0x042fe200078e007e */
[----:B------:R4:W5:Y:S03]  /*1aa0*/  @P0 LDG.E.64 R28, desc[UR6][R124.64] ;  /* 0x000000067c1c0981 */ /* 0x000966000c1e1b00 */
[C---:B------:R-:W-:Y:S01]  /*1ab0*/  @P0 IMAD.WIDE.U32 R128, R7.reuse, 0x8, R128 ;  /* 0x0000000807800825 */ /* 0x040fe200078e0080 */
[----:B------:R4:W5:Y:S03]  /*1ac0*/  @P0 LD.E.64 R72, desc[UR6][R126.64] ;  /* 0x000000067e480980 */ /* 0x000966000c101b00 */
[C---:B------:R-:W-:Y:S01]  /*1ad0*/  @P0 IMAD.WIDE.U32 R130, R7.reuse, 0x8, R130 ;  /* 0x0000000807820825 */ /* 0x040fe200078e0082 */
[----:B------:R4:W5:Y:S03]  /*1ae0*/  @P0 LDG.E.64 R30, desc[UR6][R128.64] ;  /* 0x00000006801e0981 */ /* 0x000966000c1e1b00 */
[----:B------:R-:W-:Y:S01]  /*1af0*/  @P0 VIADD R7, R7, 0x80 ;  /* 0x0000008007070836 */ /* 0x000fe20000000000 */
[----:B------:R4:W5:Y:S03]  /*1b00*/  @P0 LD.E.64 R68, desc[UR6][R130.64] ;  /* 0x0000000682440980 */ /* 0x000966000c101b00 */
[----:B--2---:R-:W-:-:S04]  /*1b10*/  @P5 IMAD.WIDE.U32 R132, R7, 0x8, R132 ;  /* 0x0000000807845825 */ /* 0x004fc800078e0084 */
[C---:B0-----:R-:W-:Y:S01]  /*1b20*/  @P5 IMAD.WIDE.U32 R136, R7.reuse, 0x8, R136 ;  /* 0x0000000807885825 */ /* 0x041fe200078e0088 */
[----:B------:R4:W5:Y:S03]  /*1b30*/  @P5 LDG.E.64 R32, desc[UR6][R132.64] ;  /* 0x0000000684205981 */ /* 0x000966000c1e1b00 */
[C---:B------:R-:W-:Y:S01]  /*1b40*/  @P5 IMAD.WIDE.U32 R134, R7.reuse, 0x8, R134 ;  /* 0x0000000807865825 */ /* 0x040fe200078e0086 */
[----:B------:R4:W5:Y:S03]  /*1b50*/  @P5 LDG.E.64 R34, desc[UR6][R136.64] ;  /* 0x0000000688225981 */ /* 0x000966000c1e1b00 */
[----:B------:R-:W-:Y:S01]  /*1b60*/  @P5 IMAD.WIDE.U32 R36, R7, 0x8, R36 ;  /* 0x0000000807245825 */ /* 0x000fe200078e0024 */
[----:B------:R4:W5:Y:S04]  /*1b70*/  @P5 LD.E.64 R74, desc[UR6][R134.64] ;  /* 0x00000006864a5980 */ /* 0x000968000c101b00 */
[----:B------:R4:W5:Y:S01]  /*1b80*/  @P5 LD.E.64 R70, desc[UR6][R36.64] ;  /* 0x0000000624465980 */ /* 0x000962000c101b00 */
[----:B------:R-:W-:-:S02]  /*1b90*/  ISETP.GE.U32.AND P0, PT, R108, 0x500, PT ;  /* 0x000005006c00780c */ /* 0x000fc40003f06070 */
[----:B------:R-:W-:-:S11]  /*1ba0*/  @P5 IADD3 R7, PT, PT, R7, 0x80, RZ ;  /* 0x0000008007075810 */ /* 0x000fd60007ffe0ff */
[----:B----4-:R-:W-:Y:S05]  /*1bb0*/  @!P0 BRA `(.L_x_17797) ;  /* 0x0000000800188947 */ /* 0x010fea0003800000 */
        /* <DEDUP_REMOVED lines=13> */
.L_x_17798:
        /* <DEDUP_REMOVED lines=9> */
[----:B------:R-:W3:Y:S01]  /*1d20*/  @P6 LDC.64 R42, c[0x0][0x438] ;  /* 0x00010e00ff2a6b82 */ /* 0x000ee20000000a00 */
[----:B0-----:R-:W-:-:S07]  /*1d30*/  @P6 IMAD.WIDE.U32 R40, R7, 0x8, R40 ;  /* 0x0000000807286825 */ /* 0x001fce00078e0028 */
[----:B------:R-:W0:Y:S01]  /*1d40*/  @P1 LDC.64 R50, c[0x0][0x438] ;  /* 0x00010e00ff321b82 */ /* 0x000e220000000a00 */
[----:B-1----:R-:W-:-:S07]  /*1d50*/  @P6 IMAD.WIDE.U32 R44, R7, 0x8, R44 ;  /* 0x00000008072c6825 */ /* 0x002fce00078e002c */
[----:B------:R-:W1:Y:S08]  /*1d60*/  LDC.64 R100, c[0x0][0x3d8] ;  /* 0x0000f600ff647b82 */ /* 0x000e700000000a00 */
[----:B------:R-:W4:Y:S01]  /*1d70*/  LDC.64 R102, c[0x0][0x3d0] ;  /* 0x0000f400ff667b82 */ /* 0x000f220000000a00 */
[C---:B---3--:R-:W-:Y:S01]  /*1d80*/  @P6 IMAD.WIDE.U32 R46, R7.reuse, 0x8, R42 ;  /* 0x00000008072e6825 */ /* 0x048fe200078e002a */
[----:B------:R-:W-:-:S06]  /*1d90*/  @P6 LOP3.LUT R7, R7, 0x80, RZ, 0xfc, !PT ;  /* 0x0000008007076812 */ /* 0x000fcc00078efcff */
[----:B------:R-:W3:Y:S08]  /*1da0*/  @P5 LDC.64 R104, c[0x0][0x438] ;  /* 0x00010e00ff685b82 */ /* 0x000ef00000000a00 */
[----:B------:R-:W3:Y:S08]  /*1db0*/  LDC.64 R106, c[0x0][0x3d8] ;  /* 0x0000f600ff6a7b82 */ /* 0x000ef00000000a00 */
[----:B------:R-:W3:Y:S08]  /*1dc0*/  LDC.64 R110, c[0x0][0x3d0] ;  /* 0x0000f400ff6e7b82 */ /* 0x000ef00000000a00 */
[----:B------:R-:W3:Y:S01]  /*1dd0*/  LDC.64 R112, c[0x0][0x3d8] ;  /* 0x0000f600ff707b82 */ /* 0x000ee20000000a00 */
[C---:B------:R-:W-:Y:S01]  /*1de0*/  ISETP.GE.U32.AND P3, PT, R108.reuse, 0x300, PT ;  /* 0x000003006c00780c */ /* 0x040fe20003f66070 */
[----:B--2---:R-:W-:Y:S01]  /*1df0*/  @P1 IMAD.WIDE.U32 R48, R7, 0x8, R48 ;  /* 0x0000000807301825 */ /* 0x004fe200078e0030 */
[----:B------:R-:W-:-:S02]  /*1e00*/  ISETP.GE.U32.AND P2, PT, R108, 0x380, PT ;  /* 0x000003806c00780c */ /* 0x000fc40003f46070 */
[----:B------:R-:W-:Y:S02]  /*1e10*/  @P1 CS2R R56, SRZ ;  /* 0x0000000000381805 */ /* 0x000fe4000001ff00 */
[----:B------:R-:W-:Y:S01]  /*1e20*/  @P5 CS2R R58, SRZ ;  /* 0x00000000003a5805 */ /* 0x000fe2000001ff00 */
[C---:B0-----:R-:W-:Y:S01]  /*1e30*/  @P1 IMAD.WIDE.U32 R50, R7.reuse, 0x8, R50 ;  /* 0x0000000807321825 */ /* 0x041fe200078e0032 */
[----:B------:R0:W5:Y:S01]  /*1e40*/  @P1 LDG.E.64 R12, desc[UR6][R48.64] ;  /* 0x00000006300c1981 */ /* 0x000162000c1e1b00 */
[----:B------:R-:W2:Y:S01]  /*1e50*/  @P4 LDC.64 R42, c[0x0][0x438] ;  /* 0x00010e00ff2a4b82 */ /* 0x000ea20000000a00 */
[----:B------:R-:W-:Y:S01]  /*1e60*/  @P4 CS2R R60, SRZ ;  /* 0x00000000003c4805 */ /* 0x000fe2000001ff00 */
[C---:B-1----:R-:W-:Y:S01]  /*1e70*/  @P1 IMAD.WIDE.U32 R100, R7.reuse, 0x8, R100 ;  /* 0x0000000807641825 */ /* 0x042fe200078e0064 */
[----:B------:R-:W5:Y:S01]  /*1e80*/  @P1 LD.E.64 R96, desc[UR6][R50.64] ;  /* 0x0000000632601980 */ /* 0x000f62000c101b00 */
[----:B------:R-:W-:Y:S02]  /*1e90*/  @P6 LOP3.LUT R0, R0, 0x100, RZ, 0xfc, !PT ;  /* 0x0000010000006812 */ /* 0x000fe400078efcff */
[----:B------:R-:W-:Y:S01]  /*1ea0*/  @P1 VIADD R7, R7, 0x80 ;  /* 0x0000008007071836 */ /* 0x000fe20000000000 */
[----:B------:R1:W5:Y:S01]  /*1eb0*/  @P1 LDG.E.64 R14, desc[UR6][R100.64] ;  /* 0x00000006640e1981 */ /* 0x000362000c1e1b00 */
[----:B------:R-:W2:Y:S02]  /*1ec0*/  @P0 LDC.64 R116, c[0x0][0x438] ;  /* 0x00010e00ff740b82 */ /* 0x000ea40000000a00 */
[C---:B----4-:R-:W-:Y:S01]  /*1ed0*/  @P5 IMAD.WIDE.U32 R102, R7.reuse, 0x8, R102 ;  /* 0x0000000807665825 */ /* 0x050fe200078e0066 */
[----:B------:R-:W5:Y:S03]  /*1ee0*/  @P6 LDG.E.64 R10, desc[UR6][R40.64] ;  /* 0x00000006280a6981 */ /* 0x000f66000c1e1b00 */
[C---:B---3--:R-:W-:Y:S01]  /*1ef0*/  @P5 IMAD.WIDE.U32 R104, R7.reuse, 0x8, R104 ;  /* 0x0000000807685825 */ /* 0x048fe200078e0068 */
[----:B------:R-:W5:Y:S01]  /*1f00*/  @P6 LDG.E.64 R18, desc[UR6][R44.64] ;  /* 0x000000062c126981 */ /* 0x000f62000c1e1b00 */
[----:B0-----:R-:W0:Y:S02]  /*1f10*/  LDC.64 R48, c[0x0][0x3d0] ;  /* 0x0000f400ff307b82 */ /* 0x001e240000000a00 */
[C---:B------:R-:W-:Y:S01]  /*1f20*/  @P5 IMAD.WIDE.U32 R106, R7.reuse, 0x8, R106 ;  /* 0x00000008076a5825 */ /* 0x040fe200078e006a */
[----:B------:R-:W-:Y:S01]  /*1f30*/  ISETP.GE.U32.AND P1, PT, R108, 0x400, PT ;  /* 0x000004006c00780c */ /* 0x000fe20003f26070 */
[----:B------:R3:W5:Y:S02]  /*1f40*/  @P5 LDG.E.64 R16, desc[UR6][R102.64] ;  /* 0x0000000666105981 */ /* 0x000764000c1e1b00 */
[----:B------:R-:W-:-:S02]  /*1f50*/  @P5 VIADD R7, R7, 0x80 ;  /* 0x0000008007075836 */ /* 0x000fc40000000000 */
[----:B-1----:R-:W1:Y:S01]  /*1f60*/  LDC.64 R100, c[0x0][0x3d8] ;  /* 0x0000f600ff647b82 */ /* 0x002e620000000a00 */
[----:B------:R4:W5:Y:S01]  /*1f70*/  @P5 LD.E.64 R94, desc[UR6][R104.64] ;  /* 0x00000006685e5980 */ /* 0x000962000c101b00 */
[----:B------:R-:W-:-:S03]  /*1f80*/  @P4 IMAD.WIDE.U32 R110, R7, 0x8, R110 ;  /* 0x00000008076e4825 */ /* 0x000fc600078e006e */
[----:B------:R4:W5:Y:S01]  /*1f90*/  @P5 LDG.E.64 R8, desc[UR6][R106.64] ;  /* 0x000000066a085981 */ /* 0x000962000c1e1b00 */
[C---:B------:R-:W-:Y:S02]  /*1fa0*/  @P4 IMAD.WIDE.U32 R112, R7.reuse, 0x8, R112 ;  /* 0x0000000807704825 */ /* 0x040fe400078e0070 */
[----:B---3--:R-:W3:Y:S01]  /*1fb0*/  LDC.64 R102, c[0x0][0x3d0] ;  /* 0x0000f400ff667b82 */ /* 0x008ee20000000a00 */
[----:B------:R-:W-:Y:S01]  /*1fc0*/  ISETP.GE.U32.AND P5, PT, R108, 0x480, PT ;  /* 0x000004806c00780c */ /* 0x000fe20003fa6070 */
[C---:B--2---:R-:W-:Y:S01]  /*1fd0*/  @P4 IMAD.WIDE.U32 R42, R7.reuse, 0x8, R42 ;  /* 0x00000008072a4825 */ /* 0x044fe200078e002a */
[----:B------:R-:W5:Y:S04]  /*1fe0*/  @P4 LDG.E.64 R92, desc[UR6][R110.64] ;  /* 0x000000066e5c4981 */ /* 0x000f68000c1e1b00 */
[----:B------:R-:W5:Y:S01]  /*1ff0*/  @P6 LD.E.64 R82, desc[UR6][R46.64] ;  /* 0x000000062e526980 */ /* 0x000f62000c101b00 */
[----:B------:R-:W2:Y:S03]  /*2000*/  @P3 LDC.64 R50, c[0x0][0x438] ;  /* 0x00010e00ff323b82 */ /* 0x000ea60000000a00 */
[----:B------:R0:W5:Y:S05]  /*2010*/  @P4 LDG.E.64 R90, desc[UR6][R112.64] ;  /* 0x00000006705a4981 */ /* 0x00016a000c1e1b00 */
[----:B----4-:R-:W4:Y:S01]  /*2020*/  LDC.64 R104, c[0x0][0x3d8] ;  /* 0x0000f600ff687b82 */ /* 0x010f220000000a00 */
[----:B------:R1:W5:Y:S01]  /*2030*/  @P4 LD.E.64 R84, desc[UR6][R42.64] ;  /* 0x000000062a544980 */ /* 0x000362000c101b00 */
[----:B------:R-:W-:-:S02]  /*2040*/  @P4 IADD3 R7, PT, PT, R7, 0x80, RZ ;  /* 0x0000008007074810 */ /* 0x000fc40007ffe0ff */
[----:B------:R-:W-:-:S04]  /*2050*/  ISETP.GE.U32.AND P4, PT, R108, 0x500, PT ;  /* 0x000005006c00780c */ /* 0x000fc80003f86070 */
[----:B------:R-:W4:Y:S08]  /*2060*/  LDC.64 R106, c[0x0][0x3d0] ;  /* 0x0000f400ff6a7b82 */ /* 0x000f300000000a00 */
[----:B0-----:R-:W0:Y:S08]  /*2070*/  LDC.64 R112, c[0x0][0x3d8] ;  /* 0x0000f600ff707b82 */ /* 0x001e300000000a00 */
[----:B------:R-:W0:Y:S08]  /*2080*/  @P2 LDC.64 R110, c[0x0][0x438] ;  /* 0x00010e00ff6e2b82 */ /* 0x000e300000000a00 */
[----:B------:R-:W0:Y:S08]  /*2090*/  LDC.64 R118, c[0x0][0x3d0] ;  /* 0x0000f400ff767b82 */ /* 0x000e300000000a00 */
[----:B------:R-:W0:Y:S08]  /*20a0*/  LDC.64 R122, c[0x0][0x3d8] ;  /* 0x0000f600ff7a7b82 */ /* 0x000e300000000a00 */
[----:B------:R-:W0:Y:S01]  /*20b0*/  @P1 LDC.64 R120, c[0x0][0x438] ;  /* 0x00010e00ff781b82 */ /* 0x000e220000000a00 */
[----:B------:R-:W-:-:S04]  /*20c0*/  @P0 IMAD.WIDE.U32 R48, R7, 0x8, R48 ;  /* 0x0000000807300825 */ /* 0x000fc800078e0030 */
[C---:B------:R-:W-:Y:S01]  /*20d0*/  @P0 IMAD.WIDE.U32 R116, R7.reuse, 0x8, R116 ;  /* 0x0000000807740825 */ /* 0x040fe200078e0074 */
[----:B------:R0:W5:Y:S02]  /*20e0*/  @P0 LDG.E.64 R88, desc[UR6][R48.64] ;  /* 0x0000000630580981 */ /* 0x000164000c1e1b00 */
[----:B-1----:R-:W1:Y:S01]  /*20f0*/  LDC.64 R42, c[0x0][0x3d0] ;  /* 0x0000f400ff2a7b82 */ /* 0x002e620000000a00 */
[C---:B------:R-:W-:Y:S01]  /*2100*/  @P0 IMAD.WIDE.U32 R100, R7.reuse, 0x8, R100 ;  /* 0x0000000807640825 */ /* 0x040fe200078e0064 */
[----:B------:R0:W5:Y:S06]  /*2110*/  @P0 LD.E.64 R80, desc[UR6][R116.64] ;  /* 0x0000000674500980 */ /* 0x00016c000c101b00 */
[----:B------:R-:W1:Y:S01]  /*2120*/  LDC.64 R128, c[0x0][0x3d8] ;  /* 0x0000f600ff807b82 */ /* 0x000e620000000a00 */
[----:B------:R-:W-:Y:S01]  /*2130*/  @P0 VIADD R7, R7, 0x80 ;  /* 0x0000008007070836 */ /* 0x000fe20000000000 */
[----:B------:R0:W5:Y:S06]  /*2140*/  @P0 LDG.E.64 R86, desc[UR6][R100.64] ;  /* 0x0000000664560981 */ /* 0x00016c000c1e1b00 */
[----:B------:R-:W1:Y:S01]  /*2150*/  @P5 LDC.64 R126, c[0x0][0x438] ;  /* 0x00010e00ff7e5b82 */ /* 0x000e620000000a00 */
[----:B---3--:R-:W-:-:S04]  /*2160*/  @P3 IMAD.WIDE.U32 R102, R7, 0x8, R102 ;  /* 0x0000000807663825 */ /* 0x008fc800078e0066 */
[C---:B--2---:R-:W-:Y:S01]  /*2170*/  @P3 IMAD.WIDE.U32 R50, R7.reuse, 0x8, R50 ;  /* 0x0000000807323825 */ /* 0x044fe200078e0032 */
[----:B------:R2:W5:Y:S02]  /*2180*/  @P3 LDG.E.64 R20, desc[UR6][R102.64] ;  /* 0x0000000666143981 */ /* 0x000564000c1e1b00 */
[----:B------:R-:W3:Y:S01]  /*2190*/  LDC.64 R134, c[0x0][0x3d8] ;  /* 0x0000f600ff867b82 */ /* 0x000ee20000000a00 */
[C---:B----4-:R-:W-:Y:S01]  /*21a0*/  @P3 IMAD.WIDE.U32 R104, R7.reuse, 0x8, R104 ;  /* 0x0000000807683825 */ /* 0x050fe200078e0068 */
[----:B------:R2:W5:Y:S06]  /*21b0*/  @P3 LD.E.64 R78, desc[UR6][R50.64] ;  /* 0x00000006324e3980 */ /* 0x00056c000c101b00 */
[----:B------:R-:W4:Y:S01]  /*21c0*/  LDC.64 R130, c[0x0][0x3d0] ;  /* 0x0000f400ff827b82 */ /* 0x000f220000000a00 */
[----:B------:R-:W-:Y:S01]  /*21d0*/  @P3 VIADD R7, R7, 0x80 ;  /* 0x0000008007073836 */ /* 0x000fe20000000000 */
[----:B------:R2:W5:Y:S06]  /*21e0*/  @P3 LDG.E.64 R22, desc[UR6][R104.64] ;  /* 0x0000000668163981 */ /* 0x00056c000c1e1b00 */
[----:B------:R-:W2:Y:S01]  /*21f0*/  @P4 LDC.64 R132, c[0x0][0x438] ;  /* 0x00010e00ff844b82 */ /* 0x000ea20000000a00 */
[----:B------:R-:W-:-:S04]  /*2200*/  @P2 IMAD.WIDE.U32 R106, R7, 0x8, R106 ;  /* 0x00000008076a2825 */ /* 0x000fc800078e006a */
[C---:B0-----:R-:W-:Y:S01]  /*2210*/  @P2 IMAD.WIDE.U32 R110, R7.reuse, 0x8, R110 ;  /* 0x00000008076e2825 */ /* 0x041fe200078e006e */
[----:B------:R0:W5:Y:S03]  /*2220*/  @P2 LDG.E.64 R24, desc[UR6][R106.64] ;  /* 0x000000066a182981 */ /* 0x000166000c1e1b00 */
[C---:B------:R-:W-:Y:S01]  /*2230*/  @P2 IMAD.WIDE.U32 R112, R7.reuse, 0x8, R112 ;  /* 0x0000000807702825 */ /* 0x040fe200078e0070 */
[----:B------:R-:W-:Y:S01]  /*2240*/  @P2 IADD3 R7, PT, PT, R7, 0x80, RZ ;  /* 0x0000008007072810 */ /* 0x000fe20007ffe0ff */
[----:B------:R0:W5:Y:S04]  /*2250*/  @P2 LD.E.64 R76, desc[UR6][R110.64] ;  /* 0x000000066e4c2980 */ /* 0x000168000c101b00 */
[C---:B------:R-:W-:Y:S01]  /*2260*/  @P1 IMAD.WIDE.U32 R118, R7.reuse, 0x8, R118 ;  /* 0x0000000807761825 */ /* 0x040fe200078e0076 */
[----:B------:R0:W5:Y:S03]  /*2270*/  @P2 LDG.E.64 R26, desc[UR6][R112.64] ;  /* 0x00000006701a2981 */ /* 0x000166000c1e1b00 */
[C---:B------:R-:W-:Y:S01]  /*2280*/  @P1 IMAD.WIDE.U32 R120, R7.reuse, 0x8, R120 ;  /* 0x0000000807781825 */ /* 0x040fe200078e0078 */
[----:B------:R0:W5:Y:S03]  /*2290*/  @P1 LDG.E.64 R28, desc[UR6][R118.64] ;  /* 0x00000006761c1981 */ /* 0x000166000c1e1b00 */
[C---:B------:R-:W-:Y:S01]  /*22a0*/  @P1 IMAD.WIDE.U32 R122, R7.reuse, 0x8, R122 ;  /* 0x00000008077a1825 */ /* 0x040fe200078e007a */
[----:B------:R0:W5:Y:S03]  /*22b0*/  @P1 LD.E.64 R72, desc[UR6][R120.64] ;  /* 0x0000000678481980 */ /* 0x000166000c101b00 */
[----:B------:R-:W-:Y:S01]  /*22c0*/  @P1 VIADD R7, R7, 0x80 ;  /* 0x0000008007071836 */ /* 0x000fe20000000000 */
[----:B------:R0:W5:Y:S03]  /*22d0*/  @P1 LDG.E.64 R30, desc[UR6][R122.64] ;  /* 0x000000067a1e1981 */ /* 0x000166000c1e1b00 */
[----:B-1----:R-:W-:-:S04]  /*22e0*/  @P5 IMAD.WIDE.U32 R124, R7, 0x8, R42 ;  /* 0x00000008077c5825 */ /* 0x002fc800078e002a */
[C---:B------:R-:W-:Y:S01]  /*22f0*/  @P5 IMAD.WIDE.U32 R126, R7.reuse, 0x8, R126 ;  /* 0x00000008077e5825 */ /* 0x040fe200078e007e */
[----:B------:R0:W5:Y:S03]  /*2300*/  @P5 LDG.E.64 R32, desc[UR6][R124.64] ;  /* 0x000000067c205981 */ /* 0x000166000c1e1b00 */
[C---:B------:R-:W-:Y:S01]  /*2310*/  @P5 IMAD.WIDE.U32 R128, R7.reuse, 0x8, R128 ;  /* 0x0000000807805825 */ /* 0x040fe200078e0080 */
[----:B------:R0:W5:Y:S03]  /*2320*/  @P5 LD.E.64 R74, desc[UR6][R126.64] ;  /* 0x000000067e4a5980 */ /* 0x000166000c101b00 */
[----:B------:R-:W-:Y:S01]  /*2330*/  @P5 VIADD R7, R7, 0x80 ;  /* 0x0000008007075836 */ /* 0x000fe20000000000 */
[----:B------:R0:W5:Y:S03]  /*2340*/  @P5 LDG.E.64 R34, desc[UR6][R128.64] ;  /* 0x0000000680225981 */ /* 0x000166000c1e1b00 */
[----:B---3--:R-:W-:-:S04]  /*2350*/  @P4 IMAD.WIDE.U32 R44, R7, 0x8, R134 ;  /* 0x00000008072c4825 */ /* 0x008fc800078e0086 */
[C---:B----4-:R-:W-:Y:S01]  /*2360*/  @P4 IMAD.WIDE.U32 R40, R7.reuse, 0x8, R130 ;  /* 0x0000000807284825 */ /* 0x050fe200078e0082 */
[----:B------:R0:W5:Y:S03]  /*2370*/  @P4 LDG.E.64 R38, desc[UR6][R44.64] ;  /* 0x000000062c264981 */ /* 0x000166000c1e1b00 */
[----:B--2---:R-:W-:Y:S01]  /*2380*/  @P4 IMAD.WIDE.U32 R42, R7, 0x8, R132 ;  /* 0x00000008072a4825 */ /* 0x004fe200078e0084 */
[----:B------:R0:W5:Y:S04]  /*2390*/  @P4 LDG.E.64 R36, desc[UR6][R40.64] ;  /* 0x0000000628244981 */ /* 0x000168000c1e1b00 */
        /* <DEDUP_REMOVED lines=8> */
.L_x_17797:
[----:B------:R-:W-:Y:S05]  /*2420*/  BSYNC.RECONVERGENT B0 ;  /* 0x0000000000007941 */ /* 0x000fea0003800200 */
.L_x_17794:
[----:B------:R-:W0:Y:S02]  /*2430*/  LDCU UR4, c[0x0][0x384] ;  /* 0x00007080ff0477ac */ /* 0x000e240008000800 */
[----:B0-----:R-:W-:-:S06]  /*2440*/  UISETP.GE.AND UP0, UPT, UR18, UR4, UPT ;  /* 0x000000041200728c */ /* 0x001fcc000bf06270 */
[----:B------:R-:W-:-:S13]  /*2450*/  PLOP3.LUT P0, PT, PT, PT, UP0, 0x80, 0x8 ;  /* 0x000000000008781c */ /* 0x000fda0003f0f008 */
[----:B------:R-:W-:Y:S05]  /*2460*/  @P0 EXIT ;  /* 0x000000000000094d */ /* 0x000fea0003800000 */
[----:B-----5:R-:W-:Y:S01]  /*2470*/  IMAD.MOV.U32 R7, RZ, RZ, R11 ;  /* 0x000000ffff077224 */ /* 0x020fe200078e000b */
[----:B------:R-:W-:Y:S01]  /*2480*/  SHF.R.U64 R131, R8, 0x10, R9 ;  /* 0x0000001008837819 */ /* 0x000fe20000001209 */
[----:B------:R-:W-:Y:S01]  /*2490*/  IMAD.MOV.U32 R130, RZ, RZ, R8 ;  /* 0x000000ffff827224 */ /* 0x000fe200078e0008 */
[----:B------:R-:W-:Y:S01]  /*24a0*/  MOV R129, R10 ;  /* 0x0000000a00817202 */ /* 0x000fe20000000f00 */
[----:B------:R-:W-:Y:S01]  /*24b0*/  IMAD.MOV.U32 R8, RZ, RZ, R21 ;  /* 0x000000ffff087224 */ /* 0x000fe200078e0015 */
[----:B------:R-:W-:Y:S01]  /*24c0*/  MOV R132, R20 ;  /* 0x0000001400847202 */ /* 0x000fe20000000f00 */
[----:B------:R-:W-:Y:S01]  /*24d0*/  IMAD.MOV.U32 R135, RZ, RZ, R22 ;  /* 0x000000ffff877224 */ /* 0x000fe200078e0016 */
[--C-:B------:R-:W-:Y:S01]  /*24e0*/  SHF.R.U64 R128, R10, 0x10, R11.reuse ;  /* 0x000000100a807819 */ /* 0x100fe2000000120b */
[----:B------:R-:W-:Y:S01]  /*24f0*/  IMAD.MOV.U32 R127, RZ, RZ, R18 ;  /* 0x000000ffff7f7224 */ /* 0x000fe200078e0012 */
[----:B------:R-:W-:Y:S01]  /*2500*/  SHF.R.U32.HI R40, RZ, 0x10, R11 ;  /* 0x00000010ff287819 */ /* 0x000fe2000001160b */
[--C-:B------:R-:W-:Y:S01]  /*2510*/  IMAD.MOV.U32 R11, RZ, RZ, R13.reuse ;  /* 0x000000ffff0b7224 */ /* 0x100fe200078e000d */
[--C-:B------:R-:W-:Y:S01]  /*2520*/  SHF.R.U64 R124, R12, 0x10, R13.reuse ;  /* 0x000000100c7c7819 */ /* 0x100fe2000000120d */
[----:B------:R-:W-:Y:S01]  /*2530*/  IMAD.MOV.U32 R125, RZ, RZ, R12 ;  /* 0x000000ffff7d7224 */ /* 0x000fe200078e000c */
[----:B------:R-:W-:Y:S01]  /*2540*/  SHF.R.U32.HI R42, RZ, 0x10, R13 ;  /* 0x00000010ff2a7819 */ /* 0x000fe2000001160d */
[----:B------:R-:W-:Y:S01]  /*2550*/  IMAD.MOV.U32 R13, RZ, RZ, R9 ;  /* 0x000000ffff0d7224 */ /* 0x000fe200078e0009 */
[----:B------:R-:W-:Y:S01]  /*2560*/  PRMT R129, R7, 0x5410, R129 ;  /* 0x0000541007817816 */ /* 0x000fe20000000081 */
[----:B------:R-:W-:Y:S01]  /*2570*/  IMAD.MOV.U32 R7, RZ, RZ, R92 ;  /* 0x000000ffff077224 */ /* 0x000fe200078e005c */
[----:B------:R-:W-:Y:S01]  /*2580*/  SHF.R.U32.HI R44, RZ, 0x10, R9 ;  /* 0x00000010ff2c7819 */ /* 0x000fe20000011609 */
[----:B------:R-:W-:Y:S01]  /*2590*/  IMAD.MOV.U32 R12, RZ, RZ, R15 ;  /* 0x000000ffff0c7224 */ /* 0x000fe200078e000f */
[----:B------:R-:W-:Y:S01]  /*25a0*/  PRMT R132, R132, 0x5410, R8 ;  /* 0x0000541084847816 */ /* 0x000fe20000000008 */
[----:B------:R-:W-:Y:S01]  /*25b0*/  IMAD.MOV.U32 R137, RZ, RZ, R24 ;  /* 0x000000ffff897224 */ /* 0x000fe200078e0018 */
[----:B------:R-:W-:Y:S01]  /*25c0*/  MOV R9, R23 ;  /* 0x0000001700097202 */ /* 0x000fe20000000f00 */
[----:B------:R-:W-:Y:S01]  /*25d0*/  IMAD.MOV.U32 R121, RZ, RZ, R16 ;  /* 0x000000ffff797224 */ /* 0x000fe200078e0010 */
[----:B------:R-:W-:Y:S01]  /*25e0*/  MOV R8, R93 ;  /* 0x0000005d00087202 */ /* 0x000fe20000000f00 */
[----:B------:R-:W-:Y:S01]  /*25f0*/  IMAD.MOV.U32 R141, RZ, RZ, R28 ;  /* 0x000000ffff8d7224 */ /* 0x000fe200078e001c */
[----:B------:R-:W-:Y:S01]  /*2600*/  PRMT R135, R135, 0x5410, R9 ;  /* 0x0000541087877816 */ /* 0x000fe20000000009 */
[----:B------:R-:W-:Y:S01]  /*2610*/  IMAD.MOV.U32 R9, RZ, RZ, R90 ;  /* 0x000000ffff097224 */ /* 0x000fe200078e005a */
[----:B------:R-:W-:Y:S01]  /*2620*/  PRMT R160, R7, 0x5410, R8 ;  /* 0x0000541007a07816 */ /* 0x000fe20000000008 */
[----:B------:R-:W-:Y:S01]  /*2630*/  IMAD.MOV.U32 R7, RZ, RZ, R91 ;  /* 0x000000ffff077224 */ /* 0x000fe200078e005b */
[----:B------:R-:W-:Y:S01]  /*2640*/  MOV R8, R88 ;  /* 0x0000005800087202 */ /* 0x000fe20000000f00 */
[----:B------:R-:W-:Y:S01]  /*2650*/  IMAD.MOV.U32 R143, RZ, RZ, R30 ;  /* 0x000000ffff8f7224 */ /* 0x000fe200078e001e */
[----:B------:R-:W-:Y:S01]  /*2660*/  SHF.R.U32.HI R166, RZ, 0x10, R83 ;  /* 0x00000010ffa67819 */ /* 0x000fe20000011653 */
[----:B------:R-:W-:Y:S01]  /*2670*/  IMAD.MOV.U32 R154, RZ, RZ, R34 ;  /* 0x000000ffff9a7224 */ /* 0x000fe200078e0022 */
[----:B------:R-:W-:Y:S01]  /*2680*/  PRMT R161, R9, 0x5410, R7 ;  /* 0x0000541009a17816 */ /* 0x000fe20000000007 */
[----:B------:R-:W-:Y:S01]  /*2690*/  IMAD.MOV.U32 R7, RZ, RZ, R89 ;  /* 0x000000ffff077224 */ /* 0x000fe200078e0059 */
[----:B------:R-:W-:Y:S01]  /*26a0*/  SHF.R.U64 R165, R82, 0x10, R83 ;  /* 0x0000001052a57819 */ /* 0x000fe20000001253 */
[----:B------:R-:W-:Y:S01]  /*26b0*/  IMAD.MOV.U32 R9, RZ, RZ, R86 ;  /* 0x000000ffff097224 */ /* 0x000fe200078e0056 */
[----:B------:R-:W-:Y:S01]  /*26c0*/  SHF.R.U32.HI R168, RZ, 0x10, R97 ;  /* 0x00000010ffa87819 */ /* 0x000fe20000011661 */
[----:B------:R-:W-:Y:S01]  /*26d0*/  IMAD.MOV.U32 R156, RZ, RZ, R36 ;  /* 0x000000ffff9c7224 */ /* 0x000fe200078e0024 */
[----:B------:R-:W-:Y:S01]  /*26e0*/  PRMT R162, R8, 0x5410, R7 ;  /* 0x0000541008a27816 */ /* 0x000fe20000000007 */
[----:B------:R-:W-:Y:S01]  /*26f0*/  HFMA2 R115, -RZ, RZ, 0, 0 ;  /* 0x00000000ff737431 */ /* 0x000fe200000001ff */
[----:B------:R-:W-:Y:S01]  /*2700*/  MOV R8, R87 ;  /* 0x0000005700087202 */ /* 0x000fe20000000f00 */
[----:B------:R-:W0:Y:S01]  /*2710*/  LDCU UR29, c[0x0][0x408] ;  /* 0x00008100ff1d77ac */ /* 0x000e220008000800 */
[----:B------:R-:W-:-:S02]  /*2720*/  SHF.R.U64 R7, R54, 0x10, R55 ;  /* 0x0000001036077819 */ /* 0x000fc40000001237 */
[----:B------:R-:W-:Y:S01]  /*2730*/  PRMT R164, R9, 0x5410, R8 ;  /* 0x0000541009a47816 */ /* 0x000fe20000000008 */
[----:B------:R-:W1:Y:S01]  /*2740*/  LDCU UR30, c[0x0][0x388] ;  /* 0x00007100ff1e77ac */ /* 0x000e620008000800 */
[----:B------:R-:W-:Y:S02]  /*2750*/  SHF.R.U32.HI R8, RZ, 0x10, R55 ;  /* 0x00000010ff087819 */ /* 0x000fe40000011637 */
[----:B------:R-:W-:Y:S01]  /*2760*/  PRMT R165, R165, 0x5410, R7 ;  /* 0x00005410a5a57816 */ /* 0x000fe20000000007 */
[----:B------:R-:W2:Y:S01]  /*2770*/  LDCU.U8 UR31, c[0x0][0x410] ;  /* 0x00008200ff1f77ac */ /* 0x000ea20008000000 */
[----:B------:R-:W-:Y:S02]  /*2780*/  PRMT R166, R166, 0x5410, R8 ;  /* 0x00005410a6a67816 */ /* 0x000fe40000000008 */
[----:B------:R-:W-:Y:S01]  /*2790*/  SHF.R.U32.HI R8, RZ, 0x10, R57 ;  /* 0x00000010ff087819 */ /* 0x000fe20000011639 */
[----:B------:R-:W3:Y:S01]  /*27a0*/  LDCU UR32, c[0x0][0x400] ;  /* 0x00008000ff2077ac */ /* 0x000ee20008000800 */
[----:B------:R-:W-:-:S02]  /*27b0*/  SHF.R.U64 R167, R96, 0x10, R97 ;  /* 0x0000001060a77819 */ /* 0x000fc40000001261 */
[----:B------:R-:W-:Y:S01]  /*27c0*/  SHF.R.U64 R7, R56, 0x10, R57 ;  /* 0x0000001038077819 */ /* 0x000fe20000001239 */
[----:B------:R-:W-:Y:S01]  /*27d0*/  UPLOP3.LUT UP1, UPT, UPT, UPT, UPT, 0x40, 0x4 ;  /* 0x000000000004789c */ /* 0x000fe20003f2e870 */
[----:B------:R-:W-:Y:S02]  /*27e0*/  PRMT R168, R168, 0x5410, R8 ;  /* 0x00005410a8a87816 */ /* 0x000fe40000000008 */
[----:B------:R-:W-:Y:S02]  /*27f0*/  SHF.R.U32.HI R170, RZ, 0x10, R95 ;  /* 0x00000010ffaa7819 */ /* 0x000fe4000001165f */
[----:B------:R-:W-:Y:S02]  /*2800*/  SHF.R.U32.HI R8, RZ, 0x10, R59 ;  /* 0x00000010ff087819 */ /* 0x000fe4000001163b */
[----:B------:R-:W-:Y:S02]  /*2810*/  PRMT R167, R167, 0x5410, R7 ;  /* 0x00005410a7a77816 */ /* 0x000fe40000000007 */
[----:B------:R-:W-:-:S02]  /*2820*/  SHF.R.U64 R169, R94, 0x10, R95 ;  /* 0x000000105ea97819 */ /* 0x000fc4000000125f */
[----:B------:R-:W-:Y:S02]  /*2830*/  SHF.R.U64 R7, R58, 0x10, R59 ;  /* 0x000000103a077819 */ /* 0x000fe4000000123b */
[----:B------:R-:W-:Y:S01]  /*2840*/  PRMT R170, R170, 0x5410, R8 ;  /* 0x00005410aaaa7816 */ /* 0x000fe20000000008 */
[----:B------:R-:W-:Y:S01]  /*2850*/  IMAD.HI.U32 R8, R99, -0x2daee0ad, RZ ;  /* 0xd2511f5363087827 */ /* 0x000fe200078e00ff */
[----:B------:R-:W-:Y:S02]  /*2860*/  PRMT R169, R169, 0x5410, R7 ;  /* 0x00005410a9a97816 */ /* 0x000fe40000000007 */
[----:B------:R-:W-:Y:S01]  /*2870*/  MOV R10, R19 ;  /* 0x00000013000a7202 */ /* 0x000fe20000000f00 */
[----:B------:R-:W-:Y:S01]  /*2880*/  IMAD.HI.U32 R7, R109, -0x326172a9, RZ ;  /* 0xcd9e8d576d077827 */ /* 0x000fe200078e00ff */
[----:B------:R-:W-:Y:S02]  /*2890*/  LOP3.LUT R8, R8, UR9, RZ, 0x3c, !PT ;  /* 0x0000000908087c12 */ /* 0x000fe4000f8e3cff */
[----:B------:R-:W-:-:S02]  /*28a0*/  MOV R123, R14 ;  /* 0x0000000e007b7202 */ /* 0x000fc40000000f00 */
[----:B------:R-:W-:Y:S01]  /*28b0*/  PRMT R127, R10, 0x5410, R127 ;  /* 0x000054100a7f7816 */ /* 0x000fe2000000007f */
[----:B------:R-:W-:Y:S01]  /*28c0*/  IMAD R10, R109, -0x326172a9, RZ ;  /* 0xcd9e8d576d0a7824 */ /* 0x000fe200078e02ff */
[----:B------:R-:W-:Y:S01]  /*28d0*/  LOP3.LUT R7, R98, UR8, R7, 0x96, !PT ;  /* 0x0000000862077c12 */ /* 0x000fe2000f8e9607 */
[----:B------:R-:W-:Y:S01]  /*28e0*/  IMAD.HI.U32 R9, R8, -0x326172a9, RZ ;  /* 0xcd9e8d5708097827 */ /* 0x000fe200078e00ff */
[----:B------:R-:W-:Y:S02]  /*28f0*/  PRMT R125, R11, 0x5410, R125 ;  /* 0x000054100b7d7816 */ /* 0x000fe4000000007d */
[----:B------:R-:W-:Y:S01]  /*2900*/  PRMT R123, R12, 0x5410, R123 ;  /* 0x000054100c7b7816 */ /* 0x000fe2000000007b */
[----:B------:R-:W-:Y:S01]  /*2910*/  IMAD R12, R99, -0x2daee0ad, RZ ;  /* 0xd2511f53630c7824 */ /* 0x000fe200078e02ff */
[----:B------:R-:W-:Y:S01]  /*2920*/  PRMT R130, R130, 0x5410, R13 ;  /* 0x0000541082827816 */ /* 0x000fe2000000000d */
[----:B------:R-:W-:Y:S01]  /*2930*/  IMAD.HI.U32 R11, R7, -0x2daee0ad, RZ ;  /* 0xd2511f53070b7827 */ /* 0x000fe200078e00ff */
[----:B------:R-:W-:-:S02]  /*2940*/  SHF.R.U32.HI R171, RZ, 0x10, R63 ;  /* 0x00000010ffab7819 */ /* 0x000fc4000001163f */
[----:B------:R-:W-:Y:S01]  /*2950*/  SHF.R.U64 R13, R78, 0x10, R79 ;  /* 0x000000104e0d7819 */ /* 0x000fe2000000124f */
[----:B------:R-:W-:Y:S01]  /*2960*/  IMAD R8, R8, -0x326172a9, RZ ;  /* 0xcd9e8d5708087824 */ /* 0x000fe200078e02ff */
[----:B------:R-:W-:Y:S02]  /*2970*/  LOP3.LUT R9, R10, UR16, R9, 0x96, !PT ;  /* 0x000000100a097c12 */ /* 0x000fe4000f8e9609 */
[----:B------:R-:W-:Y:S01]  /*2980*/  PRMT R171, R171, 0x5410, R13 ;  /* 0x00005410abab7816 */ /* 0x000fe2000000000d */
[----:B------:R-:W-:Y:S01]  /*2990*/  IMAD R13, R7, -0x2daee0ad, RZ ;  /* 0xd2511f53070d7824 */ /* 0x000fe200078e02ff */
[----:B------:R-:W-:Y:S01]  /*29a0*/  LOP3.LUT R11, R12, UR17, R11, 0x96, !PT ;  /* 0x000000110c0b7c12 */ /* 0x000fe2000f8e960b */
[----:B------:R-:W-:Y:S01]  /*29b0*/  IMAD.HI.U32 R10, R9, -0x2daee0ad, RZ ;  /* 0xd2511f53090a7827 */ /* 0x000fe200078e00ff */
[----:B------:R-:W-:Y:S02]  /*29c0*/  SHF.R.U32.HI R173, RZ, 0x10, R65 ;  /* 0x00000010ffad7819 */ /* 0x000fe40000011641 */
[----:B------:R-:W-:Y:S01]  /*29d0*/  SHF.R.U64 R12, R76, 0x10, R77 ;  /* 0x000000104c0c7819 */ /* 0x000fe2000000124d */
[----:B------:R-:W-:Y:S01]  /*29e0*/  IMAD.HI.U32 R7, R11, -0x326172a9, RZ ;  /* 0xcd9e8d570b077827 */ /* 0x000fe200078e00ff */
[----:B------:R-:W-:-:S02]  /*29f0*/  LOP3.LUT R10, R13, UR19, R10, 0x96, !PT ;  /* 0x000000130d0a7c12 */ /* 0x000fc4000f8e960a */
[----:B------:R-:W-:Y:S01]  /*2a00*/  PRMT R173, R173, 0x5410, R12 ;  /* 0x00005410adad7816 */ /* 0x000fe2000000000c */
[----:B------:R-:W-:Y:S01]  /*2a10*/  IMAD R11, R11, -0x326172a9, RZ ;  /* 0xcd9e8d570b0b7824 */ /* 0x000fe200078e02ff */
[----:B------:R-:W-:Y:S01]  /*2a20*/  LOP3.LUT R7, R8, UR33, R7, 0x96, !PT ;  /* 0x0000002108077c12 */ /* 0x000fe2000f8e9607 */
[----:B------:R-:W-:Y:S01]  /*2a30*/  IMAD.HI.U32 R8, R10, -0x326172a9, RZ ;  /* 0xcd9e8d570a087827 */ /* 0x000fe200078e00ff */
[----:B------:R-:W-:Y:S02]  /*2a40*/  SHF.R.U64 R122, R14, 0x10, R15 ;  /* 0x000000100e7a7819 */ /* 0x000fe4000000120f */
[----:B------:R-:W-:Y:S01]  /*2a50*/  SHF.R.U64 R174, R66, 0x10, R67 ;  /* 0x0000001042ae7819 */ /* 0x000fe20000001243 */
[----:B------:R-:W-:Y:S01]  /*2a60*/  IMAD R12, R9, -0x2daee0ad, RZ ;  /* 0xd2511f53090c7824 */ /* 0x000fe200078e02ff */
[----:B------:R-:W-:Y:S01]  /*2a70*/  LOP3.LUT R8, R11, UR34, R8, 0x96, !PT ;  /* 0x000000220b087c12 */ /* 0x000fe2000f8e9608 */
[----:B------:R-:W-:Y:S01]  /*2a80*/  IMAD.HI.U32 R9, R7, -0x2daee0ad, RZ ;  /* 0xd2511f5307097827 */ /* 0x000fe200078e00ff */
[----:B------:R-:W-:-:S02]  /*2a90*/  SHF.R.U32.HI R13, RZ, 0x10, R77 ;  /* 0x00000010ff0d7819 */ /* 0x000fc4000001164d */
[----:B------:R-:W-:Y:S01]  /*2aa0*/  SHF.R.U64 R176, R68, 0x10, R69 ;  /* 0x0000001044b07819 */ /* 0x000fe20000001245 */
[----:B------:R-:W-:Y:S01]  /*2ab0*/  IMAD.MOV.U32 R14, RZ, RZ, R25 ;  /* 0x000000ffff0e7224 */ /* 0x000fe200078e0019 */
[----:B------:R-:W-:Y:S01]  /*2ac0*/  LOP3.LUT R9, R12, UR20, R9, 0x96, !PT ;  /* 0x000000140c097c12 */ /* 0x000fe2000f8e9609 */
[----:B------:R-:W-:Y:S01]  /*2ad0*/  IMAD R12, R7, -0x2daee0ad, RZ ;  /* 0xd2511f53070c7824 */ /* 0x000fe200078e02ff */
[----:B------:R-:W-:Y:S01]  /*2ae0*/  PRMT R174, R174, 0x5410, R13 ;  /* 0x00005410aeae7816 */ /* 0x000fe2000000000d */
[----:B------:R-:W-:Y:S01]  /*2af0*/  IMAD.HI.U32 R11, R8, -0x2daee0ad, RZ ;  /* 0xd2511f53080b7827 */ /* 0x000fe200078e00ff */
[----:B------:R-:W-:Y:S02]  /*2b00*/  PRMT R137, R137, 0x5410, R14 ;  /* 0x0000541089897816 */ /* 0x000fe4000000000e */
[----:B------:R-:W-:Y:S01]  /*2b10*/  SHF.R.U32.HI R13, RZ, 0x10, R73 ;  /* 0x00000010ff0d7819 */ /* 0x000fe20000011649 */
[----:B------:R-:W-:Y:S01]  /*2b20*/  IMAD R10, R10, -0x326172a9, RZ ;  /* 0xcd9e8d570a0a7824 */ /* 0x000fe200078e02ff */
[----:B------:R-:W-:Y:S01]  /*2b30*/  SHF.R.U64 R172, R64, 0x10, R65 ;  /* 0x0000001040ac7819 */ /* 0x000fe20000001241 */
[----:B------:R-:W-:Y:S01]  /*2b40*/  IMAD.HI.U32 R7, R9, -0x326172a9, RZ ;  /* 0xcd9e8d5709077827 */ /* 0x000fe200078e00ff */
[----:B------:R-:W-:-:S02]  /*2b50*/  SHF.R.U32.HI R14, RZ, 0x10, R79 ;  /* 0x00000010ff0e7819 */ /* 0x000fc4000001164f */
[----:B------:R-:W-:Y:S01]  /*2b60*/  LOP3.LUT R11, R12, UR22, R11, 0x96, !PT ;  /* 0x000000160c0b7c12 */ /* 0x000fe2000f8e960b */
[----:B------:R-:W-:Y:S01]  /*2b70*/  IMAD R9, R9, -0x326172a9, RZ ;  /* 0xcd9e8d5709097824 */ /* 0x000fe200078e02ff */
[----:B------:R-:W-:Y:S01]  /*2b80*/  PRMT R176, R176, 0x5410, R13 ;  /* 0x00005410b0b07816 */ /* 0x000fe2000000000d */
[----:B------:R-:W-:Y:S01]  /*2b90*/  IMAD R13, R8, -0x2daee0ad, RZ ;  /* 0xd2511f53080d7824 */ /* 0x000fe200078e02ff */
[----:B------:R-:W-:Y:S01]  /*2ba0*/  PRMT R172, R172, 0x5410, R14 ;  /* 0x00005410acac7816 */ /* 0x000fe2000000000e */
[----:B------:R-:W-:Y:S01]  /*2bb0*/  IMAD.HI.U32 R8, R11, -0x326172a9, RZ ;  /* 0xcd9e8d570b087827 */ /* 0x000fe200078e00ff */
[----:B------:R-:W-:Y:S02]  /*2bc0*/  SHF.R.U32.HI R175, RZ, 0x10, R67 ;  /* 0x00000010ffaf7819 */ /* 0x000fe40000011643 */
[----:B------:R-:W-:Y:S02]  /*2bd0*/  SHF.R.U64 R14, R72, 0x10, R73 ;  /* 0x00000010480e7819 */ /* 0x000fe40000001249 */
[----:B------:R-:W-:-:S02]  /*2be0*/  LOP3.LUT R7, R10, UR21, R7, 0x96, !PT ;  /* 0x000000150a077c12 */ /* 0x000fc4000f8e9607 */
[----:B------:R-:W-:Y:S02]  /*2bf0*/  PRMT R175, R175, 0x5410, R14 ;  /* 0x00005410afaf7816 */ /* 0x000fe4000000000e */
[----:B------:R-:W-:Y:S01]  /*2c00*/  SHF.R.U64 R178, R70, 0x10, R71 ;  /* 0x0000001046b27819 */ /* 0x000fe20000001247 */
[----:B------:R-:W-:Y:S01]  /*2c10*/  IMAD.HI.U32 R10, R7, -0x2daee0ad, RZ ;  /* 0xd2511f53070a7827 */ /* 0x000fe200078e00ff */
[----:B------:R-:W-:Y:S02]  /*2c20*/  SHF.R.U32.HI R14, RZ, 0x10, R75 ;  /* 0x00000010ff0e7819 */ /* 0x000fe4000001164b */
[----:B------:R-:W-:Y:S02]  /*2c30*/  LOP3.LUT R8, R9, UR35, R8, 0x96, !PT ;  /* 0x0000002309087c12 */ /* 0x000fe4000f8e9608 */
[----:B------:R-:W-:Y:S01]  /*2c40*/  PRMT R178, R178, 0x5410, R14 ;  /* 0x00005410b2b27816 */ /* 0x000fe2000000000e */
[----:B------:R-:W-:Y:S01]  /*2c50*/  IMAD R14, R7, -0x2daee0ad, RZ ;  /* 0xd2511f53070e7824 */ /* 0x000fe200078e02ff */
[----:B------:R-:W-:Y:S01]  /*2c60*/  LOP3.LUT R10, R13, UR23, R10, 0x96, !PT ;  /* 0x000000170d0a7c12 */ /* 0x000fe2000f8e960a */
[----:B------:R-:W-:Y:S01]  /*2c70*/  IMAD.HI.U32 R9, R8, -0x2daee0ad, RZ ;  /* 0xd2511f5308097827 */ /* 0x000fe200078e00ff */
[----:B------:R-:W-:-:S02]  /*2c80*/  SHF.R.U32.HI R177, RZ, 0x10, R69 ;  /* 0x00000010ffb17819 */ /* 0x000fc40000011645 */
[----:B------:R-:W-:Y:S01]  /*2c90*/  SHF.R.U64 R12, R74, 0x10, R75 ;  /* 0x000000104a0c7819 */ /* 0x000fe2000000124b */
[----:B------:R-:W-:Y:S01]  /*2ca0*/  IMAD.HI.U32 R7, R10, -0x326172a9, RZ ;  /* 0xcd9e8d570a077827 */ /* 0x000fe200078e00ff */
[----:B------:R-:W-:Y:S02]  /*2cb0*/  SHF.R.U32.HI R179, RZ, 0x10, R71 ;  /* 0x00000010ffb37819 */ /* 0x000fe40000011647 */
[----:B------:R-:W-:Y:S02]  /*2cc0*/  SHF.R.U64 R13, R52, 0x10, R53 ;  /* 0x00000010340d7819 */ /* 0x000fe40000001235 */
[----:B------:R-:W-:Y:S01]  /*2cd0*/  LOP3.LUT R9, R14, UR14, R9, 0x96, !PT ;  /* 0x0000000e0e097c12 */ /* 0x000fe2000f8e9609 */
[----:B------:R-:W4:Y:S01]  /*2ce0*/  LDCU.64 UR14, c[0x0][0x380] ;  /* 0x00007000ff0e77ac */ /* 0x000f220008000a00 */
[----:B------:R-:W-:Y:S01]  /*2cf0*/  PRMT R177, R177, 0x5410, R12 ;  /* 0x00005410b1b17816 */ /* 0x000fe2000000000c */
[----:B------:R-:W-:Y:S01]  /*2d00*/  IMAD R12, R11, -0x326172a9, RZ ;  /* 0xcd9e8d570b0c7824 */ /* 0x000fe200078e02ff */
[----:B------:R-:W-:Y:S01]  /*2d10*/  PRMT R179, R179, 0x5410, R13 ;  /* 0x00005410b3b37816 */ /* 0x000fe2000000000d */
[----:B------:R-:W-:Y:S01]  /*2d20*/  IMAD R13, R8, -0x2daee0ad, RZ ;  /* 0xd2511f53080d7824 */ /* 0x000fe200078e02ff */
[----:B------:R-:W-:Y:S01]  /*2d30*/  SHF.R.S32.HI R14, RZ, 0x2, R6 ;  /* 0x00000002ff0e7819 */ /* 0x000fe20000011406 */
[----:B------:R-:W-:Y:S01]  /*2d40*/  IMAD R11, R10, -0x326172a9, RZ ;  /* 0xcd9e8d570a0b7824 */ /* 0x000fe200078e02ff */
[----:B------:R-:W-:Y:S01]  /*2d50*/  LOP3.LUT R7, R12, UR24, R7, 0x96, !PT ;  /* 0x000000180c077c12 */ /* 0x000fe2000f8e9607 */
[----:B------:R-:W-:Y:S01]  /*2d60*/  IMAD.HI.U32 R8, R9, -0x326172a9, RZ ;  /* 0xcd9e8d5709087827 */ /* 0x000fe200078e00ff */
[----:B------:R-:W-:-:S02]  /*2d70*/  SHF.R.U64 R180, R2, 0x10, R3 ;  /* 0x0000001002b47819 */ /* 0x000fc40000001203 */
[----:B------:R-:W-:Y:S01]  /*2d80*/  SHF.R.U32.HI R12, RZ, 0x10, R53 ;  /* 0x00000010ff0c7819 */ /* 0x000fe20000011635 */
[----:B------:R-:W-:Y:S01]  /*2d90*/  IMAD.HI.U32 R10, R7, -0x2daee0ad, RZ ;  /* 0xd2511f53070a7827 */ /* 0x000fe200078e00ff */
[----:B------:R-:W-:Y:S02]  /*2da0*/  LOP3.LUT R8, R11, UR25, R8, 0x96, !PT ;  /* 0x000000190b087c12 */ /* 0x000fe4000f8e9608 */
[C---:B------:R-:W-:Y:S01]  /*2db0*/  LOP3.LUT R11, R14.reuse, 0x7f, RZ, 0xc0, !PT ;  /* 0x0000007f0e0b7812 */ /* 0x040fe200078ec0ff */
[----:B------:R-:W-:Y:S01]  /*2dc0*/  IMAD R9, R9, -0x326172a9, RZ ;  /* 0xcd9e8d5709097824 */ /* 0x000fe200078e02ff */
[----:B------:R-:W-:Y:S02]  /*2dd0*/  LOP3.LUT R14, R14, 0xffffff80, RZ, 0xc0, !PT ;  /* 0xffffff800e0e7812 */ /* 0x000fe400078ec0ff */
[----:B------:R-:W-:Y:S01]  /*2de0*/  VIADDMNMX R5, R11, -R5, RZ, !PT ;  /* 0x800000050b057246 */ /* 0x000fe200078001ff */
[----:B------:R-:W-:Y:S01]  /*2df0*/  IMAD R4, R4, -0x20, R11 ;  /* 0xffffffe004047824 */ /* 0x000fe200078e020b */
[----:B------:R-:W-:-:S02]  /*2e00*/  LOP3.LUT R10, R13, UR26, R10, 0x96, !PT ;  /* 0x0000001a0d0a7c12 */ /* 0x000fc4000f8e960a */
[----:B------:R-:W-:Y:S02]  /*2e10*/  VIMNMX R5, PT, PT, R5, 0x20, PT ;  /* 0x0000002005057848 */ /* 0x000fe40003fe0100 */
[----:B------:R-:W-:Y:S01]  /*2e20*/  PRMT R180, R180, 0x5410, R12 ;  /* 0x00005410b4b47816 */ /* 0x000fe2000000000c */
[----:B------:R-:W-:Y:S01]  /*2e30*/  IMAD R12, R7, -0x2daee0ad, RZ ;  /* 0xd2511f53070c7824 */ /* 0x000fe200078e02ff */
[----:B------:R-:W-:Y:S01]  /*2e40*/  VIMNMX R4, PT, PT, RZ, R4, !PT ;  /* 0x00000004ff047248 */ /* 0x000fe20007fe0100 */
[----:B------:R-:W-:Y:S01]  /*2e50*/  IMAD R5, R5, 0x4, R14 ;  /* 0x0000000405057824 */ /* 0x000fe200078e020e */
[--C-:B------:R-:W-:Y:S01]  /*2e60*/  SHF.R.U64 R136, R22, 0x10, R23.reuse ;  /* 0x0000001016887819 */ /* 0x100fe20000001217 */
[----:B------:R-:W-:Y:S01]  /*2e70*/  IMAD.HI.U32 R6, R10, -0x326172a9, RZ ;  /* 0xcd9e8d570a067827 */ /* 0x000fe200078e00ff */
[----:B------:R-:W-:Y:S02]  /*2e80*/  SHF.R.U32.HI R22, RZ, 0x10, R23 ;  /* 0x00000010ff167819 */ /* 0x000fe40000011617 */
[----:B------:R-:W-:Y:S01]  /*2e90*/  I2FP.F32.U32 R5, R5 ;  /* 0x0000000500057245 */ /* 0x000fe20000201000 */
[----:B------:R-:W-:Y:S01]  /*2ea0*/  IMAD.HI.U32 R7, R8, -0x2daee0ad, RZ ;  /* 0xd2511f5308077827 */ /* 0x000fe200078e00ff */
[----:B------:R-:W-:Y:S01]  /*2eb0*/  LOP3.LUT R6, R9, UR12, R6, 0x96, !PT ;  /* 0x0000000c09067c12 */ /* 0x000fe2000f8e9606 */
[----:B------:R-:W0:Y:S01]  /*2ec0*/  LDCU.64 UR12, c[0x0][0x3a0] ;  /* 0x00007400ff0c77ac */ /* 0x000e220008000a00 */
[----:B------:R0:W0:Y:S01]  /*2ed0*/  MUFU.RCP R113, R5 ;  /* 0x0000000500717308 */ /* 0x0000220000001000 */
[----:B------:R-:W-:Y:S01]  /*2ee0*/  SHF.R.U64 R126, R18, 0x10, R19 ;  /* 0x00000010127e7819 */ /* 0x000fe20000001213 */
[----:B------:R-:W-:Y:S01]  /*2ef0*/  IMAD.MOV.U32 R18, RZ, RZ, R33 ;  /* 0x000000ffff127224 */ /* 0x000fe200078e0021 */
[----:B------:R-:W-:Y:S01]  /*2f00*/  LOP3.LUT R7, R12, UR10, R7, 0x96, !PT ;  /* 0x0000000a0c077c12 */ /* 0x000fe2000f8e9607 */
[----:B------:R-:W-:Y:S01]  /*2f10*/  IMAD R11, R10, -0x326172a9, RZ ;  /* 0xcd9e8d570a0b7824 */ /* 0x000fe200078e02ff */
[----:B------:R-:W-:Y:S01]  /*2f20*/  SHF.R.U32.HI R43, RZ, 0x10, R15 ;  /* 0x00000010ff2b7819 */ /* 0x000fe2000001160f */
[----:B------:R-:W-:Y:S01]  /*2f30*/  IMAD.MOV.U32 R15, RZ, RZ, R27 ;  /* 0x000000ffff0f7224 */ /* 0x000fe200078e001b */
[----:B------:R-:W-:Y:S01]  /*2f40*/  MOV R120, R17 ;  /* 0x0000001100787202 */ /* 0x000fe20000000f00 */
[----:B------:R-:W-:Y:S01]  /*2f50*/  IMAD R8, R8, -0x2daee0ad, RZ ;  /* 0xd2511f5308087824 */ /* 0x000fe200078e02ff */
[--C-:B------:R-:W-:Y:S01]  /*2f60*/  SHF.R.U64 R119, R16, 0x10, R17.reuse ;  /* 0x0000001010777819 */ /* 0x100fe20000001211 */
[----:B------:R-:W-:Y:S01]  /*2f70*/  IMAD.HI.U32 R111, R6, -0x2daee0ad, RZ ;  /* 0xd2511f53066f7827 */ /* 0x000fe200078e00ff */
[----:B------:R-:W-:Y:S01]  /*2f80*/  SHF.R.U32.HI R117, RZ, 0x10, R17 ;  /* 0x00000010ff757819 */ /* 0x000fe20000011611 */
[----:B------:R-:W0:Y:S01]  /*2f90*/  LDCU.64 UR10, c[0x0][0x398] ;  /* 0x00007300ff0a77ac */ /* 0x000e220008000a00 */
[----:B------:R-:W-:Y:S01]  /*2fa0*/  SHF.R.U64 R134, R20, 0x10, R21 ;  /* 0x0000001014867819 */ /* 0x000fe20000001215 */
[----:B------:R-:W-:Y:S01]  /*2fb0*/  IMAD.MOV.U32 R17, RZ, RZ, R31 ;  /* 0x000000ffff117224 */ /* 0x000fe200078e001f */
[----:B------:R-:W-:Y:S01]  /*2fc0*/  SHF.R.U32.HI R45, RZ, 0x10, R21 ;  /* 0x00000010ff2d7819 */ /* 0x000fe20000011615 */
[----:B------:R-:W-:Y:S01]  /*2fd0*/  IMAD.MOV.U32 R20, RZ, RZ, R37 ;  /* 0x000000ffff147224 */ /* 0x000fe200078e0025 */
[----:B------:R-:W-:Y:S01]  /*2fe0*/  SHF.R.U64 R138, R24, 0x10, R25 ;  /* 0x00000010188a7819 */ /* 0x000fe20000001219 */
[----:B------:R-:W-:Y:S01]  /*2ff0*/  IMAD.MOV.U32 R21, RZ, RZ, R39 ;  /* 0x000000ffff157224 */ /* 0x000fe200078e0027 */
[----:B------:R-:W-:Y:S01]  /*3000*/  SHF.R.U32.HI R23, RZ, 0x10, R25 ;  /* 0x00000010ff177819 */ /* 0x000fe20000011619 */
[----:B------:R-:W-:Y:S01]  /*3010*/  IMAD.HI.U32 R112, R7, -0x326172a9, RZ ;  /* 0xcd9e8d5707707827 */ /* 0x000fe200078e00ff */
[----:B------:R-:W-:-:S02]  /*3020*/  SHF.R.U32.HI R41, RZ, 0x10, R19 ;  /* 0x00000010ff297819 */ /* 0x000fc40000011613 */
[----:B------:R-:W-:Y:S01]  /*3030*/  MOV R139, R26 ;  /* 0x0000001a008b7202 */ /* 0x000fe20000000f00 */
[----:B------:R-:W-:Y:S01]  /*3040*/  IMAD R116, R6, -0x2daee0ad, RZ ;  /* 0xd2511f5306747824 */ /* 0x000fe200078e02ff */
[--C-:B------:R-:W-:Y:S01]  /*3050*/  SHF.R.U64 R140, R26, 0x10, R27.reuse ;  /* 0x000000101a8c7819 */ /* 0x100fe2000000121b */
[----:B------:R-:W-:Y:S01]  /*3060*/  IMAD R118, R7, -0x326172a9, RZ ;  /* 0xcd9e8d5707767824 */ /* 0x000fe200078e02ff */
[----:B------:R-:W-:Y:S02]  /*3070*/  SHF.R.U32.HI R24, RZ, 0x10, R27 ;  /* 0x00000010ff187819 */ /* 0x000fe4000001161b */
[----:B------:R-:W-:Y:S02]  /*3080*/  MOV R16, R29 ;  /* 0x0000001d00107202 */ /* 0x000fe40000000f00 */
[--C-:B------:R-:W-:Y:S02]  /*3090*/  SHF.R.U64 R142, R28, 0x10, R29.reuse ;  /* 0x000000101c8e7819 */ /* 0x100fe4000000121d */
[----:B------:R-:W-:-:S02]  /*30a0*/  SHF.R.U32.HI R25, RZ, 0x10, R29 ;  /* 0x00000010ff197819 */ /* 0x000fc4000001161d */
[--C-:B------:R-:W-:Y:S02]  /*30b0*/  SHF.R.U64 R144, R30, 0x10, R31.reuse ;  /* 0x000000101e907819 */ /* 0x100fe4000000121f */
[----:B------:R-:W-:Y:S02]  /*30c0*/  VIMNMX R9, PT, PT, R4, 0x20, PT ;  /* 0x0000002004097848 */ /* 0x000fe40003fe0100 */
[----:B------:R-:W-:Y:S02]  /*30d0*/  SHF.R.U32.HI R26, RZ, 0x10, R31 ;  /* 0x00000010ff1a7819 */ /* 0x000fe4000001161f */
[----:B------:R-:W-:Y:S01]  /*30e0*/  MOV R145, R32 ;  /* 0x0000002000917202 */ /* 0x000fe20000000f00 */
[----:B------:R-:W-:Y:S01]  /*30f0*/  IMAD R110, R9, 0x4, R14 ;  /* 0x00000004096e7824 */ /* 0x000fe200078e020e */
[--C-:B------:R-:W-:Y:S02]  /*3100*/  SHF.R.U64 R149, R32, 0x10, R33.reuse ;  /* 0x0000001020957819 */ /* 0x100fe40000001221 */
[----:B------:R-:W-:-:S02]  /*3110*/  SHF.R.U32.HI R27, RZ, 0x10, R33 ;  /* 0x00000010ff1b7819 */ /* 0x000fc40000011621 */
[----:B------:R-:W-:Y:S02]  /*3120*/  MOV R19, R35 ;  /* 0x0000002300137202 */ /* 0x000fe40000000f00 */
[--C-:B------:R-:W-:Y:S02]  /*3130*/  SHF.R.U64 R155, R34, 0x10, R35.reuse ;  /* 0x00000010229b7819 */ /* 0x100fe40000001223 */
[----:B------:R-:W-:Y:S02]  /*3140*/  SHF.R.U32.HI R28, RZ, 0x10, R35 ;  /* 0x00000010ff1c7819 */ /* 0x000fe40000011623 */
[--C-:B------:R-:W-:Y:S02]  /*3150*/  SHF.R.U64 R157, R36, 0x10, R37.reuse ;  /* 0x00000010249d7819 */ /* 0x100fe40000001225 */
[----:B------:R-:W-:Y:S02]  /*3160*/  SHF.R.U32.HI R29, RZ, 0x10, R37 ;  /* 0x00000010ff1d7819 */ /* 0x000fe40000011625 */
[----:B------:R-:W-:-:S02]  /*3170*/  MOV R158, R38 ;  /* 0x00000026009e7202 */ /* 0x000fc40000000f00 */
[--C-:B------:R-:W-:Y:S02]  /*3180*/  SHF.R.U64 R159, R38, 0x10, R39.reuse ;  /* 0x00000010269f7819 */ /* 0x100fe40000001227 */
[----:B------:R-:W-:Y:S02]  /*3190*/  SHF.R.U32.HI R30, RZ, 0x10, R39 ;  /* 0x00000010ff1e7819 */ /* 0x000fe40000011627 */
        /* <DEDUP_REMOVED lines=26> */
[----:B------:R-:W-:Y:S02]  /*3340*/  SHF.R.U32.HI R181, RZ, 0x10, R3 ;  /* 0x00000010ffb57819 */ /* 0x000fe40000011603 */
[----:B------:R-:W-:-:S02]  /*3350*/  LOP3.LUT R111, R8, UR28, R111, 0x96, !PT ;  /* 0x0000001c086f7c12 */ /* 0x000fc4000f8e966f */
[----:B------:R-:W-:Y:S02]  /*3360*/  LOP3.LUT R112, R11, UR27, R112, 0x96, !PT ;  /* 0x0000001b0b707c12 */ /* 0x000fe4000f8e9670 */
[----:B01234-:R-:W-:-:S07]  /*3370*/  LOP3.LUT R114, R114, 0x3, RZ, 0xc0, !PT ;  /* 0x0000000372727812 */ /* 0x01ffce00078ec0ff */
.L_x_18472:
[----:B------:R-:W-:Y:S01]  /*3380*/  UIMAD UR4, UR18, UR30, URZ ;  /* 0x0000001e120472a4 */ /* 0x000fe2000f8e02ff */
[----:B------:R-:W-:Y:S01]  /*3390*/  LOP3.LUT P0, RZ, R0, 0x100, RZ, 0xc0, !PT ;  /* 0x0000010000ff7812 */ /* 0x000fe2000780c0ff */
[----:B------:R-:W-:Y:S02]  /*33a0*/  BSSY.RECONVERGENT B0, `(.L_x_17799) ;  /* 0x000042a000007945 */ /* 0x000fe40003800200 */
[----:B------:R-:W-:-:S04]  /*33b0*/  USHF.R.S32.HI UR5, URZ, 0x1f, UR4 ;  /* 0x0000001fff057899 */ /* 0x000fc80008011404 */
[----:B------:R-:W-:-:S06]  /*33c0*/  ULEA.HI UR5, UR5, UR4, URZ, 0x2 ;  /* 0x0000000405057291 */ /* 0x000fcc000f8f10ff */
[----:B------:R-:W-:-:S05]  /*33d0*/  IMAD.U32 R133, RZ, RZ, UR5 ;  /* 0x00000005ff857e24 */ /* 0x000fca000f8e00ff */
[----:B------:R-:W-:-:S05]  /*33e0*/  LEA.HI.SX32 R133, R133, R146, 0x1e ;  /* 0x0000009285857211 */ /* 0x000fca00078ff2ff */
[----:B0-234-:R-:W-:Y:S01]  /*33f0*/  IMAD.MOV.U32 R106, RZ, RZ, R133 ;  /* 0x000000ffff6a7224 */ /* 0x01dfe200078e0085 */
[----:B-1----:R-:W-:Y:S06]  /*3400*/  @!P0 BRA `(.L_x_17800) ;  /* 0x00000040008c8947 */ /* 0x002fec0003800000 */
        /* <DEDUP_REMOVED lines=32> */
.L_x_17804:
        /* <DEDUP_REMOVED lines=13> */
.L_x_17806:
[----:B------:R-:W-:Y:S05]  /*36e0*/  BSYNC.RECONVERGENT B2 ;  /* 0x0000000000027941 */ /* 0x000fea0003800200 */
.L_x_17805:
[----:B------:R-:W-:Y:S01]  /*36f0*/  IMAD.WIDE.U32 R100, R109, -0x326172a9, RZ ;  /* 0xcd9e8d576d647825 */ /* 0x000fe200078e00ff */
[----:B------:R-:W-:Y:S01]  /*3700*/  LOP3.LUT R102, R115, UR9, R107, 0x96, !PT ;  /* 0x0000000973667c12 */ /* 0x000fe2000f8e966b */
[----:B------:R-:W-:Y:S02]  /*3710*/  UIADD3 UR4, UPT, UPT, UR8, 0x3c6ef372, URZ ;  /* 0x3c6ef37208047890 */ /* 0x000fe4000fffe0ff */
[----:B------:R-:W-:Y:S01]  /*3720*/  UIADD3 UR5, UPT, UPT, UR9, -0x24c28bd8, URZ ;  /* 0xdb3d742809057890 */ /* 0x000fe2000fffe0ff */
        /* <DEDUP_REMOVED lines=15> */
[----:B------:R-:W-:-:S04]  /*3820*/  IMAD.WIDE.U32 R106, R107, -0x2daee0ad, RZ ;  /* 0xd2511f536b6a7825 */ /* 0x000fc800078e00ff */
[----:B------:R-:W-:Y:S01]  /*3830*/  IMAD.WIDE.U32 R100, R100, -0x326172a9, RZ ;  /* 0xcd9e8d5764647825 */ /* 0x000fe200078e00ff */
[----:B------:R-:W-:-:S04]  /*3840*/  LOP3.LUT R103, R104, UR22, R107, 0x96, !PT ;  /* 0x0000001668677c12 */ /* 0x000fc8000f8e966b */
        /* <DEDUP_REMOVED lines=26> */
.L_x_17803:
[----:B------:R-:W-:Y:S05]  /*39f0*/  BSYNC.RECONVERGENT B1 ;  /* 0x0000000000017941 */ /* 0x000fea0003800200 */
.L_x_17802:
[----:B------:R-:W0:Y:S01]  /*3a00*/  LDC R105, c[0x0][0x404] ;  /* 0x00010100ff697b82 */ /* 0x000e220000000800 */
[----:B------:R-:W-:Y:S01]  /*3a10*/  ISETP.NE.AND P3, PT, R102, 0x1, PT ;  /* 0x000000016600780c */ /* 0x000fe20003f65270 */
[----:B------:R-:W-:Y:S01]  /*3a20*/  IMAD.MOV.U32 R116, RZ, RZ, 0x2f800000 ;  /* 0x2f800000ff747424 */ /* 0x000fe200078e00ff */
[----:B------:R-:W-:Y:S01]  /*3a30*/  I2FP.F32.U32 R101, R100 ;  /* 0x0000006400657245 */ /* 0x000fe20000201000 */
[----:B------:R-:W-:Y:S01]  /*3a40*/  BSSY.RECONVERGENT B1, `(.L_x_17807) ;  /* 0x000004d000017945 */ /* 0x000fe20003800200 */
[----:B------:R-:W-:-:S03]  /*3a50*/  IMAD.MOV.U32 R103, RZ, RZ, 0x2 ;  /* 0x00000002ff677424 */ /* 0x000fc600078e00ff */
[----:B------:R-:W-:Y:S01]  /*3a60*/  FFMA.FTZ R100, R101, R116, 1.1641532182693481445e-10 ;  /* 0x2f00000065647423 */ /* 0x000fe20000010074 */
[----:B------:R-:W-:-:S04]  /*3a70*/  MOV R101, R118 ;  /* 0x0000007600657202 */ /* 0x000fc80000000f00 */
[----:B0-----:R-:W-:Y:S01]  /*3a80*/  FSETP.LE.FTZ.AND P2, PT, R100, R105, PT ;  /* 0x000000696400720b */ /* 0x001fe20003f53000 */
        /* <DEDUP_REMOVED lines=9> */
.L_x_17809:
        /* <DEDUP_REMOVED lines=13> */
.L_x_17811:
[----:B------:R-:W-:Y:S05]  /*3bf0*/  BSYNC.RECONVERGENT B2 ;  /* 0x0000000000027941 */ /* 0x000fea0003800200 */
.L_x_17810:
        /* <DEDUP_REMOVED lines=49> */
.L_x_17808:
[----:B------:R-:W-:Y:S05]  /*3f10*/  BSYNC.RECONVERGENT B1 ;  /* 0x0000000000017941 */ /* 0x000fea0003800200 */
.L_x_17807:
[----:B------:R-:W-:Y:S01]  /*3f20*/  ISETP.NE.AND P4, PT, R103, 0x1, PT ;  /* 0x000000016700780c */ /* 0x000fe20003f85270 */
[----:B------:R-:W-:Y:S01]  /*3f30*/  BSSY.RECONVERGENT B1, `(.L_x_17812) ;  /* 0x000004e000017945 */ /* 0x000fe20003800200 */
[----:B------:R-:W-:Y:S01]  /*3f40*/  I2FP.F32.U32 R101, R101 ;  /* 0x0000006500657245 */ /* 0x000fe20000201000 */
[----:B------:R-:W-:-:S04]  /*3f50*/  IMAD.MOV.U32 R102, RZ, RZ, 0x2 ;  /* 0x00000002ff667424 */ /* 0x000fc800078e00ff */
        /* <DEDUP_REMOVED lines=12> */
.L_x_17814:
        /* <DEDUP_REMOVED lines=13> */
.L_x_17816:
[----:B------:R-:W-:Y:S05]  /*40f0*/  BSYNC.RECONVERGENT B2 ;  /* 0x0000000000027941 */ /* 0x000fea0003800200 */
.L_x_17815:
        /* <DEDUP_REMOVED lines=49> */
.L_x_17813:
[----:B------:R-:W-:Y:S05]  /*4410*/  BSYNC.RECONVERGENT B1 ;  /* 0x0000000000017941 */ /* 0x000fea0003800200 */
.L_x_17812:
[----:B------:R-:W-:Y:S01]  /*4420*/  ISETP.NE.AND P5, PT, R102, 0x1, PT ;  /* 0x000000016600780c */ /* 0x000fe20003fa5270 */
[----:B------:R-:W-:Y:S01]  /*4430*/  BSSY.RECONVERGENT B1, `(.L_x_17817) ;  /* 0x000004e000017945 */ /* 0x000fe20003800200 */
[----:B------:R-:W-:Y:S01]  /*4440*/  I2FP.F32.U32 R101, R101 ;  /* 0x0000006500657245 */ /* 0x000fe20000201000 */
[----:B------:R-:W-:-:S04]  /*4450*/  HFMA2 R114, -RZ, RZ, 0, 1.1920928955078125e-07 ;  /* 0x00000002ff727431 */ /* 0x000fc800000001ff */
        /* <DEDUP_REMOVED lines=12> */
.L_x_17819:
        /* <DEDUP_REMOVED lines=13> */
.L_x_17821:
[----:B------:R-:W-:Y:S05]  /*45f0*/  BSYNC.RECONVERGENT B2 ;  /* 0x0000000000027941 */ /* 0x000fea0003800200 */
.L_x_17820:
[----:B------:R-:W-:Y:S01]  /*4600*/  IMAD.WIDE.U32 R102, R109, -0x326172a9, RZ ;  /* 0xcd9e8d576d667825 */ /* 0x000fe200078e00ff */
[----:B------:R-:W-:Y:S01]  /*4610*/  LOP3.LUT R100, R115, UR9, R147, 0x96, !PT ;  /* 0x0000000973647c12 */ /* 0x000fe2000f8e9693 */
[----:B------:R-:W-:Y:S02]  /*4620*/  UIADD3 UR4, UPT, UPT, UR8, 0x3c6ef372, URZ ;  /* 0x3c6ef37208047890 */ /* 0x000fe4000fffe0ff */
[----:B------:R-:W-:Y:S01]  /*4630*/  UIADD3 UR5, UPT, UPT, UR9, -0x24c28bd8, URZ ;  /* 0xdb3d742809057890 */ /* 0x000fe2000fffe0ff */
        /* <DEDUP_REMOVED lines=45> */
.L_x_17818:
[----:B------:R-:W-:Y:S05]  /*4910*/  BSYNC.RECONVERGENT B1 ;  /* 0x0000000000017941 */ /* 0x000fea0003800200 */
.L_x_17817:
[----:B------:R-:W-:Y:S01]  /*4920*/  I2FP.F32.U32 R101, R101 ;  /* 0x0000006500657245 */ /* 0x000fe20000201000 */
[----:B-----5:R-:W-:Y:S01]  /*4930*/  FMUL.FTZ R49, R49, UR29 ;  /* 0x0000001d31317c20 */ /* 0x020fe20008410000 */
[----:B------:R-:W-:Y:S01]  /*4940*/  FMUL.FTZ R48, R48, UR29 ;  /* 0x0000001d30307c20 */ /* 0x000fe20008410000 */
[----:B------:R-:W-:Y:S01]  /*4950*/  FMUL.FTZ R51, R51, UR29 ;  /* 0x0000001d33337c20 */ /* 0x000fe20008410000 */
[----:B------:R-:W-:Y:S01]  /*4960*/  FMUL.FTZ R50, R50, UR29 ;  /* 0x0000001d32327c20 */ /* 0x000fe20008410000 */
[----:B------:R-:W-:Y:S01]  /*4970*/  FFMA.FTZ R116, R101, R116, 1.1641532182693481445e-10 ;  /* 0x2f00000065747423 */ /* 0x000fe20000010074 */
[----:B------:R-:W-:Y:S02]  /*4980*/  FSEL R49, R49, RZ, P3 ;  /* 0x000000ff31317208 */ /* 0x000fe40001800000 */
[----:B------:R-:W-:Y:S02]  /*4990*/  FSEL R48, R48, RZ, P2 ;  /* 0x000000ff30307208 */ /* 0x000fe40001000000 */
[----:B------:R-:W-:Y:S01]  /*49a0*/  FSETP.GTU.FTZ.AND P5, PT, R116, R105, PT ;  /* 0x000000697400720b */ /* 0x000fe20003fbc000 */
[----:B------:R-:W-:Y:S01]  /*49b0*/  @P1 FADD.FTZ R49, R5, R49 ;  /* 0x0000003105311221 */ /* 0x000fe20000010000 */
[----:B------:R-:W-:Y:S01]  /*49c0*/  FSEL R50, R50, RZ, P4 ;  /* 0x000000ff32327208 */ /* 0x000fe20002000000 */
[----:B------:R-:W-:Y:S01]  /*49d0*/  @P1 FADD.FTZ R48, R4, R48 ;  /* 0x0000003004301221 */ /* 0x000fe20000010000 */
[----:B------:R-:W-:-:S02]  /*49e0*/  FSEL R51, R51, RZ, !P5 ;  /* 0x000000ff33337208 */ /* 0x000fc40006800000 */
[----:B------:R-:W-:Y:S01]  /*49f0*/  PLOP3.LUT P5, PT, P5, PT, PT, 0x8, 0x80 ;  /* 0x000000000080781c */ /* 0x000fe20002fae170 */
[----:B------:R-:W-:Y:S02]  /*4a00*/  @P1 FADD.FTZ R50, R6, R50 ;  /* 0x0000003206321221 */ /* 0x000fe40000010000 */
[----:B------:R-:W-:Y:S01]  /*4a10*/  @P1 FADD.FTZ R51, R7, R51 ;  /* 0x0000003307331221 */ /* 0x000fe20000010000 */
[----:B------:R-:W-:Y:S09]  /*4a20*/  BRA `(.L_x_17822) ;  /* 0x00000028009c7947 */ /* 0x000ff20003800000 */
.L_x_17801:
        /* <DEDUP_REMOVED lines=16> */
.L_x_17825:
        /* <DEDUP_REMOVED lines=13> */
.L_x_17827:
[----:B------:R-:W-:Y:S05]  /*4c00*/  BSYNC.RECONVERGENT B2 ;  /* 0x0000000000027941 */ /* 0x000fea0003800200 */
.L_x_17826:
        /* <DEDUP_REMOVED lines=48> */
.L_x_17824:
[----:B------:R-:W-:Y:S05]  /*4f10*/  BSYNC.RECONVERGENT B1 ;  /* 0x0000000000017941 */ /* 0x000fea0003800200 */
.L_x_17823:
[----:B------:R-:W0:Y:S01]  /*4f20*/  LDC R107, c[0x0][0x404] ;  /* 0x00010100ff6b7b82 */ /* 0x000e220000000800 */
[----:B------:R-:W-:Y:S01]  /*4f30*/  ISETP.NE.AND P3, PT, R102, 0x1, PT ;  /* 0x000000016600780c */ /* 0x000fe20003f65270 */
[----:B------:R-:W-:Y:S01]  /*4f40*/  HFMA2 R105, -RZ, RZ, 0.1171875, 0 ;  /* 0x2f800000ff697431 */ /* 0x000fe200000001ff */
[----:B------:R-:W-:Y:S01]  /*4f50*/  I2FP.F32.U32 R100, R100 ;  /* 0x0000006400647245 */ /* 0x000fe20000201000 */
[----:B------:R-:W-:Y:S01]  /*4f60*/  BSSY.RECONVERGENT B1, `(.L_x_17828) ;  /* 0x000004f000017945 */ /* 0x000fe20003800200 */
[----:B------:R-:W-:-:S03]  /*4f70*/  IMAD.MOV.U32 R101, RZ, RZ, R118 ;  /* 0x000000ffff657224 */ /* 0x000fc600078e0076 */
[----:B------:R-:W1:Y:S01]  /*4f80*/  LDC R106, c[0x0][0x408] ;  /* 0x00010200ff6a7b82 */ /* 0x000e620000000800 */
[----:B------:R-:W-:-:S05]  /*4f90*/  FFMA.FTZ R100, R100, R105, 1.1641532182693481445e-10 ;  /* 0x2f00000064647423 */ /* 0x000fca0000010069 */
[----:B0-----:R-:W-:Y:S01]  /*4fa0*/  FSETP.LE.FTZ.AND P2, PT, R100, R107, PT ;  /* 0x0000006b6400720b */ /* 0x001fe20003f53000 */
[----:B------:R-:W-:Y:S02]  /*4fb0*/  IMAD.MOV.U32 R100, RZ, RZ, 0x2 ;  /* 0x00000002ff647424 */ /* 0x000fe400078e00ff */
[----:B-1---5:R-:W-:Y:S01]  /*4fc0*/  FMUL.FTZ R146, R48, R106 ;  /* 0x0000006a30927220 */ /* 0x022fe20000410000 */
[----:B------:R-:W-:Y:S09]  /*4fd0*/  @!P3 BRA `(.L_x_17829) ;  /* 0x00000004001cb947 */ /* 0x000ff20003800000 */
        /* <DEDUP_REMOVED lines=8> */
.L_x_17830:
        /* <DEDUP_REMOVED lines=13> */
.L_x_17832:
[----:B------:R-:W-:Y:S05]  /*5130*/  BSYNC.RECONVERGENT B2 ;  /* 0x0000000000027941 */ /* 0x000fea0003800200 */
.L_x_17831:
        /* <DEDUP_REMOVED lines=49> */
.L_x_17829:
[----:B------:R-:W-:Y:S05]  /*5450*/  BSYNC.RECONVERGENT B1 ;  /* 0x0000000000017941 */ /* 0x000fea0003800200 */
.L_x_17828:
[----:B------:R-:W-:Y:S01]  /*5460*/  ISETP.NE.AND P3, PT, R100, 0x1, PT ;  /* 0x000000016400780c */ /* 0x000fe20003f65270 */
[----:B------:R-:W-:Y:S01]  /*5470*/  BSSY.RECONVERGENT B1, `(.L_x_17833) ;  /* 0x000004d000017945 */ /* 0x000fe20003800200 */
[----:B------:R-:W-:Y:S01]  /*5480*/  I2FP.F32.U32 R116, R101 ;  /* 0x0000006500747245 */ /* 0x000fe20000201000 */
[----:B------:R-:W-:Y:S02]  /*5490*/  HFMA2 R101, -RZ, RZ, 0, 1.1920928955078125e-07 ;  /* 0x00000002ff657431 */ /* 0x000fe400000001ff */
[----:B------:R-:W-:Y:S02]  /*54a0*/  IMAD.MOV.U32 R48, RZ, RZ, R118 ;  /* 0x000000ffff307224 */ /* 0x000fe400078e0076 */
[----:B------:R-:W-:-:S06]  /*54b0*/  FFMA.FTZ R116, R116, R105, 1.1641532182693481445e-10 ;  /* 0x2f00000074747423 */ /* 0x000fcc0000010069 */
        /* <DEDUP_REMOVED lines=9> */
.L_x_17835:
        /* <DEDUP_REMOVED lines=13> */
.L_x_17837:
[----:B------:R-:W-:Y:S05]  /*5620*/  BSYNC.RECONVERGENT B2 ;  /* 0x0000000000027941 */ /* 0x000fea0003800200 */
.L_x_17836:
        /* <DEDUP_REMOVED lines=49> */
.L_x_17834:
[----:B------:R-:W-:Y:S05]  /*5940*/  BSYNC.RECONVERGENT B1 ;  /* 0x0000000000017941 */ /* 0x000fea0003800200 */
.L_x_17833:
[----:B------:R-:W-:Y:S01]  /*5950*/  ISETP.NE.AND P4, PT, R101, 0x1, PT ;  /* 0x000000016500780c */ /* 0x000fe20003f85270 */
[----:B------:R-:W-:Y:S01]  /*5960*/  BSSY.RECONVERGENT B1, `(.L_x_17838) ;  /* 0x000004f000017945 */ /* 0x000fe20003800200 */
[----:B------:R-:W-:Y:S01]  /*5970*/  I2FP.F32.U32 R48, R48 ;  /* 0x0000003000307245 */ /* 0x000fe20000201000 */
[----:B------:R-:W-:Y:S01]  /*5980*/  FMUL.FTZ R147, R49, R106 ;  /* 0x0000006a31937220 */ /* 0x000fe20000410000 */
[----:B------:R-:W-:-:S03]  /*5990*/  MOV R49, R118 ;  /* 0x0000007600317202 */ /* 0x000fc60000000f00 */
[----:B------:R-:W-:-:S05]  /*59a0*/  FFMA.FTZ R48, R48, R105, 1.1641532182693481445e-10 ;  /* 0x2f00000030307423 */ /* 0x000fca0000010069 */
[----:B------:R-:W-:Y:S01]  /*59b0*/  FSETP.LE.FTZ.AND P3, PT, R48, R107, PT ;  /* 0x0000006b3000720b */ /* 0x000fe20003f73000 */
        /* <DEDUP_REMOVED lines=10> */
.L_x_17840:
        /* <DEDUP_REMOVED lines=13> */
.L_x_17842:
[----:B------:R-:W-:Y:S05]  /*5b30*/  BSYNC.RECONVERGENT B2 ;  /* 0x0000000000027941 */ /* 0x000fea0003800200 */
.L_x_17841:
        /* <DEDUP_REMOVED lines=49> */
.L_x_17839:
[----:B------:R-:W-:Y:S05]  /*5e50*/  BSYNC.RECONVERGENT B1 ;  /* 0x0000000000017941 */ /* 0x000fea0003800200 */
.L_x_17838:
[----:B------:R-:W-:Y:S01]  /*5e60*/  ISETP.NE.AND P4, PT, R48, 0x1, PT ;  /* 0x000000013000780c */ /* 0x000fe20003f85270 */
[----:B------:R-:W-:Y:S01]  /*5e70*/  BSSY.RECONVERGENT B1, `(.L_x_17843) ;  /* 0x000004d000017945 */ /* 0x000fe20003800200 */
[----:B------:R-:W-:Y:S01]  /*5e80*/  I2FP.F32.U32 R148, R49 ;  /* 0x0000003100947245 */ /* 0x000fe20000201000 */
[----:B------:R-:W-:Y:S02]  /*5e90*/  IMAD.MOV.U32 R100, RZ, RZ, 0x2 ;  /* 0x00000002ff647424 */ /* 0x000fe400078e00ff */
[----:B------:R-:W-:Y:S02]  /*5ea0*/  IMAD.MOV.U32 R49, RZ, RZ, R118 ;  /* 0x000000ffff317224 */ /* 0x000fe400078e0076 */
[----:B------:R-:W-:-:S06]  /*5eb0*/  FFMA.FTZ R148, R148, R105, 1.1641532182693481445e-10 ;  /* 0x2f00000094947423 */ /* 0x000fcc0000010069 */
        /* <DEDUP_REMOVED lines=9> */
.L_x_17845:
        /* <DEDUP_REMOVED lines=13> */
.L_x_17847:
[----:B------:R-:W-:Y:S05]  /*6020*/  BSYNC.RECONVERGENT B2 ;  /* 0x0000000000027941 */ /* 0x000fea0003800200 */
.L_x_17846:
        /* <DEDUP_REMOVED lines=49> */
.L_x_17844:
[----:B------:R-:W-:Y:S05]  /*6340*/  BSYNC.RECONVERGENT B1 ;  /* 0x0000000000017941 */ /* 0x000fea0003800200 */
.L_x_17843:
[----:B------:R-:W-:Y:S01]  /*6350*/  ISETP.NE.AND P5, PT, R100, 0x1, PT ;  /* 0x000000016400780c */ /* 0x000fe20003fa5270 */
[----:B------:R-:W-:Y:S01]  /*6360*/  BSSY.RECONVERGENT B1, `(.L_x_17848) ;  /* 0x000004f000017945 */ /* 0x000fe20003800200 */
[----:B------:R-:W-:Y:S01]  /*6370*/  I2FP.F32.U32 R48, R49 ;  /* 0x0000003100307245 */ /* 0x000fe20000201000 */
[----:B------:R-:W-:Y:S01]  /*6380*/  FMUL.FTZ R150, R50, R106 ;  /* 0x0000006a32967220 */ /* 0x000fe20000410000 */
[----:B------:R-:W-:-:S03]  /*6390*/  IMAD.MOV.U32 R49, RZ, RZ, R118 ;  /* 0x000000ffff317224 */ /* 0x000fc600078e0076 */
[----:B------:R-:W-:-:S05]  /*63a0*/  FFMA.FTZ R48, R48, R105, 1.1641532182693481445e-10 ;  /* 0x2f00000030307423 */ /* 0x000fca0000010069 */
[----:B------:R-:W-:Y:S01]  /*63b0*/  FSETP.LE.FTZ.AND P4, PT, R48, R107, PT ;  /* 0x0000006b3000720b */ /* 0x000fe20003f93000 */
[----:B------:R-:W-:Y:S01]  /*63c0*/  HFMA2 R48, -RZ, RZ, 0, 1.1920928955078125e-07 ;  /* 0x00000002ff307431 */ /* 0x000fe200000001ff */
        /* <DEDUP_REMOVED lines=9> */
.L_x_17850:
        /* <DEDUP_REMOVED lines=13> */
.L_x_17852:
[----:B------:R-:W-:Y:S05]  /*6530*/  BSYNC.RECONVERGENT B2 ;  /* 0x0000000000027941 */ /* 0x000fea0003800200 */
.L_x_17851:
        /* <DEDUP_REMOVED lines=49> */
.L_x_17849:
[----:B------:R-:W-:Y:S05]  /*6850*/  BSYNC.RECONVERGENT B1 ;  /* 0x0000000000017941 */ /* 0x000fea0003800200 */
.L_x_17848:
[----:B------:R-:W-:Y:S01]  /*6860*/  ISETP.NE.AND P5, PT, R48, 0x1, PT ;  /* 0x000000013000780c */ /* 0x000fe20003fa5270 */
[----:B------:R-:W-:Y:S01]  /*6870*/  BSSY.RECONVERGENT B1, `(.L_x_17853) ;  /* 0x000004d000017945 */ /* 0x000fe20003800200 */
[----:B------:R-:W-:Y:S01]  /*6880*/  I2FP.F32.U32 R152, R49 ;  /* 0x0000003100987245 */ /* 0x000fe20000201000 */
[----:B------:R-:W-:Y:S01]  /*6890*/  IMAD.MOV.U32 R50, RZ, RZ, 0x2 ;  /* 0x00000002ff327424 */ /* 0x000fe200078e00ff */
[----:B------:R-:W-:-:S03]  /*68a0*/  MOV R49, R118 ;  /* 0x0000007600317202 */ /* 0x000fc60000000f00 */
[----:B------:R-:W-:-:S06]  /*68b0*/  FFMA.FTZ R152, R152, R105, 1.1641532182693481445e-10 ;  /* 0x2f00000098987423 */ /* 0x000fcc0000010069 */
        /* <DEDUP_REMOVED lines=9> */
.L_x_17855:
        /* <DEDUP_REMOVED lines=13> */
.L_x_17857:
[----:B------:R-:W-:Y:S05]  /*6a20*/  BSYNC.RECONVERGENT B2 ;  /* 0x0000000000027941 */ /* 0x000fea0003800200 */
.L_x_17856:
[----:B------:R-:W-:Y:S01]  /*6a30*/  IMAD.WIDE.U32 R100, R109, -0x326172a9, RZ ;  /* 0xcd9e8d576d647825 */ /* 0x000fe200078e00ff */
[----:B------:R-:W-:Y:S01]  /*6a40*/  LOP3.LUT R48, R115, UR9, R183, 0x96, !PT ;  /* 0x0000000973307c12 */ /* 0x000fe2000f8e96b7 */
[----:B------:R-:W-:Y:S02]  /*6a50*/  UIADD3 UR4, UPT, UPT, UR8, 0x3c6ef372, URZ ;  /* 0x3c6ef37208047890 */ /* 0x000fe4000fffe0ff */
[----:B------:R-:W-:Y:S01]  /*6a60*/  HFMA2 R50, -RZ, RZ, 0, 0 ;  /* 0x00000000ff327431 */ /* 0x000fe200000001ff */
        /* <DEDUP_REMOVED lines=45> */
.L_x_17854:
[----:B------:R-:W-:Y:S05]  /*6d40*/  BSYNC.RECONVERGENT B1 ;  /* 0x0000000000017941 */ /* 0x000fea0003800200 */
.L_x_17853:
[----:B------:R-:W-:Y:S01]  /*6d50*/  ISETP.NE.AND P6, PT, R50, 0x1, PT ;  /* 0x000000013200780c */ /* 0x000fe20003fc5270 */
[----:B------:R-:W-:Y:S01]  /*6d60*/  BSSY.RECONVERGENT B1, `(.L_x_17858) ;  /* 0x0000051000017945 */ /* 0x000fe20003800200 */
[----:B------:R-:W-:Y:S01]  /*6d70*/  I2FP.F32.U32 R48, R49 ;  /* 0x0000003100307245 */ /* 0x000fe20000201000 */
[----:B------:R-:W-:Y:S01]  /*6d80*/  FMUL.FTZ R151, R51, R106 ;  /* 0x0000006a33977220 */ /* 0x000fe20000410000 */
[----:B------:R-:W-:Y:S02]  /*6d90*/  IMAD.MOV.U32 R114, RZ, RZ, 0x2 ;  /* 0x00000002ff727424 */ /* 0x000fe400078e00ff */
        /* <DEDUP_REMOVED lines=12> */
.L_x_17860:
        /* <DEDUP_REMOVED lines=15> */
.L_x_17862:
[----:B------:R-:W-:Y:S05]  /*6f50*/  BSYNC.RECONVERGENT B2 ;  /* 0x0000000000027941 */ /* 0x000fea0003800200 */
.L_x_17861:
        /* <DEDUP_REMOVED lines=49> */
.L_x_17859:
[----:B------:R-:W-:Y:S05]  /*7270*/  BSYNC.RECONVERGENT B1 ;  /* 0x0000000000017941 */ /* 0x000fea0003800200 */
.L_x_17858:
[-C--:B------:R-:W-:Y:S01]  /*7280*/  FMUL.FTZ R48, R8, R106.reuse ;  /* 0x0000006a08307220 */ /* 0x080fe20000410000 */
[-C--:B------:R-:W-:Y:S02]  /*7290*/  FSETP.GTU.FTZ.AND P6, PT, R116, R107.reuse, PT ;  /* 0x0000006b7400720b */ /* 0x080fe40003fdc000 */
[----:B------:R-:W-:Y:S02]  /*72a0*/  FSEL R147, R147, RZ, P3 ;  /* 0x000000ff93937208 */ /* 0x000fe40001800000 */
[----:B------:R-:W-:Y:S01]  /*72b0*/  FSEL R101, R48, RZ, !P6 ;  /* 0x000000ff30657208 */ /* 0x000fe20007000000 */
[----:B------:R-:W-:Y:S01]  /*72c0*/  FMUL.FTZ R48, R9, R106 ;  /* 0x0000006a09307220 */ /* 0x000fe20000410000 */
[----:B------:R-:W-:Y:S02]  /*72d0*/  SEL R103, RZ, 0x1, P6 ;  /* 0x00000001ff677807 */ /* 0x000fe40003000000 */
[----:B------:R-:W-:Y:S02]  /*72e0*/  FSETP.GTU.FTZ.AND P6, PT, R148, R107, PT ;  /* 0x0000006b9400720b */ /* 0x000fe40003fdc000 */
[----:B------:R-:W-:-:S02]  /*72f0*/  FSEL R150, R150, RZ, P4 ;  /* 0x000000ff96967208 */ /* 0x000fc40002000000 */
[----:B------:R-:W-:Y:S02]  /*7300*/  FSEL R50, R48, RZ, !P6 ;  /* 0x000000ff30327208 */ /* 0x000fe40007000000 */
[----:B------:R-:W-:Y:S01]  /*7310*/  I2FP.F32.U32 R48, R49 ;  /* 0x0000003100307245 */ /* 0x000fe20000201000 */
[-C--:B------:R-:W-:Y:S01]  /*7320*/  FMUL.FTZ R49, R11, R106.reuse ;  /* 0x0000006a0b317220 */ /* 0x080fe20000410000 */
[----:B------:R-:W-:Y:S01]  /*7330*/  SEL R116, RZ, 0x1, P6 ;  /* 0x00000001ff747807 */ /* 0x000fe20003000000 */
[----:B------:R-:W-:Y:S01]  /*7340*/  FMUL.FTZ R106, R10, R106 ;  /* 0x0000006a0a6a7220 */ /* 0x000fe20000410000 */
[----:B------:R-:W-:Y:S01]  /*7350*/  FSEL R146, R146, RZ, P2 ;  /* 0x000000ff92927208 */ /* 0x000fe20001000000 */
[----:B------:R-:W-:Y:S01]  /*7360*/  FFMA.FTZ R48, R48, R105, 1.1641532182693481445e-10 ;  /* 0x2f00000030307423 */ /* 0x000fe20000010069 */
[----:B------:R-:W-:Y:S02]  /*7370*/  FSEL R151, R151, RZ, P5 ;  /* 0x000000ff97977208 */ /* 0x000fe40002800000 */
[----:B------:R-:W-:-:S02]  /*7380*/  PRMT R117, R103, 0x7610, R117 ;  /* 0x0000761067757816 */ /* 0x000fc40000000075 */
[-C--:B------:R-:W-:Y:S01]  /*7390*/  FSETP.GTU.FTZ.AND P6, PT, R48, R107.reuse, PT ;  /* 0x0000006b3000720b */ /* 0x080fe20003fdc000 */
[----:B------:R-:W-:Y:S01]  /*73a0*/  FADD.FTZ R48, R146, R101 ;  /* 0x0000006592307221 */ /* 0x000fe20000010000 */
[----:B------:R-:W-:Y:S02]  /*73b0*/  PRMT R119, R116, 0x7610, R119 ;  /* 0x0000761074777816 */ /* 0x000fe40000000077 */
[----:B------:R-:W-:Y:S01]  /*73c0*/  FSEL R102, R49, RZ, !P6 ;  /* 0x000000ff31667208 */ /* 0x000fe20007000000 */
[----:B------:R-:W-:Y:S01]  /*73d0*/  FADD.FTZ R49, R147, R50 ;  /* 0x0000003293317221 */ /* 0x000fe20000010000 */
[----:B------:R-:W-:Y:S01]  /*73e0*/  SEL R100, RZ, 0x1, P6 ;  /* 0x00000001ff647807 */ /* 0x000fe20003000000 */
[----:B------:R-:W-:Y:S01]  /*73f0*/  @P1 FADD.FTZ R48, R4, R48 ;  /* 0x0000003004301221 */ /* 0x000fe20000010000 */
[----:B------:R-:W-:Y:S01]  /*7400*/  FSETP.GTU.FTZ.AND P6, PT, R152, R107, PT ;  /* 0x0000006b9800720b */ /* 0x000fe20003fdc000 */
[----:B------:R-:W-:Y:S01]  /*7410*/  @P1 FADD.FTZ R49, R5, R49 ;  /* 0x0000003105311221 */ /* 0x000fe20000010000 */
[----:B------:R-:W-:-:S02]  /*7420*/  PRMT R121, R100, 0x7610, R121 ;  /* 0x0000761064797816 */ /* 0x000fc40000000079 */
[----:B------:R-:W-:Y:S02]  /*7430*/  FSEL R51, R106, RZ, !P6 ;  /* 0x000000ff6a337208 */ /* 0x000fe40007000000 */
[----:B------:R-:W-:-:S03]  /*7440*/  SEL R101, RZ, 0x1, P6 ;  /* 0x00000001ff657807 */ /* 0x000fc60003000000 */
[----:B------:R-:W-:Y:S01]  /*7450*/  FADD.FTZ R50, R150, R51 ;  /* 0x0000003396327221 */ /* 0x000fe20000010000 */
[----:B------:R-:W-:Y:S01]  /*7460*/  FADD.FTZ R51, R102, R151 ;  /* 0x0000009766337221 */ /* 0x000fe20000010000 */
[----:B------:R-:W-:Y:S02]  /*7470*/  PRMT R120, R101, 0x7610, R120 ;  /* 0x0000761065787816 */ /* 0x000fe40000000078 */
[----:B------:R-:W-:Y:S01]  /*7480*/  @P1 FADD.FTZ R50, R6, R50 ;  /* 0x0000003206321221 */ /* 0x000fe20000010000 */
[----:B------:R-:W-:-:S07]  /*7490*/  @P1 FADD.FTZ R51, R7, R51 ;  /* 0x0000003307331221 */ /* 0x000fce0000010000 */
.L_x_17822:
[----:B------:R-:W0:Y:S01]  /*74a0*/  LDC.64 R102, c[0x0][0x3a8] ;  /* 0x0000ea00ff667b82 */ /* 0x000e220000000a00 */
[----:B------:R-:W-:Y:S02]  /*74b0*/  SEL R105, RZ, 0x1000000, !P5 ;  /* 0x01000000ff697807 */ /* 0x000fe40006800000 */
[----:B------:R-:W-:Y:S02]  /*74c0*/  SEL R106, RZ, 0x10000, !P4 ;  /* 0x00010000ff6a7807 */ /* 0x000fe40006000000 */
[----:B------:R-:W-:-:S03]  /*74d0*/  SEL R107, RZ, 0x100, !P3 ;  /* 0x00000100ff6b7807 */ /* 0x000fc60005800000 */
[----:B------:R-:W1:Y:S01]  /*74e0*/  LDC.64 R100, c[0x0][0x3b0] ;  /* 0x0000ec00ff647b82 */ /* 0x000e620000000a00 */
[----:B------:R-:W-:Y:S02]  /*74f0*/  IADD3 R105, PT, PT, R107, R105, R106 ;  /* 0x000000696b697210 */ /* 0x000fe40007ffe06a */
[----:B------:R-:W-:-:S04]  /*7500*/  SEL R106, RZ, 0x1, !P2 ;  /* 0x00000001ff6a7807 */ /* 0x000fc80005000000 */
[----:B------:R-:W-:Y:S01]  /*7510*/  IADD3 R105, PT, PT, R105, R106, RZ ;  /* 0x0000006a69697210 */ /* 0x000fe20007ffe0ff */
[----:B0-----:R-:W-:-:S05]  /*7520*/  IMAD.WIDE.U32 R102, R133, 0x10, R102 ;  /* 0x0000001085667825 */ /* 0x001fca00078e0066 */
[----:B------:R0:W-:Y:S01]  /*7530*/  STG.E.128 desc[UR6][R102.64], R48 ;  /* 0x0000003066007986 */ /* 0x0001e2000c101d06 */
[----:B-1----:R-:W-:-:S05]  /*7540*/  IMAD.WIDE.U32 R100, R133, 0x4, R100 ;  /* 0x0000000485647825 */ /* 0x002fca00078e0064 */
[----:B------:R0:W-:Y:S01]  /*7550*/  STG.E desc[UR6][R100.64], R105 ;  /* 0x0000006964007986 */ /* 0x0001e2000c101906 */
[----:B------:R-:W-:Y:S05]  /*7560*/  @!P0 BRA `(.L_x_17863) ;  /* 0x00000000002c8947 */ /* 0x000fea0003800000 */
[----:B0-----:R-:W0:Y:S01]  /*7570*/  LDC.64 R100, c[0x0][0x3b8] ;  /* 0x0000ee00ff647b82 */ /* 0x001e220000000a00 */
[----:B------:R-:W-:Y:S01]  /*7580*/  IMAD.U32 R103, R120, 0x10000, RZ ;  /* 0x0001000078677824 */ /* 0x000fe200078e00ff */
[----:B------:R-:W-:Y:S02]  /*7590*/  LOP3.LUT R102, R121, 0xffff, RZ, 0xc0, !PT ;  /* 0x0000ffff79667812 */ /* 0x000fe400078ec0ff */
[----:B------:R-:W-:Y:S02]  /*75a0*/  LOP3.LUT R105, R119, 0xff, RZ, 0xc0, !PT ;  /* 0x000000ff77697812 */ /* 0x000fe400078ec0ff */
[----:B------:R-:W-:-:S05]  /*75b0*/  LOP3.LUT R103, R103, 0xff0000, RZ, 0xc0, !PT ;  /* 0x00ff000067677812 */ /* 0x000fca00078ec0ff */
[----:B------:R-:W-:Y:S01]  /*75c0*/  IMAD R102, R102, 0x1000000, R103 ;  /* 0x0100000066667824 */ /* 0x000fe200078e0267 */
[----:B------:R-:W-:-:S04]  /*75d0*/  LOP3.LUT R103, R117, 0xff, RZ, 0xc0, !PT ;  /* 0x000000ff75677812 */ /* 0x000fc800078ec0ff */
[----:B------:R-:W-:-:S05]  /*75e0*/  LEA R102, R105, R102, 0x8 ;  /* 0x0000006669667211 */ /* 0x000fca00078e40ff */
[----:B------:R-:W-:Y:S02]  /*75f0*/  IMAD.IADD R103, R102, 0x1, R103 ;  /* 0x0000000166677824 */ /* 0x000fe400078e0267 */
[----:B0-----:R-:W-:-:S05]  /*7600*/  IMAD.WIDE.U32 R100, R133, 0x4, R100 ;  /* 0x0000000485647825 */ /* 0x001fca00078e0064 */
[----:B------:R1:W-:Y:S02]  /*7610*/  STG.E desc[UR6][R100.64], R103 ;  /* 0x0000006764007986 */ /* 0x0003e4000c101906 */
.L_x_17863:
[----:B------:R-:W-:Y:S01]  /*7620*/  IMAD.MOV.U32 R116, RZ, RZ, R104 ;  /* 0x000000ffff747224 */ /* 0x000fe200078e0068 */
[----:B------:R-:W-:-:S07]  /*7630*/  IADD3 R106, PT, PT, R133, 0x80, RZ ;  /* 0x00000080856a7810 */ /* 0x000fce0007ffe0ff */
.L_x_17800:
[----:B------:R-:W-:Y:S05]  /*7640*/  BSYNC.RECONVERGENT B0 ;  /* 0x0000000000007941 */ /* 0x000fea0003800200 */
.L_x_17799:
        /* <DEDUP_REMOVED lines=12> */
[----:B--2---:R-:W-:-:S06]  /*7710*/  IMAD.WIDE.U32 R44, R106, 0x10, R44 ;  /* 0x000000106a2c7825 */ /* 0x004fcc00078e002c */
[----:B------:R-:W5:Y:S01]  /*7720*/  LDG.E.128 R44, desc[UR6][R44.64] ;  /* 0x000000062c2c7981 */ /* 0x000f62000c1e1d00 */
[----:B0-----:R-:W-:-:S05]  /*7730*/  @P0 IMAD.WIDE.U32 R102, R106, 0x10, R102 ;  /* 0x000000106a660825 */ /* 0x001fca00078e0066 */
[----:B------:R0:W5:Y:S01]  /*7740*/  @P0 LDG.E.128 R8, desc[UR6][R102.64] ;  /* 0x0000000666080981 */ /* 0x000162000c1e1d00 */
[----:B-1----:R-:W-:-:S05]  /*7750*/  @P1 IMAD.WIDE.U32 R100, R106, 0x10, R100 ;  /* 0x000000106a641825 */ /* 0x002fca00078e0064 */
        /* <DEDUP_REMOVED lines=18> */
.L_x_17869:
        /* <DEDUP_REMOVED lines=13> */
.L_x_17871:
[----:B------:R-:W-:Y:S05]  /*7950*/  BSYNC.RECONVERGENT B2 ;  /* 0x0000000000027941 */ /* 0x000fea0003800200 */
.L_x_17870:
        /* <DEDUP_REMOVED lines=48> */
.L_x_17868:
[----:B------:R-:W-:Y:S05]  /*7c60*/  BSYNC.RECONVERGENT B1 ;  /* 0x0000000000017941 */ /* 0x000fea0003800200 */
.L_x_17867:
[----:B------:R-:W0:Y:S01]  /*7c70*/  LDC R116, c[0x0][0x404] ;  /* 0x00010100ff747b82 */ /* 0x000e220000000800 */
[----:B------:R-:W-:Y:S01]  /*7c80*/  ISETP.NE.AND P3, PT, R102, 0x1, PT ;  /* 0x000000016600780c */ /* 0x000fe20003f65270 */
[----:B------:R-:W-:Y:S01]  /*7c90*/  IMAD.MOV.U32 R105, RZ, RZ, 0x2f800000 ;  /* 0x2f800000ff697424 */ /* 0x000fe200078e00ff */
[----:B------:R-:W-:Y:S01]  /*7ca0*/  I2FP.F32.U32 R100, R100 ;  /* 0x0000006400647245 */ /* 0x000fe20000201000 */
[----:B------:R-:W-:Y:S04]  /*7cb0*/  BSSY.RECONVERGENT B1, `(.L_x_17872) ;  /* 0x000004f000017945 */ /* 0x000fe80003800200 */
[----:B------:R-:W1:Y:S01]  /*7cc0*/  LDC R107, c[0x0][0x408] ;  /* 0x00010200ff6b7b82 */ /* 0x000e620000000800 */
[----:B------:R-:W-:Y:S01]  /*7cd0*/  FFMA.FTZ R101, R100, R105, 1.1641532182693481445e-10 ;  /* 0x2f00000064657423 */ /* 0x000fe20000010069 */
[----:B------:R-:W-:-:S04]  /*7ce0*/  HFMA2 R100, -RZ, RZ, 0, 1.1920928955078125e-07 ;  /* 0x00000002ff647431 */ /* 0x000fc800000001ff */
[----:B0-----:R-:W-:Y:S01]  /*7cf0*/  FSETP.LE.FTZ.AND P2, PT, R101, R116, PT ;  /* 0x000000746500720b */ /* 0x001fe20003f53000 */
[----:B------:R-:W-:Y:S02]  /*7d00*/  IMAD.MOV.U32 R101, RZ, RZ, R118 ;  /* 0x000000ffff657224 */ /* 0x000fe400078e0076 */
[----:B-1---5:R-:W-:Y:S01]  /*7d10*/  FMUL.FTZ R146, R44, R107 ;  /* 0x0000006b2c927220 */ /* 0x022fe20000410000 */
        /* <DEDUP_REMOVED lines=9> */
.L_x_17874:
        /* <DEDUP_REMOVED lines=13> */
.L_x_17876:
[----:B------:R-:W-:Y:S05]  /*7e80*/  BSYNC.RECONVERGENT B2 ;  /* 0x0000000000027941 */ /* 0x000fea0003800200 */
.L_x_17875:
        /* <DEDUP_REMOVED lines=49> */
.L_x_17873:
[----:B------:R-:W-:Y:S05]  /*81a0*/  BSYNC.RECONVERGENT B1 ;  /* 0x0000000000017941 */ /* 0x000fea0003800200 */
.L_x_17872:
        /* <DEDUP_REMOVED lines=15> */
.L_x_17879:
        /* <DEDUP_REMOVED lines=13> */
.L_x_17881:
[----:B------:R-:W-:Y:S05]  /*8370*/  BSYNC.RECONVERGENT B2 ;  /* 0x0000000000027941 */ /* 0x000fea0003800200 */
.L_x_17880:
        /* <DEDUP_REMOVED lines=49> */
.L_x_17878:
[----:B------:R-:W-:Y:S05]  /*8690*/  BSYNC.RECONVERGENT B1 ;  /* 0x0000000000017941 */ /* 0x000fea0003800200 */
.L_x_17877:
        /* <DEDUP_REMOVED lines=17> */
.L_x_17884:
        /* <DEDUP_REMOVED lines=13> */
.L_x_17886:
[----:B------:R-:W-:Y:S05]  /*8880*/  BSYNC.RECONVERGENT B2 ;  /* 0x0000000000027941 */ /* 0x000fea0003800200 */
.L_x_17885:
        /* <DEDUP_REMOVED lines=49> */
.L_x_17883:
[----:B------:R-:W-:Y:S05]  /*8ba0*/  BSYNC.RECONVERGENT B1 ;  /* 0x0000000000017941 */ /* 0x000fea0003800200 */
.L_x_17882:
        /* <DEDUP_REMOVED lines=15> */
.L_x_17889:
        /* <DEDUP_REMOVED lines=13> */
.L_x_17891:
[----:B------:R-:W-:Y:S05]  /*8d70*/  BSYNC.RECONVERGENT B2 ;  /* 0x0000000000027941 */ /* 0x000fea0003800200 */
.L_x_17890:
        /* <DEDUP_REMOVED lines=49> */
.L_x_17888:
[----:B------:R-:W-:Y:S05]  /*9090*/  BSYNC.RECONVERGENT B1 ;  /* 0x0000000000017941 */ /* 0x000fea0003800200 */
.L_x_17887:
[----:B------:R-:W-:Y:S01]  /*90a0*/  ISETP.NE.AND P5, PT, R101, 0x1, PT ;  /* 0x000000016500780c */ /* 0x000fe20003fa5270 */
[----:B------:R-:W-:Y:S01]  /*90b0*/  BSSY.RECONVERGENT B1, `(.L_x_17892) ;  /* 0x000004f000017945 */ /* 0x000fe20003800200 */
[----:B------:R-:W-:Y:S01]  /*90c0*/  I2FP.F32.U32 R44, R45 ;  /* 0x0000002d002c7245 */ /* 0x000fe20000201000 */
[----:B------:R-:W-:Y:S01]  /*90d0*/  FMUL.FTZ R150, R46, R107 ;  /* 0x0000006b2e967220 */ /* 0x000fe20000410000 */
[----:B------:R-:W-:-:S03]  /*90e0*/  IMAD.MOV.U32 R46, RZ, RZ, 0x2 ;  /* 0x00000002ff2e7424 */ /* 0x000fc600078e00ff */
[----:B------:R-:W-:-:S05]  /*90f0*/  FFMA.FTZ R45, R44, R105, 1.1641532182693481445e-10 ;  /* 0x2f0000002c2d7423 */ /* 0x000fca0000010069 */
[----:B------:R-:W-:Y:S02]  /*9100*/  FSETP.LE.FTZ.AND P4, PT, R45, R116, PT ;  /* 0x000000742d00720b */ /* 0x000fe40003f93000 */
        /* <DEDUP_REMOVED lines=10> */
.L_x_17894:
        /* <DEDUP_REMOVED lines=13> */
.L_x_17896:
[----:B------:R-:W-:Y:S05]  /*9280*/  BSYNC.RECONVERGENT B2 ;  /* 0x0000000000027941 */ /* 0x000fea0003800200 */
.L_x_17895:
        /* <DEDUP_REMOVED lines=49> */
.L_x_17893:
[----:B------:R-:W-:Y:S05]  /*95a0*/  BSYNC.RECONVERGENT B1 ;  /* 0x0000000000017941 */ /* 0x000fea0003800200 */
.L_x_17892:
        /* <DEDUP_REMOVED lines=15> */
.L_x_17899:
        /* <DEDUP_REMOVED lines=13> */
.L_x_17901:
[----:B------:R-:W-:Y:S05]  /*9770*/  BSYNC.RECONVERGENT B2 ;  /* 0x0000000000027941 */ /* 0x000fea0003800200 */
.L_x_17900:
        /* <DEDUP_REMOVED lines=49> */
.L_x_17898:
[----:B------:R-:W-:Y:S05]  /*9a90*/  BSYNC.RECONVERGENT B1 ;  /* 0x0000000000017941 */ /* 0x000fea0003800200 */
.L_x_17897:
[----:B------:R-:W-:Y:S01]  /*9aa0*/  ISETP.NE.AND P6, PT, R100, 0x1, PT ;  /* 0x000000016400780c */ /* 0x000fe20003fc5270 */
[----:B------:R-:W-:Y:S01]  /*9ab0*/  BSSY.RECONVERGENT B1, `(.L_x_17902) ;  /* 0x0000051000017945 */ /* 0x000fe20003800200 */
[----:B------:R-:W-:Y:S01]  /*9ac0*/  I2FP.F32.U32 R44, R45 ;  /* 0x0000002d002c7245 */ /* 0x000fe20000201000 */
        /* <DEDUP_REMOVED lines=14> */
.L_x_17904:
        /* <DEDUP_REMOVED lines=15> */
.L_x_17906:
[----:B------:R-:W-:Y:S05]  /*9ca0*/  BSYNC.RECONVERGENT B2 ;  /* 0x0000000000027941 */ /* 0x000fea0003800200 */
.L_x_17905:
        /* <DEDUP_REMOVED lines=49> */
.L_x_17903:
[----:B------:R-:W-:Y:S05]  /*9fc0*/  BSYNC.RECONVERGENT B1 ;  /* 0x0000000000017941 */ /* 0x000fea0003800200 */
.L_x_17902:
[-C--:B------:R-:W-:Y:S01]  /*9fd0*/  FMUL.FTZ R101, R8, R107.reuse ;  /* 0x0000006b08657220 */ /* 0x080fe20000410000 */
[----:B------:R-:W-:Y:S01]  /*9fe0*/  FSETP.GTU.FTZ.AND P6, PT, R147, R116, PT ;  /* 0x000000749300720b */ /* 0x000fe20003fdc000 */
[-C--:B------:R-:W-:Y:S01]  /*9ff0*/  FMUL.FTZ R45, R9, R107.reuse ;  /* 0x0000006b092d7220 */ /* 0x080fe20000410000 */
[----:B------:R-:W-:Y:S01]  /*a000*/  I2FP.F32.U32 R44, R46 ;  /* 0x0000002e002c7245 */ /* 0x000fe20000201000 */
[-C--:B------:R-:W-:Y:S01]  /*a010*/  FMUL.FTZ R47, R10, R107.reuse ;  /* 0x0000006b0a2f7220 */ /* 0x080fe20000410000 */
[----:B------:R-:W-:Y:S01]  /*a020*/  FSEL R101, R101, RZ, !P6 ;  /* 0x000000ff65657208 */ /* 0x000fe20007000000 */
[----:B------:R-:W-:Y:S01]  /*a030*/  FMUL.FTZ R102, R11, R107 ;  /* 0x0000006b0b667220 */ /* 0x000fe20000410000 */
[----:B------:R-:W-:Y:S01]  /*a040*/  SEL R147, RZ, 0x1, P6 ;  /* 0x00000001ff937807 */ /* 0x000fe20003000000 */
[----:B------:R-:W-:Y:S01]  /*a050*/  FFMA.FTZ R105, R44, R105, 1.1641532182693481445e-10 ;  /* 0x2f0000002c697423 */ /* 0x000fe20000010069 */
[----:B------:R-:W-:Y:S02]  /*a060*/  FSETP.GTU.FTZ.AND P6, PT, R151, R116, PT ;  /* 0x000000749700720b */ /* 0x000fe40003fdc000 */
[----:B------:R-:W-:-:S02]  /*a070*/  FSEL R150, R150, RZ, P4 ;  /* 0x000000ff96967208 */ /* 0x000fc40002000000 */
[----:B------:R-:W-:Y:S02]  /*a080*/  FSEL R45, R45, RZ, !P6 ;  /* 0x000000ff2d2d7208 */ /* 0x000fe40007000000 */
[----:B------:R-:W-:Y:S02]  /*a090*/  SEL R151, RZ, 0x1, P6 ;  /* 0x00000001ff977807 */ /* 0x000fe40003000000 */
[-C--:B------:R-:W-:Y:S02]  /*a0a0*/  FSETP.GTU.FTZ.AND P6, PT, R153, R116.reuse, PT ;  /* 0x000000749900720b */ /* 0x080fe40003fdc000 */
[----:B------:R-:W-:Y:S02]  /*a0b0*/  FSEL R146, R146, RZ, P2 ;  /* 0x000000ff92927208 */ /* 0x000fe40001000000 */
[----:B------:R-:W-:Y:S02]  /*a0c0*/  FSEL R47, R47, RZ, !P6 ;  /* 0x000000ff2f2f7208 */ /* 0x000fe40007000000 */
[----:B------:R-:W-:Y:S01]  /*a0d0*/  SEL R153, RZ, 0x1, P6 ;  /* 0x00000001ff997807 */ /* 0x000fe20003000000 */
[----:B------:R-:W-:Y:S01]  /*a0e0*/  FADD.FTZ R44, R146, R101 ;  /* 0x00000065922c7221 */ /* 0x000fe20000010000 */
[----:B------:R-:W-:Y:S01]  /*a0f0*/  FSETP.GTU.FTZ.AND P6, PT, R105, R116, PT ;  /* 0x000000746900720b */ /* 0x000fe20003fdc000 */
[----:B------:R-:W-:Y:S01]  /*a100*/  FADD.FTZ R46, R150, R47 ;  /* 0x0000002f962e7221 */ /* 0x000fe20000010000 */
[----:B------:R-:W-:Y:S01]  /*a110*/  FSEL R148, R148, RZ, P3 ;  /* 0x000000ff94947208 */ /* 0x000fe20001800000 */
[----:B------:R-:W-:Y:S01]  /*a120*/  @P1 FADD.FTZ R44, R4, R44 ;  /* 0x0000002c042c1221 */ /* 0x000fe20000010000 */
[----:B------:R-:W-:Y:S01]  /*a130*/  FSEL R102, R102, RZ, !P6 ;  /* 0x000000ff66667208 */ /* 0x000fe20007000000 */
[----:B------:R-:W-:Y:S01]  /*a140*/  @P1 FADD.FTZ R46, R6, R46 ;  /* 0x0000002e062e1221 */ /* 0x000fe20000010000 */
[----:B------:R-:W-:Y:S01]  /*a150*/  FSEL R103, R152, RZ, P5 ;  /* 0x000000ff98677208 */ /* 0x000fe20002800000 */
[----:B------:R-:W-:Y:S01]  /*a160*/  FADD.FTZ R45, R148, R45 ;  /* 0x0000002d942d7221 */ /* 0x000fe20000010000 */
[----:B------:R-:W-:-:S02]  /*a170*/  SEL R100, RZ, 0x1, P6 ;  /* 0x00000001ff647807 */ /* 0x000fc40003000000 */
[----:B------:R-:W-:Y:S01]  /*a180*/  PRMT R117, R147, 0x7610, R117 ;  /* 0x0000761093757816 */ /* 0x000fe20000000075 */
[----:B------:R-:W-:Y:S01]  /*a190*/  FADD.FTZ R47, R102, R103 ;  /* 0x00000067662f7221 */ /* 0x000fe20000010000 */
[----:B------:R-:W-:Y:S01]  /*a1a0*/  @P1 FADD.FTZ R45, R5, R45 ;  /* 0x0000002d052d1221 */ /* 0x000fe20000010000 */
[----:B------:R-:W-:Y:S02]  /*a1b0*/  PRMT R119, R151, 0x7610, R119 ;  /* 0x0000761097777816 */ /* 0x000fe40000000077 */
[----:B------:R-:W-:Y:S01]  /*a1c0*/  @P1 FADD.FTZ R47, R7, R47 ;  /* 0x0000002f072f1221 */ /* 0x000fe20000010000 */
[----:B------:R-:W-:Y:S02]  /*a1d0*/  PRMT R120, R153, 0x7610, R120 ;  /* 0x0000761099787816 */ /* 0x000fe40000000078 */
[----:B------:R-:W-:Y:S01]  /*a1e0*/  PRMT R121, R100, 0x7610, R121 ;  /* 0x0000761064797816 */ /* 0x000fe20000000079 */
[----:B------:R-:W-:Y:S06]  /*a1f0*/  BRA `(.L_x_17907) ;  /* 0x0000001400447947 */ /* 0x000fec0003800000 */
.L_x_17866:
        /* <DEDUP_REMOVED lines=16> */
.L_x_17910:
        /* <DEDUP_REMOVED lines=13> */
.L_x_17912:
[----:B------:R-:W-:Y:S05]  /*a3d0*/  BSYNC.RECONVERGENT B2 ;  /* 0x0000000000027941 */ /* 0x000fea0003800200 */
.L_x_17911:
        /* <DEDUP_REMOVED lines=48> */
.L_x_17909:
[----:B------:R-:W-:Y:S05]  /*a6e0*/  BSYNC.RECONVERGENT B1 ;  /* 0x0000000000017941 */ /* 0x000fea0003800200 */
.L_x_17908:
[----:B------:R-:W0:Y:S01]  /*a6f0*/  LDC R105, c[0x0][0x404] ;  /* 0x00010100ff697b82 */ /* 0x000e220000000800 */
[----:B------:R-:W-:Y:S01]  /*a700*/  ISETP.NE.AND P3, PT, R102, 0x1, PT ;  /* 0x000000016600780c */ /* 0x000fe20003f65270 */
[----:B------:R-:W-:Y:S01]  /*a710*/  HFMA2 R107, -RZ, RZ, 0.1171875, 0 ;  /* 0x2f800000ff6b7431 */ /* 0x000fe200000001ff */
[----:B------:R-:W-:Y:S01]  /*a720*/  I2FP.F32.U32 R100, R100 ;  /* 0x0000006400647245 */ /* 0x000fe20000201000 */
[----:B------:R-:W-:Y:S01]  /*a730*/  BSSY.RECONVERGENT B1, `(.L_x_17913) ;  /* 0x000004d000017945 */ /* 0x000fe20003800200 */
[----:B------:R-:W-:Y:S02]  /*a740*/  IMAD.MOV.U32 R103, RZ, RZ, 0x2 ;  /* 0x00000002ff677424 */ /* 0x000fe400078e00ff */
[----:B------:R-:W-:Y:S02]  /*a750*/  IMAD.MOV.U32 R101, RZ, RZ, R118 ;  /* 0x000000ffff657224 */ /* 0x000fe400078e0076 */
[----:B------:R-:W-:-:S05]  /*a760*/  FFMA.FTZ R100, R100, R107, 1.1641532182693481445e-10 ;  /* 0x2f00000064647423 */ /* 0x000fca000001006b */
[----:B0-----:R-:W-:Y:S01]  /*a770*/  FSETP.LE.FTZ.AND P2, PT, R100, R105, PT ;  /* 0x000000696400720b */ /* 0x001fe20003f53000 */
        /* <DEDUP_REMOVED lines=9> */
.L_x_17915:
        /* <DEDUP_REMOVED lines=13> */
.L_x_17917:
[----:B------:R-:W-:Y:S05]  /*a8e0*/  BSYNC.RECONVERGENT B2 ;  /* 0x0000000000027941 */ /* 0x000fea0003800200 */
.L_x_17916:
        /* <DEDUP_REMOVED lines=49> */
.L_x_17914:
[----:B------:R-:W-:Y:S05]  /*ac00*/  BSYNC.RECONVERGENT B1 ;  /* 0x0000000000017941 */ /* 0x000fea0003800200 */
.L_x_17913:
[----:B------:R-:W-:Y:S01]  /*ac10*/  ISETP.NE.AND P4, PT, R103, 0x1, PT ;  /* 0x000000016700780c */ /* 0x000fe20003f85270 */
[----:B------:R-:W-:Y:S01]  /*ac20*/  BSSY.RECONVERGENT B1, `(.L_x_17918) ;  /* 0x000004e000017945 */ /* 0x000fe20003800200 */
[----:B------:R-:W-:Y:S01]  /*ac30*/  I2FP.F32.U32 R100, R101 ;  /* 0x0000006500647245 */ /* 0x000fe20000201000 */
[----:B------:R-:W-:Y:S02]  /*ac40*/  HFMA2 R102, -RZ, RZ, 0, 1.1920928955078125e-07 ;  /* 0x00000002ff667431 */ /* 0x000fe400000001ff */
        /* <DEDUP_REMOVED lines=12> */
.L_x_17920:
        /* <DEDUP_REMOVED lines=13> */
.L_x_17922:
[----:B------:R-:W-:Y:S05]  /*ade0*/  BSYNC.RECONVERGENT B2 ;  /* 0x0000000000027941 */ /* 0x000fea0003800200 */
.L_x_17921:
        /* <DEDUP_REMOVED lines=49> */
.L_x_17919:
[----:B------:R-:W-:Y:S05]  /*b100*/  BSYNC.RECONVERGENT B1 ;  /* 0x0000000000017941 */ /* 0x000fea0003800200 */
.L_x_17918:
[----:B------:R-:W-:Y:S01]  /*b110*/  ISETP.NE.AND P5, PT, R102, 0x1, PT ;  /* 0x000000016600780c */ /* 0x000fe20003fa5270 */
[----:B------:R-:W-:Y:S01]  /*b120*/  BSSY.RECONVERGENT B1, `(.L_x_17923) ;  /* 0x000004e000017945 */ /* 0x000fe20003800200 */
[----:B------:R-:W-:Y:S01]  /*b130*/  I2FP.F32.U32 R100, R101 ;  /* 0x0000006500647245 */ /* 0x000fe20000201000 */
[----:B------:R-:W-:Y:S01]  /*b140*/  IMAD.MOV.U32 R114, RZ, RZ, 0x2 ;  /* 0x00000002ff727424 */ /* 0x000fe200078e00ff */
[----:B------:R-:W-:-:S03]  /*b150*/  MOV R101, R118 ;  /* 0x0000007600657202 */ /* 0x000fc60000000f00 */
        /* <DEDUP_REMOVED lines=11> */
.L_x_17925:
        /* <DEDUP_REMOVED lines=13> */
.L_x_17927:
[----:B------:R-:W-:Y:S05]  /*b2e0*/  BSYNC.RECONVERGENT B2 ;  /* 0x0000000000027941 */ /* 0x000fea0003800200 */
.L_x_17926:
        /* <DEDUP_REMOVED lines=49> */
.L_x_17924:
[----:B------:R-:W-:Y:S05]  /*b600*/  BSYNC.RECONVERGENT B1 ;  /* 0x0000000000017941 */ /* 0x000fea0003800200 */
.L_x_17923:
        /* <DEDUP_REMOVED lines=15> */
[----:B------:R-:W-:-:S10]  /*b700*/  @P1 FADD.FTZ R47, R7, R47 ;  /* 0x0000002f072f1221 */ /* 0x000fd40000010000 */
.L_x_17907:
[----:B------:R-:W0:Y:S01]  /*b710*/  LDC.64 R102, c[0x0][0x3a8] ;  /* 0x0000ea00ff667b82 */ /* 0x000e220000000a00 */
[----:B------:R-:W-:Y:S02]  /*b720*/  SEL R105, RZ, 0x1000000, !P5 ;  /* 0x01000000ff697807 */ /* 0x000fe40006800000 */
[----:B------:R-:W-:Y:S02]  /*b730*/  SEL R116, RZ, 0x10000, !P4 ;  /* 0x00010000ff747807 */ /* 0x000fe40006000000 */
[----:B------:R-:W-:-:S03]  /*b740*/  SEL R107, RZ, 0x100, !P3 ;  /* 0x00000100ff6b7807 */ /* 0x000fc60005800000 */
[----:B------:R-:W1:Y:S01]  /*b750*/  LDC.64 R100, c[0x0][0x3b0] ;  /* 0x0000ec00ff647b82 */ /* 0x000e620000000a00 */
[----:B------:R-:W-:Y:S02]  /*b760*/  IADD3 R105, PT, PT, R107, R105, R116 ;  /* 0x000000696b697210 */ /* 0x000fe40007ffe074 */
[----:B------:R-:W-:-:S05]  /*b770*/  SEL R116, RZ, 0x1, !P2 ;  /* 0x00000001ff747807 */ /* 0x000fca0005000000 */
[----:B------:R-:W-:Y:S02]  /*b780*/  IMAD.IADD R105, R105, 0x1, R116 ;  /* 0x0000000169697824 */ /* 0x000fe400078e0274 */
        /* <DEDUP_REMOVED lines=9> */
[----:B------:R-:W-:-:S04]  /*b820*/  LOP3.LUT R103, R103, 0xff0000, RZ, 0xc0, !PT ;  /* 0x00ff000067677812 */ /* 0x000fc800078ec0ff */
[----:B------:R-:W-:Y:S02]  /*b830*/  LEA R102, R102, R103, 0x18 ;  /* 0x0000006766667211 */ /* 0x000fe400078ec0ff */
[----:B------:R-:W-:-:S03]  /*b840*/  LOP3.LUT R103, R117, 0xff, RZ, 0xc0, !PT ;  /* 0x000000ff75677812 */ /* 0x000fc600078ec0ff */
[----:B------:R-:W-:-:S04]  /*b850*/  IMAD R102, R105, 0x100, R102 ;  /* 0x0000010069667824 */ /* 0x000fc800078e0266 */
[----:B------:R-:W-:Y:S02]  /*b860*/  IMAD.IADD R103, R102, 0x1, R103 ;  /* 0x0000000166677824 */ /* 0x000fe400078e0267 */
[----:B0-----:R-:W-:-:S05]  /*b870*/  IMAD.WIDE.U32 R100, R106, 0x4, R100 ;  /* 0x000000046a647825 */ /* 0x001fca00078e0064 */
[----:B------:R1:W-:Y:S02]  /*b880*/  STG.E desc[UR6][R100.64], R103 ;  /* 0x0000006764007986 */ /* 0x0003e4000c101906 */
.L_x_17928:
[----:B------:R-:W-:Y:S01]  /*b890*/  MOV R116, R104 ;  /* 0x0000006800747202 */ /* 0x000fe20000000f00 */
[----:B------:R-:W-:-:S07]  /*b8a0*/  VIADD R106, R106, 0x80 ;  /* 0x000000806a6a7836 */ /* 0x000fce0000000000 */
.L_x_17865:
[----:B------:R-:W-:Y:S05]  /*b8b0*/  BSYNC.RECONVERGENT B0 ;  /* 0x0000000000007941 */ /* 0x000fea0003800200 */
.L_x_17864:
        /* <DEDUP_REMOVED lines=35> */
.L_x_17934:
        /* <DEDUP_REMOVED lines=13> */
.L_x_17936:
[----:B------:R-:W-:Y:S05]  /*bbc0*/  BSYNC.RECONVERGENT B2 ;  /* 0x0000000000027941 */ /* 0x000fea0003800200 */
.L_x_17935:
        /* <DEDUP_REMOVED lines=48> */
.L_x_17933:
[----:B------:R-:W-:Y:S05]  /*bed0*/  BSYNC.RECONVERGENT B1 ;  /* 0x0000000000017941 */ /* 0x000fea0003800200 */
.L_x_17932:
[----:B------:R-:W0:Y:S01]  /*bee0*/  LDC R116, c[0x0][0x404] ;  /* 0x00010100ff747b82 */ /* 0x000e220000000800 */
[----:B------:R-:W-:Y:S01]  /*bef0*/  ISETP.NE.AND P3, PT, R102, 0x1, PT ;  /* 0x000000016600780c */ /* 0x000fe20003f65270 */
[----:B------:R-:W-:Y:S01]  /*bf00*/  HFMA2 R105, -RZ, RZ, 0.1171875, 0 ;  /* 0x2f800000ff697431 */ /* 0x000fe200000001ff */
[----:B------:R-:W-:Y:S01]  /*bf10*/  I2FP.F32.U32 R100, R100 ;  /* 0x0000006400647245 */ /* 0x000fe20000201000 */
[----:B------:R-:W-:Y:S04]  /*bf20*/  BSSY.RECONVERGENT B1, `(.L_x_17937) ;  /* 0x000004f000017945 */ /* 0x000fe80003800200 */
[----:B------:R-:W1:Y:S01]  /*bf30*/  LDC R107, c[0x0][0x408] ;  /* 0x00010200ff6b7b82 */ /* 0x000e620000000800 */
[----:B------:R-:W-:Y:S01]  /*bf40*/  FFMA.FTZ R101, R100, R105, 1.1641532182693481445e-10 ;  /* 0x2f00000064657423 */ /* 0x000fe20000010069 */
[----:B------:R-:W-:-:S04]  /*bf50*/  IMAD.MOV.U32 R100, RZ, RZ, 0x2 ;  /* 0x00000002ff647424 */ /* 0x000fc800078e00ff */
[----:B0-----:R-:W-:Y:S01]  /*bf60*/  FSETP.LE.FTZ.AND P2, PT, R101, R116, PT ;  /* 0x000000746500720b */ /* 0x001fe20003f53000 */
[----:B------:R-:W-:Y:S02]  /*bf70*/  IMAD.MOV.U32 R101, RZ, RZ, R118 ;  /* 0x000000ffff657224 */ /* 0x000fe400078e0076 */
        /* <DEDUP_REMOVED lines=10> */
.L_x_17939:
        /* <DEDUP_REMOVED lines=13> */
.L_x_17941:
[----:B------:R-:W-:Y:S05]  /*c0f0*/  BSYNC.RECONVERGENT B2 ;  /* 0x0000000000027941 */ /* 0x000fea0003800200 */
.L_x_17940:
        /* <DEDUP_REMOVED lines=49> */
.L_x_17938:
[----:B------:R-:W-:Y:S05]  /*c410*/  BSYNC.RECONVERGENT B1 ;  /* 0x0000000000017941 */ /* 0x000fea0003800200 */
.L_x_17937:
        /* <DEDUP_REMOVED lines=15> */
.L_x_17944:
        /* <DEDUP_REMOVED lines=13> */
.L_x_17946:
[----:B------:R-:W-:Y:S05]  /*c5e0*/  BSYNC.RECONVERGENT B2 ;  /* 0x0000000000027941 */ /* 0x000fea0003800200 */
.L_x_17945:
        /* <DEDUP_REMOVED lines=49> */
.L_x_17943:
[----:B------:R-:W-:Y:S05]  /*c900*/  BSYNC.RECONVERGENT B1 ;  /* 0x0000000000017941 */ /* 0x000fea0003800200 */
.L_x_17942:
[----:B------:R-:W-:Y:S01]  /*c910*/  ISETP.NE.AND P4, PT, R102, 0x1, PT ;  /* 0x000000016600780c */ /* 0x000fe20003f85270 */
[----:B------:R-:W-:Y:S01]  /*c920*/  BSSY.RECONVERGENT B1, `(.L_x_17947) ;  /* 0x000004f000017945 */ /* 0x000fe20003800200 */
[----:B------:R-:W-:Y:S01]  /*c930*/  I2FP.F32.U32 R40, R101 ;  /* 0x0000006500287245 */ /* 0x000fe20000201000 */
[----:B------:R-:W-:Y:S01]  /*c940*/  FMUL.FTZ R148, R41, R107 ;  /* 0x0000006b29947220 */ /* 0x000fe20000410000 */
[----:B------:R-:W-:Y:S01]  /*c950*/  IMAD.MOV.U32 R100, RZ, RZ, 0x2 ;  /* 0x00000002ff647424 */ /* 0x000fe200078e00ff */
[----:B------:R-:W-:Y:S02]  /*c960*/  MOV R41, R118 ;  /* 0x0000007600297202 */ /* 0x000fe40000000f00 */
        /* <DEDUP_REMOVED lines=11> */
.L_x_17949:
        /* <DEDUP_REMOVED lines=13> */
.L_x_17951:
[----:B------:R-:W-:Y:S05]  /*caf0*/  BSYNC.RECONVERGENT B2 ;  /* 0x0000000000027941 */ /* 0x000fea0003800200 */
.L_x_17950:
        /* <DEDUP_REMOVED lines=49> */
.L_x_17948:
[----:B------:R-:W-:Y:S05]  /*ce10*/  BSYNC.RECONVERGENT B1 ;  /* 0x0000000000017941 */ /* 0x000fea0003800200 */
.L_x_17947:
        /* <DEDUP_REMOVED lines=15> */
.L_x_17954:
        /* <DEDUP_REMOVED lines=13> */
.L_x_17956:
[----:B------:R-:W-:Y:S05]  /*cfe0*/  BSYNC.RECONVERGENT B2 ;  /* 0x0000000000027941 */ /* 0x000fea0003800200 */
.L_x_17955:
        /* <DEDUP_REMOVED lines=49> */
.L_x_17953:
[----:B------:R-:W-:Y:S05]  /*d300*/  BSYNC.RECONVERGENT B1 ;  /* 0x0000000000017941 */ /* 0x000fea0003800200 */
.L_x_17952:
        /* <DEDUP_REMOVED lines=17> */
.L_x_17959:
        /* <DEDUP_REMOVED lines=13> */
.L_x_17961:
[----:B------:R-:W-:Y:S05]  /*d4f0*/  BSYNC.RECONVERGENT B2 ;  /* 0x0000000000027941 */ /* 0x000fea0003800200 */
.L_x_17960:
        /* <DEDUP_REMOVED lines=49> */
.L_x_17958:
[----:B------:R-:W-:Y:S05]  /*d810*/  BSYNC.RECONVERGENT B1 ;  /* 0x0000000000017941 */ /* 0x000fea0003800200 */
.L_x_17957:
        /* <DEDUP_REMOVED lines=15> */
.L_x_17964:
        /* <DEDUP_REMOVED lines=13> */
.L_x_17966:
[----:B------:R-:W-:Y:S05]  /*d9e0*/  BSYNC.RECONVERGENT B2 ;  /* 0x0000000000027941 */ /* 0x000fea0003800200 */
.L_x_17965:
        /* <DEDUP_REMOVED lines=49> */
.L_x_17963:
[----:B------:R-:W-:Y:S05]  /*dd00*/  BSYNC.RECONVERGENT B1 ;  /* 0x0000000000017941 */ /* 0x000fea0003800200 */
.L_x_17962:
        /* <DEDUP_REMOVED lines=17> */
.L_x_17969:
        /* <DEDUP_REMOVED lines=15> */
.L_x_17971:
[----:B------:R-:W-:Y:S05]  /*df10*/  BSYNC.RECONVERGENT B2 ;  /* 0x0000000000027941 */ /* 0x000fea0003800200 */
.L_x_17970:
        /* <DEDUP_REMOVED lines=49> */
.L_x_17968:
[----:B------:R-:W-:Y:S05]  /*e230*/  BSYNC.RECONVERGENT B1 ;  /* 0x0000000000017941 */ /* 0x000fea0003800200 */
.L_x_17967:
        /* <DEDUP_REMOVED lines=35> */
.L_x_17931:
        /* <DEDUP_REMOVED lines=16> */
.L_x_17975:
        /* <DEDUP_REMOVED lines=13> */
.L_x_17977:
[----:B------:R-:W-:Y:S05]  /*e640*/  BSYNC.RECONVERGENT B2 ;  /* 0x0000000000027941 */ /* 0x000fea0003800200 */
.L_x_17976:
        /* <DEDUP_REMOVED lines=48> */
.L_x_17974:
[----:B------:R-:W-:Y:S05]  /*e950*/  BSYNC.RECONVERGENT B1 ;  /* 0x0000000000017941 */ /* 0x000fea0003800200 */
.L_x_17973:
[----:B------:R-:W0:Y:S01]  /*e960*/  LDC R105, c[0x0][0x404] ;  /* 0x00010100ff697b82 */ /* 0x000e220000000800 */
[----:B------:R-:W-:Y:S01]  /*e970*/  ISETP.NE.AND P3, PT, R102, 0x1, PT ;  /* 0x000000016600780c */ /* 0x000fe20003f65270 */
[----:B------:R-:W-:Y:S01]  /*e980*/  IMAD.MOV.U32 R107, RZ, RZ, 0x2f800000 ;  /* 0x2f800000ff6b7424 */ /* 0x000fe200078e00ff */
[----:B------:R-:W-:Y:S01]  /*e990*/  I2FP.F32.U32 R100, R100 ;  /* 0x0000006400647245 */ /* 0x000fe20000201000 */
[----:B------:R-:W-:Y:S01]  /*e9a0*/  BSSY.RECONVERGENT B1, `(.L_x_17978) ;  /* 0x000004d000017945 */ /* 0x000fe20003800200 */
[----:B------:R-:W-:Y:S01]  /*e9b0*/  IMAD.MOV.U32 R103, RZ, RZ, 0x2 ;  /* 0x00000002ff677424 */ /* 0x000fe200078e00ff */
[----:B------:R-:W-:Y:S02]  /*e9c0*/  MOV R101, R118 ;  /* 0x0000007600657202 */ /* 0x000fe40000000f00 */
[----:B------:R-:W-:-:S05]  /*e9d0*/  FFMA.FTZ R100, R100, R107, 1.1641532182693481445e-10 ;  /* 0x2f00000064647423 */ /* 0x000fca000001006b */
        /* <DEDUP_REMOVED lines=10> */
.L_x_17980:
        /* <DEDUP_REMOVED lines=13> */
.L_x_17982:
[----:B------:R-:W-:Y:S05]  /*eb50*/  BSYNC.RECONVERGENT B2 ;  /* 0x0000000000027941 */ /* 0x000fea0003800200 */
.L_x_17981:
        /* <DEDUP_REMOVED lines=49> */
.L_x_17979:
[----:B------:R-:W-:Y:S05]  /*ee70*/  BSYNC.RECONVERGENT B1 ;  /* 0x0000000000017941 */ /* 0x000fea0003800200 */
.L_x_17978:
[----:B------:R-:W-:Y:S01]  /*ee80*/  ISETP.NE.AND P4, PT, R103, 0x1, PT ;  /* 0x000000016700780c */ /* 0x000fe20003f85270 */
[----:B------:R-:W-:Y:S01]  /*ee90*/  BSSY.RECONVERGENT B1, `(.L_x_17983) ;  /* 0x000004e000017945 */ /* 0x000fe20003800200 */
[----:B------:R-:W-:Y:S01]  /*eea0*/  I2FP.F32.U32 R100, R101 ;  /* 0x0000006500647245 */ /* 0x000fe20000201000 */
        /* <DEDUP_REMOVED lines=13> */
.L_x_17985:
        /* <DEDUP_REMOVED lines=13> */
.L_x_17987:
[----:B------:R-:W-:Y:S05]  /*f050*/  BSYNC.RECONVERGENT B2 ;  /* 0x0000000000027941 */ /* 0x000fea0003800200 */
.L_x_17986:
        /* <DEDUP_REMOVED lines=49> */
.L_x_17984:
[----:B------:R-:W-:Y:S05]  /*f370*/  BSYNC.RECONVERGENT B1 ;  /* 0x0000000000017941 */ /* 0x000fea0003800200 */
.L_x_17983:
        /* <DEDUP_REMOVED lines=16> */
.L_x_17990:
        /* <DEDUP_REMOVED lines=13> */
.L_x_17992:
[----:B------:R-:W-:Y:S05]  /*f550*/  BSYNC.RECONVERGENT B2 ;  /* 0x0000000000027941 */ /* 0x000fea0003800200 */
.L_x_17991:
        /* <DEDUP_REMOVED lines=49> */
.L_x_17989:
[----:B------:R-:W-:Y:S05]  /*f870*/  BSYNC.RECONVERGENT B1 ;  /* 0x0000000000017941 */ /* 0x000fea0003800200 */
.L_x_17988:
        /* <DEDUP_REMOVED lines=16> */
.L_x_17972:
        /* <DEDUP_REMOVED lines=14> */
[----:B------:R-:W-:Y:S02]  /*fa60*/  SHF.L.U32 R103, R120, 0x10, RZ ;  /* 0x0000001078677819 */ /* 0x000fe400000006ff */
[----:B------:R-:W-:Y:S02]  /*fa70*/  LOP3.LUT R102, R121, 0xffff, RZ, 0xc0, !PT ;  /* 0x0000ffff79667812 */ /* 0x000fe400078ec0ff */
[----:B------:R-:W-:Y:S02]  /*fa80*/  LOP3.LUT R103, R103, 0xff0000, RZ, 0xc0, !PT ;  /* 0x00ff000067677812 */ /* 0x000fe400078ec0ff */
[----:B------:R-:W-:-:S03]  /*fa90*/  LOP3.LUT R105, R119, 0xff, RZ, 0xc0, !PT ;  /* 0x000000ff77697812 */ /* 0x000fc600078ec0ff */
[----:B------:R-:W-:Y:S01]  /*faa0*/  IMAD R102, R102, 0x1000000, R103 ;  /* 0x0100000066667824 */ /* 0x000fe200078e0267 */
[----:B------:R-:W-:-:S03]  /*fab0*/  LOP3.LUT R103, R117, 0xff, RZ, 0xc0, !PT ;  /* 0x000000ff75677812 */ /* 0x000fc600078ec0ff */
[----:B------:R-:W-:-:S05]  /*fac0*/  IMAD R102, R105, 0x100, R102 ;  /* 0x0000010069667824 */ /* 0x000fca00078e0266 */
[----:B------:R-:W-:Y:S01]  /*fad0*/  IADD3 R103, PT, PT, R102, R103, RZ ;  /* 0x0000006766677210 */ /* 0x000fe20007ffe0ff */
[----:B0-----:R-:W-:-:S05]  /*fae0*/  IMAD.WIDE.U32 R100, R106, 0x4, R100 ;  /* 0x000000046a647825 */ /* 0x001fca00078e0064 */
[----:B------:R1:W-:Y:S02]  /*faf0*/  STG.E desc[UR6][R100.64], R103 ;  /* 0x0000006764007986 */ /* 0x0003e4000c101906 */
.L_x_17993:
[----:B------:R-:W-:Y:S02]  /*fb00*/  IMAD.MOV.U32 R116, RZ, RZ, R104 ;  /* 0x000000ffff747224 */ /* 0x000fe400078e0068 */
[----:B------:R-:W-:-:S07]  /*fb10*/  VIADD R106, R106, 0x80 ;  /* 0x000000806a6a7836 */ /* 0x000fce0000000000 */
.L_x_17930:
[----:B------:R-:W-:Y:S05]  /*fb20*/  BSYNC.RECONVERGENT B0 ;  /* 0x0000000000007941 */ /* 0x000fea0003800200 */
.L_x_17929:
        /* <DEDUP_REMOVED lines=35> */
.L_x_17999:
        /* <DEDUP_REMOVED lines=13> */
.L_x_18001:
[----:B------:R-:W-:Y:S05]  /*fe30*/  BSYNC.RECONVERGENT B2 ;  /* 0x0000000000027941 */ /* 0x000fea0003800200 */
.L_x_18000:
        /* <DEDUP_REMOVED lines=48> */
.L_x_17998:
[----:B------:R-:W-:Y:S05]  /*10140*/  BSYNC.RECONVERGENT B1 ;  /* 0x0000000000017941 */ /* 0x000fea0003800200 */
.L_x_17997:
[----:B------:R-:W0:Y:S01]  /*10150*/  LDC R116, c[0x0][0x404] ;  /* 0x00010100ff747b82 */ /* 0x000e220000000800 */
[----:B------:R-:W-:Y:S01]  /*10160*/  ISETP.NE.AND P3, PT, R102, 0x1, PT ;  /* 0x000000016600780c */ /* 0x000fe20003f65270 */
[----:B------:R-:W-:Y:S01]  /*10170*/  IMAD.MOV.U32 R105, RZ, RZ, 0x2f800000 ;  /* 0x2f800000ff697424 */ /* 0x000fe200078e00ff */
[----:B------:R-:W-:Y:S01]  /*10180*/  I2FP.F32.U32 R100, R100 ;  /* 0x0000006400647245 */ /* 0x000fe20000201000 */
[----:B------:R-:W-:Y:S04]  /*10190*/  BSSY.RECONVERGENT B1, `(.L_x_18002) ;  /* 0x000004f000017945 */ /* 0x000fe80003800200 */
[----:B------:R-:W1:Y:S01]  /*101a0*/  LDC R107, c[0x0][0x408] ;  /* 0x00010200ff6b7b82 */ /* 0x000e620000000800 */
[----:B------:R-:W-:Y:S01]  /*101b0*/  FFMA.FTZ R101, R100, R105, 1.1641532182693481445e-10 ;  /* 0x2f00000064657423 */ /* 0x000fe20000010069 */
[----:B------:R-:W-:-:S04]  /*101c0*/  IMAD.MOV.U32 R100, RZ, RZ, 0x2 ;  /* 0x00000002ff647424 */ /* 0x000fc800078e00ff */
[----:B0-----:R-:W-:Y:S02]  /*101d0*/  FSETP.LE.FTZ.AND P2, PT, R101, R116, PT ;  /* 0x000000746500720b */ /* 0x001fe40003f53000 */
[----:B------:R-:W-:Y:S01]  /*101e0*/  MOV R101, R118 ;  /* 0x0000007600657202 */ /* 0x000fe20000000f00 */
[----:B-1---5:R-:W-:Y:S01]  /*101f0*/  FMUL.FTZ R146, R36, R107 ;  /* 0x0000006b24927220 */ /* 0x022fe20000410000 */
[----:B------:R-:W-:Y:S09]  /*10200*/  @!P3 BRA `(.L_x_18003) ;  /* 0x00000004001cb947 */ /* 0x000ff20003800000 */
        /* <DEDUP_REMOVED lines=8> */
.L_x_18004:
        /* <DEDUP_REMOVED lines=13> */
.L_x_18006:
[----:B------:R-:W-:Y:S05]  /*10360*/  BSYNC.RECONVERGENT B2 ;  /* 0x0000000000027941 */ /* 0x000fea0003800200 */
.L_x_18005:
        /* <DEDUP_REMOVED lines=49> */
.L_x_18003:
[----:B------:R-:W-:Y:S05]  /*10680*/  BSYNC.RECONVERGENT B1 ;  /* 0x0000000000017941 */ /* 0x000fea0003800200 */
.L_x_18002:
        /* <DEDUP_REMOVED lines=15> */
.L_x_18009:
        /* <DEDUP_REMOVED lines=13> */
.L_x_18011:
[----:B------:R-:W-:Y:S05]  /*10850*/  BSYNC.RECONVERGENT B2 ;  /* 0x0000000000027941 */ /* 0x000fea0003800200 */
.L_x_18010:
        /* <DEDUP_REMOVED lines=49> */
.L_x_18008:
[----:B------:R-:W-:Y:S05]  /*10b70*/  BSYNC.RECONVERGENT B1 ;  /* 0x0000000000017941 */ /* 0x000fea0003800200 */
.L_x_18007:
        /* <DEDUP_REMOVED lines=17> */
.L_x_18014:
        /* <DEDUP_REMOVED lines=13> */
.L_x_18016:
[----:B------:R-:W-:Y:S05]  /*10d60*/  BSYNC.RECONVERGENT B2 ;  /* 0x0000000000027941 */ /* 0x000fea0003800200 */
.L_x_18015:
        /* <DEDUP_REMOVED lines=49> */
.L_x_18013:
[----:B------:R-:W-:Y:S05]  /*11080*/  BSYNC.RECONVERGENT B1 ;  /* 0x0000000000017941 */ /* 0x000fea0003800200 */
.L_x_18012:
        /* <DEDUP_REMOVED lines=15> */
.L_x_18019:
        /* <DEDUP_REMOVED lines=13> */
.L_x_18021:
[----:B------:R-:W-:Y:S05]  /*11250*/  BSYNC.RECONVERGENT B2 ;  /* 0x0000000000027941 */ /* 0x000fea0003800200 */
.L_x_18020:
        /* <DEDUP_REMOVED lines=49> */
.L_x_18018:
[----:B------:R-:W-:Y:S05]  /*11570*/  BSYNC.RECONVERGENT B1 ;  /* 0x0000000000017941 */ /* 0x000fea0003800200 */
.L_x_18017:
        /* <DEDUP_REMOVED lines=17> */
.L_x_18024:
        /* <DEDUP_REMOVED lines=13> */
.L_x_18026:
[----:B------:R-:W-:Y:S05]  /*11760*/  BSYNC.RECONVERGENT B2 ;  /* 0x0000000000027941 */ /* 0x000fea0003800200 */
.L_x_18025:
[----:B------:R-:W-:Y:S01]  /*11770*/  IMAD.WIDE.U32 R100, R109, -0x326172a9, RZ ;  /* 0xcd9e8d576d647825 */ /* 0x000fe200078e00ff */
[----:B------:R-:W-:Y:S01]  /*11780*/  LOP3.LUT R36, R115, UR9, R153, 0x96, !PT ;  /* 0x0000000973247c12 */ /* 0x000fe2000f8e9699 */
[----:B------:R-:W-:Y:S01]  /*11790*/  UIADD3 UR4, UPT, UPT, UR8, 0x3c6ef372, URZ ;  /* 0x3c6ef37208047890 */ /* 0x000fe2000fffe0ff */
[----:B------:R-:W-:Y:S01]  /*117a0*/  MOV R38, R104 ;  /* 0x0000006800267202 */ /* 0x000fe20000000f00 */
        /* <DEDUP_REMOVED lines=45> */
.L_x_18023:
[----:B------:R-:W-:Y:S05]  /*11a80*/  BSYNC.RECONVERGENT B1 ;  /* 0x0000000000017941 */ /* 0x000fea0003800200 */
.L_x_18022:
        /* <DEDUP_REMOVED lines=15> */
.L_x_18029:
        /* <DEDUP_REMOVED lines=13> */
.L_x_18031:
[----:B------:R-:W-:Y:S05]  /*11c50*/  BSYNC.RECONVERGENT B2 ;  /* 0x0000000000027941 */ /* 0x000fea0003800200 */
.L_x_18030:
        /* <DEDUP_REMOVED lines=49> */
.L_x_18028:
[----:B------:R-:W-:Y:S05]  /*11f70*/  BSYNC.RECONVERGENT B1 ;  /* 0x0000000000017941 */ /* 0x000fea0003800200 */
.L_x_18027:
        /* <DEDUP_REMOVED lines=17> */
.L_x_18034:
        /* <DEDUP_REMOVED lines=15> */
.L_x_18036:
[----:B------:R-:W-:Y:S05]  /*12180*/  BSYNC.RECONVERGENT B2 ;  /* 0x0000000000027941 */ /* 0x000fea0003800200 */
.L_x_18035:
        /* <DEDUP_REMOVED lines=49> */
.L_x_18033:
[----:B------:R-:W-:Y:S05]  /*124a0*/  BSYNC.RECONVERGENT B1 ;  /* 0x0000000000017941 */ /* 0x000fea0003800200 */
.L_x_18032:
        /* <DEDUP_REMOVED lines=35> */
.L_x_17996:
        /* <DEDUP_REMOVED lines=16> */
.L_x_18040:
        /* <DEDUP_REMOVED lines=13> */
.L_x_18042:
[----:B------:R-:W-:Y:S05]  /*128b0*/  BSYNC.RECONVERGENT B2 ;  /* 0x0000000000027941 */ /* 0x000fea0003800200 */
.L_x_18041:
        /* <DEDUP_REMOVED lines=48> */
.L_x_18039:
[----:B------:R-:W-:Y:S05]  /*12bc0*/  BSYNC.RECONVERGENT B1 ;  /* 0x0000000000017941 */ /* 0x000fea0003800200 */
.L_x_18038:
[----:B------:R-:W0:Y:S01]  /*12bd0*/  LDC R105, c[0x0][0x404] ;  /* 0x00010100ff697b82 */ /* 0x000e220000000800 */
[----:B------:R-:W-:Y:S01]  /*12be0*/  ISETP.NE.AND P3, PT, R102, 0x1, PT ;  /* 0x000000016600780c */ /* 0x000fe20003f65270 */
[----:B------:R-:W-:Y:S01]  /*12bf0*/  IMAD.MOV.U32 R107, RZ, RZ, 0x2f800000 ;  /* 0x2f800000ff6b7424 */ /* 0x000fe200078e00ff */
[----:B------:R-:W-:Y:S01]  /*12c00*/  I2FP.F32.U32 R100, R100 ;  /* 0x0000006400647245 */ /* 0x000fe20000201000 */
[----:B------:R-:W-:Y:S01]  /*12c10*/  BSSY.RECONVERGENT B1, `(.L_x_18043) ;  /* 0x000004d000017945 */ /* 0x000fe20003800200 */
[----:B------:R-:W-:Y:S02]  /*12c20*/  HFMA2 R103, -RZ, RZ, 0, 1.1920928955078125e-07 ;  /* 0x00000002ff677431 */ /* 0x000fe400000001ff */
[----:B------:R-:W-:Y:S02]  /*12c30*/  IMAD.MOV.U32 R101, RZ, RZ, R118 ;  /* 0x000000ffff657224 */ /* 0x000fe400078e0076 */
[----:B------:R-:W-:-:S05]  /*12c40*/  FFMA.FTZ R100, R100, R107, 1.1641532182693481445e-10 ;  /* 0x2f00000064647423 */ /* 0x000fca000001006b */
[----:B0-----:R-:W-:Y:S01]  /*12c50*/  FSETP.LE.FTZ.AND P2, PT, R100, R105, PT ;  /* 0x000000696400720b */ /* 0x001fe20003f53000 */
        /* <DEDUP_REMOVED lines=9> */
.L_x_18045:
        /* <DEDUP_REMOVED lines=13> */
.L_x_18047:
[----:B------:R-:W-:Y:S05]  /*12dc0*/  BSYNC.RECONVERGENT B2 ;  /* 0x0000000000027941 */ /* 0x000fea0003800200 */
.L_x_18046:
        /* <DEDUP_REMOVED lines=49> */
.L_x_18044:
[----:B------:R-:W-:Y:S05]  /*130e0*/  BSYNC.RECONVERGENT B1 ;  /* 0x0000000000017941 */ /* 0x000fea0003800200 */
.L_x_18043:
        /* <DEDUP_REMOVED lines=16> */
.L_x_18050:
        /* <DEDUP_REMOVED lines=13> */
.L_x_18052:
[----:B------:R-:W-:Y:S05]  /*132c0*/  BSYNC.RECONVERGENT B2 ;  /* 0x0000000000027941 */ /* 0x000fea0003800200 */
.L_x_18051:
        /* <DEDUP_REMOVED lines=49> */
.L_x_18049:
[----:B------:R-:W-:Y:S05]  /*135e0*/  BSYNC.RECONVERGENT B1 ;  /* 0x0000000000017941 */ /* 0x000fea0003800200 */
.L_x_18048:
        /* <DEDUP_REMOVED lines=16> */
.L_x_18055:
        /* <DEDUP_REMOVED lines=13> */
.L_x_18057:
[----:B------:R-:W-:Y:S05]  /*137c0*/  BSYNC.RECONVERGENT B2 ;  /* 0x0000000000027941 */ /* 0x000fea0003800200 */
.L_x_18056:
        /* <DEDUP_REMOVED lines=49> */
.L_x_18054:
[----:B------:R-:W-:Y:S05]  /*13ae0*/  BSYNC.RECONVERGENT B1 ;  /* 0x0000000000017941 */ /* 0x000fea0003800200 */
.L_x_18053:
        /* <DEDUP_REMOVED lines=16> */
.L_x_18037:
        /* <DEDUP_REMOVED lines=24> */
.L_x_18058:
[----:B------:R-:W-:Y:S01]  /*13d70*/  IMAD.MOV.U32 R116, RZ, RZ, R104 ;  /* 0x000000ffff747224 */ /* 0x000fe200078e0068 */
[----:B------:R-:W-:-:S07]  /*13d80*/  IADD3 R106, PT, PT, R106, 0x80, RZ ;  /* 0x000000806a6a7810 */ /* 0x000fce0007ffe0ff */
.L_x_17995:
[----:B------:R-:W-:Y:S05]  /*13d90*/  BSYNC.RECONVERGENT B0 ;  /* 0x0000000000007941 */ /* 0x000fea0003800200 */
.L_x_17994:
        /* <DEDUP_REMOVED lines=35> */
.L_x_18064:
        /* <DEDUP_REMOVED lines=13> */
.L_x_18066:
[----:B------:R-:W-:Y:S05]  /*140a0*/  BSYNC.RECONVERGENT B2 ;  /* 0x0000000000027941 */ /* 0x000fea0003800200 */
.L_x_18065:
        /* <DEDUP_REMOVED lines=48> */
.L_x_18063:
[----:B------:R-:W-:Y:S05]  /*143b0*/  BSYNC.RECONVERGENT B1 ;  /* 0x0000000000017941 */ /* 0x000fea0003800200 */
.L_x_18062:
[----:B------:R-:W0:Y:S01]  /*143c0*/  LDC R116, c[0x0][0x408] ;  /* 0x00010200ff747b82 */ /* 0x000e220000000800 */
[----:B------:R-:W-:Y:S01]  /*143d0*/  ISETP.NE.AND P3, PT, R102, 0x1, PT ;  /* 0x000000016600780c */ /* 0x000fe20003f65270 */
[----:B------:R-:W-:Y:S01]  /*143e0*/  IMAD.MOV.U32 R105, RZ, RZ, 0x2f800000 ;  /* 0x2f800000ff697424 */ /* 0x000fe200078e00ff */
[----:B------:R-:W-:Y:S01]  /*143f0*/  I2FP.F32.U32 R100, R100 ;  /* 0x0000006400647245 */ /* 0x000fe20000201000 */
[----:B------:R-:W-:Y:S01]  /*14400*/  BSSY.RECONVERGENT B1, `(.L_x_18067) ;  /* 0x000004f000017945 */ /* 0x000fe20003800200 */
[----:B------:R-:W-:Y:S02]  /*14410*/  HFMA2 R103, -RZ, RZ, 0, 1.1920928955078125e-07 ;  /* 0x00000002ff677431 */ /* 0x000fe400000001ff */
[----:B------:R-:W-:Y:S01]  /*14420*/  IMAD.MOV.U32 R101, RZ, RZ, R118 ;  /* 0x000000ffff657224 */ /* 0x000fe200078e0076 */
[----:B------:R-:W1:Y:S01]  /*14430*/  LDC R107, c[0x0][0x404] ;  /* 0x00010100ff6b7b82 */ /* 0x000e620000000800 */
[----:B------:R-:W-:Y:S01]  /*14440*/  FFMA.FTZ R100, R100, R105, 1.1641532182693481445e-10 ;  /* 0x2f00000064647423 */ /* 0x000fe20000010069 */
[----:B0----5:R-:W-:-:S04]  /*14450*/  FMUL.FTZ R147, R32, R116 ;  /* 0x0000007420937220 */ /* 0x021fc80000410000 */
[----:B-1----:R-:W-:Y:S01]  /*14460*/  FSETP.LE.FTZ.AND P2, PT, R100, R107, PT ;  /* 0x0000006b6400720b */ /* 0x002fe20003f53000 */
        /* <DEDUP_REMOVED lines=9> */
.L_x_18069:
        /* <DEDUP_REMOVED lines=13> */
.L_x_18071:
[----:B------:R-:W-:Y:S05]  /*145d0*/  BSYNC.RECONVERGENT B2 ;  /* 0x0000000000027941 */ /* 0x000fea0003800200 */
.L_x_18070:
        /* <DEDUP_REMOVED lines=49> */
.L_x_18068:
[----:B------:R-:W-:Y:S05]  /*148f0*/  BSYNC.RECONVERGENT B1 ;  /* 0x0000000000017941 */ /* 0x000fea0003800200 */
.L_x_18067:
        /* <DEDUP_REMOVED lines=15> */
.L_x_18074:
        /* <DEDUP_REMOVED lines=13> */
.L_x_18076:
[----:B------:R-:W-:Y:S05]  /*14ac0*/  BSYNC.RECONVERGENT B2 ;  /* 0x0000000000027941 */ /* 0x000fea0003800200 */
.L_x_18075:
        /* <DEDUP_REMOVED lines=49> */
.L_x_18073:
[----:B------:R-:W-:Y:S05]  /*14de0*/  BSYNC.RECONVERGENT B1 ;  /* 0x0000000000017941 */ /* 0x000fea0003800200 */
.L_x_18072:
        /* <DEDUP_REMOVED lines=17> */
.L_x_18079:
        /* <DEDUP_REMOVED lines=13> */
.L_x_18081:
[----:B------:R-:W-:Y:S05]  /*14fd0*/  BSYNC.RECONVERGENT B2 ;  /* 0x0000000000027941 */ /* 0x000fea0003800200 */
.L_x_18080:
        /* <DEDUP_REMOVED lines=49> */
.L_x_18078:
[----:B------:R-:W-:Y:S05]  /*152f0*/  BSYNC.RECONVERGENT B1 ;  /* 0x0000000000017941 */ /* 0x000fea0003800200 */
.L_x_18077:
        /* <DEDUP_REMOVED lines=15> */
.L_x_18084:
        /* <DEDUP_REMOVED lines=13> */
.L_x_18086:
[----:B------:R-:W-:Y:S05]  /*154c0*/  BSYNC.RECONVERGENT B2 ;  /* 0x0000000000027941 */ /* 0x000fea0003800200 */
.L_x_18085:
        /* <DEDUP_REMOVED lines=49> */
.L_x_18083:
[----:B------:R-:W-:Y:S05]  /*157e0*/  BSYNC.RECONVERGENT B1 ;  /* 0x0000000000017941 */ /* 0x000fea0003800200 */
.L_x_18082:
        /* <DEDUP_REMOVED lines=17> */
.L_x_18089:
        /* <DEDUP_REMOVED lines=13> */
.L_x_18091:
[----:B------:R-:W-:Y:S05]  /*159d0*/  BSYNC.RECONVERGENT B2 ;  /* 0x0000000000027941 */ /* 0x000fea0003800200 */
.L_x_18090:
        /* <DEDUP_REMOVED lines=49> */
.L_x_18088:
[----:B------:R-:W-:Y:S05]  /*15cf0*/  BSYNC.RECONVERGENT B1 ;  /* 0x0000000000017941 */ /* 0x000fea0003800200 */
.L_x_18087:
        /* <DEDUP_REMOVED lines=15> */
.L_x_18094:
        /* <DEDUP_REMOVED lines=13> */
.L_x_18096:
[----:B------:R-:W-:Y:S05]  /*15ec0*/  BSYNC.RECONVERGENT B2 ;  /* 0x0000000000027941 */ /* 0x000fea0003800200 */
.L_x_18095:
        /* <DEDUP_REMOVED lines=49> */
.L_x_18093:
[----:B------:R-:W-:Y:S05]  /*161e0*/  BSYNC.RECONVERGENT B1 ;  /* 0x0000000000017941 */ /* 0x000fea0003800200 */
.L_x_18092:
        /* <DEDUP_REMOVED lines=17> */
.L_x_18099:
        /* <DEDUP_REMOVED lines=15> */
.L_x_18101:
[----:B------:R-:W-:Y:S05]  /*163f0*/  BSYNC.RECONVERGENT B2 ;  /* 0x0000000000027941 */ /* 0x000fea0003800200 */
.L_x_18100:
        /* <DEDUP_REMOVED lines=49> */
.L_x_18098:
[----:B------:R-:W-:Y:S05]  /*16710*/  BSYNC.RECONVERGENT B1 ;  /* 0x0000000000017941 */ /* 0x000fea0003800200 */
.L_x_18097:
        /* <DEDUP_REMOVED lines=13> */
[-C--:B------:R-:W-:Y:S01]  /*167f0*/  FSETP.GTU.FTZ.AND P6, PT, R152, R107.reuse, PT ;  /* 0x0000006b9800720b */ /* 0x080fe20003fdc000 */
[----:B------:R-:W-:Y:S01]  /*16800*/  FADD.FTZ R33, R150, R35 ;  /* 0x0000002396217221 */ /* 0x000fe20000010000 */
[----:B------:R-:W-:Y:S02]  /*16810*/  FSEL R147, R147, RZ, P2 ;  /* 0x000000ff93937208 */ /* 0x000fe40001000000 */
[----:B------:R-:W-:Y:S01]  /*16820*/  FSEL R34, R34, RZ, !P6 ;  /* 0x000000ff22227208 */ /* 0x000fe20007000000 */
[----:B------:R-:W-:Y:S01]  /*16830*/  @P1 FADD.FTZ R33, R5, R33 ;  /* 0x0000002105211221 */ /* 0x000fe20000010000 */
[----:B------:R-:W-:Y:S01]  /*16840*/  SEL R148, RZ, 0x1, P6 ;  /* 0x00000001ff947807 */ /* 0x000fe20003000000 */
[----:B------:R-:W-:Y:S01]  /*16850*/  FADD.FTZ R32, R147, R32 ;  /* 0x0000002093207221 */ /* 0x000fe20000010000 */
[----:B------:R-:W-:-:S02]  /*16860*/  FSETP.GTU.FTZ.AND P6, PT, R100, R107, PT ;  /* 0x0000006b6400720b */ /* 0x000fc40003fdc000 */
[----:B------:R-:W-:Y:S01]  /*16870*/  FSEL R151, R151, RZ, P4 ;  /* 0x000000ff97977208 */ /* 0x000fe20002000000 */
[----:B------:R-:W-:Y:S01]  /*16880*/  @P1 FADD.FTZ R32, R4, R32 ;  /* 0x0000002004201221 */ /* 0x000fe20000010000 */
[----:B------:R-:W-:Y:S02]  /*16890*/  FSEL R101, R101, RZ, !P6 ;  /* 0x000000ff65657208 */ /* 0x000fe40007000000 */
[----:B------:R-:W-:Y:S01]  /*168a0*/  FSEL R102, R153, RZ, P5 ;  /* 0x000000ff99667208 */ /* 0x000fe20002800000 */
[----:B------:R-:W-:Y:S01]  /*168b0*/  FADD.FTZ R34, R151, R34 ;  /* 0x0000002297227221 */ /* 0x000fe20000010000 */
[----:B------:R-:W-:Y:S02]  /*168c0*/  SEL R100, RZ, 0x1, P6 ;  /* 0x00000001ff647807 */ /* 0x000fe40003000000 */
[----:B------:R-:W-:Y:S01]  /*168d0*/  PRMT R117, R103, 0x7610, R117 ;  /* 0x0000761067757816 */ /* 0x000fe20000000075 */
[----:B------:R-:W-:Y:S01]  /*168e0*/  FADD.FTZ R35, R101, R102 ;  /* 0x0000006665237221 */ /* 0x000fe20000010000 */
[----:B------:R-:W-:Y:S01]  /*168f0*/  @P1 FADD.FTZ R34, R6, R34 ;  /* 0x0000002206221221 */ /* 0x000fe20000010000 */
[----:B------:R-:W-:-:S02]  /*16900*/  PRMT R119, R146, 0x7610, R119 ;  /* 0x0000761092777816 */ /* 0x000fc40000000077 */
[----:B------:R-:W-:Y:S01]  /*16910*/  @P1 FADD.FTZ R35, R7, R35 ;  /* 0x0000002307231221 */ /* 0x000fe20000010000 */
[----:B------:R-:W-:Y:S02]  /*16920*/  PRMT R120, R148, 0x7610, R120 ;  /* 0x0000761094787816 */ /* 0x000fe40000000078 */
[----:B------:R-:W-:Y:S01]  /*16930*/  PRMT R121, R100, 0x7610, R121 ;  /* 0x0000761064797816 */ /* 0x000fe20000000079 */
[----:B------:R-:W-:Y:S06]  /*16940*/  BRA `(.L_x_18102) ;  /* 0x0000001400447947 */ /* 0x000fec0003800000 */
.L_x_18061:
        /* <DEDUP_REMOVED lines=16> */
.L_x_18105:
        /* <DEDUP_REMOVED lines=13> */
.L_x_18107:
[----:B------:R-:W-:Y:S05]  /*16b20*/  BSYNC.RECONVERGENT B2 ;  /* 0x0000000000027941 */ /* 0x000fea0003800200 */
.L_x_18106:
        /* <DEDUP_REMOVED lines=48> */
.L_x_18104:
[----:B------:R-:W-:Y:S05]  /*16e30*/  BSYNC.RECONVERGENT B1 ;  /* 0x0000000000017941 */ /* 0x000fea0003800200 */
.L_x_18103:
        /* <DEDUP_REMOVED lines=18> */
.L_x_18110:
        /* <DEDUP_REMOVED lines=13> */
.L_x_18112:
[----:B------:R-:W-:Y:S05]  /*17030*/  BSYNC.RECONVERGENT B2 ;  /* 0x0000000000027941 */ /* 0x000fea0003800200 */
.L_x_18111:
        /* <DEDUP_REMOVED lines=49> */
.L_x_18109:
[----:B------:R-:W-:Y:S05]  /*17350*/  BSYNC.RECONVERGENT B1 ;  /* 0x0000000000017941 */ /* 0x000fea0003800200 */
.L_x_18108:
        /* <DEDUP_REMOVED lines=16> */
.L_x_18115:
        /* <DEDUP_REMOVED lines=13> */
.L_x_18117:
[----:B------:R-:W-:Y:S05]  /*17530*/  BSYNC.RECONVERGENT B2 ;  /* 0x0000000000027941 */ /* 0x000fea0003800200 */
.L_x_18116:
        /* <DEDUP_REMOVED lines=49> */
.L_x_18114:
[----:B------:R-:W-:Y:S05]  /*17850*/  BSYNC.RECONVERGENT B1 ;  /* 0x0000000000017941 */ /* 0x000fea0003800200 */
.L_x_18113:
        /* <DEDUP_REMOVED lines=16> */
.L_x_18120:
        /* <DEDUP_REMOVED lines=13> */
.L_x_18122:
[----:B------:R-:W-:Y:S05]  /*17a30*/  BSYNC.RECONVERGENT B2 ;  /* 0x0000000000027941 */ /* 0x000fea0003800200 */
.L_x_18121:
        /* <DEDUP_REMOVED lines=49> */
.L_x_18119:
[----:B------:R-:W-:Y:S05]  /*17d50*/  BSYNC.RECONVERGENT B1 ;  /* 0x0000000000017941 */ /* 0x000fea0003800200 */
.L_x_18118:
        /* <DEDUP_REMOVED lines=16> */
.L_x_18102:
        /* <DEDUP_REMOVED lines=24> */
.L_x_18123:
[----:B------:R-:W-:Y:S01]  /*17fe0*/  MOV R116, R104 ;  /* 0x0000006800747202 */ /* 0x000fe20000000f00 */
[----:B------:R-:W-:-:S07]  /*17ff0*/  VIADD R106, R106, 0x80 ;  /* 0x000000806a6a7836 */ /* 0x000fce0000000000 */
.L_x_18060:
[----:B------:R-:W-:Y:S05]  /*18000*/  BSYNC.RECONVERGENT B0 ;  /* 0x0000000000007941 */ /* 0x000fea0003800200 */
.L_x_18059:
        /* <DEDUP_REMOVED lines=35> */
.L_x_18129:
        /* <DEDUP_REMOVED lines=13> */
.L_x_18131:
[----:B------:R-:W-:Y:S05]  /*18310*/  BSYNC.RECONVERGENT B2 ;  /* 0x0000000000027941 */ /* 0x000fea0003800200 */
.L_x_18130:
        /* <DEDUP_REMOVED lines=48> */
.L_x_18128:
[----:B------:R-:W-:Y:S05]  /*18620*/  BSYNC.RECONVERGENT B1 ;  /* 0x0000000000017941 */ /* 0x000fea0003800200 */
.L_x_18127:
[----:B------:R-:W0:Y:S01]  /*18630*/  LDC R116, c[0x0][0x408] ;  /* 0x00010200ff747b82 */ /* 0x000e220000000800 */
[----:B------:R-:W-:Y:S01]  /*18640*/  ISETP.NE.AND P3, PT, R102, 0x1, PT ;  /* 0x000000016600780c */ /* 0x000fe20003f65270 */
[----:B------:R-:W-:Y:S01]  /*18650*/  HFMA2 R105, -RZ, RZ, 0.1171875, 0 ;  /* 0x2f800000ff697431 */ /* 0x000fe200000001ff */
[----:B------:R-:W-:Y:S01]  /*18660*/  I2FP.F32.U32 R100, R100 ;  /* 0x0000006400647245 */ /* 0x000fe20000201000 */
[----:B------:R-:W-:Y:S01]  /*18670*/  BSSY.RECONVERGENT B1, `(.L_x_18132) ;  /* 0x000004f000017945 */ /* 0x000fe20003800200 */
[----:B------:R-:W-:Y:S02]  /*18680*/  IMAD.MOV.U32 R103, RZ, RZ, 0x2 ;  /* 0x00000002ff677424 */ /* 0x000fe400078e00ff */
        /* <DEDUP_REMOVED lines=14> */
.L_x_18134:
        /* <DEDUP_REMOVED lines=13> */
.L_x_18136:
[----:B------:R-:W-:Y:S05]  /*18840*/  BSYNC.RECONVERGENT B2 ;  /* 0x0000000000027941 */ /* 0x000fea0003800200 */
.L_x_18135:
        /* <DEDUP_REMOVED lines=49> */
.L_x_18133:
[----:B------:R-:W-:Y:S05]  /*18b60*/  BSYNC.RECONVERGENT B1 ;  /* 0x0000000000017941 */ /* 0x000fea0003800200 */
.L_x_18132:
        /* <DEDUP_REMOVED lines=15> */
.L_x_18139:
        /* <DEDUP_REMOVED lines=13> */
.L_x_18141:
[----:B------:R-:W-:Y:S05]  /*18d30*/  BSYNC.RECONVERGENT B2 ;  /* 0x0000000000027941 */ /* 0x000fea0003800200 */
.L_x_18140:
        /* <DEDUP_REMOVED lines=49> */
.L_x_18138:
[----:B------:R-:W-:Y:S05]  /*19050*/  BSYNC.RECONVERGENT B1 ;  /* 0x0000000000017941 */ /* 0x000fea0003800200 */
.L_x_18137:
        /* <DEDUP_REMOVED lines=17> */
.L_x_18144:
        /* <DEDUP_REMOVED lines=13> */
.L_x_18146:
[----:B------:R-:W-:Y:S05]  /*19240*/  BSYNC.RECONVERGENT B2 ;  /* 0x0000000000027941 */ /* 0x000fea0003800200 */
.L_x_18145:
        /* <DEDUP_REMOVED lines=49> */
.L_x_18143:
[----:B------:R-:W-:Y:S05]  /*19560*/  BSYNC.RECONVERGENT B1 ;  /* 0x0000000000017941 */ /* 0x000fea0003800200 */
.L_x_18142:
        /* <DEDUP_REMOVED lines=15> */
.L_x_18149:
        /* <DEDUP_REMOVED lines=13> */
.L_x_18151:
[----:B------:R-:W-:Y:S05]  /*19730*/  BSYNC.RECONVERGENT B2 ;  /* 0x0000000000027941 */ /* 0x000fea0003800200 */
.L_x_18150:
        /* <DEDUP_REMOVED lines=49> */
.L_x_18148:
[----:B------:R-:W-:Y:S05]  /*19a50*/  BSYNC.RECONVERGENT B1 ;  /* 0x0000000000017941 */ /* 0x000fea0003800200 */
.L_x_18147:
[----:B------:R-:W-:Y:S01]  /*19a60*/  ISETP.NE.AND P5, PT, R100, 0x1, PT ;  /* 0x000000016400780c */ /* 0x000fe20003fa5270 */
[----:B------:R-:W-:Y:S01]  /*19a70*/  FMUL.FTZ R151, R30, R116 ;  /* 0x000000741e977220 */ /* 0x000fe20000410000 */
[----:B------:R-:W-:Y:S01]  /*19a80*/  I2FP.F32.U32 R28, R29 ;  /* 0x0000001d001c7245 */ /* 0x000fe20000201000 */
[----:B------:R-:W-:Y:S01]  /*19a90*/  BSSY.RECONVERGENT B1, `(.L_x_18152) ;  /* 0x000004d000017945 */ /* 0x000fe20003800200 */
        /* <DEDUP_REMOVED lines=13> */
.L_x_18154:
        /* <DEDUP_REMOVED lines=13> */
.L_x_18156:
[----:B------:R-:W-:Y:S05]  /*19c40*/  BSYNC.RECONVERGENT B2 ;  /* 0x0000000000027941 */ /* 0x000fea0003800200 */
.L_x_18155:
        /* <DEDUP_REMOVED lines=49> */
.L_x_18153:
[----:B------:R-:W-:Y:S05]  /*19f60*/  BSYNC.RECONVERGENT B1 ;  /* 0x0000000000017941 */ /* 0x000fea0003800200 */
.L_x_18152:
        /* <DEDUP_REMOVED lines=15> */
.L_x_18159:
        /* <DEDUP_REMOVED lines=13> */
.L_x_18161:
[----:B------:R-:W-:Y:S05]  /*1a130*/  BSYNC.RECONVERGENT B2 ;  /* 0x0000000000027941 */ /* 0x000fea0003800200 */
.L_x_18160:
        /* <DEDUP_REMOVED lines=49> */
.L_x_18158:
[----:B------:R-:W-:Y:S05]  /*1a450*/  BSYNC.RECONVERGENT B1 ;  /* 0x0000000000017941 */ /* 0x000fea0003800200 */
.L_x_18157:
        /* <DEDUP_REMOVED lines=17> */
.L_x_18164:
        /* <DEDUP_REMOVED lines=15> */
.L_x_18166:
[----:B------:R-:W-:Y:S05]  /*1a660*/  BSYNC.RECONVERGENT B2 ;  /* 0x0000000000027941 */ /* 0x000fea0003800200 */
.L_x_18165:
        /* <DEDUP_REMOVED lines=49> */
.L_x_18163:
[----:B------:R-:W-:Y:S05]  /*1a980*/  BSYNC.RECONVERGENT B1 ;  /* 0x0000000000017941 */ /* 0x000fea0003800200 */
.L_x_18162:
        /* <DEDUP_REMOVED lines=35> */
.L_x_18126:
        /* <DEDUP_REMOVED lines=16> */
.L_x_18170:
        /* <DEDUP_REMOVED lines=13> */
.L_x_18172:
[----:B------:R-:W-:Y:S05]  /*1ad90*/  BSYNC.RECONVERGENT B2 ;  /* 0x0000000000027941 */ /* 0x000fea0003800200 */
.L_x_18171:
        /* <DEDUP_REMOVED lines=48> */
.L_x_18169:
[----:B------:R-:W-:Y:S05]  /*1b0a0*/  BSYNC.RECONVERGENT B1 ;  /* 0x0000000000017941 */ /* 0x000fea0003800200 */
.L_x_18168:
        /* <DEDUP_REMOVED lines=18> */
.L_x_18175:
        /* <DEDUP_REMOVED lines=13> */
.L_x_18177:
[----:B------:R-:W-:Y:S05]  /*1b2a0*/  BSYNC.RECONVERGENT B2 ;  /* 0x0000000000027941 */ /* 0x000fea0003800200 */
.L_x_18176:
        /* <DEDUP_REMOVED lines=49> */
.L_x_18174:
[----:B------:R-:W-:Y:S05]  /*1b5c0*/  BSYNC.RECONVERGENT B1 ;  /* 0x0000000000017941 */ /* 0x000fea0003800200 */
.L_x_18173:
        /* <DEDUP_REMOVED lines=16> */
.L_x_18180:
        /* <DEDUP_REMOVED lines=13> */
.L_x_18182:
[----:B------:R-:W-:Y:S05]  /*1b7a0*/  BSYNC.RECONVERGENT B2 ;  /* 0x0000000000027941 */ /* 0x000fea0003800200 */
.L_x_18181:
        /* <DEDUP_REMOVED lines=49> */
.L_x_18179:
[----:B------:R-:W-:Y:S05]  /*1bac0*/  BSYNC.RECONVERGENT B1 ;  /* 0x0000000000017941 */ /* 0x000fea0003800200 */
.L_x_18178:
        /* <DEDUP_REMOVED lines=16> */
.L_x_18185:
        /* <DEDUP_REMOVED lines=13> */
.L_x_18187:
[----:B------:R-:W-:Y:S05]  /*1bca0*/  BSYNC.RECONVERGENT B2 ;  /* 0x0000000000027941 */ /* 0x000fea0003800200 */
.L_x_18186:
        /* <DEDUP_REMOVED lines=49> */
.L_x_18184:
[----:B------:R-:W-:Y:S05]  /*1bfc0*/  BSYNC.RECONVERGENT B1 ;  /* 0x0000000000017941 */ /* 0x000fea0003800200 */
.L_x_18183:
        /* <DEDUP_REMOVED lines=16> */
.L_x_18167:
[----:B------:R-:W0:Y:S01]  /*1c0d0*/  LDC.64 R102, c[0x0][0x3a8] ;  /* 0x0000ea00ff667b82 */ /* 0x000e220000000a00 */
[----:B------:R-:W-:Y:S02]  /*1c0e0*/  SEL R105, RZ, 0x1000000, !P5 ;  /* 0x01000000ff697807 */ /* 0x000fe40006800000 */
[----:B------:R-:W-:Y:S02]  /*1c0f0*/  SEL R116, RZ, 0x10000, !P4 ;  /* 0x00010000ff747807 */ /* 0x000fe40006000000 */
[----:B------:R-:W-:Y:S02]  /*1c100*/  SEL R107, RZ, 0x100, !P3 ;  /* 0x00000100ff6b7807 */ /* 0x000fe40005800000 */
[----:B------:R-:W-:Y:S01]  /*1c110*/  SEL R146, RZ, 0x1, !P2 ;  /* 0x00000001ff927807 */ /* 0x000fe20005000000 */
[----:B------:R-:W1:Y:S01]  /*1c120*/  LDC.64 R100, c[0x0][0x3b0] ;  /* 0x0000ec00ff647b82 */ /* 0x000e620000000a00 */
[----:B------:R-:W-:-:S05]  /*1c130*/  IADD3 R105, PT, PT, R107, R105, R116 ;  /* 0x000000696b697210 */ /* 0x000fca0007ffe074 */
        /* <DEDUP_REMOVED lines=17> */
.L_x_18188:
[----:B------:R-:W-:Y:S02]  /*1c250*/  IMAD.MOV.U32 R116, RZ, RZ, R104 ;  /* 0x000000ffff747224 */ /* 0x000fe400078e0068 */
[----:B------:R-:W-:-:S07]  /*1c260*/  VIADD R106, R106, 0x80 ;  /* 0x000000806a6a7836 */ /* 0x000fce0000000000 */
.L_x_18125:
[----:B------:R-:W-:Y:S05]  /*1c270*/  BSYNC.RECONVERGENT B0 ;  /* 0x0000000000007941 */ /* 0x000fea0003800200 */
.L_x_18124:
        /* <DEDUP_REMOVED lines=35> */
.L_x_18194:
        /* <DEDUP_REMOVED lines=13> */
.L_x_18196:
[----:B------:R-:W-:Y:S05]  /*1c580*/  BSYNC.RECONVERGENT B2 ;  /* 0x0000000000027941 */ /* 0x000fea0003800200 */
.L_x_18195:
        /* <DEDUP_REMOVED lines=48> */
.L_x_18193:
[----:B------:R-:W-:Y:S05]  /*1c890*/  BSYNC.RECONVERGENT B1 ;  /* 0x0000000000017941 */ /* 0x000fea0003800200 */
.L_x_18192:
[----:B------:R-:W0:Y:S01]  /*1c8a0*/  LDC R116, c[0x0][0x408] ;  /* 0x00010200ff747b82 */ /* 0x000e220000000800 */
[----:B------:R-:W-:Y:S01]  /*1c8b0*/  ISETP.NE.AND P3, PT, R102, 0x1, PT ;  /* 0x000000016600780c */ /* 0x000fe20003f65270 */
[----:B------:R-:W-:Y:S01]  /*1c8c0*/  IMAD.MOV.U32 R105, RZ, RZ, 0x2f800000 ;  /* 0x2f800000ff697424 */ /* 0x000fe200078e00ff */
[----:B------:R-:W-:Y:S01]  /*1c8d0*/  I2FP.F32.U32 R100, R100 ;  /* 0x0000006400647245 */ /* 0x000fe20000201000 */
[----:B------:R-:W-:Y:S01]  /*1c8e0*/  BSSY.RECONVERGENT B1, `(.L_x_18197) ;  /* 0x000004f000017945 */ /* 0x000fe20003800200 */
[----:B------:R-:W-:Y:S01]  /*1c8f0*/  IMAD.MOV.U32 R103, RZ, RZ, 0x2 ;  /* 0x00000002ff677424 */ /* 0x000fe200078e00ff */
[----:B------:R-:W-:Y:S02]  /*1c900*/  MOV R101, R118 ;  /* 0x0000007600657202 */ /* 0x000fe40000000f00 */
        /* <DEDUP_REMOVED lines=13> */
.L_x_18199:
        /* <DEDUP_REMOVED lines=13> */
.L_x_18201:
[----:B------:R-:W-:Y:S05]  /*1cab0*/  BSYNC.RECONVERGENT B2 ;  /* 0x0000000000027941 */ /* 0x000fea0003800200 */
.L_x_18200:
        /* <DEDUP_REMOVED lines=49> */
.L_x_18198:
[----:B------:R-:W-:Y:S05]  /*1cdd0*/  BSYNC.RECONVERGENT B1 ;  /* 0x0000000000017941 */ /* 0x000fea0003800200 */
.L_x_18197:
        /* <DEDUP_REMOVED lines=15> */
.L_x_18204:
        /* <DEDUP_REMOVED lines=13> */
.L_x_18206:
[----:B------:R-:W-:Y:S05]  /*1cfa0*/  BSYNC.RECONVERGENT B2 ;  /* 0x0000000000027941 */ /* 0x000fea0003800200 */
.L_x_18205:
        /* <DEDUP_REMOVED lines=49> */
.L_x_18203:
[----:B------:R-:W-:Y:S05]  /*1d2c0*/  BSYNC.RECONVERGENT B1 ;  /* 0x0000000000017941 */ /* 0x000fea0003800200 */
.L_x_18202:
        /* <DEDUP_REMOVED lines=17> */
.L_x_18209:
        /* <DEDUP_REMOVED lines=13> */
.L_x_18211:
[----:B------:R-:W-:Y:S05]  /*1d4b0*/  BSYNC.RECONVERGENT B2 ;  /* 0x0000000000027941 */ /* 0x000fea0003800200 */
.L_x_18210:
        /* <DEDUP_REMOVED lines=49> */
.L_x_18208:
[----:B------:R-:W-:Y:S05]  /*1d7d0*/  BSYNC.RECONVERGENT B1 ;  /* 0x0000000000017941 */ /* 0x000fea0003800200 */
.L_x_18207:
        /* <DEDUP_REMOVED lines=15> */
.L_x_18214:
        /* <DEDUP_REMOVED lines=13> */
.L_x_18216:
[----:B------:R-:W-:Y:S05]  /*1d9a0*/  BSYNC.RECONVERGENT B2 ;  /* 0x0000000000027941 */ /* 0x000fea0003800200 */
.L_x_18215:
        /* <DEDUP_REMOVED lines=49> */
.L_x_18213:
[----:B------:R-:W-:Y:S05]  /*1dcc0*/  BSYNC.RECONVERGENT B1 ;  /* 0x0000000000017941 */ /* 0x000fea0003800200 */
.L_x_18212:
        /* <DEDUP_REMOVED lines=17> */
.L_x_18219:
        /* <DEDUP_REMOVED lines=13> */
.L_x_18221:
[----:B------:R-:W-:Y:S05]  /*1deb0*/  BSYNC.RECONVERGENT B2 ;  /* 0x0000000000027941 */ /* 0x000fea0003800200 */
.L_x_18220:
        /* <DEDUP_REMOVED lines=49> */
.L_x_18218:
[----:B------:R-:W-:Y:S05]  /*1e1d0*/  BSYNC.RECONVERGENT B1 ;  /* 0x0000000000017941 */ /* 0x000fea0003800200 */
.L_x_18217:
        /* <DEDUP_REMOVED lines=15> */
.L_x_18224:
        /* <DEDUP_REMOVED lines=13> */
.L_x_18226:
[----:B------:R-:W-:Y:S05]  /*1e3a0*/  BSYNC.RECONVERGENT B2 ;  /* 0x0000000000027941 */ /* 0x000fea0003800200 */
.L_x_18225:
        /* <DEDUP_REMOVED lines=49> */
.L_x_18223:
[----:B------:R-:W-:Y:S05]  /*1e6c0*/  BSYNC.RECONVERGENT B1 ;  /* 0x0000000000017941 */ /* 0x000fea0003800200 */
.L_x_18222:
        /* <DEDUP_REMOVED lines=17> */
.L_x_18229:
        /* <DEDUP_REMOVED lines=15> */
.L_x_18231:
[----:B------:R-:W-:Y:S05]  /*1e8d0*/  BSYNC.RECONVERGENT B2 ;  /* 0x0000000000027941 */ /* 0x000fea0003800200 */
.L_x_18230:
        /* <DEDUP_REMOVED lines=49> */
.L_x_18228:
[----:B------:R-:W-:Y:S05]  /*1ebf0*/  BSYNC.RECONVERGENT B1 ;  /* 0x0000000000017941 */ /* 0x000fea0003800200 */
.L_x_18227:
        /* <DEDUP_REMOVED lines=35> */
.L_x_18191:
        /* <DEDUP_REMOVED lines=16> */
.L_x_18235:
        /* <DEDUP_REMOVED lines=13> */
.L_x_18237:
[----:B------:R-:W-:Y:S05]  /*1f000*/  BSYNC.RECONVERGENT B2 ;  /* 0x0000000000027941 */ /* 0x000fea0003800200 */
.L_x_18236:
        /* <DEDUP_REMOVED lines=48> */
.L_x_18234:
[----:B------:R-:W-:Y:S05]  /*1f310*/  BSYNC.RECONVERGENT B1 ;  /* 0x0000000000017941 */ /* 0x000fea0003800200 */
.L_x_18233:
        /* <DEDUP_REMOVED lines=18> */
.L_x_18240:
        /* <DEDUP_REMOVED lines=13> */
.L_x_18242:
[----:B------:R-:W-:Y:S05]  /*1f510*/  BSYNC.RECONVERGENT B2 ;  /* 0x0000000000027941 */ /* 0x000fea0003800200 */
.L_x_18241:
        /* <DEDUP_REMOVED lines=49> */
.L_x_18239:
[----:B------:R-:W-:Y:S05]  /*1f830*/  BSYNC.RECONVERGENT B1 ;  /* 0x0000000000017941 */ /* 0x000fea0003800200 */
.L_x_18238:
        /* <DEDUP_REMOVED lines=16> */
.L_x_18245:
        /* <DEDUP_REMOVED lines=13> */
.L_x_18247:
[----:B------:R-:W-:Y:S05]  /*1fa10*/  BSYNC.RECONVERGENT B2 ;  /* 0x0000000000027941 */ /* 0x000fea0003800200 */
.L_x_18246:
        /* <DEDUP_REMOVED lines=49> */
.L_x_18244:
[----:B------:R-:W-:Y:S05]  /*1fd30*/  BSYNC.RECONVERGENT B1 ;  /* 0x0000000000017941 */ /* 0x000fea0003800200 */
.L_x_18243:
        /* <DEDUP_REMOVED lines=16> */
.L_x_18250:
        /* <DEDUP_REMOVED lines=13> */
.L_x_18252:
[----:B------:R-:W-:Y:S05]  /*1ff10*/  BSYNC.RECONVERGENT B2 ;  /* 0x0000000000027941 */ /* 0x000fea0003800200 */
.L_x_18251:
        /* <DEDUP_REMOVED lines=49> */
.L_x_18249:
[----:B------:R-:W-:Y:S05]  /*20230*/  BSYNC.RECONVERGENT B1 ;  /* 0x0000000000017941 */ /* 0x000fea0003800200 */
.L_x_18248:
        /* <DEDUP_REMOVED lines=16> */
.L_x_18232:
[----:B------:R-:W0:Y:S01]  /*20340*/  LDC.64 R102, c[0x0][0x3a8] ;  /* 0x0000ea00ff667b82 */ /* 0x000e220000000a00 */
[----:B------:R-:W-:Y:S02]  /*20350*/  SEL R105, RZ, 0x1000000, !P5 ;  /* 0x01000000ff697807 */ /* 0x000fe40006800000 */
[----:B------:R-:W-:Y:S02]  /*20360*/  SEL R116, RZ, 0x10000, !P4 ;  /* 0x00010000ff747807 */ /* 0x000fe40006000000 */
[----:B------:R-:W-:Y:S02]  /*20370*/  SEL R107, RZ, 0x100, !P3 ;  /* 0x00000100ff6b7807 */ /* 0x000fe40005800000 */
[----:B------:R-:W-:Y:S01]  /*20380*/  SEL R146, RZ, 0x1, !P2 ;  /* 0x00000001ff927807 */ /* 0x000fe20005000000 */
[----:B------:R-:W1:Y:S01]  /*20390*/  LDC.64 R100, c[0x0][0x3b0] ;  /* 0x0000ec00ff647b82 */ /* 0x000e620000000a00 */
[----:B------:R-:W-:-:S04]  /*203a0*/  IADD3 R105, PT, PT, R107, R105, R116 ;  /* 0x000000696b697210 */ /* 0x000fc80007ffe074 */
        /* <DEDUP_REMOVED lines=17> */
.L_x_18253:
[----:B------:R-:W-:Y:S01]  /*204c0*/  IMAD.MOV.U32 R116, RZ, RZ, R104 ;  /* 0x000000ffff747224 */ /* 0x000fe200078e0068 */
[----:B------:R-:W-:-:S07]  /*204d0*/  IADD3 R106, PT, PT, R106, 0x80, RZ ;  /* 0x000000806a6a7810 */ /* 0x000fce0007ffe0ff */
.L_x_18190:
[----:B------:R-:W-:Y:S05]  /*204e0*/  BSYNC.RECONVERGENT B0 ;  /* 0x0000000000007941 */ /* 0x000fea0003800200 */
.L_x_18189:
        /* <DEDUP_REMOVED lines=35> */
.L_x_18259:
        /* <DEDUP_REMOVED lines=13> */
.L_x_18261:
[----:B------:R-:W-:Y:S05]  /*207f0*/  BSYNC.RECONVERGENT B2 ;  /* 0x0000000000027941 */ /* 0x000fea0003800200 */
.L_x_18260:
        /* <DEDUP_REMOVED lines=48> */
.L_x_18258:
[----:B------:R-:W-:Y:S05]  /*20b00*/  BSYNC.RECONVERGENT B1 ;  /* 0x0000000000017941 */ /* 0x000fea0003800200 */
.L_x_18257:
        /* <DEDUP_REMOVED lines=20> */
.L_x_18264:
        /* <DEDUP_REMOVED lines=13> */
.L_x_18266:
[----:B------:R-:W-:Y:S05]  /*20d20*/  BSYNC.RECONVERGENT B2 ;  /* 0x0000000000027941 */ /* 0x000fea0003800200 */
.L_x_18265:
        /* <DEDUP_REMOVED lines=49> */
.L_x_18263:
[----:B------:R-:W-:Y:S05]  /*21040*/  BSYNC.RECONVERGENT B1 ;  /* 0x0000000000017941 */ /* 0x000fea0003800200 */
.L_x_18262:
        /* <DEDUP_REMOVED lines=15> */
.L_x_18269:
        /* <DEDUP_REMOVED lines=13> */
.L_x_18271:
[----:B------:R-:W-:Y:S05]  /*21210*/  BSYNC.RECONVERGENT B2 ;  /* 0x0000000000027941 */ /* 0x000fea0003800200 */
.L_x_18270:
        /* <DEDUP_REMOVED lines=49> */
.L_x_18268:
[----:B------:R-:W-:Y:S05]  /*21530*/  BSYNC.RECONVERGENT B1 ;  /* 0x0000000000017941 */ /* 0x000fea0003800200 */
.L_x_18267:
        /* <DEDUP_REMOVED lines=17> */
.L_x_18274:
        /* <DEDUP_REMOVED lines=13> */
.L_x_18276:
[----:B------:R-:W-:Y:S05]  /*21720*/  BSYNC.RECONVERGENT B2 ;  /* 0x0000000000027941 */ /* 0x000fea0003800200 */
.L_x_18275:
        /* <DEDUP_REMOVED lines=49> */
.L_x_18273:
[----:B------:R-:W-:Y:S05]  /*21a40*/  BSYNC.RECONVERGENT B1 ;  /* 0x0000000000017941 */ /* 0x000fea0003800200 */
.L_x_18272:
        /* <DEDUP_REMOVED lines=15> */
.L_x_18279:
        /* <DEDUP_REMOVED lines=13> */
.L_x_18281:
[----:B------:R-:W-:Y:S05]  /*21c10*/  BSYNC.RECONVERGENT B2 ;  /* 0x0000000000027941 */ /* 0x000fea0003800200 */
.L_x_18280:
        /* <DEDUP_REMOVED lines=49> */
.L_x_18278:
[----:B------:R-:W-:Y:S05]  /*21f30*/  BSYNC.RECONVERGENT B1 ;  /* 0x0000000000017941 */ /* 0x000fea0003800200 */
.L_x_18277:
        /* <DEDUP_REMOVED lines=17> */
.L_x_18284:
        /* <DEDUP_REMOVED lines=13> */
.L_x_18286:
[----:B------:R-:W-:Y:S05]  /*22120*/  BSYNC.RECONVERGENT B2 ;  /* 0x0000000000027941 */ /* 0x000fea0003800200 */
.L_x_18285:
        /* <DEDUP_REMOVED lines=49> */
.L_x_18283:
[----:B------:R-:W-:Y:S05]  /*22440*/  BSYNC.RECONVERGENT B1 ;  /* 0x0000000000017941 */ /* 0x000fea0003800200 */
.L_x_18282:
        /* <DEDUP_REMOVED lines=15> */
.L_x_18289:
        /* <DEDUP_REMOVED lines=13> */
.L_x_18291:
[----:B------:R-:W-:Y:S05]  /*22610*/  BSYNC.RECONVERGENT B2 ;  /* 0x0000000000027941 */ /* 0x000fea0003800200 */
.L_x_18290:
        /* <DEDUP_REMOVED lines=49> */
.L_x_18288:
[----:B------:R-:W-:Y:S05]  /*22930*/  BSYNC.RECONVERGENT B1 ;  /* 0x0000000000017941 */ /* 0x000fea0003800200 */
.L_x_18287:
        /* <DEDUP_REMOVED lines=17> */
.L_x_18294:
        /* <DEDUP_REMOVED lines=15> */
.L_x_18296:
[----:B------:R-:W-:Y:S05]  /*22b40*/  BSYNC.RECONVERGENT B2 ;  /* 0x0000000000027941 */ /* 0x000fea0003800200 */
.L_x_18295:
        /* <DEDUP_REMOVED lines=49> */
.L_x_18293:
[----:B------:R-:W-:Y:S05]  /*22e60*/  BSYNC.RECONVERGENT B1 ;  /* 0x0000000000017941 */ /* 0x000fea0003800200 */
.L_x_18292:
        /* <DEDUP_REMOVED lines=35> */
.L_x_18256:
        /* <DEDUP_REMOVED lines=16> */
.L_x_18300:
        /* <DEDUP_REMOVED lines=13> */
.L_x_18302:
[----:B------:R-:W-:Y:S05]  /*23270*/  BSYNC.RECONVERGENT B2 ;  /* 0x0000000000027941 */ /* 0x000fea0003800200 */
.L_x_18301:
        /* <DEDUP_REMOVED lines=47> */
[----:B------:R-:W-:-:S07]  /*23570*/  IMAD.MOV.U32 R100, RZ, RZ, R116 ;  /* 0x000000ffff647224 */ /* 0x000fce00078e0074 */
.L_x_18299:
[----:B------:R-:W-:Y:S05]  /*23580*/  BSYNC.RECONVERGENT B1 ;  /* 0x0000000000017941 */ /* 0x000fea0003800200 */
.L_x_18298:
[----:B------:R-:W0:Y:S01]  /*23590*/  LDC R105, c[0x0][0x404] ;  /* 0x00010100ff697b82 */ /* 0x000e220000000800 */
[----:B------:R-:W-:Y:S01]  /*235a0*/  ISETP.NE.AND P3, PT, R102, 0x1, PT ;  /* 0x000000016600780c */ /* 0x000fe20003f65270 */
[----:B------:R-:W-:Y:S01]  /*235b0*/  IMAD.MOV.U32 R107, RZ, RZ, 0x2f800000 ;  /* 0x2f800000ff6b7424 */ /* 0x000fe200078e00ff */
[----:B------:R-:W-:Y:S01]  /*235c0*/  I2FP.F32.U32 R100, R100 ;  /* 0x0000006400647245 */ /* 0x000fe20000201000 */
[----:B------:R-:W-:Y:S01]  /*235d0*/  BSSY.RECONVERGENT B1, `(.L_x_18303) ;  /* 0x000004d000017945 */ /* 0x000fe20003800200 */
[----:B------:R-:W-:Y:S01]  /*235e0*/  MOV R103, 0x2 ;  /* 0x0000000200677802 */ /* 0x000fe20000000f00 */
        /* <DEDUP_REMOVED lines=12> */
.L_x_18305:
        /* <DEDUP_REMOVED lines=13> */
.L_x_18307:
[----:B------:R-:W-:Y:S05]  /*23780*/  BSYNC.RECONVERGENT B2 ;  /* 0x0000000000027941 */ /* 0x000fea0003800200 */
.L_x_18306:
        /* <DEDUP_REMOVED lines=49> */
.L_x_18304:
[----:B------:R-:W-:Y:S05]  /*23aa0*/  BSYNC.RECONVERGENT B1 ;  /* 0x0000000000017941 */ /* 0x000fea0003800200 */
.L_x_18303:
        /* <DEDUP_REMOVED lines=16> */
.L_x_18310:
        /* <DEDUP_REMOVED lines=13> */
.L_x_18312:
[----:B------:R-:W-:Y:S05]  /*23c80*/  BSYNC.RECONVERGENT B2 ;  /* 0x0000000000027941 */ /* 0x000fea0003800200 */
.L_x_18311:
        /* <DEDUP_REMOVED lines=49> */
.L_x_18309:
[----:B------:R-:W-:Y:S05]  /*23fa0*/  BSYNC.RECONVERGENT B1 ;  /* 0x0000000000017941 */ /* 0x000fea0003800200 */
.L_x_18308:
        /* <DEDUP_REMOVED lines=16> */
.L_x_18315:
        /* <DEDUP_REMOVED lines=13> */
.L_x_18317:
[----:B------:R-:W-:Y:S05]  /*24180*/  BSYNC.RECONVERGENT B2 ;  /* 0x0000000000027941 */ /* 0x000fea0003800200 */
.L_x_18316:
        /* <DEDUP_REMOVED lines=49> */
.L_x_18314:
[----:B------:R-:W-:Y:S05]  /*244a0*/  BSYNC.RECONVERGENT B1 ;  /* 0x0000000000017941 */ /* 0x000fea0003800200 */
.L_x_18313:
        /* <DEDUP_REMOVED lines=16> */
.L_x_18297:
        /* <DEDUP_REMOVED lines=19> */
[----:B------:R-:W-:-:S04]  /*246e0*/  LOP3.LUT R103, R117, 0xff, RZ, 0xc0, !PT ;  /* 0x000000ff75677812 */ /* 0x000fc800078ec0ff */
[----:B------:R-:W-:-:S05]  /*246f0*/  LEA R102, R105, R102, 0x8 ;  /* 0x0000006669667211 */ /* 0x000fca00078e40ff */
[----:B------:R-:W-:Y:S02]  /*24700*/  IMAD.IADD R103, R102, 0x1, R103 ;  /* 0x0000000166677824 */ /* 0x000fe400078e0267 */
[----:B0-----:R-:W-:-:S05]  /*24710*/  IMAD.WIDE.U32 R100, R106, 0x4, R100 ;  /* 0x000000046a647825 */ /* 0x001fca00078e0064 */
[----:B------:R1:W-:Y:S02]  /*24720*/  STG.E desc[UR6][R100.64], R103 ;  /* 0x0000006764007986 */ /* 0x0003e4000c101906 */
.L_x_18318:
[----:B------:R-:W-:Y:S01]  /*24730*/  MOV R116, R104 ;  /* 0x0000006800747202 */ /* 0x000fe20000000f00 */
[----:B------:R-:W-:-:S07]  /*24740*/  VIADD R106, R106, 0x80 ;  /* 0x000000806a6a7836 */ /* 0x000fce0000000000 */
.L_x_18255:
[----:B------:R-:W-:Y:S05]  /*24750*/  BSYNC.RECONVERGENT B0 ;  /* 0x0000000000007941 */ /* 0x000fea0003800200 */
.L_x_18254:
        /* <DEDUP_REMOVED lines=35> */
.L_x_18324:
        /* <DEDUP_REMOVED lines=13> */
.L_x_18326:
[----:B------:R-:W-:Y:S05]  /*24a60*/  BSYNC.RECONVERGENT B2 ;  /* 0x0000000000027941 */ /* 0x000fea0003800200 */
.L_x_18325:
        /* <DEDUP_REMOVED lines=48> */
.L_x_18323:
[----:B------:R-:W-:Y:S05]  /*24d70*/  BSYNC.RECONVERGENT B1 ;  /* 0x0000000000017941 */ /* 0x000fea0003800200 */
.L_x_18322:
[----:B------:R-:W0:Y:S01]  /*24d80*/  LDC R116, c[0x0][0x408] ;  /* 0x00010200ff747b82 */ /* 0x000e220000000800 */
[----:B------:R-:W-:Y:S01]  /*24d90*/  ISETP.NE.AND P3, PT, R102, 0x1, PT ;  /* 0x000000016600780c */ /* 0x000fe20003f65270 */
[----:B------:R-:W-:Y:S01]  /*24da0*/  IMAD.MOV.U32 R105, RZ, RZ, 0x2f800000 ;  /* 0x2f800000ff697424 */ /* 0x000fe200078e00ff */
[----:B------:R-:W-:Y:S01]  /*24db0*/  I2FP.F32.U32 R100, R100 ;  /* 0x0000006400647245 */ /* 0x000fe20000201000 */
[----:B------:R-:W-:Y:S01]  /*24dc0*/  BSSY.RECONVERGENT B1, `(.L_x_18327) ;  /* 0x000004f000017945 */ /* 0x000fe20003800200 */
[----:B------:R-:W-:Y:S01]  /*24dd0*/  MOV R103, 0x2 ;  /* 0x0000000200677802 */ /* 0x000fe20000000f00 */
[----:B------:R-:W-:Y:S02]  /*24de0*/  IMAD.MOV.U32 R101, RZ, RZ, R118 ;  /* 0x000000ffff657224 */ /* 0x000fe400078e0076 */
        /* <DEDUP_REMOVED lines=13> */
.L_x_18329:
        /* <DEDUP_REMOVED lines=13> */
.L_x_18331:
[----:B------:R-:W-:Y:S05]  /*24f90*/  BSYNC.RECONVERGENT B2 ;  /* 0x0000000000027941 */ /* 0x000fea0003800200 */
.L_x_18330:
        /* <DEDUP_REMOVED lines=49> */
.L_x_18328:
[----:B------:R-:W-:Y:S05]  /*252b0*/  BSYNC.RECONVERGENT B1 ;  /* 0x0000000000017941 */ /* 0x000fea0003800200 */
.L_x_18327:
        /* <DEDUP_REMOVED lines=15> */
.L_x_18334:
        /* <DEDUP_REMOVED lines=13> */
.L_x_18336:
[----:B------:R-:W-:Y:S05]  /*25480*/  BSYNC.RECONVERGENT B2 ;  /* 0x0000000000027941 */ /* 0x000fea0003800200 */
.L_x_18335:
        /* <DEDUP_REMOVED lines=49> */
.L_x_18333:
[----:B------:R-:W-:Y:S05]  /*257a0*/  BSYNC.RECONVERGENT B1 ;  /* 0x0000000000017941 */ /* 0x000fea0003800200 */
.L_x_18332:
        /* <DEDUP_REMOVED lines=17> */
.L_x_18339:
        /* <DEDUP_REMOVED lines=13> */
.L_x_18341:
[----:B------:R-:W-:Y:S05]  /*25990*/  BSYNC.RECONVERGENT B2 ;  /* 0x0000000000027941 */ /* 0x000fea0003800200 */
.L_x_18340:
        /* <DEDUP_REMOVED lines=49> */
.L_x_18338:
[----:B------:R-:W-:Y:S05]  /*25cb0*/  BSYNC.RECONVERGENT B1 ;  /* 0x0000000000017941 */ /* 0x000fea0003800200 */
.L_x_18337:
        /* <DEDUP_REMOVED lines=15> */
.L_x_18344:
        /* <DEDUP_REMOVED lines=13> */
.L_x_18346:
[----:B------:R-:W-:Y:S05]  /*25e80*/  BSYNC.RECONVERGENT B2 ;  /* 0x0000000000027941 */ /* 0x000fea0003800200 */
.L_x_18345:
        /* <DEDUP_REMOVED lines=49> */
.L_x_18343:
[----:B------:R-:W-:Y:S05]  /*261a0*/  BSYNC.RECONVERGENT B1 ;  /* 0x0000000000017941 */ /* 0x000fea0003800200 */
.L_x_18342:
        /* <DEDUP_REMOVED lines=17> */
.L_x_18349:
        /* <DEDUP_REMOVED lines=13> */
.L_x_18351:
[----:B------:R-:W-:Y:S05]  /*26390*/  BSYNC.RECONVERGENT B2 ;  /* 0x0000000000027941 */ /* 0x000fea0003800200 */
.L_x_18350:
        /* <DEDUP_REMOVED lines=49> */
.L_x_18348:
[----:B------:R-:W-:Y:S05]  /*266b0*/  BSYNC.RECONVERGENT B1 ;  /* 0x0000000000017941 */ /* 0x000fea0003800200 */
.L_x_18347:
        /* <DEDUP_REMOVED lines=15> */
.L_x_18354:
        /* <DEDUP_REMOVED lines=13> */
.L_x_18356:
[----:B------:R-:W-:Y:S05]  /*26880*/  BSYNC.RECONVERGENT B2 ;  /* 0x0000000000027941 */ /* 0x000fea0003800200 */
.L_x_18355:
        /* <DEDUP_REMOVED lines=49> */
.L_x_18353:
[----:B------:R-:W-:Y:S05]  /*26ba0*/  BSYNC.RECONVERGENT B1 ;  /* 0x0000000000017941 */ /* 0x000fea0003800200 */
.L_x_18352:
        /* <DEDUP_REMOVED lines=17> */
.L_x_18359:
        /* <DEDUP_REMOVED lines=15> */
.L_x_18361:
[----:B------:R-:W-:Y:S05]  /*26db0*/  BSYNC.RECONVERGENT B2 ;  /* 0x0000000000027941 */ /* 0x000fea0003800200 */
.L_x_18360:
        /* <DEDUP_REMOVED lines=49> */
.L_x_18358:
[----:B------:R-:W-:Y:S05]  /*270d0*/  BSYNC.RECONVERGENT B1 ;  /* 0x0000000000017941 */ /* 0x000fea0003800200 */
.L_x_18357:
        /* <DEDUP_REMOVED lines=35> */
.L_x_18321:
        /* <DEDUP_REMOVED lines=16> */
.L_x_18365:
        /* <DEDUP_REMOVED lines=13> */
.L_x_18367:
[----:B------:R-:W-:Y:S05]  /*274e0*/  BSYNC.RECONVERGENT B2 ;  /* 0x0000000000027941 */ /* 0x000fea0003800200 */
.L_x_18366:
        /* <DEDUP_REMOVED lines=48> */
.L_x_18364:
[----:B------:R-:W-:Y:S05]  /*277f0*/  BSYNC.RECONVERGENT B1 ;  /* 0x0000000000017941 */ /* 0x000fea0003800200 */
.L_x_18363:
[----:B------:R-:W0:Y:S01]  /*27800*/  LDC R105, c[0x0][0x404] ;  /* 0x00010100ff697b82 */ /* 0x000e220000000800 */
[----:B------:R-:W-:Y:S01]  /*27810*/  ISETP.NE.AND P3, PT, R102, 0x1, PT ;  /* 0x000000016600780c */ /* 0x000fe20003f65270 */
[----:B------:R-:W-:Y:S01]  /*27820*/  HFMA2 R107, -RZ, RZ, 0.1171875, 0 ;  /* 0x2f800000ff6b7431 */ /* 0x000fe200000001ff */
        /* <DEDUP_REMOVED lines=15> */
.L_x_18370:
        /* <DEDUP_REMOVED lines=13> */
.L_x_18372:
[----:B------:R-:W-:Y:S05]  /*279f0*/  BSYNC.RECONVERGENT B2 ;  /* 0x0000000000027941 */ /* 0x000fea0003800200 */
.L_x_18371:
        /* <DEDUP_REMOVED lines=49> */
.L_x_18369:
[----:B------:R-:W-:Y:S05]  /*27d10*/  BSYNC.RECONVERGENT B1 ;  /* 0x0000000000017941 */ /* 0x000fea0003800200 */
.L_x_18368:
        /* <DEDUP_REMOVED lines=16> */
.L_x_18375:
        /* <DEDUP_REMOVED lines=13> */
.L_x_18377:
[----:B------:R-:W-:Y:S05]  /*27ef0*/  BSYNC.RECONVERGENT B2 ;  /* 0x0000000000027941 */ /* 0x000fea0003800200 */
.L_x_18376:
        /* <DEDUP_REMOVED lines=49> */
.L_x_18374:
[----:B------:R-:W-:Y:S05]  /*28210*/  BSYNC.RECONVERGENT B1 ;  /* 0x0000000000017941 */ /* 0x000fea0003800200 */
.L_x_18373:
        /* <DEDUP_REMOVED lines=16> */
.L_x_18380:
        /* <DEDUP_REMOVED lines=13> */
.L_x_18382:
[----:B------:R-:W-:Y:S05]  /*283f0*/  BSYNC.RECONVERGENT B2 ;  /* 0x0000000000027941 */ /* 0x000fea0003800200 */
.L_x_18381:
        /* <DEDUP_REMOVED lines=49> */
.L_x_18379:
[----:B------:R-:W-:Y:S05]  /*28710*/  BSYNC.RECONVERGENT B1 ;  /* 0x0000000000017941 */ /* 0x000fea0003800200 */
.L_x_18378:
        /* <DEDUP_REMOVED lines=16> */
.L_x_18362:
        /* <DEDUP_REMOVED lines=20> */
[----:B------:R-:W-:-:S05]  /*28960*/  IMAD R102, R105, 0x100, R102 ;  /* 0x0000010069667824 */ /* 0x000fca00078e0266 */
[----:B------:R-:W-:Y:S01]  /*28970*/  IADD3 R103, PT, PT, R102, R103, RZ ;  /* 0x0000006766677210 */ /* 0x000fe20007ffe0ff */
[----:B0-----:R-:W-:-:S05]  /*28980*/  IMAD.WIDE.U32 R100, R106, 0x4, R100 ;  /* 0x000000046a647825 */ /* 0x001fca00078e0064 */
[----:B------:R1:W-:Y:S02]  /*28990*/  STG.E desc[UR6][R100.64], R103 ;  /* 0x0000006764007986 */ /* 0x0003e4000c101906 */
.L_x_18383:
[----:B------:R-:W-:Y:S01]  /*289a0*/  IMAD.MOV.U32 R116, RZ, RZ, R104 ;  /* 0x000000ffff747224 */ /* 0x000fe200078e0068 */
[----:B------:R-:W-:-:S07]  /*289b0*/  IADD3 R106, PT, PT, R106, 0x80, RZ ;  /* 0x000000806a6a7810 */ /* 0x000fce0007ffe0ff */
.L_x_18320:
[----:B------:R-:W-:Y:S05]  /*289c0*/  BSYNC.RECONVERGENT B0 ;  /* 0x0000000000007941 */ /* 0x000fea0003800200 */
.L_x_18319:
        /* <DEDUP_REMOVED lines=35> */
.L_x_18389:
        /* <DEDUP_REMOVED lines=13> */
.L_x_18391:
[----:B------:R-:W-:Y:S05]  /*28cd0*/  BSYNC.RECONVERGENT B2 ;  /* 0x0000000000027941 */ /* 0x000fea0003800200 */
.L_x_18390:
        /* <DEDUP_REMOVED lines=48> */
.L_x_18388:
[----:B------:R-:W-:Y:S05]  /*28fe0*/  BSYNC.RECONVERGENT B1 ;  /* 0x0000000000017941 */ /* 0x000fea0003800200 */
.L_x_18387:
[----:B------:R-:W0:Y:S01]  /*28ff0*/  LDC R147, c[0x0][0x408] ;  /* 0x00010200ff937b82 */ /* 0x000e220000000800 */
[----:B------:R-:W-:Y:S01]  /*29000*/  ISETP.NE.AND P3, PT, R103, 0x1, PT ;  /* 0x000000016700780c */ /* 0x000fe20003f65270 */
[----:B------:R-:W-:Y:S01]  /*29010*/  HFMA2 R107, -RZ, RZ, 0.1171875, 0 ;  /* 0x2f800000ff6b7431 */ /* 0x000fe200000001ff */
[----:B------:R-:W-:Y:S01]  /*29020*/  I2FP.F32.U32 R100, R100 ;  /* 0x0000006400647245 */ /* 0x000fe20000201000 */
[----:B------:R-:W-:Y:S01]  /*29030*/  BSSY.RECONVERGENT B1, `(.L_x_18392) ;  /* 0x000004f000017945 */ /* 0x000fe20003800200 */
[----:B------:R-:W-:-:S03]  /*29040*/  MOV R102, R118 ;  /* 0x0000007600667202 */ /* 0x000fc60000000f00 */
[----:B------:R-:W1:Y:S01]  /*29050*/  LDC R116, c[0x0][0x404] ;  /* 0x00010100ff747b82 */ /* 0x000e620000000800 */
[----:B------:R-:W-:Y:S01]  /*29060*/  FFMA.FTZ R101, R100, R107, 1.1641532182693481445e-10 ;  /* 0x2f00000064657423 */ /* 0x000fe2000001006b */
[----:B------:R-:W-:Y:S02]  /*29070*/  IMAD.MOV.U32 R100, RZ, RZ, 0x2 ;  /* 0x00000002ff647424 */ /* 0x000fe400078e00ff */
[----:B0----5:R-:W-:Y:S02]  /*29080*/  FMUL.FTZ R148, R20, R147 ;  /* 0x0000009314947220 */ /* 0x021fe40000410000 */
[----:B-1----:R-:W-:Y:S01]  /*29090*/  FSETP.LE.FTZ.AND P2, PT, R101, R116, PT ;  /* 0x000000746500720b */ /* 0x002fe20003f53000 */
        /* <DEDUP_REMOVED lines=9> */
.L_x_18394:
        /* <DEDUP_REMOVED lines=13> */
.L_x_18396:
[----:B------:R-:W-:Y:S05]  /*29200*/  BSYNC.RECONVERGENT B2 ;  /* 0x0000000000027941 */ /* 0x000fea0003800200 */
.L_x_18395:
        /* <DEDUP_REMOVED lines=49> */
.L_x_18393:
[----:B------:R-:W-:Y:S05]  /*29520*/  BSYNC.RECONVERGENT B1 ;  /* 0x0000000000017941 */ /* 0x000fea0003800200 */
.L_x_18392:
        /* <DEDUP_REMOVED lines=15> */
.L_x_18399:
        /* <DEDUP_REMOVED lines=13> */
.L_x_18401:
[----:B------:R-:W-:Y:S05]  /*296f0*/  BSYNC.RECONVERGENT B2 ;  /* 0x0000000000027941 */ /* 0x000fea0003800200 */
.L_x_18400:
        /* <DEDUP_REMOVED lines=49> */
.L_x_18398:
[----:B------:R-:W-:Y:S05]  /*29a10*/  BSYNC.RECONVERGENT B1 ;  /* 0x0000000000017941 */ /* 0x000fea0003800200 */
.L_x_18397:
        /* <DEDUP_REMOVED lines=17> */
.L_x_18404:
        /* <DEDUP_REMOVED lines=13> */
.L_x_18406:
[----:B------:R-:W-:Y:S05]  /*29c00*/  BSYNC.RECONVERGENT B2 ;  /* 0x0000000000027941 */ /* 0x000fea0003800200 */
.L_x_18405:
        /* <DEDUP_REMOVED lines=49> */
.L_x_18403:
[----:B------:R-:W-:Y:S05]  /*29f20*/  BSYNC.RECONVERGENT B1 ;  /* 0x0000000000017941 */ /* 0x000fea0003800200 */
.L_x_18402:
        /* <DEDUP_REMOVED lines=15> */
.L_x_18409:
        /* <DEDUP_REMOVED lines=13> */
.L_x_18411:
[----:B------:R-:W-:Y:S05]  /*2a0f0*/  BSYNC.RECONVERGENT B2 ;  /* 0x0000000000027941 */ /* 0x000fea0003800200 */
.L_x_18410:
        /* <DEDUP_REMOVED lines=49> */
.L_x_18408:
[----:B------:R-:W-:Y:S05]  /*2a410*/  BSYNC.RECONVERGENT B1 ;  /* 0x0000000000017941 */ /* 0x000fea0003800200 */
.L_x_18407:
        /* <DEDUP_REMOVED lines=17> */
.L_x_18414:
        /* <DEDUP_REMOVED lines=13> */
.L_x_18416:
[----:B------:R-:W-:Y:S05]  /*2a600*/  BSYNC.RECONVERGENT B2 ;  /* 0x0000000000027941 */ /* 0x000fea0003800200 */
.L_x_18415:
        /* <DEDUP_REMOVED lines=49> */
.L_x_18413:
[----:B------:R-:W-:Y:S05]  /*2a920*/  BSYNC.RECONVERGENT B1 ;  /* 0x0000000000017941 */ /* 0x000fea0003800200 */
.L_x_18412:
        /* <DEDUP_REMOVED lines=15> */
.L_x_18419:
        /* <DEDUP_REMOVED lines=13> */
.L_x_18421:
[----:B------:R-:W-:Y:S05]  /*2aaf0*/  BSYNC.RECONVERGENT B2 ;  /* 0x0000000000027941 */ /* 0x000fea0003800200 */
.L_x_18420:
        /* <DEDUP_REMOVED lines=49> */
.L_x_18418:
[----:B------:R-:W-:Y:S05]  /*2ae10*/  BSYNC.RECONVERGENT B1 ;  /* 0x0000000000017941 */ /* 0x000fea0003800200 */
.L_x_18417:
        /* <DEDUP_REMOVED lines=17> */
.L_x_18424:
        /* <DEDUP_REMOVED lines=15> */
.L_x_18426:
[----:B------:R-:W-:Y:S05]  /*2b020*/  BSYNC.RECONVERGENT B2 ;  /* 0x0000000000027941 */ /* 0x000fea0003800200 */
.L_x_18425:
        /* <DEDUP_REMOVED lines=49> */
.L_x_18423:
[----:B------:R-:W-:Y:S05]  /*2b340*/  BSYNC.RECONVERGENT B1 ;  /* 0x0000000000017941 */ /* 0x000fea0003800200 */
.L_x_18422:
        /* <DEDUP_REMOVED lines=35> */
.L_x_18386:
        /* <DEDUP_REMOVED lines=16> */
.L_x_18430:
        /* <DEDUP_REMOVED lines=13> */
.L_x_18432:
[----:B------:R-:W-:Y:S05]  /*2b750*/  BSYNC.RECONVERGENT B2 ;  /* 0x0000000000027941 */ /* 0x000fea0003800200 */
.L_x_18431:
        /* <DEDUP_REMOVED lines=48> */
.L_x_18429:
[----:B------:R-:W-:Y:S05]  /*2ba60*/  BSYNC.RECONVERGENT B1 ;  /* 0x0000000000017941 */ /* 0x000fea0003800200 */
.L_x_18428:
[----:B------:R-:W0:Y:S01]  /*2ba70*/  LDC R107, c[0x0][0x404] ;  /* 0x00010100ff6b7b82 */ /* 0x000e220000000800 */
[----:B------:R-:W-:Y:S01]  /*2ba80*/  ISETP.NE.AND P3, PT, R102, 0x1, PT ;  /* 0x000000016600780c */ /* 0x000fe20003f65270 */
[----:B------:R-:W-:Y:S01]  /*2ba90*/  IMAD.MOV.U32 R116, RZ, RZ, 0x2f800000 ;  /* 0x2f800000ff747424 */ /* 0x000fe200078e00ff */
[----:B------:R-:W-:Y:S01]  /*2baa0*/  I2FP.F32.U32 R101, R100 ;  /* 0x0000006400657245 */ /* 0x000fe20000201000 */
[----:B------:R-:W-:Y:S01]  /*2bab0*/  BSSY.RECONVERGENT B1, `(.L_x_18433) ;  /* 0x000004d000017945 */ /* 0x000fe20003800200 */
[----:B------:R-:W-:-:S03]  /*2bac0*/  MOV R103, 0x2 ;  /* 0x0000000200677802 */ /* 0x000fc60000000f00 */
[----:B------:R-:W-:Y:S01]  /*2bad0*/  FFMA.FTZ R100, R101, R116, 1.1641532182693481445e-10 ;  /* 0x2f00000065647423 */ /* 0x000fe20000010074 */
[----:B------:R-:W-:-:S04]  /*2bae0*/  IMAD.MOV.U32 R101, RZ, RZ, R118 ;  /* 0x000000ffff657224 */ /* 0x000fc800078e0076 */
        /* <DEDUP_REMOVED lines=10> */
.L_x_18435:
        /* <DEDUP_REMOVED lines=13> */
.L_x_18437:
[----:B------:R-:W-:Y:S05]  /*2bc60*/  BSYNC.RECONVERGENT B2 ;  /* 0x0000000000027941 */ /* 0x000fea0003800200 */
.L_x_18436:
        /* <DEDUP_REMOVED lines=49> */
.L_x_18434:
[----:B------:R-:W-:Y:S05]  /*2bf80*/  BSYNC.RECONVERGENT B1 ;  /* 0x0000000000017941 */ /* 0x000fea0003800200 */
.L_x_18433:
[----:B------:R-:W-:Y:S01]  /*2bf90*/  ISETP.NE.AND P4, PT, R103, 0x1, PT ;  /* 0x000000016700780c */ /* 0x000fe20003f85270 */
[----:B------:R-:W-:Y:S01]  /*2bfa0*/  BSSY.RECONVERGENT B1, `(.L_x_18438) ;  /* 0x000004e000017945 */ /* 0x000fe20003800200 */
[----:B------:R-:W-:Y:S01]  /*2bfb0*/  I2FP.F32.U32 R101, R101 ;  /* 0x0000006500657245 */ /* 0x000fe20000201000 */
[----:B------:R-:W-:-:S04]  /*2bfc0*/  IMAD.MOV.U32 R102, RZ, RZ, 0x2 ;  /* 0x00000002ff667424 */ /* 0x000fc800078e00ff */
        /* <DEDUP_REMOVED lines=12> */
.L_x_18440:
        /* <DEDUP_REMOVED lines=13> */
.L_x_18442:
[----:B------:R-:W-:Y:S05]  /*2c160*/  BSYNC.RECONVERGENT B2 ;  /* 0x0000000000027941 */ /* 0x000fea0003800200 */
.L_x_18441:
        /* <DEDUP_REMOVED lines=49> */
.L_x_18439:
[----:B------:R-:W-:Y:S05]  /*2c480*/  BSYNC.RECONVERGENT B1 ;  /* 0x0000000000017941 */ /* 0x000fea0003800200 */
.L_x_18438:
        /* <DEDUP_REMOVED lines=16> */
.L_x_18445:
        /* <DEDUP_REMOVED lines=13> */
.L_x_18447:
[----:B------:R-:W-:Y:S05]  /*2c660*/  BSYNC.RECONVERGENT B2 ;  /* 0x0000000000027941 */ /* 0x000fea0003800200 */
.L_x_18446:
        /* <DEDUP_REMOVED lines=49> */
.L_x_18444:
[----:B------:R-:W-:Y:S05]  /*2c980*/  BSYNC.RECONVERGENT B1 ;  /* 0x0000000000017941 */ /* 0x000fea0003800200 */
.L_x_18443:
        /* <DEDUP_REMOVED lines=16> */
.L_x_18427:
[----:B------:R-:W0:Y:S01]  /*2ca90*/  LDC.64 R102, c[0x0][0x3a8] ;  /* 0x0000ea00ff667b82 */ /* 0x000e220000000a00 */
[----:B------:R-:W-:Y:S02]  /*2caa0*/  SEL R104, RZ, 0x1000000, !P5 ;  /* 0x01000000ff687807 */ /* 0x000fe40006800000 */
[----:B------:R-:W-:Y:S02]  /*2cab0*/  SEL R105, RZ, 0x10000, !P4 ;  /* 0x00010000ff697807 */ /* 0x000fe40006000000 */
[----:B------:R-:W-:Y:S02]  /*2cac0*/  SEL R107, RZ, 0x100, !P3 ;  /* 0x00000100ff6b7807 */ /* 0x000fe40005800000 */
[----:B------:R-:W-:Y:S01]  /*2cad0*/  SEL R147, RZ, 0x1, !P2 ;  /* 0x00000001ff937807 */ /* 0x000fe20005000000 */
[----:B------:R-:W1:Y:S01]  /*2cae0*/  LDC.64 R100, c[0x0][0x3b0] ;  /* 0x0000ec00ff647b82 */ /* 0x000e620000000a00 */
[----:B------:R-:W-:Y:S02]  /*2caf0*/  IADD3 R104, PT, PT, R107, R104, R105 ;  /* 0x000000686b687210 */ /* 0x000fe40007ffe069 */
[----:B------:R-:W-:-:S03]  /*2cb00*/  MOV R116, R146 ;  /* 0x0000009200747202 */ /* 0x000fc60000000f00 */
[----:B------:R-:W-:Y:S02]  /*2cb10*/  IMAD.IADD R147, R104, 0x1, R147 ;  /* 0x0000000168937824 */ /* 0x000fe400078e0293 */
[----:B0-----:R-:W-:-:S05]  /*2cb20*/  IMAD.WIDE.U32 R102, R106, 0x10, R102 ;  /* 0x000000106a667825 */ /* 0x001fca00078e0066 */
[----:B------:R2:W-:Y:S01]  /*2cb30*/  STG.E.128 desc[UR6][R102.64], R20 ;  /* 0x0000001466007986 */ /* 0x0005e2000c101d06 */
[----:B-1----:R-:W-:-:S05]  /*2cb40*/  IMAD.WIDE.U32 R100, R106, 0x4, R100 ;  /* 0x000000046a647825 */ /* 0x002fca00078e0064 */
[----:B------:R2:W-:Y:S01]  /*2cb50*/  STG.E desc[UR6][R100.64], R147 ;  /* 0x0000009364007986 */ /* 0x0005e2000c101906 */
[----:B------:R-:W-:Y:S05]  /*2cb60*/  @!P0 BRA `(.L_x_18385) ;  /* 0x00000000002c8947 */ /* 0x000fea0003800000 */
[----:B--2---:R-:W0:Y:S01]  /*2cb70*/  LDC.64 R100, c[0x0][0x3b8] ;  /* 0x0000ee00ff647b82 */ /* 0x004e220000000a00 */
        /* <DEDUP_REMOVED lines=10> */
.L_x_18385:
[----:B------:R-:W-:Y:S05]  /*2cc20*/  BSYNC.RECONVERGENT B0 ;  /* 0x0000000000007941 */ /* 0x000fea0003800200 */
.L_x_18384:
        /* <DEDUP_REMOVED lines=9> */
[C---:B------:R-:W-:Y:S01]  /*2ccc0*/  ISETP.GT.U32.AND P5, PT, R108.reuse, 0x27f, PT ;  /* 0x0000027f6c00780c */ /* 0x040fe20003fa4070 */
[----:B------:R-:W-:Y:S01]  /*2ccd0*/  IMAD.MOV.U32 R107, RZ, RZ, RZ ;  /* 0x000000ffff6b7224 */ /* 0x000fe200078e00ff */
[C---:B------:R-:W-:Y:S01]  /*2cce0*/  ISETP.GT.U32.AND P4, PT, R108.reuse, 0x2ff, PT ;  /* 0x000002ff6c00780c */ /* 0x040fe20003f84070 */
[----:B------:R-:W-:Y:S01]  /*2ccf0*/  FADD.FTZ R100, R51, R100 ;  /* 0x0000006433647221 */ /* 0x000fe20000010000 */
[----:B------:R-:W-:-:S02]  /*2cd00*/  ISETP.GT.U32.AND P3, PT, R108, 0x37f, PT ;  /* 0x0000037f6c00780c */ /* 0x000fc40003f64070 */
[----:B------:R-:W-:Y:S02]  /*2cd10*/  P2R R102, PR, RZ, 0x1 ;  /* 0x00000001ff667803 */ /* 0x000fe40000000000 */
[----:B------:R-:W-:Y:S02]  /*2cd20*/  FSEL R101, R100, RZ, P0 ;  /* 0x000000ff64657208 */ /* 0x000fe40000000000 */
[----:B------:R-:W-:-:S03]  /*2cd30*/  ISETP.GT.U32.AND P0, PT, R108, 0x3ff, PT ;  /* 0x000003ff6c00780c */ /* 0x000fc60003f04070 */
[----:B------:R-:W-:-:S04]  /*2cd40*/  FADD.FTZ R100, R44, R101 ;  /* 0x000000652c647221 */ /* 0x000fc80000010000 */
[----:B------:R-:W-:-:S04]  /*2cd50*/  FADD.FTZ R103, R45, R100 ;  /* 0x000000642d677221 */ /* 0x000fc80000010000 */
[----:B------:R-:W-:-:S04]  /*2cd60*/  FADD.FTZ R100, R46, R103 ;  /* 0x000000672e647221 */ /* 0x000fc80000010000 */
[----:B------:R-:W-:Y:S01]  /*2cd70*/  @P1 FADD.FTZ R101, R47, R100 ;  /* 0x000000642f651221 */ /* 0x000fe20000010000 */
[----:B0-----:R-:W-:-:S03]  /*2cd80*/  LOP3.LUT R147, R146, 0x1f, RZ, 0xc0, !PT ;  /* 0x0000001f92937812 */ /* 0x001fc600078ec0ff */
        /* <DEDUP_REMOVED lines=128> */
[----:B------:R-:W-:-:S04]  /*2d590*/  FFMA.FTZ R102, R105, R105, R102 ;  /* 0x0000006969667223 */ /* 0x000fc80000010066 */
[----:B------:R-:W-:Y:S01]  /*2d5a0*/  @P1 FFMA.FTZ R101, R103, R103, R102 ;  /* 0x0000006767651223 */ /* 0x000fe20000010066 */
[----:B------:R-:W-:-:S04]  /*2d5b0*/  LOP3.LUT P1, RZ, R146, 0x1f, RZ, 0xc0, !PT ;  /* 0x0000001f92ff7812 */ /* 0x000fc8000782c0ff */
        /* <DEDUP_REMOVED lines=18> */
.L_x_18449:
[----:B------:R-:W-:Y:S05]  /*2d6e0*/  BSYNC.RECONVERGENT B0 ;  /* 0x0000000000007941 */ /* 0x000fea0003800200 */
.L_x_18448:
[----:B------:R-:W-:Y:S01]  /*2d6f0*/  BAR.SYNC.DEFER_BLOCKING 0x0 ;  /* 0x0000000000007b1d */ /* 0x000fe20000010000 */
[----:B------:R-:W-:Y:S02]  /*2d700*/  ISETP.GT.U32.AND P1, PT, R147, 0x3, PT ;  /* 0x000000039300780c */ /* 0x000fe40003f24070 */
[----:B0-----:R-:W-:-:S03]  /*2d710*/  CS2R R100, SRZ ;  /* 0x0000000000647805 */ /* 0x001fc6000001ff00 */
[----:B------:R-:W-:Y:S08]  /*2d720*/  BSSY.RECONVERGENT B0, `(.L_x_18450) ;  /* 0x000000a000007945 */ /* 0x000ff00003800200 */
        /* <DEDUP_REMOVED lines=9> */
.L_x_18451:
[----:B------:R-:W-:Y:S05]  /*2d7c0*/  BSYNC.RECONVERGENT B0 ;  /* 0x0000000000007941 */ /* 0x000fea0003800200 */
.L_x_18450:
[----:B------:R-:W1:Y:S01]  /*2d7d0*/  SHFL.DOWN PT, R104, R107, 0x2, 0x1f ;  /* 0x08401f006b687f89 */ /* 0x000e6200000e0000 */
[-C--:B------:R-:W-:Y:S01]  /*2d7e0*/  I2FP.F32.S32 R151, R107.reuse ;  /* 0x0000006b00977245 */ /* 0x080fe20000201400 */
[----:B------:R-:W-:Y:S01]  /*2d7f0*/  BSSY.RECONVERGENT B0, `(.L_x_18452) ;  /* 0x000005b000007945 */ /* 0x000fe20003800200 */
[----:B------:R-:W-:Y:S01]  /*2d800*/  ISETP.NE.AND P1, PT, RZ, UR31, PT ;  /* 0x0000001fff007c0c */ /* 0x000fe2000bf25270 */
[----:B0-----:R-:W0:Y:S01]  /*2d810*/  SHFL.DOWN PT, R103, R100, 0x2, 0x1f ;  /* 0x08401f0064677f89 */ /* 0x001e2200000e0000 */
[----:B-1----:R-:W-:Y:S02]  /*2d820*/  IADD3 R105, PT, PT, R104, R107, RZ ;  /* 0x0000006b68697210 */ /* 0x002fe40007ffe0ff */
[----:B------:R-:W-:Y:S02]  /*2d830*/  I2FP.F32.S32 R150, R104 ;  /* 0x0000006800967245 */ /* 0x000fe40000201400 */
[----:B------:R-:W-:Y:S01]  /*2d840*/  I2FP.F32.S32 R102, R105 ;  /* 0x0000006900667245 */ /* 0x000fe20000201400 */
[----:B------:R-:W1:Y:S02]  /*2d850*/  SHFL.DOWN PT, R106, R105, 0x1, 0x1f ;  /* 0x08201f00696a7f89 */ /* 0x000e6400000e0000 */
[----:B0-----:R-:W-:Y:S01]  /*2d860*/  FMUL.FTZ R104, R103, R150 ;  /* 0x0000009667687220 */ /* 0x001fe20000410000 */
[----:B------:R-:W0:Y:S03]  /*2d870*/  MUFU.RCP R147, R102 ;  /* 0x0000006600937308 */ /* 0x000e260000001000 */
[----:B------:R-:W-:Y:S01]  /*2d880*/  FFMA.FTZ R104, R151, R100, R104 ;  /* 0x0000006497687223 */ /* 0x000fe20000010068 */
[----:B------:R-:W-:-:S04]  /*2d890*/  FADD.FTZ R100, -R103, R100 ;  /* 0x0000006467647221 */ /* 0x000fc80000010100 */
[----:B------:R-:W-:-:S04]  /*2d8a0*/  FMUL.FTZ R100, R100, R100 ;  /* 0x0000006464647220 */ /* 0x000fc80000410000 */
[----:B------:R-:W-:Y:S01]  /*2d8b0*/  FMUL.FTZ R100, R100, R151 ;  /* 0x0000009764647220 */ /* 0x000fe20000410000 */
[----:B------:R-:W-:-:S03]  /*2d8c0*/  MOV R151, UR18 ;  /* 0x0000001200977c02 */ /* 0x000fc60008000f00 */
[----:B------:R-:W-:Y:S01]  /*2d8d0*/  FMUL.FTZ R100, R100, R150 ;  /* 0x0000009664647220 */ /* 0x000fe20000410000 */
[----:B0-----:R-:W-:Y:S01]  /*2d8e0*/  FMUL.FTZ R153, R147, R104 ;  /* 0x0000006893997220 */ /* 0x001fe20000410000 */
[----:B-1----:R-:W-:Y:S01]  /*2d8f0*/  IMAD.IADD R104, R105, 0x1, R106 ;  /* 0x0000000169687824 */ /* 0x002fe200078e026a */
[----:B------:R-:W-:-:S03]  /*2d900*/  I2FP.F32.S32 R163, R106 ;  /* 0x0000006a00a37245 */ /* 0x000fc60000201400 */
[----:B------:R-:W0:Y:S01]  /*2d910*/  SHFL.DOWN PT, R152, R153, 0x1, 0x1f ;  /* 0x08201f0099987f89 */ /* 0x000e2200000e0000 */
[----:B------:R-:W-:-:S03]  /*2d920*/  I2FP.F32.S32 R107, R104 ;  /* 0x00000068006b7245 */ /* 0x000fc60000201400 */
[----:B------:R-:W1:Y:S03]  /*2d930*/  SHFL.DOWN PT, R106, R101, 0x2, 0x1f ;  /* 0x08401f00656a7f89 */ /* 0x000e6600000e0000 */
[----:B------:R-:W2:Y:S01]  /*2d940*/  MUFU.RCP R107, R107 ;  /* 0x0000006b006b7308 */ /* 0x000ea20000001000 */
[----:B0-----:R-:W-:Y:S01]  /*2d950*/  FMUL.FTZ R183, R152, R163 ;  /* 0x000000a398b77220 */ /* 0x001fe20000410000 */
[----:B------:R-:W-:Y:S01]  /*2d960*/  FADD.FTZ R152, R153, -R152 ;  /* 0x8000009899987221 */ /* 0x000fe20000010000 */
[----:B-1----:R-:W-:Y:S02]  /*2d970*/  FADD.FTZ R106, R106, R101 ;  /* 0x000000656a6a7221 */ /* 0x002fe40000010000 */
[----:B------:R-:W-:Y:S01]  /*2d980*/  FFMA.FTZ R104, R102, R153, R183 ;  /* 0x0000009966687223 */ /* 0x000fe200000100b7 */
[----:B------:R-:W-:Y:S02]  /*2d990*/  IMAD.U32 R153, RZ, RZ, UR18 ;  /* 0x00000012ff997e24 */ /* 0x000fe4000f8e00ff */
[----:B------:R-:W-:Y:S01]  /*2d9a0*/  FFMA.FTZ R100, R147, R100, R106 ;  /* 0x0000006493647223 */ /* 0x000fe2000001006a */
[----:B--2---:R-:W-:Y:S01]  /*2d9b0*/  FMUL.FTZ R105, R107, R104 ;  /* 0x000000686b697220 */ /* 0x004fe20000410000 */
[----:B------:R-:W-:-:S03]  /*2d9c0*/  FMUL.FTZ R147, R152, R152 ;  /* 0x0000009898937220 */ /* 0x000fc60000410000 */
[----:B------:R-:W0:Y:S01]  /*2d9d0*/  SHFL.DOWN PT, R103, R100, 0x1, 0x1f ;  /* 0x08201f0064677f89 */ /* 0x000e2200000e0000 */
[----:B------:R-:W-:-:S03]  /*2d9e0*/  FMUL.FTZ R147, R102, R147 ;  /* 0x0000009366937220 */ /* 0x000fc60000410000 */
[----:B------:R-:W1:Y:S01]  /*2d9f0*/  SHFL.IDX PT, R105, R105, RZ, 0x1f ;  /* 0x00001fff69697589 */ /* 0x000e6200000e0000 */
[----:B------:R-:W-:Y:S01]  /*2da00*/  FMUL.FTZ R147, R147, R163 ;  /* 0x000000a393937220 */ /* 0x000fe20000410000 */
[----:B0-----:R-:W-:-:S04]  /*2da10*/  FADD.FTZ R102, R100, R103 ;  /* 0x0000006764667221 */ /* 0x001fc80000010000 */
[----:B------:R-:W-:Y:S01]  /*2da20*/  FFMA.FTZ R107, R107, R147, R102 ;  /* 0x000000936b6b7223 */ /* 0x000fe20000010066 */
[C---:B-1----:R-:W-:Y:S01]  /*2da30*/  FMUL.FTZ R104, R105.reuse, R105 ;  /* 0x0000006969687220 */ /* 0x042fe20000410000 */
[----:B------:R-:W0:Y:S01]  /*2da40*/  LDC R147, c[0x0][0x448] ;  /* 0x00011200ff937b82 */ /* 0x000e220000000800 */
[----:B------:R-:W-:Y:S02]  /*2da50*/  FSEL R148, R105, RZ, !P1 ;  /* 0x000000ff69947208 */ /* 0x000fe40004800000 */
        /* <DEDUP_REMOVED lines=13> */
[----:B------:R-:W0:Y:S01]  /*2db30*/  LDC.64 R152, c[0x0][0x428] ;  /* 0x00010a00ff987b82 */ /* 0x000e220000000a00 */
[--C-:B-1----:R-:W-:Y:S01]  /*2db40*/  FADD.FTZ R100, R48, -R148.reuse ;  /* 0x8000009430647221 */ /* 0x102fe20000010000 */
[----:B------:R-:W-:Y:S02]  /*2db50*/  HADD2.F32 R101, -RZ, R129.H1_H1 ;  /* 0x30000081ff657230 */ /* 0x000fe40000004100 */
[----:B------:R-:W-:Y:S01]  /*2db60*/  FADD.FTZ R106, R49, -R148 ;  /* 0x80000094316a7221 */ /* 0x000fe20000010000 */
[----:B------:R-:W-:Y:S02]  /*2db70*/  HADD2.F32 R103, -RZ, R82.H0_H0 ;  /* 0x20000052ff677230 */ /* 0x000fe40000004100 */
[C---:B------:R-:W-:Y:S01]  /*2db80*/  FMUL.FTZ R104, R147.reuse, R100 ;  /* 0x0000006493687220 */ /* 0x040fe20000410000 */
[----:B------:R-:W-:Y:S02]  /*2db90*/  HADD2.F32 R105, -RZ, R127.H1_H1 ;  /* 0x3000007fff697230 */ /* 0x000fe40000004100 */
[----:B------:R-:W-:Y:S01]  /*2dba0*/  FMUL.FTZ R106, R147, R106 ;  /* 0x0000006a936a7220 */ /* 0x000fe20000410000 */
[----:B------:R-:W1:Y:S01]  /*2dbb0*/  LDC.64 R150, c[0x0][0x430] ;  /* 0x00010c00ff967b82 */ /* 0x000e620000000a00 */
[----:B------:R-:W-:-:S02]  /*2dbc0*/  HADD2.F32 R102, -RZ, R54.H0_H0 ;  /* 0x20000036ff667230 */ /* 0x000fc40000004100 */
[C---:B------:R-:W-:Y:S01]  /*2dbd0*/  FFMA.FTZ R100, R104.reuse, R101, R103 ;  /* 0x0000006568647223 */ /* 0x040fe20000010067 */
[----:B------:R-:W-:Y:S02]  /*2dbe0*/  HADD2.F32 R107, -RZ, R128.H1_H1 ;  /* 0x30000080ff6b7230 */ /* 0x000fe40000004100 */
[----:B------:R-:W-:Y:S01]  /*2dbf0*/  FADD.FTZ R188, R51, -R148 ;  /* 0x8000009433bc7221 */ /* 0x000fe20000010000 */
[--C-:B------:R-:W-:Y:S02]  /*2dc00*/  HADD2.F32 R163, -RZ, R165.reuse.H0_H0 ;  /* 0x200000a5ffa37230 */ /* 0x100fe40000004100 */
[----:B------:R-:W-:Y:S01]  /*2dc10*/  FFMA.FTZ R104, R104, R105, R102 ;  /* 0x0000006968687223 */ /* 0x000fe20000010066 */
[----:B------:R-:W-:Y:S01]  /*2dc20*/  FADD.FTZ R102, R50, -R148 ;  /* 0x8000009432667221 */ /* 0x000fe20000010000 */
[----:B------:R-:W-:Y:S02]  /*2dc30*/  HADD2.F32 R105, -RZ, R126.H1_H1 ;  /* 0x3000007eff697230 */ /* 0x000fe40000004100 */
[----:B------:R-:W-:Y:S01]  /*2dc40*/  FMUL.FTZ R188, R147, R188 ;  /* 0x000000bc93bc7220 */ /* 0x000fe20000410000 */
[----:B------:R-:W-:Y:S01]  /*2dc50*/  FFMA.FTZ R101, R106, R107, R163 ;  /* 0x0000006b6a657223 */ /* 0x000fe200000100a3 */
[----:B------:R-:W-:-:S02]  /*2dc60*/  HADD2.F32 R103, -RZ, R165.H1_H1 ;  /* 0x300000a5ff677230 */ /* 0x000fc40000004100 */
[----:B------:R-:W-:Y:S01]  /*2dc70*/  FMUL.FTZ R107, R147, R102 ;  /* 0x00000066936b7220 */ /* 0x000fe20000410000 */
        /* <DEDUP_REMOVED lines=18> */
.L_x_18453:
[----:B------:R-:W-:Y:S05]  /*2dda0*/  BSYNC.RECONVERGENT B0 ;  /* 0x0000000000007941 */ /* 0x000fea0003800200 */
.L_x_18452:
[----:B------:R-:W-:Y:S01]  /*2ddb0*/  LOP3.LUT P0, RZ, R0, 0x1000, RZ, 0xc0, !PT ;  /* 0x0000100000ff7812 */ /* 0x000fe2000780c0ff */
[----:B------:R-:W-:-:S12]  /*2ddc0*/  BSSY.RECONVERGENT B0, `(.L_x_18454) ;  /* 0x0000029000007945 */ /* 0x000fd80003800200 */
[----:B------:R-:W-:Y:S05]  /*2ddd0*/  @!P0 BRA `(.L_x_18455) ;  /* 0x00000000009c8947 */ /* 0x000fea0003800000 */
[----:B0-----:R-:W0:Y:S01]  /*2dde0*/  LDC.64 R152, c[0x0][0x428] ;  /* 0x00010a00ff987b82 */ /* 0x001e220000000a00 */
        /* <DEDUP_REMOVED lines=35> */
[----:B------:R2:W-:Y:S03]  /*2e020*/  STG.E.128 desc[UR6][R152.64], R100 ;  /* 0x0000006498007986 */ /* 0x0005e6000c101d06 */
[----:B------:R-:W-:Y:S01]  /*2e030*/  VIADD R133, R133, 0x80 ;  /* 0x0000008085857836 */ /* 0x000fe20000000000 */
[----:B------:R2:W-:Y:S06]  /*2e040*/  STG.E.128 desc[UR6][R150.64], R104 ;  /* 0x0000006896007986 */ /* 0x0005ec000c101d06 */
.L_x_18455:
[----:B------:R-:W-:Y:S05]  /*2e050*/  BSYNC.RECONVERGENT B0 ;  /* 0x0000000000007941 */ /* 0x000fea0003800200 */
.L_x_18454:
[----:B------:R-:W-:Y:S01]  /*2e060*/  LOP3.LUT P0, RZ, R0, 0x800, RZ, 0xc0, !PT ;  /* 0x0000080000ff7812 */ /* 0x000fe2000780c0ff */
[----:B------:R-:W-:-:S12]  /*2e070*/  BSSY.RECONVERGENT B0, `(.L_x_18456) ;  /* 0x0000029000007945 */ /* 0x000fd80003800200 */
[----:B------:R-:W-:Y:S05]  /*2e080*/  @!P0 BRA `(.L_x_18457) ;  /* 0x00000000009c8947 */ /* 0x000fea0003800000 */
[----:B0-2---:R-:W0:Y:S01]  /*2e090*/  LDC.64 R152, c[0x0][0x428] ;  /* 0x00010a00ff987b82 */ /* 0x005e220000000a00 */
[--C-:B-1----:R-:W-:Y:S01]  /*2e0a0*/  FADD.FTZ R100, R40, -R148.reuse ;  /* 0x8000009428647221 */ /* 0x102fe20000010000 */
[----:B------:R-:W-:Y:S02]  /*2e0b0*/  HADD2.F32 R101, -RZ, R121.H1_H1 ;  /* 0x30000079ff657230 */ /* 0x000fe40000004100 */
[----:B------:R-:W-:Y:S01]  /*2e0c0*/  FADD.FTZ R106, R41, -R148 ;  /* 0x80000094296a7221 */ /* 0x000fe20000010000 */
[----:B------:R-:W-:Y:S02]  /*2e0d0*/  HADD2.F32 R103, -RZ, R94.H0_H0 ;  /* 0x2000005eff677230 */ /* 0x000fe40000004100 */
[C---:B------:R-:W-:Y:S01]  /*2e0e0*/  FMUL.FTZ R104, R147.reuse, R100 ;  /* 0x0000006493687220 */ /* 0x040fe20000410000 */
[----:B------:R-:W-:Y:S02]  /*2e0f0*/  HADD2.F32 R105, -RZ, R130.H0_H0 ;  /* 0x20000082ff697230 */ /* 0x000fe40000004100 */
[----:B------:R-:W-:Y:S01]  /*2e100*/  FMUL.FTZ R106, R147, R106 ;  /* 0x0000006a936a7220 */ /* 0x000fe20000410000 */
[----:B------:R-:W1:Y:S01]  /*2e110*/  LDC.64 R150, c[0x0][0x430] ;  /* 0x00010c00ff967b82 */ /* 0x000e620000000a00 */
[----:B------:R-:W-:-:S02]  /*2e120*/  HADD2.F32 R102, -RZ, R58.H0_H0 ;  /* 0x2000003aff667230 */ /* 0x000fc40000004100 */
[C---:B------:R-:W-:Y:S01]  /*2e130*/  FFMA.FTZ R100, R104.reuse, R101, R103 ;  /* 0x0000006568647223 */ /* 0x040fe20000010067 */
[----:B------:R-:W-:Y:S02]  /*2e140*/  HADD2.F32 R107, -RZ, R119.H1_H1 ;  /* 0x30000077ff6b7230 */ /* 0x000fe40000004100 */
[----:B------:R-:W-:Y:S01]  /*2e150*/  FADD.FTZ R188, R43, -R148 ;  /* 0x800000942bbc7221 */ /* 0x000fe20000010000 */
[----:B------:R-:W-:Y:S02]  /*2e160*/  HADD2.F32 R163, -RZ, R169.H0_H0 ;  /* 0x200000a9ffa37230 */ /* 0x000fe40000004100 */
[----:B------:R-:W-:Y:S01]  /*2e170*/  FFMA.FTZ R104, R104, R105, R102 ;  /* 0x0000006968687223 */ /* 0x000fe20000010066 */
[----:B------:R-:W-:Y:S01]  /*2e180*/  FADD.FTZ R102, R42, -R148 ;  /* 0x800000942a667221 */ /* 0x000fe20000010000 */
[----:B------:R-:W-:Y:S02]  /*2e190*/  HADD2.F32 R105, -RZ, R131.H0_H0 ;  /* 0x20000083ff697230 */ /* 0x000fe40000004100 */
[----:B------:R-:W-:Y:S01]  /*2e1a0*/  FMUL.FTZ R188, R147, R188 ;  /* 0x000000bc93bc7220 */ /* 0x000fe20000410000 */
[----:B------:R-:W-:Y:S01]  /*2e1b0*/  FFMA.FTZ R101, R106, R107, R163 ;  /* 0x0000006b6a657223 */ /* 0x000fe200000100a3 */
[----:B------:R-:W-:-:S02]  /*2e1c0*/  HADD2.F32 R103, -RZ, R169.H1_H1 ;  /* 0x300000a9ff677230 */ /* 0x000fc40000004100 */
[----:B------:R-:W-:Y:S01]  /*2e1d0*/  FMUL.FTZ R107, R147, R102 ;  /* 0x00000066936b7220 */ /* 0x000fe20000410000 */
[----:B------:R-:W-:Y:S02]  /*2e1e0*/  HADD2.F32 R182, -RZ, R120.H1_H1 ;  /* 0x30000078ffb67230 */ /* 0x000fe40000004100 */
[----:B------:R-:W-:Y:S02]  /*2e1f0*/  HADD2.F32 R184, -RZ, R95.H0_H0 ;  /* 0x2000005fffb87230 */ /* 0x000fe40000004100 */
[----:B------:R-:W-:Y:S01]  /*2e200*/  FFMA.FTZ R105, R106, R105, R103 ;  /* 0x000000696a697223 */ /* 0x000fe20000010067 */
[----:B------:R-:W-:Y:S02]  /*2e210*/  HADD2.F32 R186, -RZ, R130.H1_H1 ;  /* 0x30000082ffba7230 */ /* 0x000fe40000004100 */
[----:B------:R-:W-:Y:S02]  /*2e220*/  HADD2.F32 R163, -RZ, R59.H0_H0 ;  /* 0x2000003bffa37230 */ /* 0x000fe40000004100 */
[----:B------:R-:W-:Y:S01]  /*2e230*/  FFMA.FTZ R102, R107, R182, R184 ;  /* 0x000000b66b667223 */ /* 0x000fe200000100b8 */
[----:B------:R-:W-:-:S02]  /*2e240*/  HADD2.F32 R183, -RZ, R117.H1_H1 ;  /* 0x30000075ffb77230 */ /* 0x000fc40000004100 */
[--C-:B------:R-:W-:Y:S02]  /*2e250*/  HADD2.F32 R185, -RZ, R170.reuse.H0_H0 ;  /* 0x200000aaffb97230 */ /* 0x100fe40000004100 */
        /* <DEDUP_REMOVED lines=10> */
.L_x_18457:
[----:B------:R-:W-:Y:S05]  /*2e300*/  BSYNC.RECONVERGENT B0 ;  /* 0x0000000000007941 */ /* 0x000fea0003800200 */
.L_x_18456:
[----:B------:R-:W-:Y:S01]  /*2e310*/  LOP3.LUT P0, RZ, R0, 0x400, RZ, 0xc0, !PT ;  /* 0x0000040000ff7812 */ /* 0x000fe2000780c0ff */
[----:B------:R-:W-:-:S12]  /*2e320*/  BSSY.RECONVERGENT B0, `(.L_x_18458) ;  /* 0x0000031000007945 */ /* 0x000fd80003800200 */
[----:B------:R-:W-:Y:S05]  /*2e330*/  @!P0 BRA `(.L_x_18459) ;  /* 0x0000000000bc8947 */ /* 0x000fea0003800000 */
[----:B0-23--:R-:W-:Y:S01]  /*2e340*/  SHF.R.U64 R150, R92, 0x10, R93 ;  /* 0x000000105c967819 */ /* 0x00dfe2000000125d */
[--C-:B-1----:R-:W-:Y:S01]  /*2e350*/  FADD.FTZ R100, R36, -R148.reuse ;  /* 0x8000009424647221 */ /* 0x102fe20000010000 */
[----:B------:R-:W-:Y:S01]  /*2e360*/  SHF.R.U64 R152, R84, 0x10, R85 ;  /* 0x0000001054987819 */ /* 0x000fe20000001255 */
[----:B------:R-:W-:Y:S01]  /*2e370*/  FADD.FTZ R106, R37, -R148 ;  /* 0x80000094256a7221 */ /* 0x000fe20000010000 */
[----:B------:R-:W-:Y:S02]  /*2e380*/  HADD2.F32 R101, -RZ, R160.H0_H0 ;  /* 0x200000a0ff657230 */ /* 0x000fe40000004100 */
[C---:B------:R-:W-:Y:S01]  /*2e390*/  FMUL.FTZ R104, R147.reuse, R100 ;  /* 0x0000006493687220 */ /* 0x040fe20000410000 */
[----:B------:R-:W-:Y:S02]  /*2e3a0*/  HADD2.F32 R103, -RZ, R84.H0_H0 ;  /* 0x20000054ff677230 */ /* 0x000fe40000004100 */
[----:B------:R-:W-:Y:S01]  /*2e3b0*/  FMUL.FTZ R105, R147, R106 ;  /* 0x0000006a93697220 */ /* 0x000fe20000410000 */
[----:B------:R-:W-:Y:S01]  /*2e3c0*/  HADD2.F32 R150, -RZ, R150.H0_H0 ;  /* 0x20000096ff967230 */ /* 0x000fe20000004100 */
[----:B------:R-:W-:Y:S01]  /*2e3d0*/  SHF.R.U64 R106, R60, 0x10, R61 ;  /* 0x000000103c6a7819 */ /* 0x000fe2000000123d */
[----:B------:R-:W-:-:S02]  /*2e3e0*/  HADD2.F32 R152, -RZ, R152.H0_H0 ;  /* 0x20000098ff987230 */ /* 0x000fc40000004100 */
[----:B------:R-:W-:Y:S01]  /*2e3f0*/  FFMA.FTZ R100, R104, R101, R103 ;  /* 0x0000006568647223 */ /* 0x000fe20000010067 */
[----:B------:R-:W-:Y:S01]  /*2e400*/  HADD2.F32 R107, -RZ, R161.H0_H0 ;  /* 0x200000a1ff6b7230 */ /* 0x000fe20000004100 */
[----:B------:R-:W-:Y:S01]  /*2e410*/  SHF.R.U32.HI R183, RZ, 0x10, R93 ;  /* 0x00000010ffb77819 */ /* 0x000fe2000001165d */
[----:B------:R-:W-:Y:S02]  /*2e420*/  HADD2.F32 R102, -RZ, R60.H0_H0 ;  /* 0x2000003cff667230 */ /* 0x000fe40000004100 */
[----:B------:R-:W-:Y:S01]  /*2e430*/  FFMA.FTZ R101, R105, R150, R152 ;  /* 0x0000009669657223 */ /* 0x000fe20000010098 */
[----:B------:R-:W-:Y:S01]  /*2e440*/  SHF.R.U32.HI R185, RZ, 0x10, R85 ;  /* 0x00000010ffb97819 */ /* 0x000fe20000011655 */
[----:B------:R-:W0:Y:S01]  /*2e450*/  LDC.64 R152, c[0x0][0x428] ;  /* 0x00010a00ff987b82 */ /* 0x000e220000000a00 */
[----:B------:R-:W-:Y:S01]  /*2e460*/  FADD.FTZ R182, R38, -R148 ;  /* 0x8000009426b67221 */ /* 0x000fe20000010000 */
[----:B------:R-:W-:Y:S01]  /*2e470*/  FFMA.FTZ R104, R104, R107, R102 ;  /* 0x0000006b68687223 */ /* 0x000fe20000010066 */
[--C-:B------:R-:W-:Y:S01]  /*2e480*/  SHF.R.U64 R102, R90, 0x10, R91.reuse ;  /* 0x000000105a667819 */ /* 0x100fe2000000125b */
[----:B------:R-:W-:Y:S01]  /*2e490*/  FADD.FTZ R186, R39, -R148 ;  /* 0x8000009427ba7221 */ /* 0x000fe20000010000 */
[----:B------:R-:W-:Y:S01]  /*2e4a0*/  SHF.R.U32.HI R187, RZ, 0x10, R91 ;  /* 0x00000010ffbb7819 */ /* 0x000fe2000001165b */
[----:B------:R-:W-:Y:S01]  /*2e4b0*/  HADD2.F32 R106, -RZ, R106.H0_H0 ;  /* 0x2000006aff6a7230 */ /* 0x000fe20000004100 */
[----:B------:R-:W-:Y:S01]  /*2e4c0*/  SHF.R.U32.HI R188, RZ, 0x10, R61 ;  /* 0x00000010ffbc7819 */ /* 0x000fe2000001163d */
[----:B------:R-:W1:Y:S01]  /*2e4d0*/  LDC.64 R150, c[0x0][0x430] ;  /* 0x00010c00ff967b82 */ /* 0x000e620000000a00 */
[----:B------:R-:W-:-:S02]  /*2e4e0*/  HADD2.F32 R102, -RZ, R102.H0_H0 ;  /* 0x20000066ff667230 */ /* 0x000fc40000004100 */
[C---:B------:R-:W-:Y:S01]  /*2e4f0*/  FMUL.FTZ R182, R147.reuse, R182 ;  /* 0x000000b693b67220 */ /* 0x040fe20000410000 */
[----:B------:R-:W-:Y:S02]  /*2e500*/  HADD2.F32 R103, -RZ, R160.H1_H1 ;  /* 0x300000a0ff677230 */ /* 0x000fe40000004100 */
[----:B------:R-:W-:Y:S01]  /*2e510*/  FMUL.FTZ R186, R147, R186 ;  /* 0x000000ba93ba7220 */ /* 0x000fe20000410000 */
[----:B------:R-:W-:Y:S02]  /*2e520*/  HADD2.F32 R107, -RZ, R85.H0_H0 ;  /* 0x20000055ff6b7230 */ /* 0x000fe40000004100 */
[----:B------:R-:W-:Y:S01]  /*2e530*/  FFMA.FTZ R105, R105, R102, R106 ;  /* 0x0000006669697223 */ /* 0x000fe2000001006a */
[----:B------:R-:W-:Y:S02]  /*2e540*/  HADD2.F32 R183, -RZ, R183.H0_H0 ;  /* 0x200000b7ffb77230 */ /* 0x000fe40000004100 */
[----:B------:R-:W-:Y:S02]  /*2e550*/  HADD2.F32 R185, -RZ, R185.H0_H0 ;  /* 0x200000b9ffb97230 */ /* 0x000fe40000004100 */
[----:B------:R-:W-:Y:S01]  /*2e560*/  FFMA.FTZ R102, R182, R103, R107 ;  /* 0x00000067b6667223 */ /* 0x000fe2000001006b */
[----:B------:R-:W-:-:S02]  /*2e570*/  HADD2.F32 R163, -RZ, R161.H1_H1 ;  /* 0x300000a1ffa37230 */ /* 0x000fc40000004100 */
[----:B------:R-:W-:Y:S02]  /*2e580*/  HADD2.F32 R184, -RZ, R61.H0_H0 ;  /* 0x2000003dffb87230 */ /* 0x000fe40000004100 */
[----:B------:R-:W-:Y:S01]  /*2e590*/  FFMA.FTZ R103, R186, R183, R185 ;  /* 0x000000b7ba677223 */ /* 0x000fe200000100b9 */
[----:B------:R-:W-:Y:S02]  /*2e5a0*/  HADD2.F32 R187, -RZ, R187.H0_H0 ;  /* 0x200000bbffbb7230 */ /* 0x000fe40000004100 */
[----:B------:R-:W-:Y:S02]  /*2e5b0*/  HADD2.F32 R188, -RZ, R188.H0_H0 ;  /* 0x200000bcffbc7230 */ /* 0x000fe40000004100 */
[----:B------:R-:W-:Y:S01]  /*2e5c0*/  FFMA.FTZ R106, R182, R163, R184 ;  /* 0x000000a3b66a7223 */ /* 0x000fe200000100b8 */
[----:B0-----:R-:W-:-:S04]  /*2e5d0*/  IMAD.WIDE.U32 R152, R133, 0x10, R152 ;  /* 0x0000001085987825 */ /* 0x001fc800078e0098 */
[----:B------:R-:W-:Y:S01]  /*2e5e0*/  FFMA.FTZ R107, R186, R187, R188 ;  /* 0x000000bbba6b7223 */ /* 0x000fe200000100bc */
[C---:B-1----:R-:W-:Y:S01]  /*2e5f0*/  IMAD.WIDE.U32 R150, R133.reuse, 0x10, R150 ;  /* 0x0000001085967825 */ /* 0x042fe200078e0096 */
[----:B------:R4:W-:Y:S03]  /*2e600*/  STG.E.128 desc[UR6][R152.64], R100 ;  /* 0x0000006498007986 */ /* 0x0009e6000c101d06 */
[----:B------:R-:W-:Y:S01]  /*2e610*/  VIADD R133, R133, 0x80 ;  /* 0x0000008085857836 */ /* 0x000fe20000000000 */
[----:B------:R4:W-:Y:S06]  /*2e620*/  STG.E.128 desc[UR6][R150.64], R104 ;  /* 0x0000006896007986 */ /* 0x0009ec000c101d06 */
.L_x_18459:
[----:B------:R-:W-:Y:S05]  /*2e630*/  BSYNC.RECONVERGENT B0 ;  /* 0x0000000000007941 */ /* 0x000fea0003800200 */
.L_x_18458:
[----:B------:R-:W-:Y:S01]  /*2e640*/  LOP3.LUT P0, RZ, R0, 0x200, RZ, 0xc0, !PT ;  /* 0x0000020000ff7812 */ /* 0x000fe2000780c0ff */
[----:B------:R-:W-:-:S12]  /*2e650*/  BSSY.RECONVERGENT B0, `(.L_x_18460) ;  /* 0x0000030000007945 */ /* 0x000fd80003800200 */
[----:B------:R-:W-:Y:S05]  /*2e660*/  @!P0 BRA `(.L_x_18461) ;  /* 0x0000000000b88947 */ /* 0x000fea0003800000 */
[----:B0-234-:R-:W-:Y:S01]  /*2e670*/  SHF.R.U64 R150, R88, 0x10, R89 ;  /* 0x0000001058967819 */ /* 0x01dfe20000001259 */
        /* <DEDUP_REMOVED lines=22> */
[----:B------:R-:W-:-:S02]  /*2e7e0*/  HADD2.F32 R106, -RZ, R106.H0_H0 ;  /* 0x2000006aff6a7230 */ /* 0x000fc40000004100 */
[C---:B------:R-:W-:Y:S01]  /*2e7f0*/  FMUL.FTZ R182, R147.reuse, R182 ;  /* 0x000000b693b67220 */ /* 0x040fe20000410000 */
[----:B------:R-:W1:Y:S01]  /*2e800*/  LDC.64 R150, c[0x0][0x430] ;  /* 0x00010c00ff967b82 */ /* 0x000e620000000a00 */
[----:B------:R-:W-:Y:S02]  /*2e810*/  HADD2.F32 R102, -RZ, R102.H0_H0 ;  /* 0x20000066ff667230 */ /* 0x000fe40000004100 */
[----:B------:R-:W-:Y:S01]  /*2e820*/  FMUL.FTZ R186, R147, R186 ;  /* 0x000000ba93ba7220 */ /* 0x000fe20000410000 */
[----:B------:R-:W-:Y:S02]  /*2e830*/  HADD2.F32 R103, -RZ, R162.H1_H1 ;  /* 0x300000a2ff677230 */ /* 0x000fe40000004100 */
[----:B------:R-:W-:Y:S02]  /*2e840*/  HADD2.F32 R163, -RZ, R81.H0_H0 ;  /* 0x20000051ffa37230 */ /* 0x000fe40000004100 */
[----:B------:R-:W-:Y:S01]  /*2e850*/  FFMA.FTZ R105, R105, R102, R106 ;  /* 0x0000006669697223 */ /* 0x000fe2000001006a */
[----:B------:R-:W-:-:S02]  /*2e860*/  HADD2.F32 R185, -RZ, R185.H0_H0 ;  /* 0x200000b9ffb97230 */ /* 0x000fc40000004100 */
[----:B------:R-:W-:Y:S02]  /*2e870*/  HADD2.F32 R187, -RZ, R187.H0_H0 ;  /* 0x200000bbffbb7230 */ /* 0x000fe40000004100 */
[----:B------:R-:W-:Y:S01]  /*2e880*/  FFMA.FTZ R102, R182, R103, R163 ;  /* 0x00000067b6667223 */ /* 0x000fe200000100a3 */
[----:B------:R-:W-:Y:S02]  /*2e890*/  HADD2.F32 R183, -RZ, R164.H1_H1 ;  /* 0x300000a4ffb77230 */ /* 0x000fe40000004100 */
[----:B------:R-:W-:Y:S02]  /*2e8a0*/  HADD2.F32 R184, -RZ, R63.H0_H0 ;  /* 0x2000003fffb87230 */ /* 0x000fe40000004100 */
[----:B------:R-:W-:Y:S01]  /*2e8b0*/  FFMA.FTZ R103, R186, R185, R187 ;  /* 0x000000b9ba677223 */ /* 0x000fe200000100bb */
[----:B------:R-:W-:Y:S02]  /*2e8c0*/  HADD2.F32 R107, -RZ, R171.H0_H0 ;  /* 0x200000abff6b7230 */ /* 0x000fe40000004100 */
[----:B------:R-:W-:-:S02]  /*2e8d0*/  HADD2.F32 R188, -RZ, R188.H0_H0 ;  /* 0x200000bcffbc7230 */ /* 0x000fc40000004100 */
[----:B------:R-:W-:Y:S01]  /*2e8e0*/  FFMA.FTZ R106, R182, R183, R184 ;  /* 0x000000b7b66a7223 */ /* 0x000fe200000100b8 */
[----:B0-----:R-:W-:-:S04]  /*2e8f0*/  IMAD.WIDE.U32 R152, R133, 0x10, R152 ;  /* 0x0000001085987825 */ /* 0x001fc800078e0098 */
[----:B------:R-:W-:Y:S01]  /*2e900*/  FFMA.FTZ R107, R186, R188, R107 ;  /* 0x000000bcba6b7223 */ /* 0x000fe2000001006b */
[C---:B-1----:R-:W-:Y:S01]  /*2e910*/  IMAD.WIDE.U32 R150, R133.reuse, 0x10, R150 ;  /* 0x0000001085967825 */ /* 0x042fe200078e0096 */
[----:B------:R0:W-:Y:S01]  /*2e920*/  STG.E.128 desc[UR6][R152.64], R100 ;  /* 0x0000006498007986 */ /* 0x0001e2000c101d06 */
[----:B------:R-:W-:-:S03]  /*2e930*/  IADD3 R133, PT, PT, R133, 0x80, RZ ;  /* 0x0000008085857810 */ /* 0x000fc60007ffe0ff */
[----:B------:R0:W-:Y:S04]  /*2e940*/  STG.E.128 desc[UR6][R150.64], R104 ;  /* 0x0000006896007986 */ /* 0x0001e8000c101d06 */
.L_x_18461:
[----:B------:R-:W-:Y:S05]  /*2e950*/  BSYNC.RECONVERGENT B0 ;  /* 0x0000000000007941 */ /* 0x000fea0003800200 */
.L_x_18460:
[----:B------:R-:W-:Y:S01]  /*2e960*/  LOP3.LUT P0, RZ, R0, 0x80, RZ, 0xc0, !PT ;  /* 0x0000008000ff7812 */ /* 0x000fe2000780c0ff */
[----:B------:R-:W-:-:S12]  /*2e970*/  BSSY.RECONVERGENT B0, `(.L_x_18462) ;  /* 0x0000029000007945 */ /* 0x000fd80003800200 */
[----:B------:R-:W-:Y:S05]  /*2e980*/  @!P0 BRA `(.L_x_18463) ;  /* 0x00000000009c8947 */ /* 0x000fea0003800000 */
[----:B0-234-:R-:W0:Y:S01]  /*2e990*/  LDC.64 R152, c[0x0][0x428] ;  /* 0x00010a00ff987b82 */ /* 0x01de220000000a00 */
[--C-:B-1----:R-:W-:Y:S01]  /*2e9a0*/  FADD.FTZ R100, R28, -R148.reuse ;  /* 0x800000941c647221 */ /* 0x102fe20000010000 */
[----:B------:R-:W-:Y:S02]  /*2e9b0*/  HADD2.F32 R101, -RZ, R132.H0_H0 ;  /* 0x20000084ff657230 */ /* 0x000fe40000004100 */
        /* <DEDUP_REMOVED lines=8> */
[----:B------:R-:W-:Y:S02]  /*2ea40*/  HADD2.F32 R107, -RZ, R134.H0_H0 ;  /* 0x20000086ff6b7230 */ /* 0x000fe40000004100 */
[----:B------:R-:W-:Y:S01]  /*2ea50*/  FADD.FTZ R188, R31, -R148 ;  /* 0x800000941fbc7221 */ /* 0x000fe20000010000 */
[----:B------:R-:W-:Y:S02]  /*2ea60*/  HADD2.F32 R163, -RZ, R171.H1_H1 ;  /* 0x300000abffa37230 */ /* 0x000fe40000004100 */
[----:B------:R-:W-:Y:S01]  /*2ea70*/  FFMA.FTZ R104, R104, R105, R102 ;  /* 0x0000006968687223 */ /* 0x000fe20000010066 */
[----:B------:R-:W-:Y:S01]  /*2ea80*/  FADD.FTZ R102, R30, -R148 ;  /* 0x800000941e667221 */ /* 0x000fe20000010000 */
[----:B------:R-:W-:Y:S02]  /*2ea90*/  HADD2.F32 R105, -RZ, R136.H0_H0 ;  /* 0x20000088ff697230 */ /* 0x000fe40000004100 */
[----:B------:R-:W-:Y:S01]  /*2eaa0*/  FMUL.FTZ R188, R147, R188 ;  /* 0x000000bc93bc7220 */ /* 0x000fe20000410000 */
[----:B------:R-:W-:Y:S01]  /*2eab0*/  FFMA.FTZ R101, R106, R107, R163 ;  /* 0x0000006b6a657223 */ /* 0x000fe200000100a3 */
[----:B------:R-:W-:-:S02]  /*2eac0*/  HADD2.F32 R103, -RZ, R172.H0_H0 ;  /* 0x200000acff677230 */ /* 0x000fc40000004100 */
        /* <DEDUP_REMOVED lines=19> */
.L_x_18463:
[----:B------:R-:W-:Y:S05]  /*2ec00*/  BSYNC.RECONVERGENT B0 ;  /* 0x0000000000007941 */ /* 0x000fea0003800200 */
.L_x_18462:
        /* <DEDUP_REMOVED lines=39> */
[----:B------:R0:W-:Y:S01]  /*2ee80*/  STG.E.128 desc[UR6][R152.64], R100 ;  /* 0x0000006498007986 */ /* 0x0001e2000c101d06 */
[----:B------:R-:W-:-:S03]  /*2ee90*/  IADD3 R133, PT, PT, R133, 0x80, RZ ;  /* 0x0000008085857810 */ /* 0x000fc60007ffe0ff */
[----:B------:R0:W-:Y:S04]  /*2eea0*/  STG.E.128 desc[UR6][R150.64], R104 ;  /* 0x0000006896007986 */ /* 0x0001e8000c101d06 */
.L_x_18465:
[----:B------:R-:W-:Y:S05]  /*2eeb0*/  BSYNC.RECONVERGENT B0 ;  /* 0x0000000000007941 */ /* 0x000fea0003800200 */
.L_x_18464:
        /* <DEDUP_REMOVED lines=42> */
.L_x_18467:
[----:B------:R-:W-:Y:S05]  /*2f160*/  BSYNC.RECONVERGENT B0 ;  /* 0x0000000000007941 */ /* 0x000fea0003800200 */
.L_x_18466:
        /* <DEDUP_REMOVED lines=42> */
.L_x_18469:
[----:B------:R-:W-:Y:S05]  /*2f410*/  BSYNC.RECONVERGENT B0 ;  /* 0x0000000000007941 */ /* 0x000fea0003800200 */
.L_x_18468:
[----:B------:R-:W-:Y:S01]  /*2f420*/  LOP3.LUT P0, RZ, R0, 0x8, RZ, 0xc0, !PT ;  /* 0x0000000800ff7812 */ /* 0x000fe2000780c0ff */
[----:B------:R-:W-:-:S12]  /*2f430*/  BSSY.RECONVERGENT B0, `(.L_x_18470) ;  /* 0x0000028000007945 */ /* 0x000fd80003800200 */
[----:B------:R-:W-:Y:S05]  /*2f440*/  @!P0 BRA `(.L_x_18471) ;  /* 0x0000000000988947 */ /* 0x000fea0003800000 */
[----:B0-234-:R-:W0:Y:S01]  /*2f450*/  LDC.64 R150, c[0x0][0x428] ;  /* 0x00010a00ff967b82 */ /* 0x01de220000000a00 */
[--C-:B-1----:R-:W-:Y:S01]  /*2f460*/  FADD.FTZ R100, R20, -R148.reuse ;  /* 0x8000009414647221 */ /* 0x102fe20000010000 */
[--C-:B------:R-:W-:Y:S01]  /*2f470*/  FADD.FTZ R102, R21, -R148.reuse ;  /* 0x8000009415667221 */ /* 0x100fe20000010000 */
[--C-:B------:R-:W-:Y:S01]  /*2f480*/  FADD.FTZ R106, R22, -R148.reuse ;  /* 0x80000094166a7221 */ /* 0x100fe20000010000 */
[----:B------:R-:W-:Y:S01]  /*2f490*/  FADD.FTZ R148, R23, -R148 ;  /* 0x8000009417947221 */ /* 0x000fe20000010000 */
[C---:B------:R-:W-:Y:S01]  /*2f4a0*/  FMUL.FTZ R104, R147.reuse, R100 ;  /* 0x0000006493687220 */ /* 0x040fe20000410000 */
[C---:B------:R-:W-:Y:S01]  /*2f4b0*/  FMUL.FTZ R105, R147.reuse, R102 ;  /* 0x0000006693697220 */ /* 0x040fe20000410000 */
[C---:B------:R-:W-:Y:S01]  /*2f4c0*/  FMUL.FTZ R106, R147.reuse, R106 ;  /* 0x0000006a936a7220 */ /* 0x040fe20000410000 */
[----:B------:R-:W1:Y:S01]  /*2f4d0*/  LDC.64 R152, c[0x0][0x430] ;  /* 0x00010c00ff987b82 */ /* 0x000e620000000a00 */
[----:B------:R-:W-:Y:S01]  /*2f4e0*/  FMUL.FTZ R107, R147, R148 ;  /* 0x00000094936b7220 */ /* 0x000fe20000410000 */
[----:B------:R-:W-:-:S02]  /*2f4f0*/  HADD2.F32 R101, -RZ, R156.H0_H0 ;  /* 0x2000009cff657230 */ /* 0x000fc40000004100 */
[----:B------:R-:W-:Y:S02]  /*2f500*/  HADD2.F32 R103, -RZ, R52.H0_H0 ;  /* 0x20000034ff677230 */ /* 0x000fe40000004100 */
[----:B------:R-:W-:Y:S02]  /*2f510*/  HADD2.F32 R147, -RZ, R158.H0_H0 ;  /* 0x2000009eff937230 */ /* 0x000fe40000004100 */
[----:B------:R-:W-:Y:S02]  /*2f520*/  HADD2.F32 R102, -RZ, R2.H0_H0 ;  /* 0x20000002ff667230 */ /* 0x000fe40000004100 */
[C---:B------:R-:W-:Y:S01]  /*2f530*/  FFMA.FTZ R100, R104.reuse, R101, R103 ;  /* 0x0000006568647223 */ /* 0x040fe20000010067 */
[----:B------:R-:W-:Y:S02]  /*2f540*/  HADD2.F32 R148, -RZ, R157.H0_H0 ;  /* 0x2000009dff947230 */ /* 0x000fe40000004100 */
[----:B------:R-:W-:Y:S02]  /*2f550*/  HADD2.F32 R182, -RZ, R179.H1_H1 ;  /* 0x300000b3ffb67230 */ /* 0x000fe40000004100 */
[----:B------:R-:W-:Y:S01]  /*2f560*/  FFMA.FTZ R104, R104, R147, R102 ;  /* 0x0000009368687223 */ /* 0x000fe20000010066 */
[----:B------:R-:W-:-:S02]  /*2f570*/  HADD2.F32 R102, -RZ, R159.H0_H0 ;  /* 0x2000009fff667230 */ /* 0x000fc40000004100 */
[----:B0-----:R-:W-:-:S04]  /*2f580*/  IMAD.WIDE.U32 R150, R133, 0x10, R150 ;  /* 0x0000001085967825 */ /* 0x001fc800078e0096 */
[----:B------:R-:W-:Y:S01]  /*2f590*/  FFMA.FTZ R101, R105, R148, R182 ;  /* 0x0000009469657223 */ /* 0x000fe200000100b6 */
[----:B------:R-:W-:Y:S02]  /*2f5a0*/  HADD2.F32 R148, -RZ, R180.H0_H0 ;  /* 0x200000b4ff947230 */ /* 0x000fe40000004100 */
[----:B------:R-:W-:Y:S02]  /*2f5b0*/  HADD2.F32 R103, -RZ, R156.H1_H1 ;  /* 0x3000009cff677230 */ /* 0x000fe40000004100 */
[----:B-1----:R-:W-:-:S04]  /*2f5c0*/  IMAD.WIDE.U32 R152, R133, 0x10, R152 ;  /* 0x0000001085987825 */ /* 0x002fc800078e0098 */
[----:B------:R-:W-:Y:S01]  /*2f5d0*/  FFMA.FTZ R105, R105, R102, R148 ;  /* 0x0000006669697223 */ /* 0x000fe20000010094 */
[----:B------:R-:W-:Y:S02]  /*2f5e0*/  HADD2.F32 R133, -RZ, R53.H0_H0 ;  /* 0x20000035ff857230 */ /* 0x000fe40000004100 */
[----:B------:R-:W-:Y:S02]  /*2f5f0*/  HADD2.F32 R184, -RZ, R157.H1_H1 ;  /* 0x3000009dffb87230 */ /* 0x000fe40000004100 */
[----:B------:R-:W-:Y:S02]  /*2f600*/  HADD2.F32 R186, -RZ, R180.H1_H1 ;  /* 0x300000b4ffba7230 */ /* 0x000fe40000004100 */
[----:B------:R-:W-:Y:S01]  /*2f610*/  FFMA.FTZ R102, R106, R103, R133 ;  /* 0x000000676a667223 */ /* 0x000fe20000010085 */
[----:B------:R-:W-:Y:S02]  /*2f620*/  HADD2.F32 R147, -RZ, R158.H1_H1 ;  /* 0x3000009eff937230 */ /* 0x000fe40000004100 */
[----:B------:R-:W-:-:S02]  /*2f630*/  HADD2.F32 R182, -RZ, R3.H0_H0 ;  /* 0x20000003ffb67230 */ /* 0x000fc40000004100 */
[C---:B------:R-:W-:Y:S01]  /*2f640*/  FFMA.FTZ R103, R107.reuse, R184, R186 ;  /* 0x000000b86b677223 */ /* 0x040fe200000100ba */
[----:B------:R-:W-:Y:S02]  /*2f650*/  HADD2.F32 R188, -RZ, R159.H1_H1 ;  /* 0x3000009fffbc7230 */ /* 0x000fe40000004100 */
[----:B------:R-:W-:Y:S02]  /*2f660*/  HADD2.F32 R163, -RZ, R181.H0_H0 ;  /* 0x200000b5ffa37230 */ /* 0x000fe40000004100 */
[----:B------:R-:W-:Y:S01]  /*2f670*/  FFMA.FTZ R106, R106, R147, R182 ;  /* 0x000000936a6a7223 */ /* 0x000fe200000100b6 */
[----:B------:R0:W-:Y:S02]  /*2f680*/  STG.E.128 desc[UR6][R150.64], R100 ;  /* 0x0000006496007986 */ /* 0x0001e4000c101d06 */
[----:B------:R-:W-:-:S05]  /*2f690*/  FFMA.FTZ R107, R107, R188, R163 ;  /* 0x000000bc6b6b7223 */ /* 0x000fca00000100a3 */
[----:B------:R0:W-:Y:S02]  /*2f6a0*/  STG.E.128 desc[UR6][R152.64], R104 ;  /* 0x0000006898007986 */ /* 0x0001e4000c101d06 */
.L_x_18471:
[----:B------:R-:W-:Y:S05]  /*2f6b0*/  BSYNC.RECONVERGENT B0 ;  /* 0x0000000000007941 */ /* 0x000fea0003800200 */
.L_x_18470:
[----:B------:R-:W-:Y:S02]  /*2f6c0*/  UIADD3 UR18, UPT, UPT, UR18, UR14, URZ ;  /* 0x0000000e12127290 */ /* 0x000fe4000fffe0ff */
[----:B------:R-:W-:Y:S02]  /*2f6d0*/  UPLOP3.LUT UP1, UPT, UPT, UPT, UP1, 0x40, 0x4 ;  /* 0x000000000004789c */ /* 0x000fe40003f2e810 */
[----:B------:R-:W-:-:S09]  /*2f6e0*/  UISETP.GE.AND UP0, UPT, UR18, UR15, UPT ;  /* 0x0000000f1200728c */ /* 0x000fd2000bf06270 */
[----:B------:R-:W-:Y:S05]  /*2f6f0*/  BRA.U !UP0, `(.L_x_18472) ;  /* 0xfffffd3d08207547 */ /* 0x000fea000b83ffff */
[----:B------:R-:W-:Y:S05]  /*2f700*/  EXIT ;  /* 0x000000000000794d */ /* 0x000fea0003800000 */
.L_x_18473:
        /* <DEDUP_REMOVED lines=15> */
.L_x_22368:


//--------------------- .text._ZN10layer_norm31ln_parallel_residual_fwd_kernelINS_13Kernel_traitsI6__halfffffjLj5120ELj1ELj1ELj4ELj16ENS_18Kernel_traits_baseILj5120ES2_ffffjLj128EEEEELb1ELb0ELb1EEEvNS_9FwdParamsE --------------------------
	.section	.text._ZN10layer_norm31ln_parallel_residual_fwd_kernelINS_13Kernel_traitsI6__halfffffjLj5120ELj1ELj1ELj4ELj16ENS_18Kernel_traits_baseILj5120ES2_ffffjLj128EEEEELb1ELb0ELb1EEEvNS_9FwdParamsE,"ax",@progbits
	.align	128
        .global         _ZN10layer_norm31ln_parallel_residual_fwd_kernelINS_13Kernel_traitsI6__halfffffjLj5120ELj1ELj1ELj4ELj16ENS_18Kernel_traits_baseILj5120ES2_ffffjLj128EEEEELb1ELb0ELb1EEEvNS_9FwdParamsE
        .type           _ZN10layer_norm31ln_parallel_residual_fwd_kernelINS_13Kernel_traitsI6__halfffffjLj5120ELj1ELj1ELj4ELj16ENS_18Kernel_traits_baseILj5120ES2_ffffjLj128EEEEELb1ELb0ELb1EEEvNS_9FwdParamsE,@function
        .size           _ZN10layer_norm31ln_parallel_residual_fwd_kernelINS_13Kernel_traitsI6__halfffffjLj5120ELj1ELj1ELj4ELj16ENS_18Kernel_traits_baseILj5120ES2_ffffjLj128EEEEELb1ELb0ELb1EEEvNS_9FwdParamsE,(.L_x_22369 - _ZN10layer_norm31ln_parallel_residual_fwd_kernelINS_13Kernel_traitsI6__halfffffjLj5120ELj1ELj1ELj4ELj16ENS_18Kernel_traits_baseILj5120ES2_ffffjLj128EEEEELb1ELb0ELb1EEEvNS_9FwdParamsE)
        .other          _ZN10layer_norm31ln_parallel_residual_fwd_kernelINS_13Kernel_traitsI6__halfffffjLj5120ELj1ELj1ELj4ELj16ENS_18Kernel_traits_baseILj5120ES2_ffffjLj128EEEEELb1ELb0ELb1EEEvNS_9FwdParamsE,@"STO_CUDA_ENTRY STV_DEFAULT"
_ZN10layer_norm31ln_parallel_residual_fwd_kernelINS_13Kernel_traitsI6__halfffffjLj5120ELj1ELj1ELj4ELj16ENS_18Kernel_traits_baseILj5120ES2_ffffjLj128EEEEELb1ELb0ELb1EEEvNS_9FwdParamsE:
.text._ZN10layer_norm31ln_parallel_residual_fwd_kernelINS_13Kernel_traitsI6__halfffffjLj5120ELj1ELj1ELj4ELj16ENS_18Kernel_traits_baseILj5120ES2_ffffjLj128EEEEELb1ELb0ELb1EEEvNS_9FwdParamsE:
        /* <DEDUP_REMOVED lines=93> */
.L_x_18475:
        /* <DEDUP_REMOVED lines=47> */
.L_x_18474:
        /* <DEDUP_REMOVED lines=53> */
.L_x_18477:
        /* <DEDUP_REMOVED lines=46> */
.L_x_18476:
[----:B------:R-:W1:Y:S02]  /*0ef0*/  LDCU UR4, c[0x0][0x384] ;  /* 0x00007080ff0477ac */ /* 0x000e640008000800 */
[----:B-1----:R-:W-:-:S06]  /*0f00*/  UISETP.GE.AND UP0, UPT, UR18, UR4, UPT ;  /* 0x000000041200728c */ /* 0x002fcc000bf06270 */
[----:B------:R-:W-:-:S13]  /*0f10*/  PLOP3.LUT P0, PT, PT, PT, UP0, 0x80, 0x8 ;  /* 0x000000000008781c */ /* 0x000fda0003f0f008 */
[----:B------:R-:W-:Y:S05]  /*0f20*/  @P0 EXIT ;  /* 0x000000000000094d */ /* 0x000fea0003800000 */
[----:B-----5:R-:W-:Y:S01]  /*0f30*/  IMAD.MOV.U32 R117, RZ, RZ, R8 ;  /* 0x000000ffff757224 */ /* 0x020fe200078e0008 */
[----:B------:R-:W-:Y:S01]  /*0f40*/  MOV R115, R10 ;  /* 0x0000000a00737202 */ /* 0x000fe20000000f00 */
[----:B------:R-:W-:Y:S01]  /*0f50*/  IMAD.MOV.U32 R5, RZ, RZ, R9 ;  /* 0x000000ffff057224 */ /* 0x000fe200078e0009 */
[----:B0-----:R-:W-:Y:S01]  /*0f60*/  MOV R7, R57 ;  /* 0x0000003900077202 */ /* 0x001fe20000000f00 */
[----:B------:R-:W-:Y:S01]  /*0f70*/  IMAD.MOV.U32 R6, RZ, RZ, R11 ;  /* 0x000000ffff067224 */ /* 0x000fe200078e000b */
[----:B------:R-:W-:Y:S01]  /*0f80*/  SHF.R.U64 R184, R12, 0x10, R13 ;  /* 0x000000100cb87819 */ /* 0x000fe2000000120d */
[----:B------:R-:W-:Y:S01]  /*0f90*/  IMAD.MOV.U32 R113, RZ, RZ, R56 ;  /* 0x000000ffff717224 */ /* 0x000fe200078e0038 */
[----:B------:R-:W-:Y:S01]  /*0fa0*/  PRMT R117, R5, 0x5410, R117 ;  /* 0x0000541005757816 */ /* 0x000fe20000000075 */
[----:B------:R-:W-:Y:S01]  /*0fb0*/  IMAD.MOV.U32 R5, RZ, RZ, R54 ;  /* 0x000000ffff057224 */ /* 0x000fe200078e0036 */
[----:B------:R-:W-:Y:S01]  /*0fc0*/  PRMT R115, R6, 0x5410, R115 ;  /* 0x0000541006737816 */ /* 0x000fe20000000073 */
        /* <DEDUP_REMOVED lines=10> */
[----:B------:R-:W0:Y:S01]  /*1070*/  LDCU.64 UR4, c[0x0][0x398] ;  /* 0x00007300ff0477ac */ /* 0x000e220008000a00 */
[----:B------:R-:W-:Y:S01]  /*1080*/  PRMT R178, R7, 0x5410, R5 ;  /* 0x0000541007b27816 */ /* 0x000fe20000000005 */
[--C-:B------:R-:W-:Y:S01]  /*1090*/  IMAD.MOV.U32 R7, RZ, RZ, R53.reuse ;  /* 0x000000ffff077224 */ /* 0x100fe200078e0035 */
[----:B------:R-:W-:Y:S01]  /*10a0*/  SHF.R.U32.HI R5, RZ, 0x10, R53 ;  /* 0x00000010ff057819 */ /* 0x000fe20000011635 */
[----:B------:R-:W-:Y:S01]  /*10b0*/  IMAD.MOV.U32 R104, RZ, RZ, R65 ;  /* 0x000000ffff687224 */ /* 0x000fe200078e0041 */
[----:B------:R-:W-:Y:S01]  /*10c0*/  SHF.R.U64 R190, R34, 0x10, R35 ;  /* 0x0000001022be7819 */ /* 0x000fe20000001223 */
[----:B------:R-:W-:Y:S01]  /*10d0*/  IMAD.MOV.U32 R105, RZ, RZ, R64 ;  /* 0x000000ffff697224 */ /* 0x000fe200078e0040 */
[----:B------:R-:W-:Y:S01]  /*10e0*/  PRMT R181, R6, 0x5410, R7 ;  /* 0x0000541006b57816 */ /* 0x000fe20000000007 */
[----:B------:R-:W-:Y:S01]  /*10f0*/  IMAD.MOV.U32 R122, RZ, RZ, R70 ;  /* 0x000000ffff7a7224 */ /* 0x000fe200078e0046 */
[----:B------:R-:W-:Y:S01]  /*1100*/  SHF.R.U32.HI R6, RZ, 0x10, R13 ;  /* 0x00000010ff067819 */ /* 0x000fe2000001160d */
[----:B------:R-:W-:Y:S01]  /*1110*/  IMAD.MOV.U32 R126, RZ, RZ, R74 ;  /* 0x000000ffff7e7224 */ /* 0x000fe200078e004a */
[----:B------:R-:W-:Y:S01]  /*1120*/  PRMT R184, R184, 0x5410, R5 ;  /* 0x00005410b8b87816 */ /* 0x000fe20000000005 */
[----:B------:R-:W-:Y:S01]  /*1130*/  IMAD.MOV.U32 R131, RZ, RZ, R76 ;  /* 0x000000ffff837224 */ /* 0x000fe200078e004c */
[----:B------:R-:W-:Y:S01]  /*1140*/  PRMT R187, R187, 0x5410, R6 ;  /* 0x00005410bbbb7816 */ /* 0x000fe20000000006 */
[----:B------:R-:W-:Y:S01]  /*1150*/  IMAD.MOV.U32 R145, RZ, RZ, R80 ;  /* 0x000000ffff917224 */ /* 0x000fe200078e0050 */
[----:B------:R-:W-:Y:S01]  /*1160*/  SHF.R.U64 R5, R14, 0x10, R15 ;  /* 0x000000100e057819 */ /* 0x000fe2000000120f */
[----:B------:R-:W-:Y:S01]  /*1170*/  IMAD.MOV.U32 R151, RZ, RZ, R82 ;  /* 0x000000ffff977224 */ /* 0x000fe200078e0052 */
[----:B------:R-:W-:Y:S01]  /*1180*/  SHF.R.U32.HI R193, RZ, 0x10, R35 ;  /* 0x00000010ffc17819 */ /* 0x000fe20000011623 */
[----:B0-----:R-:W-:Y:S01]  /*1190*/  UISETP.NE.U32.AND UP0, UPT, UR4, URZ, UPT ;  /* 0x000000ff0400728c */ /* 0x001fe2000bf05070 */
[----:B------:R-:W-:Y:S01]  /*11a0*/  SHF.R.U32.HI R6, RZ, 0x10, R15 ;  /* 0x00000010ff067819 */ /* 0x000fe2000001160f */
[----:B------:R-:W-:Y:S01]  /*11b0*/  IMAD.MOV.U32 R100, RZ, RZ, RZ ;  /* 0x000000ffff647224 */ /* 0x000fe200078e00ff */
[----:B------:R-:W-:Y:S01]  /*11c0*/  PRMT R190, R190, 0x5410, R5 ;  /* 0x00005410bebe7816 */ /* 0x000fe20000000005 */
[----:B------:R-:W-:Y:S01]  /*11d0*/  UISETP.NE.AND.EX UP0, UPT, UR5, URZ, UPT, UP0 ;  /* 0x000000ff0500728c */ /* 0x000fe2000bf05300 */
[----:B------:R-:W-:Y:S01]  /*11e0*/  PRMT R193, R193, 0x5410, R6 ;  /* 0x00005410c1c17816 */ /* 0x000fe20000000006 */
[----:B------:R-:W0:Y:S01]  /*11f0*/  LDCU UR19, c[0x0][0x388] ;  /* 0x00007100ff1377ac */ /* 0x000e220008000800 */
[----:B------:R-:W-:-:S02]  /*1200*/  SHF.R.U64 R198, R36, 0x10, R37 ;  /* 0x0000001024c67819 */ /* 0x000fc40000001225 */
[----:B------:R-:W-:Y:S01]  /*1210*/  SHF.R.U64 R5, R16, 0x10, R17 ;  /* 0x0000001010057819 */ /* 0x000fe20000001211 */
[----:B------:R-:W1:Y:S01]  /*1220*/  LDCU.U8 UR20, c[0x0][0x410] ;  /* 0x00008200ff1477ac */ /* 0x000e620008000000 */
[----:B------:R-:W-:Y:S02]  /*1230*/  SHF.R.U32.HI R199, RZ, 0x10, R37 ;  /* 0x00000010ffc77819 */ /* 0x000fe40000011625 */
[----:B------:R-:W-:Y:S01]  /*1240*/  SHF.R.U32.HI R6, RZ, 0x10, R17 ;  /* 0x00000010ff067819 */ /* 0x000fe20000011611 */
[----:B------:R-:W2:Y:S01]  /*1250*/  LDCU UR21, c[0x0][0x400] ;  /* 0x00008000ff1577ac */ /* 0x000ea20008000800 */
[----:B------:R-:W-:Y:S01]  /*1260*/  PRMT R198, R198, 0x5410, R5 ;  /* 0x00005410c6c67816 */ /* 0x000fe20000000005 */
[----:B------:R-:W-:Y:S01]  /*1270*/  IMAD.HI.U32 R5, R97, -0x326172a9, RZ ;  /* 0xcd9e8d5761057827 */ /* 0x000fe200078e00ff */
[----:B------:R-:W-:Y:S01]  /*1280*/  PRMT R199, R199, 0x5410, R6 ;  /* 0x00005410c7c77816 */ /* 0x000fe20000000006 */
[----:B------:R-:W-:Y:S01]  /*1290*/  UPLOP3.LUT UP1, UPT, UPT, UPT, UPT, 0x40, 0x4 ;  /* 0x000000000004789c */ /* 0x000fe20003f2e870 */
[--C-:B------:R-:W-:Y:S01]  /*12a0*/  SHF.R.U64 R116, R8, 0x10, R9.reuse ;  /* 0x0000001008747819 */ /* 0x100fe20000001209 */
[----:B------:R-:W-:Y:S01]  /*12b0*/  IMAD.HI.U32 R6, R96, -0x2daee0ad, RZ ;  /* 0xd2511f5360067827 */ /* 0x000fe200078e00ff */
[----:B------:R-:W-:-:S02]  /*12c0*/  SHF.R.U32.HI R86, RZ, 0x10, R9 ;  /* 0x00000010ff567819 */ /* 0x000fc40000011609 */
[----:B------:R-:W-:Y:S01]  /*12d0*/  SHF.R.U64 R114, R10, 0x10, R11 ;  /* 0x000000100a727819 */ /* 0x000fe2000000120b */
[----:B------:R-:W-:Y:S01]  /*12e0*/  IMAD.MOV.U32 R8, RZ, RZ, R59 ;  /* 0x000000ffff087224 */ /* 0x000fe200078e003b */
[----:B------:R-:W-:Y:S01]  /*12f0*/  MOV R109, R60 ;  /* 0x0000003c006d7202 */ /* 0x000fe20000000f00 */
[----:B------:R-:W-:Y:S01]  /*1300*/  IMAD.MOV.U32 R9, RZ, RZ, R61 ;  /* 0x000000ffff097224 */ /* 0x000fe200078e003d */
[----:B------:R-:W-:Y:S02]  /*1310*/  MOV R10, R63 ;  /* 0x0000003f000a7202 */ /* 0x000fe40000000f00 */
[----:B------:R-:W-:Y:S02]  /*1320*/  SHF.R.U64 R200, R38, 0x10, R39 ;  /* 0x0000001026c87819 */ /* 0x000fe40000001227 */
[----:B------:R-:W-:Y:S02]  /*1330*/  SHF.R.U64 R7, R18, 0x10, R19 ;  /* 0x0000001012077819 */ /* 0x000fe40000001213 */
[----:B------:R-:W-:-:S02]  /*1340*/  LOP3.LUT R6, R6, UR11, RZ, 0x3c, !PT ;  /* 0x0000000b06067c12 */ /* 0x000fc4000f8e3cff */
[----:B------:R-:W-:Y:S02]  /*1350*/  LOP3.LUT R5, R0, UR10, R5, 0x96, !PT ;  /* 0x0000000a00057c12 */ /* 0x000fe4000f8e9605 */
[----:B------:R-:W-:Y:S01]  /*1360*/  SHF.R.U32.HI R87, RZ, 0x10, R11 ;  /* 0x00000010ff577819 */ /* 0x000fe2000001160b */
[----:B------:R-:W-:Y:S01]  /*1370*/  IMAD.MOV.U32 R11, RZ, RZ, R67 ;  /* 0x000000ffff0b7224 */ /* 0x000fe200078e0043 */
[----:B------:R-:W-:Y:S02]  /*1380*/  MOV R118, R66 ;  /* 0x0000004200767202 */ /* 0x000fe40000000f00 */
[----:B------:R-:W-:Y:S01]  /*1390*/  PRMT R111, R8, 0x5410, R111 ;  /* 0x00005410086f7816 */ /* 0x000fe2000000006f */
[----:B------:R-:W-:Y:S01]  /*13a0*/  IMAD R8, R97, -0x326172a9, RZ ;  /* 0xcd9e8d5761087824 */ /* 0x000fe200078e02ff */
[----:B------:R-:W-:Y:S01]  /*13b0*/  PRMT R109, R9, 0x5410, R109 ;  /* 0x00005410096d7816 */ /* 0x000fe2000000006d */
[----:B------:R-:W-:Y:S01]  /*13c0*/  IMAD.HI.U32 R9, R5, -0x2daee0ad, RZ ;  /* 0xd2511f5305097827 */ /* 0x000fe200078e00ff */
[----:B------:R-:W-:-:S02]  /*13d0*/  PRMT R107, R10, 0x5410, R107 ;  /* 0x000054100a6b7816 */ /* 0x000fc4000000006b */
[----:B------:R-:W-:Y:S01]  /*13e0*/  PRMT R200, R200, 0x5410, R7 ;  /* 0x00005410c8c87816 */ /* 0x000fe20000000007 */
[----:B------:R-:W-:Y:S01]  /*13f0*/  IMAD R10, R96, -0x2daee0ad, RZ ;  /* 0xd2511f53600a7824 */ /* 0x000fe200078e02ff */
[----:B------:R-:W-:Y:S01]  /*1400*/  PRMT R118, R118, 0x5410, R11 ;  /* 0x0000541076767816 */ /* 0x000fe2000000000b */
[C---:B------:R-:W-:Y:S01]  /*1410*/  IMAD.HI.U32 R7, R6.reuse, -0x326172a9, RZ ;  /* 0xcd9e8d5706077827 */ /* 0x040fe200078e00ff */
[----:B------:R-:W-:Y:S02]  /*1420*/  SHF.R.U32.HI R201, RZ, 0x10, R39 ;  /* 0x00000010ffc97819 */ /* 0x000fe40000011627 */
[----:B------:R-:W-:Y:S01]  /*1430*/  SHF.R.U32.HI R11, RZ, 0x10, R19 ;  /* 0x00000010ff0b7819 */ /* 0x000fe20000011613 */
[----:B------:R-:W-:Y:S01]  /*1440*/  IMAD R6, R6, -0x326172a9, RZ ;  /* 0xcd9e8d5706067824 */ /* 0x000fe200078e02ff */
[----:B------:R-:W-:Y:S01]  /*1450*/  LOP3.LUT R7, R8, UR6, R7, 0x96, !PT ;  /* 0x0000000608077c12 */ /* 0x000fe2000f8e9607 */
[----:B------:R-:W3:Y:S01]  /*1460*/  LDCU UR6, c[0x0][0x404] ;  /* 0x00008080ff0677ac */ /* 0x000ee20008000800 */
[----:B------:R-:W-:-:S02]  /*1470*/  LOP3.LUT R9, R10, UR7, R9, 0x96, !PT ;  /* 0x000000070a097c12 */ /* 0x000fc4000f8e9609 */
[----:B------:R-:W-:Y:S01]  /*1480*/  PRMT R201, R201, 0x5410, R11 ;  /* 0x00005410c9c97816 */ /* 0x000fe2000000000b */
[----:B------:R-:W-:Y:S01]  /*1490*/  IMAD R11, R5, -0x2daee0ad, RZ ;  /* 0xd2511f53050b7824 */ /* 0x000fe200078e02ff */
[----:B------:R-:W-:Y:S01]  /*14a0*/  SHF.R.U64 R202, R40, 0x10, R41 ;  /* 0x0000001028ca7819 */ /* 0x000fe20000001229 */
[----:B------:R-:W-:Y:S01]  /*14b0*/  IMAD.HI.U32 R5, R9, -0x326172a9, RZ ;  /* 0xcd9e8d5709057827 */ /* 0x000fe200078e00ff */
[----:B------:R-:W-:Y:S01]  /*14c0*/  SHF.R.U64 R10, R20, 0x10, R21 ;  /* 0x00000010140a7819 */ /* 0x000fe20000001215 */
[----:B------:R-:W4:Y:S01]  /*14d0*/  LDCU UR7, c[0x0][0x408] ;  /* 0x00008100ff0777ac */ /* 0x000f220008000800 */
[----:B------:R-:W-:Y:S01]  /*14e0*/  SHF.R.U64 R205, R42, 0x10, R43 ;  /* 0x000000102acd7819 */ /* 0x000fe2000000122b */
[C---:B------:R-:W-:Y:S01]  /*14f0*/  IMAD.HI.U32 R8, R7.reuse, -0x2daee0ad, RZ ;  /* 0xd2511f5307087827 */ /* 0x040fe200078e00ff */
[----:B------:R-:W-:Y:S02]  /*1500*/  LOP3.LUT R5, R6, UR22, R5, 0x96, !PT ;  /* 0x0000001606057c12 */ /* 0x000fe4000f8e9605 */
[----:B------:R-:W-:Y:S01]  /*1510*/  PRMT R202, R202, 0x5410, R10 ;  /* 0x00005410caca7816 */ /* 0x000fe2000000000a */
[----:B------:R-:W-:Y:S01]  /*1520*/  IMAD R10, R7, -0x2daee0ad, RZ ;  /* 0xd2511f53070a7824 */ /* 0x000fe200078e02ff */
[----:B------:R-:W-:Y:S01]  /*1530*/  LOP3.LUT R8, R11, UR23, R8, 0x96, !PT ;  /* 0x000000170b087c12 */ /* 0x000fe2000f8e9608 */
[----:B------:R-:W-:Y:S01]  /*1540*/  IMAD R9, R9, -0x326172a9, RZ ;  /* 0xcd9e8d5709097824 */ /* 0x000fe200078e02ff */
[----:B------:R-:W-:Y:S01]  /*1550*/  SHF.R.U64 R11, R22, 0x10, R23 ;  /* 0x00000010160b7819 */ /* 0x000fe20000001217 */
[----:B------:R-:W-:Y:S01]  /*1560*/  IMAD.HI.U32 R7, R5, -0x2daee0ad, RZ ;  /* 0xd2511f5305077827 */ /* 0x000fe200078e00ff */
[----:B------:R-:W-:-:S02]  /*1570*/  SHF.R.U64 R112, R56, 0x10, R57 ;  /* 0x0000001038707819 */ /* 0x000fc40000001239 */
[----:B------:R-:W-:Y:S01]  /*1580*/  PRMT R205, R205, 0x5410, R11 ;  /* 0x00005410cdcd7816 */ /* 0x000fe2000000000b */
[----:B------:R-:W-:Y:S01]  /*1590*/  IMAD.HI.U32 R6, R8, -0x326172a9, RZ ;  /* 0xcd9e8d5708067827 */ /* 0x000fe200078e00ff */
[----:B------:R-:W-:Y:S02]  /*15a0*/  LOP3.LUT R7, R10, UR13, R7, 0x96, !PT ;  /* 0x0000000d0a077c12 */ /* 0x000fe4000f8e9607 */
[----:B------:R-:W-:Y:S01]  /*15b0*/  MOV R56, R69 ;  /* 0x0000004500387202 */ /* 0x000fe20000000f00 */
[----:B------:R-:W-:Y:S01]  /*15c0*/  IMAD R10, R5, -0x2daee0ad, RZ ;  /* 0xd2511f53050a7824 */ /* 0x000fe200078e02ff */
[----:B------:R-:W-:Y:S01]  /*15d0*/  LOP3.LUT R6, R9, UR12, R6, 0x96, !PT ;  /* 0x0000000c09067c12 */ /* 0x000fe2000f8e9606 */
[----:B------:R-:W-:Y:S01]  /*15e0*/  IMAD R8, R8, -0x326172a9, RZ ;  /* 0xcd9e8d5708087824 */ /* 0x000fe200078e02ff */
[----:B------:R-:W-:Y:S01]  /*15f0*/  SHF.R.U32.HI R207, RZ, 0x10, R43 ;  /* 0x00000010ffcf7819 */ /* 0x000fe2000001162b */
[----:B------:R-:W-:Y:S01]  /*1600*/  IMAD.HI.U32 R5, R7, -0x326172a9, RZ ;  /* 0xcd9e8d5707057827 */ /* 0x000fe200078e00ff */
[----:B------:R-:W-:Y:S01]  /*1610*/  SHF.R.U32.HI R11, RZ, 0x10, R23 ;  /* 0x00000010ff0b7819 */ /* 0x000fe20000011617 */
        /* <DEDUP_REMOVED lines=8> */
[----:B------:R-:W-:Y:S01]  /*16a0*/  SHF.R.U32.HI R203, RZ, 0x10, R41 ;  /* 0x00000010ffcb7819 */ /* 0x000fe20000011629 */
[----:B------:R-:W-:Y:S01]  /*16b0*/  IMAD.HI.U32 R8, R5, -0x2daee0ad, RZ ;  /* 0xd2511f5305087827 */ /* 0x000fe200078e00ff */
[----:B------:R-:W-:Y:S01]  /*16c0*/  SHF.R.U32.HI R56, RZ, 0x10, R21 ;  /* 0x00000010ff387819 */ /* 0x000fe20000011615 */
[----:B------:R-:W0:Y:S01]  /*16d0*/  LDCU.64 UR14, c[0x0][0x3a0] ;  /* 0x00007400ff0e77ac */ /* 0x000e220008000a00 */
[----:B------:R-:W-:Y:S01]  /*16e0*/  SHF.R.U64 R209, R44, 0x10, R45 ;  /* 0x000000102cd17819 */ /* 0x000fe2000000122d */
[----:B------:R-:W-:Y:S01]  /*16f0*/  IMAD.HI.U32 R6, R9, -0x326172a9, RZ ;  /* 0xcd9e8d5709067827 */ /* 0x000fe200078e00ff */
[----:B------:R-:W-:-:S02]  /*1700*/  PRMT R203, R203, 0x5410, R56 ;  /* 0x00005410cbcb7816 */ /* 0x000fc40000000038 */
[----:B------:R-:W-:Y:S02]  /*1710*/  SHF.R.U64 R56, R24, 0x10, R25 ;  /* 0x0000001018387819 */ /* 0x000fe40000001219 */
[----:B------:R-:W-:Y:S02]  /*1720*/  SHF.R.U32.HI R211, RZ, 0x10, R45 ;  /* 0x00000010ffd37819 */ /* 0x000fe4000001162d */
[----:B------:R-:W-:Y:S02]  /*1730*/  SHF.R.U32.HI R10, RZ, 0x10, R25 ;  /* 0x00000010ff0a7819 */ /* 0x000fe40000011619 */
[----:B------:R-:W-:Y:S02]  /*1740*/  LOP3.LUT R6, R7, UR24, R6, 0x96, !PT ;  /* 0x0000001807067c12 */ /* 0x000fe4000f8e9606 */
[----:B------:R-:W-:Y:S02]  /*1750*/  LOP3.LUT R8, R11, UR16, R8, 0x96, !PT ;  /* 0x000000100b087c12 */ /* 0x000fe4000f8e9608 */
[----:B------:R-:W-:Y:S01]  /*1760*/  PRMT R209, R209, 0x5410, R56 ;  /* 0x00005410d1d17816 */ /* 0x000fe20000000038 */
[----:B------:R-:W-:Y:S01]  /*1770*/  IMAD R56, R5, -0x2daee0ad, RZ ;  /* 0xd2511f5305387824 */ /* 0x000fe200078e02ff */
[----:B------:R-:W-:Y:S01]  /*1780*/  PRMT R211, R211, 0x5410, R10 ;  /* 0x00005410d3d37816 */ /* 0x000fe2000000000a */
[----:B------:R-:W-:Y:S01]  /*1790*/  IMAD R10, R9, -0x326172a9, RZ ;  /* 0xcd9e8d57090a7824 */ /* 0x000fe200078e02ff */
[----:B------:R-:W-:Y:S01]  /*17a0*/  SHF.R.U64 R212, R46, 0x10, R47 ;  /* 0x000000102ed47819 */ /* 0x000fe2000000122f */
[----:B------:R-:W-:Y:S01]  /*17b0*/  IMAD.HI.U32 R5, R8, -0x326172a9, RZ ;  /* 0xcd9e8d5708057827 */ /* 0x000fe200078e00ff */
[----:B------:R-:W-:-:S02]  /*17c0*/  SHF.R.U64 R11, R26, 0x10, R27 ;  /* 0x000000101a0b7819 */ /* 0x000fc4000000121b */
[----:B------:R-:W-:Y:S01]  /*17d0*/  SHF.R.U32.HI R213, RZ, 0x10, R47 ;  /* 0x00000010ffd57819 */ /* 0x000fe2000001162f */
[----:B------:R-:W-:Y:S01]  /*17e0*/  IMAD.HI.U32 R7, R6, -0x2daee0ad, RZ ;  /* 0xd2511f5306077827 */ /* 0x000fe200078e00ff */
[----:B------:R-:W-:Y:S02]  /*17f0*/  LOP3.LUT R5, R10, UR25, R5, 0x96, !PT ;  /* 0x000000190a057c12 */ /* 0x000fe4000f8e9605 */
[----:B------:R-:W-:Y:S01]  /*1800*/  PRMT R212, R212, 0x5410, R11 ;  /* 0x00005410d4d47816 */ /* 0x000fe2000000000b */
[----:B------:R-:W-:Y:S01]  /*1810*/  IMAD R9, R8, -0x326172a9, RZ ;  /* 0xcd9e8d5708097824 */ /* 0x000fe200078e02ff */
[----:B------:R-:W-:Y:S01]  /*1820*/  LOP3.LUT R7, R56, UR17, R7, 0x96, !PT ;  /* 0x0000001138077c12 */ /* 0x000fe2000f8e9607 */
[----:B------:R-:W-:Y:S01]  /*1830*/  IMAD R11, R6, -0x2daee0ad, RZ ;  /* 0xd2511f53060b7824 */ /* 0x000fe200078e02ff */
[----:B------:R-:W-:Y:S01]  /*1840*/  SHF.R.U32.HI R10, RZ, 0x10, R27 ;  /* 0x00000010ff0a7819 */ /* 0x000fe2000001161b */
[----:B------:R-:W-:Y:S01]  /*1850*/  IMAD.HI.U32 R8, R5, -0x2daee0ad, RZ ;  /* 0xd2511f5305087827 */ /* 0x000fe200078e00ff */
[----:B------:R-:W-:Y:S01]  /*1860*/  SHF.R.U64 R214, R48, 0x10, R49 ;  /* 0x0000001030d67819 */ /* 0x000fe20000001231 */
[----:B------:R-:W0:Y:S01]  /*1870*/  LDCU.64 UR16, c[0x0][0x398] ;  /* 0x00007300ff1077ac */ /* 0x000e220008000a00 */
[----:B------:R-:W-:Y:S01]  /*1880*/  PRMT R213, R213, 0x5410, R10 ;  /* 0x00005410d5d57816 */ /* 0x000fe2000000000a */
[----:B------:R-:W-:Y:S01]  /*1890*/  IMAD.HI.U32 R6, R7, -0x326172a9, RZ ;  /* 0xcd9e8d5707067827 */ /* 0x000fe200078e00ff */
[----:B------:R-:W-:-:S02]  /*18a0*/  LOP3.LUT R8, R11, UR27, R8, 0x96, !PT ;  /* 0x0000001b0b087c12 */ /* 0x000fc4000f8e9608 */
[----:B------:R-:W-:Y:S01]  /*18b0*/  SHF.R.U64 R103, R64, 0x10, R65 ;  /* 0x0000001040677819 */ /* 0x000fe20000001241 */
[----:B------:R-:W-:Y:S01]  /*18c0*/  IMAD R10, R7, -0x326172a9, RZ ;  /* 0xcd9e8d57070a7824 */ /* 0x000fe200078e02ff */
[----:B------:R-:W-:Y:S01]  /*18d0*/  LOP3.LUT R6, R9, UR26, R6, 0x96, !PT ;  /* 0x0000001a09067c12 */ /* 0x000fe2000f8e9606 */
[----:B------:R-:W-:Y:S01]  /*18e0*/  IMAD R56, R5, -0x2daee0ad, RZ ;  /* 0xd2511f5305387824 */ /* 0x000fe200078e02ff */
[----:B------:R-:W-:Y:S01]  /*18f0*/  SHF.R.U64 R9, R28, 0x10, R29 ;  /* 0x000000101c097819 */ /* 0x000fe2000000121d */
[----:B------:R-:W-:Y:S01]  /*1900*/  IMAD.HI.U32 R7, R8, -0x326172a9, RZ ;  /* 0xcd9e8d5708077827 */ /* 0x000fe200078e00ff */
[----:B------:R-:W-:Y:S02]  /*1910*/  SHF.R.U32.HI R101, RZ, 0x10, R65 ;  /* 0x00000010ff657819 */ /* 0x000fe40000011641 */
[----:B------:R-:W-:Y:S01]  /*1920*/  SHF.R.U32.HI R88, RZ, 0x10, R57 ;  /* 0x00000010ff587819 */ /* 0x000fe20000011639 */
[----:B------:R-:W-:Y:S01]  /*1930*/  IMAD.HI.U32 R5, R6, -0x2daee0ad, RZ ;  /* 0xd2511f5306057827 */ /* 0x000fe200078e00ff */
[----:B------:R-:W-:-:S02]  /*1940*/  LOP3.LUT R7, R10, UR28, R7, 0x96, !PT ;  /* 0x0000001c0a077c12 */ /* 0x000fc4000f8e9607 */
[----:B------:R-:W-:Y:S01]  /*1950*/  SHF.R.U64 R110, R58, 0x10, R59 ;  /* 0x000000103a6e7819 */ /* 0x000fe2000000123b */
[----:B------:R-:W-:Y:S01]  /*1960*/  IMAD.MOV.U32 R57, RZ, RZ, R71 ;  /* 0x000000ffff397224 */ /* 0x000fe200078e0047 */
[----:B------:R-:W-:Y:S01]  /*1970*/  LOP3.LUT R5, R56, UR29, R5, 0x96, !PT ;  /* 0x0000001d38057c12 */ /* 0x000fe2000f8e9605 */
[----:B------:R-:W-:Y:S01]  /*1980*/  IMAD.MOV.U32 R58, RZ, RZ, R73 ;  /* 0x000000ffff3a7224 */ /* 0x000fe200078e0049 */
[----:B------:R-:W-:Y:S01]  /*1990*/  SHF.R.U64 R108, R60, 0x10, R61 ;  /* 0x000000103c6c7819 */ /* 0x000fe2000000123d */
[----:B------:R-:W-:Y:S01]  /*19a0*/  IMAD.MOV.U32 R60, RZ, RZ, R77 ;  /* 0x000000ffff3c7224 */ /* 0x000fe200078e004d */
[----:B------:R-:W-:Y:S01]  /*19b0*/  SHF.R.U32.HI R90, RZ, 0x10, R61 ;  /* 0x00000010ff5a7819 */ /* 0x000fe2000001163d */
[----:B------:R-:W-:Y:S01]  /*19c0*/  IMAD.MOV.U32 R61, RZ, RZ, R79 ;  /* 0x000000ffff3d7224 */ /* 0x000fe200078e004f */
[----:B------:R-:W-:Y:S01]  /*19d0*/  SHF.R.U64 R106, R62, 0x10, R63 ;  /* 0x000000103e6a7819 */ /* 0x000fe2000000123f */
[----:B------:R-:W-:Y:S01]  /*19e0*/  IMAD.MOV.U32 R64, RZ, RZ, R85 ;  /* 0x000000ffff407224 */ /* 0x000fe200078e0055 */
[----:B------:R-:W-:Y:S01]  /*19f0*/  SHF.R.U32.HI R91, RZ, 0x10, R63 ;  /* 0x00000010ff5b7819 */ /* 0x000fe2000001163f */
[----:B------:R-:W-:Y:S01]  /*1a00*/  IMAD.MOV.U32 R63, RZ, RZ, R83 ;  /* 0x000000ffff3f7224 */ /* 0x000fe200078e0053 */
[--C-:B------:R-:W-:Y:S01]  /*1a10*/  SHF.R.U64 R119, R66, 0x10, R67.reuse ;  /* 0x0000001042777819 */ /* 0x100fe20000001243 */
[----:B------:R-:W-:Y:S01]  /*1a20*/  IMAD R8, R8, -0x326172a9, RZ ;  /* 0xcd9e8d5708087824 */ /* 0x000fe200078e02ff */
[----:B------:R-:W-:Y:S01]  /*1a30*/  SHF.R.U32.HI R65, RZ, 0x10, R67 ;  /* 0x00000010ff417819 */ /* 0x000fe20000011643 */
[----:B------:R-:W-:Y:S01]  /*1a40*/  IMAD.HI.U32 R98, R7, -0x2daee0ad, RZ ;  /* 0xd2511f5307627827 */ /* 0x000fe200078e00ff */
[----:B------:R-:W-:-:S02]  /*1a50*/  SHF.R.U64 R121, R68, 0x10, R69 ;  /* 0x0000001044797819 */ /* 0x000fc40000001245 */
[----:B------:R-:W-:Y:S01]  /*1a60*/  PRMT R214, R214, 0x5410, R9 ;  /* 0x00005410d6d67816 */ /* 0x000fe20000000009 */
[----:B------:R-:W-:Y:S01]  /*1a70*/  IMAD R9, R6, -0x2daee0ad, RZ ;  /* 0xd2511f5306097824 */ /* 0x000fe200078e02ff */
[----:B------:R-:W-:Y:S01]  /*1a80*/  SHF.R.U32.HI R89, RZ, 0x10, R59 ;  /* 0x00000010ff597819 */ /* 0x000fe2000001163b */
[----:B------:R-:W-:Y:S01]  /*1a90*/  IMAD.HI.U32 R99, R5, -0x326172a9, RZ ;  /* 0xcd9e8d5705637827 */ /* 0x000fe200078e00ff */
[----:B------:R-:W-:Y:S02]  /*1aa0*/  SHF.R.U32.HI R66, RZ, 0x10, R69 ;  /* 0x00000010ff427819 */ /* 0x000fe40000011645 */
[--C-:B------:R-:W-:Y:S01]  /*1ab0*/  SHF.R.U64 R123, R70, 0x10, R71.reuse ;  /* 0x00000010467b7819 */ /* 0x100fe20000001247 */
[----:B------:R-:W-:Y:S01]  /*1ac0*/  IMAD R128, R7, -0x2daee0ad, RZ ;  /* 0xd2511f5307807824 */ /* 0x000fe200078e02ff */
[----:B------:R-:W-:Y:S01]  /*1ad0*/  SHF.R.U32.HI R67, RZ, 0x10, R71 ;  /* 0x00000010ff437819 */ /* 0x000fe20000011647 */
[----:B------:R-:W-:Y:S01]  /*1ae0*/  IMAD R102, R5, -0x326172a9, RZ ;  /* 0xcd9e8d5705667824 */ /* 0x000fe200078e02ff */
[----:B------:R-:W-:-:S02]  /*1af0*/  MOV R124, R72 ;  /* 0x00000048007c7202 */ /* 0x000fc40000000f00 */
[--C-:B------:R-:W-:Y:S02]  /*1b00*/  SHF.R.U64 R125, R72, 0x10, R73.reuse ;  /* 0x00000010487d7819 */ /* 0x100fe40000001249 */
[----:B------:R-:W-:Y:S02]  /*1b10*/  SHF.R.U32.HI R68, RZ, 0x10, R73 ;  /* 0x00000010ff447819 */ /* 0x000fe40000011649 */
[--C-:B------:R-:W-:Y:S02]  /*1b20*/  SHF.R.U64 R130, R74, 0x10, R75.reuse ;  /* 0x000000104a827819 */ /* 0x100fe4000000124b */
[----:B------:R-:W-:Y:S02]  /*1b30*/  MOV R59, R75 ;  /* 0x0000004b003b7202 */ /* 0x000fe40000000f00 */
[----:B------:R-:W-:Y:S02]  /*1b40*/  SHF.R.U32.HI R69, RZ, 0x10, R75 ;  /* 0x00000010ff457819 */ /* 0x000fe4000001164b */
[----:B------:R-:W-:-:S02]  /*1b50*/  SHF.R.U64 R132, R76, 0x10, R77 ;  /* 0x000000104c847819 */ /* 0x000fc4000000124d */
[----:B------:R-:W-:Y:S02]  /*1b60*/  SHF.R.U32.HI R70, RZ, 0x10, R77 ;  /* 0x00000010ff467819 */ /* 0x000fe4000001164d */
[----:B------:R-:W-:Y:S02]  /*1b70*/  MOV R133, R78 ;  /* 0x0000004e00857202 */ /* 0x000fe40000000f00 */
[--C-:B------:R-:W-:Y:S02]  /*1b80*/  SHF.R.U64 R144, R78, 0x10, R79.reuse ;  /* 0x000000104e907819 */ /* 0x100fe4000000124f */
[----:B------:R-:W-:Y:S02]  /*1b90*/  SHF.R.U32.HI R71, RZ, 0x10, R79 ;  /* 0x00000010ff477819 */ /* 0x000fe4000001164f */
[----:B------:R-:W-:Y:S02]  /*1ba0*/  MOV R62, R81 ;  /* 0x00000051003e7202 */ /* 0x000fe40000000f00 */
[----:B------:R-:W-:-:S02]  /*1bb0*/  SHF.R.U64 R150, R80, 0x10, R81 ;  /* 0x0000001050967819 */ /* 0x000fc40000001251 */
[----:B------:R-:W-:Y:S02]  /*1bc0*/  SHF.R.U32.HI R72, RZ, 0x10, R81 ;  /* 0x00000010ff487819 */ /* 0x000fe40000011651 */
[--C-:B------:R-:W-:Y:S02]  /*1bd0*/  SHF.R.U64 R168, R82, 0x10, R83.reuse ;  /* 0x0000001052a87819 */ /* 0x100fe40000001253 */
[----:B------:R-:W-:Y:S02]  /*1be0*/  SHF.R.U32.HI R73, RZ, 0x10, R83 ;  /* 0x00000010ff497819 */ /* 0x000fe40000011653 */
[----:B------:R-:W-:Y:S02]  /*1bf0*/  MOV R169, R84 ;  /* 0x0000005400a97202 */ /* 0x000fe40000000f00 */
[--C-:B------:R-:W-:Y:S02]  /*1c00*/  SHF.R.U64 R172, R84, 0x10, R85.reuse ;  /* 0x0000001054ac7819 */ /* 0x100fe40000001255 */
[----:B------:R-:W-:-:S02]  /*1c10*/  SHF.R.U32.HI R74, RZ, 0x10, R85 ;  /* 0x00000010ff4a7819 */ /* 0x000fc40000011655 */
[----:B------:R-:W-:Y:S02]  /*1c20*/  SHF.R.U32.HI R215, RZ, 0x10, R49 ;  /* 0x00000010ffd77819 */ /* 0x000fe40000011631 */
        /* <DEDUP_REMOVED lines=30> */
[----:B------:R-:W-:Y:S02]  /*1e10*/  LOP3.LUT R98, R9, UR31, R98, 0x96, !PT ;  /* 0x0000001f09627c12 */ /* 0x000fe4000f8e9662 */
[----:B------:R-:W-:Y:S02]  /*1e20*/  LOP3.LUT R99, R8, UR30, R99, 0x96, !PT ;  /* 0x0000001e08637c12 */ /* 0x000fe4000f8e9663 */
[----:B------:R-:W-:Y:S02]  /*1e30*/  PLOP3.LUT P0, PT, PT, PT, UP0, 0x80, 0x8 ;  /* 0x000000000008781c */ /* 0x000fe40003f0f008 */
[----:B01234-:R-:W-:-:S11]  /*1e40*/  LOP3.LUT R127, R4, 0x3, RZ, 0xc0, !PT ;  /* 0x00000003047f7812 */ /* 0x01ffd600078ec0ff */
.L_x_18872:
        /* <DEDUP_REMOVED lines=10> */
[----:B-1----:R-:W-:-:S05]  /*1ef0*/  @P0 IMAD.WIDE.U32 R60, R147, 0x10, R58 ;  /* 0x00000010933c0825 */ /* 0x002fca00078e003a */
[----:B------:R1:W5:Y:S01]  /*1f00*/  @P0 LDG.E.128 R8, desc[UR8][R60.64] ;  /* 0x000000083c080981 */ /* 0x000362000c1e1d00 */
[----:B--2---:R-:W-:-:S04]  /*1f10*/  @P1 IMAD.WIDE.U32 R62, R147, 0x10, R56 ;  /* 0x00000010933e1825 */ /* 0x004fc800078e0038 */
[----:B0-----:R-:W-:Y:S01]  /*1f20*/  IMAD.WIDE.U32 R56, R147, 0x10, R92 ;  /* 0x0000001093387825 */ /* 0x001fe200078e005c */
[----:B------:R1:W5:Y:S05]  /*1f30*/  @P1 LDG.E.128 R4, desc[UR8][R62.64] ;  /* 0x000000083e041981 */ /* 0x00036a000c1e1d00 */
[----:B------:R-:W5:Y:S01]  /*1f40*/  LDG.E.128 R56, desc[UR8][R56.64] ;  /* 0x0000000838387981 */ /* 0x000f62000c1e1d00 */
[----:B------:R-:W-:-:S04]  /*1f50*/  UISETP.NE.U32.AND UP0, UPT, UR16, URZ, UPT ;  /* 0x000000ff1000728c */ /* 0x000fc8000bf05070 */
[----:B------:R-:W-:Y:S01]  /*1f60*/  UISETP.NE.AND.EX UP0, UPT, UR17, URZ, UPT, UP0 ;  /* 0x000000ff1100728c */ /* 0x000fe2000bf05300 */
[----:B------:R-:W-:Y:S01]  /*1f70*/  IMAD.MOV.U32 R129, RZ, RZ, 0x2f800000 ;  /* 0x2f800000ff817424 */ /* 0x000fe200078e00ff */
[----:B------:R-:W-:Y:S02]  /*1f80*/  UIADD3 UR32, UPT, UPT, UR11, 0x32370b8f, URZ ;  /* 0x32370b8f0b207890 */ /* 0x000fe4000fffe0ff */
[----:B------:R-:W-:Y:S02]  /*1f90*/  UIADD3 UR33, UPT, UPT, UR10, 0x78dde6e4, URZ ;  /* 0x78dde6e40a217890 */ /* 0x000fe4000fffe0ff */
[----:B------:R-:W-:Y:S02]  /*1fa0*/  UIADD3 UR34, UPT, UPT, UR10, -0x61c88647, URZ ;  /* 0x9e3779b90a227890 */ /* 0x000fe4000fffe0ff */
[----:B------:R-:W-:Y:S02]  /*1fb0*/  UIADD3 UR35, UPT, UPT, UR11, 0x646e171e, URZ ;  /* 0x646e171e0b237890 */ /* 0x000fe4000fffe0ff */
[----:B------:R-:W-:-:S02]  /*1fc0*/  UIADD3 UR36, UPT, UPT, UR10, -0x255992d5, URZ ;  /* 0xdaa66d2b0a247890 */ /* 0x000fc4000fffe0ff */
[----:B------:R-:W-:Y:S02]  /*1fd0*/  UIADD3 UR37, UPT, UPT, UR11, -0x56f99767, URZ ;  /* 0xa90668990b257890 */ /* 0x000fe4000fffe0ff */
[----:B------:R-:W-:Y:S02]  /*1fe0*/  UIADD3 UR38, UPT, UPT, UR11, -0x4498517b, URZ ;  /* 0xbb67ae850b267890 */ /* 0x000fe4000fffe0ff */
[----:B------:R-:W-:Y:S01]  /*1ff0*/  UIADD3 UR39, UPT, UPT, UR11, -0x126145ec, URZ ;  /* 0xed9eba140b277890 */ /* 0x000fe2000fffe0ff */
        /* <DEDUP_REMOVED lines=16> */
.L_x_18480:
        /* <DEDUP_REMOVED lines=12> */
.L_x_18481:
        /* <DEDUP_REMOVED lines=42> */
.L_x_18479:
[----:B------:R-:W-:Y:S01]  /*2460*/  ISETP.NE.AND P0, PT, R62, 0x1, PT ;  /* 0x000000013e00780c */ /* 0x000fe20003f05270 */
[----:B------:R-:W-:Y:S01]  /*2470*/  UMOV UR4, UR6 ;  /* 0x0000000600047c82 */ /* 0x000fe20008000000 */
[----:B------:R-:W-:Y:S01]  /*2480*/  I2FP.F32.U32 R60, R60 ;  /* 0x0000003c003c7245 */ /* 0x000fe20000201000 */
[----:B------:R-:W-:Y:S02]  /*2490*/  HFMA2 R63, -RZ, RZ, 0, 1.1920928955078125e-07 ;  /* 0x00000002ff3f7431 */ /* 0x000fe400000001ff */
        /* <DEDUP_REMOVED lines=12> */
.L_x_18483:
        /* <DEDUP_REMOVED lines=12> */
.L_x_18484:
        /* <DEDUP_REMOVED lines=43> */
.L_x_18482:
[----:B------:R-:W-:Y:S01]  /*28d0*/  ISETP.NE.AND P0, PT, R63, 0x1, PT ;  /* 0x000000013f00780c */ /* 0x000fe20003f05270 */
[----:B------:R-:W-:Y:S01]  /*28e0*/  IMAD.MOV.U32 R62, RZ, RZ, 0x2 ;  /* 0x00000002ff3e7424 */ /* 0x000fe200078e00ff */
[----:B------:R-:W-:Y:S02]  /*28f0*/  I2FP.F32.U32 R60, R61 ;  /* 0x0000003d003c7245 */ /* 0x000fe40000201000 */
        /* <DEDUP_REMOVED lines=12> */
.L_x_18486:
        /* <DEDUP_REMOVED lines=12> */
.L_x_18487:
        /* <DEDUP_REMOVED lines=43> */
.L_x_18485:
[----:B------:R-:W-:Y:S01]  /*2d30*/  ISETP.NE.AND P0, PT, R62, 0x1, PT ;  /* 0x000000013e00780c */ /* 0x000fe20003f05270 */
[----:B------:R-:W-:Y:S01]  /*2d40*/  IMAD.MOV.U32 R75, RZ, RZ, 0x2 ;  /* 0x00000002ff4b7424 */ /* 0x000fe200078e00ff */
[----:B------:R-:W-:Y:S01]  /*2d50*/  I2FP.F32.U32 R60, R61 ;  /* 0x0000003d003c7245 */ /* 0x000fe20000201000 */
[----:B------:R-:W-:-:S04]  /*2d60*/  IMAD.MOV.U32 R61, RZ, RZ, R102 ;  /* 0x000000ffff3d7224 */ /* 0x000fc800078e0066 */
        /* <DEDUP_REMOVED lines=11> */
.L_x_18489:
        /* <DEDUP_REMOVED lines=12> */
.L_x_18490:
        /* <DEDUP_REMOVED lines=43> */
.L_x_18488:
[----:B------:R-:W-:Y:S01]  /*3190*/  I2FP.F32.U32 R60, R61 ;  /* 0x0000003d003c7245 */ /* 0x000fe20000201000 */
[----:B------:R-:W-:Y:S02]  /*31a0*/  UMOV UR5, UR7 ;  /* 0x0000000700057c82 */ /* 0x000fe40008000000 */
[----:B-----5:R-:W-:Y:S01]  /*31b0*/  FMUL.FTZ R58, R58, UR5 ;  /* 0x000000053a3a7c20 */ /* 0x020fe20008410000 */
[----:B------:R-:W-:Y:S01]  /*31c0*/  FMUL.FTZ R56, R56, UR5 ;  /* 0x0000000538387c20 */ /* 0x000fe20008410000 */
[----:B------:R-:W-:Y:S01]  /*31d0*/  FFMA.FTZ R60, R60, R129, 1.1641532182693481445e-10 ;  /* 0x2f0000003c3c7423 */ /* 0x000fe20000010081 */
[----:B------:R-:W-:Y:S01]  /*31e0*/  FMUL.FTZ R57, R57, UR5 ;  /* 0x0000000539397c20 */ /* 0x000fe20008410000 */
[----:B------:R-:W-:Y:S01]  /*31f0*/  FMUL.FTZ R59, R59, UR5 ;  /* 0x000000053b3b7c20 */ /* 0x000fe20008410000 */
[----:B------:R-:W-:Y:S02]  /*3200*/  FSEL R58, R58, RZ, P4 ;  /* 0x000000ff3a3a7208 */ /* 0x000fe40002000000 */
[----:B------:R-:W-:-:S02]  /*3210*/  FSETP.GTU.FTZ.AND P0, PT, R60, UR4, PT ;  /* 0x000000043c007c0b */ /* 0x000fc4000bf1c000 */
[----:B------:R-:W-:Y:S01]  /*3220*/  FSEL R56, R56, RZ, P2 ;  /* 0x000000ff38387208 */ /* 0x000fe20001000000 */
[----:B------:R-:W-:Y:S01]  /*3230*/  @P1 FADD.FTZ R58, R6, R58 ;  /* 0x0000003a063a1221 */ /* 0x000fe20000010000 */
[----:B------:R-:W-:Y:S02]  /*3240*/  FSEL R57, R57, RZ, P3 ;  /* 0x000000ff39397208 */ /* 0x000fe40001800000 */
[----:B------:R-:W-:Y:S01]  /*3250*/  FSEL R59, R59, RZ, !P0 ;  /* 0x000000ff3b3b7208 */ /* 0x000fe20004000000 */
[----:B------:R-:W-:Y:S01]  /*3260*/  @P1 FADD.FTZ R56, R4, R56 ;  /* 0x0000003804381221 */ /* 0x000fe20000010000 */
[----:B------:R-:W-:Y:S01]  /*3270*/  PLOP3.LUT P5, PT, P0, PT, PT, 0x8, 0x80 ;  /* 0x000000000080781c */ /* 0x000fe200007ae170 */
[----:B------:R-:W-:Y:S02]  /*3280*/  @P1 FADD.FTZ R57, R5, R57 ;  /* 0x0000003905391221 */ /* 0x000fe40000010000 */
[----:B------:R-:W-:Y:S01]  /*3290*/  @P1 FADD.FTZ R59, R7, R59 ;  /* 0x0000003b073b1221 */ /* 0x000fe20000010000 */
[----:B------:R-:W-:Y:S09]  /*32a0*/  BRA `(.L_x_18491) ;  /* 0x0000002400507947 */ /* 0x000ff20003800000 */
.L_x_18478:
        /* <DEDUP_REMOVED lines=15> */
.L_x_18493:
        /* <DEDUP_REMOVED lines=12> */
.L_x_18494:
        /* <DEDUP_REMOVED lines=42> */
.L_x_18492:
[----:B------:R-:W-:Y:S01]  /*3700*/  ISETP.NE.AND P0, PT, R62, 0x1, PT ;  /* 0x000000013e00780c */ /* 0x000fe20003f05270 */
[----:B------:R-:W-:Y:S01]  /*3710*/  UMOV UR4, UR6 ;  /* 0x0000000600047c82 */ /* 0x000fe20008000000 */
[----:B------:R-:W-:Y:S01]  /*3720*/  I2FP.F32.U32 R60, R60 ;  /* 0x0000003c003c7245 */ /* 0x000fe20000201000 */
[----:B------:R-:W-:Y:S01]  /*3730*/  UMOV UR5, UR7 ;  /* 0x0000000700057c82 */ /* 0x000fe20008000000 */
[----:B------:R-:W-:Y:S02]  /*3740*/  IMAD.MOV.U32 R61, RZ, RZ, R102 ;  /* 0x000000ffff3d7224 */ /* 0x000fe400078e0066 */
[----:B-----5:R-:W-:Y:S01]  /*3750*/  FMUL.FTZ R67, R56, UR5 ;  /* 0x0000000538437c20 */ /* 0x020fe20008410000 */
[----:B------:R-:W-:-:S05]  /*3760*/  FFMA.FTZ R60, R60, R129, 1.1641532182693481445e-10 ;  /* 0x2f0000003c3c7423 */ /* 0x000fca0000010081 */
        /* <DEDUP_REMOVED lines=11> */
.L_x_18496:
        /* <DEDUP_REMOVED lines=12> */
.L_x_18497:
        /* <DEDUP_REMOVED lines=43> */
.L_x_18495:
[----:B------:R-:W-:Y:S01]  /*3b90*/  ISETP.NE.AND P0, PT, R60, 0x1, PT ;  /* 0x000000013c00780c */ /* 0x000fe20003f05270 */
[----:B------:R-:W-:Y:S01]  /*3ba0*/  IMAD.MOV.U32 R56, RZ, RZ, R102 ;  /* 0x000000ffff387224 */ /* 0x000fe200078e0066 */
[----:B------:R-:W-:Y:S01]  /*3bb0*/  I2FP.F32.U32 R66, R61 ;  /* 0x0000003d00427245 */ /* 0x000fe20000201000 */
[----:B------:R-:W-:-:S04]  /*3bc0*/  HFMA2 R61, -RZ, RZ, 0, 1.1920928955078125e-07 ;  /* 0x00000002ff3d7431 */ /* 0x000fc800000001ff */
        /* <DEDUP_REMOVED lines=10> */
.L_x_18499:
        /* <DEDUP_REMOVED lines=12> */
.L_x_18500:
        /* <DEDUP_REMOVED lines=43> */
.L_x_18498:
[----:B------:R-:W-:Y:S01]  /*3fe0*/  ISETP.NE.AND P0, PT, R61, 0x1, PT ;  /* 0x000000013d00780c */ /* 0x000fe20003f05270 */
[----:B------:R-:W-:Y:S01]  /*3ff0*/  FMUL.FTZ R68, R57, UR5 ;  /* 0x0000000539447c20 */ /* 0x000fe20008410000 */
        /* <DEDUP_REMOVED lines=14> */
.L_x_18502:
        /* <DEDUP_REMOVED lines=12> */
.L_x_18503:
        /* <DEDUP_REMOVED lines=43> */
.L_x_18501:
[----:B------:R-:W-:Y:S01]  /*4450*/  ISETP.NE.AND P0, PT, R60, 0x1, PT ;  /* 0x000000013c00780c */ /* 0x000fe20003f05270 */
[----:B------:R-:W-:Y:S01]  /*4460*/  IMAD.MOV.U32 R61, RZ, RZ, 0x2 ;  /* 0x00000002ff3d7424 */ /* 0x000fe200078e00ff */
[----:B------:R-:W-:Y:S01]  /*4470*/  I2FP.F32.U32 R56, R57 ;  /* 0x0000003900387245 */ /* 0x000fe20000201000 */
[----:B------:R-:W-:-:S04]  /*4480*/  IMAD.MOV.U32 R57, RZ, RZ, R102 ;  /* 0x000000ffff397224 */ /* 0x000fc800078e0066 */
        /* <DEDUP_REMOVED lines=10> */
.L_x_18505:
        /* <DEDUP_REMOVED lines=12> */
.L_x_18506:
        /* <DEDUP_REMOVED lines=43> */
.L_x_18504:
[----:B------:R-:W-:Y:S01]  /*48a0*/  ISETP.NE.AND P0, PT, R61, 0x1, PT ;  /* 0x000000013d00780c */ /* 0x000fe20003f05270 */
[----:B------:R-:W-:Y:S01]  /*48b0*/  FMUL.FTZ R70, R58, UR5 ;  /* 0x000000053a467c20 */ /* 0x000fe20008410000 */
        /* <DEDUP_REMOVED lines=14> */
.L_x_18508:
        /* <DEDUP_REMOVED lines=12> */
.L_x_18509:
        /* <DEDUP_REMOVED lines=43> */
.L_x_18507:
[----:B------:R-:W-:Y:S01]  /*4d10*/  ISETP.NE.AND P0, PT, R58, 0x1, PT ;  /* 0x000000013a00780c */ /* 0x000fe20003f05270 */
[----:B------:R-:W-:Y:S01]  /*4d20*/  IMAD.MOV.U32 R60, RZ, RZ, 0x2 ;  /* 0x00000002ff3c7424 */ /* 0x000fe200078e00ff */
[----:B------:R-:W-:Y:S02]  /*4d30*/  I2FP.F32.U32 R56, R57 ;  /* 0x0000003900387245 */ /* 0x000fe40000201000 */
        /* <DEDUP_REMOVED lines=11> */
.L_x_18511:
        /* <DEDUP_REMOVED lines=12> */
.L_x_18512:
        /* <DEDUP_REMOVED lines=43> */
.L_x_18510:
[----:B------:R-:W-:Y:S01]  /*5160*/  ISETP.NE.AND P0, PT, R60, 0x1, PT ;  /* 0x000000013c00780c */ /* 0x000fe20003f05270 */
[----:B------:R-:W-:Y:S01]  /*5170*/  FMUL.FTZ R64, R59, UR5 ;  /* 0x000000053b407c20 */ /* 0x000fe20008410000 */
        /* <DEDUP_REMOVED lines=14> */
.L_x_18514:
        /* <DEDUP_REMOVED lines=12> */
.L_x_18515:
        /* <DEDUP_REMOVED lines=43> */
.L_x_18513:
[----:B------:R-:W-:Y:S01]  /*55d0*/  I2FP.F32.U32 R58, R57 ;  /* 0x00000039003a7245 */ /* 0x000fe20000201000 */
[----:B------:R-:W-:Y:S01]  /*55e0*/  FMUL.FTZ R56, R8, UR5 ;  /* 0x0000000508387c20 */ /* 0x000fe20008410000 */
[----:B------:R-:W-:Y:S01]  /*55f0*/  FSETP.GTU.FTZ.AND P6, PT, R66, UR4, PT ;  /* 0x0000000442007c0b */ /* 0x000fe2000bfdc000 */
[----:B------:R-:W-:Y:S01]  /*5600*/  FMUL.FTZ R57, R9, UR5 ;  /* 0x0000000509397c20 */ /* 0x000fe20008410000 */
[----:B------:R-:W-:Y:S01]  /*5610*/  FSETP.GTU.FTZ.AND P0, PT, R69, UR4, PT ;  /* 0x0000000445007c0b */ /* 0x000fe2000bf1c000 */
[----:B------:R-:W-:Y:S01]  /*5620*/  FFMA.FTZ R58, R58, R129, 1.1641532182693481445e-10 ;  /* 0x2f0000003a3a7423 */ /* 0x000fe20000010081 */
[----:B------:R-:W-:Y:S01]  /*5630*/  FSEL R60, R56, RZ, !P6 ;  /* 0x000000ff383c7208 */ /* 0x000fe20007000000 */
[----:B------:R-:W-:Y:S01]  /*5640*/  FMUL.FTZ R56, R10, UR5 ;  /* 0x000000050a387c20 */ /* 0x000fe20008410000 */
[----:B------:R-:W-:Y:S02]  /*5650*/  SEL R62, RZ, 0x1, P6 ;  /* 0x00000001ff3e7807 */ /* 0x000fe40003000000 */
[----:B------:R-:W-:-:S02]  /*5660*/  FSEL R59, R57, RZ, !P0 ;  /* 0x000000ff393b7208 */ /* 0x000fc40004000000 */
[----:B------:R-:W-:Y:S02]  /*5670*/  SEL R63, RZ, 0x1, P0 ;  /* 0x00000001ff3f7807 */ /* 0x000fe40000000000 */
[----:B------:R-:W-:Y:S02]  /*5680*/  FSETP.GTU.FTZ.AND P6, PT, R71, UR4, PT ;  /* 0x0000000447007c0b */ /* 0x000fe4000bfdc000 */
[----:B------:R-:W-:Y:S01]  /*5690*/  FSETP.GTU.FTZ.AND P0, PT, R58, UR4, PT ;  /* 0x000000043a007c0b */ /* 0x000fe2000bf1c000 */
[----:B------:R-:W-:Y:S01]  /*56a0*/  FMUL.FTZ R58, R11, UR5 ;  /* 0x000000050b3a7c20 */ /* 0x000fe20008410000 */
[----:B------:R-:W-:Y:S02]  /*56b0*/  FSEL R67, R67, RZ, P2 ;  /* 0x000000ff43437208 */ /* 0x000fe40001000000 */
[----:B------:R-:W-:Y:S02]  /*56c0*/  FSEL R70, R70, RZ, P4 ;  /* 0x000000ff46467208 */ /* 0x000fe40002000000 */
[----:B------:R-:W-:Y:S01]  /*56d0*/  FSEL R57, R56, RZ, !P6 ;  /* 0x000000ff38397208 */ /* 0x000fe20007000000 */
[----:B------:R-:W-:Y:S01]  /*56e0*/  FADD.FTZ R56, R67, R60 ;  /* 0x0000003c43387221 */ /* 0x000fe20000010000 */
[----:B------:R-:W-:-:S02]  /*56f0*/  FSEL R68, R68, RZ, P3 ;  /* 0x000000ff44447208 */ /* 0x000fc40001800000 */
[----:B------:R-:W-:Y:S01]  /*5700*/  FSEL R64, R64, RZ, P5 ;  /* 0x000000ff40407208 */ /* 0x000fe20002800000 */
[----:B------:R-:W-:Y:S01]  /*5710*/  @P1 FADD.FTZ R56, R4, R56 ;  /* 0x0000003804381221 */ /* 0x000fe20000010000 */
[----:B------:R-:W-:Y:S01]  /*5720*/  FSEL R61, R58, RZ, !P0 ;  /* 0x000000ff3a3d7208 */ /* 0x000fe20004000000 */
[----:B------:R-:W-:Y:S01]  /*5730*/  FADD.FTZ R58, R70, R57 ;  /* 0x00000039463a7221 */ /* 0x000fe20000010000 */
[----:B------:R-:W-:Y:S01]  /*5740*/  SEL R60, RZ, 0x1, P6 ;  /* 0x00000001ff3c7807 */ /* 0x000fe20003000000 */
[----:B------:R-:W-:Y:S01]  /*5750*/  FADD.FTZ R57, R68, R59 ;  /* 0x0000003b44397221 */ /* 0x000fe20000010000 */
[----:B------:R-:W-:Y:S01]  /*5760*/  PRMT R101, R62, 0x7610, R101 ;  /* 0x000076103e657816 */ /* 0x000fe20000000065 */
[----:B------:R-:W-:Y:S01]  /*5770*/  FADD.FTZ R59, R61, R64 ;  /* 0x000000403d3b7221 */ /* 0x000fe20000010000 */
[----:B------:R-:W-:Y:S01]  /*5780*/  PRMT R104, R60, 0x7610, R104 ;  /* 0x000076103c687816 */ /* 0x000fe20000000068 */
[----:B------:R-:W-:Y:S01]  /*5790*/  @P1 FADD.FTZ R58, R6, R58 ;  /* 0x0000003a063a1221 */ /* 0x000fe20000010000 */
[----:B------:R-:W-:Y:S01]  /*57a0*/  SEL R60, RZ, 0x1, P0 ;  /* 0x00000001ff3c7807 */ /* 0x000fe20000000000 */
[----:B------:R-:W-:Y:S01]  /*57b0*/  @P1 FADD.FTZ R57, R5, R57 ;  /* 0x0000003905391221 */ /* 0x000fe20000010000 */
[----:B------:R-:W-:Y:S01]  /*57c0*/  PRMT R103, R63, 0x7610, R103 ;  /* 0x000076103f677816 */ /* 0x000fe20000000067 */
[----:B------:R-:W-:Y:S01]  /*57d0*/  @P1 FADD.FTZ R59, R7, R59 ;  /* 0x0000003b073b1221 */ /* 0x000fe20000010000 */
[----:B------:R-:W-:-:S07]  /*57e0*/  PRMT R105, R60, 0x7610, R105 ;  /* 0x000076103c697816 */ /* 0x000fce0000000069 */
.L_x_18491:
[----:B------:R-:W0:Y:S01]  /*57f0*/  LDC.64 R136, c[0x0][0x3a8] ;  /* 0x0000ea00ff887b82 */ /* 0x000e220000000a00 */
[----:B------:R-:W-:Y:S02]  /*5800*/  ISETP.NE.U32.AND P0, PT, RZ, UR16, PT ;  /* 0x00000010ff007c0c */ /* 0x000fe4000bf05070 */
[----:B------:R-:W-:Y:S02]  /*5810*/  SEL R64, RZ, 0x1000000, !P5 ;  /* 0x01000000ff407807 */ /* 0x000fe40006800000 */
[----:B------:R-:W-:Y:S02]  /*5820*/  ISETP.NE.AND.EX P0, PT, RZ, UR17, PT, P0 ;  /* 0x00000011ff007c0c */ /* 0x000fe4000bf05300 */
[----:B------:R-:W-:Y:S01]  /*5830*/  SEL R65, RZ, 0x10000, !P4 ;  /* 0x00010000ff417807 */ /* 0x000fe20006000000 */
[----:B------:R-:W1:Y:S01]  /*5840*/  LDC.64 R134, c[0x0][0x3b0] ;  /* 0x0000ec00ff867b82 */ /* 0x000e620000000a00 */
[----:B------:R-:W-:Y:S02]  /*5850*/  SEL R66, RZ, 0x100, !P3 ;  /* 0x00000100ff427807 */ /* 0x000fe40005800000 */
[----:B------:R-:W-:-:S02]  /*5860*/  IADD3 R79, PT, PT, R147, 0x80, RZ ;  /* 0x00000080934f7810 */ /* 0x000fc40007ffe0ff */
[----:B------:R-:W-:Y:S02]  /*5870*/  IADD3 R64, PT, PT, R66, R64, R65 ;  /* 0x0000004042407210 */ /* 0x000fe40007ffe041 */
[----:B------:R-:W-:Y:S01]  /*5880*/  SEL R65, RZ, 0x1, !P2 ;  /* 0x00000001ff417807 */ /* 0x000fe20005000000 */
[----:B------:R-:W2:Y:S04]  /*5890*/  @P1 LDC.64 R60, c[0x0][0x3a0] ;  /* 0x0000e800ff3c1b82 */ /* 0x000ea80000000a00 */
[----:B------:R-:W-:Y:S02]  /*58a0*/  IMAD.IADD R77, R64, 0x1, R65 ;  /* 0x00000001404d7824 */ /* 0x000fe400078e0241 */
[----:B------:R-:W-:Y:S02]  /*58b0*/  IMAD.WIDE.U32 R64, R79, 0x10, R92 ;  /* 0x000000104f407825 */ /* 0x000fe400078e005c */
[----:B------:R-:W3:Y:S02]  /*58c0*/  @P0 LDC.64 R62, c[0x0][0x398] ;  /* 0x0000e600ff3e0b82 */ /* 0x000ee40000000a00 */
[----:B0-----:R-:W-:-:S05]  /*58d0*/  IMAD.WIDE.U32 R72, R147, 0x10, R136 ;  /* 0x0000001093487825 */ /* 0x001fca00078e0088 */
[----:B------:R0:W-:Y:S01]  /*58e0*/  STG.E.128 desc[UR8][R72.64], R56 ;  /* 0x0000003848007986 */ /* 0x0001e2000c101d08 */
[----:B-1----:R-:W-:-:S05]  /*58f0*/  IMAD.WIDE.U32 R66, R147, 0x4, R134 ;  /* 0x0000000493427825 */ /* 0x002fca00078e0086 */
[----:B------:R0:W-:Y:S01]  /*5900*/  STG.E desc[UR8][R66.64], R77 ;  /* 0x0000004d42007986 */ /* 0x0001e2000c101908 */
[----:B--2---:R-:W-:-:S04]  /*5910*/  @P1 IMAD.WIDE.U32 R68, R79, 0x10, R60 ;  /* 0x000000104f441825 */ /* 0x004fc800078e003c */
[----:B---3--:R-:W-:Y:S01]  /*5920*/  @P0 IMAD.WIDE.U32 R70, R79, 0x10, R62 ;  /* 0x000000104f460825 */ /* 0x008fe200078e003e */
[----:B0-----:R-:W-:Y:S06]  /*5930*/  @!P0 BRA `(.L_x_18516) ;  /* 0x00000000002c8947 */ /* 0x001fec0003800000 */
[----:B------:R-:W0:Y:S01]  /*5940*/  LDC.64 R60, c[0x0][0x3b8] ;  /* 0x0000ee00ff3c7b82 */ /* 0x000e220000000a00 */
        /* <DEDUP_REMOVED lines=10> */
.L_x_18516:
[----:B------:R1:W5:Y:S04]  /*59f0*/  @P0 LDG.E.128 R8, desc[UR8][R70.64] ;  /* 0x0000000846080981 */ /* 0x000368000c1e1d00 */
[----:B------:R1:W5:Y:S04]  /*5a00*/  @P1 LDG.E.128 R4, desc[UR8][R68.64] ;  /* 0x0000000844041981 */ /* 0x000368000c1e1d00 */
[----:B0-----:R1:W5:Y:S01]  /*5a10*/  LDG.E.128 R60, desc[UR8][R64.64] ;  /* 0x00000008403c7981 */ /* 0x001362000c1e1d00 */
[----:B------:R-:W-:Y:S05]  /*5a20*/  @!P0 BRA `(.L_x_18517) ;  /* 0x0000002400588947 */ /* 0x000fea0003800000 */
        /* <DEDUP_REMOVED lines=15> */
.L_x_18519:
        /* <DEDUP_REMOVED lines=12> */
.L_x_18520:
        /* <DEDUP_REMOVED lines=43> */
.L_x_18518:
[----:B------:R-:W-:Y:S01]  /*5e90*/  ISETP.NE.AND P3, PT, R65, 0x1, PT ;  /* 0x000000014100780c */ /* 0x000fe20003f65270 */
[----:B-----5:R-:W-:Y:S01]  /*5ea0*/  FMUL.FTZ R71, R60, UR5 ;  /* 0x000000053c477c20 */ /* 0x020fe20008410000 */
[----:B------:R-:W-:Y:S02]  /*5eb0*/  I2FP.F32.U32 R64, R64 ;  /* 0x0000004000407245 */ /* 0x000fe40000201000 */
[----:B------:R-:W-:-:S03]  /*5ec0*/  MOV R60, R102 ;  /* 0x00000066003c7202 */ /* 0x000fc60000000f00 */
        /* <DEDUP_REMOVED lines=12> */
.L_x_18522:
        /* <DEDUP_REMOVED lines=12> */
.L_x_18523:
        /* <DEDUP_REMOVED lines=43> */
.L_x_18521:
        /* <DEDUP_REMOVED lines=14> */
.L_x_18525:
        /* <DEDUP_REMOVED lines=12> */
.L_x_18526:
        /* <DEDUP_REMOVED lines=43> */
.L_x_18524:
[----:B------:R-:W-:Y:S01]  /*6750*/  ISETP.NE.AND P4, PT, R65, 0x1, PT ;  /* 0x000000014100780c */ /* 0x000fe20003f85270 */
[----:B------:R-:W-:Y:S01]  /*6760*/  FMUL.FTZ R73, R61, UR5 ;  /* 0x000000053d497c20 */ /* 0x000fe20008410000 */
[----:B------:R-:W-:Y:S01]  /*6770*/  I2FP.F32.U32 R60, R60 ;  /* 0x0000003c003c7245 */ /* 0x000fe20000201000 */
[----:B------:R-:W-:-:S04]  /*6780*/  IMAD.MOV.U32 R61, RZ, RZ, R102 ;  /* 0x000000ffff3d7224 */ /* 0x000fc800078e0066 */
[----:B------:R-:W-:-:S05]  /*6790*/  FFMA.FTZ R60, R60, R129, 1.1641532182693481445e-10 ;  /* 0x2f0000003c3c7423 */ /* 0x000fca0000010081 */
[----:B------:R-:W-:Y:S01]  /*67a0*/  FSETP.LE.FTZ.AND P3, PT, R60, UR4, PT ;  /* 0x000000043c007c0b */ /* 0x000fe2000bf73000 */
        /* <DEDUP_REMOVED lines=10> */
.L_x_18528:
        /* <DEDUP_REMOVED lines=12> */
.L_x_18529:
        /* <DEDUP_REMOVED lines=43> */
.L_x_18527:
        /* <DEDUP_REMOVED lines=14> */
.L_x_18531:
        /* <DEDUP_REMOVED lines=12> */
.L_x_18532:
        /* <DEDUP_REMOVED lines=43> */
.L_x_18530:
        /* <DEDUP_REMOVED lines=16> */
.L_x_18534:
        /* <DEDUP_REMOVED lines=12> */
.L_x_18535:
        /* <DEDUP_REMOVED lines=43> */
.L_x_18533:
[----:B------:R-:W-:Y:S01]  /*7480*/  ISETP.NE.AND P5, PT, R62, 0x1, PT ;  /* 0x000000013e00780c */ /* 0x000fe20003fa5270 */
[----:B------:R-:W-:Y:S01]  /*7490*/  HFMA2 R64, -RZ, RZ, 0, 1.1920928955078125e-07 ;  /* 0x00000002ff407431 */ /* 0x000fe200000001ff */
[----:B------:R-:W-:Y:S01]  /*74a0*/  I2FP.F32.U32 R60, R61 ;  /* 0x0000003d003c7245 */ /* 0x000fe20000201000 */
[----:B------:R-:W-:-:S04]  /*74b0*/  IMAD.MOV.U32 R61, RZ, RZ, R102 ;  /* 0x000000ffff3d7224 */ /* 0x000fc800078e0066 */
        /* <DEDUP_REMOVED lines=10> */
.L_x_18537:
        /* <DEDUP_REMOVED lines=12> */
.L_x_18538:
        /* <DEDUP_REMOVED lines=43> */
.L_x_18536:
        /* <DEDUP_REMOVED lines=16> */
.L_x_18540:
        /* <DEDUP_REMOVED lines=14> */
.L_x_18541:
        /* <DEDUP_REMOVED lines=43> */
.L_x_18539:
[----:B------:R-:W-:Y:S01]  /*7d60*/  FMUL.FTZ R64, R8, UR5 ;  /* 0x0000000508407c20 */ /* 0x000fe20008410000 */
[----:B------:R-:W-:Y:S01]  /*7d70*/  FSETP.GTU.FTZ.AND P6, PT, R70, UR4, PT ;  /* 0x0000000446007c0b */ /* 0x000fe2000bfdc000 */
[----:B------:R-:W-:Y:S01]  /*7d80*/  FMUL.FTZ R60, R9, UR5 ;  /* 0x00000005093c7c20 */ /* 0x000fe20008410000 */
[----:B------:R-:W-:Y:S01]  /*7d90*/  I2FP.F32.U32 R62, R61 ;  /* 0x0000003d003e7245 */ /* 0x000fe20000201000 */
[----:B------:R-:W-:Y:S01]  /*7da0*/  FMUL.FTZ R61, R10, UR5 ;  /* 0x000000050a3d7c20 */ /* 0x000fe20008410000 */
[----:B------:R-:W-:Y:S01]  /*7db0*/  FSEL R64, R64, RZ, !P6 ;  /* 0x000000ff40407208 */ /* 0x000fe20007000000 */
[----:B------:R-:W-:Y:S01]  /*7dc0*/  FMUL.FTZ R63, R11, UR5 ;  /* 0x000000050b3f7c20 */ /* 0x000fe20008410000 */
[----:B------:R-:W-:Y:S01]  /*7dd0*/  SEL R65, RZ, 0x1, P6 ;  /* 0x00000001ff417807 */ /* 0x000fe20003000000 */
[----:B------:R-:W-:Y:S01]  /*7de0*/  FFMA.FTZ R62, R62, R129, 1.1641532182693481445e-10 ;  /* 0x2f0000003e3e7423 */ /* 0x000fe20000010081 */
[----:B------:R-:W-:Y:S02]  /*7df0*/  FSETP.GTU.FTZ.AND P6, PT, R72, UR4, PT ;  /* 0x0000000448007c0b */ /* 0x000fe4000bfdc000 */
[----:B------:R-:W-:-:S02]  /*7e00*/  FSEL R74, R74, RZ, P4 ;  /* 0x000000ff4a4a7208 */ /* 0x000fc40002000000 */
[----:B------:R-:W-:Y:S02]  /*7e10*/  FSEL R60, R60, RZ, !P6 ;  /* 0x000000ff3c3c7208 */ /* 0x000fe40007000000 */
[----:B------:R-:W-:Y:S02]  /*7e20*/  SEL R66, RZ, 0x1, P6 ;  /* 0x00000001ff427807 */ /* 0x000fe40003000000 */
[----:B------:R-:W-:Y:S02]  /*7e30*/  FSETP.GTU.FTZ.AND P6, PT, R75, UR4, PT ;  /* 0x000000044b007c0b */ /* 0x000fe4000bfdc000 */
[----:B------:R-:W-:Y:S02]  /*7e40*/  FSEL R73, R73, RZ, P3 ;  /* 0x000000ff49497208 */ /* 0x000fe40001800000 */
[----:B------:R-:W-:Y:S02]  /*7e50*/  FSEL R61, R61, RZ, !P6 ;  /* 0x000000ff3d3d7208 */ /* 0x000fe40007000000 */
[----:B------:R-:W-:-:S02]  /*7e60*/  SEL R67, RZ, 0x1, P6 ;  /* 0x00000001ff437807 */ /* 0x000fc40003000000 */
[----:B------:R-:W-:Y:S01]  /*7e70*/  FSETP.GTU.FTZ.AND P6, PT, R62, UR4, PT ;  /* 0x000000043e007c0b */ /* 0x000fe2000bfdc000 */
[----:B------:R-:W-:Y:S01]  /*7e80*/  FADD.FTZ R62, R74, R61 ;  /* 0x0000003d4a3e7221 */ /* 0x000fe20000010000 */
[----:B------:R-:W-:Y:S01]  /*7e90*/  FSEL R71, R71, RZ, P2 ;  /* 0x000000ff47477208 */ /* 0x000fe20001000000 */
[----:B------:R-:W-:Y:S01]  /*7ea0*/  FADD.FTZ R61, R73, R60 ;  /* 0x0000003c493d7221 */ /* 0x000fe20000010000 */
[----:B------:R-:W-:Y:S01]  /*7eb0*/  FSEL R68, R68, RZ, P5 ;  /* 0x000000ff44447208 */ /* 0x000fe20002800000 */
[----:B------:R-:W-:Y:S01]  /*7ec0*/  @P1 FADD.FTZ R62, R6, R62 ;  /* 0x0000003e063e1221 */ /* 0x000fe20000010000 */
[----:B------:R-:W-:Y:S01]  /*7ed0*/  FSEL R63, R63, RZ, !P6 ;  /* 0x000000ff3f3f7208 */ /* 0x000fe20007000000 */
[----:B------:R-:W-:Y:S01]  /*7ee0*/  FADD.FTZ R60, R71, R64 ;  /* 0x00000040473c7221 */ /* 0x000fe20000010000 */
[----:B------:R-:W-:Y:S01]  /*7ef0*/  SEL R64, RZ, 0x1, P6 ;  /* 0x00000001ff407807 */ /* 0x000fe20003000000 */
[----:B------:R-:W-:Y:S01]  /*7f00*/  @P1 FADD.FTZ R61, R5, R61 ;  /* 0x0000003d053d1221 */ /* 0x000fe20000010000 */
[----:B------:R-:W-:Y:S01]  /*7f10*/  PRMT R101, R65, 0x7610, R101 ;  /* 0x0000761041657816 */ /* 0x000fe20000000065 */
[----:B------:R-:W-:Y:S01]  /*7f20*/  FADD.FTZ R63, R63, R68 ;  /* 0x000000443f3f7221 */ /* 0x000fe20000010000 */
[----:B------:R-:W-:Y:S01]  /*7f30*/  PRMT R103, R66, 0x7610, R103 ;  /* 0x0000761042677816 */ /* 0x000fe20000000067 */
[----:B------:R-:W-:Y:S01]  /*7f40*/  @P1 FADD.FTZ R60, R4, R60 ;  /* 0x0000003c043c1221 */ /* 0x000fe20000010000 */
[----:B------:R-:W-:Y:S01]  /*7f50*/  PRMT R104, R67, 0x7610, R104 ;  /* 0x0000761043687816 */ /* 0x000fe20000000068 */
[----:B------:R-:W-:Y:S01]  /*7f60*/  @P1 FADD.FTZ R63, R7, R63 ;  /* 0x0000003f073f1221 */ /* 0x000fe20000010000 */
[----:B------:R-:W-:Y:S01]  /*7f70*/  PRMT R105, R64, 0x7610, R105 ;  /* 0x0000761040697816 */ /* 0x000fe20000000069 */
[----:B------:R-:W-:Y:S06]  /*7f80*/  BRA `(.L_x_18542) ;  /* 0x0000001000a07947 */ /* 0x000fec0003800000 */
.L_x_18517:
        /* <DEDUP_REMOVED lines=15> */
.L_x_18544:
        /* <DEDUP_REMOVED lines=12> */
.L_x_18545:
        /* <DEDUP_REMOVED lines=43> */
.L_x_18543:
[----:B------:R-:W-:Y:S01]  /*83f0*/  ISETP.NE.AND P3, PT, R66, 0x1, PT ;  /* 0x000000014200780c */ /* 0x000fe20003f65270 */
[----:B------:R-:W-:Y:S01]  /*8400*/  HFMA2 R67, -RZ, RZ, 0, 1.1920928955078125e-07 ;  /* 0x00000002ff437431 */ /* 0x000fe200000001ff */
        /* <DEDUP_REMOVED lines=13> */
.L_x_18547:
        /* <DEDUP_REMOVED lines=12> */
.L_x_18548:
        /* <DEDUP_REMOVED lines=43> */
.L_x_18546:
        /* <DEDUP_REMOVED lines=15> */
.L_x_18550:
        /* <DEDUP_REMOVED lines=12> */
.L_x_18551:
        /* <DEDUP_REMOVED lines=43> */
.L_x_18549:
        /* <DEDUP_REMOVED lines=15> */
.L_x_18553:
        /* <DEDUP_REMOVED lines=12> */
.L_x_18554:
        /* <DEDUP_REMOVED lines=43> */
.L_x_18552:
        /* <DEDUP_REMOVED lines=8> */
[----:B------:R-:W-:Y:S01]  /*9190*/  FSETP.GTU.FTZ.AND P6, PT, R64, UR4, PT ;  /* 0x0000000440007c0b */ /* 0x000fe2000bfdc000 */
[----:B------:R-:W-:Y:S01]  /*91a0*/  @P1 FADD.FTZ R62, R6, R62 ;  /* 0x0000003e063e1221 */ /* 0x000fe20000010000 */
[----:B------:R-:W-:Y:S01]  /*91b0*/  FSEL R61, R61, RZ, P3 ;  /* 0x000000ff3d3d7208 */ /* 0x000fe20001800000 */
[----:B------:R-:W-:Y:S01]  /*91c0*/  @P1 FADD.FTZ R60, R4, R60 ;  /* 0x0000003c043c1221 */ /* 0x000fe20000010000 */
[----:B------:R-:W-:-:S02]  /*91d0*/  FSEL R63, R63, RZ, !P6 ;  /* 0x000000ff3f3f7208 */ /* 0x000fc40007000000 */
[----:B------:R-:W-:Y:S01]  /*91e0*/  PLOP3.LUT P5, PT, P6, PT, PT, 0x8, 0x80 ;  /* 0x000000000080781c */ /* 0x000fe200037ae170 */
[----:B------:R-:W-:Y:S02]  /*91f0*/  @P1 FADD.FTZ R61, R5, R61 ;  /* 0x0000003d053d1221 */ /* 0x000fe40000010000 */
[----:B------:R-:W-:-:S10]  /*9200*/  @P1 FADD.FTZ R63, R7, R63 ;  /* 0x0000003f073f1221 */ /* 0x000fd40000010000 */
.L_x_18542:
[----:B------:R-:W-:Y:S01]  /*9210*/  SEL R68, RZ, 0x1000000, !P5 ;  /* 0x01000000ff447807 */ /* 0x000fe20006800000 */
[----:B------:R-:W-:Y:S01]  /*9220*/  IMAD.WIDE.U32 R76, R79, 0x10, R136 ;  /* 0x000000104f4c7825 */ /* 0x000fe200078e0088 */
[----:B------:R-:W-:Y:S01]  /*9230*/  SEL R69, RZ, 0x10000, !P4 ;  /* 0x00010000ff457807 */ /* 0x000fe20006000000 */
[----:B------:R-:W0:Y:S01]  /*9240*/  @P0 LDC.64 R66, c[0x0][0x398] ;  /* 0x0000e600ff420b82 */ /* 0x000e220000000a00 */
[----:B------:R-:W-:Y:S02]  /*9250*/  SEL R70, RZ, 0x100, !P3 ;  /* 0x00000100ff467807 */ /* 0x000fe40005800000 */
[----:B------:R1:W-:Y:S01]  /*9260*/  STG.E.128 desc[UR8][R76.64], R60 ;  /* 0x0000003c4c007986 */ /* 0x0003e2000c101d08 */
[----:B------:R-:W-:Y:S02]  /*9270*/  IADD3 R83, PT, PT, R147, 0x100, RZ ;  /* 0x0000010093537810 */ /* 0x000fe40007ffe0ff */
[----:B------:R-:W-:Y:S01]  /*9280*/  IADD3 R68, PT, PT, R70, R68, R69 ;  /* 0x0000004446447210 */ /* 0x000fe20007ffe045 */
[----:B------:R-:W-:Y:S01]  /*9290*/  IMAD.WIDE.U32 R70, R79, 0x4, R134 ;  /* 0x000000044f467825 */ /* 0x000fe200078e0086 */
[----:B------:R-:W-:Y:S01]  /*92a0*/  SEL R69, RZ, 0x1, !P2 ;  /* 0x00000001ff457807 */ /* 0x000fe20005000000 */
[----:B------:R-:W2:Y:S04]  /*92b0*/  @P1 LDC.64 R64, c[0x0][0x3a0] ;  /* 0x0000e800ff401b82 */ /* 0x000ea80000000a00 */
[----:B------:R-:W-:-:S02]  /*92c0*/  IMAD.IADD R81, R68, 0x1, R69 ;  /* 0x0000000144517824 */ /* 0x000fc400078e0245 */
[----:B------:R-:W-:-:S03]  /*92d0*/  IMAD.WIDE.U32 R68, R83, 0x10, R92 ;  /* 0x0000001053447825 */ /* 0x000fc600078e005c */
[----:B------:R1:W-:Y:S01]  /*92e0*/  STG.E desc[UR8][R70.64], R81 ;  /* 0x0000005146007986 */ /* 0x0003e2000c101908 */
[----:B0-----:R-:W-:-:S04]  /*92f0*/  @P0 IMAD.WIDE.U32 R72, R83, 0x10, R66 ;  /* 0x0000001053480825 */ /* 0x001fc800078e0042 */
[----:B--2---:R-:W-:Y:S01]  /*9300*/  @P1 IMAD.WIDE.U32 R74, R83, 0x10, R64 ;  /* 0x00000010534a1825 */ /* 0x004fe200078e0040 */
[----:B-1----:R-:W-:Y:S06]  /*9310*/  @!P0 BRA `(.L_x_18555) ;  /* 0x00000000002c8947 */ /* 0x002fec0003800000 */
        /* <DEDUP_REMOVED lines=11> */
.L_x_18555:
        /* <DEDUP_REMOVED lines=19> */
.L_x_18558:
        /* <DEDUP_REMOVED lines=12> */
.L_x_18559:
        /* <DEDUP_REMOVED lines=43> */
.L_x_18557:
        /* <DEDUP_REMOVED lines=16> */
.L_x_18561:
        /* <DEDUP_REMOVED lines=12> */
.L_x_18562:
        /* <DEDUP_REMOVED lines=43> */
.L_x_18560:
        /* <DEDUP_REMOVED lines=14> */
.L_x_18564:
        /* <DEDUP_REMOVED lines=12> */
.L_x_18565:
        /* <DEDUP_REMOVED lines=43> */
.L_x_18563:
        /* <DEDUP_REMOVED lines=16> */
.L_x_18567:
        /* <DEDUP_REMOVED lines=12> */
.L_x_18568:
        /* <DEDUP_REMOVED lines=43> */
.L_x_18566:
        /* <DEDUP_REMOVED lines=14> */
.L_x_18570:
        /* <DEDUP_REMOVED lines=12> */
.L_x_18571:
        /* <DEDUP_REMOVED lines=43> */
.L_x_18569:
        /* <DEDUP_REMOVED lines=16> */
.L_x_18573:
        /* <DEDUP_REMOVED lines=12> */
.L_x_18574:
        /* <DEDUP_REMOVED lines=43> */
.L_x_18572:
        /* <DEDUP_REMOVED lines=14> */
.L_x_18576:
        /* <DEDUP_REMOVED lines=12> */
.L_x_18577:
        /* <DEDUP_REMOVED lines=43> */
.L_x_18575:
        /* <DEDUP_REMOVED lines=16> */
.L_x_18579:
        /* <DEDUP_REMOVED lines=14> */
.L_x_18580:
        /* <DEDUP_REMOVED lines=43> */
.L_x_18578:
        /* <DEDUP_REMOVED lines=35> */
.L_x_18556:
        /* <DEDUP_REMOVED lines=15> */
.L_x_18583:
        /* <DEDUP_REMOVED lines=12> */
.L_x_18584:
        /* <DEDUP_REMOVED lines=43> */
.L_x_18582:
        /* <DEDUP_REMOVED lines=15> */
.L_x_18586:
        /* <DEDUP_REMOVED lines=12> */
.L_x_18587:
        /* <DEDUP_REMOVED lines=43> */
.L_x_18585:
        /* <DEDUP_REMOVED lines=15> */
.L_x_18589:
        /* <DEDUP_REMOVED lines=12> */
.L_x_18590:
        /* <DEDUP_REMOVED lines=43> */
.L_x_18588:
        /* <DEDUP_REMOVED lines=15> */
.L_x_18592:
        /* <DEDUP_REMOVED lines=12> */
.L_x_18593:
        /* <DEDUP_REMOVED lines=43> */
.L_x_18591:
        /* <DEDUP_REMOVED lines=16> */
.L_x_18581:
        /* <DEDUP_REMOVED lines=28> */
.L_x_18594:
        /* <DEDUP_REMOVED lines=19> */
.L_x_18597:
        /* <DEDUP_REMOVED lines=12> */
.L_x_18598:
        /* <DEDUP_REMOVED lines=43> */
.L_x_18596:
        /* <DEDUP_REMOVED lines=16> */
.L_x_18600:
        /* <DEDUP_REMOVED lines=12> */
.L_x_18601:
        /* <DEDUP_REMOVED lines=43> */
.L_x_18599:
        /* <DEDUP_REMOVED lines=14> */
.L_x_18603:
        /* <DEDUP_REMOVED lines=12> */
.L_x_18604:
        /* <DEDUP_REMOVED lines=43> */
.L_x_18602:
        /* <DEDUP_REMOVED lines=16> */
.L_x_18606:
        /* <DEDUP_REMOVED lines=12> */
.L_x_18607:
        /* <DEDUP_REMOVED lines=43> */
.L_x_18605:
        /* <DEDUP_REMOVED lines=14> */
.L_x_18609:
        /* <DEDUP_REMOVED lines=12> */
.L_x_18610:
        /* <DEDUP_REMOVED lines=43> */
.L_x_18608:
        /* <DEDUP_REMOVED lines=16> */
.L_x_18612:
        /* <DEDUP_REMOVED lines=12> */
.L_x_18613:
        /* <DEDUP_REMOVED lines=43> */
.L_x_18611:
        /* <DEDUP_REMOVED lines=14> */
.L_x_18615:
        /* <DEDUP_REMOVED lines=12> */
.L_x_18616:
        /* <DEDUP_REMOVED lines=43> */
.L_x_18614:
        /* <DEDUP_REMOVED lines=16> */
.L_x_18618:
        /* <DEDUP_REMOVED lines=14> */
.L_x_18619:
        /* <DEDUP_REMOVED lines=43> */
.L_x_18617:
        /* <DEDUP_REMOVED lines=35> */
.L_x_18595:
        /* <DEDUP_REMOVED lines=15> */
.L_x_18622:
        /* <DEDUP_REMOVED lines=12> */
.L_x_18623:
        /* <DEDUP_REMOVED lines=43> */
.L_x_18621:
        /* <DEDUP_REMOVED lines=15> */
.L_x_18625:
        /* <DEDUP_REMOVED lines=12> */
.L_x_18626:
        /* <DEDUP_REMOVED lines=43> */
.L_x_18624:
        /* <DEDUP_REMOVED lines=15> */
.L_x_18628:
        /* <DEDUP_REMOVED lines=12> */
.L_x_18629:
        /* <DEDUP_REMOVED lines=43> */
.L_x_18627:
        /* <DEDUP_REMOVED lines=15> */
.L_x_18631:
        /* <DEDUP_REMOVED lines=12> */
.L_x_18632:
        /* <DEDUP_REMOVED lines=43> */
.L_x_18630:
        /* <DEDUP_REMOVED lines=16> */
.L_x_18620:
        /* <DEDUP_REMOVED lines=28> */
.L_x_18633:
        /* <DEDUP_REMOVED lines=19> */
.L_x_18636:
        /* <DEDUP_REMOVED lines=12> */
.L_x_18637:
        /* <DEDUP_REMOVED lines=43> */
.L_x_18635:
        /* <DEDUP_REMOVED lines=16> */
.L_x_18639:
        /* <DEDUP_REMOVED lines=12> */
.L_x_18640:
        /* <DEDUP_REMOVED lines=43> */
.L_x_18638:
        /* <DEDUP_REMOVED lines=14> */
.L_x_18642:
        /* <DEDUP_REMOVED lines=12> */
.L_x_18643:
        /* <DEDUP_REMOVED lines=43> */
.L_x_18641:
        /* <DEDUP_REMOVED lines=16> */
.L_x_18645:
        /* <DEDUP_REMOVED lines=12> */
.L_x_18646:
        /* <DEDUP_REMOVED lines=43> */
.L_x_18644:
        /* <DEDUP_REMOVED lines=14> */
.L_x_18648:
        /* <DEDUP_REMOVED lines=12> */
.L_x_18649:
        /* <DEDUP_REMOVED lines=43> */
.L_x_18647:
        /* <DEDUP_REMOVED lines=16> */
.L_x_18651:
        /* <DEDUP_REMOVED lines=12> */
.L_x_18652:
        /* <DEDUP_REMOVED lines=43> */
.L_x_18650:
        /* <DEDUP_REMOVED lines=14> */
.L_x_18654:
        /* <DEDUP_REMOVED lines=12> */
.L_x_18655:
        /* <DEDUP_REMOVED lines=43> */
.L_x_18653:
        /* <DEDUP_REMOVED lines=16> */
.L_x_18657:
        /* <DEDUP_REMOVED lines=14> */
.L_x_18658:
        /* <DEDUP_REMOVED lines=43> */
.L_x_18656:
        /* <DEDUP_REMOVED lines=35> */
.L_x_18634:
        /* <DEDUP_REMOVED lines=15> */
.L_x_18661:
        /* <DEDUP_REMOVED lines=12> */
.L_x_18662:
        /* <DEDUP_REMOVED lines=43> */
.L_x_18660:
        /* <DEDUP_REMOVED lines=15> */
.L_x_18664:
        /* <DEDUP_REMOVED lines=12> */
.L_x_18665:
        /* <DEDUP_REMOVED lines=43> */
.L_x_18663:
        /* <DEDUP_REMOVED lines=15> */
.L_x_18667:
        /* <DEDUP_REMOVED lines=12> */
.L_x_18668:
        /* <DEDUP_REMOVED lines=43> */
.L_x_18666:
        /* <DEDUP_REMOVED lines=15> */
.L_x_18670:
        /* <DEDUP_REMOVED lines=12> */
.L_x_18671:
        /* <DEDUP_REMOVED lines=43> */
.L_x_18669:
        /* <DEDUP_REMOVED lines=16> */
.L_x_18659:
        /* <DEDUP_REMOVED lines=28> */
.L_x_18672:
        /* <DEDUP_REMOVED lines=19> */
.L_x_18675:
        /* <DEDUP_REMOVED lines=12> */
.L_x_18676:
        /* <DEDUP_REMOVED lines=43> */
.L_x_18674:
        /* <DEDUP_REMOVED lines=16> */
.L_x_18678:
        /* <DEDUP_REMOVED lines=12> */
.L_x_18679:
        /* <DEDUP_REMOVED lines=43> */
.L_x_18677:
        /* <DEDUP_REMOVED lines=14> */
.L_x_18681:
        /* <DEDUP_REMOVED lines=12> */
.L_x_18682:
        /* <DEDUP_REMOVED lines=43> */
.L_x_18680:
        /* <DEDUP_REMOVED lines=16> */
.L_x_18684:
        /* <DEDUP_REMOVED lines=12> */
.L_x_18685:
        /* <DEDUP_REMOVED lines=43> */
.L_x_18683:
        /* <DEDUP_REMOVED lines=14> */
.L_x_18687:
        /* <DEDUP_REMOVED lines=12> */
.L_x_18688:
        /* <DEDUP_REMOVED lines=43> */
.L_x_18686:
[----:B------:R-:W-:Y:S01]  /*15790*/  ISETP.NE.AND P5, PT, R80, 0x1, PT ;  /* 0x000000015000780c */ /* 0x000fe20003fa5270 */
[----:B------:R-:W-:Y:S01]  /*157a0*/  FMUL.FTZ R78, R78, UR5 ;  /* 0x000000054e4e7c20 */ /* 0x000fe20008410000 */
[----:B------:R-:W-:Y:S01]  /*157b0*/  I2FP.F32.U32 R76, R77 ;  /* 0x0000004d004c7245 */ /* 0x000fe20000201000 */
[----:B------:R-:W-:-:S04]  /*157c0*/  IMAD.MOV.U32 R77, RZ, RZ, R102 ;  /* 0x000000ffff4d7224 */ /* 0x000fc800078e0066 */
        /* <DEDUP_REMOVED lines=12> */
.L_x_18690:
        /* <DEDUP_REMOVED lines=12> */
.L_x_18691:
        /* <DEDUP_REMOVED lines=43> */
.L_x_18689:
        /* <DEDUP_REMOVED lines=14> */
.L_x_18693:
        /* <DEDUP_REMOVED lines=12> */
.L_x_18694:
        /* <DEDUP_REMOVED lines=43> */
.L_x_18692:
        /* <DEDUP_REMOVED lines=16> */
.L_x_18696:
        /* <DEDUP_REMOVED lines=14> */
.L_x_18697:
        /* <DEDUP_REMOVED lines=43> */
.L_x_18695:
        /* <DEDUP_REMOVED lines=35> */
.L_x_18673:
        /* <DEDUP_REMOVED lines=15> */
.L_x_18700:
        /* <DEDUP_REMOVED lines=12> */
.L_x_18701:
        /* <DEDUP_REMOVED lines=43> */
.L_x_18699:
        /* <DEDUP_REMOVED lines=15> */
.L_x_18703:
        /* <DEDUP_REMOVED lines=12> */
.L_x_18704:
        /* <DEDUP_REMOVED lines=43> */
.L_x_18702:
        /* <DEDUP_REMOVED lines=15> */
.L_x_18706:
        /* <DEDUP_REMOVED lines=12> */
.L_x_18707:
        /* <DEDUP_REMOVED lines=43> */
.L_x_18705:
        /* <DEDUP_REMOVED lines=15> */
.L_x_18709:
        /* <DEDUP_REMOVED lines=12> */
.L_x_18710:
        /* <DEDUP_REMOVED lines=43> */
.L_x_18708:
        /* <DEDUP_REMOVED lines=16> */
.L_x_18698:
        /* <DEDUP_REMOVED lines=28> */
.L_x_18711:
        /* <DEDUP_REMOVED lines=19> */
.L_x_18714:
        /* <DEDUP_REMOVED lines=12> */
.L_x_18715:
        /* <DEDUP_REMOVED lines=42> */
.L_x_18713:
[----:B------:R-:W-:Y:S01]  /*17fe0*/  ISETP.NE.AND P3, PT, R85, 0x1, PT ;  /* 0x000000015500780c */ /* 0x000fe20003f65270 */
[----:B-----5:R-:W-:Y:S01]  /*17ff0*/  FMUL.FTZ R91, R80, UR5 ;  /* 0x00000005505b7c20 */ /* 0x020fe20008410000 */
        /* <DEDUP_REMOVED lines=14> */
.L_x_18717:
        /* <DEDUP_REMOVED lines=12> */
.L_x_18718:
        /* <DEDUP_REMOVED lines=43> */
.L_x_18716:
        /* <DEDUP_REMOVED lines=14> */
.L_x_18720:
        /* <DEDUP_REMOVED lines=12> */
.L_x_18721:
        /* <DEDUP_REMOVED lines=43> */
.L_x_18719:
[----:B------:R-:W-:Y:S01]  /*188a0*/  ISETP.NE.AND P4, PT, R85, 0x1, PT ;  /* 0x000000015500780c */ /* 0x000fe20003f85270 */
[----:B------:R-:W-:Y:S01]  /*188b0*/  FMUL.FTZ R95, R81, UR5 ;  /* 0x00000005515f7c20 */ /* 0x000fe20008410000 */
        /* <DEDUP_REMOVED lines=14> */
.L_x_18723:
        /* <DEDUP_REMOVED lines=12> */
.L_x_18724:
        /* <DEDUP_REMOVED lines=43> */
.L_x_18722:
        /* <DEDUP_REMOVED lines=14> */
.L_x_18726:
        /* <DEDUP_REMOVED lines=12> */
.L_x_18727:
        /* <DEDUP_REMOVED lines=43> */
.L_x_18725:
        /* <DEDUP_REMOVED lines=16> */
.L_x_18729:
        /* <DEDUP_REMOVED lines=12> */
.L_x_18730:
        /* <DEDUP_REMOVED lines=43> */
.L_x_18728:
        /* <DEDUP_REMOVED lines=14> */
.L_x_18732:
        /* <DEDUP_REMOVED lines=12> */
.L_x_18733:
        /* <DEDUP_REMOVED lines=43> */
.L_x_18731:
        /* <DEDUP_REMOVED lines=16> */
.L_x_18735:
        /* <DEDUP_REMOVED lines=14> */
.L_x_18736:
        /* <DEDUP_REMOVED lines=43> */
.L_x_18734:
        /* <DEDUP_REMOVED lines=35> */
.L_x_18712:
[----:B------:R-:W-:Y:S01]  /*1a0e0*/  ISETP.NE.AND P2, PT, R138, 0x1, PT ;  /* 0x000000018a00780c */ /* 0x000fe20003f45270 */
[----:B------:R-:W-:Y:S02]  /*1a0f0*/  HFMA2 R86, -RZ, RZ, 0, 1.1920928955078125e-07 ;  /* 0x00000002ff567431 */ /* 0x000fe400000001ff */
[----:B-1----:R-:W-:Y:S02]  /*1a100*/  IMAD.MOV.U32 R84, RZ, RZ, R102 ;  /* 0x000000ffff547224 */ /* 0x002fe400078e0066 */
        /* <DEDUP_REMOVED lines=12> */
.L_x_18739:
        /* <DEDUP_REMOVED lines=12> */
.L_x_18740:
        /* <DEDUP_REMOVED lines=42> */
.L_x_18738:
        /* <DEDUP_REMOVED lines=15> */
.L_x_18742:
        /* <DEDUP_REMOVED lines=12> */
.L_x_18743:
        /* <DEDUP_REMOVED lines=43> */
.L_x_18741:
        /* <DEDUP_REMOVED lines=15> */
.L_x_18745:
        /* <DEDUP_REMOVED lines=12> */
.L_x_18746:
        /* <DEDUP_REMOVED lines=43> */
.L_x_18744:
        /* <DEDUP_REMOVED lines=15> */
.L_x_18748:
        /* <DEDUP_REMOVED lines=12> */
.L_x_18749:
        /* <DEDUP_REMOVED lines=43> */
.L_x_18747:
        /* <DEDUP_REMOVED lines=16> */
.L_x_18737:
[----:B------:R-:W-:Y:S01]  /*1b350*/  SEL R88, RZ, 0x1000000, !P5 ;  /* 0x01000000ff587807 */ /* 0x000fe20006800000 */
[----:B------:R-:W-:Y:S01]  /*1b360*/  IMAD.WIDE.U32 R140, R157, 0x10, R136 ;  /* 0x000000109d8c7825 */ /* 0x000fe200078e0088 */
[----:B------:R-:W-:Y:S01]  /*1b370*/  SEL R89, RZ, 0x10000, !P4 ;  /* 0x00010000ff597807 */ /* 0x000fe20006000000 */
[----:B------:R-:W0:Y:S01]  /*1b380*/  @P0 LDC.64 R86, c[0x0][0x398] ;  /* 0x0000e600ff560b82 */ /* 0x000e220000000a00 */
[----:B------:R-:W-:Y:S01]  /*1b390*/  SEL R90, RZ, 0x100, !P3 ;  /* 0x00000100ff5a7807 */ /* 0x000fe20005800000 */
[----:B------:R-:W-:Y:S01]  /*1b3a0*/  VIADD R159, R147, 0x380 ;  /* 0x00000380939f7836 */ /* 0x000fe20000000000 */
[----:B------:R1:W-:Y:S02]  /*1b3b0*/  STG.E.128 desc[UR8][R140.64], R80 ;  /* 0x000000508c007986 */ /* 0x0003e4000c101d08 */
        /* <DEDUP_REMOVED lines=21> */
.L_x_18750:
[----:B------:R1:W5:Y:S04]  /*1b510*/  @P0 LDG.E.128 R8, desc[UR8][R94.64] ;  /* 0x000000085e080981 */ /* 0x000368000c1e1d00 */
[----:B------:R1:W5:Y:S04]  /*1b520*/  @P1 LDG.E.128 R4, desc[UR8][R138.64] ;  /* 0x000000088a041981 */ /* 0x000368000c1e1d00 */
[----:B0-----:R1:W5:Y:S01]  /*1b530*/  LDG.E.128 R84, desc[UR8][R88.64] ;  /* 0x0000000858547981 */ /* 0x001362000c1e1d00 */
[----:B------:R-:W-:Y:S05]  /*1b540*/  @!P0 BRA `(.L_x_18751) ;  /* 0x0000002400588947 */ /* 0x000fea0003800000 */
        /* <DEDUP_REMOVED lines=15> */
.L_x_18753:
        /* <DEDUP_REMOVED lines=12> */
.L_x_18754:
        /* <DEDUP_REMOVED lines=43> */
.L_x_18752:
[----:B------:R-:W-:Y:S01]  /*1b9b0*/  ISETP.NE.AND P3, PT, R89, 0x1, PT ;  /* 0x000000015900780c */ /* 0x000fe20003f65270 */
[----:B-----5:R-:W-:Y:S01]  /*1b9c0*/  FMUL.FTZ R95, R84, UR5 ;  /* 0x00000005545f7c20 */ /* 0x020fe20008410000 */
        /* <DEDUP_REMOVED lines=14> */
.L_x_18756:
        /* <DEDUP_REMOVED lines=12> */
.L_x_18757:
        /* <DEDUP_REMOVED lines=43> */
.L_x_18755:
        /* <DEDUP_REMOVED lines=14> */
.L_x_18759:
        /* <DEDUP_REMOVED lines=12> */
.L_x_18760:
        /* <DEDUP_REMOVED lines=43> */
.L_x_18758:
        /* <DEDUP_REMOVED lines=16> */
.L_x_18762:
        /* <DEDUP_REMOVED lines=12> */
.L_x_18763:
        /* <DEDUP_REMOVED lines=43> */
.L_x_18761:
        /* <DEDUP_REMOVED lines=14> */
.L_x_18765:
        /* <DEDUP_REMOVED lines=12> */
.L_x_18766:
        /* <DEDUP_REMOVED lines=40> */
[----:B------:R-:W-:Y:S02]  /*1cb00*/  LOP3.LUT R98, R98, UR31, R85, 0x96, !PT ;  /* 0x0000001f62627c12 */ /* 0x000fe4000f8e9655 */
[----:B------:R-:W-:Y:S01]  /*1cb10*/  MOV R85, R128 ;  /* 0x0000008000557202 */ /* 0x000fe20000000f00 */
[----:B------:R-:W-:-:S07]  /*1cb20*/  IMAD.MOV.U32 R128, RZ, RZ, R84 ;  /* 0x000000ffff807224 */ /* 0x000fce00078e0054 */
.L_x_18764:
        /* <DEDUP_REMOVED lines=16> */
.L_x_18768:
        /* <DEDUP_REMOVED lines=12> */
.L_x_18769:
        /* <DEDUP_REMOVED lines=43> */
.L_x_18767:
        /* <DEDUP_REMOVED lines=14> */
.L_x_18771:
        /* <DEDUP_REMOVED lines=12> */
.L_x_18772:
        /* <DEDUP_REMOVED lines=43> */
.L_x_18770:
        /* <DEDUP_REMOVED lines=16> */
.L_x_18774:
        /* <DEDUP_REMOVED lines=14> */
.L_x_18775:
        /* <DEDUP_REMOVED lines=43> */
.L_x_18773:
        /* <DEDUP_REMOVED lines=21> */
[----:B------:R-:W-:Y:S01]  /*1d9d0*/  FSEL R88, R88, RZ, !P6 ;  /* 0x000000ff58587208 */ /* 0x000fe20007000000 */
[----:B------:R-:W-:Y:S01]  /*1d9e0*/  @P1 FADD.FTZ R86, R6, R86 ;  /* 0x0000005606561221 */ /* 0x000fe20000010000 */
[----:B------:R-:W-:Y:S01]  /*1d9f0*/  FSEL R95, R95, RZ, P2 ;  /* 0x000000ff5f5f7208 */ /* 0x000fe20001000000 */
[----:B------:R-:W-:Y:S01]  /*1da00*/  @P1 FADD.FTZ R85, R5, R85 ;  /* 0x0000005505551221 */ /* 0x000fe20000010000 */
[----:B------:R-:W-:Y:S01]  /*1da10*/  PRMT R101, R89, 0x7610, R101 ;  /* 0x0000761059657816 */ /* 0x000fe20000000065 */
[----:B------:R-:W-:Y:S01]  /*1da20*/  FADD.FTZ R87, R88, R141 ;  /* 0x0000008d58577221 */ /* 0x000fe20000010000 */
[----:B------:R-:W-:Y:S01]  /*1da30*/  SEL R88, RZ, 0x1, P6 ;  /* 0x00000001ff587807 */ /* 0x000fe20003000000 */
[----:B------:R-:W-:Y:S01]  /*1da40*/  FADD.FTZ R84, R95, R84 ;  /* 0x000000545f547221 */ /* 0x000fe20000010000 */
[----:B------:R-:W-:Y:S01]  /*1da50*/  PRMT R103, R90, 0x7610, R103 ;  /* 0x000076105a677816 */ /* 0x000fe20000000067 */
[----:B------:R-:W-:Y:S01]  /*1da60*/  @P1 FADD.FTZ R87, R7, R87 ;  /* 0x0000005707571221 */ /* 0x000fe20000010000 */
[----:B------:R-:W-:Y:S01]  /*1da70*/  PRMT R104, R91, 0x7610, R104 ;  /* 0x000076105b687816 */ /* 0x000fe20000000068 */
[----:B------:R-:W-:Y:S01]  /*1da80*/  @P1 FADD.FTZ R84, R4, R84 ;  /* 0x0000005404541221 */ /* 0x000fe20000010000 */
[----:B------:R-:W-:Y:S01]  /*1da90*/  PRMT R105, R88, 0x7610, R105 ;  /* 0x0000761058697816 */ /* 0x000fe20000000069 */
[----:B------:R-:W-:Y:S06]  /*1daa0*/  BRA `(.L_x_18776) ;  /* 0x0000001000a07947 */ /* 0x000fec0003800000 */
.L_x_18751:
[----:B------:R-:W-:Y:S01]  /*1dab0*/  ISETP.NE.AND P2, PT, R143, 0x1, PT ;  /* 0x000000018f00780c */ /* 0x000fe20003f45270 */
[----:B------:R-:W-:Y:S02]  /*1dac0*/  HFMA2 R90, -RZ, RZ, 0, 1.1920928955078125e-07 ;  /* 0x00000002ff5a7431 */ /* 0x000fe400000001ff */
[----:B-1----:R-:W-:Y:S01]  /*1dad0*/  IMAD.MOV.U32 R88, RZ, RZ, R102 ;  /* 0x000000ffff587224 */ /* 0x002fe200078e0066 */
        /* <DEDUP_REMOVED lines=12> */
.L_x_18778:
        /* <DEDUP_REMOVED lines=12> */
.L_x_18779:
        /* <DEDUP_REMOVED lines=41> */
[----:B------:R-:W-:Y:S01]  /*1def0*/  IMAD.MOV.U32 R90, RZ, RZ, RZ ;  /* 0x000000ffff5a7224 */ /* 0x000fe200078e00ff */
[----:B------:R-:W-:-:S07]  /*1df00*/  MOV R88, R142 ;  /* 0x0000008e00587202 */ /* 0x000fce0000000f00 */
.L_x_18777:
[----:B------:R-:W-:Y:S01]  /*1df10*/  ISETP.NE.AND P3, PT, R90, 0x1, PT ;  /* 0x000000015a00780c */ /* 0x000fe20003f65270 */
[----:B------:R-:W-:Y:S01]  /*1df20*/  IMAD.MOV.U32 R89, RZ, RZ, R102 ;  /* 0x000000ffff597224 */ /* 0x000fe200078e0066 */
[----:B------:R-:W-:Y:S02]  /*1df30*/  I2FP.F32.U32 R88, R88 ;  /* 0x0000005800587245 */ /* 0x000fe40000201000 */
[----:B------:R-:W-:-:S03]  /*1df40*/  MOV R91, 0x2 ;  /* 0x00000002005b7802 */ /* 0x000fc60000000f00 */
        /* <DEDUP_REMOVED lines=11> */
.L_x_18781:
        /* <DEDUP_REMOVED lines=12> */
.L_x_18782:
        /* <DEDUP_REMOVED lines=43> */
.L_x_18780:
        /* <DEDUP_REMOVED lines=15> */
.L_x_18784:
        /* <DEDUP_REMOVED lines=12> */
.L_x_18785:
        /* <DEDUP_REMOVED lines=43> */
.L_x_18783:
        /* <DEDUP_REMOVED lines=15> */
.L_x_18787:
        /* <DEDUP_REMOVED lines=12> */
.L_x_18788:
        /* <DEDUP_REMOVED lines=43> */
.L_x_18786:
        /* <DEDUP_REMOVED lines=16> */
.L_x_18776:
[----:B------:R-:W-:Y:S01]  /*1ed30*/  SEL R94, RZ, 0x1000000, !P5 ;  /* 0x01000000ff5e7807 */ /* 0x000fe20006800000 */
[C---:B------:R-:W-:Y:S01]  /*1ed40*/  IMAD.WIDE.U32 R148, R159.reuse, 0x10, R136 ;  /* 0x000000109f947825 */ /* 0x040fe200078e0088 */
[----:B------:R-:W-:Y:S01]  /*1ed50*/  SEL R95, RZ, 0x10000, !P4 ;  /* 0x00010000ff5f7807 */ /* 0x000fe20006000000 */
[----:B------:R-:W0:Y:S01]  /*1ed60*/  @P0 LDC.64 R90, c[0x0][0x398] ;  /* 0x0000e600ff5a0b82 */ /* 0x000e220000000a00 */
[----:B------:R-:W-:Y:S01]  /*1ed70*/  SEL R127, RZ, 0x100, !P3 ;  /* 0x00000100ff7f7807 */ /* 0x000fe20005800000 */
[----:B------:R-:W-:Y:S01]  /*1ed80*/  IMAD.WIDE.U32 R138, R159, 0x4, R134 ;  /* 0x000000049f8a7825 */ /* 0x000fe200078e0086 */
[----:B------:R1:W-:Y:S02]  /*1ed90*/  STG.E.128 desc[UR8][R148.64], R84 ;  /* 0x0000005494007986 */ /* 0x0003e4000c101d08 */
[----:B------:R-:W-:Y:S01]  /*1eda0*/  IADD3 R94, PT, PT, R127, R94, R95 ;  /* 0x0000005e7f5e7210 */ /* 0x000fe20007ffe05f */
[----:B------:R-:W-:Y:S01]  /*1edb0*/  VIADD R161, R147, 0x400 ;  /* 0x0000040093a17836 */ /* 0x000fe20000000000 */
[----:B------:R-:W-:Y:S01]  /*1edc0*/  SEL R95, RZ, 0x1, !P2 ;  /* 0x00000001ff5f7807 */ /* 0x000fe20005000000 */
[----:B------:R-:W2:Y:S03]  /*1edd0*/  @P1 LDC.64 R88, c[0x0][0x3a0] ;  /* 0x0000e800ff581b82 */ /* 0x000ea60000000a00 */
[----:B------:R-:W-:Y:S01]  /*1ede0*/  IADD3 R127, PT, PT, R94, R95, RZ ;  /* 0x0000005f5e7f7210 */ /* 0x000fe20007ffe0ff */
[----:B------:R-:W-:-:S04]  /*1edf0*/  IMAD.WIDE.U32 R94, R161, 0x10, R92 ;  /* 0x00000010a15e7825 */ /* 0x000fc800078e005c */
        /* <DEDUP_REMOVED lines=15> */
.L_x_18789:
        /* <DEDUP_REMOVED lines=19> */
.L_x_18792:
        /* <DEDUP_REMOVED lines=12> */
.L_x_18793:
        /* <DEDUP_REMOVED lines=43> */
.L_x_18791:
        /* <DEDUP_REMOVED lines=16> */
.L_x_18795:
        /* <DEDUP_REMOVED lines=12> */
.L_x_18796:
        /* <DEDUP_REMOVED lines=43> */
.L_x_18794:
        /* <DEDUP_REMOVED lines=14> */
.L_x_18798:
        /* <DEDUP_REMOVED lines=12> */
.L_x_18799:
        /* <DEDUP_REMOVED lines=43> */
.L_x_18797:
        /* <DEDUP_REMOVED lines=16> */
.L_x_18801:
        /* <DEDUP_REMOVED lines=12> */
.L_x_18802:
        /* <DEDUP_REMOVED lines=43> */
.L_x_18800:
        /* <DEDUP_REMOVED lines=14> */
.L_x_18804:
        /* <DEDUP_REMOVED lines=12> */
.L_x_18805:
        /* <DEDUP_REMOVED lines=43> */
.L_x_18803:
        /* <DEDUP_REMOVED lines=16> */
.L_x_18807:
        /* <DEDUP_REMOVED lines=12> */
.L_x_18808:
        /* <DEDUP_REMOVED lines=43> */
.L_x_18806:
        /* <DEDUP_REMOVED lines=14> */
.L_x_18810:
        /* <DEDUP_REMOVED lines=12> */
.L_x_18811:
        /* <DEDUP_REMOVED lines=43> */
.L_x_18809:
        /* <DEDUP_REMOVED lines=16> */
.L_x_18813:
        /* <DEDUP_REMOVED lines=14> */
.L_x_18814:
        /* <DEDUP_REMOVED lines=43> */
.L_x_18812:
[----:B------:R-:W-:Y:S01]  /*21260*/  FMUL.FTZ R91, R8, UR5 ;  /* 0x00000005085b7c20 */ /* 0x000fe20008410000 */
[----:B------:R-:W-:Y:S01]  /*21270*/  FSETP.GTU.FTZ.AND P6, PT, R128, UR4, PT ;  /* 0x0000000480007c0b */ /* 0x000fe2000bfdc000 */
[----:B------:R-:W-:Y:S01]  /*21280*/  FMUL.FTZ R94, R9, UR5 ;  /* 0x00000005095e7c20 */ /* 0x000fe20008410000 */
[----:B------:R-:W-:Y:S01]  /*21290*/  I2FP.F32.U32 R88, R89 ;  /* 0x0000005900587245 */ /* 0x000fe20000201000 */
[----:B------:R-:W-:Y:S01]  /*212a0*/  FMUL.FTZ R90, R10, UR5 ;  /* 0x000000050a5a7c20 */ /* 0x000fe20008410000 */
[----:B------:R-:W-:Y:S02]  /*212b0*/  FSEL R91, R91, RZ, !P6 ;  /* 0x000000ff5b5b7208 */ /* 0x000fe40007000000 */
[----:B------:R-:W-:Y:S01]  /*212c0*/  SEL R95, RZ, 0x1, P6 ;  /* 0x00000001ff5f7807 */ /* 0x000fe20003000000 */
[----:B------:R-:W-:Y:S01]  /*212d0*/  FFMA.FTZ R88, R88, R129, 1.1641532182693481445e-10 ;  /* 0x2f00000058587423 */ /* 0x000fe20000010081 */
[----:B------:R-:W-:Y:S02]  /*212e0*/  FSETP.GTU.FTZ.AND P6, PT, R139, UR4, PT ;  /* 0x000000048b007c0b */ /* 0x000fe4000bfdc000 */
[----:B------:R-:W-:-:S02]  /*212f0*/  FSEL R138, R138, RZ, P2 ;  /* 0x000000ff8a8a7208 */ /* 0x000fc40001000000 */
[----:B------:R-:W-:Y:S01]  /*21300*/  FSEL R89, R94, RZ, !P6 ;  /* 0x000000ff5e597208 */ /* 0x000fe20007000000 */
[----:B------:R-:W-:Y:S01]  /*21310*/  FMUL.FTZ R94, R11, UR5 ;  /* 0x000000050b5e7c20 */ /* 0x000fe20008410000 */
[----:B------:R-:W-:Y:S02]  /*21320*/  SEL R128, RZ, 0x1, P6 ;  /* 0x00000001ff807807 */ /* 0x000fe40003000000 */
[----:B------:R-:W-:Y:S02]  /*21330*/  FSETP.GTU.FTZ.AND P6, PT, R142, UR4, PT ;  /* 0x000000048e007c0b */ /* 0x000fe4000bfdc000 */
[----:B------:R-:W-:Y:S02]  /*21340*/  FSEL R143, R143, RZ, P5 ;  /* 0x000000ff8f8f7208 */ /* 0x000fe40002800000 */
[----:B------:R-:W-:Y:S02]  /*21350*/  FSEL R90, R90, RZ, !P6 ;  /* 0x000000ff5a5a7208 */ /* 0x000fe40007000000 */
[----:B------:R-:W-:-:S02]  /*21360*/  SEL R139, RZ, 0x1, P6 ;  /* 0x00000001ff8b7807 */ /* 0x000fc40003000000 */
[----:B------:R-:W-:Y:S01]  /*21370*/  FSETP.GTU.FTZ.AND P6, PT, R88, UR4, PT ;  /* 0x0000000458007c0b */ /* 0x000fe2000bfdc000 */
[----:B------:R-:W-:Y:S01]  /*21380*/  FADD.FTZ R88, R138, R91 ;  /* 0x0000005b8a587221 */ /* 0x000fe20000010000 */
[----:B------:R-:W-:Y:S02]  /*21390*/  FSEL R141, R141, RZ, P4 ;  /* 0x000000ff8d8d7208 */ /* 0x000fe40002000000 */
[----:B------:R-:W-:Y:S01]  /*213a0*/  FSEL R94, R94, RZ, !P6 ;  /* 0x000000ff5e5e7208 */ /* 0x000fe20007000000 */
[----:B------:R-:W-:Y:S01]  /*213b0*/  @P1 FADD.FTZ R88, R4, R88 ;  /* 0x0000005804581221 */ /* 0x000fe20000010000 */
[----:B------:R-:W-:Y:S01]  /*213c0*/  FSEL R140, R140, RZ, P3 ;  /* 0x000000ff8c8c7208 */ /* 0x000fe20001800000 */
[----:B------:R-:W-:Y:S01]  /*213d0*/  FADD.FTZ R90, R141, R90 ;  /* 0x0000005a8d5a7221 */ /* 0x000fe20000010000 */
        /* <DEDUP_REMOVED lines=9> */
[----:B------:R-:W-:Y:S01]  /*21470*/  @P1 FADD.FTZ R91, R7, R91 ;  /* 0x0000005b075b1221 */ /* 0x000fe20000010000 */
[----:B------:R-:W-:Y:S06]  /*21480*/  BRA `(.L_x_18815) ;  /* 0x0000001000a07947 */ /* 0x000fec0003800000 */
.L_x_18790:
        /* <DEDUP_REMOVED lines=15> */
.L_x_18817:
        /* <DEDUP_REMOVED lines=12> */
.L_x_18818:
        /* <DEDUP_REMOVED lines=43> */
.L_x_18816:
        /* <DEDUP_REMOVED lines=15> */
.L_x_18820:
        /* <DEDUP_REMOVED lines=12> */
.L_x_18821:
        /* <DEDUP_REMOVED lines=43> */
.L_x_18819:
        /* <DEDUP_REMOVED lines=15> */
.L_x_18823:
        /* <DEDUP_REMOVED lines=12> */
.L_x_18824:
        /* <DEDUP_REMOVED lines=43> */
.L_x_18822:
        /* <DEDUP_REMOVED lines=15> */
.L_x_18826:
        /* <DEDUP_REMOVED lines=12> */
.L_x_18827:
        /* <DEDUP_REMOVED lines=43> */
.L_x_18825:
        /* <DEDUP_REMOVED lines=16> */
.L_x_18815:
        /* <DEDUP_REMOVED lines=10> */
[----:B------:R-:W2:Y:S03]  /*227b0*/  @P1 LDC.64 R94, c[0x0][0x3a0] ;  /* 0x0000e800ff5e1b82 */ /* 0x000ea60000000a00 */
[----:B------:R-:W-:Y:S01]  /*227c0*/  IADD3 R153, PT, PT, R128, R141, RZ ;  /* 0x0000008d80997210 */ /* 0x000fe20007ffe0ff */
[----:B------:R-:W-:-:S05]  /*227d0*/  IMAD.WIDE.U32 R140, R161, 0x4, R134 ;  /* 0x00000004a18c7825 */ /* 0x000fca00078e0086 */
        /* <DEDUP_REMOVED lines=15> */
.L_x_18828:
[----:B------:R1:W5:Y:S04]  /*228d0*/  @P0 LDG.E.128 R8, desc[UR8][R138.64] ;  /* 0x000000088a080981 */ /* 0x000368000c1e1d00 */
[----:B------:R1:W5:Y:S04]  /*228e0*/  @P1 LDG.E.128 R4, desc[UR8][R148.64] ;  /* 0x0000000894041981 */ /* 0x000368000c1e1d00 */
[----:B0-----:R-:W5:Y:S01]  /*228f0*/  LDG.E.128 R92, desc[UR8][R92.64] ;  /* 0x000000085c5c7981 */ /* 0x001f62000c1e1d00 */
        /* <DEDUP_REMOVED lines=16> */
.L_x_18831:
        /* <DEDUP_REMOVED lines=12> */
.L_x_18832:
        /* <DEDUP_REMOVED lines=43> */
.L_x_18830:
[----:B------:R-:W-:Y:S01]  /*22d70*/  ISETP.NE.AND P3, PT, R139, 0x1, PT ;  /* 0x000000018b00780c */ /* 0x000fe20003f65270 */
[----:B-----5:R-:W-:Y:S01]  /*22d80*/  FMUL.FTZ R141, R92, UR5 ;  /* 0x000000055c8d7c20 */ /* 0x020fe20008410000 */
        /* <DEDUP_REMOVED lines=14> */
.L_x_18834:
        /* <DEDUP_REMOVED lines=12> */
.L_x_18835:
        /* <DEDUP_REMOVED lines=43> */
.L_x_18833:
        /* <DEDUP_REMOVED lines=14> */
.L_x_18837:
        /* <DEDUP_REMOVED lines=12> */
.L_x_18838:
        /* <DEDUP_REMOVED lines=43> */
.L_x_18836:
        /* <DEDUP_REMOVED lines=16> */
.L_x_18840:
        /* <DEDUP_REMOVED lines=12> */
.L_x_18841:
        /* <DEDUP_REMOVED lines=43> */
.L_x_18839:
        /* <DEDUP_REMOVED lines=14> */
.L_x_18843:
        /* <DEDUP_REMOVED lines=12> */
.L_x_18844:
        /* <DEDUP_REMOVED lines=43> */
.L_x_18842:
        /* <DEDUP_REMOVED lines=16> */
.L_x_18846:
        /* <DEDUP_REMOVED lines=12> */
.L_x_18847:
        /* <DEDUP_REMOVED lines=43> */
.L_x_18845:
        /* <DEDUP_REMOVED lines=14> */
.L_x_18849:
        /* <DEDUP_REMOVED lines=12> */
.L_x_18850:
        /* <DEDUP_REMOVED lines=43> */
.L_x_18848:
        /* <DEDUP_REMOVED lines=16> */
.L_x_18852:
        /* <DEDUP_REMOVED lines=14> */
.L_x_18853:
        /* <DEDUP_REMOVED lines=43> */
.L_x_18851:
        /* <DEDUP_REMOVED lines=25> */
[----:B------:R-:W-:Y:S01]  /*24dd0*/  PRMT R104, R129, 0x7610, R104 ;  /* 0x0000761081687816 */ /* 0x000fe20000000068 */
[----:B------:R-:W-:Y:S01]  /*24de0*/  @P1 FADD.FTZ R93, R5, R93 ;  /* 0x0000005d055d1221 */ /* 0x000fe20000010000 */
        /* <DEDUP_REMOVED lines=8> */
.L_x_18829:
[----:B------:R-:W-:Y:S01]  /*24e70*/  ISETP.NE.AND P2, PT, R127, 0x1, PT ;  /* 0x000000017f00780c */ /* 0x000fe20003f45270 */
[----:B-1----:R-:W-:Y:S02]  /*24e80*/  HFMA2 R139, -RZ, RZ, 0, 1.1920928955078125e-07 ;  /* 0x00000002ff8b7431 */ /* 0x002fe400000001ff */
        /* <DEDUP_REMOVED lines=13> */
.L_x_18856:
        /* <DEDUP_REMOVED lines=12> */
.L_x_18857:
        /* <DEDUP_REMOVED lines=43> */
.L_x_18855:
        /* <DEDUP_REMOVED lines=15> */
.L_x_18859:
        /* <DEDUP_REMOVED lines=12> */
.L_x_18860:
        /* <DEDUP_REMOVED lines=43> */
.L_x_18858:
        /* <DEDUP_REMOVED lines=15> */
.L_x_18862:
        /* <DEDUP_REMOVED lines=12> */
.L_x_18863:
        /* <DEDUP_REMOVED lines=43> */
.L_x_18861:
[----:B------:R-:W-:Y:S01]  /*25b90*/  ISETP.NE.AND P5, PT, R141, 0x1, PT ;  /* 0x000000018d00780c */ /* 0x000fe20003fa5270 */
[----:B------:R-:W-:Y:S01]  /*25ba0*/  IMAD.MOV.U32 R139, RZ, RZ, R102 ;  /* 0x000000ffff8b7224 */ /* 0x000fe200078e0066 */
[----:B------:R-:W-:Y:S01]  /*25bb0*/  I2FP.F32.U32 R138, R127 ;  /* 0x0000007f008a7245 */ /* 0x000fe20000201000 */
[----:B------:R-:W-:-:S04]  /*25bc0*/  HFMA2 R127, -RZ, RZ, 0, 1.1920928955078125e-07 ;  /* 0x00000002ff7f7431 */ /* 0x000fc800000001ff */
        /* <DEDUP_REMOVED lines=11> */
.L_x_18865:
        /* <DEDUP_REMOVED lines=12> */
.L_x_18866:
        /* <DEDUP_REMOVED lines=43> */
.L_x_18864:
        /* <DEDUP_REMOVED lines=16> */
.L_x_18854:
[----:B------:R-:W-:Y:S01]  /*260f0*/  FADD.FTZ R138, RZ, R56 ;  /* 0x00000038ff8a7221 */ /* 0x000fe20000010000 */
[----:B------:R-:W-:Y:S01]  /*26100*/  SEL R139, RZ, 0x100, !P3 ;  /* 0x00000100ff8b7807 */ /* 0x000fe20005800000 */
[----:B------:R-:W-:Y:S01]  /*26110*/  IMAD.WIDE.U32 R136, R163, 0x10, R136 ;  /* 0x00000010a3887825 */ /* 0x000fe200078e0088 */
[----:B------:R-:W-:-:S03]  /*26120*/  SEL R140, RZ, 0x1, !P2 ;  /* 0x00000001ff8c7807 */ /* 0x000fc60005000000 */
[----:B------:R-:W-:Y:S01]  /*26130*/  FADD.FTZ R129, R138, R57 ;  /* 0x000000398a817221 */ /* 0x000fe20000010000 */
[----:B------:R-:W-:Y:S01]  /*26140*/  IMAD.WIDE.U32 R134, R163, 0x4, R134 ;  /* 0x00000004a3867825 */ /* 0x000fe200078e0086 */
[----:B------:R0:W-:Y:S03]  /*26150*/  STG.E.128 desc[UR8][R136.64], R92 ;  /* 0x0000005c88007986 */ /* 0x0001e6000c101d08 */
        /* <DEDUP_REMOVED lines=35> */
[----:B------:R-:W-:-:S03]  /*26390*/  SEL R138, RZ, 0x10000, !P4 ;  /* 0x00010000ff8a7807 */ /* 0x000fc60006000000 */
[----:B------:R-:W-:Y:S01]  /*263a0*/  FADD.FTZ R142, R141, R92 ;  /* 0x0000005c8d8e7221 */ /* 0x000fe20000010000 */
[----:B------:R-:W-:-:S03]  /*263b0*/  IADD3 R129, PT, PT, R139, R129, R138 ;  /* 0x000000818b817210 */ /* 0x000fc60007ffe08a */
[----:B------:R-:W-:Y:S02]  /*263c0*/  FADD.FTZ R139, R142, R93 ;  /* 0x0000005d8e8b7221 */ /* 0x000fe40000010000 */
[----:B------:R-:W-:Y:S02]  /*263d0*/  IMAD.IADD R129, R129, 0x1, R140 ;  /* 0x0000000181817824 */ /* 0x000fe400078e028c */
[----:B------:R-:W-:-:S03]  /*263e0*/  FADD.FTZ R138, R139, R94 ;  /* 0x0000005e8b8a7221 */ /* 0x000fc60000010000 */
[----:B------:R0:W-:Y:S01]  /*263f0*/  STG.E desc[UR8][R134.64], R129 ;  /* 0x0000008186007986 */ /* 0x0001e2000c101908 */
[----:B------:R-:W-:Y:S01]  /*26400*/  FADD.FTZ R138, R138, R95 ;  /* 0x0000005f8a8a7221 */ /* 0x000fe20000010000 */
[----:B------:R-:W-:Y:S06]  /*26410*/  @!P0 BRA `(.L_x_18867) ;  /* 0x00000000002c8947 */ /* 0x000fec0003800000 */
        /* <DEDUP_REMOVED lines=11> */
.L_x_18867:
        /* <DEDUP_REMOVED lines=112> */
.L_x_18869:
[----:B------:R-:W-:Y:S05]  /*26bd0*/  BSYNC.RECONVERGENT B0 ;  /* 0x0000000000007941 */ /* 0x000fea0003800200 */
.L_x_18868:
[----:B0-----:R-:W-:Y:S01]  /*26be0*/  LOP3.LUT R134, R129, 0x1f, RZ, 0xc0, !PT ;  /* 0x0000001f81867812 */ /* 0x001fe200078ec0ff */
[----:B------:R-:W-:Y:S01]  /*26bf0*/  BAR.SYNC.DEFER_BLOCKING 0x0 ;  /* 0x0000000000007b1d */ /* 0x000fe20000010000 */
[----:B------:R-:W-:Y:S02]  /*26c00*/  MOV R137, RZ ;  /* 0x000000ff00897202 */ /* 0x000fe40000000f00 */
[----:B------:R-:W-:Y:S02]  /*26c10*/  ISETP.GT.U32.AND P1, PT, R134, 0x3, PT ;  /* 0x000000038600780c */ /* 0x000fe40003f24070 */
[----:B------:R-:W-:Y:S01]  /*26c20*/  CS2R R134, SRZ ;  /* 0x0000000000867805 */ /* 0x000fe2000001ff00 */
[----:B------:R-:W-:Y:S10]  /*26c30*/  BSSY.RECONVERGENT B0, `(.L_x_18870) ;  /* 0x000000a000007945 */ /* 0x000ff40003800200 */
        /* <DEDUP_REMOVED lines=9> */
.L_x_18871:
[----:B------:R-:W-:Y:S05]  /*26cd0*/  BSYNC.RECONVERGENT B0 ;  /* 0x0000000000007941 */ /* 0x000fea0003800200 */
.L_x_18870:
[----:B------:R-:W1:Y:S01]  /*26ce0*/  SHFL.DOWN PT, R138, R137, 0x2, 0x1f ;  /* 0x08401f00898a7f89 */ /* 0x000e6200000e0000 */
[----:B------:R-:W-:Y:S01]  /*26cf0*/  I2FP.F32.U32 R143, R137 ;  /* 0x00000089008f7245 */ /* 0x000fe20000201000 */
[----:B------:R-:W-:Y:S01]  /*26d00*/  UPLOP3.LUT UP1, UPT, UPT, UPT, UP1, 0x40, 0x4 ;  /* 0x000000000004789c */ /* 0x000fe20003f2e810 */
[----:B------:R-:W-:Y:S01]  /*26d10*/  ISETP.NE.AND P2, PT, RZ, UR20, PT ;  /* 0x00000014ff007c0c */ /* 0x000fe2000bf45270 */
[----:B0-----:R-:W0:Y:S01]  /*26d20*/  SHFL.DOWN PT, R139, R134, 0x2, 0x1f ;  /* 0x08401f00868b7f89 */ /* 0x001e2200000e0000 */
[----:B------:R-:W-:Y:S01]  /*26d30*/  ISETP.NE.AND P1, PT, R129, RZ, PT ;  /* 0x000000ff8100720c */ /* 0x000fe20003f25270 */
[----:B-1----:R-:W-:Y:S01]  /*26d40*/  IMAD.IADD R140, R138, 0x1, R137 ;  /* 0x000000018a8c7824 */ /* 0x002fe200078e0289 */
[----:B------:R-:W-:-:S04]  /*26d50*/  I2FP.F32.S32 R142, R138 ;  /* 0x0000008a008e7245 */ /* 0x000fc80000201400 */
[----:B------:R-:W-:Y:S01]  /*26d60*/  I2FP.F32.S32 R136, R140 ;  /* 0x0000008c00887245 */ /* 0x000fe20000201400 */
[----:B------:R-:W1:Y:S01]  /*26d70*/  SHFL.DOWN PT, R153, R140, 0x1, 0x1f ;  /* 0x08201f008c997f89 */ /* 0x000e6200000e0000 */
[----:B0-----:R-:W-:Y:S02]  /*26d80*/  FMUL.FTZ R138, R139, R142 ;  /* 0x0000008e8b8a7220 */ /* 0x001fe40000410000 */
[----:B------:R-:W0:Y:S02]  /*26d90*/  MUFU.RCP R141, R136 ;  /* 0x00000088008d7308 */ /* 0x000e240000001000 */
[----:B------:R-:W-:Y:S01]  /*26da0*/  FFMA.FTZ R138, R143, R134, R138 ;  /* 0x000000868f8a7223 */ /* 0x000fe2000001008a */
[----:B------:R-:W-:-:S04]  /*26db0*/  FADD.FTZ R134, -R139, R134 ;  /* 0x000000868b867221 */ /* 0x000fc80000010100 */
[----:B------:R-:W-:-:S04]  /*26dc0*/  FMUL.FTZ R134, R134, R134 ;  /* 0x0000008686867220 */ /* 0x000fc80000410000 */
[----:B------:R-:W-:Y:S01]  /*26dd0*/  FMUL.FTZ R134, R134, R143 ;  /* 0x0000008f86867220 */ /* 0x000fe20000410000 */
[----:B------:R-:W-:-:S03]  /*26de0*/  VIADD R143, R147, 0x200 ;  /* 0x00000200938f7836 */ /* 0x000fc60000000000 */
[----:B------:R-:W-:Y:S01]  /*26df0*/  FMUL.FTZ R134, R134, R142 ;  /* 0x0000008e86867220 */ /* 0x000fe20000410000 */
[----:B0-----:R-:W-:Y:S02]  /*26e00*/  FMUL.FTZ R149, R141, R138 ;  /* 0x0000008a8d957220 */ /* 0x001fe40000410000 */
[----:B------:R-:W0:Y:S01]  /*26e10*/  SHFL.DOWN PT, R138, R135, 0x2, 0x1f ;  /* 0x08401f00878a7f89 */ /* 0x000e2200000e0000 */
[-C--:B-1----:R-:W-:Y:S02]  /*26e20*/  IADD3 R137, PT, PT, R140, R153.reuse, RZ ;  /* 0x000000998c897210 */ /* 0x082fe40007ffe0ff */
[----:B------:R-:W-:Y:S01]  /*26e30*/  I2FP.F32.S32 R153, R153 ;  /* 0x0000009900997245 */ /* 0x000fe20000201400 */
[----:B------:R-:W1:Y:S01]  /*26e40*/  SHFL.DOWN PT, R146, R149, 0x1, 0x1f ;  /* 0x08201f0095927f89 */ /* 0x000e6200000e0000 */
[----:B------:R-:W-:-:S06]  /*26e50*/  I2FP.F32.S32 R148, R137 ;  /* 0x0000008900947245 */ /* 0x000fcc0000201400 */
[----:B------:R-:W2:Y:S01]  /*26e60*/  MUFU.RCP R148, R148 ;  /* 0x0000009400947308 */ /* 0x000ea20000001000 */
[----:B0-----:R-:W-:Y:S01]  /*26e70*/  FADD.FTZ R138, R138, R135 ;  /* 0x000000878a8a7221 */ /* 0x001fe20000010000 */
[----:B-1----:R-:W-:-:S03]  /*26e80*/  FMUL.FTZ R137, R146, R153 ;  /* 0x0000009992897220 */ /* 0x002fc60000410000 */
[----:B------:R-:W-:Y:S01]  /*26e90*/  FFMA.FTZ R134, R141, R134, R138 ;  /* 0x000000868d867223 */ /* 0x000fe2000001008a */
[----:B------:R-:W-:Y:S01]  /*26ea0*/  FADD.FTZ R146, R149, -R146 ;  /* 0x8000009295927221 */ /* 0x000fe20000010000 */
[C---:B------:R-:W-:Y:S01]  /*26eb0*/  IADD3 R141, PT, PT, R147.reuse, 0x180, RZ ;  /* 0x00000180938d7810 */ /* 0x040fe20007ffe0ff */
[----:B------:R-:W-:Y:S01]  /*26ec0*/  FFMA.FTZ R137, R136, R149, R137 ;  /* 0x0000009588897223 */ /* 0x000fe20000010089 */
[----:B------:R-:W-:Y:S01]  /*26ed0*/  IADD3 R149, PT, PT, R147, 0x80, RZ ;  /* 0x0000008093957810 */ /* 0x000fe20007ffe0ff */
[----:B------:R-:W-:Y:S02]  /*26ee0*/  FMUL.FTZ R139, R146, R146 ;  /* 0x00000092928b7220 */ /* 0x000fe40000410000 */
[----:B--2---:R-:W-:Y:S02]  /*26ef0*/  FMUL.FTZ R135, R148, R137 ;  /* 0x0000008994877220 */ /* 0x004fe40000410000 */
[----:B------:R-:W0:Y:S01]  /*26f00*/  SHFL.DOWN PT, R137, R134, 0x1, 0x1f ;  /* 0x08201f0086897f89 */ /* 0x000e2200000e0000 */
[----:B------:R-:W-:-:S03]  /*26f10*/  FMUL.FTZ R139, R136, R139 ;  /* 0x0000008b888b7220 */ /* 0x000fc60000410000 */
[----:B------:R-:W1:Y:S01]  /*26f20*/  SHFL.IDX PT, R135, R135, RZ, 0x1f ;  /* 0x00001fff87877589 */ /* 0x000e6200000e0000 */
[----:B------:R-:W-:Y:S01]  /*26f30*/  FMUL.FTZ R139, R139, R153 ;  /* 0x000000998b8b7220 */ /* 0x000fe20000410000 */
[----:B0-----:R-:W-:Y:S01]  /*26f40*/  FADD.FTZ R137, R134, R137 ;  /* 0x0000008986897221 */ /* 0x001fe20000010000 */
[----:B-1----:R-:W-:-:S03]  /*26f50*/  FSEL R204, R135, RZ, !P2 ;  /* 0x000000ff87cc7208 */ /* 0x002fc60005000000 */
[----:B------:R-:W-:Y:S01]  /*26f60*/  FFMA.FTZ R137, R148, R139, R137 ;  /* 0x0000008b94897223 */ /* 0x000fe20000010089 */
[----:B------:R-:W-:Y:S02]  /*26f70*/  VIADD R139, R147, 0x100 ;  /* 0x00000100938b7836 */ /* 0x000fe40000000000 */
[C---:B------:R-:W-:Y:S01]  /*26f80*/  FADD.FTZ R206, -R204.reuse, R57 ;  /* 0x00000039ccce7221 */ /* 0x040fe20000010100 */
[C---:B------:R-:W-:Y:S01]  /*26f90*/  FADD.FTZ R142, -R204.reuse, R64 ;  /* 0x00000040cc8e7221 */ /* 0x040fe20000010100 */
[----:B------:R-:W0:Y:S01]  /*26fa0*/  LDC R57, c[0x0][0x448] ;  /* 0x00011200ff397b82 */ /* 0x000e220000000800 */
[----:B------:R-:W0:Y:S01]  /*26fb0*/  SHFL.IDX PT, R64, R137, RZ, 0x1f ;  /* 0x00001fff89407589 */ /* 0x000e2200000e0000 */
[C---:B------:R-:W-:Y:S01]  /*26fc0*/  FADD.FTZ R138, -R204.reuse, R62 ;  /* 0x0000003ecc8a7221 */ /* 0x040fe20000010100 */
[----:B------:R-:W-:Y:S01]  /*26fd0*/  FMUL.FTZ R62, R135, R135 ;  /* 0x00000087873e7220 */ /* 0x000fe20000410000 */
[C---:B------:R-:W-:Y:S01]  /*26fe0*/  FADD.FTZ R208, -R204.reuse, R58 ;  /* 0x0000003accd07221 */ /* 0x040fe20000010100 */
[C---:B------:R-:W-:Y:S01]  /*26ff0*/  FADD.FTZ R210, -R204.reuse, R59 ;  /* 0x0000003bccd27221 */ /* 0x040fe20000010100 */
[C---:B------:R-:W-:Y:S01]  /*27000*/  FADD.FTZ R134, -R204.reuse, R60 ;  /* 0x0000003ccc867221 */ /* 0x040fe20000010100 */
[----:B------:R-:W-:Y:S01]  /*27010*/  FADD.FTZ R136, -R204, R61 ;  /* 0x0000003dcc887221 */ /* 0x000fe20000010100 */
[----:B------:R-:W-:Y:S01]  /*27020*/  FSEL R62, R62, RZ, P2 ;  /* 0x000000ff3e3e7208 */ /* 0x000fe20001000000 */
[----:B------:R-:W1:Y:S01]  /*27030*/  @!P1 LDC.64 R60, c[0x0][0x3c0] ;  /* 0x0000f000ff3c9b82 */ /* 0x000e620000000a00 */
[C---:B------:R-:W-:Y:S01]  /*27040*/  FADD.FTZ R156, -R204.reuse, R78 ;  /* 0x0000004ecc9c7221 */ /* 0x040fe20000010100 */
[C---:B------:R-:W-:Y:S01]  /*27050*/  FADD.FTZ R176, -R204.reuse, R79 ;  /* 0x0000004fccb07221 */ /* 0x040fe20000010100 */
[C---:B------:R-:W-:Y:S01]  /*27060*/  FADD.FTZ R140, -R204.reuse, R63 ;  /* 0x0000003fcc8c7221 */ /* 0x040fe20000010100 */
[C---:B------:R-:W-:Y:S01]  /*27070*/  FADD.FTZ R148, -R204.reuse, R69 ;  /* 0x00000045cc947221 */ /* 0x040fe20000010100 */
[C---:B------:R-:W-:Y:S01]  /*27080*/  FADD.FTZ R154, -R204.reuse, R73 ;  /* 0x00000049cc9a7221 */ /* 0x040fe20000010100 */
[----:B------:R-:W-:Y:S01]  /*27090*/  IMAD.U32 R63, RZ, RZ, UR18 ;  /* 0x00000012ff3f7e24 */ /* 0x000fe2000f8e00ff */
[----:B------:R-:W-:Y:S01]  /*270a0*/  SHF.R.U32.HI R69, RZ, 0x10, R55 ;  /* 0x00000010ff457819 */ /* 0x000fe20000011637 */
[----:B------:R-:W2:Y:S01]  /*270b0*/  @!P1 LDC.64 R58, c[0x0][0x3c8] ;  /* 0x0000f200ff3a9b82 */ /* 0x000ea20000000a00 */
[----:B------:R-:W-:Y:S01]  /*270c0*/  SHF.R.U32.HI R73, RZ, 0x10, R31 ;  /* 0x00000010ff497819 */ /* 0x000fe2000001161f */
[C---:B------:R-:W-:Y:S01]  /*270d0*/  FADD.FTZ R56, -R204.reuse, R56 ;  /* 0x00000038cc387221 */ /* 0x040fe20000010100 */
[----:B------:R-:W-:Y:S01]  /*270e0*/  FADD.FTZ R196, -R204, R65 ;  /* 0x00000041ccc47221 */ /* 0x000fe20000010100 */
[----:B------:R-:W-:-:S02]  /*270f0*/  HADD2.F32 R65, -RZ, R30.H0_H0 ;  /* 0x2000001eff417230 */ /* 0x000fc40000004100 */
[C---:B------:R-:W-:Y:S01]  /*27100*/  FADD.FTZ R152, -R204.reuse, R70 ;  /* 0x00000046cc987221 */ /* 0x040fe20000010100 */
[----:B------:R-:W-:Y:S02]  /*27110*/  HADD2.F32 R69, -RZ, R69.H0_H0 ;  /* 0x20000045ff457230 */ /* 0x000fe40000004100 */
[----:B------:R-:W-:Y:S01]  /*27120*/  FADD.FTZ R146, -R204, R66 ;  /* 0x00000042cc927221 */ /* 0x000fe20000010100 */
[----:B0-----:R-:W-:Y:S01]  /*27130*/  FFMA.FTZ R57, R64, UR21, R57 ;  /* 0x0000001540397c23 */ /* 0x001fe20008010039 */
[----:B------:R-:W0:Y:S01]  /*27140*/  LDC.64 R78, c[0x0][0x428] ;  /* 0x00010a00ff4e7b82 */ /* 0x000e220000000a00 */
[----:B------:R-:W-:Y:S02]  /*27150*/  HADD2.F32 R73, -RZ, R73.H0_H0 ;  /* 0x20000049ff497230 */ /* 0x000fe40000004100 */
[----:B------:R-:W-:Y:S01]  /*27160*/  FADD.FTZ R194, -R204, R67 ;  /* 0x00000043ccc27221 */ /* 0x000fe20000010100 */
[----:B------:R-:W-:Y:S01]  /*27170*/  FADD.FTZ R57, R57, R62 ;  /* 0x0000003e39397221 */ /* 0x000fe20000010000 */
[----:B------:R-:W-:Y:S01]  /*27180*/  SHF.R.U64 R66, R54, 0x10, R55 ;  /* 0x0000001036427819 */ /* 0x000fe20000001237 */
[----:B------:R-:W-:Y:S01]  /*27190*/  FADD.FTZ R182, -R204, R75 ;  /* 0x0000004bccb67221 */ /* 0x000fe20000010100 */
[----:B------:R-:W-:Y:S01]  /*271a0*/  SHF.R.U64 R67, R30, 0x10, R31 ;  /* 0x000000101e437819 */ /* 0x000fe2000000121f */
[----:B-1----:R-:W-:-:S04]  /*271b0*/  @!P1 IMAD.WIDE R60, R63, 0x4, R60 ;  /* 0x000000043f3c9825 */ /* 0x002fc800078e023c */
[C---:B------:R-:W-:Y:S01]  /*271c0*/  FADD.FTZ R188, -R204.reuse, R71 ;  /* 0x00000047ccbc7221 */ /* 0x040fe20000010100 */
[----:B------:R-:W1:Y:S01]  /*271d0*/  MUFU.RSQ R57, R57 ;  /* 0x0000003900397308 */ /* 0x000e620000001400 */
[C---:B------:R-:W-:Y:S01]  /*271e0*/  FADD.FTZ R186, -R204.reuse, R72 ;  /* 0x00000048ccba7221 */ /* 0x040fe20000010100 */
[----:B------:R-:W-:Y:S01]  /*271f0*/  HADD2.F32 R62, -RZ, R175.H1_H1 ;  /* 0x300000afff3e7230 */ /* 0x000fe20000004100 */
[----:B------:R3:W-:Y:S01]  /*27200*/  @!P1 STG.E desc[UR8][R60.64], R135 ;  /* 0x000000873c009986 */ /* 0x0007e2000c101908 */
[----:B------:R-:W-:Y:S02]  /*27210*/  HADD2.F32 R64, -RZ, R31.H0_H0 ;  /* 0x2000001fff407230 */ /* 0x000fe40000004100 */
[----:B------:R-:W-:Y:S01]  /*27220*/  FADD.FTZ R180, -R204, R76 ;  /* 0x0000004cccb47221 */ /* 0x000fe20000010100 */
[----:B--2---:R-:W-:-:S04]  /*27230*/  @!P1 IMAD.WIDE R58, R63, 0x4, R58 ;  /* 0x000000043f3a9825 */ /* 0x004fc800078e023a */
[C---:B------:R-:W-:Y:S01]  /*27240*/  FADD.FTZ R174, -R204.reuse, R80 ;  /* 0x00000050ccae7221 */ /* 0x040fe20000010100 */
[C---:B------:R-:W-:Y:S01]  /*27250*/  FADD.FTZ R166, -R204.reuse, R84 ;  /* 0x00000054cca67221 */ /* 0x040fe20000010100 */
[C---:B------:R-:W-:Y:S01]  /*27260*/  FADD.FTZ R164, -R204.reuse, R86 ;  /* 0x00000056cca47221 */ /* 0x040fe20000010100 */
[----:B------:R-:W-:Y:S02]  /*27270*/  HADD2.F32 R63, -RZ, R175.H0_H0 ;  /* 0x200000afff3f7230 */ /* 0x000fe40000004100 */
[C---:B------:R-:W-:Y:S01]  /*27280*/  FADD.FTZ R162, -R204.reuse, R88 ;  /* 0x00000058cca27221 */ /* 0x040fe20000010100 */
[----:B------:R-:W-:Y:S02]  /*27290*/  HADD2.F32 R75, -RZ, R2.H0_H0 ;  /* 0x20000002ff4b7230 */ /* 0x000fe40000004100 */
[C---:B------:R-:W-:Y:S01]  /*272a0*/  FADD.FTZ R158, -R204.reuse, R90 ;  /* 0x0000005acc9e7221 */ /* 0x040fe20000010100 */
[----:B------:R-:W-:Y:S02]  /*272b0*/  HADD2.F32 R67, -RZ, R67.H0_H0 ;  /* 0x20000043ff437230 */ /* 0x000fe40000004100 */
[----:B------:R-:W-:Y:S01]  /*272c0*/  FADD.FTZ R192, -R204, R68 ;  /* 0x00000044ccc07221 */ /* 0x000fe20000010100 */
[----:B---3--:R-:W-:-:S02]  /*272d0*/  HADD2.F32 R61, -RZ, R66.H0_H0 ;  /* 0x20000042ff3d7230 */ /* 0x008fc40000004100 */
[----:B------:R-:W-:Y:S01]  /*272e0*/  FADD.FTZ R74, -R204, R74 ;  /* 0x0000004acc4a7221 */ /* 0x000fe20000010100 */
[C---:B-1----:R-:W-:Y:S01]  /*272f0*/  FMUL.FTZ R56, R57.reuse, R56 ;  /* 0x0000003839387220 */ /* 0x042fe20000410000 */
[C---:B------:R-:W-:Y:S01]  /*27300*/  FMUL.FTZ R70, R57.reuse, R210 ;  /* 0x000000d239467220 */ /* 0x040fe20000410000 */
[C---:B------:R-:W-:Y:S01]  /*27310*/  FMUL.FTZ R71, R57.reuse, R208 ;  /* 0x000000d039477220 */ /* 0x040fe20000410000 */
[----:B------:R-:W-:Y:S01]  /*27320*/  FMUL.FTZ R72, R57, R206 ;  /* 0x000000ce39487220 */ /* 0x000fe20000410000 */
[----:B------:R-:W-:Y:S01]  /*27330*/  FFMA.FTZ R60, R56, R63, R65 ;  /* 0x0000003f383c7223 */ /* 0x000fe20000010041 */
[----:B------:R-:W-:Y:S01]  /*27340*/  FFMA.FTZ R63, R70, R69, R73 ;  /* 0x00000045463f7223 */ /* 0x000fe20000010049 */
        /* <DEDUP_REMOVED lines=14> */
[----:B------:R-:W-:Y:S01]  /*27430*/  FADD.FTZ R204, -R204, R95 ;  /* 0x0000005fcccc7221 */ /* 0x000fe20000010100 */
[----:B------:R-:W-:Y:S01]  /*27440*/  FFMA.FTZ R61, R72, R61, R67 ;  /* 0x0000003d483d7223 */ /* 0x000fe20000010043 */
[----:B0-----:R-:W-:Y:S01]  /*27450*/  IMAD.WIDE.U32 R64, R147, 0x10, R78 ;  /* 0x0000001093407825 */ /* 0x001fe200078e004e */
[----:B------:R-:W-:-:S03]  /*27460*/  SHF.R.U64 R73, R50, 0x10, R51 ;  /* 0x0000001032497819 */ /* 0x000fc60000001233 */
[C---:B------:R-:W-:Y:S01]  /*27470*/  FMUL.FTZ R189, R57.reuse, R152 ;  /* 0x0000009839bd7220 */ /* 0x040fe20000410000 */
[----:B------:R-:W-:Y:S01]  /*27480*/  SHF.R.U64 R75, R2, 0x10, R3 ;  /* 0x00000010024b7819 */ /* 0x000fe20000001203 */
[C---:B------:R-:W-:Y:S01]  /*27490*/  FMUL.FTZ R185, R57.reuse, R154 ;  /* 0x0000009a39b97220 */ /* 0x040fe20000410000 */
[----:B------:R-:W-:Y:S01]  /*274a0*/  SHF.R.U32.HI R81, RZ, 0x10, R51 ;  /* 0x00000010ff517819 */ /* 0x000fe20000011633 */
[C---:B------:R-:W-:Y:S01]  /*274b0*/  FMUL.FTZ R177, R57.reuse, R156 ;  /* 0x0000009c39b17220 */ /* 0x040fe20000410000 */
[----:B------:R-:W-:Y:S01]  /*274c0*/  SHF.R.U32.HI R77, RZ, 0x10, R3 ;  /* 0x00000010ff4d7819 */ /* 0x000fe20000011603 */
        /* <DEDUP_REMOVED lines=33> */
[----:B------:R0:W-:Y:S01]  /*276e0*/  @!P1 STG.E desc[UR8][R58.64], R57 ;  /* 0x000000393a009986 */ /* 0x0001e2000c101908 */
[----:B------:R-:W1:Y:S01]  /*276f0*/  LDC.64 R84, c[0x0][0x430] ;  /* 0x00010c00ff547b82 */ /* 0x000e620000000a00 */
[----:B------:R-:W-:Y:S01]  /*27700*/  HADD2.F32 R74, -RZ, R178.H1_H1 ;  /* 0x300000b2ff4a7230 */ /* 0x000fe20000004100 */
[----:B------:R-:W-:Y:S01]  /*27710*/  IADD3 R93, PT, PT, R147, 0x280, RZ ;  /* 0x00000280935d7810 */ /* 0x000fe20007ffe0ff */
[----:B------:R2:W-:Y:S01]  /*27720*/  STG.E.128 desc[UR8][R64.64], R60 ;  /* 0x0000003c40007986 */ /* 0x0005e2000c101d08 */
[----:B------:R-:W-:Y:S01]  /*27730*/  HADD2.F32 R76, -RZ, R3.H0_H0 ;  /* 0x20000003ff4c7230 */ /* 0x000fe20000004100 */
[----:B------:R-:W-:Y:S01]  /*27740*/  UIADD3 UR18, UPT, UPT, UR18, UR12, URZ ;  /* 0x0000000c12127290 */ /* 0x000fe2000fffe0ff */
[----:B------:R-:W-:-:S02]  /*27750*/  HADD2.F32 R80, -RZ, R181.H0_H0 ;  /* 0x200000b5ff507230 */ /* 0x000fc40000004100 */
[----:B------:R-:W-:Y:S01]  /*27760*/  HADD2.F32 R82, -RZ, R32.H0_H0 ;  /* 0x20000020ff527230 */ /* 0x000fe20000004100 */
[----:B------:R-:W-:Y:S01]  /*27770*/  UISETP.GE.AND UP0, UPT, UR18, UR13, UPT ;  /* 0x0000000d1200728c */ /* 0x000fe2000bf06270 */
[----:B------:R-:W-:-:S04]  /*27780*/  IMAD.WIDE.U32 R88, R157, 0x10, R78 ;  /* 0x000000109d587825 */ /* 0x000fc800078e004e */
[----:B0-----:R-:W-:Y:S01]  /*27790*/  FFMA.FTZ R58, R71, R74, R76 ;  /* 0x0000004a473a7223 */ /* 0x001fe2000001004c */
[----:B------:R-:W-:Y:S02]  /*277a0*/  HADD2.F32 R57, -RZ, R73.H0_H0 ;  /* 0x20000049ff397230 */ /* 0x000fe40000004100 */
[----:B------:R-:W-:Y:S02]  /*277b0*/  HADD2.F32 R59, -RZ, R75.H0_H0 ;  /* 0x2000004bff3b7230 */ /* 0x000fe40000004100 */
[----:B------:R-:W-:Y:S02]  /*277c0*/  HADD2.F32 R71, -RZ, R33.H0_H0 ;  /* 0x20000021ff477230 */ /* 0x000fe40000004100 */
[----:B------:R-:W-:Y:S02]  /*277d0*/  HADD2.F32 R73, -RZ, R117.H0_H0 ;  /* 0x20000075ff497230 */ /* 0x000fe40000004100 */
[----:B------:R-:W-:Y:S01]  /*277e0*/  FFMA.FTZ R57, R72, R57, R59 ;  /* 0x0000003948397223 */ /* 0x000fe2000001003b */
[----:B--2---:R-:W-:-:S02]  /*277f0*/  HADD2.F32 R61, -RZ, R81.H0_H0 ;  /* 0x20000051ff3d7230 */ /* 0x004fc40000004100 */
[C---:B------:R-:W-:Y:S01]  /*27800*/  FFMA.FTZ R60, R69.reuse, R80, R82 ;  /* 0x00000050453c7223 */ /* 0x040fe20000010052 */
[----:B------:R-:W-:Y:S02]  /*27810*/  HADD2.F32 R63, -RZ, R77.H0_H0 ;  /* 0x2000004dff3f7230 */ /* 0x000fe40000004100 */
[----:B------:R-:W-:Y:S02]  /*27820*/  HADD2.F32 R64, -RZ, R117.H1_H1 ;  /* 0x30000075ff407230 */ /* 0x000fe40000004100 */
[----:B------:R-:W-:Y:S02]  /*27830*/  HADD2.F32 R65, -RZ, R12.H0_H0 ;  /* 0x2000000cff417230 */ /* 0x000fe40000004100 */
[----:B------:R-:W-:Y:S01]  /*27840*/  FFMA.FTZ R59, R70, R61, R63 ;  /* 0x0000003d463b7223 */ /* 0x000fe2000001003f */
[----:B------:R-:W-:Y:S01]  /*27850*/  SHF.R.U64 R61, R52, 0x10, R53 ;  /* 0x00000010343d7819 */ /* 0x000fe20000001235 */
[----:B------:R-:W-:Y:S01]  /*27860*/  HADD2.F32 R62, -RZ, R184.H0_H0 ;  /* 0x200000b8ff3e7230 */ /* 0x000fe20000004100 */
[----:B------:R-:W-:Y:S01]  /*27870*/  SHF.R.U64 R63, R32, 0x10, R33 ;  /* 0x00000010203f7819 */ /* 0x000fe20000001221 */
[----:B------:R-:W-:Y:S01]  /*27880*/  FFMA.FTZ R64, R69, R64, R65 ;  /* 0x0000004045407223 */ /* 0x000fe20000010041 */
[----:B------:R-:W-:-:S02]  /*27890*/  HADD2.F32 R65, -RZ, R116.H1_H1 ;  /* 0x30000074ff417230 */ /* 0x000fc40000004100 */
[----:B------:R-:W-:Y:S02]  /*278a0*/  HADD2.F32 R69, -RZ, R181.H1_H1 ;  /* 0x300000b5ff457230 */ /* 0x000fe40000004100 */
[----:B------:R-:W-:Y:S02]  /*278b0*/  HADD2.F32 R61, -RZ, R61.H0_H0 ;  /* 0x2000003dff3d7230 */ /* 0x000fe40000004100 */
[----:B------:R-:W-:Y:S01]  /*278c0*/  FFMA.FTZ R65, R68, R65, R62 ;  /* 0x0000004144417223 */ /* 0x000fe2000001003e */
[----:B------:R-:W-:Y:S02]  /*278d0*/  HADD2.F32 R63, -RZ, R63.H0_H0 ;  /* 0x2000003fff3f7230 */ /* 0x000fe40000004100 */
[----:B------:R-:W-:Y:S01]  /*278e0*/  FFMA.FTZ R62, R66, R69, R71 ;  /* 0x00000045423e7223 */ /* 0x000fe20000010047 */
[----:B------:R-:W-:Y:S02]  /*278f0*/  HADD2.F32 R70, -RZ, R13.H0_H0 ;  /* 0x2000000dff467230 */ /* 0x000fe40000004100 */
[----:B------:R-:W-:-:S02]  /*27900*/  HADD2.F32 R72, -RZ, R184.H1_H1 ;  /* 0x300000b8ff487230 */ /* 0x000fc40000004100 */
[----:B------:R-:W-:Y:S01]  /*27910*/  FFMA.FTZ R61, R68, R61, R63 ;  /* 0x0000003d443d7223 */ /* 0x000fe2000001003f */
[--C-:B------:R-:W-:Y:S02]  /*27920*/  HADD2.F32 R74, -RZ, R187.reuse.H0_H0 ;  /* 0x200000bbff4a7230 */ /* 0x100fe40000004100 */
[----:B------:R-:W-:Y:S01]  /*27930*/  FFMA.FTZ R66, R66, R73, R70 ;  /* 0x0000004942427223 */ /* 0x000fe20000010046 */
[----:B------:R-:W-:Y:S02]  /*27940*/  HADD2.F32 R68, -RZ, R116.H0_H0 ;  /* 0x20000074ff447230 */ /* 0x000fe40000004100 */
[----:B------:R-:W-:Y:S02]  /*27950*/  HADD2.F32 R70, -RZ, R187.H1_H1 ;  /* 0x300000bbff467230 */ /* 0x000fe40000004100 */
[----:B------:R-:W-:Y:S01]  /*27960*/  FFMA.FTZ R63, R67, R72, R74 ;  /* 0x00000048433f7223 */ /* 0x000fe2000001004a */
[----:B------:R-:W-:Y:S02]  /*27970*/  HADD2.F32 R69, -RZ, R114.H1_H1 ;  /* 0x30000072ff457230 */ /* 0x000fe40000004100 */
[----:B------:R-:W-:-:S02]  /*27980*/  HADD2.F32 R71, -RZ, R190.H0_H0 ;  /* 0x200000beff477230 */ /* 0x000fc40000004100 */
[----:B------:R-:W-:Y:S01]  /*27990*/  FFMA.FTZ R67, R67, R68, R70 ;  /* 0x0000004443437223 */ /* 0x000fe20000010046 */
[----:B------:R-:W-:Y:S02]  /*279a0*/  HADD2.F32 R72, -RZ, R115.H1_H1 ;  /* 0x30000073ff487230 */ /* 0x000fe40000004100 */
[----:B------:R-:W-:Y:S02]  /*279b0*/  HADD2.F32 R74, -RZ, R34.H0_H0 ;  /* 0x20000022ff4a7230 */ /* 0x000fe40000004100 */
[----:B------:R-:W-:Y:S01]  /*279c0*/  FFMA.FTZ R69, R196, R69, R71 ;  /* 0x00000045c4457223 */ /* 0x000fe20000010047 */
[----:B------:R-:W-:Y:S02]  /*279d0*/  HADD2.F32 R73, -RZ, R114.H0_H0 ;  /* 0x20000072ff497230 */ /* 0x000fe40000004100 */
[----:B------:R-:W-:Y:S02]  /*279e0*/  HADD2.F32 R75, -RZ, R193.H0_H0 ;  /* 0x200000c1ff4b7230 */ /* 0x000fe40000004100 */
[----:B------:R-:W-:Y:S01]  /*279f0*/  FFMA.FTZ R68, R197, R72, R74 ;  /* 0x00000048c5447223 */ /* 0x000fe2000001004a */
[----:B-1----:R-:W-:-:S04]  /*27a00*/  IMAD.WIDE.U32 R146, R147, 0x10, R84 ;  /* 0x0000001093927825 */ /* 0x002fc800078e0054 */
[----:B------:R-:W-:Y:S01]  /*27a10*/  FFMA.FTZ R71, R194, R73, R75 ;  /* 0x00000049c2477223 */ /* 0x000fe2000001004b */
[C---:B------:R-:W-:Y:S01]  /*27a20*/  IMAD.WIDE.U32 R72, R149.reuse, 0x10, R78 ;  /* 0x0000001095487825 */ /* 0x040fe200078e004e */
[----:B------:R-:W-:Y:S03]  /*27a30*/  STG.E.128 desc[UR8][R146.64], R56 ;  /* 0x0000003892007986 */ /* 0x000fe6000c101d08 */
[----:B------:R-:W-:Y:S01]  /*27a40*/  HADD2.F32 R76, -RZ, R115.H0_H0 ;  /* 0x20000073ff4c7230 */ /* 0x000fe20000004100 */
[----:B------:R0:W-:Y:S01]  /*27a50*/  STG.E.128 desc[UR8][R72.64], R60 ;  /* 0x0000003c48007986 */ /* 0x0001e2000c101d08 */
[----:B------:R-:W-:Y:S02]  /*27a60*/  HADD2.F32 R80, -RZ, R35.H0_H0 ;  /* 0x20000023ff507230 */ /* 0x000fe40000004100 */
[----:B------:R-:W-:-:S04]  /*27a70*/  IMAD.WIDE.U32 R148, R149, 0x10, R84 ;  /* 0x0000001095947825 */ /* 0x000fc800078e0054 */
[----:B------:R-:W-:Y:S01]  /*27a80*/  FFMA.FTZ R70, R195, R76, R80 ;  /* 0x0000004cc3467223 */ /* 0x000fe20000010050 */
[--C-:B------:R-:W-:Y:S01]  /*27a90*/  IMAD.WIDE.U32 R74, R139, 0x10, R78.reuse ;  /* 0x000000108b4a7825 */ /* 0x100fe200078e004e */
[----:B------:R1:W-:Y:S03]  /*27aa0*/  STG.E.128 desc[UR8][R148.64], R64 ;  /* 0x0000004094007986 */ /* 0x0003e6000c101d08 */
[--C-:B------:R-:W-:Y:S01]  /*27ab0*/  IMAD.WIDE.U32 R90, R159, 0x10, R78.reuse ;  /* 0x000000109f5a7825 */ /* 0x100fe200078e004e */
[----:B------:R2:W-:Y:S03]  /*27ac0*/  STG.E.128 desc[UR8][R74.64], R68 ;  /* 0x000000444a007986 */ /* 0x0005e6000c101d08 */
[----:B------:R-:W-:-:S04]  /*27ad0*/  IMAD.WIDE.U32 R76, R161, 0x10, R78 ;  /* 0x00000010a14c7825 */ /* 0x000fc800078e004e */
[--C-:B0-----:R-:W-:Y:S02]  /*27ae0*/  HADD2.F32 R61, -RZ, R111.reuse.H1_H1 ;  /* 0x3000006fff3d7230 */ /* 0x101fe40000004100 */
[----:B------:R-:W-:Y:S02]  /*27af0*/  HADD2.F32 R63, -RZ, R36.H0_H0 ;  /* 0x20000024ff3f7230 */ /* 0x000fe40000004100 */
[----:B------:R-:W-:Y:S02]  /*27b00*/  HADD2.F32 R72, -RZ, R110.H1_H1 ;  /* 0x3000006eff487230 */ /* 0x000fe40000004100 */
[----:B------:R-:W-:Y:S02]  /*27b10*/  HADD2.F32 R62, -RZ, R111.H0_H0 ;  /* 0x2000006fff3e7230 */ /* 0x000fe40000004100 */
[----:B------:R-:W-:Y:S01]  /*27b20*/  FFMA.FTZ R60, R192, R61, R63 ;  /* 0x0000003dc03c7223 */ /* 0x000fe2000001003f */
[----:B------:R-:W-:Y:S02]  /*27b30*/  HADD2.F32 R61, -RZ, R109.H1_H1 ;  /* 0x3000006dff3d7230 */ /* 0x000fe40000004100 */
[----:B-1----:R-:W-:-:S02]  /*27b40*/  HADD2.F32 R67, -RZ, R16.H0_H0 ;  /* 0x20000010ff437230 */ /* 0x002fc40000004100 */
[----:B------:R-:W-:Y:S02]  /*27b50*/  HADD2.F32 R66, -RZ, R109.H0_H0 ;  /* 0x2000006dff427230 */ /* 0x000fe40000004100 */
[----:B------:R-:W-:Y:S02]  /*27b60*/  HADD2.F32 R63, -RZ, R17.H0_H0 ;  /* 0x20000011ff3f7230 */ /* 0x000fe40000004100 */
[----:B------:R-:W-:Y:S01]  /*27b70*/  FFMA.FTZ R64, R192, R61, R67 ;  /* 0x0000003dc0407223 */ /* 0x000fe20000010043 */
[----:B--2---:R-:W-:Y:S02]  /*27b80*/  HADD2.F32 R74, -RZ, R198.H0_H0 ;  /* 0x200000c6ff4a7230 */ /* 0x004fe40000004100 */
[----:B------:R-:W-:Y:S02]  /*27b90*/  HADD2.F32 R68, -RZ, R37.H0_H0 ;  /* 0x20000025ff447230 */ /* 0x000fe40000004100 */
[----:B------:R-:W-:Y:S01]  /*27ba0*/  FFMA.FTZ R66, R189, R66, R63 ;  /* 0x00000042bd427223 */ /* 0x000fe2000001003f */
[----:B------:R-:W-:-:S02]  /*27bb0*/  HADD2.F32 R70, -RZ, R108.H1_H1 ;  /* 0x3000006cff467230 */ /* 0x000fc40000004100 */
[----:B------:R-:W-:Y:S01]  /*27bc0*/  FFMA.FTZ R61, R191, R72, R74 ;  /* 0x00000048bf3d7223 */ /* 0x000fe2000001004a */
[----:B------:R-:W-:Y:S02]  /*27bd0*/  HADD2.F32 R65, -RZ, R198.H1_H1 ;  /* 0x300000c6ff417230 */ /* 0x000fe40000004100 */
[----:B------:R-:W-:Y:S01]  /*27be0*/  FFMA.FTZ R62, R189, R62, R68 ;  /* 0x0000003ebd3e7223 */ /* 0x000fe20000010044 */
[----:B------:R-:W-:-:S04]  /*27bf0*/  IMAD.WIDE.U32 R94, R157, 0x10, R84 ;  /* 0x000000109d5e7825 */ /* 0x000fc800078e0054 */
[----:B------:R-:W-:Y:S01]  /*27c00*/  FFMA.FTZ R65, R191, R70, R65 ;  /* 0x00000046bf417223 */ /* 0x000fe20000010041 */
[----:B------:R-:W-:-:S04]  /*27c10*/  IMAD.WIDE.U32 R80, R159, 0x10, R84 ;  /* 0x000000109f507825 */ /* 0x000fc800078e0054 */
[----:B------:R-:W-:-:S04]  /*27c20*/  IMAD.WIDE.U32 R82, R161, 0x10, R84 ;  /* 0x00000010a1527825 */ /* 0x000fc800078e0054 */
[--C-:B------:R-:W-:Y:S02]  /*27c30*/  HADD2.F32 R204, -RZ, R113.reuse.H1_H1 ;  /* 0x30000071ffcc7230 */ /* 0x100fe40000004100 */
[----:B------:R-:W-:Y:S02]  /*27c40*/  HADD2.F32 R206, -RZ, R14.H0_H0 ;  /* 0x2000000effce7230 */ /* 0x000fe40000004100 */
[----:B------:R-:W-:Y:S02]  /*27c50*/  HADD2.F32 R159, -RZ, R112.H1_H1 ;  /* 0x30000070ff9f7230 */ /* 0x000fe40000004100 */
[----:B------:R-:W-:Y:S02]  /*27c60*/  HADD2.F32 R161, -RZ, R190.H1_H1 ;  /* 0x300000beffa17230 */ /* 0x000fe40000004100 */
[----:B------:R-:W-:Y:S01]  /*27c70*/  FFMA.FTZ R56, R197, R204, R206 ;  /* 0x000000ccc5387223 */ /* 0x000fe200000100ce */
[----:B------:R-:W-:Y:S02]  /*27c80*/  HADD2.F32 R208, -RZ, R113.H0_H0 ;  /* 0x20000071ffd07230 */ /* 0x000fe40000004100 */
[----:B------:R-:W-:-:S02]  /*27c90*/  HADD2.F32 R210, -RZ, R15.H0_H0 ;  /* 0x2000000fffd27230 */ /* 0x000fc40000004100 */
[----:B------:R-:W-:Y:S01]  /*27ca0*/  FFMA.FTZ R57, R196, R159, R161 ;  /* 0x0000009fc4397223 */ /* 0x000fe200000100a1 */
[----:B------:R-:W-:Y:S02]  /*27cb0*/  HADD2.F32 R157, -RZ, R112.H0_H0 ;  /* 0x20000070ff9d7230 */ /* 0x000fe40000004100 */
[----:B------:R-:W-:Y:S02]  /*27cc0*/  HADD2.F32 R59, -RZ, R193.H1_H1 ;  /* 0x300000c1ff3b7230 */ /* 0x000fe40000004100 */
[----:B------:R-:W-:Y:S01]  /*27cd0*/  FFMA.FTZ R58, R195, R208, R210 ;  /* 0x000000d0c33a7223 */ /* 0x000fe200000100d2 */
[----:B------:R-:W-:Y:S02]  /*27ce0*/  HADD2.F32 R63, -RZ, R110.H0_H0 ;  /* 0x2000006eff3f7230 */ /* 0x000fe40000004100 */
[----:B------:R-:W-:Y:S02]  /*27cf0*/  HADD2.F32 R75, -RZ, R199.H0_H0 ;  /* 0x200000c7ff4b7230 */ /* 0x000fe40000004100 */
[----:B------:R-:W-:Y:S01]  /*27d00*/  FFMA.FTZ R59, R194, R157, R59 ;  /* 0x0000009dc23b7223 */ /* 0x000fe2000001003b */
[----:B------:R-:W-:-:S02]  /*27d10*/  HADD2.F32 R67, -RZ, R108.H0_H0 ;  /* 0x2000006cff437230 */ /* 0x000fc40000004100 */
[----:B------:R-:W-:Y:S02]  /*27d20*/  HADD2.F32 R68, -RZ, R199.H1_H1 ;  /* 0x300000c7ff447230 */ /* 0x000fe40000004100 */
[C---:B------:R-:W-:Y:S01]  /*27d30*/  FFMA.FTZ R63, R188.reuse, R63, R75 ;  /* 0x0000003fbc3f7223 */ /* 0x040fe2000001004b */
[----:B------:R-:W-:Y:S02]  /*27d40*/  HADD2.F32 R69, -RZ, R105.H1_H1 ;  /* 0x30000069ff457230 */ /* 0x000fe40000004100 */
[----:B------:R-:W-:Y:S02]  /*27d50*/  HADD2.F32 R72, -RZ, R18.H0_H0 ;  /* 0x20000012ff487230 */ /* 0x000fe40000004100 */
[----:B------:R-:W-:Y:S01]  /*27d60*/  FFMA.FTZ R67, R188, R67, R68 ;  /* 0x00000043bc437223 */ /* 0x000fe20000010044 */
[----:B------:R-:W-:Y:S02]  /*27d70*/  HADD2.F32 R71, -RZ, R107.H1_H1 ;  /* 0x3000006bff477230 */ /* 0x000fe40000004100 */
[----:B------:R-:W-:-:S02]  /*27d80*/  HADD2.F32 R73, -RZ, R38.H0_H0 ;  /* 0x20000026ff497230 */ /* 0x000fc40000004100 */
[C---:B------:R-:W-:Y:S01]  /*27d90*/  FFMA.FTZ R72, R186.reuse, R69, R72 ;  /* 0x00000045ba487223 */ /* 0x040fe20000010048 */
[----:B------:R-:W-:Y:S02]  /*27da0*/  HADD2.F32 R70, -RZ, R106.H1_H1 ;  /* 0x3000006aff467230 */ /* 0x000fe40000004100 */
[----:B------:R-:W-:Y:S02]  /*27db0*/  HADD2.F32 R74, -RZ, R200.H0_H0 ;  /* 0x200000c8ff4a7230 */ /* 0x000fe40000004100 */
[----:B------:R-:W-:Y:S01]  /*27dc0*/  FFMA.FTZ R68, R186, R71, R73 ;  /* 0x00000047ba447223 */ /* 0x000fe20000010049 */
[----:B------:R-:W-:-:S04]  /*27dd0*/  IMAD.WIDE.U32 R138, R139, 0x10, R84 ;  /* 0x000000108b8a7825 */ /* 0x000fc800078e0054 */
[----:B------:R-:W-:Y:S01]  /*27de0*/  FFMA.FTZ R69, R185, R70, R74 ;  /* 0x00000046b9457223 */ /* 0x000fe2000001004a */
[C---:B------:R-:W-:Y:S01]  /*27df0*/  IMAD.WIDE.U32 R134, R141.reuse, 0x10, R78 ;  /* 0x000000108d867825 */ /* 0x040fe200078e004e */
[----:B------:R0:W-:Y:S03]  /*27e00*/  STG.E.128 desc[UR8][R138.64], R56 ;  /* 0x000000388a007986 */ /* 0x0001e6000c101d08 */
[----:B------:R-:W-:Y:S01]  /*27e10*/  IMAD.WIDE.U32 R140, R141, 0x10, R84 ;  /* 0x000000108d8c7825 */ /* 0x000fe200078e0054 */
[----:B------:R1:W-:Y:S03]  /*27e20*/  STG.E.128 desc[UR8][R134.64], R60 ;  /* 0x0000003c86007986 */ /* 0x0003e6000c101d08 */
[----:B------:R-:W-:Y:S01]  /*27e30*/  HADD2.F32 R70, -RZ, R107.H0_H0 ;  /* 0x2000006bff467230 */ /* 0x000fe20000004100 */
[----:B------:R2:W-:Y:S01]  /*27e40*/  STG.E.128 desc[UR8][R140.64], R64 ;  /* 0x000000408c007986 */ /* 0x0005e2000c101d08 */
[----:B------:R-:W-:-:S02]  /*27e50*/  HADD2.F32 R148, -RZ, R39.H0_H0 ;  /* 0x20000027ff947230 */ /* 0x000fc40000004100 */
[----:B------:R-:W-:Y:S02]  /*27e60*/  HADD2.F32 R71, -RZ, R106.H0_H0 ;  /* 0x2000006aff477230 */ /* 0x000fe40000004100 */
[----:B------:R-:W-:Y:S02]  /*27e70*/  HADD2.F32 R147, -RZ, R201.H0_H0 ;  /* 0x200000c9ff937230 */ /* 0x000fe40000004100 */
[----:B------:R-:W-:Y:S01]  /*27e80*/  FFMA.FTZ R70, R183, R70, R148 ;  /* 0x00000046b7467223 */ /* 0x000fe20000010094 */
[----:B------:R-:W-:-:S04]  /*27e90*/  IMAD.WIDE.U32 R136, R143, 0x10, R78 ;  /* 0x000000108f887825 */ /* 0x000fc800078e004e */
[----:B------:R-:W-:Y:S01]  /*27ea0*/  FFMA.FTZ R71, R182, R71, R147 ;  /* 0x00000047b6477223 */ /* 0x000fe20000010093 */
[----:B0-----:R-:W-:Y:S02]  /*27eb0*/  HADD2.F32 R58, -RZ, R121.H0_H0 ;  /* 0x20000079ff3a7230 */ /* 0x001fe40000004100 */
[----:B------:R-:W-:Y:S02]  /*27ec0*/  HADD2.F32 R186, -RZ, R103.H1_H1 ;  /* 0x30000067ffba7230 */ /* 0x000fe40000004100 */
[----:B-1----:R-:W-:Y:S01]  /*27ed0*/  HADD2.F32 R61, -RZ, R202.H1_H1 ;  /* 0x300000caff3d7230 */ /* 0x002fe20000004100 */
[----:B------:R0:W-:Y:S01]  /*27ee0*/  STG.E.128 desc[UR8][R136.64], R68 ;  /* 0x0000004488007986 */ /* 0x0001e2000c101d08 */
[----:B------:R-:W-:Y:S02]  /*27ef0*/  HADD2.F32 R62, -RZ, R118.H1_H1 ;  /* 0x30000076ff3e7230 */ /* 0x000fe40000004100 */
[----:B--2---:R-:W-:Y:S02]  /*27f00*/  HADD2.F32 R64, -RZ, R41.H0_H0 ;  /* 0x20000029ff407230 */ /* 0x004fe40000004100 */
[----:B------:R-:W-:Y:S01]  /*27f10*/  FFMA.FTZ R61, R179, R58, R61 ;  /* 0x0000003ab33d7223 */ /* 0x000fe2000001003d */
[----:B------:R-:W-:-:S02]  /*27f20*/  HADD2.F32 R188, -RZ, R200.H1_H1 ;  /* 0x300000c8ffbc7230 */ /* 0x000fc40000004100 */
[----:B------:R-:W-:Y:S02]  /*27f30*/  HADD2.F32 R74, -RZ, R104.H1_H1 ;  /* 0x30000068ff4a7230 */ /* 0x000fe40000004100 */
[----:B------:R-:W-:Y:S01]  /*27f40*/  FFMA.FTZ R58, R177, R62, R64 ;  /* 0x0000003eb13a7223 */ /* 0x000fe20000010040 */
[----:B------:R-:W-:Y:S02]  /*27f50*/  HADD2.F32 R149, -RZ, R19.H0_H0 ;  /* 0x20000013ff957230 */ /* 0x000fe40000004100 */
[----:B------:R-:W-:Y:S01]  /*27f60*/  FFMA.FTZ R73, R185, R186, R188 ;  /* 0x000000bab9497223 */ /* 0x000fe200000100bc */
[----:B------:R-:W-:Y:S02]  /*27f70*/  HADD2.F32 R75, -RZ, R101.H1_H1 ;  /* 0x30000065ff4b7230 */ /* 0x000fe40000004100 */
[----:B------:R-:W-:Y:S02]  /*27f80*/  HADD2.F32 R146, -RZ, R201.H1_H1 ;  /* 0x300000c9ff927230 */ /* 0x000fe40000004100 */
        /* <DEDUP_REMOVED lines=8> */
[----:B------:R-:W-:-:S02]  /*28010*/  HADD2.F32 R66, -RZ, R203.H1_H1 ;  /* 0x300000cbff427230 */ /* 0x000fc40000004100 */
[----:B------:R-:W-:Y:S01]  /*28020*/  FFMA.FTZ R62, R177, R62, R64 ;  /* 0x0000003eb13e7223 */ /* 0x000fe20000010040 */
[----:B------:R-:W-:Y:S02]  /*28030*/  HADD2.F32 R67, -RZ, R122.H0_H0 ;  /* 0x2000007aff437230 */ /* 0x000fe40000004100 */
[----:B0-----:R-:W-:Y:S02]  /*28040*/  HADD2.F32 R69, -RZ, R42.H0_H0 ;  /* 0x2000002aff457230 */ /* 0x001fe40000004100 */
[----:B------:R-:W-:Y:S01]  /*28050*/  FFMA.FTZ R63, R176, R65, R66 ;  /* 0x00000041b03f7223 */ /* 0x000fe20000010042 */
[----:B------:R-:W-:-:S04]  /*28060*/  IMAD.WIDE.U32 R142, R143, 0x10, R84 ;  /* 0x000000108f8e7825 */ /* 0x000fc800078e0054 */
[C---:B------:R-:W-:Y:S01]  /*28070*/  FFMA.FTZ R64, R174.reuse, R67, R69 ;  /* 0x00000043ae407223 */ /* 0x040fe20000010045 */
[----:B------:R-:W-:Y:S01]  /*28080*/  HADD2.F32 R71, -RZ, R124.H0_H0 ;  /* 0x2000007cff477230 */ /* 0x000fe20000004100 */
[----:B------:R0:W-:Y:S01]  /*28090*/  STG.E.128 desc[UR8][R142.64], R72 ;  /* 0x000000488e007986 */ /* 0x0001e2000c101d08 */
[----:B------:R-:W-:Y:S02]  /*280a0*/  HADD2.F32 R68, -RZ, R22.H0_H0 ;  /* 0x20000016ff447230 */ /* 0x000fe40000004100 */
[----:B------:R-:W-:Y:S02]  /*280b0*/  HADD2.F32 R147, -RZ, R118.H0_H0 ;  /* 0x20000076ff937230 */ /* 0x000fe40000004100 */
[----:B------:R-:W-:Y:S02]  /*280c0*/  HADD2.F32 R149, -RZ, R40.H0_H0 ;  /* 0x20000028ff957230 */ /* 0x000fe40000004100 */
[----:B------:R-:W-:Y:S01]  /*280d0*/  FFMA.FTZ R68, R174, R71, R68 ;  /* 0x00000047ae447223 */ /* 0x000fe20000010044 */
[----:B------:R-:W-:-:S02]  /*280e0*/  HADD2.F32 R148, -RZ, R119.H0_H0 ;  /* 0x20000077ff947230 */ /* 0x000fc40000004100 */
[----:B------:R-:W-:Y:S02]  /*280f0*/  HADD2.F32 R182, -RZ, R202.H0_H0 ;  /* 0x200000caffb67230 */ /* 0x000fe40000004100 */
[----:B------:R-:W-:Y:S01]  /*28100*/  FFMA.FTZ R56, R180, R147, R149 ;  /* 0x00000093b4387223 */ /* 0x000fe20000010095 */
[----:B------:R-:W-:Y:S02]  /*28110*/  HADD2.F32 R157, -RZ, R120.H0_H0 ;  /* 0x20000078ff9d7230 */ /* 0x000fe40000004100 */
[----:B------:R-:W-:Y:S02]  /*28120*/  HADD2.F32 R146, -RZ, R20.H0_H0 ;  /* 0x20000014ff927230 */ /* 0x000fe40000004100 */
[----:B------:R-:W-:Y:S01]  /*28130*/  FFMA.FTZ R57, R179, R148, R182 ;  /* 0x00000094b3397223 */ /* 0x000fe200000100b6 */
[----:B------:R-:W-:Y:S02]  /*28140*/  HADD2.F32 R66, -RZ, R123.H0_H0 ;  /* 0x2000007bff427230 */ /* 0x000fe40000004100 */
[----:B------:R-:W-:-:S02]  /*28150*/  HADD2.F32 R70, -RZ, R205.H0_H0 ;  /* 0x200000cdff467230 */ /* 0x000fc40000004100 */
[----:B------:R-:W-:Y:S01]  /*28160*/  FFMA.FTZ R60, R180, R157, R146 ;  /* 0x0000009db43c7223 */ /* 0x000fe20000010092 */
[----:B------:R-:W-:Y:S02]  /*28170*/  HADD2.F32 R136, -RZ, R124.H1_H1 ;  /* 0x3000007cff887230 */ /* 0x000fe40000004100 */
[----:B------:R-:W-:Y:S02]  /*28180*/  HADD2.F32 R67, -RZ, R23.H0_H0 ;  /* 0x20000017ff437230 */ /* 0x000fe40000004100 */
[----:B------:R-:W-:Y:S01]  /*28190*/  FFMA.FTZ R65, R173, R66, R70 ;  /* 0x00000042ad417223 */ /* 0x000fe20000010046 */
[----:B------:R-:W-:Y:S02]  /*281a0*/  HADD2.F32 R71, -RZ, R123.H1_H1 ;  /* 0x3000007bff477230 */ /* 0x000fe40000004100 */
[----:B0-----:R-:W-:Y:S02]  /*281b0*/  HADD2.F32 R73, -RZ, R207.H0_H0 ;  /* 0x200000cfff497230 */ /* 0x001fe40000004100 */
[----:B------:R-:W-:Y:S01]  /*281c0*/  FFMA.FTZ R70, R171, R136, R67 ;  /* 0x00000088ab467223 */ /* 0x000fe20000010043 */
[----:B------:R-:W-:-:S04]  /*281d0*/  IMAD.WIDE.U32 R86, R93, 0x10, R78 ;  /* 0x000000105d567825 */ /* 0x000fc800078e004e */
[----:B------:R-:W-:Y:S01]  /*281e0*/  FFMA.FTZ R67, R170, R71, R73 ;  /* 0x00000047aa437223 */ /* 0x000fe20000010049 */
[----:B------:R-:W-:Y:S01]  /*281f0*/  HADD2.F32 R74, -RZ, R122.H1_H1 ;  /* 0x3000007aff4a7230 */ /* 0x000fe20000004100 */
[----:B------:R0:W-:Y:S01]  /*28200*/  STG.E.128 desc[UR8][R86.64], R56 ;  /* 0x0000003856007986 */ /* 0x0001e2000c101d08 */
[----:B------:R-:W-:Y:S02]  /*28210*/  HADD2.F32 R134, -RZ, R43.H0_H0 ;  /* 0x2000002bff867230 */ /* 0x000fe40000004100 */
[----:B------:R-:W-:-:S04]  /*28220*/  IMAD.WIDE.U32 R92, R93, 0x10, R84 ;  /* 0x000000105d5c7825 */ /* 0x000fc800078e0054 */
[----:B------:R-:W-:Y:S01]  /*28230*/  FFMA.FTZ R66, R171, R74, R134 ;  /* 0x0000004aab427223 */ /* 0x000fe20000010086 */
[----:B------:R-:W-:Y:S01]  /*28240*/  HADD2.F32 R72, -RZ, R125.H0_H0 ;  /* 0x2000007dff487230 */ /* 0x000fe20000004100 */
[----:B------:R1:W-:Y:S01]  /*28250*/  STG.E.128 desc[UR8][R92.64], R60 ;  /* 0x0000003c5c007986 */ /* 0x0003e2000c101d08 */
[----:B------:R-:W-:Y:S02]  /*28260*/  HADD2.F32 R69, -RZ, R205.H1_H1 ;  /* 0x300000cdff457230 */ /* 0x000fe40000004100 */
[----:B------:R-:W-:Y:S01]  /*28270*/  HADD2.F32 R71, -RZ, R125.H1_H1 ;  /* 0x3000007dff477230 */ /* 0x000fe20000004100 */
[----:B------:R2:W-:Y:S01]  /*28280*/  STG.E.128 desc[UR8][R88.64], R64 ;  /* 0x0000004058007986 */ /* 0x0005e2000c101d08 */
[----:B------:R-:W-:Y:S02]  /*28290*/  HADD2.F32 R73, -RZ, R207.H1_H1 ;  /* 0x300000cfff497230 */ /* 0x000fe40000004100 */
[----:B------:R-:W-:Y:S01]  /*282a0*/  FFMA.FTZ R69, R173, R72, R69 ;  /* 0x00000048ad457223 */ /* 0x000fe20000010045 */
[----:B------:R-:W-:-:S02]  /*282b0*/  HADD2.F32 R75, -RZ, R126.H0_H0 ;  /* 0x2000007eff4b7230 */ /* 0x000fc40000004100 */
[----:B------:R-:W-:Y:S02]  /*282c0*/  HADD2.F32 R135, -RZ, R44.H0_H0 ;  /* 0x2000002cff877230 */ /* 0x000fe40000004100 */
[----:B------:R-:W-:Y:S01]  /*282d0*/  FFMA.FTZ R71, R170, R71, R73 ;  /* 0x00000047aa477223 */ /* 0x000fe20000010049 */
[----:B------:R-:W-:Y:S02]  /*282e0*/  HADD2.F32 R74, -RZ, R130.H0_H0 ;  /* 0x20000082ff4a7230 */ /* 0x000fe40000004100 */
[----:B------:R-:W-:Y:S02]  /*282f0*/  HADD2.F32 R134, -RZ, R209.H0_H0 ;  /* 0x200000d1ff867230 */ /* 0x000fe40000004100 */
[----:B------:R-:W-:Y:S01]  /*28300*/  FFMA.FTZ R72, R166, R75, R135 ;  /* 0x0000004ba6487223 */ /* 0x000fe20000010087 */
[----:B------:R-:W-:Y:S01]  /*28310*/  HADD2.F32 R137, -RZ, R126.H1_H1 ;  /* 0x3000007eff897230 */ /* 0x000fe20000004100 */
[----:B------:R3:W-:Y:S01]  /*28320*/  STG.E.128 desc[UR8][R94.64], R68 ;  /* 0x000000445e007986 */ /* 0x0007e2000c101d08 */
[----:B------:R-:W-:-:S02]  /*28330*/  HADD2.F32 R139, -RZ, R45.H0_H0 ;  /* 0x2000002dff8b7230 */ /* 0x000fc40000004100 */
[----:B------:R-:W-:Y:S01]  /*28340*/  FFMA.FTZ R73, R167, R74, R134 ;  /* 0x0000004aa7497223 */ /* 0x000fe20000010086 */
[----:B------:R-:W-:Y:S02]  /*28350*/  HADD2.F32 R136, -RZ, R130.H1_H1 ;  /* 0x30000082ff887230 */ /* 0x000fe40000004100 */
[--C-:B------:R-:W-:Y:S02]  /*28360*/  HADD2.F32 R138, -RZ, R211.reuse.H0_H0 ;  /* 0x200000d3ff8a7230 */ /* 0x100fe40000004100 */
        /* <DEDUP_REMOVED lines=10> */
[----:B------:R-:W-:Y:S01]  /*28410*/  FFMA.FTZ R60, R162, R61, R63 ;  /* 0x0000003da23c7223 */ /* 0x000fe2000001003f */
[----:B------:R-:W-:Y:S02]  /*28420*/  HADD2.F32 R61, -RZ, R145.H0_H0 ;  /* 0x20000091ff3d7230 */ /* 0x000fe40000004100 */
[----:B------:R-:W-:-:S02]  /*28430*/  HADD2.F32 R63, -RZ, R26.H0_H0 ;  /* 0x2000001aff3f7230 */ /* 0x000fc40000004100 */
[----:B---3--:R-:W-:Y:S02]  /*28440*/  HADD2.F32 R69, -RZ, R150.H0_H0 ;  /* 0x20000096ff457230 */ /* 0x008fe40000004100 */
[----:B------:R-:W-:Y:S02]  /*28450*/  HADD2.F32 R62, -RZ, R212.H1_H1 ;  /* 0x300000d4ff3e7230 */ /* 0x000fe40000004100 */
[----:B------:R-:W-:Y:S01]  /*28460*/  FFMA.FTZ R64, R162, R61, R63 ;  /* 0x0000003da2407223 */ /* 0x000fe2000001003f */
[----:B------:R-:W-:Y:S02]  /*28470*/  HADD2.F32 R71, -RZ, R133.H1_H1 ;  /* 0x30000085ff477230 */ /* 0x000fe40000004100 */
[C---:B------:R-:W-:Y:S01]  /*28480*/  FFMA.FTZ R61, R160.reuse, R65, R67 ;  /* 0x00000041a03d7223 */ /* 0x040fe20000010043 */
[----:B------:R-:W-:Y:S02]  /*28490*/  HADD2.F32 R66, -RZ, R27.H0_H0 ;  /* 0x2000001bff427230 */ /* 0x000fe40000004100 */
[----:B------:R-:W-:Y:S01]  /*284a0*/  FFMA.FTZ R65, R160, R69, R62 ;  /* 0x00000045a0417223 */ /* 0x000fe2000001003e */
[----:B------:R-:W-:-:S02]  /*284b0*/  HADD2.F32 R63, -RZ, R144.H1_H1 ;  /* 0x30000090ff3f7230 */ /* 0x000fc40000004100 */
[----:B------:R-:W-:Y:S02]  /*284c0*/  HADD2.F32 R67, -RZ, R213.H0_H0 ;  /* 0x200000d5ff437230 */ /* 0x000fe40000004100 */
[----:B0-----:R-:W-:Y:S02]  /*284d0*/  HADD2.F32 R73, -RZ, R47.H0_H0 ;  /* 0x2000002fff497230 */ /* 0x001fe40000004100 */
[----:B------:R-:W-:Y:S02]  /*284e0*/  HADD2.F32 R75, -RZ, R145.H1_H1 ;  /* 0x30000091ff4b7230 */ /* 0x000fe40000004100 */
[----:B------:R-:W-:Y:S01]  /*284f0*/  FFMA.FTZ R63, R156, R63, R67 ;  /* 0x0000003f9c3f7223 */ /* 0x000fe20000010043 */
[----:B------:R-:W-:Y:S02]  /*28500*/  HADD2.F32 R69, -RZ, R150.H1_H1 ;  /* 0x30000096ff457230 */ /* 0x000fe40000004100 */
[----:B------:R-:W-:Y:S01]  /*28510*/  FFMA.FTZ R62, R158, R71, R73 ;  /* 0x000000479e3e7223 */ /* 0x000fe20000010049 */
        /* <DEDUP_REMOVED lines=38> */
[----:B------:R-:W-:-:S04]  /*28780*/  IMAD.WIDE.U32 R78, R163, 0x10, R78 ;  /* 0x00000010a34e7825 */ /* 0x000fc800078e004e */
[----:B------:R-:W-:Y:S01]  /*28790*/  FFMA.FTZ R75, R152, R91, R88 ;  /* 0x0000005b984b7223 */ /* 0x000fe20000010058 */
[----:B------:R-:W-:Y:S01]  /*287a0*/  IMAD.WIDE.U32 R84, R163, 0x10, R84 ;  /* 0x00000010a3547825 */ /* 0x000fe200078e0054 */
[----:B------:R0:W-:Y:S04]  /*287b0*/  STG.E.128 desc[UR8][R78.64], R68 ;  /* 0x000000444e007986 */ /* 0x0001e8000c101d08 */
[----:B------:R0:W-:Y:S01]  /*287c0*/  STG.E.128 desc[UR8][R84.64], R72 ;  /* 0x0000004854007986 */ /* 0x0001e2000c101d08 */
[----:B------:R-:W-:Y:S05]  /*287d0*/  BRA.U !UP0, `(.L_x_18872) ;  /* 0xfffffd95089c7547 */ /* 0x000fea000b83ffff */
[----:B------:R-:W-:Y:S05]  /*287e0*/  EXIT ;  /* 0x000000000000794d */ /* 0x000fea0003800000 */
.L_x_18873:
        /* <DEDUP_REMOVED lines=9> */
.L_x_22369:


//--------------------- .text._ZN10layer_norm31ln_parallel_residual_fwd_kernelINS_13Kernel_traitsI6__halfffffjLj5120ELj1ELj1ELj4ELj16ENS_18Kernel_traits_baseILj5120ES2_ffffjLj128EEEEELb1ELb1ELb0EEEvNS_9FwdParamsE --------------------------
	.section	.text._ZN10layer_norm31ln_parallel_residual_fwd_kernelINS_13Kernel_traitsI6__halfffffjLj5120ELj1ELj1ELj4ELj16ENS_18Kernel_traits_baseILj5120ES2_ffffjLj128EEEEELb1ELb1ELb0EEEvNS_9FwdParamsE,"ax",@progbits
	.align	128
        .global         _ZN10layer_norm31ln_parallel_residual_fwd_kernelINS_13Kernel_traitsI6__halfffffjLj5120ELj1ELj1ELj4ELj16ENS_18Kernel_traits_baseILj5120ES2_ffffjLj128EEEEELb1ELb1ELb0EEEvNS_9FwdParamsE
        .type           _ZN10layer_norm31ln_parallel_residual_fwd_kernelINS_13Kernel_traitsI6__halfffffjLj5120ELj1ELj1ELj4ELj16ENS_18Kernel_traits_baseILj5120ES2_ffffjLj128EEEEELb1ELb1ELb0EEEvNS_9FwdParamsE,@function
        .size           _ZN10layer_norm31ln_parallel_residual_fwd_kernelINS_13Kernel_traitsI6__halfffffjLj5120ELj1ELj1ELj4ELj16ENS_18Kernel_traits_baseILj5120ES2_ffffjLj128EEEEELb1ELb1ELb0EEEvNS_9FwdParamsE,(.L_x_22370 - _ZN10layer_norm31ln_parallel_residual_fwd_kernelINS_13Kernel_traitsI6__halfffffjLj5120ELj1ELj1ELj4ELj16ENS_18Kernel_traits_baseILj5120ES2_ffffjLj128EEEEELb1ELb1ELb0EEEvNS_9FwdParamsE)
        .other          _ZN10layer_norm31ln_parallel_residual_fwd_kernelINS_13Kernel_traitsI6__halfffffjLj5120ELj1ELj1ELj4ELj16ENS_18Kernel_traits_baseILj5120ES2_ffffjLj128EEEEELb1ELb1ELb0EEEvNS_9FwdParamsE,@"STO_CUDA_ENTRY STV_DEFAULT"
_ZN10layer_norm31ln_parallel_residual_fwd_kernelINS_13Kernel_traitsI6__halfffffjLj5120ELj1ELj1ELj4ELj16ENS_18Kernel_traits_baseILj5120ES2_ffffjLj128EEEEELb1ELb1ELb0EEEvNS_9FwdParamsE:
.text._ZN10layer_norm31ln_parallel_residual_fwd_kernelINS_13Kernel_traitsI6__halfffffjLj5120ELj1ELj1ELj4ELj16ENS_18Kernel_traits_baseILj5120ES2_ffffjLj128EEEEELb1ELb1ELb0EEEvNS_9FwdParamsE:
        /* <DEDUP_REMOVED lines=12> */
[----:B-1----:R-:W-:Y:S01]  /*00c0*/  @P0 MOV R7, R11 ;  /* 0x0000000b00070202 */ /* 0x002fe20000000f00 */
[----:B---3--:R-:W2:Y:S01]  /*00d0*/  @P0 LDG.E.64 R2, desc[UR6][R2.64] ;  /* 0x0000000602020981 */ /* 0x008ea2000c1e1b00 */
[----:B------:R-:W1:Y:S03]  /*00e0*/  @P0 LDC R9, c[0x0][0x460] ;  /* 0x00011800ff090b82 */ /* 0x000e660000000800 */
[----:B----4-:R-:W1:Y:S01]  /*00f0*/  @P0 LDG.E.64 R4, desc[UR6][R6.64] ;  /* 0x0000000606040981 */ /* 0x010e62000c1e1b00 */
[----:B0-----:R-:W-:Y:S01]  /*0100*/  UISETP.NE.U32.AND UP0, UPT, UR4, URZ, UPT ;  /* 0x000000ff0400728c */ /* 0x001fe2000bf05070 */
[----:B------:R-:W-:Y:S03]  /*0110*/  BSSY.RECONVERGENT B0, `(.L_x_18874) ;  /* 0x00000b4000007945 */ /* 0x000fe60003800200 */
[----:B------:R-:W0:Y:S01]  /*0120*/  S2UR UR17, SR_CTAID.X ;  /* 0x00000000001179c3 */ /* 0x000e220000002500 */
[----:B-----5:R-:W-:Y:S01]  /*0130*/  LOP3.LUT R18, R115, 0x60, RZ, 0xc0, !PT ;  /* 0x0000006073127812 */ /* 0x020fe200078ec0ff */
[----:B------:R-:W-:Y:S01]  /*0140*/  UISETP.NE.AND.EX UP0, UPT, UR5, URZ, UPT, UP0 ;  /* 0x000000ff0500728c */ /* 0x000fe2000bf05300 */
[----:B------:R-:W-:-:S04]  /*0150*/  SHF.R.S32.HI R0, RZ, 0x1f, R13 ;  /* 0x0000001fff007819 */ /* 0x000fc8000001140d */
[----:B------:R-:W-:Y:S01]  /*0160*/  LEA.HI R0, R0, R13, RZ, 0x2 ;  /* 0x0000000d00007211 */ /* 0x000fe200078f10ff */
[----:B------:R-:W0:Y:S02]  /*0170*/  LDC R94, c[0x0][0x360] ;  /* 0x0000d800ff5e7b82 */ /* 0x000e240000000800 */
[----:B0-----:R-:W-:Y:S01]  /*0180*/  IMAD R94, R94, UR17, R115 ;  /* 0x000000115e5e7c24 */ /* 0x001fe2000f8e0273 */
[----:B--2---:R-:W-:Y:S02]  /*0190*/  @P0 R2UR UR9, R3 ;  /* 0x00000000030902ca */ /* 0x004fe400000e0000 */
[----:B------:R-:W-:Y:S02]  /*01a0*/  LOP3.LUT R3, R115, 0x1f, RZ, 0xc0, !PT ;  /* 0x0000001f73037812 */ /* 0x000fe400078ec0ff */
[----:B------:R-:W-:Y:S02]  /*01b0*/  @P0 R2UR UR8, R2 ;  /* 0x00000000020802ca */ /* 0x000fe400000e0000 */
[----:B-1----:R-:W-:-:S02]  /*01c0*/  @P0 IADD3 R6, P1, PT, R4, R9, RZ ;  /* 0x0000000904060210 */ /* 0x002fc40007f3e0ff */
[----:B------:R-:W-:Y:S02]  /*01d0*/  LOP3.LUT R7, R18, R3, RZ, 0xfc, !PT ;  /* 0x0000000312077212 */ /* 0x000fe400078efcff */
[----:B------:R-:W-:Y:S01]  /*01e0*/  SHF.R.S32.HI R2, RZ, 0x2, R0 ;  /* 0x00000002ff027819 */ /* 0x000fe20000011400 */
[----:B------:R-:W-:Y:S01]  /*01f0*/  @P0 IMAD.X R11, RZ, RZ, R5, P1 ;  /* 0x000000ffff0b0224 */ /* 0x000fe200008e0605 */
[----:B------:R-:W-:Y:S01]  /*0200*/  LOP3.LUT R9, R7, 0x7f, RZ, 0x3c, !PT ;  /* 0x0000007f07097812 */ /* 0x000fe200078e3cff */
[----:B------:R-:W-:Y:S02]  /*0210*/  UIADD3 UR28, UPT, UPT, UR9, -0x4498517b, URZ ;  /* 0xbb67ae85091c7890 */ /* 0x000fe4000fffe0ff */
[----:B------:R-:W-:Y:S01]  /*0220*/  UIADD3 UR30, UPT, UPT, UR9, 0x76cf5d0a, URZ ;  /* 0x76cf5d0a091e7890 */ /* 0x000fe2000fffe0ff */
[----:B------:R-:W-:Y:S01]  /*0230*/  SHF.R.U64 R93, R6, 0x2, R11 ;  /* 0x00000002065d7819 */ /* 0x000fe2000000120b */
[----:B------:R-:W-:Y:S01]  /*0240*/  IMAD.IADD R0, R2, 0x1, R9 ;  /* 0x0000000102007824 */ /* 0x000fe200078e0209 */
[----:B------:R-:W-:Y:S01]  /*0250*/  SHF.R.U32.HI R92, RZ, 0x2, R11 ;  /* 0x00000002ff5c7819 */ /* 0x000fe2000001160b */
[----:B------:R-:W-:-:S02]  /*0260*/  UIADD3 UR16, UPT, UPT, UR8, -0x61c88647, URZ ;  /* 0x9e3779b908107890 */ /* 0x000fc4000fffe0ff */
[----:B------:R-:W-:Y:S02]  /*0270*/  UIADD3 UR29, UPT, UPT, UR8, 0x3c6ef372, URZ ;  /* 0x3c6ef372081d7890 */ /* 0x000fe4000fffe0ff */
[----:B------:R-:W-:Y:S02]  /*0280*/  UIADD3 UR18, UPT, UPT, UR8, -0x255992d5, URZ ;  /* 0xdaa66d2b08127890 */ /* 0x000fe4000fffe0ff */
[----:B------:R-:W-:Y:S02]  /*0290*/  UIADD3 UR14, UPT, UPT, UR9, 0x32370b8f, URZ ;  /* 0x32370b8f090e7890 */ /* 0x000fe4000fffe0ff */
[----:B------:R-:W-:Y:S02]  /*02a0*/  UIADD3 UR12, UPT, UPT, UR8, 0x78dde6e4, URZ ;  /* 0x78dde6e4080c7890 */ /* 0x000fe4000fffe0ff */
[----:B------:R-:W-:Y:S02]  /*02b0*/  UIADD3 UR13, UPT, UPT, UR9, -0x126145ec, URZ ;  /* 0xed9eba14090d7890 */ /* 0x000fe4000fffe0ff */
[----:B------:R-:W-:-:S02]  /*02c0*/  UIADD3 UR15, UPT, UPT, UR8, 0x1715609d, URZ ;  /* 0x1715609d080f7890 */ /* 0x000fc4000fffe0ff */
[----:B------:R-:W-:Y:S02]  /*02d0*/  UIADD3 UR10, UPT, UPT, UR9, -0x56f99767, URZ ;  /* 0xa9066899090a7890 */ /* 0x000fe4000fffe0ff */
[----:B------:R-:W-:Y:S02]  /*02e0*/  UIADD3 UR19, UPT, UPT, UR8, -0x4ab325aa, URZ ;  /* 0xb54cda5608137890 */ /* 0x000fe4000fffe0ff */
[----:B------:R-:W-:Y:S02]  /*02f0*/  UIADD3 UR20, UPT, UPT, UR9, 0x646e171e, URZ ;  /* 0x646e171e09147890 */ /* 0x000fe4000fffe0ff */
[----:B------:R-:W-:Y:S02]  /*0300*/  UIADD3 UR21, UPT, UPT, UR8, 0x5384540f, URZ ;  /* 0x5384540f08157890 */ /* 0x000fe4000fffe0ff */
[----:B------:R-:W-:Y:S02]  /*0310*/  UIADD3 UR11, UPT, UPT, UR9, 0x1fd5c5a3, URZ ;  /* 0x1fd5c5a3090b7890 */ /* 0x000fe4000fffe0ff */
[----:B------:R-:W-:-:S02]  /*0320*/  UIADD3 UR27, UPT, UPT, UR8, -0xe443238, URZ ;  /* 0xf1bbcdc8081b7890 */ /* 0x000fc4000fffe0ff */
[----:B------:R-:W-:Y:S02]  /*0330*/  UIADD3 UR26, UPT, UPT, UR9, -0x24c28bd8, URZ ;  /* 0xdb3d7428091a7890 */ /* 0x000fe4000fffe0ff */
[----:B------:R-:W-:Y:S02]  /*0340*/  UIADD3 UR22, UPT, UPT, UR8, -0x700cb87f, URZ ;  /* 0x8ff3478108167890 */ /* 0x000fe4000fffe0ff */
[----:B------:R-:W-:Y:S01]  /*0350*/  UIADD3 UR23, UPT, UPT, UR9, -0x695add53, URZ ;  /* 0x96a522ad09177890 */ /* 0x000fe2000fffe0ff */
[----:B------:R-:W-:Y:S11]  /*0360*/  BRA.U !UP0, `(.L_x_18875) ;  /* 0x0000000508487547 */ /* 0x000ff6000b800000 */
[C---:B------:R-:W-:Y:S02]  /*0370*/  ISETP.GE.U32.AND P6, PT, R0.reuse, 0x80, PT ;  /* 0x000000800000780c */ /* 0x040fe40003fc6070 */
[C---:B------:R-:W-:Y:S02]  /*0380*/  ISETP.GE.U32.AND P0, PT, R0.reuse, 0x100, PT ;  /* 0x000001000000780c */ /* 0x040fe40003f06070 */
[C---:B------:R-:W-:Y:S02]  /*0390*/  ISETP.GE.U32.AND P5, PT, R0.reuse, 0x180, PT ;  /* 0x000001800000780c */ /* 0x040fe40003fa6070 */
[C---:B------:R-:W-:Y:S02]  /*03a0*/  ISETP.GE.U32.AND P4, PT, R0.reuse, 0x200, PT ;  /* 0x000002000000780c */ /* 0x040fe40003f86070 */
[C---:B------:R-:W-:Y:S02]  /*03b0*/  ISETP.GE.U32.AND P3, PT, R0.reuse, 0x280, PT ;  /* 0x000002800000780c */ /* 0x040fe40003f66070 */
[----:B------:R-:W-:-:S02]  /*03c0*/  ISETP.GE.U32.AND P2, PT, R0, 0x300, PT ;  /* 0x000003000000780c */ /* 0x000fc40003f46070 */
[----:B------:R-:W-:Y:S01]  /*03d0*/  ISETP.GE.U32.AND P1, PT, R0, 0x380, PT ;  /* 0x000003800000780c */ /* 0x000fe20003f26070 */
[----:B------:R-:W0:Y:S01]  /*03e0*/  @P6 LDC.64 R4, c[0x0][0x3d0] ;  /* 0x0000f400ff046b82 */ /* 0x000e220000000a00 */
[----:B------:R-:W-:-:S07]  /*03f0*/  P2R R95, PR, RZ, 0x40 ;  /* 0x00000040ff5f7803 */ /* 0x000fce0000000000 */
[----:B------:R-:W1:Y:S08]  /*0400*/  @P6 LDC.64 R36, c[0x0][0x438] ;  /* 0x00010e00ff246b82 */ /* 0x000e700000000a00 */
[----:B------:R-:W2:Y:S08]  /*0410*/  @P0 LDC.64 R38, c[0x0][0x3d0] ;  /* 0x0000f400ff260b82 */ /* 0x000eb00000000a00 */
[----:B------:R-:W3:Y:S01]  /*0420*/  @P0 LDC.64 R40, c[0x0][0x438] ;  /* 0x00010e00ff280b82 */ /* 0x000ee20000000a00 */
[----:B0-----:R-:W-:-:S05]  /*0430*/  @P6 IMAD.WIDE.U32 R4, R7, 0x8, R4 ;  /* 0x0000000807046825 */ /* 0x001fca00078e0004 */
[----:B------:R-:W5:Y:S02]  /*0440*/  @P6 LDG.E.64 R14, desc[UR6][R4.64] ;  /* 0x00000006040e6981 */ /* 0x000f64000c1e1b00 */
[----:B------:R-:W0:Y:S01]  /*0450*/  @P5 LDC.64 R42, c[0x0][0x3d0] ;  /* 0x0000f400ff2a5b82 */ /* 0x000e220000000a00 */
[C---:B-1----:R-:W-:Y:S01]  /*0460*/  @P6 IMAD.WIDE.U32 R36, R7.reuse, 0x8, R36 ;  /* 0x0000000807246825 */ /* 0x042fe200078e0024 */
[----:B------:R-:W-:-:S04]  /*0470*/  @P6 LOP3.LUT R7, R7, 0x80, RZ, 0xfc, !PT ;  /* 0x0000008007076812 */ /* 0x000fc800078efcff */
[----:B------:R-:W5:Y:S02]  /*0480*/  @P6 LD.E.64 R32, desc[UR6][R36.64] ;  /* 0x0000000624206980 */ /* 0x000f64000c101b00 */
[----:B------:R-:W1:Y:S01]  /*0490*/  @P5 LDC.64 R44, c[0x0][0x438] ;  /* 0x00010e00ff2c5b82 */ /* 0x000e620000000a00 */
[----:B--2---:R-:W-:-:S05]  /*04a0*/  @P0 IMAD.WIDE.U32 R38, R7, 0x8, R38 ;  /* 0x0000000807260825 */ /* 0x004fca00078e0026 */
[----:B------:R2:W5:Y:S02]  /*04b0*/  @P0 LDG.E.64 R12, desc[UR6][R38.64] ;  /* 0x00000006260c0981 */ /* 0x000564000c1e1b00 */
[----:B------:R-:W4:Y:S01]  /*04c0*/  @P4 LDC.64 R46, c[0x0][0x3d0] ;  /* 0x0000f400ff2e4b82 */ /* 0x000f220000000a00 */
[C---:B---3--:R-:W-:Y:S01]  /*04d0*/  @P0 IMAD.WIDE.U32 R40, R7.reuse, 0x8, R40 ;  /* 0x0000000807280825 */ /* 0x048fe200078e0028 */
[----:B------:R-:W-:-:S04]  /*04e0*/  @P0 IADD3 R7, PT, PT, R7, 0x80, RZ ;  /* 0x0000008007070810 */ /* 0x000fc80007ffe0ff */
[----:B------:R3:W5:Y:S02]  /*04f0*/  @P0 LD.E.64 R88, desc[UR6][R40.64] ;  /* 0x0000000628580980 */ /* 0x000764000c101b00 */
[----:B------:R-:W4:Y:S01]  /*0500*/  @P4 LDC.64 R48, c[0x0][0x438] ;  /* 0x00010e00ff304b82 */ /* 0x000f220000000a00 */
[----:B------:R-:W-:Y:S01]  /*0510*/  ISETP.GE.U32.AND P0, PT, R0, 0x400, PT ;  /* 0x000004000000780c */ /* 0x000fe20003f06070 */
[----:B0-----:R-:W-:-:S05]  /*0520*/  @P5 IMAD.WIDE.U32 R42, R7, 0x8, R42 ;  /* 0x00000008072a5825 */ /* 0x001fca00078e002a */
[----:B------:R0:W5:Y:S01]  /*0530*/  @P5 LDG.E.64 R10, desc[UR6][R42.64] ;  /* 0x000000062a0a5981 */ /* 0x000162000c1e1b00 */
[----:B------:R-:W0:Y:S01]  /*0540*/  @P3 LDC.64 R50, c[0x0][0x3d0] ;  /* 0x0000f400ff323b82 */ /* 0x000e220000000a00 */
[----:B-1----:R-:W-:-:S07]  /*0550*/  @P5 IMAD.WIDE.U32 R44, R7, 0x8, R44 ;  /* 0x00000008072c5825 */ /* 0x002fce00078e002c */
[----:B------:R-:W1:Y:S01]  /*0560*/  @P3 LDC.64 R52, c[0x0][0x438] ;  /* 0x00010e00ff343b82 */ /* 0x000e620000000a00 */
[----:B------:R1:W5:Y:S01]  /*0570*/  @P5 LD.E.64 R34, desc[UR6][R44.64] ;  /* 0x000000062c225980 */ /* 0x000362000c101b00 */
[----:B------:R-:W-:Y:S01]  /*0580*/  @P5 VIADD R7, R7, 0x80 ;  /* 0x0000008007075836 */ /* 0x000fe20000000000 */
[----:B------:R-:W-:-:S05]  /*0590*/  ISETP.GE.U32.AND P5, PT, R0, 0x480, PT ;  /* 0x000004800000780c */ /* 0x000fca0003fa6070 */
[----:B------:R-:W1:Y:S08]  /*05a0*/  @P2 LDC.64 R54, c[0x0][0x3d0] ;  /* 0x0000f400ff362b82 */ /* 0x000e700000000a00 */
[----:B------:R-:W1:Y:S08]  /*05b0*/  @P2 LDC.64 R56, c[0x0][0x438] ;  /* 0x00010e00ff382b82 */ /* 0x000e700000000a00 */
[----:B--2---:R-:W2:Y:S08]  /*05c0*/  @P1 LDC.64 R38, c[0x0][0x3d0] ;  /* 0x0000f400ff261b82 */ /* 0x004eb00000000a00 */
[----:B---3--:R-:W3:Y:S01]  /*05d0*/  @P1 LDC.64 R40, c[0x0][0x438] ;  /* 0x00010e00ff281b82 */ /* 0x008ee20000000a00 */
[----:B----4-:R-:W-:-:S04]  /*05e0*/  @P4 IMAD.WIDE.U32 R46, R7, 0x8, R46 ;  /* 0x00000008072e4825 */ /* 0x010fc800078e002e */
[C---:B------:R-:W-:Y:S01]  /*05f0*/  @P4 IMAD.WIDE.U32 R48, R7.reuse, 0x8, R48 ;  /* 0x0000000807304825 */ /* 0x040fe200078e0030 */
[----:B------:R4:W5:Y:S02]  /*0600*/  @P4 LDG.E.64 R8, desc[UR6][R46.64] ;  /* 0x000000062e084981 */ /* 0x000964000c1e1b00 */
[----:B------:R-:W4:Y:S01]  /*0610*/  @P0 LDC.64 R58, c[0x0][0x3d0] ;  /* 0x0000f400ff3a0b82 */ /* 0x000f220000000a00 */
[----:B------:R-:W-:Y:S01]  /*0620*/  @P4 VIADD R7, R7, 0x80 ;  /* 0x0000008007074836 */ /* 0x000fe20000000000 */
[----:B------:R1:W5:Y:S06]  /*0630*/  @P4 LD.E.64 R30, desc[UR6][R48.64] ;  /* 0x00000006301e4980 */ /* 0x00036c000c101b00 */
[----:B------:R-:W4:Y:S01]  /*0640*/  @P0 LDC.64 R60, c[0x0][0x438] ;  /* 0x00010e00ff3c0b82 */ /* 0x000f220000000a00 */
[----:B0-----:R-:W-:-:S04]  /*0650*/  @P3 IMAD.WIDE.U32 R50, R7, 0x8, R50 ;  /* 0x0000000807323825 */ /* 0x001fc800078e0032 */
[----:B-1----:R-:W-:-:S03]  /*0660*/  @P3 IMAD.WIDE.U32 R52, R7, 0x8, R52 ;  /* 0x0000000807343825 */ /* 0x002fc600078e0034 */
[----:B------:R-:W0:Y:S01]  /*0670*/  @P5 LDC.64 R42, c[0x0][0x3d0] ;  /* 0x0000f400ff2a5b82 */ /* 0x000e220000000a00 */
[----:B------:R-:W-:Y:S01]  /*0680*/  @P3 IADD3 R7, PT, PT, R7, 0x80, RZ ;  /* 0x0000008007073810 */ /* 0x000fe20007ffe0ff */
[----:B------:R1:W5:Y:S06]  /*0690*/  @P3 LDG.E.64 R16, desc[UR6][R50.64] ;  /* 0x0000000632103981 */ /* 0x00036c000c1e1b00 */
[----:B------:R-:W1:Y:S01]  /*06a0*/  @P5 LDC.64 R44, c[0x0][0x438] ;  /* 0x00010e00ff2c5b82 */ /* 0x000e620000000a00 */
[C---:B------:R-:W-:Y:S01]  /*06b0*/  @P2 IMAD.WIDE.U32 R54, R7.reuse, 0x8, R54 ;  /* 0x0000000807362825 */ /* 0x040fe200078e0036 */
[----:B------:R0:W5:Y:S03]  /*06c0*/  @P3 LD.E.64 R28, desc[UR6][R52.64] ;  /* 0x00000006341c3980 */ /* 0x000166000c101b00 */
[C---:B------:R-:W-:Y:S01]  /*06d0*/  @P2 IMAD.WIDE.U32 R56, R7.reuse, 0x8, R56 ;  /* 0x0000000807382825 */ /* 0x040fe200078e0038 */
[----:B------:R0:W5:Y:S03]  /*06e0*/  @P2 LDG.E.64 R104, desc[UR6][R54.64] ;  /* 0x0000000636682981 */ /* 0x000166000c1e1b00 */
[----:B------:R-:W-:Y:S01]  /*06f0*/  @P2 VIADD R7, R7, 0x80 ;  /* 0x0000008007072836 */ /* 0x000fe20000000000 */
[----:B------:R0:W5:Y:S03]  /*0700*/  @P2 LD.E.64 R26, desc[UR6][R56.64] ;  /* 0x00000006381a2980 */ /* 0x000166000c101b00 */
[----:B--2---:R-:W-:-:S04]  /*0710*/  @P1 IMAD.WIDE.U32 R38, R7, 0x8, R38 ;  /* 0x0000000807261825 */ /* 0x004fc800078e0026 */
[C---:B---3--:R-:W-:Y:S01]  /*0720*/  @P1 IMAD.WIDE.U32 R40, R7.reuse, 0x8, R40 ;  /* 0x0000000807281825 */ /* 0x048fe200078e0028 */
[----:B------:R2:W5:Y:S03]  /*0730*/  @P1 LDG.E.64 R102, desc[UR6][R38.64] ;  /* 0x0000000626661981 */ /* 0x000566000c1e1b00 */
[----:B------:R-:W-:Y:S01]  /*0740*/  @P1 VIADD R7, R7, 0x80 ;  /* 0x0000008007071836 */ /* 0x000fe20000000000 */
[----:B------:R2:W5:Y:S03]  /*0750*/  @P1 LD.E.64 R24, desc[UR6][R40.64] ;  /* 0x0000000628181980 */ /* 0x000566000c101b00 */
[----:B----4-:R-:W-:-:S04]  /*0760*/  @P0 IMAD.WIDE.U32 R58, R7, 0x8, R58 ;  /* 0x00000008073a0825 */ /* 0x010fc800078e003a */
[C---:B------:R-:W-:Y:S01]  /*0770*/  @P0 IMAD.WIDE.U32 R60, R7.reuse, 0x8, R60 ;  /* 0x00000008073c0825 */ /* 0x040fe200078e003c */
[----:B------:R-:W-:Y:S01]  /*0780*/  @P0 IADD3 R7, PT, PT, R7, 0x80, RZ ;  /* 0x0000008007070810 */ /* 0x000fe20007ffe0ff */
[----:B------:R2:W5:Y:S04]  /*0790*/  @P0 LDG.E.64 R100, desc[UR6][R58.64] ;  /* 0x000000063a640981 */ /* 0x000568000c1e1b00 */
[C---:B0-----:R-:W-:Y:S01]  /*07a0*/  @P5 IMAD.WIDE.U32 R42, R7.reuse, 0x8, R42 ;  /* 0x00000008072a5825 */ /* 0x041fe200078e002a */
[----:B------:R2:W5:Y:S03]  /*07b0*/  @P0 LD.E.64 R22, desc[UR6][R60.64] ;  /* 0x000000063c160980 */ /* 0x000566000c101b00 */
[C---:B-1----:R-:W-:Y:S01]  /*07c0*/  @P5 IMAD.WIDE.U32 R44, R7.reuse, 0x8, R44 ;  /* 0x00000008072c5825 */ /* 0x042fe200078e002c */
[----:B------:R2:W5:Y:S04]  /*07d0*/  @P5 LDG.E.64 R98, desc[UR6][R42.64] ;  /* 0x000000062a625981 */ /* 0x000568000c1e1b00 */
[----:B------:R2:W5:Y:S01]  /*07e0*/  @P5 LD.E.64 R20, desc[UR6][R44.64] ;  /* 0x000000062c145980 */ /* 0x000562000c101b00 */
[----:B------:R-:W-:Y:S01]  /*07f0*/  ISETP.GE.U32.AND P0, PT, R0, 0x500, PT ;  /* 0x000005000000780c */ /* 0x000fe20003f06070 */
[----:B------:R-:W-:-:S12]  /*0800*/  @P5 VIADD R7, R7, 0x80 ;  /* 0x0000008007075836 */ /* 0x000fd80000000000 */
[----:B--2---:R-:W-:Y:S05]  /*0810*/  @!P0 BRA `(.L_x_18876) ;  /* 0x00000004000c8947 */ /* 0x004fea0003800000 */
[----:B------:R-:W0:Y:S08]  /*0820*/  LDC.64 R38, c[0x0][0x3d0] ;  /* 0x0000f400ff267b82 */ /* 0x000e300000000a00 */
[----:B------:R-:W1:Y:S01]  /*0830*/  LDC.64 R4, c[0x0][0x438] ;  /* 0x00010e00ff047b82 */ /* 0x000e620000000a00 */
[----:B0-----:R-:W-:-:S06]  /*0840*/  IMAD.WIDE.U32 R38, R7, 0x8, R38 ;  /* 0x0000000807267825 */ /* 0x001fcc00078e0026 */
[----:B------:R-:W5:Y:S01]  /*0850*/  LDG.E.64 R38, desc[UR6][R38.64] ;  /* 0x0000000626267981 */ /* 0x000f62000c1e1b00 */
[----:B-1----:R-:W-:-:S06]  /*0860*/  IMAD.WIDE.U32 R4, R7, 0x8, R4 ;  /* 0x0000000807047825 */ /* 0x002fcc00078e0004 */
[----:B------:R-:W5:Y:S01]  /*0870*/  LD.E.64 R4, desc[UR6][R4.64] ;  /* 0x0000000604047980 */ /* 0x000f62000c101b00 */
[----:B------:R-:W-:Y:S05]  /*0880*/  BRA `(.L_x_18876) ;  /* 0x0000000000f07947 */ /* 0x000fea0003800000 */
.L_x_18875:
        /* <DEDUP_REMOVED lines=12> */
[C---:B0-----:R-:W-:Y:S01]  /*0950*/  @P6 IMAD.WIDE.U32 R40, R7.reuse, 0x8, R36 ;  /* 0x0000000807286825 */ /* 0x041fe200078e0024 */
[----:B------:R-:W-:-:S02]  /*0960*/  @P6 LOP3.LUT R7, R7, 0x80, RZ, 0xfc, !PT ;  /* 0x0000008007076812 */ /* 0x000fc400078efcff */
[----:B------:R-:W-:Y:S02]  /*0970*/  @P1 CS2R R88, SRZ ;  /* 0x0000000000581805 */ /* 0x000fe4000001ff00 */
[----:B------:R-:W-:Y:S02]  /*0980*/  @P5 CS2R R34, SRZ ;  /* 0x0000000000225805 */ /* 0x000fe4000001ff00 */
[----:B------:R-:W-:Y:S01]  /*0990*/  @P4 CS2R R30, SRZ ;  /* 0x00000000001e4805 */ /* 0x000fe2000001ff00 */
[----:B------:R-:W5:Y:S01]  /*09a0*/  @P6 LDG.E.64 R14, desc[UR6][R40.64] ;  /* 0x00000006280e6981 */ /* 0x000f62000c1e1b00 */
[C---:B-1----:R-:W-:Y:S01]  /*09b0*/  @P1 IMAD.WIDE.U32 R42, R7.reuse, 0x8, R42 ;  /* 0x00000008072a1825 */ /* 0x042fe200078e002a */
[----:B------:R-:W0:Y:S03]  /*09c0*/  @P0 LDC.64 R36, c[0x0][0x3d0] ;  /* 0x0000f400ff240b82 */ /* 0x000e260000000a00 */
[----:B------:R-:W-:Y:S01]  /*09d0*/  @P1 VIADD R7, R7, 0x80 ;  /* 0x0000008007071836 */ /* 0x000fe20000000000 */
[----:B------:R0:W5:Y:S01]  /*09e0*/  @P1 LDG.E.64 R12, desc[UR6][R42.64] ;  /* 0x000000062a0c1981 */ /* 0x000162000c1e1b00 */
[----:B------:R-:W-:-:S02]  /*09f0*/  ISETP.GE.U32.AND P1, PT, R0, 0x400, PT ;  /* 0x000004000000780c */ /* 0x000fc40003f26070 */
[C---:B--2---:R-:W-:Y:S01]  /*0a00*/  @P5 IMAD.WIDE.U32 R44, R7.reuse, 0x8, R44 ;  /* 0x00000008072c5825 */ /* 0x044fe200078e002c */
[----:B------:R-:W-:Y:S01]  /*0a10*/  @P5 IADD3 R7, PT, PT, R7, 0x80, RZ ;  /* 0x0000008007075810 */ /* 0x000fe20007ffe0ff */
[----:B------:R-:W1:Y:S03]  /*0a20*/  @P3 LDC.64 R48, c[0x0][0x3d0] ;  /* 0x0000f400ff303b82 */ /* 0x000e660000000a00 */
[----:B------:R2:W5:Y:S01]  /*0a30*/  @P5 LDG.E.64 R10, desc[UR6][R44.64] ;  /* 0x000000062c0a5981 */ /* 0x000562000c1e1b00 */
[----:B------:R-:W-:Y:S01]  /*0a40*/  ISETP.GE.U32.AND P5, PT, R0, 0x480, PT ;  /* 0x000004800000780c */ /* 0x000fe20003fa6070 */
[----:B---3--:R-:W-:-:S03]  /*0a50*/  @P4 IMAD.WIDE.U32 R46, R7, 0x8, R46 ;  /* 0x00000008072e4825 */ /* 0x008fc600078e002e */
[----:B------:R-:W3:Y:S01]  /*0a60*/  @P2 LDC.64 R50, c[0x0][0x3d0] ;  /* 0x0000f400ff322b82 */ /* 0x000ee20000000a00 */
[----:B------:R-:W-:Y:S01]  /*0a70*/  @P4 VIADD R7, R7, 0x80 ;  /* 0x0000008007074836 */ /* 0x000fe20000000000 */
[----:B------:R4:W5:Y:S01]  /*0a80*/  @P4 LDG.E.64 R8, desc[UR6][R46.64] ;  /* 0x000000062e084981 */ /* 0x000962000c1e1b00 */
[----:B------:R-:W-:-:S05]  /*0a90*/  ISETP.GE.U32.AND P4, PT, R0, 0x500, PT ;  /* 0x000005000000780c */ /* 0x000fca0003f86070 */
[----:B------:R-:W4:Y:S01]  /*0aa0*/  @P1 LDC.64 R52, c[0x0][0x3d0] ;  /* 0x0000f400ff341b82 */ /* 0x000f220000000a00 */
[----:B0-----:R-:W-:-:S07]  /*0ab0*/  @P0 IMAD.WIDE.U32 R42, R7, 0x8, R36 ;  /* 0x00000008072a0825 */ /* 0x001fce00078e0024 */
[----:B--2---:R-:W0:Y:S01]  /*0ac0*/  @P5 LDC.64 R44, c[0x0][0x3d0] ;  /* 0x0000f400ff2c5b82 */ /* 0x004e220000000a00 */
[----:B------:R-:W-:Y:S01]  /*0ad0*/  @P0 VIADD R7, R7, 0x80 ;  /* 0x0000008007070836 */ /* 0x000fe20000000000 */
[----:B------:R2:W5:Y:S03]  /*0ae0*/  @P0 LDG.E.64 R16, desc[UR6][R42.64] ;  /* 0x000000062a100981 */ /* 0x000566000c1e1b00 */
[----:B-1----:R-:W-:-:S03]  /*0af0*/  @P3 IMAD.WIDE.U32 R48, R7, 0x8, R48 ;  /* 0x0000000807303825 */ /* 0x002fc600078e0030 */
[----:B------:R-:W1:Y:S01]  /*0b00*/  @P4 LDC.64 R36, c[0x0][0x3d0] ;  /* 0x0000f400ff244b82 */ /* 0x000e620000000a00 */
[----:B------:R-:W-:Y:S01]  /*0b10*/  @P3 IADD3 R7, PT, PT, R7, 0x80, RZ ;  /* 0x0000008007073810 */ /* 0x000fe20007ffe0ff */
[----:B------:R2:W5:Y:S04]  /*0b20*/  @P3 LDG.E.64 R104, desc[UR6][R48.64] ;  /* 0x0000000630683981 */ /* 0x000568000c1e1b00 */
[----:B---3--:R-:W-:-:S04]  /*0b30*/  @P2 IMAD.WIDE.U32 R50, R7, 0x8, R50 ;  /* 0x0000000807322825 */ /* 0x008fc800078e0032 */
[----:B------:R-:W-:Y:S01]  /*0b40*/  @P2 VIADD R7, R7, 0x80 ;  /* 0x0000008007072836 */ /* 0x000fe20000000000 */
[----:B------:R2:W5:Y:S03]  /*0b50*/  @P2 LDG.E.64 R102, desc[UR6][R50.64] ;  /* 0x0000000632662981 */ /* 0x000566000c1e1b00 */
[----:B----4-:R-:W-:-:S04]  /*0b60*/  @P1 IMAD.WIDE.U32 R52, R7, 0x8, R52 ;  /* 0x0000000807341825 */ /* 0x010fc800078e0034 */
[----:B------:R-:W-:Y:S01]  /*0b70*/  @P1 VIADD R7, R7, 0x80 ;  /* 0x0000008007071836 */ /* 0x000fe20000000000 */
[----:B------:R2:W5:Y:S03]  /*0b80*/  @P1 LDG.E.64 R100, desc[UR6][R52.64] ;  /* 0x0000000634641981 */ /* 0x000566000c1e1b00 */
[C---:B0-----:R-:W-:Y:S01]  /*0b90*/  @P5 IMAD.WIDE.U32 R44, R7.reuse, 0x8, R44 ;  /* 0x00000008072c5825 */ /* 0x041fe200078e002c */
[----:B------:R-:W-:-:S04]  /*0ba0*/  @P5 IADD3 R7, PT, PT, R7, 0x80, RZ ;  /* 0x0000008007075810 */ /* 0x000fc80007ffe0ff */
[----:B------:R2:W5:Y:S01]  /*0bb0*/  @P5 LDG.E.64 R98, desc[UR6][R44.64] ;  /* 0x000000062c625981 */ /* 0x000562000c1e1b00 */
[----:B-1----:R-:W-:-:S05]  /*0bc0*/  @P4 IMAD.WIDE.U32 R36, R7, 0x8, R36 ;  /* 0x0000000807244825 */ /* 0x002fca00078e0024 */
[----:B------:R2:W5:Y:S01]  /*0bd0*/  @P4 LDG.E.64 R38, desc[UR6][R36.64] ;  /* 0x0000000624264981 */ /* 0x000562000c1e1b00 */
[----:B------:R-:W-:Y:S02]  /*0be0*/  @P6 CS2R R32, SRZ ;  /* 0x0000000000206805 */ /* 0x000fe4000001ff00 */
[----:B------:R-:W-:Y:S02]  /*0bf0*/  @P0 CS2R R28, SRZ ;  /* 0x00000000001c0805 */ /* 0x000fe4000001ff00 */
[----:B------:R-:W-:Y:S02]  /*0c00*/  @P3 CS2R R26, SRZ ;  /* 0x00000000001a3805 */ /* 0x000fe4000001ff00 */
[----:B------:R-:W-:Y:S02]  /*0c10*/  @P2 CS2R R24, SRZ ;  /* 0x0000000000182805 */ /* 0x000fe4000001ff00 */
[----:B------:R-:W-:Y:S02]  /*0c20*/  @P1 CS2R R22, SRZ ;  /* 0x0000000000161805 */ /* 0x000fe4000001ff00 */
[----:B------:R-:W-:-:S02]  /*0c30*/  @P5 CS2R R20, SRZ ;  /* 0x0000000000145805 */ /* 0x000fc4000001ff00 */
[----:B--2---:R-:W-:-:S07]  /*0c40*/  @P4 CS2R R4, SRZ ;  /* 0x0000000000044805 */ /* 0x004fce000001ff00 */
.L_x_18876:
[----:B------:R-:W-:Y:S05]  /*0c50*/  BSYNC.RECONVERGENT B0 ;  /* 0x0000000000007941 */ /* 0x000fea0003800200 */
.L_x_18874:
[----:B------:R-:W0:Y:S02]  /*0c60*/  LDCU UR4, c[0x0][0x384] ;  /* 0x00007080ff0477ac */ /* 0x000e240008000800 */
[----:B0-----:R-:W-:-:S06]  /*0c70*/  UISETP.GE.AND UP0, UPT, UR17, UR4, UPT ;  /* 0x000000041100728c */ /* 0x001fcc000bf06270 */
[----:B------:R-:W-:-:S13]  /*0c80*/  PLOP3.LUT P0, PT, PT, PT, UP0, 0x80, 0x8 ;  /* 0x000000000008781c */ /* 0x000fda0003f0f008 */
[----:B------:R-:W-:Y:S05]  /*0c90*/  @P0 EXIT ;  /* 0x000000000000094d */ /* 0x000fea0003800000 */
[--C-:B-----5:R-:W-:Y:S01]  /*0ca0*/  IMAD.MOV.U32 R40, RZ, RZ, R9.reuse ;  /* 0x000000ffff287224 */ /* 0x120fe200078e0009 */
[--C-:B------:R-:W-:Y:S01]  /*0cb0*/  SHF.R.U64 R131, R8, 0x10, R9.reuse ;  /* 0x0000001008837819 */ /* 0x100fe20000001209 */
[----:B------:R-:W-:Y:S01]  /*0cc0*/  IMAD.MOV.U32 R19, RZ, RZ, R14 ;  /* 0x000000ffff137224 */ /* 0x000fe200078e000e */
[----:B------:R-:W-:Y:S01]  /*0cd0*/  SHF.R.U32.HI R44, RZ, 0x10, R9 ;  /* 0x00000010ff2c7819 */ /* 0x000fe20000011609 */
[--C-:B------:R-:W-:Y:S01]  /*0ce0*/  IMAD.MOV.U32 R36, RZ, RZ, R15.reuse ;  /* 0x000000ffff247224 */ /* 0x100fe200078e000f */
[----:B------:R-:W-:Y:S01]  /*0cf0*/  SHF.R.U64 R37, R14, 0x10, R15 ;  /* 0x000000100e257819 */ /* 0x000fe2000000120f */
[--C-:B------:R-:W-:Y:S01]  /*0d00*/  IMAD.MOV.U32 R14, RZ, RZ, R13.reuse ;  /* 0x000000ffff0e7224 */ /* 0x100fe200078e000d */
[----:B------:R-:W-:Y:S01]  /*0d10*/  LOP3.LUT R9, R2, 0x7f, RZ, 0xc0, !PT ;  /* 0x0000007f02097812 */ /* 0x000fe200078ec0ff */
[----:B------:R-:W-:Y:S01]  /*0d20*/  IMAD.MOV.U32 R128, RZ, RZ, R10 ;  /* 0x000000ffff807224 */ /* 0x000fe200078e000a */
[----:B------:R-:W-:Y:S01]  /*0d30*/  SHF.R.U64 R127, R12, 0x10, R13 ;  /* 0x000000100c7f7819 */ /* 0x000fe2000000120d */
[----:B------:R-:W-:Y:S01]  /*0d40*/  IMAD.MOV.U32 R41, RZ, RZ, R17 ;  /* 0x000000ffff297224 */ /* 0x000fe200078e0011 */
[----:B------:R-:W-:Y:S01]  /*0d50*/  SHF.R.U32.HI R13, RZ, 0x10, R13 ;  /* 0x00000010ff0d7819 */ /* 0x000fe2000001160d */
[----:B------:R-:W-:Y:S01]  /*0d60*/  IMAD R3, R3, -0x20, R9 ;  /* 0xffffffe003037824 */ /* 0x000fe200078e0209 */
[----:B------:R-:W-:Y:S01]  /*0d70*/  VIADDMNMX R7, R9, -R18, RZ, !PT ;  /* 0x8000001209077246 */ /* 0x000fe200078001ff */
[----:B------:R-:W-:Y:S01]  /*0d80*/  IMAD.HI.U32 R9, R94, -0x326172a9, RZ ;  /* 0xcd9e8d575e097827 */ /* 0x000fe200078e00ff */
[----:B------:R-:W-:Y:S01]  /*0d90*/  PRMT R127, R127, 0x5410, R13 ;  /* 0x000054107f7f7816 */ /* 0x000fe2000000000d */
[----:B------:R-:W0:Y:S01]  /*0da0*/  LDCU UR24, c[0x0][0x408] ;  /* 0x00008100ff1877ac */ /* 0x000e220008000800 */
[----:B------:R-:W-:Y:S01]  /*0db0*/  MOV R97, R12 ;  /* 0x0000000c00617202 */ /* 0x000fe20000000f00 */
[----:B------:R-:W-:Y:S01]  /*0dc0*/  IMAD.HI.U32 R13, R93, -0x2daee0ad, RZ ;  /* 0xd2511f535d0d7827 */ /* 0x000fe200078e00ff */
[----:B------:R-:W-:Y:S01]  /*0dd0*/  LOP3.LUT R9, R92, UR8, R9, 0x96, !PT ;  /* 0x000000085c097c12 */ /* 0x000fe2000f8e9609 */
[----:B------:R-:W1:Y:S01]  /*0de0*/  LDCU UR25, c[0x0][0x388] ;  /* 0x00007100ff1977ac */ /* 0x000e620008000800 */
[----:B------:R-:W-:Y:S01]  /*0df0*/  SHF.R.U32.HI R42, RZ, 0x10, R15 ;  /* 0x00000010ff2a7819 */ /* 0x000fe2000001160f */
[----:B------:R-:W-:Y:S01]  /*0e00*/  IMAD.MOV.U32 R130, RZ, RZ, R8 ;  /* 0x000000ffff827224 */ /* 0x000fe200078e0008 */
[----:B------:R-:W-:Y:S01]  /*0e10*/  LOP3.LUT R13, R13, UR9, RZ, 0x3c, !PT ;  /* 0x000000090d0d7c12 */ /* 0x000fe2000f8e3cff */
[----:B------:R-:W-:Y:S01]  /*0e20*/  IMAD.MOV.U32 R8, RZ, RZ, R38 ;  /* 0x000000ffff087224 */ /* 0x000fe200078e0026 */
[----:B------:R-:W-:Y:S01]  /*0e30*/  MOV R15, R11 ;  /* 0x0000000b000f7202 */ /* 0x000fe20000000f00 */
[----:B------:R-:W-:Y:S01]  /*0e40*/  UPLOP3.LUT UP1, UPT, UPT, UPT, UPT, 0x40, 0x4 ;  /* 0x000000000004789c */ /* 0x000fe20003f2e870 */
[----:B------:R-:W-:-:S02]  /*0e50*/  SHF.R.U64 R129, R10, 0x10, R11 ;  /* 0x000000100a817819 */ /* 0x000fc4000000120b */
[----:B------:R-:W-:Y:S02]  /*0e60*/  SHF.R.U32.HI R43, RZ, 0x10, R11 ;  /* 0x00000010ff2b7819 */ /* 0x000fe4000001160b */
[----:B------:R-:W-:Y:S02]  /*0e70*/  MOV R132, R16 ;  /* 0x0000001000847202 */ /* 0x000fe40000000f00 */
[----:B------:R-:W-:Y:S01]  /*0e80*/  SHF.R.U64 R133, R16, 0x10, R17 ;  /* 0x0000001010857819 */ /* 0x000fe20000001211 */
[C---:B------:R-:W-:Y:S01]  /*0e90*/  IMAD.HI.U32 R16, R9.reuse, -0x2daee0ad, RZ ;  /* 0xd2511f5309107827 */ /* 0x040fe200078e00ff */
[----:B------:R-:W-:Y:S02]  /*0ea0*/  MOV R11, R39 ;  /* 0x00000027000b7202 */ /* 0x000fe40000000f00 */
[--C-:B------:R-:W-:Y:S01]  /*0eb0*/  SHF.R.U64 R10, R38, 0x10, R39.reuse ;  /* 0x00000010260a7819 */ /* 0x100fe20000001227 */
[----:B------:R-:W-:Y:S01]  /*0ec0*/  IMAD R38, R9, -0x2daee0ad, RZ ;  /* 0xd2511f5309267824 */ /* 0x000fe200078e02ff */
[----:B------:R-:W-:Y:S01]  /*0ed0*/  SHF.R.U32.HI R12, RZ, 0x10, R39 ;  /* 0x00000010ff0c7819 */ /* 0x000fe20000011627 */
[----:B------:R-:W-:Y:S01]  /*0ee0*/  IMAD R39, R93, -0x2daee0ad, RZ ;  /* 0xd2511f535d277824 */ /* 0x000fe200078e02ff */
[----:B------:R-:W-:Y:S01]  /*0ef0*/  PRMT R18, R18, 0x5410, R37 ;  /* 0x0000541012127816 */ /* 0x000fe20000000025 */
[----:B------:R-:W-:Y:S01]  /*0f00*/  IMAD R37, R94, -0x326172a9, RZ ;  /* 0xcd9e8d575e257824 */ /* 0x000fe200078e02ff */
[----:B------:R-:W-:Y:S01]  /*0f10*/  PRMT R97, R97, 0x5410, R14 ;  /* 0x0000541061617816 */ /* 0x000fe2000000000e */
[----:B------:R-:W-:Y:S01]  /*0f20*/  IMAD.HI.U32 R14, R13, -0x326172a9, RZ ;  /* 0xcd9e8d570d0e7827 */ /* 0x000fe200078e00ff */
[----:B------:R-:W-:-:S02]  /*0f30*/  SHF.R.U32.HI R17, RZ, 0x10, R17 ;  /* 0x00000010ff117819 */ /* 0x000fc40000011611 */
[----:B------:R-:W-:Y:S01]  /*0f40*/  LOP3.LUT R16, R39, UR28, R16, 0x96, !PT ;  /* 0x0000001c27107c12 */ /* 0x000fe2000f8e9610 */
[----:B------:R-:W-:Y:S01]  /*0f50*/  HADD2.F32 R10, -RZ, R10.H0_H0 ;  /* 0x2000000aff0a7230 */ /* 0x000fe20000004100 */
[----:B------:R-:W-:Y:S02]  /*0f60*/  LOP3.LUT R14, R37, UR16, R14, 0x96, !PT ;  /* 0x00000010250e7c12 */ /* 0x000fe4000f8e960e */
[----:B------:R-:W-:Y:S01]  /*0f70*/  PRMT R17, R17, 0x5410, R36 ;  /* 0x0000541011117816 */ /* 0x000fe20000000024 */
[----:B------:R-:W-:Y:S01]  /*0f80*/  IMAD R36, R13, -0x326172a9, RZ ;  /* 0xcd9e8d570d247824 */ /* 0x000fe200078e02ff */
[----:B------:R-:W-:Y:S01]  /*0f90*/  PRMT R130, R130, 0x5410, R40 ;  /* 0x0000541082827816 */ /* 0x000fe20000000028 */
[----:B------:R-:W-:Y:S01]  /*0fa0*/  IMAD.HI.U32 R9, R16, -0x326172a9, RZ ;  /* 0xcd9e8d5710097827 */ /* 0x000fe200078e00ff */
[----:B------:R-:W-:Y:S02]  /*0fb0*/  SHF.R.U64 R138, R32, 0x10, R33 ;  /* 0x00000010208a7819 */ /* 0x000fe40000001221 */
[----:B------:R-:W-:Y:S01]  /*0fc0*/  SHF.R.U64 R140, R34, 0x10, R35 ;  /* 0x00000010228c7819 */ /* 0x000fe20000001223 */
[----:B------:R-:W-:Y:S01]  /*0fd0*/  IMAD.HI.U32 R13, R14, -0x2daee0ad, RZ ;  /* 0xd2511f530e0d7827 */ /* 0x000fe200078e00ff */
[----:B------:R-:W-:-:S02]  /*0fe0*/  LOP3.LUT R9, R36, UR29, R9, 0x96, !PT ;  /* 0x0000001d24097c12 */ /* 0x000fc4000f8e9609 */
[----:B------:R-:W-:Y:S01]  /*0ff0*/  SHF.R.U64 R139, R88, 0x10, R89 ;  /* 0x00000010588b7819 */ /* 0x000fe20000001259 */
[----:B------:R-:W-:Y:S01]  /*1000*/  IMAD R37, R16, -0x326172a9, RZ ;  /* 0xcd9e8d5710257824 */ /* 0x000fe200078e02ff */
[----:B------:R-:W-:Y:S01]  /*1010*/  LOP3.LUT R13, R38, UR30, R13, 0x96, !PT ;  /* 0x0000001e260d7c12 */ /* 0x000fe2000f8e960d */
[----:B------:R-:W-:Y:S01]  /*1020*/  IMAD R39, R14, -0x2daee0ad, RZ ;  /* 0xd2511f530e277824 */ /* 0x000fe200078e02ff */
[----:B------:R-:W-:Y:S01]  /*1030*/  LOP3.LUT R2, R2, 0xffffff80, RZ, 0xc0, !PT ;  /* 0xffffff8002027812 */ /* 0x000fe200078ec0ff */
[----:B------:R-:W-:Y:S01]  /*1040*/  IMAD.HI.U32 R16, R9, -0x2daee0ad, RZ ;  /* 0xd2511f5309107827 */ /* 0x000fe200078e00ff */
[----:B------:R-:W-:Y:S02]  /*1050*/  VIMNMX R7, PT, PT, R7, 0x20, PT ;  /* 0x0000002007077848 */ /* 0x000fe40003fe0100 */
[----:B------:R-:W-:Y:S01]  /*1060*/  VIMNMX R3, PT, PT, RZ, R3, !PT ;  /* 0x00000003ff037248 */ /* 0x000fe20007fe0100 */
[----:B------:R-:W-:Y:S01]  /*1070*/  IMAD.HI.U32 R14, R13, -0x326172a9, RZ ;  /* 0xcd9e8d570d0e7827 */ /* 0x000fe200078e00ff */
[----:B------:R-:W-:-:S02]  /*1080*/  LOP3.LUT R16, R39, UR14, R16, 0x96, !PT ;  /* 0x0000000e27107c12 */ /* 0x000fc4000f8e9610 */
[----:B------:R-:W-:Y:S01]  /*1090*/  LEA R7, R7, R2, 0x2 ;  /* 0x0000000207077211 */ /* 0x000fe200078e10ff */
[----:B------:R-:W-:Y:S01]  /*10a0*/  IMAD.MOV.U32 R36, RZ, RZ, R104 ;  /* 0x000000ffff247224 */ /* 0x000fe200078e0068 */
[----:B------:R-:W-:Y:S01]  /*10b0*/  LOP3.LUT R14, R37, UR18, R14, 0x96, !PT ;  /* 0x00000012250e7c12 */ /* 0x000fe2000f8e960e */
[----:B------:R-:W-:Y:S01]  /*10c0*/  IMAD.MOV.U32 R38, RZ, RZ, R105 ;  /* 0x000000ffff267224 */ /* 0x000fe200078e0069 */
[----:B------:R-:W-:Y:S01]  /*10d0*/  MOV R37, R102 ;  /* 0x0000006600257202 */ /* 0x000fe20000000f00 */
[----:B------:R-:W-:Y:S01]  /*10e0*/  IMAD.MOV.U32 R39, RZ, RZ, R103 ;  /* 0x000000ffff277224 */ /* 0x000fe200078e0067 */
[----:B------:R-:W-:Y:S01]  /*10f0*/  I2FP.F32.U32 R91, R7 ;  /* 0x00000007005b7245 */ /* 0x000fe20000201000 */
[----:B------:R-:W-:Y:S01]  /*1100*/  IMAD.MOV.U32 R40, RZ, RZ, R100 ;  /* 0x000000ffff287224 */ /* 0x000fe200078e0064 */
[----:B------:R-:W-:Y:S01]  /*1110*/  PRMT R134, R36, 0x5410, R38 ;  /* 0x0000541024867816 */ /* 0x000fe20000000026 */
[----:B------:R-:W-:Y:S01]  /*1120*/  IMAD R38, R9, -0x2daee0ad, RZ ;  /* 0xd2511f5309267824 */ /* 0x000fe200078e02ff */
[----:B------:R-:W-:Y:S01]  /*1130*/  PRMT R135, R37, 0x5410, R39 ;  /* 0x0000541025877816 */ /* 0x000fe20000000027 */
[----:B------:R-:W-:Y:S01]  /*1140*/  IMAD R36, R13, -0x326172a9, RZ ;  /* 0xcd9e8d570d247824 */ /* 0x000fe200078e02ff */
[----:B------:R-:W-:Y:S01]  /*1150*/  PRMT R136, R40, 0x7610, R136 ;  /* 0x0000761028887816 */ /* 0x000fe20000000088 */
[----:B------:R-:W-:Y:S01]  /*1160*/  IMAD.HI.U32 R9, R16, -0x326172a9, RZ ;  /* 0xcd9e8d5710097827 */ /* 0x000fe200078e00ff */
[----:B------:R-:W-:Y:S01]  /*1170*/  VIMNMX R3, PT, PT, R3, 0x20, PT ;  /* 0x0000002003037848 */ /* 0x000fe20003fe0100 */
[----:B------:R-:W2:Y:S01]  /*1180*/  MUFU.RCP R91, R91 ;  /* 0x0000005b005b7308 */ /* 0x000ea20000001000 */
[----:B------:R-:W-:Y:S01]  /*1190*/  SHF.R.U64 R141, R30, 0x10, R31 ;  /* 0x000000101e8d7819 */ /* 0x000fe2000000121f */
[----:B------:R-:W-:Y:S01]  /*11a0*/  IMAD.HI.U32 R13, R14, -0x2daee0ad, RZ ;  /* 0xd2511f530e0d7827 */ /* 0x000fe200078e00ff */
[----:B------:R-:W-:-:S02]  /*11b0*/  LOP3.LUT R9, R36, UR12, R9, 0x96, !PT ;  /* 0x0000000c24097c12 */ /* 0x000fc4000f8e9609 */
[----:B------:R-:W-:Y:S01]  /*11c0*/  MOV R36, R101 ;  /* 0x0000006500247202 */ /* 0x000fe20000000f00 */
[----:B------:R-:W-:Y:S01]  /*11d0*/  IMAD R37, R16, -0x326172a9, RZ ;  /* 0xcd9e8d5710257824 */ /* 0x000fe200078e02ff */
[----:B------:R-:W-:Y:S01]  /*11e0*/  LOP3.LUT R13, R38, UR13, R13, 0x96, !PT ;  /* 0x0000000d260d7c12 */ /* 0x000fe2000f8e960d */
[----:B------:R-:W-:Y:S01]  /*11f0*/  IMAD R39, R14, -0x2daee0ad, RZ ;  /* 0xd2511f530e277824 */ /* 0x000fe200078e02ff */
[----:B------:R-:W-:Y:S01]  /*1200*/  PRMT R136, R136, 0x5410, R36 ;  /* 0x0000541088887816 */ /* 0x000fe20000000024 */
[----:B------:R-:W-:Y:S01]  /*1210*/  IMAD.HI.U32 R16, R9, -0x2daee0ad, RZ ;  /* 0xd2511f5309107827 */ /* 0x000fe200078e00ff */
[----:B------:R-:W-:Y:S01]  /*1220*/  PRMT R15, R15, 0x5410, R19 ;  /* 0x000054100f0f7816 */ /* 0x000fe20000000013 */
[----:B------:R-:W3:Y:S01]  /*1230*/  LDCU.64 UR12, c[0x0][0x3a0] ;  /* 0x00007400ff0c77ac */ /* 0x000ee20008000a00 */
[----:B------:R-:W-:Y:S01]  /*1240*/  SHF.R.U64 R142, R28, 0x10, R29 ;  /* 0x000000101c8e7819 */ /* 0x000fe2000000121d */
[----:B------:R-:W-:Y:S01]  /*1250*/  IMAD.HI.U32 R14, R13, -0x326172a9, RZ ;  /* 0xcd9e8d570d0e7827 */ /* 0x000fe200078e00ff */
[----:B------:R-:W-:-:S02]  /*1260*/  LOP3.LUT R16, R39, UR10, R16, 0x96, !PT ;  /* 0x0000000a27107c12 */ /* 0x000fc4000f8e9610 */
[----:B------:R-:W-:Y:S01]  /*1270*/  PRMT R19, R19, 0x5410, R42 ;  /* 0x0000541013137816 */ /* 0x000fe2000000002a */
[----:B------:R-:W-:Y:S01]  /*1280*/  IMAD.MOV.U32 R38, RZ, RZ, R98 ;  /* 0x000000ffff267224 */ /* 0x000fe200078e0062 */
[----:B------:R-:W-:Y:S01]  /*1290*/  LOP3.LUT R14, R37, UR15, R14, 0x96, !PT ;  /* 0x0000000f250e7c12 */ /* 0x000fe2000f8e960e */
[----:B------:R-:W-:Y:S01]  /*12a0*/  IMAD.MOV.U32 R40, RZ, RZ, R99 ;  /* 0x000000ffff287224 */ /* 0x000fe200078e0063 */
[----:B------:R-:W-:Y:S01]  /*12b0*/  SHF.R.U32.HI R37, RZ, 0x10, R33 ;  /* 0x00000010ff257819 */ /* 0x000fe20000011621 */
[----:B------:R-:W-:Y:S01]  /*12c0*/  IMAD R36, R13, -0x326172a9, RZ ;  /* 0xcd9e8d570d247824 */ /* 0x000fe200078e02ff */
[----:B------:R-:W-:Y:S01]  /*12d0*/  PRMT R128, R128, 0x5410, R15 ;  /* 0x0000541080807816 */ /* 0x000fe2000000000f */
[----:B------:R-:W-:Y:S01]  /*12e0*/  IMAD.HI.U32 R13, R14, -0x2daee0ad, RZ ;  /* 0xd2511f530e0d7827 */ /* 0x000fe200078e00ff */
[----:B------:R-:W-:Y:S01]  /*12f0*/  PRMT R137, R38, 0x5410, R40 ;  /* 0x0000541026897816 */ /* 0x000fe20000000028 */
[----:B------:R-:W4:Y:S01]  /*1300*/  LDCU.64 UR14, c[0x0][0x380] ;  /* 0x00007000ff0e77ac */ /* 0x000f220008000a00 */
[----:B------:R-:W-:Y:S01]  /*1310*/  PRMT R138, R138, 0x5410, R37 ;  /* 0x000054108a8a7816 */ /* 0x000fe20000000025 */
[----:B------:R-:W-:Y:S01]  /*1320*/  IMAD R38, R9, -0x2daee0ad, RZ ;  /* 0xd2511f5309267824 */ /* 0x000fe200078e02ff */
[----:B------:R-:W-:Y:S01]  /*1330*/  PRMT R129, R129, 0x5410, R43 ;  /* 0x0000541081817816 */ /* 0x000fe2000000002b */
[----:B------:R-:W-:Y:S01]  /*1340*/  IMAD.HI.U32 R9, R16, -0x326172a9, RZ ;  /* 0xcd9e8d5710097827 */ /* 0x000fe200078e00ff */
[----:B------:R-:W-:-:S02]  /*1350*/  PRMT R131, R131, 0x5410, R44 ;  /* 0x0000541083837816 */ /* 0x000fc4000000002c */
[----:B------:R-:W-:Y:S01]  /*1360*/  LOP3.LUT R13, R38, UR20, R13, 0x96, !PT ;  /* 0x00000014260d7c12 */ /* 0x000fe2000f8e960d */
[----:B------:R-:W-:Y:S01]  /*1370*/  IMAD R37, R16, -0x326172a9, RZ ;  /* 0xcd9e8d5710257824 */ /* 0x000fe200078e02ff */
[----:B------:R-:W-:Y:S01]  /*1380*/  LOP3.LUT R9, R36, UR19, R9, 0x96, !PT ;  /* 0x0000001324097c12 */ /* 0x000fe2000f8e9609 */
[----:B------:R-:W-:Y:S01]  /*1390*/  IMAD R39, R14, -0x2daee0ad, RZ ;  /* 0xd2511f530e277824 */ /* 0x000fe200078e02ff */
[----:B------:R-:W-:Y:S01]  /*13a0*/  SHF.R.U32.HI R38, RZ, 0x10, R35 ;  /* 0x00000010ff267819 */ /* 0x000fe20000011623 */
[----:B------:R-:W-:Y:S01]  /*13b0*/  IMAD.HI.U32 R14, R13, -0x326172a9, RZ ;  /* 0xcd9e8d570d0e7827 */ /* 0x000fe200078e00ff */
[----:B------:R-:W-:Y:S02]  /*13c0*/  SHF.R.U32.HI R36, RZ, 0x10, R89 ;  /* 0x00000010ff247819 */ /* 0x000fe40000011659 */
        /* <DEDUP_REMOVED lines=9> */
[----:B------:R-:W-:Y:S01]  /*1460*/  PRMT R132, R132, 0x5410, R41 ;  /* 0x0000541084847816 */ /* 0x000fe20000000029 */
[----:B------:R-:W0:Y:S01]  /*1470*/  LDCU.64 UR10, c[0x0][0x398] ;  /* 0x00007300ff0a77ac */ /* 0x000e220008000a00 */
[----:B------:R-:W-:Y:S01]  /*1480*/  PRMT R141, R141, 0x5410, R37 ;  /* 0x000054108d8d7816 */ /* 0x000fe20000000025 */
[----:B------:R-:W-:Y:S01]  /*1490*/  IMAD.HI.U32 R9, R16, -0x326172a9, RZ ;  /* 0xcd9e8d5710097827 */ /* 0x000fe200078e00ff */
[----:B------:R-:W-:Y:S01]  /*14a0*/  LOP3.LUT R38, R38, UR26, R13, 0x96, !PT ;  /* 0x0000001a26267c12 */ /* 0x000fe2000f8e960d */
[----:B------:R-:W0:Y:S01]  /*14b0*/  LDCU.U8 UR26, c[0x0][0x410] ;  /* 0x00008200ff1a77ac */ /* 0x000e220008000000 */
[----:B------:R-:W-:Y:S01]  /*14c0*/  SHF.R.U32.HI R37, RZ, 0x10, R29 ;  /* 0x00000010ff257819 */ /* 0x000fe2000001161d */
[----:B------:R-:W-:Y:S01]  /*14d0*/  IMAD R14, R14, -0x2daee0ad, RZ ;  /* 0xd2511f530e0e7824 */ /* 0x000fe200078e02ff */
[----:B------:R-:W-:Y:S01]  /*14e0*/  LOP3.LUT R36, R36, UR27, R9, 0x96, !PT ;  /* 0x0000001b24247c12 */ /* 0x000fe2000f8e9609 */
[----:B------:R-:W-:Y:S01]  /*14f0*/  IMAD R16, R16, -0x326172a9, RZ ;  /* 0xcd9e8d5710107824 */ /* 0x000fe200078e02ff */
[----:B------:R-:W-:Y:S01]  /*1500*/  PRMT R133, R133, 0x5410, R17 ;  /* 0x0000541085857816 */ /* 0x000fe20000000011 */
[----:B------:R-:W-:Y:S01]  /*1510*/  IMAD.HI.U32 R13, R38, -0x326172a9, RZ ;  /* 0xcd9e8d57260d7827 */ /* 0x000fe200078e00ff */
[----:B------:R-:W-:Y:S01]  /*1520*/  PRMT R142, R142, 0x5410, R37 ;  /* 0x000054108e8e7816 */ /* 0x000fe20000000025 */
[----:B------:R-:W0:Y:S01]  /*1530*/  LDCU UR27, c[0x0][0x400] ;  /* 0x00008000ff1b77ac */ /* 0x000e220008000800 */
[----:B------:R-:W-:Y:S01]  /*1540*/  LOP3.LUT R6, R6, 0x3, RZ, 0xc0, !PT ;  /* 0x0000000306067812 */ /* 0x000fe200078ec0ff */
[----:B------:R-:W-:-:S04]  /*1550*/  IMAD.HI.U32 R9, R36, -0x2daee0ad, RZ ;  /* 0xd2511f5324097827 */ /* 0x000fc800078e00ff */
[----:B------:R-:W-:Y:S01]  /*1560*/  IMAD R90, R3, 0x4, R2 ;  /* 0x00000004035a7824 */ /* 0x000fe200078e0202 */
[----:B------:R-:W-:Y:S01]  /*1570*/  LOP3.LUT R2, R14, UR23, R9, 0x96, !PT ;  /* 0x000000170e027c12 */ /* 0x000fe2000f8e9609 */
[----:B------:R-:W-:Y:S01]  /*1580*/  HADD2.F32 R9, -RZ, R8.H0_H0 ;  /* 0x20000008ff097230 */ /* 0x000fe20000004100 */
[----:B------:R-:W-:Y:S01]  /*1590*/  LOP3.LUT R3, R16, UR22, R13, 0x96, !PT ;  /* 0x0000001610037c12 */ /* 0x000fe2000f8e960d */
[----:B------:R-:W-:Y:S01]  /*15a0*/  HADD2.F32 R8, -RZ, R11.H0_H0 ;  /* 0x2000000bff087230 */ /* 0x000fe20000004100 */
[--C-:B------:R-:W-:Y:S01]  /*15b0*/  SHF.R.U32.HI R14, RZ, 0x10, R5.reuse ;  /* 0x00000010ff0e7819 */ /* 0x100fe20000011605 */
[----:B------:R-:W-:Y:S01]  /*15c0*/  HADD2.F32 R11, -RZ, R12.H0_H0 ;  /* 0x2000000cff0b7230 */ /* 0x000fe20000004100 */
[----:B------:R-:W-:Y:S01]  /*15d0*/  SHF.R.U64 R13, R4, 0x10, R5 ;  /* 0x00000010040d7819 */ /* 0x000fe20000001205 */
[----:B------:R-:W-:Y:S02]  /*15e0*/  HADD2.F32 R4, -RZ, R4.H0_H0 ;  /* 0x20000004ff047230 */ /* 0x000fe40000004100 */
[----:B------:R-:W-:-:S02]  /*15f0*/  HADD2.F32 R12, -RZ, R14.H0_H0 ;  /* 0x2000000eff0c7230 */ /* 0x000fc40000004100 */
[----:B------:R-:W-:Y:S02]  /*1600*/  HADD2.F32 R5, -RZ, R5.H0_H0 ;  /* 0x20000005ff057230 */ /* 0x000fe40000004100 */
[----:B------:R-:W-:Y:S02]  /*1610*/  IMAD.MOV.U32 R7, RZ, RZ, RZ ;  /* 0x000000ffff077224 */ /* 0x000fe400078e00ff */
[----:B------:R-:W-:Y:S02]  /*1620*/  HADD2.F32 R13, -RZ, R13.H0_H0 ;  /* 0x2000000dff0d7230 */ /* 0x000fe40000004100 */
[----:B------:R-:W-:Y:S02]  /*1630*/  IMAD R14, R36, -0x2daee0ad, RZ ;  /* 0xd2511f53240e7824 */ /* 0x000fe400078e02ff */
[----:B01234-:R-:W-:-:S07]  /*1640*/  IMAD R16, R38, -0x326172a9, RZ ;  /* 0xcd9e8d5726107824 */ /* 0x01ffce00078e02ff */
.L_x_19550:
[----:B------:R-:W-:Y:S01]  /*1650*/  UIMAD UR4, UR17, UR25, URZ ;  /* 0x00000019110472a4 */ /* 0x000fe2000f8e02ff */
[----:B------:R-:W-:Y:S01]  /*1660*/  ISETP.NE.AND P0, PT, R95, RZ, PT ;  /* 0x000000ff5f00720c */ /* 0x000fe20003f05270 */
[----:B------:R-:W-:Y:S02]  /*1670*/  BSSY.RECONVERGENT B0, `(.L_x_18877) ;  /* 0x0000466000007945 */ /* 0x000fe40003800200 */
[----:B------:R-:W-:-:S04]  /*1680*/  USHF.R.S32.HI UR5, URZ, 0x1f, UR4 ;  /* 0x0000001fff057899 */ /* 0x000fc80008011404 */
[----:B------:R-:W-:-:S06]  /*1690*/  ULEA.HI UR5, UR5, UR4, URZ, 0x2 ;  /* 0x0000000405057291 */ /* 0x000fcc000f8f10ff */
[----:B------:R-:W-:-:S04]  /*16a0*/  MOV R96, UR5 ;  /* 0x0000000500607c02 */ /* 0x000fc80008000f00 */
[----:B------:R-:W-:-:S05]  /*16b0*/  LEA.HI.SX32 R96, R96, R115, 0x1e ;  /* 0x0000007360607211 */ /* 0x000fca00078ff2ff */
[----:B01234-:R-:W-:Y:S01]  /*16c0*/  IMAD.MOV.U32 R84, RZ, RZ, R96 ;  /* 0x000000ffff547224 */ /* 0x01ffe200078e0060 */
        /* <DEDUP_REMOVED lines=33> */
.L_x_18882:
        /* <DEDUP_REMOVED lines=13> */
.L_x_18884:
[----:B------:R-:W-:Y:S05]  /*19b0*/  BSYNC.RECONVERGENT B2 ;  /* 0x0000000000027941 */ /* 0x000fea0003800200 */
.L_x_18883:
        /* <DEDUP_REMOVED lines=53> */
.L_x_18881:
[----:B------:R-:W-:Y:S05]  /*1d10*/  BSYNC.RECONVERGENT B1 ;  /* 0x0000000000017941 */ /* 0x000fea0003800200 */
.L_x_18880:
[----:B------:R-:W0:Y:S01]  /*1d20*/  LDC R14, c[0x0][0x404] ;  /* 0x00010100ff0e7b82 */ /* 0x000e220000000800 */
[----:B------:R-:W-:Y:S01]  /*1d30*/  ISETP.NE.AND P3, PT, R106, 0x1, PT ;  /* 0x000000016a00780c */ /* 0x000fe20003f65270 */
[----:B------:R-:W-:Y:S01]  /*1d40*/  HFMA2 R87, -RZ, RZ, 0.1171875, 0 ;  /* 0x2f800000ff577431 */ /* 0x000fe200000001ff */
[----:B------:R-:W-:Y:S01]  /*1d50*/  I2FP.F32.U32 R6, R84 ;  /* 0x0000005400067245 */ /* 0x000fe20000201000 */
[----:B------:R-:W-:Y:S01]  /*1d60*/  BSSY.RECONVERGENT B1, `(.L_x_18885) ;  /* 0x0000052000017945 */ /* 0x000fe20003800200 */
[----:B------:R-:W-:-:S03]  /*1d70*/  IMAD.MOV.U32 R84, RZ, RZ, 0x2 ;  /* 0x00000002ff547424 */ /* 0x000fc600078e00ff */
        /* <DEDUP_REMOVED lines=12> */
.L_x_18887:
        /* <DEDUP_REMOVED lines=13> */
.L_x_18889:
[----:B------:R-:W-:Y:S05]  /*1f10*/  BSYNC.RECONVERGENT B2 ;  /* 0x0000000000027941 */ /* 0x000fea0003800200 */
.L_x_18888:
        /* <DEDUP_REMOVED lines=54> */
.L_x_18886:
[----:B------:R-:W-:Y:S05]  /*2280*/  BSYNC.RECONVERGENT B1 ;  /* 0x0000000000017941 */ /* 0x000fea0003800200 */
.L_x_18885:
        /* <DEDUP_REMOVED lines=16> */
.L_x_18892:
        /* <DEDUP_REMOVED lines=13> */
.L_x_18894:
[----:B------:R-:W-:Y:S05]  /*2460*/  BSYNC.RECONVERGENT B2 ;  /* 0x0000000000027941 */ /* 0x000fea0003800200 */
.L_x_18893:
        /* <DEDUP_REMOVED lines=54> */
.L_x_18891:
[----:B------:R-:W-:Y:S05]  /*27d0*/  BSYNC.RECONVERGENT B1 ;  /* 0x0000000000017941 */ /* 0x000fea0003800200 */
.L_x_18890:
[----:B------:R-:W-:Y:S01]  /*27e0*/  ISETP.NE.AND P5, PT, R106, 0x1, PT ;  /* 0x000000016a00780c */ /* 0x000fe20003fa5270 */
[----:B------:R-:W-:Y:S01]  /*27f0*/  BSSY.RECONVERGENT B1, `(.L_x_18895) ;  /* 0x0000053000017945 */ /* 0x000fe20003800200 */
[----:B------:R-:W-:-:S05]  /*2800*/  I2FP.F32.U32 R6, R6 ;  /* 0x0000000600067245 */ /* 0x000fca0000201000 */
[----:B------:R-:W-:Y:S01]  /*2810*/  FFMA.FTZ R85, R6, R87, 1.1641532182693481445e-10 ;  /* 0x2f00000006557423 */ /* 0x000fe20000010057 */
[----:B------:R-:W-:-:S04]  /*2820*/  IMAD.MOV.U32 R6, RZ, RZ, 0x2 ;  /* 0x00000002ff067424 */ /* 0x000fc800078e00ff */
        /* <DEDUP_REMOVED lines=11> */
.L_x_18897:
        /* <DEDUP_REMOVED lines=13> */
.L_x_18899:
[----:B------:R-:W-:Y:S05]  /*29b0*/  BSYNC.RECONVERGENT B2 ;  /* 0x0000000000027941 */ /* 0x000fea0003800200 */
.L_x_18898:
        /* <DEDUP_REMOVED lines=54> */
.L_x_18896:
[----:B------:R-:W-:Y:S05]  /*2d20*/  BSYNC.RECONVERGENT B1 ;  /* 0x0000000000017941 */ /* 0x000fea0003800200 */
.L_x_18895:
        /* <DEDUP_REMOVED lines=17> */
.L_x_18879:
        /* <DEDUP_REMOVED lines=16> */
.L_x_18903:
        /* <DEDUP_REMOVED lines=13> */
.L_x_18905:
[----:B------:R-:W-:Y:S05]  /*3010*/  BSYNC.RECONVERGENT B2 ;  /* 0x0000000000027941 */ /* 0x000fea0003800200 */
.L_x_18904:
        /* <DEDUP_REMOVED lines=53> */
.L_x_18902:
[----:B------:R-:W-:Y:S05]  /*3370*/  BSYNC.RECONVERGENT B1 ;  /* 0x0000000000017941 */ /* 0x000fea0003800200 */
.L_x_18901:
        /* <DEDUP_REMOVED lines=8> */
[----:B------:R-:W-:-:S05]  /*3400*/  FFMA.FTZ R85, R85, R14, 1.1641532182693481445e-10 ;  /* 0x2f00000055557423 */ /* 0x000fca000001000e */
[----:B0-----:R-:W-:Y:S01]  /*3410*/  FSETP.LE.FTZ.AND P2, PT, R85, R106, PT ;  /* 0x0000006a5500720b */ /* 0x001fe20003f53000 */
[----:B-1---5:R-:W-:Y:S01]  /*3420*/  FMUL.FTZ R108, R44, R87 ;  /* 0x000000572c6c7220 */ /* 0x022fe20000410000 */
        /* <DEDUP_REMOVED lines=9> */
.L_x_18908:
        /* <DEDUP_REMOVED lines=13> */
.L_x_18910:
[----:B------:R-:W-:Y:S05]  /*3590*/  BSYNC.RECONVERGENT B2 ;  /* 0x0000000000027941 */ /* 0x000fea0003800200 */
.L_x_18909:
        /* <DEDUP_REMOVED lines=54> */
.L_x_18907:
[----:B------:R-:W-:Y:S05]  /*3900*/  BSYNC.RECONVERGENT B1 ;  /* 0x0000000000017941 */ /* 0x000fea0003800200 */
.L_x_18906:
        /* <DEDUP_REMOVED lines=15> */
.L_x_18913:
        /* <DEDUP_REMOVED lines=13> */
.L_x_18915:
[----:B------:R-:W-:Y:S05]  /*3ad0*/  BSYNC.RECONVERGENT B2 ;  /* 0x0000000000027941 */ /* 0x000fea0003800200 */
.L_x_18914:
        /* <DEDUP_REMOVED lines=54> */
.L_x_18912:
[----:B------:R-:W-:Y:S05]  /*3e40*/  BSYNC.RECONVERGENT B1 ;  /* 0x0000000000017941 */ /* 0x000fea0003800200 */
.L_x_18911:
        /* <DEDUP_REMOVED lines=17> */
.L_x_18918:
        /* <DEDUP_REMOVED lines=13> */
.L_x_18920:
[----:B------:R-:W-:Y:S05]  /*4030*/  BSYNC.RECONVERGENT B2 ;  /* 0x0000000000027941 */ /* 0x000fea0003800200 */
.L_x_18919:
        /* <DEDUP_REMOVED lines=54> */
.L_x_18917:
[----:B------:R-:W-:Y:S05]  /*43a0*/  BSYNC.RECONVERGENT B1 ;  /* 0x0000000000017941 */ /* 0x000fea0003800200 */
.L_x_18916:
        /* <DEDUP_REMOVED lines=15> */
.L_x_18923:
        /* <DEDUP_REMOVED lines=13> */
.L_x_18925:
[----:B------:R-:W-:Y:S05]  /*4570*/  BSYNC.RECONVERGENT B2 ;  /* 0x0000000000027941 */ /* 0x000fea0003800200 */
.L_x_18924:
        /* <DEDUP_REMOVED lines=54> */
.L_x_18922:
[----:B------:R-:W-:Y:S05]  /*48e0*/  BSYNC.RECONVERGENT B1 ;  /* 0x0000000000017941 */ /* 0x000fea0003800200 */
.L_x_18921:
        /* <DEDUP_REMOVED lines=17> */
.L_x_18928:
        /* <DEDUP_REMOVED lines=13> */
.L_x_18930:
[----:B------:R-:W-:Y:S05]  /*4ad0*/  BSYNC.RECONVERGENT B2 ;  /* 0x0000000000027941 */ /* 0x000fea0003800200 */
.L_x_18929:
        /* <DEDUP_REMOVED lines=54> */
.L_x_18927:
[----:B------:R-:W-:Y:S05]  /*4e40*/  BSYNC.RECONVERGENT B1 ;  /* 0x0000000000017941 */ /* 0x000fea0003800200 */
.L_x_18926:
        /* <DEDUP_REMOVED lines=15> */
.L_x_18933:
        /* <DEDUP_REMOVED lines=13> */
.L_x_18935:
[----:B------:R-:W-:Y:S05]  /*5010*/  BSYNC.RECONVERGENT B2 ;  /* 0x0000000000027941 */ /* 0x000fea0003800200 */
.L_x_18934:
        /* <DEDUP_REMOVED lines=54> */
.L_x_18932:
[----:B------:R-:W-:Y:S05]  /*5380*/  BSYNC.RECONVERGENT B1 ;  /* 0x0000000000017941 */ /* 0x000fea0003800200 */
.L_x_18931:
[----:B------:R-:W-:Y:S01]  /*5390*/  ISETP.NE.AND P6, PT, R44, 0x1, PT ;  /* 0x000000012c00780c */ /* 0x000fe20003fc5270 */
[----:B------:R-:W-:Y:S01]  /*53a0*/  BSSY.RECONVERGENT B1, `(.L_x_18936) ;  /* 0x0000056000017945 */ /* 0x000fe20003800200 */
[----:B------:R-:W-:Y:S01]  /*53b0*/  I2FP.F32.U32 R45, R6 ;  /* 0x00000006002d7245 */ /* 0x000fe20000201000 */
[----:B------:R-:W-:Y:S02]  /*53c0*/  HFMA2 R6, -RZ, RZ, 0, 1.1920928955078125e-07 ;  /* 0x00000002ff067431 */ /* 0x000fe400000001ff */
[----:B------:R-:W-:Y:S02]  /*53d0*/  FMUL.FTZ R112, R47, R87 ;  /* 0x000000572f707220 */ /* 0x000fe40000410000 */
[----:B------:R-:W-:-:S05]  /*53e0*/  FFMA.FTZ R45, R45, R14, 1.1641532182693481445e-10 ;  /* 0x2f0000002d2d7423 */ /* 0x000fca000001000e */
[----:B------:R-:W-:Y:S01]  /*53f0*/  FSETP.LE.FTZ.AND P5, PT, R45, R106, PT ;  /* 0x0000006a2d00720b */ /* 0x000fe20003fb3000 */
        /* <DEDUP_REMOVED lines=10> */
.L_x_18938:
        /* <DEDUP_REMOVED lines=15> */
.L_x_18940:
[----:B------:R-:W-:Y:S05]  /*5590*/  BSYNC.RECONVERGENT B2 ;  /* 0x0000000000027941 */ /* 0x000fea0003800200 */
.L_x_18939:
        /* <DEDUP_REMOVED lines=54> */
.L_x_18937:
[----:B------:R-:W-:Y:S05]  /*5900*/  BSYNC.RECONVERGENT B1 ;  /* 0x0000000000017941 */ /* 0x000fea0003800200 */
.L_x_18936:
[----:B------:R-:W-:Y:S01]  /*5910*/  FMUL.FTZ R44, R36, R87 ;  /* 0x00000057242c7220 */ /* 0x000fe20000410000 */
[----:B------:R-:W-:Y:S02]  /*5920*/  FSETP.GTU.FTZ.AND P6, PT, R107, R106, PT ;  /* 0x0000006a6b00720b */ /* 0x000fe40003fdc000 */
[----:B------:R-:W-:Y:S02]  /*5930*/  I2FP.F32.U32 R45, R45 ;  /* 0x0000002d002d7245 */ /* 0x000fe40000201000 */
[----:B------:R-:W-:Y:S01]  /*5940*/  FSEL R85, R44, RZ, !P6 ;  /* 0x000000ff2c557208 */ /* 0x000fe20007000000 */
[-C--:B------:R-:W-:Y:S01]  /*5950*/  FMUL.FTZ R44, R37, R87.reuse ;  /* 0x00000057252c7220 */ /* 0x080fe20000410000 */
[----:B------:R-:W-:Y:S01]  /*5960*/  SEL R107, RZ, 0x1, P6 ;  /* 0x00000001ff6b7807 */ /* 0x000fe20003000000 */
[----:B------:R-:W-:Y:S01]  /*5970*/  FFMA.FTZ R45, R45, R14, 1.1641532182693481445e-10 ;  /* 0x2f0000002d2d7423 */ /* 0x000fe2000001000e */
[----:B------:R-:W-:Y:S01]  /*5980*/  FSETP.GTU.FTZ.AND P6, PT, R109, R106, PT ;  /* 0x0000006a6d00720b */ /* 0x000fe20003fdc000 */
[-C--:B------:R-:W-:Y:S01]  /*5990*/  FMUL.FTZ R14, R39, R87.reuse ;  /* 0x00000057270e7220 */ /* 0x080fe20000410000 */
[----:B------:R-:W-:Y:S01]  /*59a0*/  FMUL.FTZ R87, R38, R87 ;  /* 0x0000005726577220 */ /* 0x000fe20000410000 */
[----:B------:R-:W-:-:S02]  /*59b0*/  FSEL R110, R110, RZ, P3 ;  /* 0x000000ff6e6e7208 */ /* 0x000fc40001800000 */
[----:B------:R-:W-:Y:S02]  /*59c0*/  FSEL R47, R44, RZ, !P6 ;  /* 0x000000ff2c2f7208 */ /* 0x000fe40007000000 */
[----:B------:R-:W-:Y:S02]  /*59d0*/  SEL R109, RZ, 0x1, P6 ;  /* 0x00000001ff6d7807 */ /* 0x000fe40003000000 */
[----:B------:R-:W-:Y:S01]  /*59e0*/  FSETP.GTU.FTZ.AND P6, PT, R45, R106, PT ;  /* 0x0000006a2d00720b */ /* 0x000fe20003fdc000 */
[----:B------:R-:W-:Y:S01]  /*59f0*/  FADD.FTZ R45, R110, R47 ;  /* 0x0000002f6e2d7221 */ /* 0x000fe20000010000 */
[----:B------:R-:W-:Y:S02]  /*5a00*/  FSEL R111, R111, RZ, P4 ;  /* 0x000000ff6f6f7208 */ /* 0x000fe40002000000 */
[----:B------:R-:W-:Y:S01]  /*5a10*/  FSEL R84, R14, RZ, !P6 ;  /* 0x000000ff0e547208 */ /* 0x000fe20007000000 */
[----:B------:R-:W-:Y:S01]  /*5a20*/  @P1 FADD.FTZ R45, R41, R45 ;  /* 0x0000002d292d1221 */ /* 0x000fe20000010000 */
[----:B------:R-:W-:-:S02]  /*5a30*/  SEL R14, RZ, 0x1, P6 ;  /* 0x00000001ff0e7807 */ /* 0x000fc40003000000 */
[----:B------:R-:W-:Y:S02]  /*5a40*/  FSETP.GTU.FTZ.AND P6, PT, R113, R106, PT ;  /* 0x0000006a7100720b */ /* 0x000fe40003fdc000 */
[----:B------:R-:W-:Y:S02]  /*5a50*/  FSEL R108, R108, RZ, P2 ;  /* 0x000000ff6c6c7208 */ /* 0x000fe40001000000 */
[----:B------:R-:W-:Y:S02]  /*5a60*/  FSEL R46, R87, RZ, !P6 ;  /* 0x000000ff572e7208 */ /* 0x000fe40007000000 */
[----:B------:R-:W-:Y:S01]  /*5a70*/  FSEL R87, R112, RZ, P5 ;  /* 0x000000ff70577208 */ /* 0x000fe20002800000 */
[----:B------:R-:W-:Y:S01]  /*5a80*/  FADD.FTZ R44, R108, R85 ;  /* 0x000000556c2c7221 */ /* 0x000fe20000010000 */
[----:B------:R-:W-:Y:S01]  /*5a90*/  PRMT R15, R107, 0x7610, R15 ;  /* 0x000076106b0f7816 */ /* 0x000fe2000000000f */
[----:B------:R-:W-:Y:S01]  /*5aa0*/  FADD.FTZ R46, R111, R46 ;  /* 0x0000002e6f2e7221 */ /* 0x000fe20000010000 */
[----:B------:R-:W-:Y:S01]  /*5ab0*/  PRMT R17, R109, 0x7610, R17 ;  /* 0x000076106d117816 */ /* 0x000fe20000000011 */
[----:B------:R-:W-:Y:S01]  /*5ac0*/  FADD.FTZ R47, R84, R87 ;  /* 0x00000057542f7221 */ /* 0x000fe20000010000 */
[----:B------:R-:W-:Y:S01]  /*5ad0*/  SEL R84, RZ, 0x1, P6 ;  /* 0x00000001ff547807 */ /* 0x000fe20003000000 */
[----:B------:R-:W-:Y:S01]  /*5ae0*/  @P1 FADD.FTZ R44, R40, R44 ;  /* 0x0000002c282c1221 */ /* 0x000fe20000010000 */
[----:B------:R-:W-:Y:S01]  /*5af0*/  @P1 FADD.FTZ R46, R42, R46 ;  /* 0x0000002e2a2e1221 */ /* 0x000fe20000010000 */
[----:B------:R-:W-:Y:S01]  /*5b00*/  @P1 FADD.FTZ R47, R43, R47 ;  /* 0x0000002f2b2f1221 */ /* 0x000fe20000010000 */
[----:B------:R-:W-:-:S02]  /*5b10*/  PRMT R18, R84, 0x7610, R18 ;  /* 0x0000761054127816 */ /* 0x000fc40000000012 */
[----:B------:R-:W-:-:S07]  /*5b20*/  PRMT R19, R14, 0x7610, R19 ;  /* 0x000076100e137816 */ /* 0x000fce0000000013 */
.L_x_18900:
        /* <DEDUP_REMOVED lines=24> */
.L_x_18941:
[----:B------:R-:W-:Y:S02]  /*5cb0*/  IMAD.MOV.U32 R14, RZ, RZ, R86 ;  /* 0x000000ffff0e7224 */ /* 0x000fe400078e0056 */
[----:B01----:R-:W-:-:S07]  /*5cc0*/  VIADD R84, R96, 0x80 ;  /* 0x0000008060547836 */ /* 0x003fce0000000000 */
.L_x_18878:
[----:B------:R-:W-:Y:S05]  /*5cd0*/  BSYNC.RECONVERGENT B0 ;  /* 0x0000000000007941 */ /* 0x000fea0003800200 */
.L_x_18877:
[----:B------:R-:W-:Y:S01]  /*5ce0*/  ISETP.GE.U32.AND P0, PT, R0, 0x100, PT ;  /* 0x000001000000780c */ /* 0x000fe20003f06070 */
[----:B------:R-:W-:Y:S03]  /*5cf0*/  BSSY.RECONVERGENT B0, `(.L_x_18942) ;  /* 0x0000460000007945 */ /* 0x000fe60003800200 */
[----:B------:R-:W-:-:S09]  /*5d00*/  P2R R108, PR, RZ, 0x1 ;  /* 0x00000001ff6c7803 */ /* 0x000fd20000000000 */
        /* <DEDUP_REMOVED lines=31> */
.L_x_18947:
        /* <DEDUP_REMOVED lines=13> */
.L_x_18949:
[----:B------:R-:W-:Y:S05]  /*5fd0*/  BSYNC.RECONVERGENT B2 ;  /* 0x0000000000027941 */ /* 0x000fea0003800200 */
.L_x_18948:
        /* <DEDUP_REMOVED lines=53> */
.L_x_18946:
[----:B------:R-:W-:Y:S05]  /*6330*/  BSYNC.RECONVERGENT B1 ;  /* 0x0000000000017941 */ /* 0x000fea0003800200 */
.L_x_18945:
[----:B------:R-:W0:Y:S01]  /*6340*/  LDC R107, c[0x0][0x404] ;  /* 0x00010100ff6b7b82 */ /* 0x000e220000000800 */
[----:B------:R-:W-:Y:S01]  /*6350*/  ISETP.NE.AND P3, PT, R110, 0x1, PT ;  /* 0x000000016e00780c */ /* 0x000fe20003f65270 */
[----:B------:R-:W-:Y:S01]  /*6360*/  IMAD.MOV.U32 R14, RZ, RZ, 0x2f800000 ;  /* 0x2f800000ff0e7424 */ /* 0x000fe200078e00ff */
[----:B------:R-:W-:Y:S01]  /*6370*/  I2FP.F32.U32 R87, R86 ;  /* 0x0000005600577245 */ /* 0x000fe20000201000 */
[----:B------:R-:W-:Y:S01]  /*6380*/  BSSY.RECONVERGENT B1, `(.L_x_18950) ;  /* 0x0000054000017945 */ /* 0x000fe20003800200 */
[----:B------:R-:W-:-:S03]  /*6390*/  IMAD.MOV.U32 R86, RZ, RZ, 0x2 ;  /* 0x00000002ff567424 */ /* 0x000fc600078e00ff */
[----:B------:R-:W1:Y:S01]  /*63a0*/  LDC R85, c[0x0][0x408] ;  /* 0x00010200ff557b82 */ /* 0x000e620000000800 */
[----:B------:R-:W-:-:S05]  /*63b0*/  FFMA.FTZ R6, R87, R14, 1.1641532182693481445e-10 ;  /* 0x2f00000057067423 */ /* 0x000fca000001000e */
        /* <DEDUP_REMOVED lines=12> */
.L_x_18952:
        /* <DEDUP_REMOVED lines=13> */
.L_x_18954:
[----:B------:R-:W-:Y:S05]  /*6550*/  BSYNC.RECONVERGENT B2 ;  /* 0x0000000000027941 */ /* 0x000fea0003800200 */
.L_x_18953:
        /* <DEDUP_REMOVED lines=54> */
.L_x_18951:
[----:B------:R-:W-:Y:S05]  /*68c0*/  BSYNC.RECONVERGENT B1 ;  /* 0x0000000000017941 */ /* 0x000fea0003800200 */
.L_x_18950:
        /* <DEDUP_REMOVED lines=15> */
.L_x_18957:
        /* <DEDUP_REMOVED lines=13> */
.L_x_18959:
[----:B------:R-:W-:Y:S05]  /*6a90*/  BSYNC.RECONVERGENT B2 ;  /* 0x0000000000027941 */ /* 0x000fea0003800200 */
.L_x_18958:
        /* <DEDUP_REMOVED lines=54> */
.L_x_18956:
[----:B------:R-:W-:Y:S05]  /*6e00*/  BSYNC.RECONVERGENT B1 ;  /* 0x0000000000017941 */ /* 0x000fea0003800200 */
.L_x_18955:
        /* <DEDUP_REMOVED lines=17> */
.L_x_18962:
        /* <DEDUP_REMOVED lines=13> */
.L_x_18964:
[----:B------:R-:W-:Y:S05]  /*6ff0*/  BSYNC.RECONVERGENT B2 ;  /* 0x0000000000027941 */ /* 0x000fea0003800200 */
.L_x_18963:
        /* <DEDUP_REMOVED lines=54> */
.L_x_18961:
[----:B------:R-:W-:Y:S05]  /*7360*/  BSYNC.RECONVERGENT B1 ;  /* 0x0000000000017941 */ /* 0x000fea0003800200 */
.L_x_18960:
        /* <DEDUP_REMOVED lines=15> */
.L_x_18967:
        /* <DEDUP_REMOVED lines=13> */
.L_x_18969:
[----:B------:R-:W-:Y:S05]  /*7530*/  BSYNC.RECONVERGENT B2 ;  /* 0x0000000000027941 */ /* 0x000fea0003800200 */
.L_x_18968:
        /* <DEDUP_REMOVED lines=54> */
.L_x_18966:
[----:B------:R-:W-:Y:S05]  /*78a0*/  BSYNC.RECONVERGENT B1 ;  /* 0x0000000000017941 */ /* 0x000fea0003800200 */
.L_x_18965:
[----:B------:R-:W-:Y:S01]  /*78b0*/  ISETP.NE.AND P5, PT, R48, 0x1, PT ;  /* 0x000000013000780c */ /* 0x000fe20003fa5270 */
[----:B------:R-:W-:Y:S01]  /*78c0*/  BSSY.RECONVERGENT B1, `(.L_x_18970) ;  /* 0x0000054000017945 */ /* 0x000fe20003800200 */
[----:B------:R-:W-:Y:S01]  /*78d0*/  I2FP.F32.U32 R49, R6 ;  /* 0x0000000600317245 */ /* 0x000fe20000201000 */
[----:B------:R-:W-:Y:S01]  /*78e0*/  FMUL.FTZ R113, R50, R85 ;  /* 0x0000005532717220 */ /* 0x000fe20000410000 */
[----:B------:R-:W-:-:S03]  /*78f0*/  IMAD.MOV.U32 R50, RZ, RZ, 0x2 ;  /* 0x00000002ff327424 */ /* 0x000fc600078e00ff */
[----:B------:R-:W-:-:S05]  /*7900*/  FFMA.FTZ R6, R49, R14, 1.1641532182693481445e-10 ;  /* 0x2f00000031067423 */ /* 0x000fca000001000e */
[----:B------:R-:W-:Y:S01]  /*7910*/  FSETP.LE.FTZ.AND P4, PT, R6, R107, PT ;  /* 0x0000006b0600720b */ /* 0x000fe20003f93000 */
        /* <DEDUP_REMOVED lines=10> */
.L_x_18972:
        /* <DEDUP_REMOVED lines=13> */
.L_x_18974:
[----:B------:R-:W-:Y:S05]  /*7a90*/  BSYNC.RECONVERGENT B2 ;  /* 0x0000000000027941 */ /* 0x000fea0003800200 */
.L_x_18973:
        /* <DEDUP_REMOVED lines=54> */
.L_x_18971:
[----:B------:R-:W-:Y:S05]  /*7e00*/  BSYNC.RECONVERGENT B1 ;  /* 0x0000000000017941 */ /* 0x000fea0003800200 */
.L_x_18970:
        /* <DEDUP_REMOVED lines=15> */
.L_x_18977:
        /* <DEDUP_REMOVED lines=13> */
.L_x_18979:
[----:B------:R-:W-:Y:S05]  /*7fd0*/  BSYNC.RECONVERGENT B2 ;  /* 0x0000000000027941 */ /* 0x000fea0003800200 */
.L_x_18978:
        /* <DEDUP_REMOVED lines=54> */
.L_x_18976:
[----:B------:R-:W-:Y:S05]  /*8340*/  BSYNC.RECONVERGENT B1 ;  /* 0x0000000000017941 */ /* 0x000fea0003800200 */
.L_x_18975:
[----:B------:R-:W-:Y:S01]  /*8350*/  ISETP.NE.AND P6, PT, R86, 0x1, PT ;  /* 0x000000015600780c */ /* 0x000fe20003fc5270 */
[----:B------:R-:W-:Y:S01]  /*8360*/  BSSY.RECONVERGENT B1, `(.L_x_18980) ;  /* 0x0000056000017945 */ /* 0x000fe20003800200 */
[----:B------:R-:W-:Y:S01]  /*8370*/  I2FP.F32.U32 R49, R6 ;  /* 0x0000000600317245 */ /* 0x000fe20000201000 */
[----:B------:R-:W-:Y:S01]  /*8380*/  FMUL.FTZ R115, R51, R85 ;  /* 0x0000005533737220 */ /* 0x000fe20000410000 */
[----:B------:R-:W-:-:S03]  /*8390*/  IMAD.MOV.U32 R6, RZ, RZ, 0x2 ;  /* 0x00000002ff067424 */ /* 0x000fc600078e00ff */
        /* <DEDUP_REMOVED lines=12> */
.L_x_18982:
        /* <DEDUP_REMOVED lines=15> */
.L_x_18984:
[----:B------:R-:W-:Y:S05]  /*8550*/  BSYNC.RECONVERGENT B2 ;  /* 0x0000000000027941 */ /* 0x000fea0003800200 */
.L_x_18983:
        /* <DEDUP_REMOVED lines=54> */
.L_x_18981:
[----:B------:R-:W-:Y:S05]  /*88c0*/  BSYNC.RECONVERGENT B1 ;  /* 0x0000000000017941 */ /* 0x000fea0003800200 */
.L_x_18980:
[----:B------:R-:W-:Y:S01]  /*88d0*/  FMUL.FTZ R48, R36, R85 ;  /* 0x0000005524307220 */ /* 0x000fe20000410000 */
[----:B------:R-:W-:Y:S01]  /*88e0*/  FSETP.GTU.FTZ.AND P6, PT, R110, R107, PT ;  /* 0x0000006b6e00720b */ /* 0x000fe20003fdc000 */
[----:B------:R-:W-:Y:S01]  /*88f0*/  FMUL.FTZ R86, R37, R85 ;  /* 0x0000005525567220 */ /* 0x000fe20000410000 */
        /* <DEDUP_REMOVED lines=9> */
[----:B------:R-:W-:Y:S01]  /*8990*/  SEL R112, RZ, 0x1, P6 ;  /* 0x00000001ff707807 */ /* 0x000fe20003000000 */
[----:B------:R-:W-:Y:S01]  /*89a0*/  FADD.FTZ R48, R109, R48 ;  /* 0x000000306d307221 */ /* 0x000fe20000010000 */
[-C--:B------:R-:W-:Y:S02]  /*89b0*/  FSETP.GTU.FTZ.AND P6, PT, R114, R107.reuse, PT ;  /* 0x0000006b7200720b */ /* 0x080fe40003fdc000 */
[----:B------:R-:W-:Y:S01]  /*89c0*/  FSEL R111, R111, RZ, P3 ;  /* 0x000000ff6f6f7208 */ /* 0x000fe20001800000 */
[----:B------:R-:W-:Y:S01]  /*89d0*/  @P1 FADD.FTZ R48, R40, R48 ;  /* 0x0000003028301221 */ /* 0x000fe20000010000 */
[----:B------:R-:W-:Y:S02]  /*89e0*/  FSEL R50, R50, RZ, !P6 ;  /* 0x000000ff32327208 */ /* 0x000fe40007000000 */
        /* <DEDUP_REMOVED lines=17> */
.L_x_18944:
        /* <DEDUP_REMOVED lines=16> */
.L_x_18988:
        /* <DEDUP_REMOVED lines=13> */
.L_x_18990:
[----:B------:R-:W-:Y:S05]  /*8cd0*/  BSYNC.RECONVERGENT B2 ;  /* 0x0000000000027941 */ /* 0x000fea0003800200 */
.L_x_18989:
        /* <DEDUP_REMOVED lines=53> */
.L_x_18987:
[----:B------:R-:W-:Y:S05]  /*9030*/  BSYNC.RECONVERGENT B1 ;  /* 0x0000000000017941 */ /* 0x000fea0003800200 */
.L_x_18986:
[----:B------:R-:W0:Y:S01]  /*9040*/  LDC R14, c[0x0][0x404] ;  /* 0x00010100ff0e7b82 */ /* 0x000e220000000800 */
[----:B------:R-:W-:Y:S01]  /*9050*/  ISETP.NE.AND P3, PT, R86, 0x1, PT ;  /* 0x000000015600780c */ /* 0x000fe20003f65270 */
[----:B------:R-:W-:Y:S01]  /*9060*/  BSSY.RECONVERGENT B1, `(.L_x_18991) ;  /* 0x0000054000017945 */ /* 0x000fe20003800200 */
[----:B------:R-:W-:Y:S01]  /*9070*/  I2FP.F32.U32 R6, R85 ;  /* 0x0000005500067245 */ /* 0x000fe20000201000 */
[----:B------:R-:W-:Y:S02]  /*9080*/  IMAD.MOV.U32 R85, RZ, RZ, 0x2f800000 ;  /* 0x2f800000ff557424 */ /* 0x000fe400078e00ff */
[----:B------:R-:W-:Y:S02]  /*9090*/  HFMA2 R107, -RZ, RZ, 0, 1.1920928955078125e-07 ;  /* 0x00000002ff6b7431 */ /* 0x000fe400000001ff */
[----:B------:R-:W-:Y:S01]  /*90a0*/  FFMA.FTZ R87, R6, R85, 1.1641532182693481445e-10 ;  /* 0x2f00000006577423 */ /* 0x000fe20000010055 */
[----:B------:R-:W-:-:S04]  /*90b0*/  IMAD.MOV.U32 R6, RZ, RZ, R16 ;  /* 0x000000ffff067224 */ /* 0x000fc800078e0010 */
        /* <DEDUP_REMOVED lines=10> */
.L_x_18993:
        /* <DEDUP_REMOVED lines=13> */
.L_x_18995:
[----:B------:R-:W-:Y:S05]  /*9230*/  BSYNC.RECONVERGENT B2 ;  /* 0x0000000000027941 */ /* 0x000fea0003800200 */
.L_x_18994:
        /* <DEDUP_REMOVED lines=54> */
.L_x_18992:
[----:B------:R-:W-:Y:S05]  /*95a0*/  BSYNC.RECONVERGENT B1 ;  /* 0x0000000000017941 */ /* 0x000fea0003800200 */
.L_x_18991:
        /* <DEDUP_REMOVED lines=16> */
.L_x_18998:
        /* <DEDUP_REMOVED lines=13> */
.L_x_19000:
[----:B------:R-:W-:Y:S05]  /*9780*/  BSYNC.RECONVERGENT B2 ;  /* 0x0000000000027941 */ /* 0x000fea0003800200 */
.L_x_18999:
        /* <DEDUP_REMOVED lines=54> */
.L_x_18997:
[----:B------:R-:W-:Y:S05]  /*9af0*/  BSYNC.RECONVERGENT B1 ;  /* 0x0000000000017941 */ /* 0x000fea0003800200 */
.L_x_18996:
[----:B------:R-:W-:Y:S01]  /*9b00*/  ISETP.NE.AND P5, PT, R86, 0x1, PT ;  /* 0x000000015600780c */ /* 0x000fe20003fa5270 */
[----:B------:R-:W-:Y:S01]  /*9b10*/  BSSY.RECONVERGENT B1, `(.L_x_19001) ;  /* 0x0000053000017945 */ /* 0x000fe20003800200 */
[----:B------:R-:W-:Y:S01]  /*9b20*/  I2FP.F32.U32 R6, R6 ;  /* 0x0000000600067245 */ /* 0x000fe20000201000 */
[----:B------:R-:W-:-:S04]  /*9b30*/  IMAD.MOV.U32 R107, RZ, RZ, R16 ;  /* 0x000000ffff6b7224 */ /* 0x000fc800078e0010 */
        /* <DEDUP_REMOVED lines=12> */
.L_x_19003:
        /* <DEDUP_REMOVED lines=13> */
.L_x_19005:
[----:B------:R-:W-:Y:S05]  /*9cd0*/  BSYNC.RECONVERGENT B2 ;  /* 0x0000000000027941 */ /* 0x000fea0003800200 */
.L_x_19004:
        /* <DEDUP_REMOVED lines=54> */
.L_x_19002:
[----:B------:R-:W-:Y:S05]  /*a040*/  BSYNC.RECONVERGENT B1 ;  /* 0x0000000000017941 */ /* 0x000fea0003800200 */
.L_x_19001:
        /* <DEDUP_REMOVED lines=16> */
.L_x_18985:
        /* <DEDUP_REMOVED lines=24> */
.L_x_19006:
[----:B------:R-:W-:Y:S01]  /*a2d0*/  IMAD.MOV.U32 R14, RZ, RZ, R106 ;  /* 0x000000ffff0e7224 */ /* 0x000fe200078e006a */
[----:B------:R-:W-:-:S07]  /*a2e0*/  IADD3 R84, PT, PT, R84, 0x80, RZ ;  /* 0x0000008054547810 */ /* 0x000fce0007ffe0ff */
.L_x_18943:
[----:B------:R-:W-:Y:S05]  /*a2f0*/  BSYNC.RECONVERGENT B0 ;  /* 0x0000000000007941 */ /* 0x000fea0003800200 */
.L_x_18942:
[----:B------:R-:W-:Y:S01]  /*a300*/  ISETP.GE.U32.AND P0, PT, R0, 0x180, PT ;  /* 0x000001800000780c */ /* 0x000fe20003f06070 */
[----:B------:R-:W-:Y:S03]  /*a310*/  BSSY.RECONVERGENT B0, `(.L_x_19007) ;  /* 0x0000460000007945 */ /* 0x000fe60003800200 */
[----:B------:R-:W-:-:S09]  /*a320*/  P2R R109, PR, RZ, 0x1 ;  /* 0x00000001ff6d7803 */ /* 0x000fd20000000000 */
[----:B------:R-:W-:Y:S05]  /*a330*/  @!P0 BRA `(.L_x_19008) ;  /* 0x0000004400748947 */ /* 0x000fea0003800000 */
[----:B------:R-:W-:Y:S01]  /*a340*/  ISETP.NE.U32.AND P0, PT, RZ, UR10, PT ;  /* 0x0000000aff007c0c */ /* 0x000fe2000bf05070 */
[----:B------:R-:W2:Y:S01]  /*a350*/  LDC.64 R52, c[0x0][0x390] ;  /* 0x0000e400ff347b82 */ /* 0x000ea20000000a00 */
[----:B------:R-:W-:Y:S02]  /*a360*/  ISETP.NE.U32.AND P1, PT, RZ, UR12, PT ;  /* 0x0000000cff007c0c */ /* 0x000fe4000bf25070 */
[----:B------:R-:W-:Y:S02]  /*a370*/  ISETP.NE.AND.EX P0, PT, RZ, UR11, PT, P0 ;  /* 0x0000000bff007c0c */ /* 0x000fe4000bf05300 */
[----:B------:R-:W-:-:S11]  /*a380*/  ISETP.NE.AND.EX P1, PT, RZ, UR13, PT, P1 ;  /* 0x0000000dff007c0c */ /* 0x000fd6000bf25310 */
[----:B------:R-:W3:Y:S08]  /*a390*/  @P0 LDC.64 R106, c[0x0][0x398] ;  /* 0x0000e600ff6a0b82 */ /* 0x000ef00000000a00 */
[----:B01----:R-:W0:Y:S01]  /*a3a0*/  @P1 LDC.64 R86, c[0x0][0x3a0] ;  /* 0x0000e800ff561b82 */ /* 0x003e220000000a00 */
[----:B--2---:R-:W-:-:S06]  /*a3b0*/  IMAD.WIDE.U32 R52, R84, 0x10, R52 ;  /* 0x0000001054347825 */ /* 0x004fcc00078e0034 */
[----:B------:R-:W5:Y:S01]  /*a3c0*/  LDG.E.128 R52, desc[UR6][R52.64] ;  /* 0x0000000634347981 */ /* 0x000f62000c1e1d00 */
[----:B---3--:R-:W-:-:S05]  /*a3d0*/  @P0 IMAD.WIDE.U32 R106, R84, 0x10, R106 ;  /* 0x00000010546a0825 */ /* 0x008fca00078e006a */
[----:B------:R1:W5:Y:S01]  /*a3e0*/  @P0 LDG.E.128 R36, desc[UR6][R106.64] ;  /* 0x000000066a240981 */ /* 0x000362000c1e1d00 */
[----:B0-----:R-:W-:-:S05]  /*a3f0*/  @P1 IMAD.WIDE.U32 R86, R84, 0x10, R86 ;  /* 0x0000001054561825 */ /* 0x001fca00078e0056 */
        /* <DEDUP_REMOVED lines=18> */
.L_x_19012:
        /* <DEDUP_REMOVED lines=13> */
.L_x_19014:
[----:B------:R-:W-:Y:S05]  /*a5f0*/  BSYNC.RECONVERGENT B2 ;  /* 0x0000000000027941 */ /* 0x000fea0003800200 */
.L_x_19013:
        /* <DEDUP_REMOVED lines=53> */
.L_x_19011:
[----:B------:R-:W-:Y:S05]  /*a950*/  BSYNC.RECONVERGENT B1 ;  /* 0x0000000000017941 */ /* 0x000fea0003800200 */
.L_x_19010:
[----:B------:R-:W0:Y:S01]  /*a960*/  LDC R107, c[0x0][0x404] ;  /* 0x00010100ff6b7b82 */ /* 0x000e220000000800 */
[----:B------:R-:W-:Y:S01]  /*a970*/  ISETP.NE.AND P3, PT, R110, 0x1, PT ;  /* 0x000000016e00780c */ /* 0x000fe20003f65270 */
[----:B------:R-:W-:Y:S01]  /*a980*/  IMAD.MOV.U32 R14, RZ, RZ, 0x2f800000 ;  /* 0x2f800000ff0e7424 */ /* 0x000fe200078e00ff */
[----:B------:R-:W-:Y:S01]  /*a990*/  I2FP.F32.U32 R87, R86 ;  /* 0x0000005600577245 */ /* 0x000fe20000201000 */
[----:B------:R-:W-:Y:S01]  /*a9a0*/  BSSY.RECONVERGENT B1, `(.L_x_19015) ;  /* 0x0000054000017945 */ /* 0x000fe20003800200 */
[----:B------:R-:W-:-:S03]  /*a9b0*/  HFMA2 R86, -RZ, RZ, 0, 1.1920928955078125e-07 ;  /* 0x00000002ff567431 */ /* 0x000fc600000001ff */
[----:B------:R-:W1:Y:S01]  /*a9c0*/  LDC R85, c[0x0][0x408] ;  /* 0x00010200ff557b82 */ /* 0x000e620000000800 */
[----:B------:R-:W-:-:S05]  /*a9d0*/  FFMA.FTZ R6, R87, R14, 1.1641532182693481445e-10 ;  /* 0x2f00000057067423 */ /* 0x000fca000001000e */
        /* <DEDUP_REMOVED lines=12> */
.L_x_19017:
        /* <DEDUP_REMOVED lines=13> */
.L_x_19019:
[----:B------:R-:W-:Y:S05]  /*ab70*/  BSYNC.RECONVERGENT B2 ;  /* 0x0000000000027941 */ /* 0x000fea0003800200 */
.L_x_19018:
        /* <DEDUP_REMOVED lines=54> */
.L_x_19016:
[----:B------:R-:W-:Y:S05]  /*aee0*/  BSYNC.RECONVERGENT B1 ;  /* 0x0000000000017941 */ /* 0x000fea0003800200 */
.L_x_19015:
        /* <DEDUP_REMOVED lines=15> */
.L_x_19022:
        /* <DEDUP_REMOVED lines=13> */
.L_x_19024:
[----:B------:R-:W-:Y:S05]  /*b0b0*/  BSYNC.RECONVERGENT B2 ;  /* 0x0000000000027941 */ /* 0x000fea0003800200 */
.L_x_19023:
        /* <DEDUP_REMOVED lines=54> */
.L_x_19021:
[----:B------:R-:W-:Y:S05]  /*b420*/  BSYNC.RECONVERGENT B1 ;  /* 0x0000000000017941 */ /* 0x000fea0003800200 */
.L_x_19020:
        /* <DEDUP_REMOVED lines=17> */
.L_x_19027:
        /* <DEDUP_REMOVED lines=13> */
.L_x_19029:
[----:B------:R-:W-:Y:S05]  /*b610*/  BSYNC.RECONVERGENT B2 ;  /* 0x0000000000027941 */ /* 0x000fea0003800200 */
.L_x_19028:
        /* <DEDUP_REMOVED lines=54> */
.L_x_19026:
[----:B------:R-:W-:Y:S05]  /*b980*/  BSYNC.RECONVERGENT B1 ;  /* 0x0000000000017941 */ /* 0x000fea0003800200 */
.L_x_19025:
        /* <DEDUP_REMOVED lines=15> */
.L_x_19032:
        /* <DEDUP_REMOVED lines=13> */
.L_x_19034:
[----:B------:R-:W-:Y:S05]  /*bb50*/  BSYNC.RECONVERGENT B2 ;  /* 0x0000000000027941 */ /* 0x000fea0003800200 */
.L_x_19033:
        /* <DEDUP_REMOVED lines=54> */
.L_x_19031:
[----:B------:R-:W-:Y:S05]  /*bec0*/  BSYNC.RECONVERGENT B1 ;  /* 0x0000000000017941 */ /* 0x000fea0003800200 */
.L_x_19030:
        /* <DEDUP_REMOVED lines=17> */
.L_x_19037:
        /* <DEDUP_REMOVED lines=13> */
.L_x_19039:
[----:B------:R-:W-:Y:S05]  /*c0b0*/  BSYNC.RECONVERGENT B2 ;  /* 0x0000000000027941 */ /* 0x000fea0003800200 */
.L_x_19038:
        /* <DEDUP_REMOVED lines=54> */
.L_x_19036:
[----:B------:R-:W-:Y:S05]  /*c420*/  BSYNC.RECONVERGENT B1 ;  /* 0x0000000000017941 */ /* 0x000fea0003800200 */
.L_x_19035:
        /* <DEDUP_REMOVED lines=15> */
.L_x_19042:
        /* <DEDUP_REMOVED lines=13> */
.L_x_19044:
[----:B------:R-:W-:Y:S05]  /*c5f0*/  BSYNC.RECONVERGENT B2 ;  /* 0x0000000000027941 */ /* 0x000fea0003800200 */
.L_x_19043:
        /* <DEDUP_REMOVED lines=54> */
.L_x_19041:
[----:B------:R-:W-:Y:S05]  /*c960*/  BSYNC.RECONVERGENT B1 ;  /* 0x0000000000017941 */ /* 0x000fea0003800200 */
.L_x_19040:
[----:B------:R-:W-:Y:S01]  /*c970*/  ISETP.NE.AND P6, PT, R86, 0x1, PT ;  /* 0x000000015600780c */ /* 0x000fe20003fc5270 */
[----:B------:R-:W-:Y:S01]  /*c980*/  BSSY.RECONVERGENT B1, `(.L_x_19045) ;  /* 0x0000056000017945 */ /* 0x000fe20003800200 */
[----:B------:R-:W-:Y:S01]  /*c990*/  I2FP.F32.U32 R53, R6 ;  /* 0x0000000600357245 */ /* 0x000fe20000201000 */
[----:B------:R-:W-:Y:S02]  /*c9a0*/  HFMA2 R6, -RZ, RZ, 0, 1.1920928955078125e-07 ;  /* 0x00000002ff067431 */ /* 0x000fe400000001ff */
[----:B------:R-:W-:Y:S02]  /*c9b0*/  FMUL.FTZ R116, R55, R85 ;  /* 0x0000005537747220 */ /* 0x000fe40000410000 */
        /* <DEDUP_REMOVED lines=12> */
.L_x_19047:
        /* <DEDUP_REMOVED lines=15> */
.L_x_19049:
[----:B------:R-:W-:Y:S05]  /*cb70*/  BSYNC.RECONVERGENT B2 ;  /* 0x0000000000027941 */ /* 0x000fea0003800200 */
.L_x_19048:
        /* <DEDUP_REMOVED lines=54> */
.L_x_19046:
[----:B------:R-:W-:Y:S05]  /*cee0*/  BSYNC.RECONVERGENT B1 ;  /* 0x0000000000017941 */ /* 0x000fea0003800200 */
.L_x_19045:
        /* <DEDUP_REMOVED lines=35> */
.L_x_19009:
[----:B------:R-:W-:Y:S01]  /*d120*/  ISETP.NE.AND P2, PT, R6, 0x1, PT ;  /* 0x000000010600780c */ /* 0x000fe20003f45270 */
[----:B------:R-:W-:Y:S01]  /*d130*/  BSSY.RECONVERGENT B1, `(.L_x_19051) ;  /* 0x0000052000017945 */ /* 0x000fe20003800200 */
[----:B-1----:R-:W-:Y:S01]  /*d140*/  IMAD.MOV.U32 R86, RZ, RZ, 0x2 ;  /* 0x00000002ff567424 */ /* 0x002fe200078e00ff */
        /* <DEDUP_REMOVED lines=13> */
.L_x_19053:
        /* <DEDUP_REMOVED lines=13> */
.L_x_19055:
[----:B------:R-:W-:Y:S05]  /*d2f0*/  BSYNC.RECONVERGENT B2 ;  /* 0x0000000000027941 */ /* 0x000fea0003800200 */
.L_x_19054:
        /* <DEDUP_REMOVED lines=52> */
[----:B------:R-:W-:-:S07]  /*d640*/  LOP3.LUT R2, R2, UR23, R107, 0x96, !PT ;  /* 0x0000001702027c12 */ /* 0x000fce000f8e966b */
.L_x_19052:
[----:B------:R-:W-:Y:S05]  /*d650*/  BSYNC.RECONVERGENT B1 ;  /* 0x0000000000017941 */ /* 0x000fea0003800200 */
.L_x_19051:
[----:B------:R-:W0:Y:S01]  /*d660*/  LDC R14, c[0x0][0x404] ;  /* 0x00010100ff0e7b82 */ /* 0x000e220000000800 */
[----:B------:R-:W-:Y:S01]  /*d670*/  ISETP.NE.AND P3, PT, R86, 0x1, PT ;  /* 0x000000015600780c */ /* 0x000fe20003f65270 */
[----:B------:R-:W-:Y:S01]  /*d680*/  BSSY.RECONVERGENT B1, `(.L_x_19056) ;  /* 0x0000054000017945 */ /* 0x000fe20003800200 */
[----:B------:R-:W-:Y:S01]  /*d690*/  I2FP.F32.U32 R6, R85 ;  /* 0x0000005500067245 */ /* 0x000fe20000201000 */
[----:B------:R-:W-:Y:S02]  /*d6a0*/  HFMA2 R85, -RZ, RZ, 0.1171875, 0 ;  /* 0x2f800000ff557431 */ /* 0x000fe400000001ff */
        /* <DEDUP_REMOVED lines=13> */
.L_x_19058:
        /* <DEDUP_REMOVED lines=13> */
.L_x_19060:
[----:B------:R-:W-:Y:S05]  /*d850*/  BSYNC.RECONVERGENT B2 ;  /* 0x0000000000027941 */ /* 0x000fea0003800200 */
.L_x_19059:
        /* <DEDUP_REMOVED lines=54> */
.L_x_19057:
[----:B------:R-:W-:Y:S05]  /*dbc0*/  BSYNC.RECONVERGENT B1 ;  /* 0x0000000000017941 */ /* 0x000fea0003800200 */
.L_x_19056:
        /* <DEDUP_REMOVED lines=16> */
.L_x_19063:
        /* <DEDUP_REMOVED lines=13> */
.L_x_19065:
[----:B------:R-:W-:Y:S05]  /*dda0*/  BSYNC.RECONVERGENT B2 ;  /* 0x0000000000027941 */ /* 0x000fea0003800200 */
.L_x_19064:
        /* <DEDUP_REMOVED lines=54> */
.L_x_19062:
[----:B------:R-:W-:Y:S05]  /*e110*/  BSYNC.RECONVERGENT B1 ;  /* 0x0000000000017941 */ /* 0x000fea0003800200 */
.L_x_19061:
[----:B------:R-:W-:Y:S01]  /*e120*/  ISETP.NE.AND P5, PT, R86, 0x1, PT ;  /* 0x000000015600780c */ /* 0x000fe20003fa5270 */
[----:B------:R-:W-:Y:S01]  /*e130*/  BSSY.RECONVERGENT B1, `(.L_x_19066) ;  /* 0x0000053000017945 */ /* 0x000fe20003800200 */
[----:B------:R-:W-:Y:S02]  /*e140*/  I2FP.F32.U32 R6, R6 ;  /* 0x0000000600067245 */ /* 0x000fe40000201000 */
[----:B------:R-:W-:-:S03]  /*e150*/  MOV R107, R16 ;  /* 0x00000010006b7202 */ /* 0x000fc60000000f00 */
        /* <DEDUP_REMOVED lines=12> */
.L_x_19068:
        /* <DEDUP_REMOVED lines=13> */
.L_x_19070:
[----:B------:R-:W-:Y:S05]  /*e2f0*/  BSYNC.RECONVERGENT B2 ;  /* 0x0000000000027941 */ /* 0x000fea0003800200 */
.L_x_19069:
        /* <DEDUP_REMOVED lines=54> */
.L_x_19067:
[----:B------:R-:W-:Y:S05]  /*e660*/  BSYNC.RECONVERGENT B1 ;  /* 0x0000000000017941 */ /* 0x000fea0003800200 */
.L_x_19066:
        /* <DEDUP_REMOVED lines=16> */
.L_x_19050:
        /* <DEDUP_REMOVED lines=24> */
.L_x_19071:
[----:B------:R-:W-:Y:S01]  /*e8f0*/  MOV R14, R106 ;  /* 0x0000006a000e7202 */ /* 0x000fe20000000f00 */
[----:B------:R-:W-:-:S07]  /*e900*/  VIADD R84, R84, 0x80 ;  /* 0x0000008054547836 */ /* 0x000fce0000000000 */
.L_x_19008:
[----:B------:R-:W-:Y:S05]  /*e910*/  BSYNC.RECONVERGENT B0 ;  /* 0x0000000000007941 */ /* 0x000fea0003800200 */
.L_x_19007:
        /* <DEDUP_REMOVED lines=9> */
[----:B------:R-:W2:Y:S08]  /*e9b0*/  @P0 LDC.64 R106, c[0x0][0x398] ;  /* 0x0000e600ff6a0b82 */ /* 0x000eb00000000a00 */
[----:B-1----:R-:W1:Y:S01]  /*e9c0*/  @P1 LDC.64 R86, c[0x0][0x3a0] ;  /* 0x0000e800ff561b82 */ /* 0x002e620000000a00 */
[----:B0-----:R-:W-:-:S06]  /*e9d0*/  IMAD.WIDE.U32 R56, R84, 0x10, R56 ;  /* 0x0000001054387825 */ /* 0x001fcc00078e0038 */
[----:B------:R-:W5:Y:S01]  /*e9e0*/  LDG.E.128 R56, desc[UR6][R56.64] ;  /* 0x0000000638387981 */ /* 0x000f62000c1e1d00 */
[----:B--2---:R-:W-:-:S05]  /*e9f0*/  @P0 IMAD.WIDE.U32 R106, R84, 0x10, R106 ;  /* 0x00000010546a0825 */ /* 0x004fca00078e006a */
[----:B------:R0:W5:Y:S01]  /*ea00*/  @P0 LDG.E.128 R36, desc[UR6][R106.64] ;  /* 0x000000066a240981 */ /* 0x000162000c1e1d00 */
[----:B-1----:R-:W-:-:S05]  /*ea10*/  @P1 IMAD.WIDE.U32 R86, R84, 0x10, R86 ;  /* 0x0000001054561825 */ /* 0x002fca00078e0056 */
        /* <DEDUP_REMOVED lines=18> */
.L_x_19077:
        /* <DEDUP_REMOVED lines=13> */
.L_x_19079:
[----:B------:R-:W-:Y:S05]  /*ec10*/  BSYNC.RECONVERGENT B2 ;  /* 0x0000000000027941 */ /* 0x000fea0003800200 */
.L_x_19078:
        /* <DEDUP_REMOVED lines=53> */
.L_x_19076:
[----:B------:R-:W-:Y:S05]  /*ef70*/  BSYNC.RECONVERGENT B1 ;  /* 0x0000000000017941 */ /* 0x000fea0003800200 */
.L_x_19075:
[----:B------:R-:W0:Y:S01]  /*ef80*/  LDC R107, c[0x0][0x404] ;  /* 0x00010100ff6b7b82 */ /* 0x000e220000000800 */
[----:B------:R-:W-:Y:S01]  /*ef90*/  ISETP.NE.AND P3, PT, R112, 0x1, PT ;  /* 0x000000017000780c */ /* 0x000fe20003f65270 */
[----:B------:R-:W-:Y:S01]  /*efa0*/  HFMA2 R14, -RZ, RZ, 0.1171875, 0 ;  /* 0x2f800000ff0e7431 */ /* 0x000fe200000001ff */
[----:B------:R-:W-:Y:S01]  /*efb0*/  I2FP.F32.U32 R87, R86 ;  /* 0x0000005600577245 */ /* 0x000fe20000201000 */
[----:B------:R-:W-:Y:S01]  /*efc0*/  BSSY.RECONVERGENT B1, `(.L_x_19080) ;  /* 0x0000054000017945 */ /* 0x000fe20003800200 */
[----:B------:R-:W-:-:S03]  /*efd0*/  IMAD.MOV.U32 R86, RZ, RZ, 0x2 ;  /* 0x00000002ff567424 */ /* 0x000fc600078e00ff */
        /* <DEDUP_REMOVED lines=14> */
.L_x_19082:
        /* <DEDUP_REMOVED lines=13> */
.L_x_19084:
[----:B------:R-:W-:Y:S05]  /*f190*/  BSYNC.RECONVERGENT B2 ;  /* 0x0000000000027941 */ /* 0x000fea0003800200 */
.L_x_19083:
        /* <DEDUP_REMOVED lines=54> */
.L_x_19081:
[----:B------:R-:W-:Y:S05]  /*f500*/  BSYNC.RECONVERGENT B1 ;  /* 0x0000000000017941 */ /* 0x000fea0003800200 */
.L_x_19080:
        /* <DEDUP_REMOVED lines=15> */
.L_x_19087:
        /* <DEDUP_REMOVED lines=13> */
.L_x_19089:
[----:B------:R-:W-:Y:S05]  /*f6d0*/  BSYNC.RECONVERGENT B2 ;  /* 0x0000000000027941 */ /* 0x000fea0003800200 */
.L_x_19088:
        /* <DEDUP_REMOVED lines=54> */
.L_x_19086:
[----:B------:R-:W-:Y:S05]  /*fa40*/  BSYNC.RECONVERGENT B1 ;  /* 0x0000000000017941 */ /* 0x000fea0003800200 */
.L_x_19085:
        /* <DEDUP_REMOVED lines=17> */
.L_x_19092:
        /* <DEDUP_REMOVED lines=13> */
.L_x_19094:
[----:B------:R-:W-:Y:S05]  /*fc30*/  BSYNC.RECONVERGENT B2 ;  /* 0x0000000000027941 */ /* 0x000fea0003800200 */
.L_x_19093:
        /* <DEDUP_REMOVED lines=54> */
.L_x_19091:
[----:B------:R-:W-:Y:S05]  /*ffa0*/  BSYNC.RECONVERGENT B1 ;  /* 0x0000000000017941 */ /* 0x000fea0003800200 */
.L_x_19090:
        /* <DEDUP_REMOVED lines=15> */
.L_x_19097:
        /* <DEDUP_REMOVED lines=13> */
.L_x_19099:
[----:B------:R-:W-:Y:S05]  /*10170*/  BSYNC.RECONVERGENT B2 ;  /* 0x0000000000027941 */ /* 0x000fea0003800200 */
.L_x_19098:
        /* <DEDUP_REMOVED lines=54> */
.L_x_19096:
[----:B------:R-:W-:Y:S05]  /*104e0*/  BSYNC.RECONVERGENT B1 ;  /* 0x0000000000017941 */ /* 0x000fea0003800200 */
.L_x_19095:
[----:B------:R-:W-:Y:S01]  /*104f0*/  ISETP.NE.AND P5, PT, R56, 0x1, PT ;  /* 0x000000013800780c */ /* 0x000fe20003fa5270 */
[----:B------:R-:W-:Y:S01]  /*10500*/  FMUL.FTZ R115, R58, R85 ;  /* 0x000000553a737220 */ /* 0x000fe20000410000 */
[----:B------:R-:W-:Y:S01]  /*10510*/  I2FP.F32.U32 R57, R6 ;  /* 0x0000000600397245 */ /* 0x000fe20000201000 */
[----:B------:R-:W-:Y:S01]  /*10520*/  BSSY.RECONVERGENT B1, `(.L_x_19100) ;  /* 0x0000052000017945 */ /* 0x000fe20003800200 */
[----:B------:R-:W-:-:S03]  /*10530*/  HFMA2 R58, -RZ, RZ, 0, 1.1920928955078125e-07 ;  /* 0x00000002ff3a7431 */ /* 0x000fc600000001ff */
        /* <DEDUP_REMOVED lines=12> */
.L_x_19102:
        /* <DEDUP_REMOVED lines=13> */
.L_x_19104:
[----:B------:R-:W-:Y:S05]  /*106d0*/  BSYNC.RECONVERGENT B2 ;  /* 0x0000000000027941 */ /* 0x000fea0003800200 */
.L_x_19103:
        /* <DEDUP_REMOVED lines=54> */
.L_x_19101:
[----:B------:R-:W-:Y:S05]  /*10a40*/  BSYNC.RECONVERGENT B1 ;  /* 0x0000000000017941 */ /* 0x000fea0003800200 */
.L_x_19100:
        /* <DEDUP_REMOVED lines=15> */
.L_x_19107:
        /* <DEDUP_REMOVED lines=13> */
.L_x_19109:
[----:B------:R-:W-:Y:S05]  /*10c10*/  BSYNC.RECONVERGENT B2 ;  /* 0x0000000000027941 */ /* 0x000fea0003800200 */
.L_x_19108:
        /* <DEDUP_REMOVED lines=54> */
.L_x_19106:
[----:B------:R-:W-:Y:S05]  /*10f80*/  BSYNC.RECONVERGENT B1 ;  /* 0x0000000000017941 */ /* 0x000fea0003800200 */
.L_x_19105:
[----:B------:R-:W-:Y:S01]  /*10f90*/  ISETP.NE.AND P6, PT, R86, 0x1, PT ;  /* 0x000000015600780c */ /* 0x000fe20003fc5270 */
[----:B------:R-:W-:Y:S01]  /*10fa0*/  BSSY.RECONVERGENT B1, `(.L_x_19110) ;  /* 0x0000056000017945 */ /* 0x000fe20003800200 */
[----:B------:R-:W-:Y:S01]  /*10fb0*/  I2FP.F32.U32 R57, R6 ;  /* 0x0000000600397245 */ /* 0x000fe20000201000 */
[----:B------:R-:W-:Y:S01]  /*10fc0*/  FMUL.FTZ R117, R59, R85 ;  /* 0x000000553b757220 */ /* 0x000fe20000410000 */
[----:B------:R-:W-:-:S03]  /*10fd0*/  IMAD.MOV.U32 R6, RZ, RZ, 0x2 ;  /* 0x00000002ff067424 */ /* 0x000fc600078e00ff */
        /* <DEDUP_REMOVED lines=12> */
.L_x_19112:
        /* <DEDUP_REMOVED lines=15> */
.L_x_19114:
[----:B------:R-:W-:Y:S05]  /*11190*/  BSYNC.RECONVERGENT B2 ;  /* 0x0000000000027941 */ /* 0x000fea0003800200 */
.L_x_19113:
        /* <DEDUP_REMOVED lines=54> */
.L_x_19111:
[----:B------:R-:W-:Y:S05]  /*11500*/  BSYNC.RECONVERGENT B1 ;  /* 0x0000000000017941 */ /* 0x000fea0003800200 */
.L_x_19110:
        /* <DEDUP_REMOVED lines=35> */
.L_x_19074:
        /* <DEDUP_REMOVED lines=16> */
.L_x_19118:
        /* <DEDUP_REMOVED lines=13> */
.L_x_19120:
[----:B------:R-:W-:Y:S05]  /*11910*/  BSYNC.RECONVERGENT B2 ;  /* 0x0000000000027941 */ /* 0x000fea0003800200 */
.L_x_19119:
        /* <DEDUP_REMOVED lines=53> */
.L_x_19117:
[----:B------:R-:W-:Y:S05]  /*11c70*/  BSYNC.RECONVERGENT B1 ;  /* 0x0000000000017941 */ /* 0x000fea0003800200 */
.L_x_19116:
[----:B------:R-:W0:Y:S01]  /*11c80*/  LDC R14, c[0x0][0x404] ;  /* 0x00010100ff0e7b82 */ /* 0x000e220000000800 */
[----:B------:R-:W-:Y:S01]  /*11c90*/  ISETP.NE.AND P3, PT, R86, 0x1, PT ;  /* 0x000000015600780c */ /* 0x000fe20003f65270 */
[----:B------:R-:W-:Y:S01]  /*11ca0*/  BSSY.RECONVERGENT B1, `(.L_x_19121) ;  /* 0x0000054000017945 */ /* 0x000fe20003800200 */
[----:B------:R-:W-:Y:S01]  /*11cb0*/  I2FP.F32.U32 R6, R85 ;  /* 0x0000005500067245 */ /* 0x000fe20000201000 */
[----:B------:R-:W-:Y:S02]  /*11cc0*/  IMAD.MOV.U32 R85, RZ, RZ, 0x2f800000 ;  /* 0x2f800000ff557424 */ /* 0x000fe400078e00ff */
[----:B------:R-:W-:Y:S02]  /*11cd0*/  IMAD.MOV.U32 R107, RZ, RZ, 0x2 ;  /* 0x00000002ff6b7424 */ /* 0x000fe400078e00ff */
        /* <DEDUP_REMOVED lines=12> */
.L_x_19123:
        /* <DEDUP_REMOVED lines=13> */
.L_x_19125:
[----:B------:R-:W-:Y:S05]  /*11e70*/  BSYNC.RECONVERGENT B2 ;  /* 0x0000000000027941 */ /* 0x000fea0003800200 */
.L_x_19124:
        /* <DEDUP_REMOVED lines=54> */
.L_x_19122:
[----:B------:R-:W-:Y:S05]  /*121e0*/  BSYNC.RECONVERGENT B1 ;  /* 0x0000000000017941 */ /* 0x000fea0003800200 */
.L_x_19121:
        /* <DEDUP_REMOVED lines=16> */
.L_x_19128:
        /* <DEDUP_REMOVED lines=13> */
.L_x_19130:
[----:B------:R-:W-:Y:S05]  /*123c0*/  BSYNC.RECONVERGENT B2 ;  /* 0x0000000000027941 */ /* 0x000fea0003800200 */
.L_x_19129:
        /* <DEDUP_REMOVED lines=54> */
.L_x_19127:
[----:B------:R-:W-:Y:S05]  /*12730*/  BSYNC.RECONVERGENT B1 ;  /* 0x0000000000017941 */ /* 0x000fea0003800200 */
.L_x_19126:
[----:B------:R-:W-:Y:S01]  /*12740*/  ISETP.NE.AND P5, PT, R86, 0x1, PT ;  /* 0x000000015600780c */ /* 0x000fe20003fa5270 */
[----:B------:R-:W-:Y:S01]  /*12750*/  BSSY.RECONVERGENT B1, `(.L_x_19131) ;  /* 0x0000053000017945 */ /* 0x000fe20003800200 */
[----:B------:R-:W-:Y:S01]  /*12760*/  I2FP.F32.U32 R6, R6 ;  /* 0x0000000600067245 */ /* 0x000fe20000201000 */
[----:B------:R-:W-:-:S04]  /*12770*/  IMAD.MOV.U32 R107, RZ, RZ, R16 ;  /* 0x000000ffff6b7224 */ /* 0x000fc800078e0010 */
        /* <DEDUP_REMOVED lines=12> */
.L_x_19133:
        /* <DEDUP_REMOVED lines=13> */
.L_x_19135:
[----:B------:R-:W-:Y:S05]  /*12910*/  BSYNC.RECONVERGENT B2 ;  /* 0x0000000000027941 */ /* 0x000fea0003800200 */
.L_x_19134:
        /* <DEDUP_REMOVED lines=54> */
.L_x_19132:
[----:B------:R-:W-:Y:S05]  /*12c80*/  BSYNC.RECONVERGENT B1 ;  /* 0x0000000000017941 */ /* 0x000fea0003800200 */
.L_x_19131:
        /* <DEDUP_REMOVED lines=16> */
.L_x_19115:
        /* <DEDUP_REMOVED lines=24> */
.L_x_19136:
[----:B------:R-:W-:Y:S02]  /*12f10*/  IMAD.MOV.U32 R14, RZ, RZ, R106 ;  /* 0x000000ffff0e7224 */ /* 0x000fe400078e006a */
[----:B------:R-:W-:-:S07]  /*12f20*/  VIADD R84, R84, 0x80 ;  /* 0x0000008054547836 */ /* 0x000fce0000000000 */
.L_x_19073:
[----:B------:R-:W-:Y:S05]  /*12f30*/  BSYNC.RECONVERGENT B0 ;  /* 0x0000000000007941 */ /* 0x000fea0003800200 */
.L_x_19072:
        /* <DEDUP_REMOVED lines=20> */
[----:B------:R-:W-:Y:S02]  /*13080*/  HFMA2 R112, -RZ, RZ, 0, 1.1920928955078125e-07 ;  /* 0x00000002ff707431 */ /* 0x000fe400000001ff */
[----:B-1----:R-:W-:Y:S02]  /*13090*/  IMAD.MOV.U32 R86, RZ, RZ, R16 ;  /* 0x000000ffff567224 */ /* 0x002fe400078e0010 */
        /* <DEDUP_REMOVED lines=12> */
.L_x_19142:
        /* <DEDUP_REMOVED lines=13> */
.L_x_19144:
[----:B------:R-:W-:Y:S05]  /*13230*/  BSYNC.RECONVERGENT B2 ;  /* 0x0000000000027941 */ /* 0x000fea0003800200 */
.L_x_19143:
        /* <DEDUP_REMOVED lines=53> */
.L_x_19141:
[----:B------:R-:W-:Y:S05]  /*13590*/  BSYNC.RECONVERGENT B1 ;  /* 0x0000000000017941 */ /* 0x000fea0003800200 */
.L_x_19140:
[----:B------:R-:W0:Y:S01]  /*135a0*/  LDC R107, c[0x0][0x408] ;  /* 0x00010200ff6b7b82 */ /* 0x000e220000000800 */
[----:B------:R-:W-:Y:S01]  /*135b0*/  ISETP.NE.AND P3, PT, R112, 0x1, PT ;  /* 0x000000017000780c */ /* 0x000fe20003f65270 */
[----:B------:R-:W-:Y:S01]  /*135c0*/  IMAD.MOV.U32 R14, RZ, RZ, 0x2f800000 ;  /* 0x2f800000ff0e7424 */ /* 0x000fe200078e00ff */
[----:B------:R-:W-:Y:S01]  /*135d0*/  I2FP.F32.U32 R87, R86 ;  /* 0x0000005600577245 */ /* 0x000fe20000201000 */
[----:B------:R-:W-:Y:S01]  /*135e0*/  BSSY.RECONVERGENT B1, `(.L_x_19145) ;  /* 0x0000054000017945 */ /* 0x000fe20003800200 */
[----:B------:R-:W-:-:S03]  /*135f0*/  IMAD.MOV.U32 R86, RZ, RZ, 0x2 ;  /* 0x00000002ff567424 */ /* 0x000fc600078e00ff */
[----:B------:R-:W1:Y:S01]  /*13600*/  LDC R85, c[0x0][0x404] ;  /* 0x00010100ff557b82 */ /* 0x000e620000000800 */
[----:B------:R-:W-:Y:S01]  /*13610*/  FFMA.FTZ R6, R87, R14, 1.1641532182693481445e-10 ;  /* 0x2f00000057067423 */ /* 0x000fe2000001000e */
[----:B------:R-:W-:Y:S01]  /*13620*/  MOV R87, R16 ;  /* 0x0000001000577202 */ /* 0x000fe20000000f00 */
[----:B0----5:R-:W-:-:S03]  /*13630*/  FMUL.FTZ R113, R60, R107 ;  /* 0x0000006b3c717220 */ /* 0x021fc60000410000 */
        /* <DEDUP_REMOVED lines=10> */
.L_x_19147:
        /* <DEDUP_REMOVED lines=13> */
.L_x_19149:
[----:B------:R-:W-:Y:S05]  /*137b0*/  BSYNC.RECONVERGENT B2 ;  /* 0x0000000000027941 */ /* 0x000fea0003800200 */
.L_x_19148:
        /* <DEDUP_REMOVED lines=54> */
.L_x_19146:
[----:B------:R-:W-:Y:S05]  /*13b20*/  BSYNC.RECONVERGENT B1 ;  /* 0x0000000000017941 */ /* 0x000fea0003800200 */
.L_x_19145:
        /* <DEDUP_REMOVED lines=15> */
.L_x_19152:
        /* <DEDUP_REMOVED lines=13> */
.L_x_19154:
[----:B------:R-:W-:Y:S05]  /*13cf0*/  BSYNC.RECONVERGENT B2 ;  /* 0x0000000000027941 */ /* 0x000fea0003800200 */
.L_x_19153:
        /* <DEDUP_REMOVED lines=54> */
.L_x_19151:
[----:B------:R-:W-:Y:S05]  /*14060*/  BSYNC.RECONVERGENT B1 ;  /* 0x0000000000017941 */ /* 0x000fea0003800200 */
.L_x_19150:
        /* <DEDUP_REMOVED lines=17> */
.L_x_19157:
        /* <DEDUP_REMOVED lines=13> */
.L_x_19159:
[----:B------:R-:W-:Y:S05]  /*14250*/  BSYNC.RECONVERGENT B2 ;  /* 0x0000000000027941 */ /* 0x000fea0003800200 */
.L_x_19158:
        /* <DEDUP_REMOVED lines=54> */
.L_x_19156:
[----:B------:R-:W-:Y:S05]  /*145c0*/  BSYNC.RECONVERGENT B1 ;  /* 0x0000000000017941 */ /* 0x000fea0003800200 */
.L_x_19155:
        /* <DEDUP_REMOVED lines=15> */
.L_x_19162:
        /* <DEDUP_REMOVED lines=13> */
.L_x_19164:
[----:B------:R-:W-:Y:S05]  /*14790*/  BSYNC.RECONVERGENT B2 ;  /* 0x0000000000027941 */ /* 0x000fea0003800200 */
.L_x_19163:
        /* <DEDUP_REMOVED lines=54> */
.L_x_19161:
[----:B------:R-:W-:Y:S05]  /*14b00*/  BSYNC.RECONVERGENT B1 ;  /* 0x0000000000017941 */ /* 0x000fea0003800200 */
.L_x_19160:
        /* <DEDUP_REMOVED lines=17> */
.L_x_19167:
        /* <DEDUP_REMOVED lines=13> */
.L_x_19169:
[----:B------:R-:W-:Y:S05]  /*14cf0*/  BSYNC.RECONVERGENT B2 ;  /* 0x0000000000027941 */ /* 0x000fea0003800200 */
.L_x_19168:
        /* <DEDUP_REMOVED lines=54> */
.L_x_19166:
[----:B------:R-:W-:Y:S05]  /*15060*/  BSYNC.RECONVERGENT B1 ;  /* 0x0000000000017941 */ /* 0x000fea0003800200 */
.L_x_19165:
        /* <DEDUP_REMOVED lines=15> */
.L_x_19172:
        /* <DEDUP_REMOVED lines=13> */
.L_x_19174:
[----:B------:R-:W-:Y:S05]  /*15230*/  BSYNC.RECONVERGENT B2 ;  /* 0x0000000000027941 */ /* 0x000fea0003800200 */
.L_x_19173:
        /* <DEDUP_REMOVED lines=54> */
.L_x_19171:
[----:B------:R-:W-:Y:S05]  /*155a0*/  BSYNC.RECONVERGENT B1 ;  /* 0x0000000000017941 */ /* 0x000fea0003800200 */
.L_x_19170:
        /* <DEDUP_REMOVED lines=17> */
.L_x_19177:
        /* <DEDUP_REMOVED lines=15> */
.L_x_19179:
[----:B------:R-:W-:Y:S05]  /*157b0*/  BSYNC.RECONVERGENT B2 ;  /* 0x0000000000027941 */ /* 0x000fea0003800200 */
.L_x_19178:
        /* <DEDUP_REMOVED lines=54> */
.L_x_19176:
[----:B------:R-:W-:Y:S05]  /*15b20*/  BSYNC.RECONVERGENT B1 ;  /* 0x0000000000017941 */ /* 0x000fea0003800200 */
.L_x_19175:
        /* <DEDUP_REMOVED lines=35> */
.L_x_19139:
        /* <DEDUP_REMOVED lines=16> */
.L_x_19183:
        /* <DEDUP_REMOVED lines=13> */
.L_x_19185:
[----:B------:R-:W-:Y:S05]  /*15f30*/  BSYNC.RECONVERGENT B2 ;  /* 0x0000000000027941 */ /* 0x000fea0003800200 */
.L_x_19184:
        /* <DEDUP_REMOVED lines=53> */
.L_x_19182:
[----:B------:R-:W-:Y:S05]  /*16290*/  BSYNC.RECONVERGENT B1 ;  /* 0x0000000000017941 */ /* 0x000fea0003800200 */
.L_x_19181:
        /* <DEDUP_REMOVED lines=18> */
.L_x_19188:
        /* <DEDUP_REMOVED lines=13> */
.L_x_19190:
[----:B------:R-:W-:Y:S05]  /*16490*/  BSYNC.RECONVERGENT B2 ;  /* 0x0000000000027941 */ /* 0x000fea0003800200 */
.L_x_19189:
        /* <DEDUP_REMOVED lines=54> */
.L_x_19187:
[----:B------:R-:W-:Y:S05]  /*16800*/  BSYNC.RECONVERGENT B1 ;  /* 0x0000000000017941 */ /* 0x000fea0003800200 */
.L_x_19186:
        /* <DEDUP_REMOVED lines=16> */
.L_x_19193:
        /* <DEDUP_REMOVED lines=13> */
.L_x_19195:
[----:B------:R-:W-:Y:S05]  /*169e0*/  BSYNC.RECONVERGENT B2 ;  /* 0x0000000000027941 */ /* 0x000fea0003800200 */
.L_x_19194:
        /* <DEDUP_REMOVED lines=54> */
.L_x_19192:
[----:B------:R-:W-:Y:S05]  /*16d50*/  BSYNC.RECONVERGENT B1 ;  /* 0x0000000000017941 */ /* 0x000fea0003800200 */
.L_x_19191:
        /* <DEDUP_REMOVED lines=16> */
.L_x_19198:
        /* <DEDUP_REMOVED lines=13> */
.L_x_19200:
[----:B------:R-:W-:Y:S05]  /*16f30*/  BSYNC.RECONVERGENT B2 ;  /* 0x0000000000027941 */ /* 0x000fea0003800200 */
.L_x_19199:
        /* <DEDUP_REMOVED lines=54> */
.L_x_19197:
[----:B------:R-:W-:Y:S05]  /*172a0*/  BSYNC.RECONVERGENT B1 ;  /* 0x0000000000017941 */ /* 0x000fea0003800200 */
.L_x_19196:
        /* <DEDUP_REMOVED lines=16> */
.L_x_19180:
        /* <DEDUP_REMOVED lines=24> */
.L_x_19201:
[----:B------:R-:W-:Y:S01]  /*17530*/  IMAD.MOV.U32 R14, RZ, RZ, R106 ;  /* 0x000000ffff0e7224 */ /* 0x000fe200078e006a */
[----:B------:R-:W-:-:S07]  /*17540*/  IADD3 R84, PT, PT, R84, 0x80, RZ ;  /* 0x0000008054547810 */ /* 0x000fce0007ffe0ff */
.L_x_19138:
[----:B------:R-:W-:Y:S05]  /*17550*/  BSYNC.RECONVERGENT B0 ;  /* 0x0000000000007941 */ /* 0x000fea0003800200 */
.L_x_19137:
        /* <DEDUP_REMOVED lines=34> */
.L_x_19207:
        /* <DEDUP_REMOVED lines=13> */
.L_x_19209:
[----:B------:R-:W-:Y:S05]  /*17850*/  BSYNC.RECONVERGENT B2 ;  /* 0x0000000000027941 */ /* 0x000fea0003800200 */
.L_x_19208:
        /* <DEDUP_REMOVED lines=53> */
.L_x_19206:
[----:B------:R-:W-:Y:S05]  /*17bb0*/  BSYNC.RECONVERGENT B1 ;  /* 0x0000000000017941 */ /* 0x000fea0003800200 */
.L_x_19205:
[----:B------:R-:W0:Y:S01]  /*17bc0*/  LDC R107, c[0x0][0x408] ;  /* 0x00010200ff6b7b82 */ /* 0x000e220000000800 */
[----:B------:R-:W-:Y:S01]  /*17bd0*/  ISETP.NE.AND P3, PT, R114, 0x1, PT ;  /* 0x000000017200780c */ /* 0x000fe20003f65270 */
[----:B------:R-:W-:Y:S01]  /*17be0*/  IMAD.MOV.U32 R14, RZ, RZ, 0x2f800000 ;  /* 0x2f800000ff0e7424 */ /* 0x000fe200078e00ff */
[----:B------:R-:W-:Y:S01]  /*17bf0*/  I2FP.F32.U32 R87, R86 ;  /* 0x0000005600577245 */ /* 0x000fe20000201000 */
[----:B------:R-:W-:Y:S01]  /*17c00*/  BSSY.RECONVERGENT B1, `(.L_x_19210) ;  /* 0x0000054000017945 */ /* 0x000fe20003800200 */
[----:B------:R-:W-:-:S03]  /*17c10*/  HFMA2 R86, -RZ, RZ, 0, 1.1920928955078125e-07 ;  /* 0x00000002ff567431 */ /* 0x000fc600000001ff */
[----:B------:R-:W1:Y:S01]  /*17c20*/  LDC R85, c[0x0][0x404] ;  /* 0x00010100ff557b82 */ /* 0x000e620000000800 */
[----:B------:R-:W-:Y:S01]  /*17c30*/  FFMA.FTZ R6, R87, R14, 1.1641532182693481445e-10 ;  /* 0x2f00000057067423 */ /* 0x000fe2000001000e */
[----:B------:R-:W-:Y:S02]  /*17c40*/  IMAD.MOV.U32 R87, RZ, RZ, R16 ;  /* 0x000000ffff577224 */ /* 0x000fe400078e0010 */
        /* <DEDUP_REMOVED lines=11> */
.L_x_19212:
        /* <DEDUP_REMOVED lines=13> */
.L_x_19214:
[----:B------:R-:W-:Y:S05]  /*17dd0*/  BSYNC.RECONVERGENT B2 ;  /* 0x0000000000027941 */ /* 0x000fea0003800200 */
.L_x_19213:
        /* <DEDUP_REMOVED lines=54> */
.L_x_19211:
[----:B------:R-:W-:Y:S05]  /*18140*/  BSYNC.RECONVERGENT B1 ;  /* 0x0000000000017941 */ /* 0x000fea0003800200 */
.L_x_19210:
        /* <DEDUP_REMOVED lines=15> */
.L_x_19217:
        /* <DEDUP_REMOVED lines=13> */
.L_x_19219:
[----:B------:R-:W-:Y:S05]  /*18310*/  BSYNC.RECONVERGENT B2 ;  /* 0x0000000000027941 */ /* 0x000fea0003800200 */
.L_x_19218:
        /* <DEDUP_REMOVED lines=54> */
.L_x_19216:
[----:B------:R-:W-:Y:S05]  /*18680*/  BSYNC.RECONVERGENT B1 ;  /* 0x0000000000017941 */ /* 0x000fea0003800200 */
.L_x_19215:
        /* <DEDUP_REMOVED lines=17> */
.L_x_19222:
        /* <DEDUP_REMOVED lines=13> */
.L_x_19224:
[----:B------:R-:W-:Y:S05]  /*18870*/  BSYNC.RECONVERGENT B2 ;  /* 0x0000000000027941 */ /* 0x000fea0003800200 */
.L_x_19223:
        /* <DEDUP_REMOVED lines=54> */
.L_x_19221:
[----:B------:R-:W-:Y:S05]  /*18be0*/  BSYNC.RECONVERGENT B1 ;  /* 0x0000000000017941 */ /* 0x000fea0003800200 */
.L_x_19220:
        /* <DEDUP_REMOVED lines=15> */
.L_x_19227:
        /* <DEDUP_REMOVED lines=13> */
.L_x_19229:
[----:B------:R-:W-:Y:S05]  /*18db0*/  BSYNC.RECONVERGENT B2 ;  /* 0x0000000000027941 */ /* 0x000fea0003800200 */
.L_x_19228:
        /* <DEDUP_REMOVED lines=54> */
.L_x_19226:
[----:B------:R-:W-:Y:S05]  /*19120*/  BSYNC.RECONVERGENT B1 ;  /* 0x0000000000017941 */ /* 0x000fea0003800200 */
.L_x_19225:
        /* <DEDUP_REMOVED lines=17> */
.L_x_19232:
        /* <DEDUP_REMOVED lines=13> */
.L_x_19234:
[----:B------:R-:W-:Y:S05]  /*19310*/  BSYNC.RECONVERGENT B2 ;  /* 0x0000000000027941 */ /* 0x000fea0003800200 */
.L_x_19233:
        /* <DEDUP_REMOVED lines=54> */
.L_x_19231:
[----:B------:R-:W-:Y:S05]  /*19680*/  BSYNC.RECONVERGENT B1 ;  /* 0x0000000000017941 */ /* 0x000fea0003800200 */
.L_x_19230:
        /* <DEDUP_REMOVED lines=15> */
.L_x_19237:
        /* <DEDUP_REMOVED lines=13> */
.L_x_19239:
[----:B------:R-:W-:Y:S05]  /*19850*/  BSYNC.RECONVERGENT B2 ;  /* 0x0000000000027941 */ /* 0x000fea0003800200 */
.L_x_19238:
        /* <DEDUP_REMOVED lines=54> */
.L_x_19236:
[----:B------:R-:W-:Y:S05]  /*19bc0*/  BSYNC.RECONVERGENT B1 ;  /* 0x0000000000017941 */ /* 0x000fea0003800200 */
.L_x_19235:
        /* <DEDUP_REMOVED lines=17> */
.L_x_19242:
        /* <DEDUP_REMOVED lines=15> */
.L_x_19244:
[----:B------:R-:W-:Y:S05]  /*19dd0*/  BSYNC.RECONVERGENT B2 ;  /* 0x0000000000027941 */ /* 0x000fea0003800200 */
.L_x_19243:
        /* <DEDUP_REMOVED lines=54> */
.L_x_19241:
[----:B------:R-:W-:Y:S05]  /*1a140*/  BSYNC.RECONVERGENT B1 ;  /* 0x0000000000017941 */ /* 0x000fea0003800200 */
.L_x_19240:
        /* <DEDUP_REMOVED lines=35> */
.L_x_19204:
        /* <DEDUP_REMOVED lines=16> */
.L_x_19248:
        /* <DEDUP_REMOVED lines=13> */
.L_x_19250:
[----:B------:R-:W-:Y:S05]  /*1a550*/  BSYNC.RECONVERGENT B2 ;  /* 0x0000000000027941 */ /* 0x000fea0003800200 */
.L_x_19249:
        /* <DEDUP_REMOVED lines=53> */
.L_x_19247:
[----:B------:R-:W-:Y:S05]  /*1a8b0*/  BSYNC.RECONVERGENT B1 ;  /* 0x0000000000017941 */ /* 0x000fea0003800200 */
.L_x_19246:
        /* <DEDUP_REMOVED lines=18> */
.L_x_19253:
        /* <DEDUP_REMOVED lines=13> */
.L_x_19255:
[----:B------:R-:W-:Y:S05]  /*1aab0*/  BSYNC.RECONVERGENT B2 ;  /* 0x0000000000027941 */ /* 0x000fea0003800200 */
.L_x_19254:
        /* <DEDUP_REMOVED lines=54> */
.L_x_19252:
[----:B------:R-:W-:Y:S05]  /*1ae20*/  BSYNC.RECONVERGENT B1 ;  /* 0x0000000000017941 */ /* 0x000fea0003800200 */
.L_x_19251:
        /* <DEDUP_REMOVED lines=16> */
.L_x_19258:
        /* <DEDUP_REMOVED lines=13> */
.L_x_19260:
[----:B------:R-:W-:Y:S05]  /*1b000*/  BSYNC.RECONVERGENT B2 ;  /* 0x0000000000027941 */ /* 0x000fea0003800200 */
.L_x_19259:
        /* <DEDUP_REMOVED lines=54> */
.L_x_19257:
[----:B------:R-:W-:Y:S05]  /*1b370*/  BSYNC.RECONVERGENT B1 ;  /* 0x0000000000017941 */ /* 0x000fea0003800200 */
.L_x_19256:
        /* <DEDUP_REMOVED lines=16> */
.L_x_19263:
        /* <DEDUP_REMOVED lines=13> */
.L_x_19265:
[----:B------:R-:W-:Y:S05]  /*1b550*/  BSYNC.RECONVERGENT B2 ;  /* 0x0000000000027941 */ /* 0x000fea0003800200 */
.L_x_19264:
        /* <DEDUP_REMOVED lines=54> */
.L_x_19262:
[----:B------:R-:W-:Y:S05]  /*1b8c0*/  BSYNC.RECONVERGENT B1 ;  /* 0x0000000000017941 */ /* 0x000fea0003800200 */
.L_x_19261:
        /* <DEDUP_REMOVED lines=16> */
.L_x_19245:
        /* <DEDUP_REMOVED lines=24> */
.L_x_19266:
[----:B------:R-:W-:Y:S01]  /*1bb50*/  MOV R14, R106 ;  /* 0x0000006a000e7202 */ /* 0x000fe20000000f00 */
[----:B------:R-:W-:-:S07]  /*1bb60*/  VIADD R84, R84, 0x80 ;  /* 0x0000008054547836 */ /* 0x000fce0000000000 */
.L_x_19203:
[----:B------:R-:W-:Y:S05]  /*1bb70*/  BSYNC.RECONVERGENT B0 ;  /* 0x0000000000007941 */ /* 0x000fea0003800200 */
.L_x_19202:
        /* <DEDUP_REMOVED lines=34> */
.L_x_19272:
        /* <DEDUP_REMOVED lines=13> */
.L_x_19274:
[----:B------:R-:W-:Y:S05]  /*1be70*/  BSYNC.RECONVERGENT B2 ;  /* 0x0000000000027941 */ /* 0x000fea0003800200 */
.L_x_19273:
        /* <DEDUP_REMOVED lines=53> */
.L_x_19271:
[----:B------:R-:W-:Y:S05]  /*1c1d0*/  BSYNC.RECONVERGENT B1 ;  /* 0x0000000000017941 */ /* 0x000fea0003800200 */
.L_x_19270:
[----:B------:R-:W0:Y:S01]  /*1c1e0*/  LDC R107, c[0x0][0x408] ;  /* 0x00010200ff6b7b82 */ /* 0x000e220000000800 */
[----:B------:R-:W-:Y:S01]  /*1c1f0*/  ISETP.NE.AND P3, PT, R114, 0x1, PT ;  /* 0x000000017200780c */ /* 0x000fe20003f65270 */
[----:B------:R-:W-:Y:S01]  /*1c200*/  HFMA2 R14, -RZ, RZ, 0.1171875, 0 ;  /* 0x2f800000ff0e7431 */ /* 0x000fe200000001ff */
[----:B------:R-:W-:Y:S01]  /*1c210*/  I2FP.F32.U32 R87, R86 ;  /* 0x0000005600577245 */ /* 0x000fe20000201000 */
[----:B------:R-:W-:Y:S01]  /*1c220*/  BSSY.RECONVERGENT B1, `(.L_x_19275) ;  /* 0x0000054000017945 */ /* 0x000fe20003800200 */
[----:B------:R-:W-:-:S03]  /*1c230*/  IMAD.MOV.U32 R86, RZ, RZ, 0x2 ;  /* 0x00000002ff567424 */ /* 0x000fc600078e00ff */
        /* <DEDUP_REMOVED lines=14> */
.L_x_19277:
        /* <DEDUP_REMOVED lines=13> */
.L_x_19279:
[----:B------:R-:W-:Y:S05]  /*1c3f0*/  BSYNC.RECONVERGENT B2 ;  /* 0x0000000000027941 */ /* 0x000fea0003800200 */
.L_x_19278:
        /* <DEDUP_REMOVED lines=54> */
.L_x_19276:
[----:B------:R-:W-:Y:S05]  /*1c760*/  BSYNC.RECONVERGENT B1 ;  /* 0x0000000000017941 */ /* 0x000fea0003800200 */
.L_x_19275:
        /* <DEDUP_REMOVED lines=15> */
.L_x_19282:
        /* <DEDUP_REMOVED lines=13> */
.L_x_19284:
[----:B------:R-:W-:Y:S05]  /*1c930*/  BSYNC.RECONVERGENT B2 ;  /* 0x0000000000027941 */ /* 0x000fea0003800200 */
.L_x_19283:
        /* <DEDUP_REMOVED lines=54> */
.L_x_19281:
[----:B------:R-:W-:Y:S05]  /*1cca0*/  BSYNC.RECONVERGENT B1 ;  /* 0x0000000000017941 */ /* 0x000fea0003800200 */
.L_x_19280:
        /* <DEDUP_REMOVED lines=17> */
.L_x_19287:
        /* <DEDUP_REMOVED lines=13> */
.L_x_19289:
[----:B------:R-:W-:Y:S05]  /*1ce90*/  BSYNC.RECONVERGENT B2 ;  /* 0x0000000000027941 */ /* 0x000fea0003800200 */
.L_x_19288:
        /* <DEDUP_REMOVED lines=54> */
.L_x_19286:
[----:B------:R-:W-:Y:S05]  /*1d200*/  BSYNC.RECONVERGENT B1 ;  /* 0x0000000000017941 */ /* 0x000fea0003800200 */
.L_x_19285:
        /* <DEDUP_REMOVED lines=15> */
.L_x_19292:
        /* <DEDUP_REMOVED lines=13> */
.L_x_19294:
[----:B------:R-:W-:Y:S05]  /*1d3d0*/  BSYNC.RECONVERGENT B2 ;  /* 0x0000000000027941 */ /* 0x000fea0003800200 */
.L_x_19293:
        /* <DEDUP_REMOVED lines=54> */
.L_x_19291:
[----:B------:R-:W-:Y:S05]  /*1d740*/  BSYNC.RECONVERGENT B1 ;  /* 0x0000000000017941 */ /* 0x000fea0003800200 */
.L_x_19290:
        /* <DEDUP_REMOVED lines=17> */
.L_x_19297:
        /* <DEDUP_REMOVED lines=13> */
.L_x_19299:
[----:B------:R-:W-:Y:S05]  /*1d930*/  BSYNC.RECONVERGENT B2 ;  /* 0x0000000000027941 */ /* 0x000fea0003800200 */
.L_x_19298:
        /* <DEDUP_REMOVED lines=54> */
.L_x_19296:
[----:B------:R-:W-:Y:S05]  /*1dca0*/  BSYNC.RECONVERGENT B1 ;  /* 0x0000000000017941 */ /* 0x000fea0003800200 */
.L_x_19295:
        /* <DEDUP_REMOVED lines=15> */
.L_x_19302:
        /* <DEDUP_REMOVED lines=13> */
.L_x_19304:
[----:B------:R-:W-:Y:S05]  /*1de70*/  BSYNC.RECONVERGENT B2 ;  /* 0x0000000000027941 */ /* 0x000fea0003800200 */
.L_x_19303:
        /* <DEDUP_REMOVED lines=54> */
.L_x_19301:
[----:B------:R-:W-:Y:S05]  /*1e1e0*/  BSYNC.RECONVERGENT B1 ;  /* 0x0000000000017941 */ /* 0x000fea0003800200 */
.L_x_19300:
        /* <DEDUP_REMOVED lines=17> */
.L_x_19307:
        /* <DEDUP_REMOVED lines=15> */
.L_x_19309:
[----:B------:R-:W-:Y:S05]  /*1e3f0*/  BSYNC.RECONVERGENT B2 ;  /* 0x0000000000027941 */ /* 0x000fea0003800200 */
.L_x_19308:
        /* <DEDUP_REMOVED lines=54> */
.L_x_19306:
[----:B------:R-:W-:Y:S05]  /*1e760*/  BSYNC.RECONVERGENT B1 ;  /* 0x0000000000017941 */ /* 0x000fea0003800200 */
.L_x_19305:
[----:B------:R-:W-:Y:S01]  /*1e770*/  FMUL.FTZ R68, R36, R107 ;  /* 0x0000006b24447220 */ /* 0x000fe20000410000 */
[----:B------:R-:W-:Y:S01]  /*1e780*/  FSETP.GTU.FTZ.AND P6, PT, R114, R85, PT ;  /* 0x000000557200720b */ /* 0x000fe20003fdc000 */
[----:B------:R-:W-:Y:S01]  /*1e790*/  FMUL.FTZ R70, R37, R107 ;  /* 0x0000006b25467220 */ /* 0x000fe20000410000 */
[----:B------:R-:W-:Y:S01]  /*1e7a0*/  I2FP.F32.U32 R69, R69 ;  /* 0x0000004500457245 */ /* 0x000fe20000201000 */
[----:B------:R-:W-:Y:S01]  /*1e7b0*/  FMUL.FTZ R71, R39, R107 ;  /* 0x0000006b27477220 */ /* 0x000fe20000410000 */
[----:B------:R-:W-:Y:S02]  /*1e7c0*/  FSEL R68, R68, RZ, !P6 ;  /* 0x000000ff44447208 */ /* 0x000fe40007000000 */
[----:B------:R-:W-:Y:S01]  /*1e7d0*/  SEL R87, RZ, 0x1, P6 ;  /* 0x00000001ff577807 */ /* 0x000fe20003000000 */
[----:B------:R-:W-:Y:S01]  /*1e7e0*/  FFMA.FTZ R14, R69, R14, 1.1641532182693481445e-10 ;  /* 0x2f000000450e7423 */ /* 0x000fe2000001000e */
[----:B------:R-:W-:Y:S02]  /*1e7f0*/  FSETP.GTU.FTZ.AND P6, PT, R116, R85, PT ;  /* 0x000000557400720b */ /* 0x000fe40003fdc000 */
[----:B------:R-:W-:-:S02]  /*1e800*/  FSEL R115, R115, RZ, P2 ;  /* 0x000000ff73737208 */ /* 0x000fc40001000000 */
[----:B------:R-:W-:Y:S01]  /*1e810*/  FSEL R116, R70, RZ, !P6 ;  /* 0x000000ff46747208 */ /* 0x000fe20007000000 */
[----:B------:R-:W-:Y:S01]  /*1e820*/  FMUL.FTZ R70, R38, R107 ;  /* 0x0000006b26467220 */ /* 0x000fe20000410000 */
        /* <DEDUP_REMOVED lines=23> */
.L_x_19269:
        /* <DEDUP_REMOVED lines=16> */
.L_x_19313:
        /* <DEDUP_REMOVED lines=13> */
.L_x_19315:
[----:B------:R-:W-:Y:S05]  /*1eb70*/  BSYNC.RECONVERGENT B2 ;  /* 0x0000000000027941 */ /* 0x000fea0003800200 */
.L_x_19314:
        /* <DEDUP_REMOVED lines=53> */
.L_x_19312:
[----:B------:R-:W-:Y:S05]  /*1eed0*/  BSYNC.RECONVERGENT B1 ;  /* 0x0000000000017941 */ /* 0x000fea0003800200 */
.L_x_19311:
        /* <DEDUP_REMOVED lines=18> */
.L_x_19318:
        /* <DEDUP_REMOVED lines=13> */
.L_x_19320:
[----:B------:R-:W-:Y:S05]  /*1f0d0*/  BSYNC.RECONVERGENT B2 ;  /* 0x0000000000027941 */ /* 0x000fea0003800200 */
.L_x_19319:
        /* <DEDUP_REMOVED lines=54> */
.L_x_19317:
[----:B------:R-:W-:Y:S05]  /*1f440*/  BSYNC.RECONVERGENT B1 ;  /* 0x0000000000017941 */ /* 0x000fea0003800200 */
.L_x_19316:
        /* <DEDUP_REMOVED lines=16> */
.L_x_19323:
        /* <DEDUP_REMOVED lines=13> */
.L_x_19325:
[----:B------:R-:W-:Y:S05]  /*1f620*/  BSYNC.RECONVERGENT B2 ;  /* 0x0000000000027941 */ /* 0x000fea0003800200 */
.L_x_19324:
        /* <DEDUP_REMOVED lines=54> */
.L_x_19322:
[----:B------:R-:W-:Y:S05]  /*1f990*/  BSYNC.RECONVERGENT B1 ;  /* 0x0000000000017941 */ /* 0x000fea0003800200 */
.L_x_19321:
        /* <DEDUP_REMOVED lines=16> */
.L_x_19328:
        /* <DEDUP_REMOVED lines=13> */
.L_x_19330:
[----:B------:R-:W-:Y:S05]  /*1fb70*/  BSYNC.RECONVERGENT B2 ;  /* 0x0000000000027941 */ /* 0x000fea0003800200 */
.L_x_19329:
        /* <DEDUP_REMOVED lines=54> */
.L_x_19327:
[----:B------:R-:W-:Y:S05]  /*1fee0*/  BSYNC.RECONVERGENT B1 ;  /* 0x0000000000017941 */ /* 0x000fea0003800200 */
.L_x_19326:
        /* <DEDUP_REMOVED lines=16> */
.L_x_19310:
        /* <DEDUP_REMOVED lines=24> */
.L_x_19331:
[----:B------:R-:W-:Y:S02]  /*20170*/  IMAD.MOV.U32 R14, RZ, RZ, R106 ;  /* 0x000000ffff0e7224 */ /* 0x000fe400078e006a */
[----:B------:R-:W-:-:S07]  /*20180*/  VIADD R84, R84, 0x80 ;  /* 0x0000008054547836 */ /* 0x000fce0000000000 */
.L_x_19268:
[----:B------:R-:W-:Y:S05]  /*20190*/  BSYNC.RECONVERGENT B0 ;  /* 0x0000000000007941 */ /* 0x000fea0003800200 */
.L_x_19267:
        /* <DEDUP_REMOVED lines=34> */
.L_x_19337:
        /* <DEDUP_REMOVED lines=13> */
.L_x_19339:
[----:B------:R-:W-:Y:S05]  /*20490*/  BSYNC.RECONVERGENT B2 ;  /* 0x0000000000027941 */ /* 0x000fea0003800200 */
.L_x_19338:
        /* <DEDUP_REMOVED lines=53> */
.L_x_19336:
[----:B------:R-:W-:Y:S05]  /*207f0*/  BSYNC.RECONVERGENT B1 ;  /* 0x0000000000017941 */ /* 0x000fea0003800200 */
.L_x_19335:
        /* <DEDUP_REMOVED lines=20> */
.L_x_19342:
        /* <DEDUP_REMOVED lines=13> */
.L_x_19344:
[----:B------:R-:W-:Y:S05]  /*20a10*/  BSYNC.RECONVERGENT B2 ;  /* 0x0000000000027941 */ /* 0x000fea0003800200 */
.L_x_19343:
        /* <DEDUP_REMOVED lines=54> */
.L_x_19341:
[----:B------:R-:W-:Y:S05]  /*20d80*/  BSYNC.RECONVERGENT B1 ;  /* 0x0000000000017941 */ /* 0x000fea0003800200 */
.L_x_19340:
        /* <DEDUP_REMOVED lines=15> */
.L_x_19347:
        /* <DEDUP_REMOVED lines=13> */
.L_x_19349:
[----:B------:R-:W-:Y:S05]  /*20f50*/  BSYNC.RECONVERGENT B2 ;  /* 0x0000000000027941 */ /* 0x000fea0003800200 */
.L_x_19348:
        /* <DEDUP_REMOVED lines=54> */
.L_x_19346:
[----:B------:R-:W-:Y:S05]  /*212c0*/  BSYNC.RECONVERGENT B1 ;  /* 0x0000000000017941 */ /* 0x000fea0003800200 */
.L_x_19345:
        /* <DEDUP_REMOVED lines=17> */
.L_x_19352:
        /* <DEDUP_REMOVED lines=13> */
.L_x_19354:
[----:B------:R-:W-:Y:S05]  /*214b0*/  BSYNC.RECONVERGENT B2 ;  /* 0x0000000000027941 */ /* 0x000fea0003800200 */
.L_x_19353:
        /* <DEDUP_REMOVED lines=54> */
.L_x_19351:
[----:B------:R-:W-:Y:S05]  /*21820*/  BSYNC.RECONVERGENT B1 ;  /* 0x0000000000017941 */ /* 0x000fea0003800200 */
.L_x_19350:
        /* <DEDUP_REMOVED lines=15> */
.L_x_19357:
        /* <DEDUP_REMOVED lines=13> */
.L_x_19359:
[----:B------:R-:W-:Y:S05]  /*219f0*/  BSYNC.RECONVERGENT B2 ;  /* 0x0000000000027941 */ /* 0x000fea0003800200 */
.L_x_19358:
        /* <DEDUP_REMOVED lines=54> */
.L_x_19356:
[----:B------:R-:W-:Y:S05]  /*21d60*/  BSYNC.RECONVERGENT B1 ;  /* 0x0000000000017941 */ /* 0x000fea0003800200 */
.L_x_19355:
        /* <DEDUP_REMOVED lines=17> */
.L_x_19362:
        /* <DEDUP_REMOVED lines=13> */
.L_x_19364:
[----:B------:R-:W-:Y:S05]  /*21f50*/  BSYNC.RECONVERGENT B2 ;  /* 0x0000000000027941 */ /* 0x000fea0003800200 */
.L_x_19363:
        /* <DEDUP_REMOVED lines=54> */
.L_x_19361:
[----:B------:R-:W-:Y:S05]  /*222c0*/  BSYNC.RECONVERGENT B1 ;  /* 0x0000000000017941 */ /* 0x000fea0003800200 */
.L_x_19360:
        /* <DEDUP_REMOVED lines=15> */
.L_x_19367:
        /* <DEDUP_REMOVED lines=13> */
.L_x_19369:
[----:B------:R-:W-:Y:S05]  /*22490*/  BSYNC.RECONVERGENT B2 ;  /* 0x0000000000027941 */ /* 0x000fea0003800200 */
.L_x_19368:
        /* <DEDUP_REMOVED lines=54> */
.L_x_19366:
[----:B------:R-:W-:Y:S05]  /*22800*/  BSYNC.RECONVERGENT B1 ;  /* 0x0000000000017941 */ /* 0x000fea0003800200 */
.L_x_19365:
        /* <DEDUP_REMOVED lines=17> */
.L_x_19372:
        /* <DEDUP_REMOVED lines=15> */
.L_x_19374:
[----:B------:R-:W-:Y:S05]  /*22a10*/  BSYNC.RECONVERGENT B2 ;  /* 0x0000000000027941 */ /* 0x000fea0003800200 */
.L_x_19373:
        /* <DEDUP_REMOVED lines=54> */
.L_x_19371:
[----:B------:R-:W-:Y:S05]  /*22d80*/  BSYNC.RECONVERGENT B1 ;  /* 0x0000000000017941 */ /* 0x000fea0003800200 */
.L_x_19370:
        /* <DEDUP_REMOVED lines=35> */
.L_x_19334:
        /* <DEDUP_REMOVED lines=16> */
.L_x_19378:
        /* <DEDUP_REMOVED lines=13> */
.L_x_19380:
[----:B------:R-:W-:Y:S05]  /*23190*/  BSYNC.RECONVERGENT B2 ;  /* 0x0000000000027941 */ /* 0x000fea0003800200 */
.L_x_19379:
        /* <DEDUP_REMOVED lines=53> */
.L_x_19377:
[----:B------:R-:W-:Y:S05]  /*234f0*/  BSYNC.RECONVERGENT B1 ;  /* 0x0000000000017941 */ /* 0x000fea0003800200 */
.L_x_19376:
        /* <DEDUP_REMOVED lines=18> */
.L_x_19383:
        /* <DEDUP_REMOVED lines=13> */
.L_x_19385:
[----:B------:R-:W-:Y:S05]  /*236f0*/  BSYNC.RECONVERGENT B2 ;  /* 0x0000000000027941 */ /* 0x000fea0003800200 */
.L_x_19384:
        /* <DEDUP_REMOVED lines=54> */
.L_x_19382:
[----:B------:R-:W-:Y:S05]  /*23a60*/  BSYNC.RECONVERGENT B1 ;  /* 0x0000000000017941 */ /* 0x000fea0003800200 */
.L_x_19381:
        /* <DEDUP_REMOVED lines=16> */
.L_x_19388:
        /* <DEDUP_REMOVED lines=13> */
.L_x_19390:
[----:B------:R-:W-:Y:S05]  /*23c40*/  BSYNC.RECONVERGENT B2 ;  /* 0x0000000000027941 */ /* 0x000fea0003800200 */
.L_x_19389:
        /* <DEDUP_REMOVED lines=54> */
.L_x_19387:
[----:B------:R-:W-:Y:S05]  /*23fb0*/  BSYNC.RECONVERGENT B1 ;  /* 0x0000000000017941 */ /* 0x000fea0003800200 */
.L_x_19386:
        /* <DEDUP_REMOVED lines=16> */
.L_x_19393:
        /* <DEDUP_REMOVED lines=13> */
.L_x_19395:
[----:B------:R-:W-:Y:S05]  /*24190*/  BSYNC.RECONVERGENT B2 ;  /* 0x0000000000027941 */ /* 0x000fea0003800200 */
.L_x_19394:
        /* <DEDUP_REMOVED lines=54> */
.L_x_19392:
[----:B------:R-:W-:Y:S05]  /*24500*/  BSYNC.RECONVERGENT B1 ;  /* 0x0000000000017941 */ /* 0x000fea0003800200 */
.L_x_19391:
        /* <DEDUP_REMOVED lines=16> */
.L_x_19375:
        /* <DEDUP_REMOVED lines=24> */
.L_x_19396:
[----:B------:R-:W-:Y:S01]  /*24790*/  IMAD.MOV.U32 R14, RZ, RZ, R106 ;  /* 0x000000ffff0e7224 */ /* 0x000fe200078e006a */
[----:B------:R-:W-:-:S07]  /*247a0*/  IADD3 R84, PT, PT, R84, 0x80, RZ ;  /* 0x0000008054547810 */ /* 0x000fce0007ffe0ff */
.L_x_19333:
[----:B------:R-:W-:Y:S05]  /*247b0*/  BSYNC.RECONVERGENT B0 ;  /* 0x0000000000007941 */ /* 0x000fea0003800200 */
.L_x_19332:
        /* <DEDUP_REMOVED lines=9> */
[----:B0-----:R-:W0:Y:S08]  /*24850*/  @P0 LDC.64 R116, c[0x0][0x398] ;  /* 0x0000e600ff740b82 */ /* 0x001e300000000a00 */
[----:B-1----:R-:W1:Y:S01]  /*24860*/  @P1 LDC.64 R86, c[0x0][0x3a0] ;  /* 0x0000e800ff561b82 */ /* 0x002e620000000a00 */
        /* <DEDUP_REMOVED lines=23> */
.L_x_19402:
        /* <DEDUP_REMOVED lines=13> */
.L_x_19404:
[----:B------:R-:W-:Y:S05]  /*24ab0*/  BSYNC.RECONVERGENT B2 ;  /* 0x0000000000027941 */ /* 0x000fea0003800200 */
.L_x_19403:
        /* <DEDUP_REMOVED lines=53> */
.L_x_19401:
[----:B------:R-:W-:Y:S05]  /*24e10*/  BSYNC.RECONVERGENT B1 ;  /* 0x0000000000017941 */ /* 0x000fea0003800200 */
.L_x_19400:
        /* <DEDUP_REMOVED lines=20> */
.L_x_19407:
        /* <DEDUP_REMOVED lines=13> */
.L_x_19409:
[----:B------:R-:W-:Y:S05]  /*25030*/  BSYNC.RECONVERGENT B2 ;  /* 0x0000000000027941 */ /* 0x000fea0003800200 */
.L_x_19408:
        /* <DEDUP_REMOVED lines=54> */
.L_x_19406:
[----:B------:R-:W-:Y:S05]  /*253a0*/  BSYNC.RECONVERGENT B1 ;  /* 0x0000000000017941 */ /* 0x000fea0003800200 */
.L_x_19405:
        /* <DEDUP_REMOVED lines=15> */
.L_x_19412:
        /* <DEDUP_REMOVED lines=13> */
.L_x_19414:
[----:B------:R-:W-:Y:S05]  /*25570*/  BSYNC.RECONVERGENT B2 ;  /* 0x0000000000027941 */ /* 0x000fea0003800200 */
.L_x_19413:
        /* <DEDUP_REMOVED lines=54> */
.L_x_19411:
[----:B------:R-:W-:Y:S05]  /*258e0*/  BSYNC.RECONVERGENT B1 ;  /* 0x0000000000017941 */ /* 0x000fea0003800200 */
.L_x_19410:
        /* <DEDUP_REMOVED lines=17> */
.L_x_19417:
        /* <DEDUP_REMOVED lines=13> */
.L_x_19419:
[----:B------:R-:W-:Y:S05]  /*25ad0*/  BSYNC.RECONVERGENT B2 ;  /* 0x0000000000027941 */ /* 0x000fea0003800200 */
.L_x_19418:
        /* <DEDUP_REMOVED lines=54> */
.L_x_19416:
[----:B------:R-:W-:Y:S05]  /*25e40*/  BSYNC.RECONVERGENT B1 ;  /* 0x0000000000017941 */ /* 0x000fea0003800200 */
.L_x_19415:
        /* <DEDUP_REMOVED lines=15> */
.L_x_19422:
        /* <DEDUP_REMOVED lines=13> */
.L_x_19424:
[----:B------:R-:W-:Y:S05]  /*26010*/  BSYNC.RECONVERGENT B2 ;  /* 0x0000000000027941 */ /* 0x000fea0003800200 */
.L_x_19423:
        /* <DEDUP_REMOVED lines=54> */
.L_x_19421:
[----:B------:R-:W-:Y:S05]  /*26380*/  BSYNC.RECONVERGENT B1 ;  /* 0x0000000000017941 */ /* 0x000fea0003800200 */
.L_x_19420:
        /* <DEDUP_REMOVED lines=17> */
.L_x_19427:
        /* <DEDUP_REMOVED lines=13> */
.L_x_19429:
[----:B------:R-:W-:Y:S05]  /*26570*/  BSYNC.RECONVERGENT B2 ;  /* 0x0000000000027941 */ /* 0x000fea0003800200 */
.L_x_19428:
        /* <DEDUP_REMOVED lines=54> */
.L_x_19426:
[----:B------:R-:W-:Y:S05]  /*268e0*/  BSYNC.RECONVERGENT B1 ;  /* 0x0000000000017941 */ /* 0x000fea0003800200 */
.L_x_19425:
        /* <DEDUP_REMOVED lines=15> */
.L_x_19432:
        /* <DEDUP_REMOVED lines=13> */
.L_x_19434:
[----:B------:R-:W-:Y:S05]  /*26ab0*/  BSYNC.RECONVERGENT B2 ;  /* 0x0000000000027941 */ /* 0x000fea0003800200 */
.L_x_19433:
        /* <DEDUP_REMOVED lines=54> */
.L_x_19431:
[----:B------:R-:W-:Y:S05]  /*26e20*/  BSYNC.RECONVERGENT B1 ;  /* 0x0000000000017941 */ /* 0x000fea0003800200 */
.L_x_19430:
        /* <DEDUP_REMOVED lines=17> */
.L_x_19437:
        /* <DEDUP_REMOVED lines=15> */
.L_x_19439:
[----:B------:R-:W-:Y:S05]  /*27030*/  BSYNC.RECONVERGENT B2 ;  /* 0x0000000000027941 */ /* 0x000fea0003800200 */
.L_x_19438:
        /* <DEDUP_REMOVED lines=54> */
.L_x_19436:
[----:B------:R-:W-:Y:S05]  /*273a0*/  BSYNC.RECONVERGENT B1 ;  /* 0x0000000000017941 */ /* 0x000fea0003800200 */
.L_x_19435:
        /* <DEDUP_REMOVED lines=35> */
.L_x_19399:
        /* <DEDUP_REMOVED lines=16> */
.L_x_19443:
        /* <DEDUP_REMOVED lines=13> */
.L_x_19445:
[----:B------:R-:W-:Y:S05]  /*277b0*/  BSYNC.RECONVERGENT B2 ;  /* 0x0000000000027941 */ /* 0x000fea0003800200 */
.L_x_19444:
        /* <DEDUP_REMOVED lines=53> */
.L_x_19442:
[----:B------:R-:W-:Y:S05]  /*27b10*/  BSYNC.RECONVERGENT B1 ;  /* 0x0000000000017941 */ /* 0x000fea0003800200 */
.L_x_19441:
        /* <DEDUP_REMOVED lines=18> */
.L_x_19448:
        /* <DEDUP_REMOVED lines=13> */
.L_x_19450:
[----:B------:R-:W-:Y:S05]  /*27d10*/  BSYNC.RECONVERGENT B2 ;  /* 0x0000000000027941 */ /* 0x000fea0003800200 */
.L_x_19449:
        /* <DEDUP_REMOVED lines=54> */
.L_x_19447:
[----:B------:R-:W-:Y:S05]  /*28080*/  BSYNC.RECONVERGENT B1 ;  /* 0x0000000000017941 */ /* 0x000fea0003800200 */
.L_x_19446:
        /* <DEDUP_REMOVED lines=16> */
.L_x_19453:
        /* <DEDUP_REMOVED lines=13> */
.L_x_19455:
[----:B------:R-:W-:Y:S05]  /*28260*/  BSYNC.RECONVERGENT B2 ;  /* 0x0000000000027941 */ /* 0x000fea0003800200 */
.L_x_19454:
        /* <DEDUP_REMOVED lines=54> */
.L_x_19452:
[----:B------:R-:W-:Y:S05]  /*285d0*/  BSYNC.RECONVERGENT B1 ;  /* 0x0000000000017941 */ /* 0x000fea0003800200 */
.L_x_19451:
        /* <DEDUP_REMOVED lines=16> */
.L_x_19458:
        /* <DEDUP_REMOVED lines=13> */
.L_x_19460:
[----:B------:R-:W-:Y:S05]  /*287b0*/  BSYNC.RECONVERGENT B2 ;  /* 0x0000000000027941 */ /* 0x000fea0003800200 */
.L_x_19459:
        /* <DEDUP_REMOVED lines=54> */
.L_x_19457:
[----:B------:R-:W-:Y:S05]  /*28b20*/  BSYNC.RECONVERGENT B1 ;  /* 0x0000000000017941 */ /* 0x000fea0003800200 */
.L_x_19456:
        /* <DEDUP_REMOVED lines=16> */
.L_x_19440:
        /* <DEDUP_REMOVED lines=24> */
.L_x_19461:
[----:B------:R-:W-:Y:S01]  /*28db0*/  IMAD.MOV.U32 R14, RZ, RZ, R116 ;  /* 0x000000ffff0e7224 */ /* 0x000fe200078e0074 */
[----:B------:R-:W-:-:S07]  /*28dc0*/  IADD3 R84, PT, PT, R84, 0x80, RZ ;  /* 0x0000008054547810 */ /* 0x000fce0007ffe0ff */
.L_x_19398:
[----:B------:R-:W-:Y:S05]  /*28dd0*/  BSYNC.RECONVERGENT B0 ;  /* 0x0000000000007941 */ /* 0x000fea0003800200 */
.L_x_19397:
        /* <DEDUP_REMOVED lines=34> */
.L_x_19467:
        /* <DEDUP_REMOVED lines=13> */
.L_x_19469:
[----:B------:R-:W-:Y:S05]  /*290d0*/  BSYNC.RECONVERGENT B2 ;  /* 0x0000000000027941 */ /* 0x000fea0003800200 */
.L_x_19468:
        /* <DEDUP_REMOVED lines=53> */
.L_x_19466:
[----:B------:R-:W-:Y:S05]  /*29430*/  BSYNC.RECONVERGENT B1 ;  /* 0x0000000000017941 */ /* 0x000fea0003800200 */
.L_x_19465:
[----:B------:R-:W0:Y:S01]  /*29440*/  LDC R14, c[0x0][0x408] ;  /* 0x00010200ff0e7b82 */ /* 0x000e220000000800 */
[----:B------:R-:W-:Y:S01]  /*29450*/  ISETP.NE.AND P3, PT, R116, 0x1, PT ;  /* 0x000000017400780c */ /* 0x000fe20003f65270 */
[----:B------:R-:W-:Y:S01]  /*29460*/  BSSY.RECONVERGENT B1, `(.L_x_19470) ;  /* 0x0000056000017945 */ /* 0x000fe20003800200 */
[----:B------:R-:W-:Y:S01]  /*29470*/  I2FP.F32.U32 R6, R87 ;  /* 0x0000005700067245 */ /* 0x000fe20000201000 */
[----:B------:R-:W-:Y:S02]  /*29480*/  HFMA2 R87, -RZ, RZ, 0.1171875, 0 ;  /* 0x2f800000ff577431 */ /* 0x000fe400000001ff */
[----:B------:R-:W-:Y:S01]  /*29490*/  IMAD.MOV.U32 R118, RZ, RZ, 0x2 ;  /* 0x00000002ff767424 */ /* 0x000fe200078e00ff */
[----:B------:R-:W-:Y:S01]  /*294a0*/  MOV R117, R16 ;  /* 0x0000001000757202 */ /* 0x000fe20000000f00 */
        /* <DEDUP_REMOVED lines=13> */
.L_x_19472:
        /* <DEDUP_REMOVED lines=13> */
.L_x_19474:
[----:B------:R-:W-:Y:S05]  /*29650*/  BSYNC.RECONVERGENT B2 ;  /* 0x0000000000027941 */ /* 0x000fea0003800200 */
.L_x_19473:
        /* <DEDUP_REMOVED lines=54> */
.L_x_19471:
[----:B------:R-:W-:Y:S05]  /*299c0*/  BSYNC.RECONVERGENT B1 ;  /* 0x0000000000017941 */ /* 0x000fea0003800200 */
.L_x_19470:
        /* <DEDUP_REMOVED lines=15> */
.L_x_19477:
        /* <DEDUP_REMOVED lines=13> */
.L_x_19479:
[----:B------:R-:W-:Y:S05]  /*29b90*/  BSYNC.RECONVERGENT B2 ;  /* 0x0000000000027941 */ /* 0x000fea0003800200 */
.L_x_19478:
[----:B------:R-:W-:Y:S01]  /*29ba0*/  IMAD.WIDE.U32 R2, R94, -0x326172a9, RZ ;  /* 0xcd9e8d575e027825 */ /* 0x000fe200078e00ff */
[----:B------:R-:W-:Y:S01]  /*29bb0*/  LOP3.LUT R116, R7, UR9, R121, 0x96, !PT ;  /* 0x0000000907747c12 */ /* 0x000fe2000f8e9679 */
[----:B------:R-:W-:Y:S02]  /*29bc0*/  UIADD3 UR4, UPT, UPT, UR9, -0x4498517b, URZ ;  /* 0xbb67ae8509047890 */ /* 0x000fe4000fffe0ff */
[----:B------:R-:W-:Y:S01]  /*29bd0*/  HFMA2 R80, -RZ, RZ, 0, 0 ;  /* 0x00000000ff507431 */ /* 0x000fe200000001ff */
[----:B------:R-:W-:Y:S01]  /*29be0*/  UIADD3 UR5, UPT, UPT, UR9, 0x76cf5d0a, URZ ;  /* 0x76cf5d0a09057890 */ /* 0x000fe2000fffe0ff */
[----:B------:R-:W-:Y:S01]  /*29bf0*/  LOP3.LUT R118, R92, UR8, R3, 0x96, !PT ;  /* 0x000000085c767c12 */ /* 0x000fe2000f8e9603 */
[----:B------:R-:W-:Y:S01]  /*29c00*/  IMAD.WIDE.U32 R116, R116, -0x326172a9, RZ ;  /* 0xcd9e8d5774747825 */ /* 0x000fe200078e00ff */
[----:B------:R-:W-:-:S03]  /*29c10*/  MOV R6, R86 ;  /* 0x0000005600067202 */ /* 0x000fc60000000f00 */
        /* <DEDUP_REMOVED lines=46> */
.L_x_19476:
[----:B------:R-:W-:Y:S05]  /*29f00*/  BSYNC.RECONVERGENT B1 ;  /* 0x0000000000017941 */ /* 0x000fea0003800200 */
.L_x_19475:
        /* <DEDUP_REMOVED lines=17> */
.L_x_19482:
        /* <DEDUP_REMOVED lines=13> */
.L_x_19484:
[----:B------:R-:W-:Y:S05]  /*2a0f0*/  BSYNC.RECONVERGENT B2 ;  /* 0x0000000000027941 */ /* 0x000fea0003800200 */
.L_x_19483:
        /* <DEDUP_REMOVED lines=54> */
.L_x_19481:
[----:B------:R-:W-:Y:S05]  /*2a460*/  BSYNC.RECONVERGENT B1 ;  /* 0x0000000000017941 */ /* 0x000fea0003800200 */
.L_x_19480:
        /* <DEDUP_REMOVED lines=15> */
.L_x_19487:
        /* <DEDUP_REMOVED lines=13> */
.L_x_19489:
[----:B------:R-:W-:Y:S05]  /*2a630*/  BSYNC.RECONVERGENT B2 ;  /* 0x0000000000027941 */ /* 0x000fea0003800200 */
.L_x_19488:
        /* <DEDUP_REMOVED lines=54> */
.L_x_19486:
[----:B------:R-:W-:Y:S05]  /*2a9a0*/  BSYNC.RECONVERGENT B1 ;  /* 0x0000000000017941 */ /* 0x000fea0003800200 */
.L_x_19485:
        /* <DEDUP_REMOVED lines=17> */
.L_x_19492:
        /* <DEDUP_REMOVED lines=13> */
.L_x_19494:
[----:B------:R-:W-:Y:S05]  /*2ab90*/  BSYNC.RECONVERGENT B2 ;  /* 0x0000000000027941 */ /* 0x000fea0003800200 */
.L_x_19493:
        /* <DEDUP_REMOVED lines=54> */
.L_x_19491:
[----:B------:R-:W-:Y:S05]  /*2af00*/  BSYNC.RECONVERGENT B1 ;  /* 0x0000000000017941 */ /* 0x000fea0003800200 */
.L_x_19490:
        /* <DEDUP_REMOVED lines=15> */
.L_x_19497:
        /* <DEDUP_REMOVED lines=13> */
.L_x_19499:
[----:B------:R-:W-:Y:S05]  /*2b0d0*/  BSYNC.RECONVERGENT B2 ;  /* 0x0000000000027941 */ /* 0x000fea0003800200 */
.L_x_19498:
        /* <DEDUP_REMOVED lines=54> */
.L_x_19496:
[----:B------:R-:W-:Y:S05]  /*2b440*/  BSYNC.RECONVERGENT B1 ;  /* 0x0000000000017941 */ /* 0x000fea0003800200 */
.L_x_19495:
[----:B------:R-:W-:Y:S01]  /*2b450*/  ISETP.NE.AND P6, PT, R81, 0x1, PT ;  /* 0x000000015100780c */ /* 0x000fe20003fc5270 */
[----:B------:R-:W-:Y:S01]  /*2b460*/  BSSY.RECONVERGENT B1, `(.L_x_19500) ;  /* 0x0000056000017945 */ /* 0x000fe20003800200 */
[----:B------:R-:W-:Y:S01]  /*2b470*/  I2FP.F32.U32 R6, R6 ;  /* 0x0000000600067245 */ /* 0x000fe20000201000 */
[----:B------:R-:W-:Y:S01]  /*2b480*/  FMUL.FTZ R118, R83, R14 ;  /* 0x0000000e53767220 */ /* 0x000fe20000410000 */
        /* <DEDUP_REMOVED lines=13> */
.L_x_19502:
        /* <DEDUP_REMOVED lines=15> */
.L_x_19504:
[----:B------:R-:W-:Y:S05]  /*2b650*/  BSYNC.RECONVERGENT B2 ;  /* 0x0000000000027941 */ /* 0x000fea0003800200 */
.L_x_19503:
        /* <DEDUP_REMOVED lines=52> */
[----:B------:R-:W-:Y:S02]  /*2b9a0*/  LOP3.LUT R2, R2, UR23, R81, 0x96, !PT ;  /* 0x0000001702027c12 */ /* 0x000fe4000f8e9651 */
[----:B------:R-:W-:-:S07]  /*2b9b0*/  MOV R86, R80 ;  /* 0x0000005000567202 */ /* 0x000fce0000000f00 */
.L_x_19501:
[----:B------:R-:W-:Y:S05]  /*2b9c0*/  BSYNC.RECONVERGENT B1 ;  /* 0x0000000000017941 */ /* 0x000fea0003800200 */
.L_x_19500:
[-C--:B------:R-:W-:Y:S01]  /*2b9d0*/  FMUL.FTZ R80, R36, R14.reuse ;  /* 0x0000000e24507220 */ /* 0x080fe20000410000 */
        /* <DEDUP_REMOVED lines=34> */
.L_x_19464:
[----:B------:R-:W-:Y:S01]  /*2bc00*/  ISETP.NE.AND P2, PT, R6, 0x1, PT ;  /* 0x000000010600780c */ /* 0x000fe20003f45270 */
[----:B------:R-:W-:Y:S01]  /*2bc10*/  BSSY.RECONVERGENT B1, `(.L_x_19506) ;  /* 0x0000052000017945 */ /* 0x000fe20003800200 */
[----:B------:R-:W-:Y:S02]  /*2bc20*/  HFMA2 R115, -RZ, RZ, 0, 1.1920928955078125e-07 ;  /* 0x00000002ff737431 */ /* 0x000fe400000001ff */
[----:B------:R-:W-:Y:S01]  /*2bc30*/  IMAD.MOV.U32 R85, RZ, RZ, R16 ;  /* 0x000000ffff557224 */ /* 0x000fe200078e0010 */
[----:B0-----:R-:W-:-:S08]  /*2bc40*/  MOV R86, R14 ;  /* 0x0000000e00567202 */ /* 0x001fd00000000f00 */
        /* <DEDUP_REMOVED lines=11> */
.L_x_19508:
        /* <DEDUP_REMOVED lines=13> */
.L_x_19510:
[----:B------:R-:W-:Y:S05]  /*2bdd0*/  BSYNC.RECONVERGENT B2 ;  /* 0x0000000000027941 */ /* 0x000fea0003800200 */
.L_x_19509:
        /* <DEDUP_REMOVED lines=53> */
.L_x_19507:
[----:B------:R-:W-:Y:S05]  /*2c130*/  BSYNC.RECONVERGENT B1 ;  /* 0x0000000000017941 */ /* 0x000fea0003800200 */
.L_x_19506:
[----:B------:R-:W0:Y:S01]  /*2c140*/  LDC R14, c[0x0][0x404] ;  /* 0x00010100ff0e7b82 */ /* 0x000e220000000800 */
[----:B------:R-:W-:Y:S01]  /*2c150*/  ISETP.NE.AND P3, PT, R115, 0x1, PT ;  /* 0x000000017300780c */ /* 0x000fe20003f65270 */
[----:B------:R-:W-:Y:S01]  /*2c160*/  BSSY.RECONVERGENT B1, `(.L_x_19511) ;  /* 0x0000054000017945 */ /* 0x000fe20003800200 */
[----:B------:R-:W-:Y:S01]  /*2c170*/  I2FP.F32.U32 R6, R85 ;  /* 0x0000005500067245 */ /* 0x000fe20000201000 */
[----:B------:R-:W-:Y:S01]  /*2c180*/  IMAD.MOV.U32 R85, RZ, RZ, 0x2f800000 ;  /* 0x2f800000ff557424 */ /* 0x000fe200078e00ff */
        /* <DEDUP_REMOVED lines=13> */
.L_x_19513:
        /* <DEDUP_REMOVED lines=13> */
.L_x_19515:
[----:B------:R-:W-:Y:S05]  /*2c330*/  BSYNC.RECONVERGENT B2 ;  /* 0x0000000000027941 */ /* 0x000fea0003800200 */
.L_x_19514:
        /* <DEDUP_REMOVED lines=54> */
.L_x_19512:
[----:B------:R-:W-:Y:S05]  /*2c6a0*/  BSYNC.RECONVERGENT B1 ;  /* 0x0000000000017941 */ /* 0x000fea0003800200 */
.L_x_19511:
        /* <DEDUP_REMOVED lines=16> */
.L_x_19518:
        /* <DEDUP_REMOVED lines=13> */
.L_x_19520:
[----:B------:R-:W-:Y:S05]  /*2c880*/  BSYNC.RECONVERGENT B2 ;  /* 0x0000000000027941 */ /* 0x000fea0003800200 */
.L_x_19519:
        /* <DEDUP_REMOVED lines=54> */
.L_x_19517:
[----:B------:R-:W-:Y:S05]  /*2cbf0*/  BSYNC.RECONVERGENT B1 ;  /* 0x0000000000017941 */ /* 0x000fea0003800200 */
.L_x_19516:
        /* <DEDUP_REMOVED lines=16> */
.L_x_19523:
        /* <DEDUP_REMOVED lines=13> */
.L_x_19525:
[----:B------:R-:W-:Y:S05]  /*2cdd0*/  BSYNC.RECONVERGENT B2 ;  /* 0x0000000000027941 */ /* 0x000fea0003800200 */
.L_x_19524:
        /* <DEDUP_REMOVED lines=54> */
.L_x_19522:
[----:B------:R-:W-:Y:S05]  /*2d140*/  BSYNC.RECONVERGENT B1 ;  /* 0x0000000000017941 */ /* 0x000fea0003800200 */
.L_x_19521:
        /* <DEDUP_REMOVED lines=16> */
.L_x_19505:
[----:B------:R-:W0:Y:S01]  /*2d250*/  LDC.64 R118, c[0x0][0x3a8] ;  /* 0x0000ea00ff767b82 */ /* 0x000e220000000a00 */
[----:B------:R-:W-:Y:S02]  /*2d260*/  SEL R14, RZ, 0x1000000, !P5 ;  /* 0x01000000ff0e7807 */ /* 0x000fe40006800000 */
[----:B------:R-:W-:Y:S02]  /*2d270*/  SEL R85, RZ, 0x10000, !P4 ;  /* 0x00010000ff557807 */ /* 0x000fe40006000000 */
[----:B------:R-:W-:Y:S02]  /*2d280*/  SEL R87, RZ, 0x100, !P3 ;  /* 0x00000100ff577807 */ /* 0x000fe40005800000 */
[----:B------:R-:W-:Y:S01]  /*2d290*/  SEL R115, RZ, 0x1, !P2 ;  /* 0x00000001ff737807 */ /* 0x000fe20005000000 */
[----:B------:R-:W1:Y:S01]  /*2d2a0*/  LDC.64 R116, c[0x0][0x3b0] ;  /* 0x0000ec00ff747b82 */ /* 0x000e620000000a00 */
[----:B------:R-:W-:-:S05]  /*2d2b0*/  IADD3 R14, PT, PT, R87, R14, R85 ;  /* 0x0000000e570e7210 */ /* 0x000fca0007ffe055 */
[----:B------:R-:W-:Y:S01]  /*2d2c0*/  IMAD.IADD R115, R14, 0x1, R115 ;  /* 0x000000010e737824 */ /* 0x000fe200078e0273 */
[----:B------:R-:W-:Y:S01]  /*2d2d0*/  MOV R14, R86 ;  /* 0x00000056000e7202 */ /* 0x000fe20000000f00 */
[----:B0-----:R-:W-:-:S05]  /*2d2e0*/  IMAD.WIDE.U32 R118, R84, 0x10, R118 ;  /* 0x0000001054767825 */ /* 0x001fca00078e0076 */
[----:B------:R2:W-:Y:S01]  /*2d2f0*/  STG.E.128 desc[UR6][R118.64], R80 ;  /* 0x0000005076007986 */ /* 0x0005e2000c101d06 */
[----:B-1----:R-:W-:-:S05]  /*2d300*/  IMAD.WIDE.U32 R116, R84, 0x4, R116 ;  /* 0x0000000454747825 */ /* 0x002fca00078e0074 */
[----:B------:R2:W-:Y:S01]  /*2d310*/  STG.E desc[UR6][R116.64], R115 ;  /* 0x0000007374007986 */ /* 0x0005e2000c101906 */
[----:B------:R-:W-:Y:S05]  /*2d320*/  @!P0 BRA `(.L_x_19463) ;  /* 0x00000000002c8947 */ /* 0x000fea0003800000 */
[----:B------:R-:W0:Y:S01]  /*2d330*/  LDC.64 R86, c[0x0][0x3b8] ;  /* 0x0000ee00ff567b82 */ /* 0x000e220000000a00 */
[----:B--2---:R-:W-:Y:S01]  /*2d340*/  IMAD.U32 R115, R18, 0x10000, RZ ;  /* 0x0001000012737824 */ /* 0x004fe200078e00ff */
        /* <DEDUP_REMOVED lines=9> */
.L_x_19463:
[----:B------:R-:W-:Y:S05]  /*2d3e0*/  BSYNC.RECONVERGENT B0 ;  /* 0x0000000000007941 */ /* 0x000fea0003800200 */
.L_x_19462:
[----:B------:R-:W-:Y:S01]  /*2d3f0*/  FADD.FTZ R84, RZ, R44 ;  /* 0x0000002cff547221 */ /* 0x000fe20000010000 */
[C---:B------:R-:W-:Y:S01]  /*2d400*/  ISETP.GE.U32.AND P0, PT, R0.reuse, 0x80, PT ;  /* 0x000000800000780c */ /* 0x040fe20003f06070 */
[----:B------:R-:W-:Y:S01]  /*2d410*/  BSSY.RECONVERGENT B0, `(.L_x_19526) ;  /* 0x00000a9000007945 */ /* 0x000fe20003800200 */
[C---:B------:R-:W-:Y:S01]  /*2d420*/  ISETP.GT.U32.AND P1, PT, R0.reuse, 0xff, PT ;  /* 0x000000ff0000780c */ /* 0x040fe20003f24070 */
[----:B-1-3--:R-:W-:Y:S01]  /*2d430*/  FADD.FTZ R85, R45, R84 ;  /* 0x000000542d557221 */ /* 0x00afe20000010000 */
[C---:B------:R-:W-:Y:S01]  /*2d440*/  ISETP.GT.U32.AND P2, PT, R0.reuse, 0x17f, PT ;  /* 0x0000017f0000780c */ /* 0x040fe20003f44070 */
[----:B------:R-:W-:Y:S01]  /*2d450*/  IMAD.MOV.U32 R121, RZ, RZ, RZ ;  /* 0x000000ffff797224 */ /* 0x000fe200078e00ff */
[----:B------:R-:W-:Y:S01]  /*2d460*/  ISETP.GT.U32.AND P6, PT, R0, 0x1ff, PT ;  /* 0x000001ff0000780c */ /* 0x000fe20003fc4070 */
[----:B------:R-:W-:Y:S01]  /*2d470*/  FADD.FTZ R84, R46, R85 ;  /* 0x000000552e547221 */ /* 0x000fe20000010000 */
[C---:B------:R-:W-:Y:S02]  /*2d480*/  ISETP.GT.U32.AND P5, PT, R0.reuse, 0x27f, PT ;  /* 0x0000027f0000780c */ /* 0x040fe40003fa4070 */
[C---:B------:R-:W-:Y:S01]  /*2d490*/  ISETP.GT.U32.AND P4, PT, R0.reuse, 0x2ff, PT ;  /* 0x000002ff0000780c */ /* 0x040fe20003f84070 */
[----:B------:R-:W-:Y:S01]  /*2d4a0*/  FADD.FTZ R84, R47, R84 ;  /* 0x000000542f547221 */ /* 0x000fe20000010000 */
[----:B------:R-:W-:-:S02]  /*2d4b0*/  ISETP.GT.U32.AND P3, PT, R0, 0x37f, PT ;  /* 0x0000037f0000780c */ /* 0x000fc40003f64070 */
[----:B0-----:R-:W-:Y:S02]  /*2d4c0*/  P2R R86, PR, RZ, 0x1 ;  /* 0x00000001ff567803 */ /* 0x001fe40000000000 */
[----:B------:R-:W-:Y:S02]  /*2d4d0*/  FSEL R85, R84, RZ, P0 ;  /* 0x000000ff54557208 */ /* 0x000fe40000000000 */
[----:B------:R-:W-:-:S03]  /*2d4e0*/  ISETP.GT.U32.AND P0, PT, R0, 0x3ff, PT ;  /* 0x000003ff0000780c */ /* 0x000fc60003f04070 */
        /* <DEDUP_REMOVED lines=43> */
[----:B------:R-:W2:Y:S02]  /*2d7a0*/  SHFL.BFLY PT, R84, R87, 0x4, 0x1f ;  /* 0x0c801f0057547f89 */ /* 0x000ea400000e0000 */
[----:B--2---:R-:W-:-:S05]  /*2d7b0*/  FADD.FTZ R115, R87, R84 ;  /* 0x0000005457737221 */ /* 0x004fca0000010000 */
        /* <DEDUP_REMOVED lines=87> */
[----:B------:R-:W-:Y:S02]  /*2dd30*/  FFMA.FTZ R86, R115, R115, R86 ;  /* 0x0000007373567223 */ /* 0x000fe40000010056 */
[----:B------:R-:W0:Y:S02]  /*2dd40*/  S2R R115, SR_TID.X ;  /* 0x0000000000737919 */ /* 0x000e240000002100 */
[----:B------:R-:W-:-:S05]  /*2dd50*/  @P1 FFMA.FTZ R85, R87, R87, R86 ;  /* 0x0000005757551223 */ /* 0x000fca0000010056 */
        /* <DEDUP_REMOVED lines=8> */
[----:B------:R-:W-:-:S04]  /*2dde0*/  HFMA2 R87, -RZ, RZ, 0, 0 ;  /* 0x00000000ff577431 */ /* 0x000fc800000001ff */
[----:B------:R-:W1:Y:S02]  /*2ddf0*/  SHFL.BFLY PT, R116, R119, 0x10, 0x1f ;  /* 0x0e001f0077747f89 */ /* 0x000e6400000e0000 */
[----:B-1----:R-:W-:Y:S01]  /*2de00*/  FADD.FTZ R85, R119, R116 ;  /* 0x0000007477557221 */ /* 0x002fe20000010000 */
[----:B0-----:R-:W-:-:S13]  /*2de10*/  LOP3.LUT P1, R116, R115, 0x1f, RZ, 0xc0, !PT ;  /* 0x0000001f73747812 */ /* 0x001fda000782c0ff */
        /* <DEDUP_REMOVED lines=8> */
.L_x_19527:
[----:B------:R-:W-:Y:S05]  /*2dea0*/  BSYNC.RECONVERGENT B0 ;  /* 0x0000000000007941 */ /* 0x000fea0003800200 */
.L_x_19526:
[----:B------:R-:W-:Y:S01]  /*2deb0*/  BAR.SYNC.DEFER_BLOCKING 0x0 ;  /* 0x0000000000007b1d */ /* 0x000fe20000010000 */
[----:B------:R-:W-:Y:S01]  /*2dec0*/  ISETP.GT.U32.AND P1, PT, R116, 0x3, PT ;  /* 0x000000037400780c */ /* 0x000fe20003f24070 */
[----:B0-----:R-:W-:-:S04]  /*2ded0*/  IMAD.MOV.U32 R86, RZ, RZ, RZ ;  /* 0x000000ffff567224 */ /* 0x001fc800078e00ff */
        /* <DEDUP_REMOVED lines=10> */
.L_x_19529:
[----:B------:R-:W-:Y:S05]  /*2df80*/  BSYNC.RECONVERGENT B0 ;  /* 0x0000000000007941 */ /* 0x000fea0003800200 */
.L_x_19528:
[----:B------:R-:W2:Y:S01]  /*2df90*/  SHFL.DOWN PT, R120, R121, 0x2, 0x1f ;  /* 0x08401f0079787f89 */ /* 0x000ea200000e0000 */
[-C--:B------:R-:W-:Y:S01]  /*2dfa0*/  I2FP.F32.S32 R125, R121.reuse ;  /* 0x00000079007d7245 */ /* 0x080fe20000201400 */
[----:B------:R-:W-:Y:S01]  /*2dfb0*/  BSSY.RECONVERGENT B0, `(.L_x_19530) ;  /* 0x000004c000007945 */ /* 0x000fe20003800200 */
[----:B------:R-:W-:Y:S01]  /*2dfc0*/  ISETP.NE.AND P1, PT, RZ, UR26, PT ;  /* 0x0000001aff007c0c */ /* 0x000fe2000bf25270 */
[----:B-1----:R-:W1:Y:S04]  /*2dfd0*/  SHFL.DOWN PT, R85, R86, 0x2, 0x1f ;  /* 0x08401f0056557f89 */ /* 0x002e6800000e0000 */
[----:B------:R-:W3:Y:S01]  /*2dfe0*/  SHFL.DOWN PT, R126, R87, 0x2, 0x1f ;  /* 0x08401f00577e7f89 */ /* 0x000ee200000e0000 */
[----:B--2---:R-:W-:Y:S02]  /*2dff0*/  IADD3 R116, PT, PT, R120, R121, RZ ;  /* 0x0000007978747210 */ /* 0x004fe40007ffe0ff */
[----:B------:R-:W-:-:S02]  /*2e000*/  I2FP.F32.S32 R120, R120 ;  /* 0x0000007800787245 */ /* 0x000fc40000201400 */
[----:B0-----:R-:W-:Y:S01]  /*2e010*/  I2FP.F32.S32 R84, R116 ;  /* 0x0000007400547245 */ /* 0x001fe20000201400 */
[----:B------:R-:W0:Y:S02]  /*2e020*/  SHFL.DOWN PT, R117, R116, 0x1, 0x1f ;  /* 0x08201f0074757f89 */ /* 0x000e2400000e0000 */
[C---:B-1----:R-:W-:Y:S01]  /*2e030*/  FMUL.FTZ R118, R85.reuse, R120 ;  /* 0x0000007855767220 */ /* 0x042fe20000410000 */
[----:B------:R-:W1:Y:S01]  /*2e040*/  MUFU.RCP R119, R84 ;  /* 0x0000005400777308 */ /* 0x000e620000001000 */
[----:B------:R-:W-:Y:S01]  /*2e050*/  FADD.FTZ R85, -R85, R86 ;  /* 0x0000005655557221 */ /* 0x000fe20000010100 */
[----:B---3--:R-:W-:Y:S01]  /*2e060*/  FADD.FTZ R126, R126, R87 ;  /* 0x000000577e7e7221 */ /* 0x008fe20000010000 */
[----:B------:R-:W-:Y:S02]  /*2e070*/  FFMA.FTZ R118, R125, R86, R118 ;  /* 0x000000567d767223 */ /* 0x000fe40000010076 */
[----:B------:R-:W-:-:S04]  /*2e080*/  FMUL.FTZ R86, R85, R85 ;  /* 0x0000005555567220 */ /* 0x000fc80000410000 */
[----:B------:R-:W-:-:S04]  /*2e090*/  FMUL.FTZ R125, R86, R125 ;  /* 0x0000007d567d7220 */ /* 0x000fc80000410000 */
[----:B------:R-:W-:Y:S01]  /*2e0a0*/  FMUL.FTZ R125, R125, R120 ;  /* 0x000000787d7d7220 */ /* 0x000fe20000410000 */
[----:B-1----:R-:W-:-:S03]  /*2e0b0*/  FMUL.FTZ R122, R119, R118 ;  /* 0x00000076777a7220 */ /* 0x002fc60000410000 */
[----:B------:R-:W-:Y:S01]  /*2e0c0*/  FFMA.FTZ R125, R119, R125, R126 ;  /* 0x0000007d777d7223 */ /* 0x000fe2000001007e */
[----:B0-----:R-:W-:Y:S01]  /*2e0d0*/  IMAD.IADD R118, R116, 0x1, R117 ;  /* 0x0000000174767824 */ /* 0x001fe200078e0275 */
[----:B------:R-:W-:Y:S01]  /*2e0e0*/  I2FP.F32.S32 R124, R117 ;  /* 0x00000075007c7245 */ /* 0x000fe20000201400 */
[----:B------:R-:W0:Y:S01]  /*2e0f0*/  SHFL.DOWN PT, R121, R122, 0x1, 0x1f ;  /* 0x08201f007a797f89 */ /* 0x000e2200000e0000 */
[----:B------:R-:W1:Y:S02]  /*2e100*/  LDC R119, c[0x0][0x448] ;  /* 0x00011200ff777b82 */ /* 0x000e640000000800 */
[----:B------:R-:W-:Y:S01]  /*2e110*/  I2FP.F32.S32 R123, R118 ;  /* 0x00000076007b7245 */ /* 0x000fe20000201400 */
[----:B------:R-:W2:Y:S05]  /*2e120*/  SHFL.DOWN PT, R86, R125, 0x1, 0x1f ;  /* 0x08201f007d567f89 */ /* 0x000eaa00000e0000 */
[----:B------:R-:W3:Y:S01]  /*2e130*/  MUFU.RCP R123, R123 ;  /* 0x0000007b007b7308 */ /* 0x000ee20000001000 */
[----:B0-----:R-:W-:Y:S01]  /*2e140*/  FMUL.FTZ R117, R121, R124 ;  /* 0x0000007c79757220 */ /* 0x001fe20000410000 */
[----:B------:R-:W-:-:S03]  /*2e150*/  FADD.FTZ R121, R122, -R121 ;  /* 0x800000797a797221 */ /* 0x000fc60000010000 */
[C---:B------:R-:W-:Y:S01]  /*2e160*/  FFMA.FTZ R116, R84.reuse, R122, R117 ;  /* 0x0000007a54747223 */ /* 0x040fe20000010075 */
[----:B------:R-:W-:Y:S01]  /*2e170*/  FMUL.FTZ R121, R121, R121 ;  /* 0x0000007979797220 */ /* 0x000fe20000410000 */
[----:B--2---:R-:W-:Y:S01]  /*2e180*/  FADD.FTZ R86, R125, R86 ;  /* 0x000000567d567221 */ /* 0x004fe20000010000 */
[----:B------:R-:W-:Y:S02]  /*2e190*/  IMAD.U32 R125, RZ, RZ, UR17 ;  /* 0x00000011ff7d7e24 */ /* 0x000fe4000f8e00ff */
[----:B---3--:R-:W-:Y:S01]  /*2e1a0*/  FMUL.FTZ R117, R123, R116 ;  /* 0x000000747b757220 */ /* 0x008fe20000410000 */
[----:B------:R-:W-:-:S04]  /*2e1b0*/  FMUL.FTZ R121, R84, R121 ;  /* 0x0000007954797220 */ /* 0x000fc80000410000 */
[----:B------:R-:W-:Y:S01]  /*2e1c0*/  FMUL.FTZ R121, R121, R124 ;  /* 0x0000007c79797220 */ /* 0x000fe20000410000 */
[----:B------:R-:W0:Y:S03]  /*2e1d0*/  SHFL.IDX PT, R117, R117, RZ, 0x1f ;  /* 0x00001fff75757589 */ /* 0x000e2600000e0000 */
[----:B------:R-:W-:Y:S01]  /*2e1e0*/  FFMA.FTZ R121, R123, R121, R86 ;  /* 0x000000797b797223 */ /* 0x000fe20000010056 */
[----:B------:R-:W-:-:S04]  /*2e1f0*/  MOV R123, UR17 ;  /* 0x00000011007b7c02 */ /* 0x000fc80008000f00 */
[----:B------:R-:W1:Y:S01]  /*2e200*/  SHFL.IDX PT, R120, R121, RZ, 0x1f ;  /* 0x00001fff79787589 */ /* 0x000e6200000e0000 */
[C---:B0-----:R-:W-:Y:S01]  /*2e210*/  FMUL.FTZ R116, R117.reuse, R117 ;  /* 0x0000007575747220 */ /* 0x041fe20000410000 */
[----:B------:R-:W-:-:S04]  /*2e220*/  FSEL R118, R117, RZ, !P1 ;  /* 0x000000ff75767208 */ /* 0x000fc80004800000 */
[----:B------:R-:W-:Y:S02]  /*2e230*/  FSEL R116, R116, RZ, P1 ;  /* 0x000000ff74747208 */ /* 0x000fe40000800000 */
[----:B------:R-:W-:Y:S01]  /*2e240*/  ISETP.NE.AND P1, PT, R115, RZ, PT ;  /* 0x000000ff7300720c */ /* 0x000fe20003f25270 */
[----:B-1----:R-:W-:-:S04]  /*2e250*/  FFMA.FTZ R119, R120, UR27, R119 ;  /* 0x0000001b78777c23 */ /* 0x002fc80008010077 */
        /* <DEDUP_REMOVED lines=9> */
[----:B-1----:R-:W0:Y:S01]  /*2e2f0*/  LDC.64 R116, c[0x0][0x428] ;  /* 0x00010a00ff747b82 */ /* 0x002e220000000a00 */
[--C-:B------:R-:W-:Y:S01]  /*2e300*/  FADD.FTZ R124, R44, -R118.reuse ;  /* 0x800000762c7c7221 */ /* 0x100fe20000010000 */
[--C-:B------:R-:W-:Y:S01]  /*2e310*/  FADD.FTZ R146, R45, -R118.reuse ;  /* 0x800000762d927221 */ /* 0x100fe20000010000 */
[--C-:B------:R-:W-:Y:S01]  /*2e320*/  FADD.FTZ R144, R46, -R118.reuse ;  /* 0x800000762e907221 */ /* 0x100fe20000010000 */
[----:B------:R-:W-:Y:S01]  /*2e330*/  FADD.FTZ R126, R47, -R118 ;  /* 0x800000762f7e7221 */ /* 0x000fe20000010000 */
[----:B------:R-:W-:Y:S02]  /*2e340*/  HADD2.F32 R143, -RZ, R15.H1_H1 ;  /* 0x3000000fff8f7230 */ /* 0x000fe40000004100 */
[C---:B------:R-:W-:Y:S01]  /*2e350*/  FMUL.FTZ R145, R119.reuse, R124 ;  /* 0x0000007c77917220 */ /* 0x040fe20000410000 */
[----:B------:R-:W-:Y:S02]  /*2e360*/  HADD2.F32 R84, -RZ, R32.H0_H0 ;  /* 0x20000020ff547230 */ /* 0x000fe40000004100 */
[----:B------:R-:W-:Y:S01]  /*2e370*/  FMUL.FTZ R124, R119, R146 ;  /* 0x00000092777c7220 */ /* 0x000fe20000410000 */
[----:B------:R-:W-:-:S02]  /*2e380*/  HADD2.F32 R122, -RZ, R18.H1_H1 ;  /* 0x30000012ff7a7230 */ /* 0x000fc40000004100 */
[C---:B------:R-:W-:Y:S01]  /*2e390*/  FMUL.FTZ R125, R119.reuse, R144 ;  /* 0x00000090777d7220 */ /* 0x040fe20000410000 */
[----:B------:R-:W-:Y:S02]  /*2e3a0*/  HADD2.F32 R85, -RZ, R138.H0_H0 ;  /* 0x2000008aff557230 */ /* 0x000fe40000004100 */
[----:B------:R-:W-:Y:S01]  /*2e3b0*/  FMUL.FTZ R121, R119, R126 ;  /* 0x0000007e77797220 */ /* 0x000fe20000410000 */
[----:B------:R-:W-:Y:S02]  /*2e3c0*/  HADD2.F32 R123, -RZ, R17.H1_H1 ;  /* 0x30000011ff7b7230 */ /* 0x000fe40000004100 */
[----:B------:R-:W-:Y:S01]  /*2e3d0*/  FFMA.FTZ R84, R145, R143, R84 ;  /* 0x0000008f91547223 */ /* 0x000fe20000010054 */
[----:B------:R-:W-:Y:S02]  /*2e3e0*/  HADD2.F32 R86, -RZ, R33.H0_H0 ;  /* 0x20000021ff567230 */ /* 0x000fe40000004100 */
[----:B------:R-:W-:Y:S01]  /*2e3f0*/  FFMA.FTZ R85, R124, R122, R85 ;  /* 0x0000007a7c557223 */ /* 0x000fe20000010055 */
[----:B------:R-:W-:-:S02]  /*2e400*/  HADD2.F32 R87, -RZ, R19.H1_H1 ;  /* 0x30000013ff577230 */ /* 0x000fc40000004100 */
[----:B------:R-:W-:Y:S02]  /*2e410*/  HADD2.F32 R120, -RZ, R138.H1_H1 ;  /* 0x3000008aff787230 */ /* 0x000fe40000004100 */
[----:B------:R-:W-:-:S03]  /*2e420*/  FFMA.FTZ R86, R125, R123, R86 ;  /* 0x0000007b7d567223 */ /* 0x000fc60000010056 */
[----:B------:R-:W-:Y:S01]  /*2e430*/  FFMA.FTZ R87, R121, R87, R120 ;  /* 0x0000005779577223 */ /* 0x000fe20000010078 */
[C---:B0-----:R-:W-:Y:S01]  /*2e440*/  IMAD.WIDE.U32 R116, R96.reuse, 0x10, R116 ;  /* 0x0000001060747825 */ /* 0x041fe200078e0074 */
[----:B------:R-:W-:-:S04]  /*2e450*/  IADD3 R96, PT, PT, R96, 0x80, RZ ;  /* 0x0000008060607810 */ /* 0x000fc80007ffe0ff */
[----:B------:R0:W-:Y:S03]  /*2e460*/  STG.E.128 desc[UR6][R116.64], R84 ;  /* 0x0000005474007986 */ /* 0x0001e6000c101d06 */
.L_x_19531:
[----:B------:R-:W-:Y:S05]  /*2e470*/  BSYNC.RECONVERGENT B0 ;  /* 0x0000000000007941 */ /* 0x000fea0003800200 */
.L_x_19530:
[----:B------:R-:W-:Y:S01]  /*2e480*/  ISETP.NE.AND P0, PT, R108, RZ, PT ;  /* 0x000000ff6c00720c */ /* 0x000fe20003f05270 */
[----:B------:R-:W-:-:S12]  /*2e490*/  BSSY.RECONVERGENT B0, `(.L_x_19532) ;  /* 0x000001a000007945 */ /* 0x000fd80003800200 */
[----:B------:R-:W-:Y:S05]  /*2e4a0*/  @!P0 BRA `(.L_x_19533) ;  /* 0x0000000000608947 */ /* 0x000fea0003800000 */
[----:B01----:R-:W0:Y:S01]  /*2e4b0*/  LDC.64 R116, c[0x0][0x428] ;  /* 0x00010a00ff747b82 */ /* 0x003e220000000a00 */
[--C-:B------:R-:W-:Y:S01]  /*2e4c0*/  FADD.FTZ R124, R48, -R118.reuse ;  /* 0x80000076307c7221 */ /* 0x100fe20000010000 */
[--C-:B------:R-:W-:Y:S01]  /*2e4d0*/  FADD.FTZ R126, R49, -R118.reuse ;  /* 0x80000076317e7221 */ /* 0x100fe20000010000 */
[--C-:B------:R-:W-:Y:S01]  /*2e4e0*/  FADD.FTZ R144, R50, -R118.reuse ;  /* 0x8000007632907221 */ /* 0x100fe20000010000 */
[----:B------:R-:W-:Y:S01]  /*2e4f0*/  FADD.FTZ R120, R51, -R118 ;  /* 0x8000007633787221 */ /* 0x000fe20000010000 */
[----:B------:R-:W-:Y:S02]  /*2e500*/  HADD2.F32 R84, -RZ, R97.H0_H0 ;  /* 0x20000061ff547230 */ /* 0x000fe40000004100 */
[C---:B------:R-:W-:Y:S01]  /*2e510*/  FMUL.FTZ R124, R119.reuse, R124 ;  /* 0x0000007c777c7220 */ /* 0x040fe20000410000 */
[----:B------:R-:W-:Y:S02]  /*2e520*/  HADD2.F32 R125, -RZ, R88.H0_H0 ;  /* 0x20000058ff7d7230 */ /* 0x000fe40000004100 */
[----:B------:R-:W-:Y:S01]  /*2e530*/  FMUL.FTZ R143, R119, R126 ;  /* 0x0000007e778f7220 */ /* 0x000fe20000410000 */
[----:B------:R-:W-:-:S02]  /*2e540*/  HADD2.F32 R85, -RZ, R127.H0_H0 ;  /* 0x2000007fff557230 */ /* 0x000fc40000004100 */
        /* <DEDUP_REMOVED lines=11> */
[----:B0-----:R-:W-:-:S04]  /*2e600*/  IMAD.WIDE.U32 R116, R96, 0x10, R116 ;  /* 0x0000001060747825 */ /* 0x001fc800078e0074 */
[----:B------:R-:W-:Y:S01]  /*2e610*/  VIADD R96, R96, 0x80 ;  /* 0x0000008060607836 */ /* 0x000fe20000000000 */
[----:B------:R2:W-:Y:S06]  /*2e620*/  STG.E.128 desc[UR6][R116.64], R84 ;  /* 0x0000005474007986 */ /* 0x0005ec000c101d06 */
.L_x_19533:
[----:B------:R-:W-:Y:S05]  /*2e630*/  BSYNC.RECONVERGENT B0 ;  /* 0x0000000000007941 */ /* 0x000fea0003800200 */
.L_x_19532:
[----:B------:R-:W-:Y:S01]  /*2e640*/  ISETP.NE.AND P0, PT, R109, RZ, PT ;  /* 0x000000ff6d00720c */ /* 0x000fe20003f05270 */
[----:B------:R-:W-:-:S12]  /*2e650*/  BSSY.RECONVERGENT B0, `(.L_x_19534) ;  /* 0x000001a000007945 */ /* 0x000fd80003800200 */
[----:B------:R-:W-:Y:S05]  /*2e660*/  @!P0 BRA `(.L_x_19535) ;  /* 0x0000000000608947 */ /* 0x000fea0003800000 */
[----:B------:R-:W3:Y:S01]  /*2e670*/  LDC.64 R108, c[0x0][0x428] ;  /* 0x00010a00ff6c7b82 */ /* 0x000ee20000000a00 */
[--C-:B------:R-:W-:Y:S01]  /*2e680*/  FADD.FTZ R122, R52, -R118.reuse ;  /* 0x80000076347a7221 */ /* 0x100fe20000010000 */
[--C-:B------:R-:W-:Y:S01]  /*2e690*/  FADD.FTZ R124, R53, -R118.reuse ;  /* 0x80000076357c7221 */ /* 0x100fe20000010000 */
[--C-:B------:R-:W-:Y:S01]  /*2e6a0*/  FADD.FTZ R126, R54, -R118.reuse ;  /* 0x80000076367e7221 */ /* 0x100fe20000010000 */
[----:B------:R-:W-:Y:S01]  /*2e6b0*/  FADD.FTZ R144, R55, -R118 ;  /* 0x8000007637907221 */ /* 0x000fe20000010000 */
[----:B012---:R-:W-:Y:S02]  /*2e6c0*/  HADD2.F32 R84, -RZ, R128.H0_H0 ;  /* 0x20000080ff547230 */ /* 0x007fe40000004100 */
        /* <DEDUP_REMOVED lines=15> */
[C---:B---3--:R-:W-:Y:S01]  /*2e7c0*/  IMAD.WIDE.U32 R108, R96.reuse, 0x10, R108 ;  /* 0x00000010606c7825 */ /* 0x048fe200078e006c */
[----:B------:R-:W-:-:S04]  /*2e7d0*/  IADD3 R96, PT, PT, R96, 0x80, RZ ;  /* 0x0000008060607810 */ /* 0x000fc80007ffe0ff */
[----:B------:R3:W-:Y:S03]  /*2e7e0*/  STG.E.128 desc[UR6][R108.64], R84 ;  /* 0x000000546c007986 */ /* 0x0007e6000c101d06 */
.L_x_19535:
[----:B------:R-:W-:Y:S05]  /*2e7f0*/  BSYNC.RECONVERGENT B0 ;  /* 0x0000000000007941 */ /* 0x000fea0003800200 */
.L_x_19534:
[----:B------:R-:W-:Y:S01]  /*2e800*/  ISETP.NE.AND P0, PT, R110, RZ, PT ;  /* 0x000000ff6e00720c */ /* 0x000fe20003f05270 */
[----:B------:R-:W-:-:S12]  /*2e810*/  BSSY.RECONVERGENT B0, `(.L_x_19536) ;  /* 0x000001a000007945 */ /* 0x000fd80003800200 */
[----:B------:R-:W-:Y:S05]  /*2e820*/  @!P0 BRA `(.L_x_19537) ;  /* 0x0000000000608947 */ /* 0x000fea0003800000 */
[----:B---3--:R-:W3:Y:S01]  /*2e830*/  LDC.64 R108, c[0x0][0x428] ;  /* 0x00010a00ff6c7b82 */ /* 0x008ee20000000a00 */
[--C-:B012---:R-:W-:Y:S01]  /*2e840*/  FADD.FTZ R84, R56, -R118.reuse ;  /* 0x8000007638547221 */ /* 0x107fe20000010000 */
        /* <DEDUP_REMOVED lines=19> */
[----:B---3--:R-:W-:-:S04]  /*2e980*/  IMAD.WIDE.U32 R108, R96, 0x10, R108 ;  /* 0x00000010606c7825 */ /* 0x008fc800078e006c */
[----:B------:R-:W-:Y:S01]  /*2e990*/  VIADD R96, R96, 0x80 ;  /* 0x0000008060607836 */ /* 0x000fe20000000000 */
[----:B------:R4:W-:Y:S06]  /*2e9a0*/  STG.E.128 desc[UR6][R108.64], R84 ;  /* 0x000000546c007986 */ /* 0x0009ec000c101d06 */
.L_x_19537:
[----:B------:R-:W-:Y:S05]  /*2e9b0*/  BSYNC.RECONVERGENT B0 ;  /* 0x0000000000007941 */ /* 0x000fea0003800200 */
.L_x_19536:
[----:B------:R-:W-:Y:S01]  /*2e9c0*/  ISETP.NE.AND P0, PT, R111, RZ, PT ;  /* 0x000000ff6f00720c */ /* 0x000fe20003f05270 */
[----:B------:R-:W-:-:S12]  /*2e9d0*/  BSSY.RECONVERGENT B0, `(.L_x_19538) ;  /* 0x000001a000007945 */ /* 0x000fd80003800200 */
[----:B------:R-:W-:Y:S05]  /*2e9e0*/  @!P0 BRA `(.L_x_19539) ;  /* 0x0000000000608947 */ /* 0x000fea0003800000 */
[----:B---34-:R-:W3:Y:S01]  /*2e9f0*/  LDC.64 R108, c[0x0][0x428] ;  /* 0x00010a00ff6c7b82 */ /* 0x018ee20000000a00 */
        /* <DEDUP_REMOVED lines=23> */
.L_x_19539:
[----:B------:R-:W-:Y:S05]  /*2eb70*/  BSYNC.RECONVERGENT B0 ;  /* 0x0000000000007941 */ /* 0x000fea0003800200 */
.L_x_19538:
[----:B------:R-:W-:Y:S01]  /*2eb80*/  ISETP.NE.AND P0, PT, R112, RZ, PT ;  /* 0x000000ff7000720c */ /* 0x000fe20003f05270 */
[----:B------:R-:W-:-:S12]  /*2eb90*/  BSSY.RECONVERGENT B0, `(.L_x_19540) ;  /* 0x000001e000007945 */ /* 0x000fd80003800200 */
[----:B------:R-:W-:Y:S05]  /*2eba0*/  @!P0 BRA `(.L_x_19541) ;  /* 0x0000000000708947 */ /* 0x000fea0003800000 */
[----:B0--34-:R-:W0:Y:S01]  /*2ebb0*/  LDC.64 R108, c[0x0][0x428] ;  /* 0x00010a00ff6c7b82 */ /* 0x019e220000000a00 */
[----:B-12---:R-:W-:Y:S01]  /*2ebc0*/  SHF.R.U64 R117, R104, 0x10, R105 ;  /* 0x0000001068757819 */ /* 0x006fe20000001269 */
[--C-:B------:R-:W-:Y:S01]  /*2ebd0*/  FADD.FTZ R112, R64, -R118.reuse ;  /* 0x8000007640707221 */ /* 0x100fe20000010000 */
[----:B------:R-:W-:Y:S01]  /*2ebe0*/  SHF.R.U64 R121, R26, 0x10, R27 ;  /* 0x000000101a797819 */ /* 0x000fe2000000121b */
[--C-:B------:R-:W-:Y:S01]  /*2ebf0*/  FADD.FTZ R120, R66, -R118.reuse ;  /* 0x8000007642787221 */ /* 0x100fe20000010000 */
[----:B------:R-:W-:Y:S01]  /*2ec00*/  SHF.R.U32.HI R123, RZ, 0x10, R105 ;  /* 0x00000010ff7b7819 */ /* 0x000fe20000011669 */
[--C-:B------:R-:W-:Y:S01]  /*2ec10*/  FADD.FTZ R116, R65, -R118.reuse ;  /* 0x8000007641747221 */ /* 0x100fe20000010000 */
[----:B------:R-:W-:Y:S01]  /*2ec20*/  SHF.R.U32.HI R125, RZ, 0x10, R27 ;  /* 0x00000010ff7d7819 */ /* 0x000fe2000001161b */
[----:B------:R-:W-:Y:S01]  /*2ec30*/  FADD.FTZ R110, R67, -R118 ;  /* 0x80000076436e7221 */ /* 0x000fe20000010000 */
[----:B------:R-:W-:Y:S02]  /*2ec40*/  HADD2.F32 R85, -RZ, R134.H0_H0 ;  /* 0x20000086ff557230 */ /* 0x000fe40000004100 */
[----:B------:R-:W-:Y:S01]  /*2ec50*/  FMUL.FTZ R111, R119, R112 ;  /* 0x00000070776f7220 */ /* 0x000fe20000410000 */
[----:B------:R-:W-:-:S02]  /*2ec60*/  HADD2.F32 R84, -RZ, R26.H0_H0 ;  /* 0x2000001aff547230 */ /* 0x000fc40000004100 */
[C---:B------:R-:W-:Y:S01]  /*2ec70*/  FMUL.FTZ R120, R119.reuse, R120 ;  /* 0x0000007877787220 */ /* 0x040fe20000410000 */
[----:B------:R-:W-:Y:S02]  /*2ec80*/  HADD2.F32 R86, -RZ, R134.H1_H1 ;  /* 0x30000086ff567230 */ /* 0x000fe40000004100 */
[C---:B------:R-:W-:Y:S01]  /*2ec90*/  FMUL.FTZ R112, R119.reuse, R116 ;  /* 0x0000007477707220 */ /* 0x040fe20000410000 */
[----:B------:R-:W-:Y:S02]  /*2eca0*/  HADD2.F32 R87, -RZ, R27.H0_H0 ;  /* 0x2000001bff577230 */ /* 0x000fe40000004100 */
[----:B------:R-:W-:Y:S01]  /*2ecb0*/  FMUL.FTZ R110, R119, R110 ;  /* 0x0000006e776e7220 */ /* 0x000fe20000410000 */
[----:B------:R-:W-:Y:S02]  /*2ecc0*/  HADD2.F32 R117, -RZ, R117.H0_H0 ;  /* 0x20000075ff757230 */ /* 0x000fe40000004100 */
[----:B------:R-:W-:Y:S01]  /*2ecd0*/  FFMA.FTZ R84, R111, R85, R84 ;  /* 0x000000556f547223 */ /* 0x000fe20000010054 */
[----:B------:R-:W-:-:S02]  /*2ece0*/  HADD2.F32 R121, -RZ, R121.H0_H0 ;  /* 0x20000079ff797230 */ /* 0x000fc40000004100 */
[----:B------:R-:W-:Y:S01]  /*2ecf0*/  FFMA.FTZ R86, R120, R86, R87 ;  /* 0x0000005678567223 */ /* 0x000fe20000010057 */
[----:B------:R-:W-:Y:S02]  /*2ed00*/  HADD2.F32 R123, -RZ, R123.H0_H0 ;  /* 0x2000007bff7b7230 */ /* 0x000fe40000004100 */
[----:B------:R-:W-:Y:S02]  /*2ed10*/  HADD2.F32 R125, -RZ, R125.H0_H0 ;  /* 0x2000007dff7d7230 */ /* 0x000fe40000004100 */
[----:B------:R-:W-:Y:S01]  /*2ed20*/  FFMA.FTZ R85, R112, R117, R121 ;  /* 0x0000007570557223 */ /* 0x000fe20000010079 */
[----:B0-----:R-:W-:-:S04]  /*2ed30*/  IMAD.WIDE.U32 R108, R96, 0x10, R108 ;  /* 0x00000010606c7825 */ /* 0x001fc800078e006c */
[----:B------:R-:W-:Y:S01]  /*2ed40*/  FFMA.FTZ R87, R110, R123, R125 ;  /* 0x0000007b6e577223 */ /* 0x000fe2000001007d */
[----:B------:R-:W-:-:S04]  /*2ed50*/  VIADD R96, R96, 0x80 ;  /* 0x0000008060607836 */ /* 0x000fc80000000000 */
[----:B------:R0:W-:Y:S03]  /*2ed60*/  STG.E.128 desc[UR6][R108.64], R84 ;  /* 0x000000546c007986 */ /* 0x0001e6000c101d06 */
.L_x_19541:
[----:B------:R-:W-:Y:S05]  /*2ed70*/  BSYNC.RECONVERGENT B0 ;  /* 0x0000000000007941 */ /* 0x000fea0003800200 */
.L_x_19540:
[----:B------:R-:W-:Y:S01]  /*2ed80*/  ISETP.NE.AND P0, PT, R113, RZ, PT ;  /* 0x000000ff7100720c */ /* 0x000fe20003f05270 */
[----:B------:R-:W-:-:S12]  /*2ed90*/  BSSY.RECONVERGENT B0, `(.L_x_19542) ;  /* 0x000001e000007945 */ /* 0x000fd80003800200 */
[----:B------:R-:W-:Y:S05]  /*2eda0*/  @!P0 BRA `(.L_x_19543) ;  /* 0x0000000000708947 */ /* 0x000fea0003800000 */
[----:B0--34-:R-:W0:Y:S01]  /*2edb0*/  LDC.64 R108, c[0x0][0x428] ;  /* 0x00010a00ff6c7b82 */ /* 0x019e220000000a00 */
[----:B------:R-:W-:Y:S01]  /*2edc0*/  SHF.R.U64 R113, R102, 0x10, R103 ;  /* 0x0000001066717819 */ /* 0x000fe20000001267 */
[--C-:B------:R-:W-:Y:S01]  /*2edd0*/  FADD.FTZ R110, R68, -R118.reuse ;  /* 0x80000076446e7221 */ /* 0x100fe20000010000 */
[----:B-12---:R-:W-:Y:S01]  /*2ede0*/  SHF.R.U64 R117, R24, 0x10, R25 ;  /* 0x0000001018757819 */ /* 0x006fe20000001219 */
        /* <DEDUP_REMOVED lines=20> */
[C---:B0-----:R-:W-:Y:S01]  /*2ef30*/  IMAD.WIDE.U32 R108, R96.reuse, 0x10, R108 ;  /* 0x00000010606c7825 */ /* 0x041fe200078e006c */
[----:B------:R-:W-:-:S03]  /*2ef40*/  IADD3 R96, PT, PT, R96, 0x80, RZ ;  /* 0x0000008060607810 */ /* 0x000fc60007ffe0ff */
[----:B------:R-:W-:-:S05]  /*2ef50*/  FFMA.FTZ R87, R120, R121, R123 ;  /* 0x0000007978577223 */ /* 0x000fca000001007b */
[----:B------:R0:W-:Y:S02]  /*2ef60*/  STG.E.128 desc[UR6][R108.64], R84 ;  /* 0x000000546c007986 */ /* 0x0001e4000c101d06 */
.L_x_19543:
[----:B------:R-:W-:Y:S05]  /*2ef70*/  BSYNC.RECONVERGENT B0 ;  /* 0x0000000000007941 */ /* 0x000fea0003800200 */
.L_x_19542:
[----:B------:R-:W-:Y:S01]  /*2ef80*/  ISETP.NE.AND P0, PT, R114, RZ, PT ;  /* 0x000000ff7200720c */ /* 0x000fe20003f05270 */
[----:B------:R-:W-:-:S12]  /*2ef90*/  BSSY.RECONVERGENT B0, `(.L_x_19544) ;  /* 0x000001e000007945 */ /* 0x000fd80003800200 */
[----:B------:R-:W-:Y:S05]  /*2efa0*/  @!P0 BRA `(.L_x_19545) ;  /* 0x0000000000708947 */ /* 0x000fea0003800000 */
[----:B0--34-:R-:W0:Y:S01]  /*2efb0*/  LDC.64 R108, c[0x0][0x428] ;  /* 0x00010a00ff6c7b82 */ /* 0x019e220000000a00 */
[----:B------:R-:W-:Y:S01]  /*2efc0*/  SHF.R.U64 R113, R100, 0x10, R101 ;  /* 0x0000001064717819 */ /* 0x000fe20000001265 */
[--C-:B-12---:R-:W-:Y:S01]  /*2efd0*/  FADD.FTZ R84, R72, -R118.reuse ;  /* 0x8000007648547221 */ /* 0x106fe20000010000 */
        /* <DEDUP_REMOVED lines=25> */
.L_x_19545:
[----:B------:R-:W-:Y:S05]  /*2f170*/  BSYNC.RECONVERGENT B0 ;  /* 0x0000000000007941 */ /* 0x000fea0003800200 */
.L_x_19544:
        /* <DEDUP_REMOVED lines=31> */
.L_x_19547:
[----:B------:R-:W-:Y:S05]  /*2f370*/  BSYNC.RECONVERGENT B0 ;  /* 0x0000000000007941 */ /* 0x000fea0003800200 */
.L_x_19546:
[----:B------:R-:W-:Y:S01]  /*2f380*/  ISETP.NE.AND P0, PT, R107, RZ, PT ;  /* 0x000000ff6b00720c */ /* 0x000fe20003f05270 */
[----:B------:R-:W-:-:S12]  /*2f390*/  BSSY.RECONVERGENT B0, `(.L_x_19548) ;  /* 0x0000011000007945 */ /* 0x000fd80003800200 */
[----:B------:R-:W-:Y:S05]  /*2f3a0*/  @!P0 BRA `(.L_x_19549) ;  /* 0x00000000003c8947 */ /* 0x000fea0003800000 */
[----:B01234-:R-:W0:Y:S01]  /*2f3b0*/  LDC.64 R84, c[0x0][0x428] ;  /* 0x00010a00ff547b82 */ /* 0x01fe220000000a00 */
[--C-:B------:R-:W-:Y:S01]  /*2f3c0*/  FADD.FTZ R86, R80, -R118.reuse ;  /* 0x8000007650567221 */ /* 0x100fe20000010000 */
[--C-:B------:R-:W-:Y:S01]  /*2f3d0*/  FADD.FTZ R106, R81, -R118.reuse ;  /* 0x80000076516a7221 */ /* 0x100fe20000010000 */
[--C-:B------:R-:W-:Y:S01]  /*2f3e0*/  FADD.FTZ R108, R82, -R118.reuse ;  /* 0x80000076526c7221 */ /* 0x100fe20000010000 */
[----:B------:R-:W-:Y:S01]  /*2f3f0*/  FADD.FTZ R118, R83, -R118 ;  /* 0x8000007653767221 */ /* 0x000fe20000010000 */
        /* <DEDUP_REMOVED lines=8> */
[----:B------:R-:W-:-:S05]  /*2f480*/  FFMA.FTZ R87, R119, R11, R12 ;  /* 0x0000000b77577223 */ /* 0x000fca000001000c */
[----:B------:R0:W-:Y:S02]  /*2f490*/  STG.E.128 desc[UR6][R106.64], R84 ;  /* 0x000000546a007986 */ /* 0x0001e4000c101d06 */
.L_x_19549:
[----:B------:R-:W-:Y:S05]  /*2f4a0*/  BSYNC.RECONVERGENT B0 ;  /* 0x0000000000007941 */ /* 0x000fea0003800200 */
.L_x_19548:
[----:B------:R-:W-:Y:S02]  /*2f4b0*/  UIADD3 UR17, UPT, UPT, UR17, UR14, URZ ;  /* 0x0000000e11117290 */ /* 0x000fe4000fffe0ff */
[----:B------:R-:W-:Y:S02]  /*2f4c0*/  UPLOP3.LUT UP1, UPT, UPT, UPT, UP1, 0x40, 0x4 ;  /* 0x000000000004789c */ /* 0x000fe40003f2e810 */
[----:B------:R-:W-:-:S09]  /*2f4d0*/  UISETP.GE.AND UP0, UPT, UR17, UR15, UPT ;  /* 0x0000000f1100728c */ /* 0x000fd2000bf06270 */
[----:B------:R-:W-:Y:S05]  /*2f4e0*/  BRA.U !UP0, `(.L_x_19550) ;  /* 0xfffffd2108587547 */ /* 0x000fea000b83ffff */
[----:B------:R-:W-:Y:S05]  /*2f4f0*/  EXIT ;  /* 0x000000000000794d */ /* 0x000fea0003800000 */
.L_x_19551:
        /* <DEDUP_REMOVED lines=16> */
.L_x_22370:


//--------------------- .text._ZN10layer_norm31ln_parallel_residual_fwd_kernelINS_13Kernel_traitsI6__halfffffjLj5120ELj1ELj1ELj4ELj16ENS_18Kernel_traits_baseILj5120ES2_ffffjLj128EEEEELb1ELb1ELb1EEEvNS_9FwdParamsE --------------------------
	.section	.text._ZN10layer_norm31ln_parallel_residual_fwd_kernelINS_13Kernel_traitsI6__halfffffjLj5120ELj1ELj1ELj4ELj16ENS_18Kernel_traits_baseILj5120ES2_ffffjLj128EEEEELb1ELb1ELb1EEEvNS_9FwdParamsE,"ax",@progbits
	.align	128
        .global         _ZN10layer_norm31ln_parallel_residual_fwd_kernelINS_13Kernel_traitsI6__halfffffjLj5120ELj1ELj1ELj4ELj16ENS_18Kernel_traits_baseILj5120ES2_ffffjLj128EEEEELb1ELb1ELb1EEEvNS_9FwdParamsE
        .type           _ZN10layer_norm31ln_parallel_residual_fwd_kernelINS_13Kernel_traitsI6__halfffffjLj5120ELj1ELj1ELj4ELj16ENS_18Kernel_traits_baseILj5120ES2_ffffjLj128EEEEELb1ELb1ELb1EEEvNS_9FwdParamsE,@function
        .size           _ZN10layer_norm31ln_parallel_residual_fwd_kernelINS_13Kernel_traitsI6__halfffffjLj5120ELj1ELj1ELj4ELj16ENS_18Kernel_traits_baseILj5120ES2_ffffjLj128EEEEELb1ELb1ELb1EEEvNS_9FwdParamsE,(.L_x_22371 - _ZN10layer_norm31ln_parallel_residual_fwd_kernelINS_13Kernel_traitsI6__halfffffjLj5120ELj1ELj1ELj4ELj16ENS_18Kernel_traits_baseILj5120ES2_ffffjLj128EEEEELb1ELb1ELb1EEEvNS_9FwdParamsE)
        .other          _ZN10layer_norm31ln_parallel_residual_fwd_kernelINS_13Kernel_traitsI6__halfffffjLj5120ELj1ELj1ELj4ELj16ENS_18Kernel_traits_baseILj5120ES2_ffffjLj128EEEEELb1ELb1ELb1EEEvNS_9FwdParamsE,@"STO_CUDA_ENTRY STV_DEFAULT"
_ZN10layer_norm31ln_parallel_residual_fwd_kernelINS_13Kernel_traitsI6__halfffffjLj5120ELj1ELj1ELj4ELj16ENS_18Kernel_traits_baseILj5120ES2_ffffjLj128EEEEELb1ELb1ELb1EEEvNS_9FwdParamsE:
.text._ZN10layer_norm31ln_parallel_residual_fwd_kernelINS_13Kernel_traitsI6__halfffffjLj5120ELj1ELj1ELj4ELj16ENS_18Kernel_traits_baseILj5120ES2_ffffjLj128EEEEELb1ELb1ELb1EEEvNS_9FwdParamsE:
        /* <DEDUP_REMOVED lines=69> */
.L_x_19552:
        /* <DEDUP_REMOVED lines=22> */
.L_x_19553:
[----:B------:R-:W1:Y:S02]  /*05b0*/  LDCU UR4, c[0x0][0x384] ;  /* 0x00007080ff0477ac */ /* 0x000e640008000800 */
[----:B-1----:R-:W-:-:S06]  /*05c0*/  UISETP.GE.AND UP0, UPT, UR18, UR4, UPT ;  /* 0x000000041200728c */ /* 0x002fcc000bf06270 */
[----:B------:R-:W-:-:S13]  /*05d0*/  PLOP3.LUT P0, PT, PT, PT, UP0, 0x80, 0x8 ;  /* 0x000000000008781c */ /* 0x000fda0003f0f008 */
[----:B------:R-:W-:Y:S05]  /*05e0*/  @P0 EXIT ;  /* 0x000000000000094d */ /* 0x000fea0003800000 */
[----:B-----5:R-:W-:Y:S01]  /*05f0*/  IMAD.MOV.U32 R90, RZ, RZ, R6 ;  /* 0x000000ffff5a7224 */ /* 0x020fe200078e0006 */
[--C-:B------:R-:W-:Y:S01]  /*0600*/  SHF.R.U64 R89, R6, 0x10, R7.reuse ;  /* 0x0000001006597819 */ /* 0x100fe20000001207 */
        /* <DEDUP_REMOVED lines=8> */
[----:B------:R-:W-:Y:S01]  /*0690*/  IMAD.HI.U32 R5, R86, -0x2daee0ad, RZ ;  /* 0xd2511f5356057827 */ /* 0x000fe200078e00ff */
[----:B------:R-:W-:Y:S01]  /*06a0*/  PRMT R0, R0, 0x5410, R6 ;  /* 0x0000541000007816 */ /* 0x000fe20000000006 */
[----:B------:R-:W1:Y:S01]  /*06b0*/  LDCU.64 UR4, c[0x0][0x398] ;  /* 0x00007300ff0477ac */ /* 0x000e620008000a00 */
[----:B0-----:R-:W-:Y:S01]  /*06c0*/  SHF.R.U32.HI R18, RZ, 0x10, R7 ;  /* 0x00000010ff127819 */ /* 0x001fe20000011607 */
[----:B------:R-:W-:Y:S01]  /*06d0*/  IMAD.HI.U32 R6, R87, -0x326172a9, RZ ;  /* 0xcd9e8d5757067827 */ /* 0x000fe200078e00ff */
[----:B------:R-:W-:-:S03]  /*06e0*/  SHF.R.U64 R80, R8, 0x10, R9 ;  /* 0x0000001008507819 */ /* 0x000fc60000001209 */
[----:B------:R-:W-:Y:S01]  /*06f0*/  HFMA2 R81, -RZ, RZ, 0, 0 ;  /* 0x00000000ff517431 */ /* 0x000fe200000001ff */
[----:B------:R-:W-:Y:S01]  /*0700*/  SHF.R.U32.HI R59, RZ, 0x10, R9 ;  /* 0x00000010ff3b7819 */ /* 0x000fe20000011609 */
[----:B------:R-:W-:Y:S01]  /*0710*/  IMAD.MOV.U32 R7, RZ, RZ, R13 ;  /* 0x000000ffff077224 */ /* 0x000fe200078e000d */
[----:B------:R-:W-:Y:S01]  /*0720*/  SHF.R.U64 R91, R10, 0x10, R11 ;  /* 0x000000100a5b7819 */ /* 0x000fe2000000120b */
[----:B------:R-:W-:Y:S01]  /*0730*/  IMAD.MOV.U32 R8, RZ, RZ, R15 ;  /* 0x000000ffff087224 */ /* 0x000fe200078e000f */
[----:B------:R-:W-:Y:S01]  /*0740*/  SHF.R.U32.HI R10, RZ, 0x10, R11 ;  /* 0x00000010ff0a7819 */ /* 0x000fe2000001160b */
[----:B------:R-:W-:Y:S01]  /*0750*/  IMAD.MOV.U32 R96, RZ, RZ, R16 ;  /* 0x000000ffff607224 */ /* 0x000fe200078e0010 */
[----:B------:R-:W-:Y:S01]  /*0760*/  MOV R94, R14 ;  /* 0x0000000e005e7202 */ /* 0x000fe20000000f00 */
[----:B------:R-:W0:Y:S01]  /*0770*/  LDCU UR19, c[0x0][0x388] ;  /* 0x00007100ff1377ac */ /* 0x000e220008000800 */
[----:B------:R-:W-:Y:S02]  /*0780*/  MOV R9, R17 ;  /* 0x0000001100097202 */ /* 0x000fe40000000f00 */
[----:B------:R-:W-:Y:S01]  /*0790*/  LOP3.LUT R5, R5, UR11, RZ, 0x3c, !PT ;  /* 0x0000000b05057c12 */ /* 0x000fe2000f8e3cff */
[----:B------:R-:W2:Y:S01]  /*07a0*/  LDCU.U8 UR20, c[0x0][0x410] ;  /* 0x00008200ff1477ac */ /* 0x000ea20008000000 */
[----:B------:R-:W-:-:S02]  /*07b0*/  LOP3.LUT R6, R85, UR10, R6, 0x96, !PT ;  /* 0x0000000a55067c12 */ /* 0x000fc4000f8e9606 */
[--C-:B------:R-:W-:Y:S01]  /*07c0*/  SHF.R.U64 R93, R12, 0x10, R13.reuse ;  /* 0x000000100c5d7819 */ /* 0x100fe2000000120d */
[----:B-1----:R-:W-:Y:S01]  /*07d0*/  UISETP.NE.U32.AND UP0, UPT, UR4, URZ, UPT ;  /* 0x000000ff0400728c */ /* 0x002fe2000bf05070 */
[----:B------:R-:W-:Y:S01]  /*07e0*/  SHF.R.U32.HI R11, RZ, 0x10, R13 ;  /* 0x00000010ff0b7819 */ /* 0x000fe2000001160d */
[----:B------:R-:W1:Y:S01]  /*07f0*/  LDCU UR21, c[0x0][0x400] ;  /* 0x00008000ff1577ac */ /* 0x000e620008000800 */
[--C-:B------:R-:W-:Y:S02]  /*0800*/  SHF.R.U64 R95, R14, 0x10, R15.reuse ;  /* 0x000000100e5f7819 */ /* 0x100fe4000000120f */
[----:B------:R-:W-:Y:S01]  /*0810*/  SHF.R.U32.HI R12, RZ, 0x10, R15 ;  /* 0x00000010ff0c7819 */ /* 0x000fe2000001160f */
[----:B------:R-:W-:Y:S01]  /*0820*/  UISETP.NE.AND.EX UP0, UPT, UR5, URZ, UPT, UP0 ;  /* 0x000000ff0500728c */ /* 0x000fe2000bf05300 */
[----:B------:R-:W-:Y:S01]  /*0830*/  PRMT R91, R91, 0x5410, R10 ;  /* 0x000054105b5b7816 */ /* 0x000fe2000000000a */
[----:B------:R-:W-:Y:S01]  /*0840*/  IMAD R10, R86, -0x2daee0ad, RZ ;  /* 0xd2511f53560a7824 */ /* 0x000fe200078e02ff */
[----:B------:R-:W-:Y:S01]  /*0850*/  PRMT R92, R92, 0x5410, R7 ;  /* 0x000054105c5c7816 */ /* 0x000fe20000000007 */
[----:B------:R-:W-:Y:S01]  /*0860*/  IMAD.HI.U32 R7, R5, -0x326172a9, RZ ;  /* 0xcd9e8d5705077827 */ /* 0x000fe200078e00ff */
[----:B------:R-:W-:Y:S01]  /*0870*/  PRMT R94, R94, 0x5410, R8 ;  /* 0x000054105e5e7816 */ /* 0x000fe20000000008 */
[----:B------:R-:W-:Y:S01]  /*0880*/  UPLOP3.LUT UP1, UPT, UPT, UPT, UPT, 0x40, 0x4 ;  /* 0x000000000004789c */ /* 0x000fe20003f2e870 */
[----:B------:R-:W-:Y:S01]  /*0890*/  PRMT R96, R96, 0x5410, R9 ;  /* 0x0000541060607816 */ /* 0x000fe20000000009 */
[----:B------:R-:W-:Y:S01]  /*08a0*/  IMAD R8, R87, -0x326172a9, RZ ;  /* 0xcd9e8d5757087824 */ /* 0x000fe200078e02ff */
[----:B------:R-:W-:Y:S01]  /*08b0*/  PRMT R93, R93, 0x5410, R11 ;  /* 0x000054105d5d7816 */ /* 0x000fe2000000000b */
[----:B------:R-:W-:Y:S01]  /*08c0*/  IMAD.HI.U32 R9, R6, -0x2daee0ad, RZ ;  /* 0xd2511f5306097827 */ /* 0x000fe200078e00ff */
[----:B------:R-:W-:-:S02]  /*08d0*/  PRMT R95, R95, 0x5410, R12 ;  /* 0x000054105f5f7816 */ /* 0x000fc4000000000c */
[--C-:B------:R-:W-:Y:S01]  /*08e0*/  SHF.R.U64 R97, R16, 0x10, R17.reuse ;  /* 0x0000001010617819 */ /* 0x100fe20000001211 */
[----:B------:R-:W-:Y:S01]  /*08f0*/  IMAD.MOV.U32 R11, RZ, RZ, R2 ;  /* 0x000000ffff0b7224 */ /* 0x000fe200078e0002 */
[----:B------:R-:W-:Y:S01]  /*0900*/  SHF.R.U32.HI R13, RZ, 0x10, R17 ;  /* 0x00000010ff0d7819 */ /* 0x000fe20000011611 */
[----:B------:R-:W-:Y:S01]  /*0910*/  IMAD.MOV.U32 R12, RZ, RZ, R3 ;  /* 0x000000ffff0c7224 */ /* 0x000fe200078e0003 */
[----:B------:R-:W-:Y:S01]  /*0920*/  LOP3.LUT R7, R8, UR22, R7, 0x96, !PT ;  /* 0x0000001608077c12 */ /* 0x000fe2000f8e9607 */
[----:B------:R-:W-:Y:S01]  /*0930*/  IMAD R8, R5, -0x326172a9, RZ ;  /* 0xcd9e8d5705087824 */ /* 0x000fe200078e02ff */
[----:B------:R-:W-:Y:S01]  /*0940*/  LOP3.LUT R9, R10, UR23, R9, 0x96, !PT ;  /* 0x000000170a097c12 */ /* 0x000fe2000f8e9609 */
[----:B------:R-:W-:Y:S01]  /*0950*/  IMAD.MOV.U32 R10, RZ, RZ, R33 ;  /* 0x000000ffff0a7224 */ /* 0x000fe200078e0021 */
[----:B------:R-:W-:Y:S01]  /*0960*/  PRMT R98, R11, 0x5410, R12 ;  /* 0x000054100b627816 */ /* 0x000fe2000000000c */
[----:B------:R-:W-:Y:S01]  /*0970*/  IMAD R11, R6, -0x2daee0ad, RZ ;  /* 0xd2511f53060b7824 */ /* 0x000fe200078e02ff */
[----:B------:R-:W-:Y:S01]  /*0980*/  PRMT R97, R97, 0x5410, R13 ;  /* 0x0000541061617816 */ /* 0x000fe2000000000d */
[----:B------:R-:W-:Y:S01]  /*0990*/  IMAD.HI.U32 R5, R9, -0x326172a9, RZ ;  /* 0xcd9e8d5709057827 */ /* 0x000fe200078e00ff */
[----:B------:R-:W-:-:S02]  /*09a0*/  MOV R13, R32 ;  /* 0x00000020000d7202 */ /* 0x000fc40000000f00 */
[----:B------:R-:W-:Y:S01]  /*09b0*/  SHF.R.U64 R135, R38, 0x10, R39 ;  /* 0x0000001026877819 */ /* 0x000fe20000001227 */
[----:B------:R-:W-:Y:S01]  /*09c0*/  IMAD.HI.U32 R6, R7, -0x2daee0ad, RZ ;  /* 0xd2511f5307067827 */ /* 0x000fe200078e00ff */
[----:B------:R-:W-:Y:S02]  /*09d0*/  PRMT R129, R13, 0x7610, R129 ;  /* 0x000076100d817816 */ /* 0x000fe40000000081 */
[----:B------:R-:W-:Y:S01]  /*09e0*/  LOP3.LUT R5, R8, UR24, R5, 0x96, !PT ;  /* 0x0000001808057c12 */ /* 0x000fe2000f8e9605 */
[----:B------:R-:W-:Y:S01]  /*09f0*/  IMAD.MOV.U32 R12, RZ, RZ, R34 ;  /* 0x000000ffff0c7224 */ /* 0x000fe200078e0022 */
[----:B------:R-:W-:Y:S01]  /*0a00*/  LOP3.LUT R6, R11, UR6, R6, 0x96, !PT ;  /* 0x000000060b067c12 */ /* 0x000fe2000f8e9606 */
[----:B------:R-:W-:Y:S01]  /*0a10*/  IMAD R8, R9, -0x326172a9, RZ ;  /* 0xcd9e8d5709087824 */ /* 0x000fe200078e02ff */
[----:B------:R-:W-:Y:S01]  /*0a20*/  MOV R13, R35 ;  /* 0x00000023000d7202 */ /* 0x000fe20000000f00 */
[----:B------:R-:W-:Y:S01]  /*0a30*/  IMAD.HI.U32 R9, R5, -0x2daee0ad, RZ ;  /* 0xd2511f5305097827 */ /* 0x000fe200078e00ff */
[----:B------:R-:W-:Y:S01]  /*0a40*/  PRMT R129, R129, 0x5410, R10 ;  /* 0x0000541081817816 */ /* 0x000fe2000000000a */
[----:B------:R-:W3:Y:S01]  /*0a50*/  LDCU UR6, c[0x0][0x404] ;  /* 0x00008080ff0677ac */ /* 0x000ee20008000800 */
[----:B------:R-:W-:Y:S01]  /*0a60*/  PRMT R131, R12, 0x5410, R13 ;  /* 0x000054100c837816 */ /* 0x000fe2000000000d */
[----:B------:R-:W-:Y:S01]  /*0a70*/  IMAD R10, R7, -0x2daee0ad, RZ ;  /* 0xd2511f53070a7824 */ /* 0x000fe200078e02ff */
[----:B------:R-:W-:Y:S01]  /*0a80*/  SHF.R.U32.HI R137, RZ, 0x10, R47 ;  /* 0x00000010ff897819 */ /* 0x000fe2000001162f */
[----:B------:R-:W-:Y:S01]  /*0a90*/  IMAD.HI.U32 R7, R6, -0x326172a9, RZ ;  /* 0xcd9e8d5706077827 */ /* 0x000fe200078e00ff */
[----:B------:R-:W-:-:S02]  /*0aa0*/  SHF.R.U32.HI R139, RZ, 0x10, R49 ;  /* 0x00000010ff8b7819 */ /* 0x000fc40000011631 */
[----:B------:R-:W-:Y:S01]  /*0ab0*/  LOP3.LUT R9, R10, UR25, R9, 0x96, !PT ;  /* 0x000000190a097c12 */ /* 0x000fe2000f8e9609 */
[----:B------:R-:W-:Y:S01]  /*0ac0*/  IMAD.MOV.U32 R11, RZ, RZ, R36 ;  /* 0x000000ffff0b7224 */ /* 0x000fe200078e0024 */
[----:B------:R-:W-:Y:S01]  /*0ad0*/  LOP3.LUT R7, R8, UR7, R7, 0x96, !PT ;  /* 0x0000000708077c12 */ /* 0x000fe2000f8e9607 */
[----:B------:R-:W-:Y:S01]  /*0ae0*/  IMAD.MOV.U32 R12, RZ, RZ, R37 ;  /* 0x000000ffff0c7224 */ /* 0x000fe200078e0025 */
[----:B------:R-:W-:Y:S01]  /*0af0*/  SHF.R.U32.HI R10, RZ, 0x10, R39 ;  /* 0x00000010ff0a7819 */ /* 0x000fe20000011627 */
[----:B------:R-:W-:Y:S01]  /*0b00*/  IMAD R6, R6, -0x326172a9, RZ ;  /* 0xcd9e8d5706067824 */ /* 0x000fe200078e02ff */
[----:B------:R-:W-:Y:S01]  /*0b10*/  SHF.R.U32.HI R141, RZ, 0x10, R51 ;  /* 0x00000010ff8d7819 */ /* 0x000fe20000011633 */
[----:B------:R-:W-:Y:S01]  /*0b20*/  IMAD.HI.U32 R8, R7, -0x2daee0ad, RZ ;  /* 0xd2511f5307087827 */ /* 0x000fe200078e00ff */
[----:B------:R-:W-:Y:S01]  /*0b30*/  PRMT R133, R11, 0x5410, R12 ;  /* 0x000054100b857816 */ /* 0x000fe2000000000c */
[----:B------:R-:W4:Y:S01]  /*0b40*/  LDCU UR7, c[0x0][0x408] ;  /* 0x00008100ff0777ac */ /* 0x000f220008000800 */
[----:B------:R-:W-:Y:S01]  /*0b50*/  PRMT R135, R135, 0x5410, R10 ;  /* 0x0000541087877816 */ /* 0x000fe2000000000a */
[----:B------:R-:W-:Y:S01]  /*0b60*/  IMAD R11, R5, -0x2daee0ad, RZ ;  /* 0xd2511f53050b7824 */ /* 0x000fe200078e02ff */
[----:B------:R-:W-:Y:S01]  /*0b70*/  SHF.R.U32.HI R143, RZ, 0x10, R53 ;  /* 0x00000010ff8f7819 */ /* 0x000fe20000011635 */
[----:B------:R-:W-:Y:S01]  /*0b80*/  IMAD.HI.U32 R5, R9, -0x326172a9, RZ ;  /* 0xcd9e8d5709057827 */ /* 0x000fe200078e00ff */
[----:B------:R-:W-:-:S02]  /*0b90*/  SHF.R.U32.HI R145, RZ, 0x10, R55 ;  /* 0x00000010ff917819 */ /* 0x000fc40000011637 */
[----:B------:R-:W-:Y:S01]  /*0ba0*/  LOP3.LUT R8, R11, UR13, R8, 0x96, !PT ;  /* 0x0000000d0b087c12 */ /* 0x000fe2000f8e9608 */
[----:B------:R-:W-:Y:S01]  /*0bb0*/  IMAD R10, R7, -0x2daee0ad, RZ ;  /* 0xd2511f53070a7824 */ /* 0x000fe200078e02ff */
[----:B------:R-:W-:Y:S01]  /*0bc0*/  LOP3.LUT R5, R6, UR12, R5, 0x96, !PT ;  /* 0x0000000c06057c12 */ /* 0x000fe2000f8e9605 */
[----:B------:R-:W-:Y:S01]  /*0bd0*/  IMAD R9, R9, -0x326172a9, RZ ;  /* 0xcd9e8d5709097824 */ /* 0x000fe200078e02ff */
[----:B------:R-:W-:Y:S01]  /*0be0*/  SHF.R.U64 R11, R48, 0x10, R49 ;  /* 0x00000010300b7819 */ /* 0x000fe20000001231 */
[----:B------:R-:W-:Y:S01]  /*0bf0*/  IMAD.HI.U32 R6, R8, -0x326172a9, RZ ;  /* 0xcd9e8d5708067827 */ /* 0x000fe200078e00ff */
[----:B------:R-:W-:Y:S01]  /*0c00*/  PRMT R89, R18, 0x5410, R89 ;  /* 0x0000541012597816 */ /* 0x000fe20000000059 */
        /* <DEDUP_REMOVED lines=21> */
[----:B------:R-:W-:Y:S02]  /*0d60*/  PRMT R58, R58, 0x5410, R58 ;  /* 0x000054103a3a7816 */ /* 0x000fe4000000003a */
[----:B------:R-:W-:Y:S01]  /*0d70*/  SHF.R.U32.HI R147, RZ, 0x10, R57 ;  /* 0x00000010ff937819 */ /* 0x000fe20000011639 */
[----:B------:R-:W-:Y:S01]  /*0d80*/  IMAD.HI.U32 R8, R5, -0x2daee0ad, RZ ;  /* 0xd2511f5305087827 */ /* 0x000fe200078e00ff */
[----:B------:R-:W-:-:S02]  /*0d90*/  LOP3.LUT R6, R7, UR16, R6, 0x96, !PT ;  /* 0x0000001007067c12 */ /* 0x000fc4000f8e9606 */
[----:B------:R-:W-:Y:S01]  /*0da0*/  PLOP3.LUT P0, PT, PT, PT, UP0, 0x80, 0x8 ;  /* 0x000000000008781c */ /* 0x000fe20003f0f008 */
[----:B------:R-:W-:Y:S01]  /*0db0*/  IMAD R12, R5, -0x2daee0ad, RZ ;  /* 0xd2511f53050c7824 */ /* 0x000fe200078e02ff */
[----:B------:R-:W-:Y:S01]  /*0dc0*/  LOP3.LUT R8, R11, UR17, R8, 0x96, !PT ;  /* 0x000000110b087c12 */ /* 0x000fe2000f8e9608 */
[----:B------:R-:W-:Y:S01]  /*0dd0*/  IMAD R10, R9, -0x326172a9, RZ ;  /* 0xcd9e8d57090a7824 */ /* 0x000fe200078e02ff */
[----:B------:R-:W-:Y:S01]  /*0de0*/  SHF.R.U64 R11, R54, 0x10, R55 ;  /* 0x00000010360b7819 */ /* 0x000fe20000001237 */
[----:B------:R-:W-:Y:S01]  /*0df0*/  IMAD.HI.U32 R5, R6, -0x2daee0ad, RZ ;  /* 0xd2511f5306057827 */ /* 0x000fe200078e00ff */
[----:B------:R-:W-:Y:S01]  /*0e00*/  LOP3.LUT R99, R4, 0x3, RZ, 0xc0, !PT ;  /* 0x0000000304637812 */ /* 0x000fe200078ec0ff */
[----:B------:R-:W0:Y:S01]  /*0e10*/  LDCU.64 UR16, c[0x0][0x3a0] ;  /* 0x00007400ff1077ac */ /* 0x000e220008000a00 */
[----:B------:R-:W-:Y:S01]  /*0e20*/  PRMT R143, R143, 0x5410, R11 ;  /* 0x000054108f8f7816 */ /* 0x000fe2000000000b */
[----:B------:R-:W-:Y:S01]  /*0e30*/  IMAD.HI.U32 R7, R8, -0x326172a9, RZ ;  /* 0xcd9e8d5708077827 */ /* 0x000fe200078e00ff */
[----:B------:R-:W-:-:S03]  /*0e40*/  LOP3.LUT R5, R12, UR29, R5, 0x96, !PT ;  /* 0x0000001d0c057c12 */ /* 0x000fc6000f8e9605 */
[----:B------:R-:W-:Y:S01]  /*0e50*/  IMAD R8, R8, -0x326172a9, RZ ;  /* 0xcd9e8d5708087824 */ /* 0x000fe200078e02ff */
[----:B------:R-:W-:Y:S01]  /*0e60*/  LOP3.LUT R7, R10, UR28, R7, 0x96, !PT ;  /* 0x0000001c0a077c12 */ /* 0x000fe2000f8e9607 */
[----:B------:R-:W-:Y:S01]  /*0e70*/  IMAD R9, R6, -0x2daee0ad, RZ ;  /* 0xd2511f5306097824 */ /* 0x000fe200078e02ff */
[----:B------:R-:W-:Y:S01]  /*0e80*/  SHF.R.U64 R10, R56, 0x10, R57 ;  /* 0x00000010380a7819 */ /* 0x000fe20000001239 */
[----:B------:R-:W-:-:S03]  /*0e90*/  IMAD.HI.U32 R83, R5, -0x326172a9, RZ ;  /* 0xcd9e8d5705537827 */ /* 0x000fc600078e00ff */
[----:B------:R-:W-:Y:S01]  /*0ea0*/  PRMT R145, R145, 0x5410, R10 ;  /* 0x0000541091917816 */ /* 0x000fe2000000000a */
[----:B------:R-:W-:Y:S01]  /*0eb0*/  IMAD.HI.U32 R84, R7, -0x2daee0ad, RZ ;  /* 0xd2511f5307547827 */ /* 0x000fe200078e00ff */
[----:B------:R-:W-:-:S03]  /*0ec0*/  LOP3.LUT R83, R8, UR30, R83, 0x96, !PT ;  /* 0x0000001e08537c12 */ /* 0x000fc6000f8e9653 */
[----:B------:R-:W-:Y:S01]  /*0ed0*/  IMAD R100, R7, -0x2daee0ad, RZ ;  /* 0xd2511f5307647824 */ /* 0x000fe200078e02ff */
[----:B------:R-:W-:Y:S01]  /*0ee0*/  LOP3.LUT R84, R9, UR31, R84, 0x96, !PT ;  /* 0x0000001f09547c12 */ /* 0x000fe2000f8e9654 */
[----:B01234-:R-:W-:-:S07]  /*0ef0*/  IMAD R82, R5, -0x326172a9, RZ ;  /* 0xcd9e8d5705527824 */ /* 0x01ffce00078e02ff */
.L_x_19948:
        /* <DEDUP_REMOVED lines=21> */
[----:B------:R-:W-:Y:S02]  /*1050*/  UIADD3 UR30, UPT, UPT, UR10, 0x1715609d, URZ ;  /* 0x1715609d0a1e7890 */ /* 0x000fe4000fffe0ff */
[----:B------:R-:W-:Y:S02]  /*1060*/  UIADD3 UR31, UPT, UPT, UR10, -0x255992d5, URZ ;  /* 0xdaa66d2b0a1f7890 */ /* 0x000fe4000fffe0ff */
[----:B------:R-:W-:-:S02]  /*1070*/  UIADD3 UR32, UPT, UPT, UR11, -0x56f99767, URZ ;  /* 0xa90668990b207890 */ /* 0x000fc4000fffe0ff */
[----:B------:R-:W-:Y:S02]  /*1080*/  UIADD3 UR33, UPT, UPT, UR10, -0xe443238, URZ ;  /* 0xf1bbcdc80a217890 */ /* 0x000fe4000fffe0ff */
[----:B------:R-:W-:Y:S02]  /*1090*/  UIADD3 UR34, UPT, UPT, UR11, -0x695add53, URZ ;  /* 0x96a522ad0b227890 */ /* 0x000fe4000fffe0ff */
[----:B------:R-:W-:Y:S02]  /*10a0*/  UIADD3 UR35, UPT, UPT, UR10, -0x700cb87f, URZ ;  /* 0x8ff347810a237890 */ /* 0x000fe4000fffe0ff */
[----:B------:R-:W-:Y:S02]  /*10b0*/  UIADD3 UR36, UPT, UPT, UR10, 0x5384540f, URZ ;  /* 0x5384540f0a247890 */ /* 0x000fe4000fffe0ff */
[----:B------:R-:W-:Y:S02]  /*10c0*/  UIADD3 UR37, UPT, UPT, UR11, 0x76cf5d0a, URZ ;  /* 0x76cf5d0a0b257890 */ /* 0x000fe4000fffe0ff */
[----:B------:R-:W-:-:S02]  /*10d0*/  UIADD3 UR38, UPT, UPT, UR11, -0x126145ec, URZ ;  /* 0xed9eba140b267890 */ /* 0x000fc4000fffe0ff */
[----:B------:R-:W-:Y:S01]  /*10e0*/  UIADD3 UR39, UPT, UPT, UR11, -0x24c28bd8, URZ ;  /* 0xdb3d74280b277890 */ /* 0x000fe2000fffe0ff */
        /* <DEDUP_REMOVED lines=16> */
.L_x_19556:
        /* <DEDUP_REMOVED lines=12> */
.L_x_19557:
        /* <DEDUP_REMOVED lines=40> */
[----:B------:R-:W-:-:S07]  /*1530*/  IMAD.MOV.U32 R16, RZ, RZ, R100 ;  /* 0x000000ffff107224 */ /* 0x000fce00078e0064 */
.L_x_19555:
[----:B------:R-:W-:Y:S01]  /*1540*/  ISETP.NE.AND P0, PT, R17, 0x1, PT ;  /* 0x000000011100780c */ /* 0x000fe20003f05270 */
[----:B------:R-:W-:Y:S01]  /*1550*/  UMOV UR4, UR6 ;  /* 0x0000000600047c82 */ /* 0x000fe20008000000 */
[----:B------:R-:W-:Y:S01]  /*1560*/  I2FP.F32.U32 R16, R16 ;  /* 0x0000001000107245 */ /* 0x000fe20000201000 */
[----:B------:R-:W-:-:S04]  /*1570*/  HFMA2 R18, -RZ, RZ, 0, 1.1920928955078125e-07 ;  /* 0x00000002ff127431 */ /* 0x000fc800000001ff */
        /* <DEDUP_REMOVED lines=12> */
.L_x_19559:
        /* <DEDUP_REMOVED lines=12> */
.L_x_19560:
        /* <DEDUP_REMOVED lines=40> */
[----:B------:R-:W-:Y:S02]  /*1980*/  IMAD.MOV.U32 R30, RZ, RZ, R18 ;  /* 0x000000ffff1e7224 */ /* 0x000fe400078e0012 */
[----:B------:R-:W-:-:S07]  /*1990*/  HFMA2 R18, -RZ, RZ, 0, 0 ;  /* 0x00000000ff127431 */ /* 0x000fce00000001ff */
.L_x_19558:
[----:B------:R-:W-:Y:S01]  /*19a0*/  ISETP.NE.AND P0, PT, R18, 0x1, PT ;  /* 0x000000011200780c */ /* 0x000fe20003f05270 */
[----:B------:R-:W-:Y:S01]  /*19b0*/  IMAD.MOV.U32 R17, RZ, RZ, 0x2 ;  /* 0x00000002ff117424 */ /* 0x000fe200078e00ff */
[----:B------:R-:W-:-:S05]  /*19c0*/  I2FP.F32.U32 R16, R16 ;  /* 0x0000001000107245 */ /* 0x000fca0000201000 */
        /* <DEDUP_REMOVED lines=12> */
.L_x_19562:
        /* <DEDUP_REMOVED lines=12> */
.L_x_19563:
        /* <DEDUP_REMOVED lines=42> */
.L_x_19561:
[----:B------:R-:W-:Y:S01]  /*1df0*/  ISETP.NE.AND P0, PT, R17, 0x1, PT ;  /* 0x000000011100780c */ /* 0x000fe20003f05270 */
[----:B------:R-:W-:Y:S01]  /*1e00*/  IMAD.MOV.U32 R31, RZ, RZ, 0x2 ;  /* 0x00000002ff1f7424 */ /* 0x000fe200078e00ff */
[----:B------:R-:W-:-:S05]  /*1e10*/  I2FP.F32.U32 R16, R16 ;  /* 0x0000001000107245 */ /* 0x000fca0000201000 */
        /* <DEDUP_REMOVED lines=12> */
.L_x_19565:
        /* <DEDUP_REMOVED lines=12> */
.L_x_19566:
        /* <DEDUP_REMOVED lines=41> */
[----:B------:R-:W-:-:S07]  /*2230*/  IMAD.MOV.U32 R30, RZ, RZ, R18 ;  /* 0x000000ffff1e7224 */ /* 0x000fce00078e0012 */
.L_x_19564:
        /* <DEDUP_REMOVED lines=18> */
.L_x_19554:
        /* <DEDUP_REMOVED lines=15> */
.L_x_19569:
        /* <DEDUP_REMOVED lines=12> */
.L_x_19570:
        /* <DEDUP_REMOVED lines=41> */
.L_x_19568:
[----:B------:R-:W-:Y:S01]  /*27a0*/  ISETP.NE.AND P0, PT, R18, 0x1, PT ;  /* 0x000000011200780c */ /* 0x000fe20003f05270 */
[----:B------:R-:W-:Y:S01]  /*27b0*/  UMOV UR4, UR6 ;  /* 0x0000000600047c82 */ /* 0x000fe20008000000 */
[----:B------:R-:W-:Y:S01]  /*27c0*/  I2FP.F32.U32 R16, R16 ;  /* 0x0000001000107245 */ /* 0x000fe20000201000 */
[----:B------:R-:W-:Y:S01]  /*27d0*/  UMOV UR5, UR7 ;  /* 0x0000000700057c82 */ /* 0x000fe20008000000 */
[----:B------:R-:W-:Y:S01]  /*27e0*/  MOV R19, 0x2 ;  /* 0x0000000200137802 */ /* 0x000fe20000000f00 */
[----:B-----5:R-:W-:Y:S01]  /*27f0*/  FMUL.FTZ R24, R12, UR5 ;  /* 0x000000050c187c20 */ /* 0x020fe20008410000 */
        /* <DEDUP_REMOVED lines=12> */
.L_x_19572:
        /* <DEDUP_REMOVED lines=12> */
.L_x_19573:
        /* <DEDUP_REMOVED lines=42> */
.L_x_19571:
[----:B------:R-:W-:Y:S01]  /*2c20*/  ISETP.NE.AND P0, PT, R19, 0x1, PT ;  /* 0x000000011300780c */ /* 0x000fe20003f05270 */
[----:B------:R-:W-:Y:S01]  /*2c30*/  IMAD.MOV.U32 R16, RZ, RZ, R82 ;  /* 0x000000ffff107224 */ /* 0x000fe200078e0052 */
[----:B------:R-:W-:Y:S01]  /*2c40*/  I2FP.F32.U32 R12, R17 ;  /* 0x00000011000c7245 */ /* 0x000fe20000201000 */
[----:B------:R-:W-:-:S04]  /*2c50*/  IMAD.MOV.U32 R17, RZ, RZ, 0x2 ;  /* 0x00000002ff117424 */ /* 0x000fc800078e00ff */
        /* <DEDUP_REMOVED lines=10> */
.L_x_19575:
        /* <DEDUP_REMOVED lines=12> */
.L_x_19576:
        /* <DEDUP_REMOVED lines=42> */
.L_x_19574:
[----:B------:R-:W-:Y:S01]  /*3060*/  ISETP.NE.AND P0, PT, R17, 0x1, PT ;  /* 0x000000011100780c */ /* 0x000fe20003f05270 */
[----:B------:R-:W-:Y:S01]  /*3070*/  FMUL.FTZ R26, R13, UR5 ;  /* 0x000000050d1a7c20 */ /* 0x000fe20008410000 */
        /* <DEDUP_REMOVED lines=14> */
.L_x_19578:
        /* <DEDUP_REMOVED lines=12> */
.L_x_19579:
        /* <DEDUP_REMOVED lines=40> */
[----:B------:R-:W-:Y:S02]  /*34a0*/  IMAD.MOV.U32 R30, RZ, RZ, R16 ;  /* 0x000000ffff1e7224 */ /* 0x000fe400078e0010 */
[----:B------:R-:W-:-:S07]  /*34b0*/  IMAD.MOV.U32 R16, RZ, RZ, RZ ;  /* 0x000000ffff107224 */ /* 0x000fce00078e00ff */
.L_x_19577:
        /* <DEDUP_REMOVED lines=14> */
.L_x_19581:
        /* <DEDUP_REMOVED lines=12> */
.L_x_19582:
        /* <DEDUP_REMOVED lines=42> */
.L_x_19580:
[----:B------:R-:W-:Y:S01]  /*3900*/  ISETP.NE.AND P0, PT, R17, 0x1, PT ;  /* 0x000000011100780c */ /* 0x000fe20003f05270 */
[----:B------:R-:W-:Y:S01]  /*3910*/  FMUL.FTZ R14, R14, UR5 ;  /* 0x000000050e0e7c20 */ /* 0x000fe20008410000 */
        /* <DEDUP_REMOVED lines=14> */
.L_x_19584:
        /* <DEDUP_REMOVED lines=12> */
.L_x_19585:
        /* <DEDUP_REMOVED lines=42> */
.L_x_19583:
        /* <DEDUP_REMOVED lines=14> */
.L_x_19587:
        /* <DEDUP_REMOVED lines=12> */
.L_x_19588:
        /* <DEDUP_REMOVED lines=42> */
.L_x_19586:
[----:B------:R-:W-:Y:S01]  /*41a0*/  ISETP.NE.AND P0, PT, R16, 0x1, PT ;  /* 0x000000011000780c */ /* 0x000fe20003f05270 */
[----:B------:R-:W-:Y:S01]  /*41b0*/  FMUL.FTZ R15, R15, UR5 ;  /* 0x000000050f0f7c20 */ /* 0x000fe20008410000 */
        /* <DEDUP_REMOVED lines=14> */
.L_x_19590:
        /* <DEDUP_REMOVED lines=12> */
.L_x_19591:
        /* <DEDUP_REMOVED lines=42> */
.L_x_19589:
[----:B------:R-:W-:Y:S01]  /*4600*/  I2FP.F32.U32 R16, R12 ;  /* 0x0000000c00107245 */ /* 0x000fe20000201000 */
[----:B------:R-:W-:Y:S01]  /*4610*/  FMUL.FTZ R12, R4, UR5 ;  /* 0x00000005040c7c20 */ /* 0x000fe20008410000 */
[----:B------:R-:W-:Y:S01]  /*4620*/  FMUL.FTZ R13, R5, UR5 ;  /* 0x00000005050d7c20 */ /* 0x000fe20008410000 */
[----:B------:R-:W-:Y:S02]  /*4630*/  FSETP.GTU.FTZ.AND P6, PT, R25, UR4, PT ;  /* 0x0000000419007c0b */ /* 0x000fe4000bfdc000 */
[----:B------:R-:W-:Y:S01]  /*4640*/  FSETP.GTU.FTZ.AND P0, PT, R27, UR4, PT ;  /* 0x000000041b007c0b */ /* 0x000fe2000bf1c000 */
[----:B------:R-:W-:Y:S01]  /*4650*/  FFMA.FTZ R16, R16, R101, 1.1641532182693481445e-10 ;  /* 0x2f00000010107423 */ /* 0x000fe20000010065 */
[----:B------:R-:W-:Y:S01]  /*4660*/  FSEL R19, R12, RZ, !P6 ;  /* 0x000000ff0c137208 */ /* 0x000fe20007000000 */
[----:B------:R-:W-:Y:S01]  /*4670*/  FMUL.FTZ R12, R6, UR5 ;  /* 0x00000005060c7c20 */ /* 0x000fe20008410000 */
[----:B------:R-:W-:Y:S02]  /*4680*/  FSEL R17, R13, RZ, !P0 ;  /* 0x000000ff0d117208 */ /* 0x000fe40004000000 */
[----:B------:R-:W-:-:S02]  /*4690*/  SEL R20, RZ, 0x1, P0 ;  /* 0x00000001ff147807 */ /* 0x000fc40000000000 */
[----:B------:R-:W-:Y:S02]  /*46a0*/  SEL R18, RZ, 0x1, P6 ;  /* 0x00000001ff127807 */ /* 0x000fe40003000000 */
[----:B------:R-:W-:Y:S01]  /*46b0*/  FSETP.GTU.FTZ.AND P0, PT, R16, UR4, PT ;  /* 0x0000000410007c0b */ /* 0x000fe2000bf1c000 */
[----:B------:R-:W-:Y:S01]  /*46c0*/  FMUL.FTZ R16, R7, UR5 ;  /* 0x0000000507107c20 */ /* 0x000fe20008410000 */
[----:B------:R-:W-:Y:S02]  /*46d0*/  FSETP.GTU.FTZ.AND P6, PT, R28, UR4, PT ;  /* 0x000000041c007c0b */ /* 0x000fe4000bfdc000 */
[----:B------:R-:W-:Y:S02]  /*46e0*/  FSEL R14, R14, RZ, P4 ;  /* 0x000000ff0e0e7208 */ /* 0x000fe40002000000 */
[----:B------:R-:W-:Y:S02]  /*46f0*/  FSEL R13, R12, RZ, !P6 ;  /* 0x000000ff0c0d7208 */ /* 0x000fe40007000000 */
[----:B------:R-:W-:-:S02]  /*4700*/  FSEL R26, R26, RZ, P3 ;  /* 0x000000ff1a1a7208 */ /* 0x000fc40001800000 */
[----:B------:R-:W-:Y:S01]  /*4710*/  FSEL R15, R15, RZ, P5 ;  /* 0x000000ff0f0f7208 */ /* 0x000fe20002800000 */
[----:B------:R-:W-:Y:S01]  /*4720*/  FADD.FTZ R14, R14, R13 ;  /* 0x0000000d0e0e7221 */ /* 0x000fe20000010000 */
[----:B------:R-:W-:Y:S01]  /*4730*/  FSEL R16, R16, RZ, !P0 ;  /* 0x000000ff10107208 */ /* 0x000fe20004000000 */
[----:B------:R-:W-:Y:S01]  /*4740*/  FADD.FTZ R13, R26, R17 ;  /* 0x000000111a0d7221 */ /* 0x000fe20000010000 */
[----:B------:R-:W-:Y:S01]  /*4750*/  FSEL R24, R24, RZ, P2 ;  /* 0x000000ff18187208 */ /* 0x000fe20001000000 */
[----:B------:R-:W-:Y:S01]  /*4760*/  @P1 FADD.FTZ R14, R10, R14 ;  /* 0x0000000e0a0e1221 */ /* 0x000fe20000010000 */
[----:B------:R-:W-:Y:S01]  /*4770*/  SEL R17, RZ, 0x1, P6 ;  /* 0x00000001ff117807 */ /* 0x000fe20003000000 */
        /* <DEDUP_REMOVED lines=9> */
[----:B------:R-:W-:-:S07]  /*4810*/  PRMT R0, R16, 0x7610, R0 ;  /* 0x0000761010007816 */ /* 0x000fce0000000000 */
.L_x_19567:
[----:B------:R-:W0:Y:S01]  /*4820*/  LDC.64 R114, c[0x0][0x3a8] ;  /* 0x0000ea00ff727b82 */ /* 0x000e220000000a00 */
[----:B------:R-:W-:Y:S01]  /*4830*/  ISETP.NE.U32.AND P0, PT, RZ, UR12, PT ;  /* 0x0000000cff007c0c */ /* 0x000fe2000bf05070 */
[----:B------:R-:W-:Y:S01]  /*4840*/  VIADD R63, R102, 0x80 ;  /* 0x00000080663f7836 */ /* 0x000fe20000000000 */
[----:B------:R-:W-:Y:S02]  /*4850*/  SEL R20, RZ, 0x1000000, !P5 ;  /* 0x01000000ff147807 */ /* 0x000fe40006800000 */
[----:B------:R-:W-:Y:S02]  /*4860*/  ISETP.NE.AND.EX P0, PT, RZ, UR13, PT, P0 ;  /* 0x0000000dff007c0c */ /* 0x000fe4000bf05300 */
[----:B------:R-:W-:Y:S01]  /*4870*/  SEL R21, RZ, 0x10000, !P4 ;  /* 0x00010000ff157807 */ /* 0x000fe20006000000 */
[----:B------:R-:W1:Y:S01]  /*4880*/  LDC.64 R104, c[0x0][0x3b0] ;  /* 0x0000ec00ff687b82 */ /* 0x000e620000000a00 */
[----:B------:R-:W-:-:S04]  /*4890*/  SEL R22, RZ, 0x100, !P3 ;  /* 0x00000100ff167807 */ /* 0x000fc80005800000 */
        /* <DEDUP_REMOVED lines=24> */
.L_x_19592:
        /* <DEDUP_REMOVED lines=19> */
.L_x_19595:
        /* <DEDUP_REMOVED lines=12> */
.L_x_19596:
        /* <DEDUP_REMOVED lines=42> */
.L_x_19594:
        /* <DEDUP_REMOVED lines=16> */
.L_x_19598:
        /* <DEDUP_REMOVED lines=12> */
.L_x_19599:
        /* <DEDUP_REMOVED lines=42> */
.L_x_19597:
        /* <DEDUP_REMOVED lines=14> */
.L_x_19601:
        /* <DEDUP_REMOVED lines=12> */
.L_x_19602:
        /* <DEDUP_REMOVED lines=42> */
.L_x_19600:
        /* <DEDUP_REMOVED lines=16> */
.L_x_19604:
        /* <DEDUP_REMOVED lines=12> */
.L_x_19605:
        /* <DEDUP_REMOVED lines=42> */
.L_x_19603:
        /* <DEDUP_REMOVED lines=14> */
.L_x_19607:
        /* <DEDUP_REMOVED lines=12> */
.L_x_19608:
        /* <DEDUP_REMOVED lines=40> */
[----:B------:R-:W-:Y:S01]  /*5fd0*/  MOV R21, R62 ;  /* 0x0000003e00157202 */ /* 0x000fe20000000f00 */
[----:B------:R-:W-:-:S07]  /*5fe0*/  IMAD.MOV.U32 R62, RZ, RZ, R20 ;  /* 0x000000ffff3e7224 */ /* 0x000fce00078e0014 */
.L_x_19606:
        /* <DEDUP_REMOVED lines=16> */
.L_x_19610:
        /* <DEDUP_REMOVED lines=12> */
.L_x_19611:
        /* <DEDUP_REMOVED lines=42> */
.L_x_19609:
        /* <DEDUP_REMOVED lines=14> */
.L_x_19613:
        /* <DEDUP_REMOVED lines=12> */
.L_x_19614:
        /* <DEDUP_REMOVED lines=42> */
.L_x_19612:
        /* <DEDUP_REMOVED lines=16> */
.L_x_19616:
        /* <DEDUP_REMOVED lines=14> */
.L_x_19617:
        /* <DEDUP_REMOVED lines=42> */
.L_x_19615:
        /* <DEDUP_REMOVED lines=8> */
[----:B------:R-:W-:Y:S01]  /*6d90*/  FSETP.GTU.FTZ.AND P6, PT, R17, UR4, PT ;  /* 0x0000000411007c0b */ /* 0x000fe2000bfdc000 */
[----:B------:R-:W-:Y:S01]  /*6da0*/  FMUL.FTZ R17, R6, UR5 ;  /* 0x0000000506117c20 */ /* 0x000fe20008410000 */
        /* <DEDUP_REMOVED lines=25> */
.L_x_19593:
        /* <DEDUP_REMOVED lines=15> */
.L_x_19620:
        /* <DEDUP_REMOVED lines=12> */
.L_x_19621:
        /* <DEDUP_REMOVED lines=42> */
.L_x_19619:
        /* <DEDUP_REMOVED lines=15> */
.L_x_19623:
        /* <DEDUP_REMOVED lines=12> */
.L_x_19624:
        /* <DEDUP_REMOVED lines=42> */
.L_x_19622:
        /* <DEDUP_REMOVED lines=15> */
.L_x_19626:
        /* <DEDUP_REMOVED lines=12> */
.L_x_19627:
        /* <DEDUP_REMOVED lines=42> */
.L_x_19625:
        /* <DEDUP_REMOVED lines=15> */
.L_x_19629:
        /* <DEDUP_REMOVED lines=12> */
.L_x_19630:
        /* <DEDUP_REMOVED lines=42> */
.L_x_19628:
        /* <DEDUP_REMOVED lines=16> */
.L_x_19618:
[----:B------:R-:W-:Y:S01]  /*8180*/  SEL R24, RZ, 0x1000000, !P5 ;  /* 0x01000000ff187807 */ /* 0x000fe20006800000 */
[C---:B------:R-:W-:Y:S01]  /*8190*/  IMAD.WIDE.U32 R60, R63.reuse, 0x10, R114 ;  /* 0x000000103f3c7825 */ /* 0x040fe200078e0072 */
        /* <DEDUP_REMOVED lines=26> */
.L_x_19631:
        /* <DEDUP_REMOVED lines=19> */
.L_x_19634:
        /* <DEDUP_REMOVED lines=12> */
.L_x_19635:
        /* <DEDUP_REMOVED lines=42> */
.L_x_19633:
        /* <DEDUP_REMOVED lines=16> */
.L_x_19637:
        /* <DEDUP_REMOVED lines=12> */
.L_x_19638:
        /* <DEDUP_REMOVED lines=42> */
.L_x_19636:
        /* <DEDUP_REMOVED lines=14> */
.L_x_19640:
        /* <DEDUP_REMOVED lines=12> */
.L_x_19641:
        /* <DEDUP_REMOVED lines=42> */
.L_x_19639:
        /* <DEDUP_REMOVED lines=16> */
.L_x_19643:
        /* <DEDUP_REMOVED lines=12> */
.L_x_19644:
        /* <DEDUP_REMOVED lines=42> */
.L_x_19642:
        /* <DEDUP_REMOVED lines=14> */
.L_x_19646:
        /* <DEDUP_REMOVED lines=12> */
.L_x_19647:
        /* <DEDUP_REMOVED lines=42> */
.L_x_19645:
        /* <DEDUP_REMOVED lines=16> */
.L_x_19649:
        /* <DEDUP_REMOVED lines=12> */
.L_x_19650:
        /* <DEDUP_REMOVED lines=42> */
.L_x_19648:
        /* <DEDUP_REMOVED lines=14> */
.L_x_19652:
        /* <DEDUP_REMOVED lines=12> */
.L_x_19653:
        /* <DEDUP_REMOVED lines=42> */
.L_x_19651:
        /* <DEDUP_REMOVED lines=16> */
.L_x_19655:
        /* <DEDUP_REMOVED lines=14> */
.L_x_19656:
        /* <DEDUP_REMOVED lines=42> */
.L_x_19654:
        /* <DEDUP_REMOVED lines=35> */
.L_x_19632:
        /* <DEDUP_REMOVED lines=15> */
.L_x_19659:
        /* <DEDUP_REMOVED lines=12> */
.L_x_19660:
        /* <DEDUP_REMOVED lines=42> */
.L_x_19658:
        /* <DEDUP_REMOVED lines=15> */
.L_x_19662:
        /* <DEDUP_REMOVED lines=12> */
.L_x_19663:
        /* <DEDUP_REMOVED lines=42> */
.L_x_19661:
        /* <DEDUP_REMOVED lines=15> */
.L_x_19665:
        /* <DEDUP_REMOVED lines=12> */
.L_x_19666:
        /* <DEDUP_REMOVED lines=42> */
.L_x_19664:
        /* <DEDUP_REMOVED lines=15> */
.L_x_19668:
        /* <DEDUP_REMOVED lines=12> */
.L_x_19669:
        /* <DEDUP_REMOVED lines=42> */
.L_x_19667:
        /* <DEDUP_REMOVED lines=16> */
.L_x_19657:
        /* <DEDUP_REMOVED lines=28> */
.L_x_19670:
        /* <DEDUP_REMOVED lines=19> */
.L_x_19673:
        /* <DEDUP_REMOVED lines=12> */
.L_x_19674:
        /* <DEDUP_REMOVED lines=42> */
.L_x_19672:
        /* <DEDUP_REMOVED lines=16> */
.L_x_19676:
        /* <DEDUP_REMOVED lines=12> */
.L_x_19677:
        /* <DEDUP_REMOVED lines=42> */
.L_x_19675:
        /* <DEDUP_REMOVED lines=14> */
.L_x_19679:
        /* <DEDUP_REMOVED lines=12> */
.L_x_19680:
        /* <DEDUP_REMOVED lines=42> */
.L_x_19678:
        /* <DEDUP_REMOVED lines=16> */
.L_x_19682:
        /* <DEDUP_REMOVED lines=12> */
.L_x_19683:
        /* <DEDUP_REMOVED lines=42> */
.L_x_19681:
        /* <DEDUP_REMOVED lines=14> */
.L_x_19685:
        /* <DEDUP_REMOVED lines=12> */
.L_x_19686:
        /* <DEDUP_REMOVED lines=42> */
.L_x_19684:
        /* <DEDUP_REMOVED lines=16> */
.L_x_19688:
        /* <DEDUP_REMOVED lines=12> */
.L_x_19689:
        /* <DEDUP_REMOVED lines=42> */
.L_x_19687:
        /* <DEDUP_REMOVED lines=14> */
.L_x_19691:
        /* <DEDUP_REMOVED lines=12> */
.L_x_19692:
        /* <DEDUP_REMOVED lines=42> */
.L_x_19690:
        /* <DEDUP_REMOVED lines=16> */
.L_x_19694:
        /* <DEDUP_REMOVED lines=14> */
.L_x_19695:
        /* <DEDUP_REMOVED lines=42> */
.L_x_19693:
        /* <DEDUP_REMOVED lines=35> */
.L_x_19671:
        /* <DEDUP_REMOVED lines=15> */
.L_x_19698:
        /* <DEDUP_REMOVED lines=12> */
.L_x_19699:
        /* <DEDUP_REMOVED lines=42> */
.L_x_19697:
        /* <DEDUP_REMOVED lines=15> */
.L_x_19701:
        /* <DEDUP_REMOVED lines=12> */
.L_x_19702:
        /* <DEDUP_REMOVED lines=42> */
.L_x_19700:
        /* <DEDUP_REMOVED lines=15> */
.L_x_19704:
        /* <DEDUP_REMOVED lines=12> */
.L_x_19705:
        /* <DEDUP_REMOVED lines=42> */
.L_x_19703:
        /* <DEDUP_REMOVED lines=15> */
.L_x_19707:
        /* <DEDUP_REMOVED lines=12> */
.L_x_19708:
        /* <DEDUP_REMOVED lines=42> */
.L_x_19706:
        /* <DEDUP_REMOVED lines=16> */
.L_x_19696:
        /* <DEDUP_REMOVED lines=28> */
.L_x_19709:
        /* <DEDUP_REMOVED lines=19> */
.L_x_19712:
        /* <DEDUP_REMOVED lines=12> */
.L_x_19713:
        /* <DEDUP_REMOVED lines=42> */
.L_x_19711:
        /* <DEDUP_REMOVED lines=16> */
.L_x_19715:
        /* <DEDUP_REMOVED lines=12> */
.L_x_19716:
        /* <DEDUP_REMOVED lines=42> */
.L_x_19714:
        /* <DEDUP_REMOVED lines=14> */
.L_x_19718:
        /* <DEDUP_REMOVED lines=12> */
.L_x_19719:
        /* <DEDUP_REMOVED lines=42> */
.L_x_19717:
        /* <DEDUP_REMOVED lines=16> */
.L_x_19721:
        /* <DEDUP_REMOVED lines=12> */
.L_x_19722:
        /* <DEDUP_REMOVED lines=42> */
.L_x_19720:
        /* <DEDUP_REMOVED lines=14> */
.L_x_19724:
        /* <DEDUP_REMOVED lines=12> */
.L_x_19725:
        /* <DEDUP_REMOVED lines=42> */
.L_x_19723:
        /* <DEDUP_REMOVED lines=16> */
.L_x_19727:
        /* <DEDUP_REMOVED lines=12> */
.L_x_19728:
        /* <DEDUP_REMOVED lines=42> */
.L_x_19726:
        /* <DEDUP_REMOVED lines=14> */
.L_x_19730:
        /* <DEDUP_REMOVED lines=12> */
.L_x_19731:
        /* <DEDUP_REMOVED lines=42> */
.L_x_19729:
        /* <DEDUP_REMOVED lines=16> */
.L_x_19733:
        /* <DEDUP_REMOVED lines=14> */
.L_x_19734:
        /* <DEDUP_REMOVED lines=42> */
.L_x_19732:
        /* <DEDUP_REMOVED lines=35> */
.L_x_19710:
        /* <DEDUP_REMOVED lines=15> */
.L_x_19737:
        /* <DEDUP_REMOVED lines=12> */
.L_x_19738:
        /* <DEDUP_REMOVED lines=42> */
.L_x_19736:
        /* <DEDUP_REMOVED lines=15> */
.L_x_19740:
        /* <DEDUP_REMOVED lines=12> */
.L_x_19741:
        /* <DEDUP_REMOVED lines=42> */
.L_x_19739:
        /* <DEDUP_REMOVED lines=15> */
.L_x_19743:
        /* <DEDUP_REMOVED lines=12> */
.L_x_19744:
        /* <DEDUP_REMOVED lines=42> */
.L_x_19742:
        /* <DEDUP_REMOVED lines=15> */
.L_x_19746:
        /* <DEDUP_REMOVED lines=12> */
.L_x_19747:
        /* <DEDUP_REMOVED lines=42> */
.L_x_19745:
        /* <DEDUP_REMOVED lines=16> */
.L_x_19735:
        /* <DEDUP_REMOVED lines=28> */
.L_x_19748:
        /* <DEDUP_REMOVED lines=19> */
.L_x_19751:
        /* <DEDUP_REMOVED lines=12> */
.L_x_19752:
        /* <DEDUP_REMOVED lines=42> */
.L_x_19750:
        /* <DEDUP_REMOVED lines=16> */
.L_x_19754:
        /* <DEDUP_REMOVED lines=12> */
.L_x_19755:
        /* <DEDUP_REMOVED lines=42> */
.L_x_19753:
        /* <DEDUP_REMOVED lines=14> */
.L_x_19757:
        /* <DEDUP_REMOVED lines=12> */
.L_x_19758:
        /* <DEDUP_REMOVED lines=42> */
.L_x_19756:
        /* <DEDUP_REMOVED lines=16> */
.L_x_19760:
        /* <DEDUP_REMOVED lines=12> */
.L_x_19761:
        /* <DEDUP_REMOVED lines=42> */
.L_x_19759:
        /* <DEDUP_REMOVED lines=14> */
.L_x_19763:
        /* <DEDUP_REMOVED lines=12> */
.L_x_19764:
        /* <DEDUP_REMOVED lines=42> */
.L_x_19762:
        /* <DEDUP_REMOVED lines=16> */
.L_x_19766:
        /* <DEDUP_REMOVED lines=12> */
.L_x_19767:
        /* <DEDUP_REMOVED lines=42> */
.L_x_19765:
        /* <DEDUP_REMOVED lines=14> */
.L_x_19769:
        /* <DEDUP_REMOVED lines=12> */
.L_x_19770:
        /* <DEDUP_REMOVED lines=42> */
.L_x_19768:
        /* <DEDUP_REMOVED lines=16> */
.L_x_19772:
        /* <DEDUP_REMOVED lines=14> */
.L_x_19773:
        /* <DEDUP_REMOVED lines=42> */
.L_x_19771:
        /* <DEDUP_REMOVED lines=35> */
.L_x_19749:
        /* <DEDUP_REMOVED lines=15> */
.L_x_19776:
        /* <DEDUP_REMOVED lines=12> */
.L_x_19777:
        /* <DEDUP_REMOVED lines=42> */
.L_x_19775:
        /* <DEDUP_REMOVED lines=15> */
.L_x_19779:
        /* <DEDUP_REMOVED lines=12> */
.L_x_19780:
        /* <DEDUP_REMOVED lines=42> */
.L_x_19778:
        /* <DEDUP_REMOVED lines=15> */
.L_x_19782:
        /* <DEDUP_REMOVED lines=12> */
.L_x_19783:
        /* <DEDUP_REMOVED lines=42> */
.L_x_19781:
        /* <DEDUP_REMOVED lines=15> */
.L_x_19785:
        /* <DEDUP_REMOVED lines=12> */
.L_x_19786:
        /* <DEDUP_REMOVED lines=42> */
.L_x_19784:
        /* <DEDUP_REMOVED lines=16> */
.L_x_19774:
        /* <DEDUP_REMOVED lines=28> */
.L_x_19787:
        /* <DEDUP_REMOVED lines=19> */
.L_x_19790:
        /* <DEDUP_REMOVED lines=12> */
.L_x_19791:
        /* <DEDUP_REMOVED lines=42> */
.L_x_19789:
        /* <DEDUP_REMOVED lines=16> */
.L_x_19793:
        /* <DEDUP_REMOVED lines=12> */
.L_x_19794:
        /* <DEDUP_REMOVED lines=42> */
.L_x_19792:
        /* <DEDUP_REMOVED lines=14> */
.L_x_19796:
        /* <DEDUP_REMOVED lines=12> */
.L_x_19797:
        /* <DEDUP_REMOVED lines=42> */
.L_x_19795:
        /* <DEDUP_REMOVED lines=16> */
.L_x_19799:
        /* <DEDUP_REMOVED lines=12> */
.L_x_19800:
        /* <DEDUP_REMOVED lines=42> */
.L_x_19798:
        /* <DEDUP_REMOVED lines=14> */
.L_x_19802:
        /* <DEDUP_REMOVED lines=12> */
.L_x_19803:
        /* <DEDUP_REMOVED lines=42> */
.L_x_19801:
        /* <DEDUP_REMOVED lines=16> */
.L_x_19805:
        /* <DEDUP_REMOVED lines=12> */
.L_x_19806:
        /* <DEDUP_REMOVED lines=42> */
.L_x_19804:
        /* <DEDUP_REMOVED lines=14> */
.L_x_19808:
        /* <DEDUP_REMOVED lines=12> */
.L_x_19809:
        /* <DEDUP_REMOVED lines=42> */
.L_x_19807:
        /* <DEDUP_REMOVED lines=16> */
.L_x_19811:
        /* <DEDUP_REMOVED lines=14> */
.L_x_19812:
        /* <DEDUP_REMOVED lines=42> */
.L_x_19810:
        /* <DEDUP_REMOVED lines=14> */
[----:B------:R-:W-:Y:S01]  /*18b90*/  FSEL R66, R67, RZ, !P6 ;  /* 0x000000ff43427208 */ /* 0x000fe20007000000 */
[----:B------:R-:W-:Y:S01]  /*18ba0*/  FMUL.FTZ R67, R7, UR5 ;  /* 0x0000000507437c20 */ /* 0x000fe20008410000 */
        /* <DEDUP_REMOVED lines=19> */
.L_x_19788:
        /* <DEDUP_REMOVED lines=15> */
.L_x_19815:
        /* <DEDUP_REMOVED lines=12> */
.L_x_19816:
        /* <DEDUP_REMOVED lines=42> */
.L_x_19814:
        /* <DEDUP_REMOVED lines=15> */
.L_x_19818:
        /* <DEDUP_REMOVED lines=12> */
.L_x_19819:
        /* <DEDUP_REMOVED lines=42> */
.L_x_19817:
        /* <DEDUP_REMOVED lines=15> */
.L_x_19821:
        /* <DEDUP_REMOVED lines=12> */
.L_x_19822:
        /* <DEDUP_REMOVED lines=42> */
.L_x_19820:
        /* <DEDUP_REMOVED lines=15> */
.L_x_19824:
        /* <DEDUP_REMOVED lines=12> */
.L_x_19825:
        /* <DEDUP_REMOVED lines=42> */
.L_x_19823:
        /* <DEDUP_REMOVED lines=16> */
.L_x_19813:
        /* <DEDUP_REMOVED lines=28> */
.L_x_19826:
        /* <DEDUP_REMOVED lines=19> */
.L_x_19829:
        /* <DEDUP_REMOVED lines=12> */
.L_x_19830:
        /* <DEDUP_REMOVED lines=42> */
.L_x_19828:
        /* <DEDUP_REMOVED lines=16> */
.L_x_19832:
        /* <DEDUP_REMOVED lines=12> */
.L_x_19833:
        /* <DEDUP_REMOVED lines=42> */
.L_x_19831:
        /* <DEDUP_REMOVED lines=14> */
.L_x_19835:
        /* <DEDUP_REMOVED lines=12> */
.L_x_19836:
        /* <DEDUP_REMOVED lines=42> */
.L_x_19834:
        /* <DEDUP_REMOVED lines=16> */
.L_x_19838:
        /* <DEDUP_REMOVED lines=12> */
.L_x_19839:
        /* <DEDUP_REMOVED lines=42> */
.L_x_19837:
        /* <DEDUP_REMOVED lines=14> */
.L_x_19841:
        /* <DEDUP_REMOVED lines=12> */
.L_x_19842:
        /* <DEDUP_REMOVED lines=42> */
.L_x_19840:
        /* <DEDUP_REMOVED lines=16> */
.L_x_19844:
        /* <DEDUP_REMOVED lines=12> */
.L_x_19845:
        /* <DEDUP_REMOVED lines=42> */
.L_x_19843:
        /* <DEDUP_REMOVED lines=14> */
.L_x_19847:
        /* <DEDUP_REMOVED lines=12> */
.L_x_19848:
        /* <DEDUP_REMOVED lines=42> */
.L_x_19846:
        /* <DEDUP_REMOVED lines=16> */
.L_x_19850:
        /* <DEDUP_REMOVED lines=14> */
.L_x_19851:
        /* <DEDUP_REMOVED lines=42> */
.L_x_19849:
        /* <DEDUP_REMOVED lines=35> */
.L_x_19827:
        /* <DEDUP_REMOVED lines=15> */
.L_x_19854:
        /* <DEDUP_REMOVED lines=12> */
.L_x_19855:
        /* <DEDUP_REMOVED lines=42> */
.L_x_19853:
        /* <DEDUP_REMOVED lines=15> */
.L_x_19857:
        /* <DEDUP_REMOVED lines=12> */
.L_x_19858:
        /* <DEDUP_REMOVED lines=42> */
.L_x_19856:
        /* <DEDUP_REMOVED lines=15> */
.L_x_19860:
        /* <DEDUP_REMOVED lines=12> */
.L_x_19861:
        /* <DEDUP_REMOVED lines=42> */
.L_x_19859:
        /* <DEDUP_REMOVED lines=15> */
.L_x_19863:
        /* <DEDUP_REMOVED lines=12> */
.L_x_19864:
        /* <DEDUP_REMOVED lines=42> */
.L_x_19862:
        /* <DEDUP_REMOVED lines=16> */
.L_x_19852:
        /* <DEDUP_REMOVED lines=28> */
.L_x_19865:
        /* <DEDUP_REMOVED lines=19> */
.L_x_19868:
        /* <DEDUP_REMOVED lines=12> */
.L_x_19869:
        /* <DEDUP_REMOVED lines=42> */
.L_x_19867:
        /* <DEDUP_REMOVED lines=16> */
.L_x_19871:
        /* <DEDUP_REMOVED lines=12> */
.L_x_19872:
        /* <DEDUP_REMOVED lines=42> */
.L_x_19870:
        /* <DEDUP_REMOVED lines=14> */
.L_x_19874:
        /* <DEDUP_REMOVED lines=12> */
.L_x_19875:
        /* <DEDUP_REMOVED lines=42> */
.L_x_19873:
        /* <DEDUP_REMOVED lines=16> */
.L_x_19877:
        /* <DEDUP_REMOVED lines=12> */
.L_x_19878:
        /* <DEDUP_REMOVED lines=42> */
.L_x_19876:
        /* <DEDUP_REMOVED lines=14> */
.L_x_19880:
        /* <DEDUP_REMOVED lines=12> */
.L_x_19881:
        /* <DEDUP_REMOVED lines=42> */
.L_x_19879:
[----:B------:R-:W-:Y:S01]  /*1efd0*/  ISETP.NE.AND P5, PT, R78, 0x1, PT ;  /* 0x000000014e00780c */ /* 0x000fe20003fa5270 */
[----:B------:R-:W-:Y:S01]  /*1efe0*/  FMUL.FTZ R116, R74, UR5 ;  /* 0x000000054a747c20 */ /* 0x000fe20008410000 */
        /* <DEDUP_REMOVED lines=14> */
.L_x_19883:
        /* <DEDUP_REMOVED lines=12> */
.L_x_19884:
        /* <DEDUP_REMOVED lines=42> */
.L_x_19882:
        /* <DEDUP_REMOVED lines=14> */
.L_x_19886:
        /* <DEDUP_REMOVED lines=12> */
.L_x_19887:
        /* <DEDUP_REMOVED lines=42> */
.L_x_19885:
        /* <DEDUP_REMOVED lines=16> */
.L_x_19889:
        /* <DEDUP_REMOVED lines=14> */
.L_x_19890:
        /* <DEDUP_REMOVED lines=42> */
.L_x_19888:
        /* <DEDUP_REMOVED lines=35> */
.L_x_19866:
        /* <DEDUP_REMOVED lines=15> */
.L_x_19893:
        /* <DEDUP_REMOVED lines=12> */
.L_x_19894:
        /* <DEDUP_REMOVED lines=42> */
.L_x_19892:
        /* <DEDUP_REMOVED lines=15> */
.L_x_19896:
        /* <DEDUP_REMOVED lines=12> */
.L_x_19897:
        /* <DEDUP_REMOVED lines=42> */
.L_x_19895:
        /* <DEDUP_REMOVED lines=15> */
.L_x_19899:
        /* <DEDUP_REMOVED lines=12> */
.L_x_19900:
        /* <DEDUP_REMOVED lines=42> */
.L_x_19898:
        /* <DEDUP_REMOVED lines=15> */
.L_x_19902:
        /* <DEDUP_REMOVED lines=12> */
.L_x_19903:
        /* <DEDUP_REMOVED lines=42> */
.L_x_19901:
        /* <DEDUP_REMOVED lines=16> */
.L_x_19891:
[----:B------:R-:W-:Y:S01]  /*21160*/  SEL R100, RZ, 0x1000000, !P5 ;  /* 0x01000000ff647807 */ /* 0x000fe20006800000 */
[C---:B------:R-:W-:Y:S01]  /*21170*/  IMAD.WIDE.U32 R120, R111.reuse, 0x10, R114 ;  /* 0x000000106f787825 */ /* 0x040fe200078e0072 */
[----:B------:R-:W-:Y:S01]  /*21180*/  SEL R113, RZ, 0x10000, !P4 ;  /* 0x00010000ff717807 */ /* 0x000fe20006000000 */
[----:B------:R-:W0:Y:S01]  /*21190*/  @P0 LDC.64 R116, c[0x0][0x398] ;  /* 0x0000e600ff740b82 */ /* 0x000e220000000a00 */
[----:B------:R-:W-:Y:S02]  /*211a0*/  SEL R108, RZ, 0x100, !P3 ;  /* 0x00000100ff6c7807 */ /* 0x000fe40005800000 */
[----:B------:R-:W-:Y:S01]  /*211b0*/  SEL R119, RZ, 0x1, !P2 ;  /* 0x00000001ff777807 */ /* 0x000fe20005000000 */
[----:B------:R1:W-:Y:S01]  /*211c0*/  STG.E.128 desc[UR8][R120.64], R72 ;  /* 0x0000004878007986 */ /* 0x0003e2000c101d08 */
[----:B------:R-:W-:Y:S01]  /*211d0*/  IADD3 R100, PT, PT, R108, R100, R113 ;  /* 0x000000646c647210 */ /* 0x000fe20007ffe071 */
[----:B------:R-:W-:Y:S02]  /*211e0*/  VIADD R113, R102, 0x480 ;  /* 0x0000048066717836 */ /* 0x000fe40000000000 */
[----:B------:R-:W2:Y:S01]  /*211f0*/  @P1 LDC.64 R78, c[0x0][0x3a0] ;  /* 0x0000e800ff4e1b82 */ /* 0x000ea20000000a00 */
[----:B------:R-:W-:Y:S01]  /*21200*/  IADD3 R125, PT, PT, R100, R119, RZ ;  /* 0x00000077647d7210 */ /* 0x000fe20007ffe0ff */
[----:B------:R-:W-:-:S04]  /*21210*/  IMAD.WIDE.U32 R118, R111, 0x4, R104 ;  /* 0x000000046f767825 */ /* 0x000fc800078e0068 */
[C---:B------:R-:W-:Y:S01]  /*21220*/  IMAD.WIDE.U32 R76, R113.reuse, 0x10, R76 ;  /* 0x00000010714c7825 */ /* 0x040fe200078e004c */
[----:B------:R1:W-:Y:S03]  /*21230*/  STG.E desc[UR8][R118.64], R125 ;  /* 0x0000007d76007986 */ /* 0x0003e6000c101908 */
        /* <DEDUP_REMOVED lines=14> */
.L_x_19904:
        /* <DEDUP_REMOVED lines=19> */
.L_x_19907:
        /* <DEDUP_REMOVED lines=12> */
.L_x_19908:
[----:B------:R-:W-:Y:S01]  /*21510*/  IMAD.WIDE.U32 R118, R87, -0x326172a9, RZ ;  /* 0xcd9e8d5757767825 */ /* 0x000fe200078e00ff */
[----:B------:R-:W-:Y:S02]  /*21520*/  LOP3.LUT R82, R81, UR11, R121, 0x96, !PT ;  /* 0x0000000b51527c12 */ /* 0x000fe4000f8e9679 */
[----:B------:R-:W-:Y:S01]  /*21530*/  MOV R108, R106 ;  /* 0x0000006a006c7202 */ /* 0x000fe20000000f00 */
[----:B------:R-:W-:Y:S01]  /*21540*/  IMAD.MOV.U32 R110, RZ, RZ, RZ ;  /* 0x000000ffff6e7224 */ /* 0x000fe200078e00ff */
        /* <DEDUP_REMOVED lines=38> */
.L_x_19906:
[----:B------:R-:W-:Y:S01]  /*217b0*/  ISETP.NE.AND P3, PT, R110, 0x1, PT ;  /* 0x000000016e00780c */ /* 0x000fe20003f65270 */
[----:B------:R-:W-:Y:S01]  /*217c0*/  HFMA2 R99, -RZ, RZ, 0, 1.1920928955078125e-07 ;  /* 0x00000002ff637431 */ /* 0x000fe200000001ff */
[----:B------:R-:W-:Y:S01]  /*217d0*/  I2FP.F32.U32 R106, R108 ;  /* 0x0000006c006a7245 */ /* 0x000fe20000201000 */
[----:B-----5:R-:W-:Y:S01]  /*217e0*/  FMUL.FTZ R108, R76, UR5 ;  /* 0x000000054c6c7c20 */ /* 0x020fe20008410000 */
[----:B------:R-:W-:-:S03]  /*217f0*/  IMAD.MOV.U32 R76, RZ, RZ, R82 ;  /* 0x000000ffff4c7224 */ /* 0x000fc600078e0052 */
        /* <DEDUP_REMOVED lines=11> */
.L_x_19910:
        /* <DEDUP_REMOVED lines=12> */
.L_x_19911:
[----:B------:R-:W-:Y:S01]  /*21970*/  IMAD.WIDE.U32 R118, R87, -0x326172a9, RZ ;  /* 0xcd9e8d5757767825 */ /* 0x000fe200078e00ff */
[----:B------:R-:W-:-:S03]  /*21980*/  LOP3.LUT R82, R81, UR11, R121, 0x96, !PT ;  /* 0x0000000b51527c12 */ /* 0x000fc6000f8e9679 */
[----:B------:R-:W-:Y:S01]  /*21990*/  IMAD.MOV.U32 R76, RZ, RZ, R100 ;  /* 0x000000ffff4c7224 */ /* 0x000fe200078e0064 */
[----:B-1----:R-:W-:Y:S01]  /*219a0*/  LOP3.LUT R116, R85, UR10, R119, 0x96, !PT ;  /* 0x0000000a55747c12 */ /* 0x002fe2000f8e9677 */
        /* <DEDUP_REMOVED lines=38> */
.L_x_19909:
[----:B------:R-:W-:Y:S02]  /*21c10*/  ISETP.NE.AND P3, PT, R99, 0x1, PT ;  /* 0x000000016300780c */ /* 0x000fe40003f65270 */
[----:B------:R-:W-:Y:S01]  /*21c20*/  I2FP.F32.U32 R106, R76 ;  /* 0x0000004c006a7245 */ /* 0x000fe20000201000 */
[----:B------:R-:W-:Y:S01]  /*21c30*/  IMAD.MOV.U32 R76, RZ, RZ, R82 ;  /* 0x000000ffff4c7224 */ /* 0x000fe200078e0052 */
[----:B------:R-:W-:-:S03]  /*21c40*/  MOV R110, 0x2 ;  /* 0x00000002006e7802 */ /* 0x000fc60000000f00 */
        /* <DEDUP_REMOVED lines=10> */
.L_x_19913:
        /* <DEDUP_REMOVED lines=12> */
.L_x_19914:
        /* <DEDUP_REMOVED lines=42> */
.L_x_19912:
        /* <DEDUP_REMOVED lines=16> */
.L_x_19916:
        /* <DEDUP_REMOVED lines=12> */
.L_x_19917:
        /* <DEDUP_REMOVED lines=42> */
.L_x_19915:
        /* <DEDUP_REMOVED lines=14> */
.L_x_19919:
        /* <DEDUP_REMOVED lines=12> */
.L_x_19920:
[----:B-1----:R-:W-:Y:S01]  /*22650*/  IMAD.WIDE.U32 R116, R87, -0x326172a9, RZ ;  /* 0xcd9e8d5757747825 */ /* 0x002fe200078e00ff */
        /* <DEDUP_REMOVED lines=41> */
.L_x_19918:
        /* <DEDUP_REMOVED lines=16> */
.L_x_19922:
        /* <DEDUP_REMOVED lines=12> */
.L_x_19923:
        /* <DEDUP_REMOVED lines=42> */
.L_x_19921:
[----:B------:R-:W-:Y:S02]  /*22d50*/  ISETP.NE.AND P5, PT, R78, 0x1, PT ;  /* 0x000000014e00780c */ /* 0x000fe40003fa5270 */
[----:B------:R-:W-:Y:S01]  /*22d60*/  I2FP.F32.U32 R76, R77 ;  /* 0x0000004d004c7245 */ /* 0x000fe20000201000 */
[----:B------:R-:W-:Y:S01]  /*22d70*/  IMAD.MOV.U32 R77, RZ, RZ, R82 ;  /* 0x000000ffff4d7224 */ /* 0x000fe200078e0052 */
[----:B-1----:R-:W-:-:S03]  /*22d80*/  MOV R116, 0x2 ;  /* 0x0000000200747802 */ /* 0x002fc60000000f00 */
        /* <DEDUP_REMOVED lines=10> */
.L_x_19925:
        /* <DEDUP_REMOVED lines=12> */
.L_x_19926:
        /* <DEDUP_REMOVED lines=42> */
.L_x_19924:
        /* <DEDUP_REMOVED lines=16> */
.L_x_19928:
        /* <DEDUP_REMOVED lines=14> */
.L_x_19929:
        /* <DEDUP_REMOVED lines=42> */
.L_x_19927:
        /* <DEDUP_REMOVED lines=35> */
.L_x_19905:
        /* <DEDUP_REMOVED lines=15> */
.L_x_19932:
        /* <DEDUP_REMOVED lines=12> */
.L_x_19933:
[----:B------:R-:W-:Y:S01]  /*239f0*/  IMAD.WIDE.U32 R118, R87, -0x326172a9, RZ ;  /* 0xcd9e8d5757767825 */ /* 0x000fe200078e00ff */
[----:B------:R-:W-:-:S03]  /*23a00*/  LOP3.LUT R82, R81, UR11, R121, 0x96, !PT ;  /* 0x0000000b51527c12 */ /* 0x000fc6000f8e9679 */
[----:B------:R-:W-:Y:S02]  /*23a10*/  HFMA2 R110, -RZ, RZ, 0, 0 ;  /* 0x00000000ff6e7431 */ /* 0x000fe400000001ff */
        /* <DEDUP_REMOVED lines=39> */
.L_x_19931:
[----:B------:R-:W-:Y:S02]  /*23c90*/  ISETP.NE.AND P3, PT, R110, 0x1, PT ;  /* 0x000000016e00780c */ /* 0x000fe40003f65270 */
        /* <DEDUP_REMOVED lines=14> */
.L_x_19935:
        /* <DEDUP_REMOVED lines=12> */
.L_x_19936:
[----:B------:R-:W-:Y:S01]  /*23e40*/  IMAD.WIDE.U32 R118, R87, -0x326172a9, RZ ;  /* 0xcd9e8d5757767825 */ /* 0x000fe200078e00ff */
[----:B------:R-:W-:-:S03]  /*23e50*/  LOP3.LUT R82, R81, UR11, R121, 0x96, !PT ;  /* 0x0000000b51527c12 */ /* 0x000fc6000f8e9679 */
[----:B------:R-:W-:Y:S01]  /*23e60*/  HFMA2 R108, -RZ, RZ, 0, 0 ;  /* 0x00000000ff6c7431 */ /* 0x000fe200000001ff */
        /* <DEDUP_REMOVED lines=39> */
.L_x_19934:
        /* <DEDUP_REMOVED lines=15> */
.L_x_19938:
        /* <DEDUP_REMOVED lines=12> */
.L_x_19939:
        /* <DEDUP_REMOVED lines=42> */
.L_x_19937:
[----:B------:R-:W-:Y:S02]  /*24530*/  ISETP.NE.AND P5, PT, R110, 0x1, PT ;  /* 0x000000016e00780c */ /* 0x000fe40003fa5270 */
        /* <DEDUP_REMOVED lines=14> */
.L_x_19941:
        /* <DEDUP_REMOVED lines=12> */
.L_x_19942:
        /* <DEDUP_REMOVED lines=42> */
.L_x_19940:
        /* <DEDUP_REMOVED lines=16> */
.L_x_19930:
        /* <DEDUP_REMOVED lines=41> */
[----:B-1----:R-:W-:Y:S01]  /*24d10*/  FADD.FTZ R117, R106, R75 ;  /* 0x0000004b6a757221 */ /* 0x002fe20000010000 */
        /* <DEDUP_REMOVED lines=20> */
.L_x_19943:
        /* <DEDUP_REMOVED lines=112> */
.L_x_19945:
[----:B------:R-:W-:Y:S05]  /*25560*/  BSYNC.RECONVERGENT B0 ;  /* 0x0000000000007941 */ /* 0x000fea0003800200 */
.L_x_19944:
        /* <DEDUP_REMOVED lines=15> */
.L_x_19947:
[----:B------:R-:W-:Y:S05]  /*25660*/  BSYNC.RECONVERGENT B0 ;  /* 0x0000000000007941 */ /* 0x000fea0003800200 */
.L_x_19946:
[----:B------:R-:W1:Y:S01]  /*25670*/  SHFL.DOWN PT, R115, R110, 0x2, 0x1f ;  /* 0x08401f006e737f89 */ /* 0x000e6200000e0000 */
[----:B------:R-:W-:Y:S01]  /*25680*/  I2FP.F32.U32 R119, R110 ;  /* 0x0000006e00777245 */ /* 0x000fe20000201000 */
[----:B------:R-:W-:Y:S01]  /*25690*/  UPLOP3.LUT UP1, UPT, UPT, UPT, UP1, 0x40, 0x4 ;  /* 0x000000000004789c */ /* 0x000fe20003f2e810 */
[----:B------:R-:W-:Y:S01]  /*256a0*/  ISETP.NE.AND P1, PT, R101, RZ, PT ;  /* 0x000000ff6500720c */ /* 0x000fe20003f25270 */
[----:B0-----:R-:W0:Y:S01]  /*256b0*/  SHFL.DOWN PT, R117, R104, 0x2, 0x1f ;  /* 0x08401f0068757f89 */ /* 0x001e2200000e0000 */
[----:B------:R-:W-:Y:S01]  /*256c0*/  ISETP.NE.AND P2, PT, RZ, UR20, PT ;  /* 0x00000014ff007c0c */ /* 0x000fe2000bf45270 */
        /* <DEDUP_REMOVED lines=8> */
[----:B------:R-:W2:Y:S02]  /*25750*/  SHFL.DOWN PT, R112, R105, 0x2, 0x1f ;  /* 0x08401f0069707f89 */ /* 0x000ea400000e0000 */
[----:B0-----:R-:W-:Y:S01]  /*25760*/  FMUL.FTZ R115, R108, R115 ;  /* 0x000000736c737220 */ /* 0x001fe20000410000 */
[----:B-1----:R-:W-:-:S04]  /*25770*/  IADD3 R116, PT, PT, R114, R121, RZ ;  /* 0x0000007972747210 */ /* 0x002fc80007ffe0ff */
[----:B------:R-:W0:Y:S01]  /*25780*/  SHFL.DOWN PT, R110, R115, 0x1, 0x1f ;  /* 0x08201f00736e7f89 */ /* 0x000e2200000e0000 */
[----:B------:R-:W-:Y:S02]  /*25790*/  I2FP.F32.S32 R121, R121 ;  /* 0x0000007900797245 */ /* 0x000fe40000201400 */
[----:B------:R-:W-:Y:S01]  /*257a0*/  I2FP.F32.S32 R120, R116 ;  /* 0x0000007400787245 */ /* 0x000fe20000201400 */
[----:B------:R-:W-:Y:S01]  /*257b0*/  FMUL.FTZ R116, R104, R104 ;  /* 0x0000006868747220 */ /* 0x000fe20000410000 */
[----:B--2---:R-:W-:Y:S02]  /*257c0*/  FADD.FTZ R117, R112, R105 ;  /* 0x0000006970757221 */ /* 0x004fe40000010000 */
[----:B------:R-:W1:Y:S01]  /*257d0*/  MUFU.RCP R104, R120 ;  /* 0x0000007800687308 */ /* 0x000e620000001000 */
[----:B------:R-:W-:-:S04]  /*257e0*/  FMUL.FTZ R116, R116, R119 ;  /* 0x0000007774747220 */ /* 0x000fc80000410000 */
[----:B------:R-:W-:-:S04]  /*257f0*/  FMUL.FTZ R116, R116, R118 ;  /* 0x0000007674747220 */ /* 0x000fc80000410000 */
[----:B------:R-:W-:-:S05]  /*25800*/  FFMA.FTZ R116, R108, R116, R117 ;  /* 0x000000746c747223 */ /* 0x000fca0000010075 */
[----:B------:R-:W2:Y:S01]  /*25810*/  SHFL.DOWN PT, R117, R116, 0x1, 0x1f ;  /* 0x08201f0074757f89 */ /* 0x000ea200000e0000 */
[----:B0-----:R-:W-:Y:S01]  /*25820*/  FMUL.FTZ R105, R110, R121 ;  /* 0x000000796e697220 */ /* 0x001fe20000410000 */
[----:B------:R-:W-:-:S03]  /*25830*/  FADD.FTZ R110, R115, -R110 ;  /* 0x8000006e736e7221 */ /* 0x000fc60000010000 */
[----:B------:R-:W-:Y:S01]  /*25840*/  FFMA.FTZ R105, R106, R115, R105 ;  /* 0x000000736a697223 */ /* 0x000fe20000010069 */
[----:B------:R-:W-:-:S03]  /*25850*/  FMUL.FTZ R115, R110, R110 ;  /* 0x0000006e6e737220 */ /* 0x000fc60000410000 */
[----:B-1----:R-:W-:Y:S01]  /*25860*/  FMUL.FTZ R105, R104, R105 ;  /* 0x0000006968697220 */ /* 0x002fe20000410000 */
[----:B------:R-:W-:-:S04]  /*25870*/  FMUL.FTZ R115, R106, R115 ;  /* 0x000000736a737220 */ /* 0x000fc80000410000 */
[----:B------:R-:W-:Y:S01]  /*25880*/  FMUL.FTZ R115, R115, R121 ;  /* 0x0000007973737220 */ /* 0x000fe20000410000 */
[----:B------:R-:W0:Y:S01]  /*25890*/  SHFL.IDX PT, R105, R105, RZ, 0x1f ;  /* 0x00001fff69697589 */ /* 0x000e2200000e0000 */
[----:B--2---:R-:W-:-:S04]  /*258a0*/  FADD.FTZ R117, R116, R117 ;  /* 0x0000007574757221 */ /* 0x004fc80000010000 */
[----:B------:R-:W-:Y:S02]  /*258b0*/  FFMA.FTZ R117, R104, R115, R117 ;  /* 0x0000007368757223 */ /* 0x000fe40000010075 */
[----:B------:R-:W1:Y:S03]  /*258c0*/  LDC R115, c[0x0][0x448] ;  /* 0x00011200ff737b82 */ /* 0x000e660000000800 */
[----:B------:R-:W1:Y:S01]  /*258d0*/  SHFL.IDX PT, R144, R117, RZ, 0x1f ;  /* 0x00001fff75907589 */ /* 0x000e6200000e0000 */
[----:B0-----:R-:W-:-:S05]  /*258e0*/  FSEL R164, R105, RZ, !P2 ;  /* 0x000000ff69a47208 */ /* 0x001fca0005000000 */
[C---:B------:R-:W-:Y:S01]  /*258f0*/  FADD.FTZ R108, -R164.reuse, R14 ;  /* 0x0000000ea46c7221 */ /* 0x040fe20000010100 */
[C---:B------:R-:W-:Y:S01]  /*25900*/  FADD.FTZ R110, -R164.reuse, R15 ;  /* 0x0000000fa46e7221 */ /* 0x040fe20000010100 */
[C---:B------:R-:W-:Y:S01]  /*25910*/  FADD.FTZ R112, -R164.reuse, R16 ;  /* 0x00000010a4707221 */ /* 0x040fe20000010100 */
[----:B------:R-:W0:Y:S01]  /*25920*/  @!P1 LDC.64 R14, c[0x0][0x3c0] ;  /* 0x0000f000ff0e9b82 */ /* 0x000e220000000a00 */
[----:B------:R-:W-:Y:S01]  /*25930*/  FMUL.FTZ R16, R105, R105 ;  /* 0x0000006969107220 */ /* 0x000fe20000410000 */
[C---:B------:R-:W-:Y:S01]  /*25940*/  FADD.FTZ R104, -R164.reuse, R12 ;  /* 0x0000000ca4687221 */ /* 0x040fe20000010100 */
[C---:B------:R-:W-:Y:S01]  /*25950*/  FADD.FTZ R106, -R164.reuse, R13 ;  /* 0x0000000da46a7221 */ /* 0x040fe20000010100 */
[C---:B------:R-:W-:Y:S01]  /*25960*/  FADD.FTZ R152, -R164.reuse, R68 ;  /* 0x00000044a4987221 */ /* 0x040fe20000010100 */
[----:B------:R-:W-:Y:S01]  /*25970*/  FADD.FTZ R154, -R164, R69 ;  /* 0x00000045a49a7221 */ /* 0x000fe20000010100 */
[----:B------:R-:W-:Y:S01]  /*25980*/  FSEL R16, R16, RZ, P2 ;  /* 0x000000ff10107208 */ /* 0x000fe20001000000 */
[----:B------:R-:W-:Y:S01]  /*25990*/  FADD.FTZ R146, -R164, R63 ;  /* 0x0000003fa4927221 */ /* 0x000fe20000010100 */
[----:B------:R-:W2:Y:S01]  /*259a0*/  @!P1 LDC.64 R12, c[0x0][0x3c8] ;  /* 0x0000f200ff0c9b82 */ /* 0x000ea20000000a00 */
[----:B-1----:R-:W-:Y:S01]  /*259b0*/  FFMA.FTZ R115, R144, UR21, R115 ;  /* 0x0000001590737c23 */ /* 0x002fe20008010073 */
[----:B------:R-:W-:Y:S01]  /*259c0*/  FADD.FTZ R126, -R164, R23 ;  /* 0x00000017a47e7221 */ /* 0x000fe20000010100 */
[----:B------:R-:W-:-:S02]  /*259d0*/  IMAD.U32 R23, RZ, RZ, UR18 ;  /* 0x00000012ff177e24 */ /* 0x000fc4000f8e00ff */
[C---:B------:R-:W-:Y:S01]  /*259e0*/  FADD.FTZ R124, -R164.reuse, R22 ;  /* 0x00000016a47c7221 */ /* 0x040fe20000010100 */
[----:B------:R-:W-:Y:S01]  /*259f0*/  FADD.FTZ R16, R115, R16 ;  /* 0x0000001073107221 */ /* 0x000fe20000010000 */
[C---:B------:R-:W-:Y:S01]  /*25a00*/  FADD.FTZ R114, -R164.reuse, R17 ;  /* 0x00000011a4727221 */ /* 0x040fe20000010100 */
[C---:B------:R-:W-:Y:S01]  /*25a10*/  FADD.FTZ R116, -R164.reuse, R18 ;  /* 0x00000012a4747221 */ /* 0x040fe20000010100 */
[----:B------:R-:W1:Y:S01]  /*25a20*/  LDC.64 R68, c[0x0][0x428] ;  /* 0x00010a00ff447b82 */ /* 0x000e620000000a00 */
[----:B------:R-:W3:Y:S01]  /*25a30*/  MUFU.RSQ R63, R16 ;  /* 0x00000010003f7308 */ /* 0x000ee20000001400 */
[C---:B------:R-:W-:Y:S01]  /*25a40*/  FADD.FTZ R118, -R164.reuse, R19 ;  /* 0x00000013a4767221 */ /* 0x040fe20000010100 */
[C---:B------:R-:W-:Y:S01]  /*25a50*/  FADD.FTZ R120, -R164.reuse, R20 ;  /* 0x00000014a4787221 */ /* 0x040fe20000010100 */
[C---:B------:R-:W-:Y:S01]  /*25a60*/  FADD.FTZ R122, -R164.reuse, R21 ;  /* 0x00000015a47a7221 */ /* 0x040fe20000010100 */
[C---:B------:R-:W-:Y:S01]  /*25a70*/  FADD.FTZ R128, -R164.reuse, R24 ;  /* 0x00000018a4807221 */ /* 0x040fe20000010100 */
[C---:B------:R-:W-:Y:S01]  /*25a80*/  FADD.FTZ R130, -R164.reuse, R25 ;  /* 0x00000019a4827221 */ /* 0x040fe20000010100 */
[----:B------:R-:W-:Y:S01]  /*25a90*/  FADD.FTZ R132, -R164, R26 ;  /* 0x0000001aa4847221 */ /* 0x000fe20000010100 */
[----:B0-----:R-:W-:Y:S01]  /*25aa0*/  @!P1 IMAD.WIDE R22, R23, 0x4, R14 ;  /* 0x0000000417169825 */ /* 0x001fe200078e020e */
[----:B------:R-:W-:-:S03]  /*25ab0*/  MOV R15, UR18 ;  /* 0x00000012000f7c02 */ /* 0x000fc60008000f00 */
        /* <DEDUP_REMOVED lines=21> */
[----:B--2---:R-:W-:-:S04]  /*25c10*/  @!P1 IMAD.WIDE R12, R15, 0x4, R12 ;  /* 0x000000040f0c9825 */ /* 0x004fc800078e020c */
[----:B------:R-:W-:Y:S01]  /*25c20*/  FADD.FTZ R164, -R164, R79 ;  /* 0x0000004fa4a47221 */ /* 0x000fe20000010100 */
[C---:B------:R-:W-:Y:S01]  /*25c30*/  IADD3 R73, PT, PT, R102.reuse, 0x100, RZ ;  /* 0x0000010066497810 */ /* 0x040fe20007ffe0ff */
[----:B------:R0:W-:Y:S01]  /*25c40*/  @!P1 STG.E desc[UR8][R22.64], R105 ;  /* 0x0000006916009986 */ /* 0x0001e2000c101908 */
[C---:B------:R-:W-:Y:S01]  /*25c50*/  IADD3 R77, PT, PT, R102.reuse, 0x200, RZ ;  /* 0x00000200664d7810 */ /* 0x040fe20007ffe0ff */
[C---:B------:R-:W-:Y:S02]  /*25c60*/  VIADD R71, R102.reuse, 0x80 ;  /* 0x0000008066477836 */ /* 0x040fe40000000000 */
[C---:B---3--:R-:W-:Y:S01]  /*25c70*/  FMUL.FTZ R14, R63.reuse, R104 ;  /* 0x000000683f0e7220 */ /* 0x048fe20000410000 */
[C---:B------:R-:W-:Y:S02]  /*25c80*/  VIADD R75, R102.reuse, 0x180 ;  /* 0x00000180664b7836 */ /* 0x040fe40000000000 */
[C---:B------:R-:W-:Y:S01]  /*25c90*/  FMUL.FTZ R15, R63.reuse, R106 ;  /* 0x0000006a3f0f7220 */ /* 0x040fe20000410000 */
[C---:B------:R-:W-:Y:S01]  /*25ca0*/  FMUL.FTZ R16, R63.reuse, R108 ;  /* 0x0000006c3f107220 */ /* 0x040fe20000410000 */
[C---:B------:R-:W-:Y:S01]  /*25cb0*/  FMUL.FTZ R17, R63.reuse, R110 ;  /* 0x0000006e3f117220 */ /* 0x040fe20000410000 */
[C---:B------:R-:W-:Y:S01]  /*25cc0*/  FMUL.FTZ R18, R63.reuse, R112 ;  /* 0x000000703f127220 */ /* 0x040fe20000410000 */
[C---:B------:R-:W-:Y:S01]  /*25cd0*/  FMUL.FTZ R19, R63.reuse, R114 ;  /* 0x000000723f137220 */ /* 0x040fe20000410000 */
[C---:B------:R-:W-:Y:S01]  /*25ce0*/  FMUL.FTZ R20, R63.reuse, R116 ;  /* 0x000000743f147220 */ /* 0x040fe20000410000 */
[C---:B------:R-:W-:Y:S01]  /*25cf0*/  FMUL.FTZ R21, R63.reuse, R118 ;  /* 0x000000763f157220 */ /* 0x040fe20000410000 */
        /* <DEDUP_REMOVED lines=33> */
[----:B-1----:R-:W-:Y:S01]  /*25f10*/  IMAD.WIDE.U32 R148, R102, 0x10, R68 ;  /* 0x0000001066947825 */ /* 0x002fe200078e0044 */
[----:B------:R-:W-:Y:S01]  /*25f20*/  SHF.R.U64 R134, R2, 0x10, R3 ;  /* 0x0000001002867819 */ /* 0x000fe20000001203 */
[----:B------:R-:W-:Y:S01]  /*25f30*/  UIADD3 UR18, UPT, UPT, UR18, UR14, URZ ;  /* 0x0000000e12127290 */ /* 0x000fe2000fffe0ff */
[----:B------:R-:W-:Y:S01]  /*25f40*/  SHF.R.U64 R136, R40, 0x10, R41 ;  /* 0x0000001028887819 */ /* 0x000fe20000001229 */
[----:B------:R-:W-:-:S02]  /*25f50*/  IMAD.WIDE.U32 R70, R71, 0x10, R68 ;  /* 0x0000001047467825 */ /* 0x000fc400078e0044 */
[----:B------:R-:W-:Y:S02]  /*25f60*/  UISETP.GE.AND UP0, UPT, UR18, UR15, UPT ;  /* 0x0000000f1200728c */ /* 0x000fe4000bf06270 */
[----:B------:R-:W-:-:S04]  /*25f70*/  IMAD.WIDE.U32 R72, R73, 0x10, R68 ;  /* 0x0000001049487825 */ /* 0x000fc800078e0044 */
[----:B------:R-:W-:-:S04]  /*25f80*/  IMAD.WIDE.U32 R74, R75, 0x10, R68 ;  /* 0x000000104b4a7825 */ /* 0x000fc800078e0044 */
[----:B------:R-:W-:-:S04]  /*25f90*/  IMAD.WIDE.U32 R76, R77, 0x10, R68 ;  /* 0x000000104d4c7825 */ /* 0x000fc800078e0044 */
[----:B------:R-:W-:-:S04]  /*25fa0*/  IMAD.WIDE.U32 R60, R103, 0x10, R68 ;  /* 0x00000010673c7825 */ /* 0x000fc800078e0044 */
[----:B0-----:R-:W-:-:S04]  /*25fb0*/  IMAD.WIDE.U32 R62, R107, 0x10, R68 ;  /* 0x000000106b3e7825 */ /* 0x001fc800078e0044 */
[----:B------:R-:W-:-:S04]  /*25fc0*/  IMAD.WIDE.U32 R64, R109, 0x10, R68 ;  /* 0x000000106d407825 */ /* 0x000fc800078e0044 */
[----:B------:R-:W-:-:S04]  /*25fd0*/  IMAD.WIDE.U32 R66, R111, 0x10, R68 ;  /* 0x000000106f427825 */ /* 0x000fc800078e0044 */
[----:B------:R-:W-:-:S04]  /*25fe0*/  IMAD.WIDE.U32 R68, R113, 0x10, R68 ;  /* 0x0000001071447825 */ /* 0x000fc800078e0044 */
[----:B------:R-:W-:Y:S02]  /*25ff0*/  HADD2.F32 R13, -RZ, R90.H1_H1 ;  /* 0x3000005aff0d7230 */ /* 0x000fe40000004100 */
[----:B------:R-:W-:Y:S02]  /*26000*/  HADD2.F32 R113, -RZ, R38.H0_H0 ;  /* 0x20000026ff717230 */ /* 0x000fe40000004100 */
[----:B------:R-:W-:Y:S02]  /*26010*/  HADD2.F32 R130, -RZ, R89.H1_H1 ;  /* 0x30000059ff827230 */ /* 0x000fe40000004100 */
[----:B------:R-:W-:Y:S02]  /*26020*/  HADD2.F32 R132, -RZ, R135.H0_H0 ;  /* 0x20000087ff847230 */ /* 0x000fe40000004100 */
[----:B------:R-:W-:Y:S01]  /*26030*/  FFMA.FTZ R12, R14, R13, R113 ;  /* 0x0000000d0e0c7223 */ /* 0x000fe20000010071 */
[----:B------:R-:W-:Y:S02]  /*26040*/  HADD2.F32 R102, -RZ, R89.H0_H0 ;  /* 0x20000059ff667230 */ /* 0x000fe40000004100 */
[----:B------:R-:W-:-:S02]  /*26050*/  HADD2.F32 R128, -RZ, R135.H1_H1 ;  /* 0x30000087ff807230 */ /* 0x000fc40000004100 */
[----:B------:R-:W-:Y:S01]  /*26060*/  FFMA.FTZ R13, R15, R130, R132 ;  /* 0x000000820f0d7223 */ /* 0x000fe20000010084 */
[----:B------:R-:W-:Y:S01]  /*26070*/  SHF.R.U32.HI R130, RZ, 0x10, R3 ;  /* 0x00000010ff827819 */ /* 0x000fe20000011603 */
[----:B------:R-:W-:Y:S01]  /*26080*/  HADD2.F32 R134, -RZ, R134.H0_H0 ;  /* 0x20000086ff867230 */ /* 0x000fe20000004100 */
[----:B------:R-:W-:Y:S01]  /*26090*/  SHF.R.U32.HI R132, RZ, 0x10, R41 ;  /* 0x00000010ff847819 */ /* 0x000fe20000011629 */
[----:B------:R-:W-:Y:S01]  /*260a0*/  FFMA.FTZ R15, R17, R102, R128 ;  /* 0x00000066110f7223 */ /* 0x000fe20000010080 */
[----:B------:R-:W-:Y:S01]  /*260b0*/  SHF.R.U64 R102, R32, 0x10, R33 ;  /* 0x0000001020667819 */ /* 0x000fe20000001221 */
[----:B------:R-:W-:Y:S01]  /*260c0*/  HADD2.F32 R136, -RZ, R136.H0_H0 ;  /* 0x20000088ff887230 */ /* 0x000fe20000004100 */
[----:B------:R-:W-:Y:S01]  /*260d0*/  SHF.R.U64 R128, R42, 0x10, R43 ;  /* 0x000000102a807819 */ /* 0x000fe2000000122b */
[----:B------:R-:W-:Y:S02]  /*260e0*/  HADD2.F32 R130, -RZ, R130.H0_H0 ;  /* 0x20000082ff827230 */ /* 0x000fe40000004100 */
[----:B------:R-:W-:-:S02]  /*260f0*/  HADD2.F32 R132, -RZ, R132.H0_H0 ;  /* 0x20000084ff847230 */ /* 0x000fc40000004100 */
[----:B------:R-:W-:Y:S01]  /*26100*/  FFMA.FTZ R17, R19, R134, R136 ;  /* 0x0000008613117223 */ /* 0x000fe20000010088 */
[----:B------:R-:W-:Y:S01]  /*26110*/  HADD2.F32 R109, -RZ, R90.H0_H0 ;  /* 0x2000005aff6d7230 */ /* 0x000fe20000004100 */
[----:B------:R-:W-:Y:S01]  /*26120*/  SHF.R.U32.HI R134, RZ, 0x10, R45 ;  /* 0x00000010ff867819 */ /* 0x000fe2000001162d */
[----:B------:R-:W-:Y:S02]  /*26130*/  HADD2.F32 R111, -RZ, R39.H0_H0 ;  /* 0x20000027ff6f7230 */ /* 0x000fe40000004100 */
[----:B------:R-:W-:Y:S01]  /*26140*/  FFMA.FTZ R19, R21, R130, R132 ;  /* 0x0000008215137223 */ /* 0x000fe20000010084 */
[----:B------:R-:W-:Y:S01]  /*26150*/  HADD2.F32 R103, -RZ, R98.H0_H0 ;  /* 0x20000062ff677230 */ /* 0x000fe20000004100 */
[----:B------:R-:W-:Y:S01]  /*26160*/  SHF.R.U32.HI R130, RZ, 0x10, R33 ;  /* 0x00000010ff827819 */ /* 0x000fe20000011621 */
[----:B------:R-:W-:Y:S02]  /*26170*/  HADD2.F32 R107, -RZ, R40.H0_H0 ;  /* 0x20000028ff6b7230 */ /* 0x000fe40000004100 */
[----:B------:R-:W-:Y:S01]  /*26180*/  FFMA.FTZ R14, R16, R109, R111 ;  /* 0x0000006d100e7223 */ /* 0x000fe2000001006f */
[----:B------:R-:W-:Y:S01]  /*26190*/  HADD2.F32 R102, -RZ, R102.H0_H0 ;  /* 0x20000066ff667230 */ /* 0x000fe20000004100 */
[----:B------:R-:W-:Y:S01]  /*261a0*/  SHF.R.U32.HI R132, RZ, 0x10, R43 ;  /* 0x00000010ff847819 */ /* 0x000fe2000001162b */
[----:B------:R-:W-:-:S02]  /*261b0*/  HADD2.F32 R128, -RZ, R128.H0_H0 ;  /* 0x20000080ff807230 */ /* 0x000fc40000004100 */
[----:B------:R-:W-:Y:S01]  /*261c0*/  FFMA.FTZ R16, R18, R103, R107 ;  /* 0x0000006712107223 */ /* 0x000fe2000001006b */
[----:B------:R-:W-:Y:S01]  /*261d0*/  HADD2.F32 R18, -RZ, R98.H1_H1 ;  /* 0x30000062ff127230 */ /* 0x000fe20000004100 */
[----:B------:R0:W-:Y:S01]  /*261e0*/  STG.E.128 desc[UR8][R148.64], R12 ;  /* 0x0000000c94007986 */ /* 0x0001e2000c101d08 */
[----:B------:R-:W-:Y:S02]  /*261f0*/  HADD2.F32 R109, -RZ, R41.H0_H0 ;  /* 0x20000029ff6d7230 */ /* 0x000fe40000004100 */
[----:B------:R-:W-:Y:S01]  /*26200*/  FFMA.FTZ R21, R23, R102, R128 ;  /* 0x0000006617157223 */ /* 0x000fe20000010080 */
[--C-:B------:R-:W-:Y:S01]  /*26210*/  HADD2.F32 R103, -RZ, R129.reuse.H0_H0 ;  /* 0x20000081ff677230 */ /* 0x100fe20000004100 */
[----:B------:R-:W-:Y:S01]  /*26220*/  SHF.R.U64 R102, R34, 0x10, R35 ;  /* 0x0000001022667819 */ /* 0x000fe20000001223 */
[----:B------:R-:W-:Y:S01]  /*26230*/  HADD2.F32 R107, -RZ, R42.H0_H0 ;  /* 0x2000002aff6b7230 */ /* 0x000fe20000004100 */
[----:B------:R-:W-:Y:S01]  /*26240*/  SHF.R.U64 R128, R44, 0x10, R45 ;  /* 0x000000102c807819 */ /* 0x000fe2000000122d */
[----:B------:R-:W-:-:S02]  /*26250*/  HADD2.F32 R23, -RZ, R129.H1_H1 ;  /* 0x30000081ff177230 */ /* 0x000fc40000004100 */
[----:B------:R-:W-:Y:S01]  /*26260*/  FFMA.FTZ R18, R20, R18, R109 ;  /* 0x0000001214127223 */ /* 0x000fe2000001006d */
[----:B------:R-:W-:Y:S02]  /*26270*/  HADD2.F32 R113, -RZ, R43.H0_H0 ;  /* 0x2000002bff717230 */ /* 0x000fe40000004100 */
[----:B------:R-:W-:Y:S01]  /*26280*/  FFMA.FTZ R20, R22, R103, R107 ;  /* 0x0000006716147223 */ /* 0x000fe2000001006b */
[----:B------:R-:W-:Y:S02]  /*26290*/  HADD2.F32 R130, -RZ, R130.H0_H0 ;  /* 0x20000082ff827230 */ /* 0x000fe40000004100 */
[----:B------:R-:W-:Y:S02]  /*262a0*/  HADD2.F32 R132, -RZ, R132.H0_H0 ;  /* 0x20000084ff847230 */ /* 0x000fe40000004100 */
[----:B------:R-:W-:Y:S01]  /*262b0*/  FFMA.FTZ R22, R24, R23, R113 ;  /* 0x0000001718167223 */ /* 0x000fe20000010071 */
[----:B------:R-:W-:Y:S01]  /*262c0*/  HADD2.F32 R109, -RZ, R131.H0_H0 ;  /* 0x20000083ff6d7230 */ /* 0x000fe20000004100 */
[----:B------:R1:W-:Y:S01]  /*262d0*/  STG.E.128 desc[UR8][R70.64], R16 ;  /* 0x0000001046007986 */ /* 0x0003e2000c101d08 */
[----:B------:R-:W-:-:S02]  /*262e0*/  HADD2.F32 R111, -RZ, R44.H0_H0 ;  /* 0x2000002cff6f7230 */ /* 0x000fc40000004100 */
[----:B------:R-:W-:Y:S01]  /*262f0*/  FFMA.FTZ R23, R25, R130, R132 ;  /* 0x0000008219177223 */ /* 0x000fe20000010084 */
[----:B------:R-:W-:Y:S01]  /*26300*/  HADD2.F32 R102, -RZ, R102.H0_H0 ;  /* 0x20000066ff667230 */ /* 0x000fe20000004100 */
[----:B------:R-:W-:Y:S01]  /*26310*/  SHF.R.U32.HI R132, RZ, 0x10, R35 ;  /* 0x00000010ff847819 */ /* 0x000fe20000011623 */
[----:B------:R-:W-:Y:S02]  /*26320*/  HADD2.F32 R128, -RZ, R128.H0_H0 ;  /* 0x20000080ff807230 */ /* 0x000fe40000004100 */
[----:B------:R-:W-:Y:S01]  /*26330*/  FFMA.FTZ R24, R26, R109, R111 ;  /* 0x0000006d1a187223 */ /* 0x000fe2000001006f */
[----:B------:R-:W-:Y:S01]  /*26340*/  HADD2.F32 R103, -RZ, R131.H1_H1 ;  /* 0x30000083ff677230 */ /* 0x000fe20000004100 */
[----:B------:R-:W-:Y:S01]  /*26350*/  SHF.R.U64 R130, R46, 0x10, R47 ;  /* 0x000000102e827819 */ /* 0x000fe2000000122f */
[----:B------:R-:W-:Y:S02]  /*26360*/  HADD2.F32 R107, -RZ, R45.H0_H0 ;  /* 0x2000002dff6b7230 */ /* 0x000fe40000004100 */
[----:B------:R-:W-:Y:S01]  /*26370*/  FFMA.FTZ R25, R27, R102, R128 ;  /* 0x000000661b197223 */ /* 0x000fe20000010080 */
[----:B------:R-:W-:Y:S01]  /*26380*/  HADD2.F32 R132, -RZ, R132.H0_H0 ;  /* 0x20000084ff847230 */ /* 0x000fe20000004100 */
[----:B------:R-:W-:Y:S01]  /*26390*/  SHF.R.U64 R128, R36, 0x10, R37 ;  /* 0x0000001024807819 */ /* 0x000fe20000001225 */
[----:B------:R-:W-:-:S02]  /*263a0*/  HADD2.F32 R134, -RZ, R134.H0_H0 ;  /* 0x20000086ff867230 */ /* 0x000fc40000004100 */
[----:B------:R-:W-:Y:S01]  /*263b0*/  FFMA.FTZ R26, R28, R103, R107 ;  /* 0x000000671c1a7223 */ /* 0x000fe2000001006b */
[----:B------:R-:W-:Y:S01]  /*263c0*/  SHF.R.U32.HI R103, RZ, 0x10, R37 ;  /* 0x00000010ff677819 */ /* 0x000fe20000011625 */
[----:B0-----:R-:W-:Y:S01]  /*263d0*/  HADD2.F32 R15, -RZ, R59.H1_H1 ;  /* 0x3000003bff0f7230 */ /* 0x001fe20000004100 */
[----:B------:R0:W-:Y:S01]  /*263e0*/  STG.E.128 desc[UR8][R72.64], R20 ;  /* 0x0000001448007986 */ /* 0x0001e2000c101d08 */
[----:B-1----:R-:W-:Y:S02]  /*263f0*/  HADD2.F32 R17, -RZ, R139.H0_H0 ;  /* 0x2000008bff117230 */ /* 0x002fe40000004100 */
[----:B------:R-:W-:Y:S01]  /*26400*/  FFMA.FTZ R27, R29, R132, R134 ;  /* 0x000000841d1b7223 */ /* 0x000fe20000010086 */
[----:B------:R-:W-:Y:S02]  /*26410*/  HADD2.F32 R16, -RZ, R58.H1_H1 ;  /* 0x3000003aff107230 */ /* 0x000fe40000004100 */
[----:B------:R-:W-:Y:S02]  /*26420*/  HADD2.F32 R18, -RZ, R50.H0_H0 ;  /* 0x20000032ff127230 */ /* 0x000fe40000004100 */
[----:B------:R-:W-:Y:S01]  /*26430*/  FFMA.FTZ R15, R122, R15, R17 ;  /* 0x0000000f7a0f7223 */ /* 0x000fe20000010011 */
[----:B------:R-:W-:Y:S01]  /*26440*/  HADD2.F32 R28, -RZ, R133.H0_H0 ;  /* 0x20000085ff1c7230 */ /* 0x000fe20000004100 */
[----:B------:R1:W-:Y:S01]  /*26450*/  STG.E.128 desc[UR8][R74.64], R24 ;  /* 0x000000184a007986 */ /* 0x0003e2000c101d08 */
[----:B------:R-:W-:-:S02]  /*26460*/  HADD2.F32 R111, -RZ, R46.H0_H0 ;  /* 0x2000002eff6f7230 */ /* 0x000fc40000004100 */
[----:B------:R-:W-:Y:S01]  /*26470*/  FFMA.FTZ R16, R121, R16, R18 ;  /* 0x0000001079107223 */ /* 0x000fe20000010012 */
[----:B------:R-:W-:Y:S02]  /*26480*/  HADD2.F32 R128, -RZ, R128.H0_H0 ;  /* 0x20000080ff807230 */ /* 0x000fe40000004100 */
[----:B------:R-:W-:Y:S02]  /*26490*/  HADD2.F32 R130, -RZ, R130.H0_H0 ;  /* 0x20000082ff827230 */ /* 0x000fe40000004100 */
[----:B------:R-:W-:Y:S01]  /*264a0*/  FFMA.FTZ R28, R30, R28, R111 ;  /* 0x0000001c1e1c7223 */ /* 0x000fe2000001006f */
[----:B------:R-:W-:Y:S02]  /*264b0*/  HADD2.F32 R107, -RZ, R133.H1_H1 ;  /* 0x30000085ff6b7230 */ /* 0x000fe40000004100 */
        /* <DEDUP_REMOVED lines=8> */
[----:B------:R-:W-:Y:S02]  /*26540*/  HADD2.F32 R18, -RZ, R0.H1_H1 ;  /* 0x30000000ff127230 */ /* 0x000fe40000004100 */
[----:B0-----:R-:W-:-:S02]  /*26550*/  HADD2.F32 R20, -RZ, R51.H0_H0 ;  /* 0x20000033ff147230 */ /* 0x001fc40000004100 */
[----:B------:R-:W-:Y:S01]  /*26560*/  FFMA.FTZ R17, R120, R17, R19 ;  /* 0x0000001178117223 */ /* 0x000fe20000010013 */
[----:B------:R-:W-:Y:S01]  /*26570*/  HADD2.F32 R21, -RZ, R91.H1_H1 ;  /* 0x3000005bff157230 */ /* 0x000fe20000004100 */
[----:B------:R0:W-:Y:S01]  /*26580*/  STG.E.128 desc[UR8][R76.64], R28 ;  /* 0x0000001c4c007986 */ /* 0x0001e2000c101d08 */
[----:B------:R-:W-:Y:S02]  /*26590*/  HADD2.F32 R23, -RZ, R141.H0_H0 ;  /* 0x2000008dff177230 */ /* 0x000fe40000004100 */
[----:B------:R-:W-:Y:S01]  /*265a0*/  FFMA.FTZ R18, R119, R18, R20 ;  /* 0x0000001277127223 */ /* 0x000fe20000010014 */
[----:B------:R-:W-:Y:S02]  /*265b0*/  HADD2.F32 R22, -RZ, R92.H0_H0 ;  /* 0x2000005cff167230 */ /* 0x000fe40000004100 */
[----:B-1----:R-:W-:Y:S02]  /*265c0*/  HADD2.F32 R24, -RZ, R52.H0_H0 ;  /* 0x20000034ff187230 */ /* 0x002fe40000004100 */
[----:B------:R-:W-:Y:S01]  /*265d0*/  FFMA.FTZ R19, R118, R21, R23 ;  /* 0x0000001576137223 */ /* 0x000fe20000010017 */
[----:B------:R-:W-:-:S02]  /*265e0*/  HADD2.F32 R25, -RZ, R93.H0_H0 ;  /* 0x2000005dff197230 */ /* 0x000fc40000004100 */
[----:B------:R-:W-:Y:S02]  /*265f0*/  HADD2.F32 R27, -RZ, R141.H1_H1 ;  /* 0x3000008dff1b7230 */ /* 0x000fe40000004100 */
[----:B------:R-:W-:Y:S01]  /*26600*/  FFMA.FTZ R20, R117, R22, R24 ;  /* 0x0000001675147223 */ /* 0x000fe20000010018 */
[----:B------:R-:W-:Y:S02]  /*26610*/  HADD2.F32 R22, -RZ, R92.H1_H1 ;  /* 0x3000005cff167230 */ /* 0x000fe40000004100 */
[----:B------:R-:W-:Y:S02]  /*26620*/  HADD2.F32 R24, -RZ, R53.H0_H0 ;  /* 0x20000035ff187230 */ /* 0x000fe40000004100 */
[----:B------:R-:W-:Y:S01]  /*26630*/  FFMA.FTZ R21, R116, R25, R27 ;  /* 0x0000001974157223 */ /* 0x000fe2000001001b */
[----:B------:R-:W-:Y:S02]  /*26640*/  HADD2.F32 R23, -RZ, R93.H1_H1 ;  /* 0x3000005dff177230 */ /* 0x000fe40000004100 */
[----:B------:R-:W-:-:S02]  /*26650*/  HADD2.F32 R25, -RZ, R143.H0_H0 ;  /* 0x2000008fff197230 */ /* 0x000fc40000004100 */
[----:B------:R-:W-:Y:S01]  /*26660*/  FFMA.FTZ R22, R115, R22, R24 ;  /* 0x0000001673167223 */ /* 0x000fe20000010018 */
[----:B------:R-:W-:Y:S02]  /*26670*/  HADD2.F32 R27, -RZ, R94.H0_H0 ;  /* 0x2000005eff1b7230 */ /* 0x000fe40000004100 */
[----:B0-----:R-:W-:Y:S02]  /*26680*/  HADD2.F32 R29, -RZ, R54.H0_H0 ;  /* 0x20000036ff1d7230 */ /* 0x001fe40000004100 */
[----:B------:R-:W-:Y:S01]  /*26690*/  FFMA.FTZ R23, R114, R23, R25 ;  /* 0x0000001772177223 */ /* 0x000fe20000010019 */
[----:B------:R-:W-:Y:S02]  /*266a0*/  HADD2.F32 R31, -RZ, R95.H0_H0 ;  /* 0x2000005fff1f7230 */ /* 0x000fe40000004100 */
        /* <DEDUP_REMOVED lines=20> */
[----:B------:R-:W-:Y:S01]  /*267f0*/  HADD2.F32 R31, -RZ, R97.H0_H0 ;  /* 0x20000061ff1f7230 */ /* 0x000fe20000004100 */
[----:B------:R0:W-:Y:S01]  /*26800*/  STG.E.128 desc[UR8][R60.64], R12 ;  /* 0x0000000c3c007986 */ /* 0x0001e2000c101d08 */
[----:B------:R-:W-:Y:S02]  /*26810*/  HADD2.F32 R71, -RZ, R145.H1_H1 ;  /* 0x30000091ff477230 */ /* 0x000fe40000004100 */
[----:B------:R-:W-:Y:S01]  /*26820*/  FFMA.FTZ R28, R105, R28, R30 ;  /* 0x0000001c691c7223 */ /* 0x000fe2000001001e */
[----:B------:R-:W-:Y:S01]  /*26830*/  HADD2.F32 R70, -RZ, R96.H1_H1 ;  /* 0x30000060ff467230 */ /* 0x000fe20000004100 */
[----:B------:R0:W-:Y:S01]  /*26840*/  STG.E.128 desc[UR8][R62.64], R16 ;  /* 0x000000103e007986 */ /* 0x0001e2000c101d08 */
[----:B------:R-:W-:-:S02]  /*26850*/  HADD2.F32 R72, -RZ, R57.H0_H0 ;  /* 0x20000039ff487230 */ /* 0x000fc40000004100 */
[----:B------:R-:W-:Y:S01]  /*26860*/  FFMA.FTZ R29, R104, R31, R71 ;  /* 0x0000001f681d7223 */ /* 0x000fe20000010047 */
[----:B------:R-:W-:Y:S01]  /*26870*/  HADD2.F32 R73, -RZ, R97.H1_H1 ;  /* 0x30000061ff497230 */ /* 0x000fe20000004100 */
[----:B------:R0:W-:Y:S01]  /*26880*/  STG.E.128 desc[UR8][R64.64], R20 ;  /* 0x0000001440007986 */ /* 0x0001e2000c101d08 */
[----:B------:R-:W-:Y:S02]  /*26890*/  HADD2.F32 R75, -RZ, R147.H0_H0 ;  /* 0x20000093ff4b7230 */ /* 0x000fe40000004100 */
[----:B------:R-:W-:Y:S01]  /*268a0*/  FFMA.FTZ R30, R79, R70, R72 ;  /* 0x000000464f1e7223 */ /* 0x000fe20000010048 */
[----:B------:R0:W-:Y:S02]  /*268b0*/  STG.E.128 desc[UR8][R66.64], R24 ;  /* 0x0000001842007986 */ /* 0x0001e4000c101d08 */
[----:B------:R-:W-:-:S05]  /*268c0*/  FFMA.FTZ R31, R78, R73, R75 ;  /* 0x000000494e1f7223 */ /* 0x000fca000001004b */
[----:B------:R0:W-:Y:S01]  /*268d0*/  STG.E.128 desc[UR8][R68.64], R28 ;  /* 0x0000001c44007986 */ /* 0x0001e2000c101d08 */
[----:B------:R-:W-:Y:S05]  /*268e0*/  BRA.U !UP0, `(.L_x_19948) ;  /* 0xfffffda508847547 */ /* 0x000fea000b83ffff */
[----:B------:R-:W-:Y:S05]  /*268f0*/  EXIT ;  /* 0x000000000000794d */ /* 0x000fea0003800000 */
.L_x_19949:
        /* <DEDUP_REMOVED lines=16> */
.L_x_22371:


//--------------------- .text._ZN10layer_norm31ln_parallel_residual_fwd_kernelINS_13Kernel_traitsIfffffjLj5120ELj1ELj1ELj4ELj16ENS_18Kernel_traits_baseILj5120EfffffjLj128EEEEELb0ELb0ELb0EEEvNS_9FwdParamsE --------------------------
	.section	.text._ZN10layer_norm31ln_parallel_residual_fwd_kernelINS_13Kernel_traitsIfffffjLj5120ELj1ELj1ELj4ELj16ENS_18Kernel_traits_baseILj5120EfffffjLj128EEEEELb0ELb0ELb0EEEvNS_9FwdParamsE,"ax",@progbits
	.align	128
        .global         _ZN10layer_norm31ln_parallel_residual_fwd_kernelINS_13Kernel_traitsIfffffjLj5120ELj1ELj1ELj4ELj16ENS_18Kernel_traits_baseILj5120EfffffjLj128EEEEELb0ELb0ELb0EEEvNS_9FwdParamsE
        .type           _ZN10layer_norm31ln_parallel_residual_fwd_kernelINS_13Kernel_traitsIfffffjLj5120ELj1ELj1ELj4ELj16ENS_18Kernel_traits_baseILj5120EfffffjLj128EEEEELb0ELb0ELb0EEEvNS_9FwdParamsE,@function
        .size           _ZN10layer_norm31ln_parallel_residual_fwd_kernelINS_13Kernel_traitsIfffffjLj5120ELj1ELj1ELj4ELj16ENS_18Kernel_traits_baseILj5120EfffffjLj128EEEEELb0ELb0ELb0EEEvNS_9FwdParamsE,(.L_x_22372 - _ZN10layer_norm31ln_parallel_residual_fwd_kernelINS_13Kernel_traitsIfffffjLj5120ELj1ELj1ELj4ELj16ENS_18Kernel_traits_baseILj5120EfffffjLj128EEEEELb0ELb0ELb0EEEvNS_9FwdParamsE)
        .other          _ZN10layer_norm31ln_parallel_residual_fwd_kernelINS_13Kernel_traitsIfffffjLj5120ELj1ELj1ELj4ELj16ENS_18Kernel_traits_baseILj5120EfffffjLj128EEEEELb0ELb0ELb0EEEvNS_9FwdParamsE,@"STO_CUDA_ENTRY STV_DEFAULT"
_ZN10layer_norm31ln_parallel_residual_fwd_kernelINS_13Kernel_traitsIfffffjLj5120ELj1ELj1ELj4ELj16ENS_18Kernel_traits_baseILj5120EfffffjLj128EEEEELb0ELb0ELb0EEEvNS_9FwdParamsE:
.text._ZN10layer_norm31ln_parallel_residual_fwd_kernelINS_13Kernel_traitsIfffffjLj5120ELj1ELj1ELj4ELj16ENS_18Kernel_traits_baseILj5120EfffffjLj128EEEEELb0ELb0ELb0EEEvNS_9FwdParamsE:
        /* <DEDUP_REMOVED lines=38> */
[----:B------:R-:W4:Y:S08]  /*0260*/  LDC.64 R14, c[0x0][0x3d8] ;  /* 0x0000f600ff0e7b82 */ /* 0x000f300000000a00 */
[----:B------:R-:W4:Y:S08]  /*0270*/  LDC.64 R16, c[0x0][0x3d0] ;  /* 0x0000f400ff107b82 */ /* 0x000f300000000a00 */
[----:B------:R-:W4:Y:S08]  /*0280*/  LDC.64 R18, c[0x0][0x3d8] ;  /* 0x0000f600ff127b82 */ /* 0x000f300000000a00 */
[----:B0-----:R-:W0:Y:S08]  /*0290*/  LDC.64 R4, c[0x0][0x3d0] ;  /* 0x0000f400ff047b82 */ /* 0x001e300000000a00 */
[----:B-1----:R-:W1:Y:S01]  /*02a0*/  LDC.64 R6, c[0x0][0x3d8] ;  /* 0x0000f600ff067b82 */ /* 0x002e620000000a00 */
[----:B------:R-:W-:Y:S01]  /*02b0*/  ISETP.GE.U32.AND P4, PT, R225, 0x280, PT ;  /* 0x00000280e100780c */ /* 0x000fe20003f86070 */
[----:B--2---:R-:W-:-:S04]  /*02c0*/  @P6 IMAD.WIDE.U32 R8, R3, 0x10, R8 ;  /* 0x0000001003086825 */ /* 0x004fc800078e0008 */
[C---:B---3--:R-:W-:Y:S01]  /*02d0*/  @P6 IMAD.WIDE.U32 R10, R3.reuse, 0x10, R10 ;  /* 0x00000010030a6825 */ /* 0x048fe200078e000a */
[----:B------:R-:W-:Y:S01]  /*02e0*/  @P6 IADD3 R3, PT, PT, R3, 0x80, RZ ;  /* 0x0000008003036810 */ /* 0x000fe20007ffe0ff */
[----:B------:R-:W2:Y:S08]  /*02f0*/  LDC.64 R92, c[0x0][0x3d0] ;  /* 0x0000f400ff5c7b82 */ /* 0x000eb00000000a00 */
[----:B------:R-:W3:Y:S01]  /*0300*/  LDC.64 R94, c[0x0][0x3d8] ;  /* 0x0000f600ff5e7b82 */ /* 0x000ee20000000a00 */
[----:B----4-:R-:W-:Y:S01]  /*0310*/  @P5 IMAD.WIDE.U32 R12, R3, 0x10, R12 ;  /* 0x00000010030c5825 */ /* 0x010fe200078e000c */
[----:B------:R-:W-:Y:S01]  /*0320*/  ISETP.GE.U32.AND P3, PT, R225, 0x300, PT ;  /* 0x00000300e100780c */ /* 0x000fe20003f66070 */
[----:B------:R-:W5:Y:S02]  /*0330*/  @P6 LDG.E.128 R28, desc[UR6][R8.64] ;  /* 0x00000006081c6981 */ /* 0x000f64000c1e1d00 */
[C---:B------:R-:W-:Y:S01]  /*0340*/  @P5 IMAD.WIDE.U32 R14, R3.reuse, 0x10, R14 ;  /* 0x00000010030e5825 */ /* 0x040fe200078e000e */
[----:B------:R-:W-:Y:S01]  /*0350*/  @P5 IADD3 R3, PT, PT, R3, 0x80, RZ ;  /* 0x0000008003035810 */ /* 0x000fe20007ffe0ff */
[----:B------:R-:W5:Y:S01]  /*0360*/  @P5 LDG.E.128 R36, desc[UR6][R12.64] ;  /* 0x000000060c245981 */ /* 0x000f62000c1e1d00 */
[----:B------:R-:W4:Y:S01]  /*0370*/  LDC.64 R96, c[0x0][0x3d0] ;  /* 0x0000f400ff607b82 */ /* 0x000f220000000a00 */
[----:B0-----:R-:W-:-:S02]  /*0380*/  @P0 IMAD.WIDE.U32 R4, R226, 0x10, R4 ;  /* 0x00000010e2040825 */ /* 0x001fc400078e0004 */
[----:B------:R-:W5:Y:S02]  /*0390*/  @P5 LDG.E.128 R40, desc[UR6][R14.64] ;  /* 0x000000060e285981 */ /* 0x000f64000c1e1d00 */
[C---:B------:R-:W-:Y:S02]  /*03a0*/  @P4 IMAD.WIDE.U32 R16, R3.reuse, 0x10, R16 ;  /* 0x0000001003104825 */ /* 0x040fe400078e0010 */
[----:B------:R-:W5:Y:S01]  /*03b0*/  @P0 LDG.E.128 R84, desc[UR6][R4.64] ;  /* 0x0000000604540981 */ /* 0x000f62000c1e1d00 */
[----:B------:R-:W0:Y:S01]  /*03c0*/  LDC.64 R98, c[0x0][0x3d8] ;  /* 0x0000f600ff627b82 */ /* 0x000e220000000a00 */
[----:B------:R-:W-:Y:S02]  /*03d0*/  @P4 IMAD.WIDE.U32 R18, R3, 0x10, R18 ;  /* 0x0000001003124825 */ /* 0x000fe400078e0012 */
[----:B------:R-:W5:Y:S02]  /*03e0*/  @P4 LDG.E.128 R44, desc[UR6][R16.64] ;  /* 0x00000006102c4981 */ /* 0x000f64000c1e1d00 */
[----:B-1----:R-:W-:-:S02]  /*03f0*/  @P0 IMAD.WIDE.U32 R6, R226, 0x10, R6 ;  /* 0x00000010e2060825 */ /* 0x002fc400078e0006 */
[----:B------:R-:W5:Y:S01]  /*0400*/  @P4 LDG.E.128 R48, desc[UR6][R18.64] ;  /* 0x0000000612304981 */ /* 0x000f62000c1e1d00 */
[----:B------:R-:W1:Y:S03]  /*0410*/  LDC.64 R100, c[0x0][0x3d0] ;  /* 0x0000f400ff647b82 */ /* 0x000e660000000a00 */
[----:B------:R-:W5:Y:S05]  /*0420*/  @P0 LDG.E.128 R88, desc[UR6][R6.64] ;  /* 0x0000000606580981 */ /* 0x000f6a000c1e1d00 */
[----:B------:R-:W1:Y:S01]  /*0430*/  LDC.64 R102, c[0x0][0x3d8] ;  /* 0x0000f600ff667b82 */ /* 0x000e620000000a00 */
[----:B------:R-:W-:Y:S01]  /*0440*/  ISETP.GE.U32.AND P2, PT, R225, 0x380, PT ;  /* 0x00000380e100780c */ /* 0x000fe20003f46070 */
[----:B------:R-:W5:Y:S01]  /*0450*/  @P6 LDG.E.128 R32, desc[UR6][R10.64] ;  /* 0x000000060a206981 */ /* 0x000f62000c1e1d00 */
[----:B------:R-:W-:-:S02]  /*0460*/  @P4 IADD3 R3, PT, PT, R3, 0x80, RZ ;  /* 0x0000008003034810 */ /* 0x000fc40007ffe0ff */
[----:B------:R-:W-:-:S03]  /*0470*/  ISETP.GE.U32.AND P1, PT, R225, 0x400, PT ;  /* 0x00000400e100780c */ /* 0x000fc60003f26070 */
[C---:B--2---:R-:W-:Y:S01]  /*0480*/  @P3 IMAD.WIDE.U32 R92, R3.reuse, 0x10, R92 ;  /* 0x00000010035c3825 */ /* 0x044fe200078e005c */
[----:B------:R-:W2:Y:S03]  /*0490*/  LDC.64 R104, c[0x0][0x3d0] ;  /* 0x0000f400ff687b82 */ /* 0x000ea60000000a00 */
[C---:B---3--:R-:W-:Y:S01]  /*04a0*/  @P3 IMAD.WIDE.U32 R94, R3.reuse, 0x10, R94 ;  /* 0x00000010035e3825 */ /* 0x048fe200078e005e */
[----:B------:R-:W-:Y:S01]  /*04b0*/  @P3 IADD3 R3, PT, PT, R3, 0x80, RZ ;  /* 0x0000008003033810 */ /* 0x000fe20007ffe0ff */
[----:B------:R-:W5:Y:S03]  /*04c0*/  @P3 LDG.E.128 R52, desc[UR6][R92.64] ;  /* 0x000000065c343981 */ /* 0x000f66000c1e1d00 */
[----:B------:R-:W3:Y:S01]  /*04d0*/  LDC.64 R106, c[0x0][0x3d8] ;  /* 0x0000f600ff6a7b82 */ /* 0x000ee20000000a00 */
[----:B----4-:R-:W-:Y:S01]  /*04e0*/  @P2 IMAD.WIDE.U32 R96, R3, 0x10, R96 ;  /* 0x0000001003602825 */ /* 0x010fe200078e0060 */
[----:B------:R-:W-:Y:S01]  /*04f0*/  ISETP.GE.U32.AND P6, PT, R225, 0x480, PT ;  /* 0x00000480e100780c */ /* 0x000fe20003fc6070 */
[----:B------:R4:W5:Y:S02]  /*0500*/  @P3 LDG.E.128 R56, desc[UR6][R94.64] ;  /* 0x000000065e383981 */ /* 0x000964000c1e1d00 */
[C---:B0-----:R-:W-:Y:S01]  /*0510*/  @P2 IMAD.WIDE.U32 R98, R3.reuse, 0x10, R98 ;  /* 0x0000001003622825 */ /* 0x041fe200078e0062 */
[----:B------:R-:W-:Y:S01]  /*0520*/  @P2 IADD3 R3, PT, PT, R3, 0x80, RZ ;  /* 0x0000008003032810 */ /* 0x000fe20007ffe0ff */
[----:B------:R-:W5:Y:S04]  /*0530*/  @P2 LDG.E.128 R60, desc[UR6][R96.64] ;  /* 0x00000006603c2981 */ /* 0x000f68000c1e1d00 */
[C---:B-1----:R-:W-:Y:S01]  /*0540*/  @P1 IMAD.WIDE.U32 R100, R3.reuse, 0x10, R100 ;  /* 0x0000001003641825 */ /* 0x042fe200078e0064 */
[----:B------:R0:W5:Y:S03]  /*0550*/  @P2 LDG.E.128 R64, desc[UR6][R98.64] ;  /* 0x0000000662402981 */ /* 0x000166000c1e1d00 */
[C---:B------:R-:W-:Y:S01]  /*0560*/  @P1 IMAD.WIDE.U32 R102, R3.reuse, 0x10, R102 ;  /* 0x0000001003661825 */ /* 0x040fe200078e0066 */
[----:B------:R-:W-:Y:S01]  /*0570*/  @P1 IADD3 R3, PT, PT, R3, 0x80, RZ ;  /* 0x0000008003031810 */ /* 0x000fe20007ffe0ff */
[----:B------:R-:W5:Y:S04]  /*0580*/  @P1 LDG.E.128 R68, desc[UR6][R100.64] ;  /* 0x0000000664441981 */ /* 0x000f68000c1e1d00 */
[----:B------:R1:W5:Y:S01]  /*0590*/  @P1 LDG.E.128 R72, desc[UR6][R102.64] ;  /* 0x0000000666481981 */ /* 0x000362000c1e1d00 */
[----:B------:R-:W-:Y:S01]  /*05a0*/  ISETP.GE.U32.AND P1, PT, R225, 0x500, PT ;  /* 0x00000500e100780c */ /* 0x000fe20003f26070 */
[----:B--2---:R-:W-:-:S04]  /*05b0*/  @P6 IMAD.WIDE.U32 R104, R3, 0x10, R104 ;  /* 0x0000001003686825 */ /* 0x004fc800078e0068 */
[----:B---3--:R-:W-:Y:S01]  /*05c0*/  @P6 IMAD.WIDE.U32 R106, R3, 0x10, R106 ;  /* 0x00000010036a6825 */ /* 0x008fe200078e006a */
[----:B------:R2:W5:Y:S01]  /*05d0*/  @P6 LDG.E.128 R76, desc[UR6][R104.64] ;  /* 0x00000006684c6981 */ /* 0x000562000c1e1d00 */
[----:B----4-:R-:W-:Y:S02]  /*05e0*/  CS2R R94, SRZ ;  /* 0x00000000005e7805 */ /* 0x010fe4000001ff00 */
[----:B------:R-:W-:Y:S02]  /*05f0*/  CS2R R92, SRZ ;  /* 0x00000000005c7805 */ /* 0x000fe4000001ff00 */
[----:B0-----:R-:W-:Y:S01]  /*0600*/  CS2R R98, SRZ ;  /* 0x0000000000627805 */ /* 0x001fe2000001ff00 */
[----:B------:R0:W5:Y:S01]  /*0610*/  @P6 LDG.E.128 R80, desc[UR6][R106.64] ;  /* 0x000000066a506981 */ /* 0x000162000c1e1d00 */
[----:B------:R-:W-:Y:S02]  /*0620*/  CS2R R96, SRZ ;  /* 0x0000000000607805 */ /* 0x000fe4000001ff00 */
[----:B-1----:R-:W-:-:S02]  /*0630*/  CS2R R102, SRZ ;  /* 0x0000000000667805 */ /* 0x002fc4000001ff00 */
[----:B------:R-:W-:Y:S02]  /*0640*/  CS2R R100, SRZ ;  /* 0x0000000000647805 */ /* 0x000fe4000001ff00 */
[----:B------:R-:W-:Y:S02]  /*0650*/  CS2R R110, SRZ ;  /* 0x00000000006e7805 */ /* 0x000fe4000001ff00 */
[----:B------:R-:W-:Y:S02]  /*0660*/  CS2R R108, SRZ ;  /* 0x00000000006c7805 */ /* 0x000fe4000001ff00 */
[----:B--2---:R-:W-:Y:S02]  /*0670*/  CS2R R104, SRZ ;  /* 0x0000000000687805 */ /* 0x004fe4000001ff00 */
[----:B------:R-:W-:Y:S02]  /*0680*/  CS2R R114, SRZ ;  /* 0x0000000000727805 */ /* 0x000fe4000001ff00 */
[----:B------:R-:W-:-:S02]  /*0690*/  CS2R R112, SRZ ;  /* 0x0000000000707805 */ /* 0x000fc4000001ff00 */
[----:B------:R-:W-:Y:S02]  /*06a0*/  CS2R R118, SRZ ;  /* 0x0000000000767805 */ /* 0x000fe4000001ff00 */
[----:B0-----:R-:W-:Y:S02]  /*06b0*/  CS2R R106, SRZ ;  /* 0x00000000006a7805 */ /* 0x001fe4000001ff00 */
        /* <DEDUP_REMOVED lines=72> */
.L_x_19952:
        /* <DEDUP_REMOVED lines=12> */
[----:B------:R-:W0:Y:S01]  /*0c00*/  LDC.64 R12, c[0x0][0x3d8] ;  /* 0x0000f600ff0c7b82 */ /* 0x000e220000000a00 */
[----:B-1----:R-:W-:Y:S01]  /*0c10*/  @P1 IMAD.WIDE.U32 R6, R3, 0x10, R6 ;  /* 0x0000001003061825 */ /* 0x002fe200078e0006 */
[----:B------:R-:W-:Y:S01]  /*0c20*/  ISETP.GE.U32.AND P3, PT, R225, 0x300, PT ;  /* 0x00000300e100780c */ /* 0x000fe20003f66070 */
[----:B------:R1:W5:Y:S05]  /*0c30*/  @P1 LDG.E.128 R20, desc[UR6][R4.64] ;  /* 0x0000000604141981 */ /* 0x00036a000c1e1d00 */
[----:B------:R-:W4:Y:S01]  /*0c40*/  LDC.64 R16, c[0x0][0x3d0] ;  /* 0x0000f400ff107b82 */ /* 0x000f220000000a00 */
[----:B------:R0:W5:Y:S07]  /*0c50*/  @P1 LDG.E.128 R24, desc[UR6][R6.64] ;  /* 0x0000000606181981 */ /* 0x00016e000c1e1d00 */
[----:B------:R-:W4:Y:S08]  /*0c60*/  @P6 LDC.64 R14, c[0x0][0x440] ;  /* 0x00011000ff0e6b82 */ /* 0x000f300000000a00 */
[----:B------:R-:W4:Y:S08]  /*0c70*/  LDC.64 R18, c[0x0][0x3d8] ;  /* 0x0000f600ff127b82 */ /* 0x000f300000000a00 */
[----:B------:R-:W4:Y:S01]  /*0c80*/  @P5 LDC.64 R92, c[0x0][0x440] ;  /* 0x00011000ff5c5b82 */ /* 0x000f220000000a00 */
[----:B--2---:R-:W-:Y:S01]  /*0c90*/  @P1 IMAD.WIDE.U32 R8, R3, 0x10, R8 ;  /* 0x0000001003081825 */ /* 0x004fe200078e0008 */
[----:B------:R-:W-:-:S06]  /*0ca0*/  ISETP.GE.U32.AND P2, PT, R225, 0x380, PT ;  /* 0x00000380e100780c */ /* 0x000fcc0003f46070 */
[----:B------:R-:W2:Y:S01]  /*0cb0*/  LDC.64 R94, c[0x0][0x3d0] ;  /* 0x0000f400ff5e7b82 */ /* 0x000ea20000000a00 */
[----:B------:R-:W-:Y:S01]  /*0cc0*/  @P1 IADD3 R3, PT, PT, R3, 0x80, RZ ;  /* 0x0000008003031810 */ /* 0x000fe20007ffe0ff */
[----:B------:R-:W5:Y:S06]  /*0cd0*/  @P1 LDG.E.128 R156, desc[UR6][R8.64] ;  /* 0x00000006089c1981 */ /* 0x000f6c000c1e1d00 */
[----:B------:R-:W2:Y:S08]  /*0ce0*/  LDC.64 R96, c[0x0][0x3d8] ;  /* 0x0000f600ff607b82 */ /* 0x000eb00000000a00 */
[----:B------:R-:W2:Y:S01]  /*0cf0*/  @P4 LDC.64 R98, c[0x0][0x440] ;  /* 0x00011000ff624b82 */ /* 0x000ea20000000a00 */
[----:B---3--:R-:W-:Y:S01]  /*0d00*/  @P6 IMAD.WIDE.U32 R10, R3, 0x10, R10 ;  /* 0x00000010030a6825 */ /* 0x008fe200078e000a */
[----:B------:R-:W-:-:S06]  /*0d10*/  ISETP.GE.U32.AND P1, PT, R225, 0x400, PT ;  /* 0x00000400e100780c */ /* 0x000fcc0003f26070 */
[----:B-1----:R-:W1:Y:S01]  /*0d20*/  LDC.64 R4, c[0x0][0x3d0] ;  /* 0x0000f400ff047b82 */ /* 0x002e620000000a00 */
[C---:B0-----:R-:W-:Y:S01]  /*0d30*/  @P6 IMAD.WIDE.U32 R12, R3.reuse, 0x10, R12 ;  /* 0x00000010030c6825 */ /* 0x041fe200078e000c */
[----:B------:R1:W5:Y:S06]  /*0d40*/  @P6 LDG.E.128 R28, desc[UR6][R10.64] ;  /* 0x000000060a1c6981 */ /* 0x00036c000c1e1d00 */
[----:B------:R-:W0:Y:S01]  /*0d50*/  LDC.64 R6, c[0x0][0x3d8] ;  /* 0x0000f600ff067b82 */ /* 0x000e220000000a00 */
[C---:B----4-:R-:W-:Y:S01]  /*0d60*/  @P6 IMAD.WIDE.U32 R14, R3.reuse, 0x10, R14 ;  /* 0x00000010030e6825 */ /* 0x050fe200078e000e */
[----:B------:R-:W-:Y:S01]  /*0d70*/  @P6 IADD3 R3, PT, PT, R3, 0x80, RZ ;  /* 0x0000008003036810 */ /* 0x000fe20007ffe0ff */
[----:B------:R-:W5:Y:S05]  /*0d80*/  @P6 LDG.E.128 R32, desc[UR6][R12.64] ;  /* 0x000000060c206981 */ /* 0x000f6a000c1e1d00 */
[----:B------:R-:W3:Y:S01]  /*0d90*/  @P3 LDC.64 R100, c[0x0][0x440] ;  /* 0x00011000ff643b82 */ /* 0x000ee20000000a00 */
[C---:B------:R-:W-:Y:S01]  /*0da0*/  @P5 IMAD.WIDE.U32 R16, R3.reuse, 0x10, R16 ;  /* 0x0000001003105825 */ /* 0x040fe200078e0010 */
[----:B------:R4:W5:Y:S03]  /*0db0*/  @P6 LDG.E.128 R152, desc[UR6][R14.64] ;  /* 0x000000060e986981 */ /* 0x000966000c1e1d00 */
[C---:B------:R-:W-:Y:S01]  /*0dc0*/  @P5 IMAD.WIDE.U32 R18, R3.reuse, 0x10, R18 ;  /* 0x0000001003125825 */ /* 0x040fe200078e0012 */
[----:B------:R3:W5:Y:S02]  /*0dd0*/  @P5 LDG.E.128 R36, desc[UR6][R16.64] ;  /* 0x0000000610245981 */ /* 0x000764000c1e1d00 */
[----:B------:R-:W3:Y:S01]  /*0de0*/  LDC.64 R102, c[0x0][0x3d0] ;  /* 0x0000f400ff667b82 */ /* 0x000ee20000000a00 */
[C---:B------:R-:W-:Y:S01]  /*0df0*/  @P5 IMAD.WIDE.U32 R92, R3.reuse, 0x10, R92 ;  /* 0x00000010035c5825 */ /* 0x040fe200078e005c */
[----:B------:R-:W-:Y:S01]  /*0e00*/  @P5 IADD3 R3, PT, PT, R3, 0x80, RZ ;  /* 0x0000008003035810 */ /* 0x000fe20007ffe0ff */
[----:B------:R-:W5:Y:S05]  /*0e10*/  @P5 LDG.E.128 R40, desc[UR6][R18.64] ;  /* 0x0000000612285981 */ /* 0x000f6a000c1e1d00 */
[----:B------:R-:W3:Y:S01]  /*0e20*/  LDC.64 R104, c[0x0][0x3d8] ;  /* 0x0000f600ff687b82 */ /* 0x000ee20000000a00 */
[----:B--2---:R-:W-:-:S07]  /*0e30*/  @P4 IMAD.WIDE.U32 R94, R3, 0x10, R94 ;  /* 0x00000010035e4825 */ /* 0x004fce00078e005e */
[----:B------:R-:W2:Y:S01]  /*0e40*/  @P2 LDC.64 R106, c[0x0][0x440] ;  /* 0x00011000ff6a2b82 */ /* 0x000ea20000000a00 */
[----:B------:R-:W-:-:S07]  /*0e50*/  @P4 IMAD.WIDE.U32 R96, R3, 0x10, R96 ;  /* 0x0000001003604825 */ /* 0x000fce00078e0060 */
[----:B------:R-:W2:Y:S01]  /*0e60*/  LDC.64 R108, c[0x0][0x3d0] ;  /* 0x0000f400ff6c7b82 */ /* 0x000ea20000000a00 */
[C---:B------:R-:W-:Y:S01]  /*0e70*/  @P4 IMAD.WIDE.U32 R98, R3.reuse, 0x10, R98 ;  /* 0x0000001003624825 */ /* 0x040fe200078e0062 */
[----:B------:R-:W-:Y:S01]  /*0e80*/  @P4 IADD3 R3, PT, PT, R3, 0x80, RZ ;  /* 0x0000008003034810 */ /* 0x000fe20007ffe0ff */
[----:B------:R-:W5:Y:S05]  /*0e90*/  @P5 LDG.E.128 R148, desc[UR6][R92.64] ;  /* 0x000000065c945981 */ /* 0x000f6a000c1e1d00 */
[----:B------:R-:W2:Y:S01]  /*0ea0*/  LDC.64 R110, c[0x0][0x3d8] ;  /* 0x0000f600ff6e7b82 */ /* 0x000ea20000000a00 */
[----:B-1----:R-:W-:-:S07]  /*0eb0*/  @P3 IMAD.WIDE.U32 R10, R3, 0x10, R4 ;  /* 0x00000010030a3825 */ /* 0x002fce00078e0004 */
[----:B----4-:R-:W1:Y:S01]  /*0ec0*/  @P1 LDC.64 R14, c[0x0][0x440] ;  /* 0x00011000ff0e1b82 */ /* 0x010e620000000a00 */
[----:B0-----:R-:W-:-:S07]  /*0ed0*/  @P3 IMAD.WIDE.U32 R12, R3, 0x10, R6 ;  /* 0x00000010030c3825 */ /* 0x001fce00078e0006 */
[----:B------:R-:W0:Y:S01]  /*0ee0*/  LDC.64 R8, c[0x0][0x3d8] ;  /* 0x0000f600ff087b82 */ /* 0x000e220000000a00 */
[----:B---3--:R-:W-:Y:S01]  /*0ef0*/  @P3 IMAD.WIDE.U32 R100, R3, 0x10, R100 ;  /* 0x0000001003643825 */ /* 0x008fe200078e0064 */
[----:B------:R-:W-:Y:S01]  /*0f00*/  ISETP.GE.U32.AND P6, PT, R225, 0x480, PT ;  /* 0x00000480e100780c */ /* 0x000fe20003fc6070 */
[----:B------:R-:W5:Y:S05]  /*0f10*/  @P3 LDG.E.128 R52, desc[UR6][R10.64] ;  /* 0x000000060a343981 */ /* 0x000f6a000c1e1d00 */
[----:B------:R-:W3:Y:S01]  /*0f20*/  LDC.64 R112, c[0x0][0x3d8] ;  /* 0x0000f600ff707b82 */ /* 0x000ee20000000a00 */
[----:B------:R-:W-:Y:S01]  /*0f30*/  @P3 IADD3 R3, PT, PT, R3, 0x80, RZ ;  /* 0x0000008003033810 */ /* 0x000fe20007ffe0ff */
[----:B------:R-:W5:Y:S01]  /*0f40*/  @P3 LDG.E.128 R56, desc[UR6][R12.64] ;  /* 0x000000060c383981 */ /* 0x000f62000c1e1d00 */
[----:B------:R-:W-:-:S02]  /*0f50*/  CS2R R118, SRZ ;  /* 0x0000000000767805 */ /* 0x000fc4000001ff00 */
[----:B------:R-:W-:Y:S02]  /*0f60*/  CS2R R116, SRZ ;  /* 0x0000000000747805 */ /* 0x000fe4000001ff00 */
[----:B------:R-:W-:Y:S01]  /*0f70*/  CS2R R122, SRZ ;  /* 0x00000000007a7805 */ /* 0x000fe2000001ff00 */
[----:B------:R4:W5:Y:S01]  /*0f80*/  @P4 LDG.E.128 R44, desc[UR6][R94.64] ;  /* 0x000000065e2c4981 */ /* 0x000962000c1e1d00 */
[----:B------:R-:W4:Y:S01]  /*0f90*/  LDC.64 R16, c[0x0][0x3d0] ;  /* 0x0000f400ff107b82 */ /* 0x000f220000000a00 */
[----:B------:R-:W-:Y:S02]  /*0fa0*/  CS2R R120, SRZ ;  /* 0x0000000000787805 */ /* 0x000fe4000001ff00 */
[----:B------:R-:W5:Y:S01]  /*0fb0*/  @P4 LDG.E.128 R48, desc[UR6][R96.64] ;  /* 0x0000000660304981 */ /* 0x000f62000c1e1d00 */
[----:B------:R-:W-:Y:S02]  /*0fc0*/  CS2R R126, SRZ ;  /* 0x00000000007e7805 */ /* 0x000fe4000001ff00 */
[----:B------:R-:W-:Y:S01]  /*0fd0*/  CS2R R124, SRZ ;  /* 0x00000000007c7805 */ /* 0x000fe2000001ff00 */
[----:B------:R3:W5:Y:S01]  /*0fe0*/  @P4 LDG.E.128 R144, desc[UR6][R98.64] ;  /* 0x0000000662904981 */ /* 0x000762000c1e1d00 */
[----:B------:R-:W0:Y:S08]  /*0ff0*/  LDC.64 R6, c[0x0][0x3d0] ;  /* 0x0000f400ff067b82 */ /* 0x000e300000000a00 */
[----:B------:R-:W3:Y:S01]  /*1000*/  @P0 LDC.64 R4, c[0x0][0x440] ;  /* 0x00011000ff040b82 */ /* 0x000ee20000000a00 */
[C---:B------:R-:W-:Y:S01]  /*1010*/  @P2 IMAD.WIDE.U32 R102, R3.reuse, 0x10, R102 ;  /* 0x0000001003662825 */ /* 0x040fe200078e0066 */
[----:B------:R-:W5:Y:S03]  /*1020*/  @P3 LDG.E.128 R140, desc[UR6][R100.64] ;  /* 0x00000006648c3981 */ /* 0x000f66000c1e1d00 */
[C---:B------:R-:W-:Y:S01]  /*1030*/  @P2 IMAD.WIDE.U32 R104, R3.reuse, 0x10, R104 ;  /* 0x0000001003682825 */ /* 0x040fe200078e0068 */
[----:B------:R3:W5:Y:S02]  /*1040*/  @P2 LDG.E.128 R60, desc[UR6][R102.64] ;  /* 0x00000006663c2981 */ /* 0x000764000c1e1d00 */
[----:B------:R-:W3:Y:S01]  /*1050*/  @P6 LDC.64 R114, c[0x0][0x440] ;  /* 0x00011000ff726b82 */ /* 0x000ee20000000a00 */
[C---:B--2---:R-:W-:Y:S01]  /*1060*/  @P2 IMAD.WIDE.U32 R106, R3.reuse, 0x10, R106 ;  /* 0x00000010036a2825 */ /* 0x044fe200078e006a */
[----:B------:R-:W-:Y:S01]  /*1070*/  @P2 IADD3 R3, PT, PT, R3, 0x80, RZ ;  /* 0x0000008003032810 */ /* 0x000fe20007ffe0ff */
[----:B------:R-:W5:Y:S04]  /*1080*/  @P2 LDG.E.128 R64, desc[UR6][R104.64] ;  /* 0x0000000668402981 */ /* 0x000f68000c1e1d00 */
[C---:B------:R-:W-:Y:S01]  /*1090*/  @P1 IMAD.WIDE.U32 R108, R3.reuse, 0x10, R108 ;  /* 0x00000010036c1825 */ /* 0x040fe200078e006c */
[----:B------:R2:W5:Y:S03]  /*10a0*/  @P2 LDG.E.128 R136, desc[UR6][R106.64] ;  /* 0x000000066a882981 */ /* 0x000566000c1e1d00 */
[C---:B------:R-:W-:Y:S01]  /*10b0*/  @P1 IMAD.WIDE.U32 R110, R3.reuse, 0x10, R110 ;  /* 0x00000010036e1825 */ /* 0x040fe200078e006e */
[----:B------:R-:W5:Y:S03]  /*10c0*/  @P1 LDG.E.128 R68, desc[UR6][R108.64] ;  /* 0x000000066c441981 */ /* 0x000f66000c1e1d00 */
[C---:B-1----:R-:W-:Y:S01]  /*10d0*/  @P1 IMAD.WIDE.U32 R14, R3.reuse, 0x10, R14 ;  /* 0x00000010030e1825 */ /* 0x042fe200078e000e */
[----:B------:R-:W-:Y:S01]  /*10e0*/  @P1 IADD3 R3, PT, PT, R3, 0x80, RZ ;  /* 0x0000008003031810 */ /* 0x000fe20007ffe0ff */
[----:B------:R1:W5:Y:S02]  /*10f0*/  @P1 LDG.E.128 R72, desc[UR6][R110.64] ;  /* 0x000000066e481981 */ /* 0x000364000c1e1d00 */
[----:B0-----:R-:W-:-:S02]  /*1100*/  @P0 IMAD.WIDE.U32 R6, R226, 0x10, R6 ;  /* 0x00000010e2060825 */ /* 0x001fc400078e0006 */
[----:B------:R-:W5:Y:S02]  /*1110*/  @P1 LDG.E.128 R132, desc[UR6][R14.64] ;  /* 0x000000060e841981 */ /* 0x000f64000c1e1d00 */
[----:B----4-:R-:W-:Y:S02]  /*1120*/  @P6 IMAD.WIDE.U32 R16, R3, 0x10, R16 ;  /* 0x0000001003106825 */ /* 0x010fe400078e0010 */
[----:B------:R-:W5:Y:S02]  /*1130*/  @P0 LDG.E.128 R84, desc[UR6][R6.64] ;  /* 0x0000000606540981 */ /* 0x000f64000c1e1d00 */
[C---:B------:R-:W-:Y:S02]  /*1140*/  @P0 IMAD.WIDE.U32 R8, R226.reuse, 0x10, R8 ;  /* 0x00000010e2080825 */ /* 0x040fe400078e0008 */
[----:B------:R-:W5:Y:S02]  /*1150*/  @P6 LDG.E.128 R76, desc[UR6][R16.64] ;  /* 0x00000006104c6981 */ /* 0x000f64000c1e1d00 */
[----:B---3--:R-:W-:-:S02]  /*1160*/  @P0 IMAD.WIDE.U32 R4, R226, 0x10, R4 ;  /* 0x00000010e2040825 */ /* 0x008fc400078e0004 */
[----:B------:R-:W5:Y:S04]  /*1170*/  @P0 LDG.E.128 R88, desc[UR6][R8.64] ;  /* 0x0000000608580981 */ /* 0x000f68000c1e1d00 */
[----:B------:R-:W5:Y:S01]  /*1180*/  @P0 LDG.E.128 R160, desc[UR6][R4.64] ;  /* 0x0000000604a00981 */ /* 0x000f62000c1e1d00 */
[----:B------:R-:W-:Y:S01]  /*1190*/  ISETP.GE.U32.AND P1, PT, R225, 0x500, PT ;  /* 0x00000500e100780c */ /* 0x000fe20003f26070 */
[----:B------:R-:W-:-:S04]  /*11a0*/  @P6 IMAD.WIDE.U32 R112, R3, 0x10, R112 ;  /* 0x0000001003706825 */ /* 0x000fc800078e0070 */
[----:B------:R-:W-:Y:S01]  /*11b0*/  @P6 IMAD.WIDE.U32 R114, R3, 0x10, R114 ;  /* 0x0000001003726825 */ /* 0x000fe200078e0072 */
[----:B------:R0:W5:Y:S01]  /*11c0*/  @P6 LDG.E.128 R80, desc[UR6][R112.64] ;  /* 0x0000000670506981 */ /* 0x000162000c1e1d00 */
[----:B------:R-:W-:Y:S02]  /*11d0*/  CS2R R94, SRZ ;  /* 0x00000000005e7805 */ /* 0x000fe4000001ff00 */
[----:B------:R-:W-:Y:S02]  /*11e0*/  CS2R R92, SRZ ;  /* 0x00000000005c7805 */ /* 0x000fe4000001ff00 */
[----:B------:R-:W-:Y:S01]  /*11f0*/  CS2R R98, SRZ ;  /* 0x0000000000627805 */ /* 0x000fe2000001ff00 */
[----:B------:R3:W5:Y:S01]  /*1200*/  @P6 LDG.E.128 R128, desc[UR6][R114.64] ;  /* 0x0000000672806981 */ /* 0x000762000c1e1d00 */
[----:B------:R-:W-:Y:S02]  /*1210*/  CS2R R96, SRZ ;  /* 0x0000000000607805 */ /* 0x000fe4000001ff00 */
[----:B------:R-:W-:-:S02]  /*1220*/  CS2R R102, SRZ ;  /* 0x0000000000667805 */ /* 0x000fc4000001ff00 */
[----:B------:R-:W-:Y:S02]  /*1230*/  CS2R R100, SRZ ;  /* 0x0000000000647805 */ /* 0x000fe4000001ff00 */
[----:B--2---:R-:W-:Y:S02]  /*1240*/  CS2R R106, SRZ ;  /* 0x00000000006a7805 */ /* 0x004fe4000001ff00 */
[----:B------:R-:W-:Y:S02]  /*1250*/  CS2R R104, SRZ ;  /* 0x0000000000687805 */ /* 0x000fe4000001ff00 */
[----:B-1----:R-:W-:Y:S02]  /*1260*/  CS2R R110, SRZ ;  /* 0x00000000006e7805 */ /* 0x002fe4000001ff00 */
[----:B------:R-:W-:Y:S02]  /*1270*/  CS2R R108, SRZ ;  /* 0x00000000006c7805 */ /* 0x000fe4000001ff00 */
[----:B0-----:R-:W-:-:S02]  /*1280*/  CS2R R112, SRZ ;  /* 0x0000000000707805 */ /* 0x001fc4000001ff00 */
[----:B------:R-:W-:Y:S02]  /*1290*/  @P6 IADD3 R3, PT, PT, R3, 0x80, RZ ;  /* 0x0000008003036810 */ /* 0x000fe40007ffe0ff */
[----:B---3--:R-:W-:Y:S01]  /*12a0*/  CS2R R114, SRZ ;  /* 0x0000000000727805 */ /* 0x008fe2000001ff00 */
        /* <DEDUP_REMOVED lines=31> */
.L_x_19951:
        /* <DEDUP_REMOVED lines=12> */
[----:B------:R-:W2:Y:S08]  /*1560*/  @P3 LDC.64 R6, c[0x0][0x438] ;  /* 0x00010e00ff063b82 */ /* 0x000eb00000000a00 */
[----:B------:R-:W3:Y:S08]  /*1570*/  LDC.64 R12, c[0x0][0x3d0] ;  /* 0x0000f400ff0c7b82 */ /* 0x000ef00000000a00 */
[----:B------:R-:W4:Y:S01]  /*1580*/  LDC.64 R16, c[0x0][0x3d8] ;  /* 0x0000f600ff107b82 */ /* 0x000f220000000a00 */
[----:B------:R-:W-:-:S02]  /*1590*/  ISETP.GE.U32.AND P1, PT, R225, 0x300, PT ;  /* 0x00000300e100780c */ /* 0x000fc40003f26070 */
[----:B------:R-:W-:-:S05]  /*15a0*/  @P0 LOP3.LUT R3, R226, 0x80, RZ, 0xfc, !PT ;  /* 0x00000080e2030812 */ /* 0x000fca00078efcff */
[----:B------:R-:W3:Y:S01]  /*15b0*/  @P3 LDC.64 R10, c[0x0][0x440] ;  /* 0x00011000ff0a3b82 */ /* 0x000ee20000000a00 */
[----:B0-----:R-:W-:-:S04]  /*15c0*/  @P3 IMAD.WIDE.U32 R4, R3, 0x10, R4 ;  /* 0x0000001003043825 */ /* 0x001fc800078e0004 */
[C---:B--2---:R-:W-:Y:S01]  /*15d0*/  @P3 IMAD.WIDE.U32 R6, R3.reuse, 0x10, R6 ;  /* 0x0000001003063825 */ /* 0x044fe200078e0006 */
[----:B------:R0:W5:Y:S02]  /*15e0*/  @P3 LDG.E.128 R20, desc[UR6][R4.64] ;  /* 0x0000000604143981 */ /* 0x000164000c1e1d00 */
[----:B------:R-:W2:Y:S01]  /*15f0*/  @P4 LDC.64 R14, c[0x0][0x438] ;  /* 0x00010e00ff0e4b82 */ /* 0x000ea20000000a00 */
[C---:B-1----:R-:W-:Y:S01]  /*1600*/  @P3 IMAD.WIDE.U32 R8, R3.reuse, 0x10, R8 ;  /* 0x0000001003083825 */ /* 0x042fe200078e0008 */
[----:B------:R1:W5:Y:S04]  /*1610*/  @P3 LDG.E.128 R120, desc[UR6][R6.64] ;  /* 0x0000000606783981 */ /* 0x000368000c1e1d00 */
[----:B------:R-:W5:Y:S02]  /*1620*/  @P3 LDG.E.128 R24, desc[UR6][R8.64] ;  /* 0x0000000608183981 */ /* 0x000f64000c1e1d00 */
[----:B------:R-:W1:Y:S08]  /*1630*/  @P4 LDC.64 R18, c[0x0][0x440] ;  /* 0x00011000ff124b82 */ /* 0x000e700000000a00 */
[----:B------:R-:W1:Y:S08]  /*1640*/  LDC.64 R164, c[0x0][0x3d0] ;  /* 0x0000f400ffa47b82 */ /* 0x000e700000000a00 */
[----:B------:R-:W1:Y:S08]  /*1650*/  LDC.64 R168, c[0x0][0x3d8] ;  /* 0x0000f600ffa87b82 */ /* 0x000e700000000a00 */
[----:B------:R-:W1:Y:S08]  /*1660*/  @P5 LDC.64 R166, c[0x0][0x438] ;  /* 0x00010e00ffa65b82 */ /* 0x000e700000000a00 */
[----:B------:R-:W1:Y:S01]  /*1670*/  @P5 LDC.64 R170, c[0x0][0x440] ;  /* 0x00011000ffaa5b82 */ /* 0x000e620000000a00 */
[----:B---3--:R-:W-:-:S07]  /*1680*/  @P3 IMAD.WIDE.U32 R10, R3, 0x10, R10 ;  /* 0x00000010030a3825 */ /* 0x008fce00078e000a */
[----:B------:R-:W3:Y:S01]  /*1690*/  LDC.64 R172, c[0x0][0x3d0] ;  /* 0x0000f400ffac7b82 */ /* 0x000ee20000000a00 */
[----:B------:R-:W-:Y:S01]  /*16a0*/  @P3 IADD3 R3, PT, PT, R3, 0x80, RZ ;  /* 0x0000008003033810 */ /* 0x000fe20007ffe0ff */
[----:B------:R-:W5:Y:S06]  /*16b0*/  @P3 LDG.E.128 R156, desc[UR6][R10.64] ;  /* 0x000000060a9c3981 */ /* 0x000f6c000c1e1d00 */
[----:B------:R-:W3:Y:S08]  /*16c0*/  LDC.64 R176, c[0x0][0x3d8] ;  /* 0x0000f600ffb07b82 */ /* 0x000ef00000000a00 */
[----:B------:R-:W3:Y:S08]  /*16d0*/  @P2 LDC.64 R174, c[0x0][0x438] ;  /* 0x00010e00ffae2b82 */ /* 0x000ef00000000a00 */
[----:B------:R-:W3:Y:S01]  /*16e0*/  @P2 LDC.64 R178, c[0x0][0x440] ;  /* 0x00011000ffb22b82 */ /* 0x000ee20000000a00 */
[----:B------:R-:W-:-:S04]  /*16f0*/  @P4 IMAD.WIDE.U32 R12, R3, 0x10, R12 ;  /* 0x00000010030c4825 */ /* 0x000fc800078e000c */
[----:B--2---:R-:W-:-:S03]  /*1700*/  @P4 IMAD.WIDE.U32 R14, R3, 0x10, R14 ;  /* 0x00000010030e4825 */ /* 0x004fc600078e000e */
[----:B0-----:R-:W0:Y:S01]  /*1710*/  LDC.64 R4, c[0x0][0x3d0] ;  /* 0x0000f400ff047b82 */ /* 0x001e220000000a00 */
[----:B----4-:R-:W-:-:S04]  /*1720*/  @P4 IMAD.WIDE.U32 R16, R3, 0x10, R16 ;  /* 0x0000001003104825 */ /* 0x010fc800078e0010 */
[C---:B-1----:R-:W-:Y:S01]  /*1730*/  @P4 IMAD.WIDE.U32 R18, R3.reuse, 0x10, R18 ;  /* 0x0000001003124825 */ /* 0x042fe200078e0012 */
[----:B------:R-:W-:Y:S01]  /*1740*/  @P4 IADD3 R3, PT, PT, R3, 0x80, RZ ;  /* 0x0000008003034810 */ /* 0x000fe20007ffe0ff */
[----:B------:R1:W5:Y:S01]  /*1750*/  @P4 LDG.E.128 R28, desc[UR6][R12.64] ;  /* 0x000000060c1c4981 */ /* 0x000362000c1e1d00 */
[----:B------:R-:W2:Y:S01]  /*1760*/  @P1 LDC.64 R6, c[0x0][0x438] ;  /* 0x00010e00ff061b82 */ /* 0x000ea20000000a00 */
[----:B------:R-:W-:Y:S02]  /*1770*/  ISETP.GE.U32.AND P3, PT, R225, 0x380, PT ;  /* 0x00000380e100780c */ /* 0x000fe40003f66070 */
[C---:B------:R-:W-:Y:S01]  /*1780*/  @P5 IMAD.WIDE.U32 R164, R3.reuse, 0x10, R164 ;  /* 0x0000001003a45825 */ /* 0x040fe200078e00a4 */
[----:B------:R4:W5:Y:S03]  /*1790*/  @P4 LDG.E.128 R116, desc[UR6][R14.64] ;  /* 0x000000060e744981 */ /* 0x000966000c1e1d00 */
[C---:B------:R-:W-:Y:S01]  /*17a0*/  @P5 IMAD.WIDE.U32 R166, R3.reuse, 0x10, R166 ;  /* 0x0000001003a65825 */ /* 0x040fe200078e00a6 */
[----:B------:R3:W5:Y:S01]  /*17b0*/  @P4 LDG.E.128 R32, desc[UR6][R16.64] ;  /* 0x0000000610204981 */ /* 0x000762000c1e1d00 */
[----:B-1----:R-:W1:Y:S02]  /*17c0*/  LDC.64 R12, c[0x0][0x3d8] ;  /* 0x0000f600ff0c7b82 */ /* 0x002e640000000a00 */
[C---:B------:R-:W-:Y:S01]  /*17d0*/  @P5 IMAD.WIDE.U32 R168, R3.reuse, 0x10, R168 ;  /* 0x0000001003a85825 */ /* 0x040fe200078e00a8 */
[----:B------:R-:W5:Y:S03]  /*17e0*/  @P4 LDG.E.128 R152, desc[UR6][R18.64] ;  /* 0x0000000612984981 */ /* 0x000f66000c1e1d00 */
[C---:B------:R-:W-:Y:S01]  /*17f0*/  @P5 IMAD.WIDE.U32 R170, R3.reuse, 0x10, R170 ;  /* 0x0000001003aa5825 */ /* 0x040fe200078e00aa */
[----:B------:R-:W-:Y:S01]  /*1800*/  @P5 IADD3 R3, PT, PT, R3, 0x80, RZ ;  /* 0x0000008003035810 */ /* 0x000fe20007ffe0ff */
[----:B----4-:R-:W4:Y:S01]  /*1810*/  @P1 LDC.64 R14, c[0x0][0x440] ;  /* 0x00011000ff0e1b82 */ /* 0x010f220000000a00 */
[----:B------:R-:W-:Y:S01]  /*1820*/  ISETP.GE.U32.AND P4, PT, R225, 0x400, PT ;  /* 0x00000400e100780c */ /* 0x000fe20003f86070 */
[----:B------:R0:W5:Y:S02]  /*1830*/  @P5 LDG.E.128 R36, desc[UR6][R164.64] ;  /* 0x00000006a4245981 */ /* 0x000164000c1e1d00 */
[----:B---3--:R-:W-:-:S02]  /*1840*/  @P2 IMAD.WIDE.U32 R172, R3, 0x10, R172 ;  /* 0x0000001003ac2825 */ /* 0x008fc400078e00ac */
[----:B------:R3:W5:Y:S02]  /*1850*/  @P5 LDG.E.128 R112, desc[UR6][R166.64] ;  /* 0x00000006a6705981 */ /* 0x000764000c1e1d00 */
[C---:B------:R-:W-:Y:S01]  /*1860*/  @P2 IMAD.WIDE.U32 R174, R3.reuse, 0x10, R174 ;  /* 0x0000001003ae2825 */ /* 0x040fe200078e00ae */
[----:B------:R-:W4:Y:S01]  /*1870*/  LDC.64 R16, c[0x0][0x3d0] ;  /* 0x0000f400ff107b82 */ /* 0x000f220000000a00 */
[----:B------:R-:W5:Y:S02]  /*1880*/  @P2 LDG.E.128 R44, desc[UR6][R172.64] ;  /* 0x00000006ac2c2981 */ /* 0x000f64000c1e1d00 */
[C---:B------:R-:W-:Y:S02]  /*1890*/  @P2 IMAD.WIDE.U32 R176, R3.reuse, 0x10, R176 ;  /* 0x0000001003b02825 */ /* 0x040fe400078e00b0 */
[----:B------:R-:W5:Y:S02]  /*18a0*/  @P2 LDG.E.128 R108, desc[UR6][R174.64] ;  /* 0x00000006ae6c2981 */ /* 0x000f64000c1e1d00 */
[C---:B------:R-:W-:Y:S01]  /*18b0*/  @P2 IMAD.WIDE.U32 R178, R3.reuse, 0x10, R178 ;  /* 0x0000001003b22825 */ /* 0x040fe200078e00b2 */
[----:B------:R-:W-:Y:S01]  /*18c0*/  @P2 IADD3 R3, PT, PT, R3, 0x80, RZ ;  /* 0x0000008003032810 */ /* 0x000fe20007ffe0ff */
[----:B------:R-:W5:Y:S01]  /*18d0*/  @P2 LDG.E.128 R48, desc[UR6][R176.64] ;  /* 0x00000006b0302981 */ /* 0x000f62000c1e1d00 */
[----:B0-----:R-:W0:Y:S03]  /*18e0*/  LDC.64 R164, c[0x0][0x3d8] ;  /* 0x0000f600ffa47b82 */ /* 0x001e260000000a00 */
[----:B------:R-:W5:Y:S01]  /*18f0*/  @P2 LDG.E.128 R144, desc[UR6][R178.64] ;  /* 0x00000006b2902981 */ /* 0x000f62000c1e1d00 */
[----:B------:R-:W-:-:S03]  /*1900*/  ISETP.GE.U32.AND P2, PT, R225, 0x480, PT ;  /* 0x00000480e100780c */ /* 0x000fc60003f46070 */
[----:B------:R1:W5:Y:S01]  /*1910*/  @P5 LDG.E.128 R40, desc[UR6][R168.64] ;  /* 0x00000006a8285981 */ /* 0x000362000c1e1d00 */
[----:B------:R-:W0:Y:S01]  /*1920*/  @P3 LDC.64 R18, c[0x0][0x438] ;  /* 0x00010e00ff123b82 */ /* 0x000e220000000a00 */
[C---:B------:R-:W-:Y:S02]  /*1930*/  @P1 IMAD.WIDE.U32 R8, R3.reuse, 0x10, R4 ;  /* 0x0000001003081825 */ /* 0x040fe400078e0004 */
[----:B------:R1:W5:Y:S05]  /*1940*/  @P5 LDG.E.128 R148, desc[UR6][R170.64] ;  /* 0x00000006aa945981 */ /* 0x00036a000c1e1d00 */
[----:B---3--:R-:W3:Y:S01]  /*1950*/  @P3 LDC.64 R166, c[0x0][0x440] ;  /* 0x00011000ffa63b82 */ /* 0x008ee20000000a00 */
[C---:B--2---:R-:W-:Y:S01]  /*1960*/  @P1 IMAD.WIDE.U32 R10, R3.reuse, 0x10, R6 ;  /* 0x00000010030a1825 */ /* 0x044fe200078e0006 */
[----:B------:R2:W5:Y:S04]  /*1970*/  @P1 LDG.E.128 R52, desc[UR6][R8.64] ;  /* 0x0000000608341981 */ /* 0x000568000c1e1d00 */
[----:B------:R2:W5:Y:S02]  /*1980*/  @P1 LDG.E.128 R104, desc[UR6][R10.64] ;  /* 0x000000060a681981 */ /* 0x000564000c1e1d00 */
[----:B-1----:R-:W1:Y:S08]  /*1990*/  LDC.64 R168, c[0x0][0x3d0] ;  /* 0x0000f400ffa87b82 */ /* 0x002e700000000a00 */
[----:B------:R-:W1:Y:S08]  /*19a0*/  LDC.64 R172, c[0x0][0x3d8] ;  /* 0x0000f600ffac7b82 */ /* 0x000e700000000a00 */
[----:B------:R-:W1:Y:S08]  /*19b0*/  @P4 LDC.64 R170, c[0x0][0x438] ;  /* 0x00010e00ffaa4b82 */ /* 0x000e700000000a00 */
[----:B------:R-:W1:Y:S01]  /*19c0*/  @P4 LDC.64 R174, c[0x0][0x440] ;  /* 0x00011000ffae4b82 */ /* 0x000e620000000a00 */
[----:B------:R-:W-:-:S07]  /*19d0*/  @P1 IMAD.WIDE.U32 R12, R3, 0x10, R12 ;  /* 0x00000010030c1825 */ /* 0x000fce00078e000c */
[----:B------:R-:W1:Y:S01]  /*19e0*/  LDC.64 R180, c[0x0][0x3d8] ;  /* 0x0000f600ffb47b82 */ /* 0x000e620000000a00 */
[----:B----4-:R-:W-:-:S07]  /*19f0*/  @P1 IMAD.WIDE.U32 R14, R3, 0x10, R14 ;  /* 0x00000010030e1825 */ /* 0x010fce00078e000e */
[----:B------:R-:W4:Y:S01]  /*1a00*/  LDC.64 R176, c[0x0][0x3d0] ;  /* 0x0000f400ffb07b82 */ /* 0x000f220000000a00 */
[----:B------:R-:W-:Y:S01]  /*1a10*/  @P1 IADD3 R3, PT, PT, R3, 0x80, RZ ;  /* 0x0000008003031810 */ /* 0x000fe20007ffe0ff */
[----:B------:R0:W5:Y:S06]  /*1a20*/  @P1 LDG.E.128 R56, desc[UR6][R12.64] ;  /* 0x000000060c381981 */ /* 0x00016c000c1e1d00 */
[----:B------:R-:W4:Y:S08]  /*1a30*/  @P2 LDC.64 R178, c[0x0][0x438] ;  /* 0x00010e00ffb22b82 */ /* 0x000f300000000a00 */
[----:B------:R-:W4:Y:S08]  /*1a40*/  LDC.64 R6, c[0x0][0x3d0] ;  /* 0x0000f400ff067b82 */ /* 0x000f300000000a00 */
[----:B------:R-:W4:Y:S08]  /*1a50*/  @P2 LDC.64 R182, c[0x0][0x440] ;  /* 0x00011000ffb62b82 */ /* 0x000f300000000a00 */
[----:B------:R-:W4:Y:S08]  /*1a60*/  @P0 LDC.64 R4, c[0x0][0x438] ;  /* 0x00010e00ff040b82 */ /* 0x000f300000000a00 */
[----:B--2---:R-:W2:Y:S08]  /*1a70*/  LDC.64 R8, c[0x0][0x3d8] ;  /* 0x0000f600ff087b82 */ /* 0x004eb00000000a00 */
[----:B------:R-:W2:Y:S01]  /*1a80*/  @P0 LDC.64 R10, c[0x0][0x440] ;  /* 0x00011000ff0a0b82 */ /* 0x000ea20000000a00 */
[C---:B------:R-:W-:Y:S01]  /*1a90*/  @P3 IMAD.WIDE.U32 R16, R3.reuse, 0x10, R16 ;  /* 0x0000001003103825 */ /* 0x040fe200078e0010 */
[----:B------:R1:W5:Y:S03]  /*1aa0*/  @P1 LDG.E.128 R140, desc[UR6][R14.64] ;  /* 0x000000060e8c1981 */ /* 0x000366000c1e1d00 */
[C---:B0-----:R-:W-:Y:S01]  /*1ab0*/  @P3 IMAD.WIDE.U32 R18, R3.reuse, 0x10, R18 ;  /* 0x0000001003123825 */ /* 0x041fe200078e0012 */
[----:B------:R0:W5:Y:S03]  /*1ac0*/  @P3 LDG.E.128 R60, desc[UR6][R16.64] ;  /* 0x00000006103c3981 */ /* 0x000166000c1e1d00 */
[C---:B------:R-:W-:Y:S01]  /*1ad0*/  @P3 IMAD.WIDE.U32 R164, R3.reuse, 0x10, R164 ;  /* 0x0000001003a43825 */ /* 0x040fe200078e00a4 */
[----:B------:R0:W5:Y:S03]  /*1ae0*/  @P3 LDG.E.128 R100, desc[UR6][R18.64] ;  /* 0x0000000612643981 */ /* 0x000166000c1e1d00 */
[C---:B---3--:R-:W-:Y:S01]  /*1af0*/  @P3 IMAD.WIDE.U32 R166, R3.reuse, 0x10, R166 ;  /* 0x0000001003a63825 */ /* 0x048fe200078e00a6 */
[----:B------:R-:W-:Y:S01]  /*1b00*/  @P3 IADD3 R3, PT, PT, R3, 0x80, RZ ;  /* 0x0000008003033810 */ /* 0x000fe20007ffe0ff */
[----:B------:R0:W5:Y:S04]  /*1b10*/  @P3 LDG.E.128 R64, desc[UR6][R164.64] ;  /* 0x00000006a4403981 */ /* 0x000168000c1e1d00 */
[C---:B-1----:R-:W-:Y:S01]  /*1b20*/  @P4 IMAD.WIDE.U32 R168, R3.reuse, 0x10, R168 ;  /* 0x0000001003a84825 */ /* 0x042fe200078e00a8 */
[----:B------:R0:W5:Y:S03]  /*1b30*/  @P3 LDG.E.128 R136, desc[UR6][R166.64] ;  /* 0x00000006a6883981 */ /* 0x000166000c1e1d00 */
[C---:B------:R-:W-:Y:S01]  /*1b40*/  @P4 IMAD.WIDE.U32 R170, R3.reuse, 0x10, R170 ;  /* 0x0000001003aa4825 */ /* 0x040fe200078e00aa */
[----:B------:R0:W5:Y:S03]  /*1b50*/  @P4 LDG.E.128 R68, desc[UR6][R168.64] ;  /* 0x00000006a8444981 */ /* 0x000166000c1e1d00 */
[C---:B------:R-:W-:Y:S01]  /*1b60*/  @P4 IMAD.WIDE.U32 R172, R3.reuse, 0x10, R172 ;  /* 0x0000001003ac4825 */ /* 0x040fe200078e00ac */
[----:B------:R0:W5:Y:S03]  /*1b70*/  @P4 LDG.E.128 R96, desc[UR6][R170.64] ;  /* 0x00000006aa604981 */ /* 0x000166000c1e1d00 */
[C---:B------:R-:W-:Y:S01]  /*1b80*/  @P4 IMAD.WIDE.U32 R174, R3.reuse, 0x10, R174 ;  /* 0x0000001003ae4825 */ /* 0x040fe200078e00ae */
[----:B------:R-:W-:Y:S01]  /*1b90*/  @P4 IADD3 R3, PT, PT, R3, 0x80, RZ ;  /* 0x0000008003034810 */ /* 0x000fe20007ffe0ff */
[----:B------:R0:W5:Y:S02]  /*1ba0*/  @P4 LDG.E.128 R72, desc[UR6][R172.64] ;  /* 0x00000006ac484981 */ /* 0x000164000c1e1d00 */
[----:B----4-:R-:W-:-:S02]  /*1bb0*/  @P0 IMAD.WIDE.U32 R6, R226, 0x10, R6 ;  /* 0x00000010e2060825 */ /* 0x010fc400078e0006 */
[----:B------:R0:W5:Y:S02]  /*1bc0*/  @P4 LDG.E.128 R132, desc[UR6][R174.64] ;  /* 0x00000006ae844981 */ /* 0x000164000c1e1d00 */
[C---:B------:R-:W-:Y:S02]  /*1bd0*/  @P2 IMAD.WIDE.U32 R176, R3.reuse, 0x10, R176 ;  /* 0x0000001003b02825 */ /* 0x040fe400078e00b0 */
[----:B------:R0:W5:Y:S02]  /*1be0*/  @P0 LDG.E.128 R84, desc[UR6][R6.64] ;  /* 0x0000000606540981 */ /* 0x000164000c1e1d00 */
[C---:B------:R-:W-:Y:S02]  /*1bf0*/  @P2 IMAD.WIDE.U32 R178, R3.reuse, 0x10, R178 ;  /* 0x0000001003b22825 */ /* 0x040fe400078e00b2 */
[----:B------:R0:W5:Y:S02]  /*1c00*/  @P2 LDG.E.128 R76, desc[UR6][R176.64] ;  /* 0x00000006b04c2981 */ /* 0x000164000c1e1d00 */
[----:B------:R-:W-:-:S02]  /*1c10*/  @P2 IMAD.WIDE.U32 R180, R3, 0x10, R180 ;  /* 0x0000001003b42825 */ /* 0x000fc400078e00b4 */
[----:B------:R0:W5:Y:S02]  /*1c20*/  @P2 LDG.E.128 R92, desc[UR6][R178.64] ;  /* 0x00000006b25c2981 */ /* 0x000164000c1e1d00 */
[----:B------:R-:W-:Y:S02]  /*1c30*/  @P2 IMAD.WIDE.U32 R182, R3, 0x10, R182 ;  /* 0x0000001003b62825 */ /* 0x000fe400078e00b6 */
[----:B------:R0:W5:Y:S02]  /*1c40*/  @P2 LDG.E.128 R80, desc[UR6][R180.64] ;  /* 0x00000006b4502981 */ /* 0x000164000c1e1d00 */
[C---:B------:R-:W-:Y:S02]  /*1c50*/  @P0 IMAD.WIDE.U32 R4, R226.reuse, 0x10, R4 ;  /* 0x00000010e2040825 */ /* 0x040fe400078e0004 */
[----:B------:R0:W5:Y:S02]  /*1c60*/  @P2 LDG.E.128 R128, desc[UR6][R182.64] ;  /* 0x00000006b6802981 */ /* 0x000164000c1e1d00 */
[----:B--2---:R-:W-:-:S02]  /*1c70*/  @P0 IMAD.WIDE.U32 R8, R226, 0x10, R8 ;  /* 0x00000010e2080825 */ /* 0x004fc400078e0008 */
[----:B------:R0:W5:Y:S02]  /*1c80*/  @P0 LDG.E.128 R124, desc[UR6][R4.64] ;  /* 0x00000006047c0981 */ /* 0x000164000c1e1d00 */
[----:B------:R-:W-:Y:S02]  /*1c90*/  @P0 IMAD.WIDE.U32 R10, R226, 0x10, R10 ;  /* 0x00000010e20a0825 */ /* 0x000fe400078e000a */
[----:B------:R0:W5:Y:S04]  /*1ca0*/  @P0 LDG.E.128 R88, desc[UR6][R8.64] ;  /* 0x0000000608580981 */ /* 0x000168000c1e1d00 */
[----:B------:R0:W5:Y:S01]  /*1cb0*/  @P0 LDG.E.128 R160, desc[UR6][R10.64] ;  /* 0x000000060aa00981 */ /* 0x000162000c1e1d00 */
[----:B------:R-:W-:Y:S02]  /*1cc0*/  ISETP.GE.U32.AND P1, PT, R225, 0x500, PT ;  /* 0x00000500e100780c */ /* 0x000fe40003f26070 */
[----:B------:R-:W-:-:S11]  /*1cd0*/  @P2 IADD3 R3, PT, PT, R3, 0x80, RZ ;  /* 0x0000008003032810 */ /* 0x000fd60007ffe0ff */
[----:B0-----:R-:W-:Y:S05]  /*1ce0*/  @!P1 BRA `(.L_x_19953) ;  /* 0x0000000800889947 */ /* 0x001fea0003800000 */
[----:B------:R-:W0:Y:S08]  /*1cf0*/  LDC.64 R164, c[0x0][0x3d0] ;  /* 0x0000f400ffa47b82 */ /* 0x000e300000000a00 */
[----:B------:R-:W1:Y:S08]  /*1d00*/  LDC.64 R172, c[0x0][0x438] ;  /* 0x00010e00ffac7b82 */ /* 0x000e700000000a00 */
[----:B------:R-:W2:Y:S08]  /*1d10*/  LDC.64 R168, c[0x0][0x3d8] ;  /* 0x0000f600ffa87b82 */ /* 0x000eb00000000a00 */
[----:B------:R-:W3:Y:S01]  /*1d20*/  LDC.64 R176, c[0x0][0x440] ;  /* 0x00011000ffb07b82 */ /* 0x000ee20000000a00 */
[----:B0-----:R-:W-:-:S06]  /*1d30*/  IMAD.WIDE.U32 R164, R3, 0x10, R164 ;  /* 0x0000001003a47825 */ /* 0x001fcc00078e00a4 */
[----:B------:R-:W5:Y:S01]  /*1d40*/  LDG.E.128 R164, desc[UR6][R164.64] ;  /* 0x00000006a4a47981 */ /* 0x000f62000c1e1d00 */
[----:B-1----:R-:W-:-:S06]  /*1d50*/  IMAD.WIDE.U32 R172, R3, 0x10, R172 ;  /* 0x0000001003ac7825 */ /* 0x002fcc00078e00ac */
[----:B------:R-:W5:Y:S01]  /*1d60*/  LDG.E.128 R172, desc[UR6][R172.64] ;  /* 0x00000006acac7981 */ /* 0x000f62000c1e1d00 */
[----:B--2---:R-:W-:-:S06]  /*1d70*/  IMAD.WIDE.U32 R168, R3, 0x10, R168 ;  /* 0x0000001003a87825 */ /* 0x004fcc00078e00a8 */
[----:B------:R-:W5:Y:S01]  /*1d80*/  LDG.E.128 R168, desc[UR6][R168.64] ;  /* 0x00000006a8a87981 */ /* 0x000f62000c1e1d00 */
[----:B---3--:R-:W-:-:S06]  /*1d90*/  IMAD.WIDE.U32 R176, R3, 0x10, R176 ;  /* 0x0000001003b07825 */ /* 0x008fcc00078e00b0 */
[----:B------:R-:W5:Y:S01]  /*1da0*/  LDG.E.128 R176, desc[UR6][R176.64] ;  /* 0x00000006b0b07981 */ /* 0x000f62000c1e1d00 */
[----:B------:R-:W-:Y:S05]  /*1db0*/  BRA `(.L_x_19953) ;  /* 0x0000000800547947 */ /* 0x000fea0003800000 */
.L_x_19954:
        /* <DEDUP_REMOVED lines=9> */
[----:B------:R-:W-:Y:S02]  /*1e50*/  ISETP.GE.U32.AND P3, PT, R225, 0x300, PT ;  /* 0x00000300e100780c */ /* 0x000fe40003f66070 */
[----:B------:R-:W-:-:S05]  /*1e60*/  @P0 LOP3.LUT R3, R226, 0x80, RZ, 0xfc, !PT ;  /* 0x00000080e2030812 */ /* 0x000fca00078efcff */
[----:B------:R-:W3:Y:S01]  /*1e70*/  LDC.64 R10, c[0x0][0x3d0] ;  /* 0x0000f400ff0a7b82 */ /* 0x000ee20000000a00 */
[----:B0-----:R-:W-:-:S07]  /*1e80*/  @P1 IMAD.WIDE.U32 R4, R3, 0x10, R4 ;  /* 0x0000001003041825 */ /* 0x001fce00078e0004 */
[----:B------:R-:W0:Y:S01]  /*1e90*/  LDC.64 R14, c[0x0][0x3d8] ;  /* 0x0000f600ff0e7b82 */ /* 0x000e220000000a00 */
[----:B------:R4:W5:Y:S07]  /*1ea0*/  @P1 LDG.E.128 R20, desc[UR6][R4.64] ;  /* 0x0000000604141981 */ /* 0x00096e000c1e1d00 */
[----:B------:R-:W0:Y:S01]  /*1eb0*/  @P6 LDC.64 R12, c[0x0][0x438] ;  /* 0x00010e00ff0c6b82 */ /* 0x000e220000000a00 */
[----:B--2---:R-:W-:-:S07]  /*1ec0*/  @P1 IMAD.WIDE.U32 R6, R3, 0x10, R6 ;  /* 0x0000001003061825 */ /* 0x004fce00078e0006 */
[----:B------:R-:W2:Y:S01]  /*1ed0*/  LDC.64 R16, c[0x0][0x3d0] ;  /* 0x0000f400ff107b82 */ /* 0x000ea20000000a00 */
[----:B------:R0:W5:Y:S07]  /*1ee0*/  @P1 LDG.E.128 R120, desc[UR6][R6.64] ;  /* 0x0000000606781981 */ /* 0x00016e000c1e1d00 */
[----:B------:R-:W2:Y:S08]  /*1ef0*/  LDC.64 R128, c[0x0][0x3d8] ;  /* 0x0000f600ff807b82 */ /* 0x000eb00000000a00 */
[----:B------:R-:W2:Y:S01]  /*1f00*/  @P5 LDC.64 R18, c[0x0][0x438] ;  /* 0x00010e00ff125b82 */ /* 0x000ea20000000a00 */
[----:B-1----:R-:W-:Y:S01]  /*1f10*/  @P1 IMAD.WIDE.U32 R8, R3, 0x10, R8 ;  /* 0x0000001003081825 */ /* 0x002fe200078e0008 */
[----:B------:R-:W-:-:S06]  /*1f20*/  ISETP.GE.U32.AND P2, PT, R225, 0x380, PT ;  /* 0x00000380e100780c */ /* 0x000fcc0003f46070 */
[----:B------:R-:W1:Y:S01]  /*1f30*/  LDC.64 R130, c[0x0][0x3d0] ;  /* 0x0000f400ff827b82 */ /* 0x000e620000000a00 */
[----:B------:R-:W-:Y:S01]  /*1f40*/  @P1 IADD3 R3, PT, PT, R3, 0x80, RZ ;  /* 0x0000008003031810 */ /* 0x000fe20007ffe0ff */
[----:B------:R-:W5:Y:S06]  /*1f50*/  @P1 LDG.E.128 R24, desc[UR6][R8.64] ;  /* 0x0000000608181981 */ /* 0x000f6c000c1e1d00 */
[----:B------:R-:W1:Y:S08]  /*1f60*/  LDC.64 R134, c[0x0][0x3d8] ;  /* 0x0000f600ff867b82 */ /* 0x000e700000000a00 */
[----:B------:R-:W1:Y:S01]  /*1f70*/  @P4 LDC.64 R132, c[0x0][0x438] ;  /* 0x00010e00ff844b82 */ /* 0x000e620000000a00 */
[----:B---3--:R-:W-:Y:S01]  /*1f80*/  @P6 IMAD.WIDE.U32 R10, R3, 0x10, R10 ;  /* 0x00000010030a6825 */ /* 0x008fe200078e000a */
[----:B------:R-:W-:-:S06]  /*1f90*/  ISETP.GE.U32.AND P1, PT, R225, 0x400, PT ;  /* 0x00000400e100780c */ /* 0x000fcc0003f26070 */
[----:B----4-:R-:W3:Y:S01]  /*1fa0*/  LDC.64 R4, c[0x0][0x3d0] ;  /* 0x0000f400ff047b82 */ /* 0x010ee20000000a00 */
[C---:B0-----:R-:W-:Y:S01]  /*1fb0*/  @P6 IMAD.WIDE.U32 R12, R3.reuse, 0x10, R12 ;  /* 0x00000010030c6825 */ /* 0x041fe200078e000c */
[----:B------:R3:W5:Y:S06]  /*1fc0*/  @P6 LDG.E.128 R28, desc[UR6][R10.64] ;  /* 0x000000060a1c6981 */ /* 0x00076c000c1e1d00 */
[----:B------:R-:W0:Y:S01]  /*1fd0*/  @P3 LDC.64 R6, c[0x0][0x438] ;  /* 0x00010e00ff063b82 */ /* 0x000e220000000a00 */
[C---:B------:R-:W-:Y:S01]  /*1fe0*/  @P6 IMAD.WIDE.U32 R14, R3.reuse, 0x10, R14 ;  /* 0x00000010030e6825 */ /* 0x040fe200078e000e */
[----:B------:R-:W-:Y:S01]  /*1ff0*/  @P6 IADD3 R3, PT, PT, R3, 0x80, RZ ;  /* 0x0000008003036810 */ /* 0x000fe20007ffe0ff */
[----:B------:R-:W5:Y:S05]  /*2000*/  @P6 LDG.E.128 R116, desc[UR6][R12.64] ;  /* 0x000000060c746981 */ /* 0x000f6a000c1e1d00 */
[----:B------:R-:W4:Y:S01]  /*2010*/  LDC.64 R136, c[0x0][0x3d8] ;  /* 0x0000f600ff887b82 */ /* 0x000f220000000a00 */
[C---:B--2---:R-:W-:Y:S01]  /*2020*/  @P5 IMAD.WIDE.U32 R16, R3.reuse, 0x10, R16 ;  /* 0x0000001003105825 */ /* 0x044fe200078e0010 */
[----:B------:R2:W5:Y:S03]  /*2030*/  @P6 LDG.E.128 R32, desc[UR6][R14.64] ;  /* 0x000000060e206981 */ /* 0x000566000c1e1d00 */
[C---:B------:R-:W-:Y:S01]  /*2040*/  @P5 IMAD.WIDE.U32 R18, R3.reuse, 0x10, R18 ;  /* 0x0000001003125825 */ /* 0x040fe200078e0012 */
[----:B------:R4:W5:Y:S02]  /*2050*/  @P5 LDG.E.128 R36, desc[UR6][R16.64] ;  /* 0x0000000610245981 */ /* 0x000964000c1e1d00 */
[----:B------:R-:W4:Y:S01]  /*2060*/  LDC.64 R138, c[0x0][0x3d0] ;  /* 0x0000f400ff8a7b82 */ /* 0x000f220000000a00 */
[C---:B------:R-:W-:Y:S01]  /*2070*/  @P5 IMAD.WIDE.U32 R128, R3.reuse, 0x10, R128 ;  /* 0x0000001003805825 */ /* 0x040fe200078e0080 */
[----:B------:R-:W-:Y:S01]  /*2080*/  @P5 IADD3 R3, PT, PT, R3, 0x80, RZ ;  /* 0x0000008003035810 */ /* 0x000fe20007ffe0ff */
[----:B------:R-:W5:Y:S05]  /*2090*/  @P5 LDG.E.128 R112, desc[UR6][R18.64] ;  /* 0x0000000612705981 */ /* 0x000f6a000c1e1d00 */
[----:B------:R-:W4:Y:S01]  /*20a0*/  LDC.64 R142, c[0x0][0x3d8] ;  /* 0x0000f600ff8e7b82 */ /* 0x000f220000000a00 */
[----:B-1----:R-:W-:-:S07]  /*20b0*/  @P4 IMAD.WIDE.U32 R130, R3, 0x10, R130 ;  /* 0x0000001003824825 */ /* 0x002fce00078e0082 */
[----:B------:R-:W1:Y:S01]  /*20c0*/  @P2 LDC.64 R140, c[0x0][0x438] ;  /* 0x00010e00ff8c2b82 */ /* 0x000e620000000a00 */
[----:B------:R-:W-:-:S07]  /*20d0*/  @P4 IMAD.WIDE.U32 R132, R3, 0x10, R132 ;  /* 0x0000001003844825 */ /* 0x000fce00078e0084 */
[----:B------:R-:W1:Y:S01]  /*20e0*/  LDC.64 R144, c[0x0][0x3d0] ;  /* 0x0000f400ff907b82 */ /* 0x000e620000000a00 */
[C---:B------:R-:W-:Y:S01]  /*20f0*/  @P4 IMAD.WIDE.U32 R134, R3.reuse, 0x10, R134 ;  /* 0x0000001003864825 */ /* 0x040fe200078e0086 */
[----:B------:R-:W-:Y:S01]  /*2100*/  @P4 IADD3 R3, PT, PT, R3, 0x80, RZ ;  /* 0x0000008003034810 */ /* 0x000fe20007ffe0ff */
[----:B------:R-:W5:Y:S05]  /*2110*/  @P5 LDG.E.128 R40, desc[UR6][R128.64] ;  /* 0x0000000680285981 */ /* 0x000f6a000c1e1d00 */
[----:B------:R-:W1:Y:S01]  /*2120*/  LDC.64 R146, c[0x0][0x3d8] ;  /* 0x0000f600ff927b82 */ /* 0x000e620000000a00 */
[----:B---3--:R-:W-:-:S07]  /*2130*/  @P3 IMAD.WIDE.U32 R10, R3, 0x10, R4 ;  /* 0x00000010030a3825 */ /* 0x008fce00078e0004 */
[----:B--2---:R-:W2:Y:S01]  /*2140*/  @P1 LDC.64 R14, c[0x0][0x438] ;  /* 0x00010e00ff0e1b82 */ /* 0x004ea20000000a00 */
[----:B0-----:R-:W-:-:S07]  /*2150*/  @P3 IMAD.WIDE.U32 R12, R3, 0x10, R6 ;  /* 0x00000010030c3825 */ /* 0x001fce00078e0006 */
[----:B------:R-:W0:Y:S01]  /*2160*/  LDC.64 R8, c[0x0][0x3d8] ;  /* 0x0000f600ff087b82 */ /* 0x000e220000000a00 */
[----:B----4-:R-:W-:Y:S01]  /*2170*/  @P3 IMAD.WIDE.U32 R136, R3, 0x10, R136 ;  /* 0x0000001003883825 */ /* 0x010fe200078e0088 */
        /* <DEDUP_REMOVED lines=19> */
[C---:B-1----:R-:W-:Y:S01]  /*22b0*/  @P2 IMAD.WIDE.U32 R140, R3.reuse, 0x10, R140 ;  /* 0x00000010038c2825 */ /* 0x042fe200078e008c */
[----:B------:R1:W5:Y:S02]  /*22c0*/  @P2 LDG.E.128 R60, desc[UR6][R138.64] ;  /* 0x000000068a3c2981 */ /* 0x000364000c1e1d00 */
[----:B------:R-:W1:Y:S01]  /*22d0*/  @P6 LDC.64 R148, c[0x0][0x438] ;  /* 0x00010e00ff946b82 */ /* 0x000e620000000a00 */
[C---:B------:R-:W-:Y:S01]  /*22e0*/  @P2 IMAD.WIDE.U32 R142, R3.reuse, 0x10, R142 ;  /* 0x00000010038e2825 */ /* 0x040fe200078e008e */
[----:B------:R-:W-:Y:S01]  /*22f0*/  @P2 IADD3 R3, PT, PT, R3, 0x80, RZ ;  /* 0x0000008003032810 */ /* 0x000fe20007ffe0ff */
[----:B------:R-:W5:Y:S04]  /*2300*/  @P2 LDG.E.128 R100, desc[UR6][R140.64] ;  /* 0x000000068c642981 */ /* 0x000f68000c1e1d00 */
[C---:B------:R-:W-:Y:S01]  /*2310*/  @P1 IMAD.WIDE.U32 R144, R3.reuse, 0x10, R144 ;  /* 0x0000001003901825 */ /* 0x040fe200078e0090 */
[----:B------:R1:W5:Y:S03]  /*2320*/  @P2 LDG.E.128 R64, desc[UR6][R142.64] ;  /* 0x000000068e402981 */ /* 0x000366000c1e1d00 */
[C---:B--2---:R-:W-:Y:S01]  /*2330*/  @P1 IMAD.WIDE.U32 R14, R3.reuse, 0x10, R14 ;  /* 0x00000010030e1825 */ /* 0x044fe200078e000e */
[----:B------:R-:W5:Y:S03]  /*2340*/  @P1 LDG.E.128 R68, desc[UR6][R144.64] ;  /* 0x0000000690441981 */ /* 0x000f66000c1e1d00 */
[C---:B------:R-:W-:Y:S01]  /*2350*/  @P1 IMAD.WIDE.U32 R146, R3.reuse, 0x10, R146 ;  /* 0x0000001003921825 */ /* 0x040fe200078e0092 */
[----:B------:R-:W-:Y:S01]  /*2360*/  @P1 IADD3 R3, PT, PT, R3, 0x80, RZ ;  /* 0x0000008003031810 */ /* 0x000fe20007ffe0ff */
[----:B------:R-:W5:Y:S02]  /*2370*/  @P1 LDG.E.128 R96, desc[UR6][R14.64] ;  /* 0x000000060e601981 */ /* 0x000f64000c1e1d00 */
[----:B0-----:R-:W-:-:S02]  /*2380*/  @P0 IMAD.WIDE.U32 R4, R226, 0x10, R4 ;  /* 0x00000010e2040825 */ /* 0x001fc400078e0004 */
[----:B------:R0:W5:Y:S02]  /*2390*/  @P1 LDG.E.128 R72, desc[UR6][R146.64] ;  /* 0x0000000692481981 */ /* 0x000164000c1e1d00 */
[----:B----4-:R-:W-:Y:S02]  /*23a0*/  @P6 IMAD.WIDE.U32 R16, R3, 0x10, R16 ;  /* 0x0000001003106825 */ /* 0x010fe400078e0010 */
[----:B------:R-:W5:Y:S02]  /*23b0*/  @P0 LDG.E.128 R84, desc[UR6][R4.64] ;  /* 0x0000000604540981 */ /* 0x000f64000c1e1d00 */
[C---:B---3--:R-:W-:Y:S02]  /*23c0*/  @P0 IMAD.WIDE.U32 R6, R226.reuse, 0x10, R6 ;  /* 0x00000010e2060825 */ /* 0x048fe400078e0006 */
[----:B------:R-:W5:Y:S02]  /*23d0*/  @P6 LDG.E.128 R76, desc[UR6][R16.64] ;  /* 0x00000006104c6981 */ /* 0x000f64000c1e1d00 */
[----:B------:R-:W-:-:S02]  /*23e0*/  @P0 IMAD.WIDE.U32 R8, R226, 0x10, R8 ;  /* 0x00000010e2080825 */ /* 0x000fc400078e0008 */
[----:B------:R-:W5:Y:S04]  /*23f0*/  @P0 LDG.E.128 R124, desc[UR6][R6.64] ;  /* 0x00000006067c0981 */ /* 0x000f68000c1e1d00 */
[----:B------:R-:W5:Y:S01]  /*2400*/  @P0 LDG.E.128 R88, desc[UR6][R8.64] ;  /* 0x0000000608580981 */ /* 0x000f62000c1e1d00 */
[----:B------:R-:W-:Y:S01]  /*2410*/  ISETP.GE.U32.AND P1, PT, R225, 0x500, PT ;  /* 0x00000500e100780c */ /* 0x000fe20003f26070 */
[----:B-1----:R-:W-:-:S04]  /*2420*/  @P6 IMAD.WIDE.U32 R148, R3, 0x10, R148 ;  /* 0x0000001003946825 */ /* 0x002fc800078e0094 */
        /* <DEDUP_REMOVED lines=9> */
[----:B------:R-:W-:Y:S02]  /*24c0*/  CS2R R142, SRZ ;  /* 0x00000000008e7805 */ /* 0x000fe4000001ff00 */
[----:B------:R-:W-:Y:S02]  /*24d0*/  CS2R R140, SRZ ;  /* 0x00000000008c7805 */ /* 0x000fe4000001ff00 */
[----:B0-----:R-:W-:Y:S02]  /*24e0*/  CS2R R146, SRZ ;  /* 0x0000000000927805 */ /* 0x001fe4000001ff00 */
[----:B------:R-:W-:Y:S02]  /*24f0*/  CS2R R144, SRZ ;  /* 0x0000000000907805 */ /* 0x000fe4000001ff00 */
[----:B-1----:R-:W-:-:S02]  /*2500*/  CS2R R148, SRZ ;  /* 0x0000000000947805 */ /* 0x002fc4000001ff00 */
[----:B------:R-:W-:Y:S02]  /*2510*/  @P6 IADD3 R3, PT, PT, R3, 0x80, RZ ;  /* 0x0000008003036810 */ /* 0x000fe40007ffe0ff */
        /* <DEDUP_REMOVED lines=30> */
[----:B------:R-:W-:-:S07]  /*2700*/  CS2R R160, SRZ ;  /* 0x0000000000a07805 */ /* 0x000fce000001ff00 */
.L_x_19953:
[----:B------:R-:W-:Y:S05]  /*2710*/  BSYNC.RECONVERGENT B0 ;  /* 0x0000000000007941 */ /* 0x000fea0003800200 */
.L_x_19950:
[----:B------:R-:W0:Y:S02]  /*2720*/  LDCU UR4, c[0x0][0x384] ;  /* 0x00007080ff0477ac */ /* 0x000e240008000800 */
[----:B0-----:R-:W-:-:S13]  /*2730*/  ISETP.GE.AND P1, PT, R224, UR4, PT ;  /* 0x00000004e0007c0c */ /* 0x001fda000bf26270 */
[----:B------:R-:W-:Y:S05]  /*2740*/  @P1 EXIT ;  /* 0x000000000000194d */ /* 0x000fea0003800000 */
[----:B------:R-:W-:Y:S01]  /*2750*/  SHF.R.S32.HI R2, RZ, 0x2, R2 ;  /* 0x00000002ff027819 */ /* 0x000fe20000011402 */
[----:B------:R-:W0:Y:S01]  /*2760*/  LDCU.U8 UR4, c[0x0][0x410] ;  /* 0x00008200ff0477ac */ /* 0x000e220008000000 */
[----:B------:R-:W1:Y:S01]  /*2770*/  LDC.64 R6, c[0x0][0x398] ;  /* 0x0000e600ff067b82 */ /* 0x000e620000000a00 */
[----:B------:R-:W-:Y:S02]  /*2780*/  LOP3.LUT R228, R228, 0xffffdfff, RZ, 0xc0, !PT ;  /* 0xffffdfffe4e47812 */ /* 0x000fe400078ec0ff */
[C---:B------:R-:W-:Y:S01]  /*2790*/  LOP3.LUT R3, R2.reuse, 0x7f, RZ, 0xc0, !PT ;  /* 0x0000007f02037812 */ /* 0x040fe200078ec0ff */
[----:B------:R-:W1:Y:S01]  /*27a0*/  LDCU.64 UR8, c[0x0][0x3a0] ;  /* 0x00007400ff0877ac */ /* 0x000e620008000a00 */
[----:B------:R-:W-:Y:S02]  /*27b0*/  LOP3.LUT R2, R2, 0xffffff80, RZ, 0xc0, !PT ;  /* 0xffffff8002027812 */ /* 0x000fe400078ec0ff */
[----:B------:R-:W-:Y:S01]  /*27c0*/  VIADDMNMX R0, R3, -R0, RZ, !PT ;  /* 0x8000000003007246 */ /* 0x000fe200078001ff */
[----:B------:R-:W-:Y:S01]  /*27d0*/  IMAD R3, R227, -0x20, R3 ;  /* 0xffffffe0e3037824 */ /* 0x000fe200078e0203 */
[----:B------:R-:W2:Y:S02]  /*27e0*/  LDCU UR11, c[0x0][0x388] ;  /* 0x00007100ff0b77ac */ /* 0x000ea40008000800 */
[----:B------:R-:W-:-:S02]  /*27f0*/  VIMNMX R5, PT, PT, R0, 0x20, PT ;  /* 0x0000002000057848 */ /* 0x000fc40003fe0100 */
[----:B------:R-:W-:Y:S01]  /*2800*/  VIMNMX R3, PT, PT, RZ, R3, !PT ;  /* 0x00000003ff037248 */ /* 0x000fe20007fe0100 */
[----:B------:R-:W3:Y:S01]  /*2810*/  LDCU UR10, c[0x0][0x400] ;  /* 0x00008000ff0a77ac */ /* 0x000ee20008000800 */
[----:B------:R-:W-:Y:S02]  /*2820*/  LEA R5, R5, R2, 0x2 ;  /* 0x0000000205057211 */ /* 0x000fe400078e10ff */
[----:B0-----:R-:W-:Y:S01]  /*2830*/  ISETP.NE.AND P2, PT, RZ, UR4, PT ;  /* 0x00000004ff007c0c */ /* 0x001fe2000bf45270 */
[----:B------:R-:W0:Y:S01]  /*2840*/  LDCU.64 UR12, c[0x0][0x398] ;  /* 0x00007300ff0c77ac */ /* 0x000e220008000a00 */
[----:B------:R-:W-:Y:S02]  /*2850*/  I2FP.F32.U32 R5, R5 ;  /* 0x0000000500057245 */ /* 0x000fe40000201000 */
[----:B------:R-:W-:Y:S01]  /*2860*/  VIMNMX R3, PT, PT, R3, 0x20, PT ;  /* 0x0000002003037848 */ /* 0x000fe20003fe0100 */
[----:B------:R-:W4:Y:S01]  /*2870*/  LDCU.64 UR14, c[0x0][0x3a0] ;  /* 0x00007400ff0e77ac */ /* 0x000f220008000a00 */
[----:B------:R0:W0:Y:S01]  /*2880*/  MUFU.RCP R223, R5 ;  /* 0x0000000500df7308 */ /* 0x0000220000001000 */
[----:B-1----:R-:W-:-:S02]  /*2890*/  LOP3.LUT P1, RZ, R6, UR8, RZ, 0xfc, !PT ;  /* 0x0000000806ff7c12 */ /* 0x002fc4000f82fcff */
[----:B------:R-:W-:Y:S01]  /*28a0*/  LEA R222, R3, R2, 0x2 ;  /* 0x0000000203de7211 */ /* 0x000fe200078e10ff */
[----:B------:R-:W-:Y:S01]  /*28b0*/  UPLOP3.LUT UP1, UPT, UPT, UPT, UPT, 0x40, 0x4 ;  /* 0x000000000004789c */ /* 0x000fe20003f2e870 */
[----:B------:R-:W-:Y:S02]  /*28c0*/  LOP3.LUT P1, RZ, R7, UR9, RZ, 0xfc, P1 ;  /* 0x0000000907ff7c12 */ /* 0x000fe4000882fcff */
[----:B0-234-:R-:W-:-:S11]  /*28d0*/  @P2 LOP3.LUT R228, R228, 0x2000, RZ, 0xfc, !PT ;  /* 0x00002000e4e42812 */ /* 0x01dfd600078efcff */
.L_x_20016:
        /* <DEDUP_REMOVED lines=22> */
[----:B0----5:R-:W-:Y:S01]  /*2a40*/  FADD.FTZ R3, R192, R180 ;  /* 0x000000b4c0037221 */ /* 0x021fe20000010000 */
        /* <DEDUP_REMOVED lines=12> */
.L_x_19958:
        /* <DEDUP_REMOVED lines=9> */
.L_x_19957:
        /* <DEDUP_REMOVED lines=12> */
.L_x_19959:
[----:B------:R-:W0:Y:S01]  /*2c60*/  @P1 LDC.64 R192, c[0x0][0x3a8] ;  /* 0x0000ea00ffc01b82 */ /* 0x000e220000000a00 */
[C---:B------:R-:W-:Y:S01]  /*2c70*/  IADD3 R196, PT, PT, R229.reuse, 0x80, RZ ;  /* 0x00000080e5c47810 */ /* 0x040fe20007ffe0ff */
[----:B0-----:R-:W-:-:S05]  /*2c80*/  @P1 IMAD.WIDE.U32 R192, R229, 0x10, R192 ;  /* 0x00000010e5c01825 */ /* 0x001fca00078e00c0 */
[----:B------:R0:W-:Y:S02]  /*2c90*/  @P1 STG.E.128 desc[UR6][R192.64], R188 ;  /* 0x000000bcc0001986 */ /* 0x0001e4000c101d06 */
.L_x_19956:
[----:B------:R-:W-:Y:S05]  /*2ca0*/  BSYNC.RECONVERGENT B0 ;  /* 0x0000000000007941 */ /* 0x000fea0003800200 */
.L_x_19955:
[----:B------:R-:W-:Y:S01]  /*2cb0*/  ISETP.GE.U32.AND P0, PT, R225, 0x100, PT ;  /* 0x00000100e100780c */ /* 0x000fe20003f06070 */
[----:B------:R-:W-:Y:S01]  /*2cc0*/  BSSY.RECONVERGENT B0, `(.L_x_19960) ;  /* 0x000003e000007945 */ /* 0x000fe20003800200 */
[----:B------:R-:W-:-:S11]  /*2cd0*/  LOP3.LUT R228, R228, 0xfffffeff, RZ, 0xc0, !PT ;  /* 0xfffffeffe4e47812 */ /* 0x000fd600078ec0ff */
[----:B------:R-:W-:Y:S01]  /*2ce0*/  @P0 LOP3.LUT R228, R228, 0x100, RZ, 0xfc, !PT ;  /* 0x00000100e4e40812 */ /* 0x000fe200078efcff */
[----:B------:R-:W-:Y:S06]  /*2cf0*/  @!P0 BRA `(.L_x_19961) ;  /* 0x0000000000e88947 */ /* 0x000fec0003800000 */
        /* <DEDUP_REMOVED lines=31> */
.L_x_19962:
        /* <DEDUP_REMOVED lines=23> */
.L_x_19963:
[----:B------:R-:W0:Y:S02]  /*3060*/  @P1 LDC.64 R192, c[0x0][0x3a8] ;  /* 0x0000ea00ffc01b82 */ /* 0x000e240000000a00 */
[C---:B0-----:R-:W-:Y:S01]  /*3070*/  @P1 IMAD.WIDE.U32 R192, R196.reuse, 0x10, R192 ;  /* 0x00000010c4c01825 */ /* 0x041fe200078e00c0 */
[----:B------:R-:W-:-:S04]  /*3080*/  IADD3 R196, PT, PT, R196, 0x80, RZ ;  /* 0x00000080c4c47810 */ /* 0x000fc80007ffe0ff */
[----:B------:R1:W-:Y:S03]  /*3090*/  @P1 STG.E.128 desc[UR6][R192.64], R188 ;  /* 0x000000bcc0001986 */ /* 0x0003e6000c101d06 */
.L_x_19961:
[----:B------:R-:W-:Y:S05]  /*30a0*/  BSYNC.RECONVERGENT B0 ;  /* 0x0000000000007941 */ /* 0x000fea0003800200 */
.L_x_19960:
        /* <DEDUP_REMOVED lines=36> */
.L_x_19966:
        /* <DEDUP_REMOVED lines=23> */
.L_x_19967:
[----:B------:R-:W0:Y:S02]  /*3460*/  @P1 LDC.64 R192, c[0x0][0x3a8] ;  /* 0x0000ea00ffc01b82 */ /* 0x000e240000000a00 */
[C---:B0-----:R-:W-:Y:S01]  /*3470*/  @P1 IMAD.WIDE.U32 R192, R196.reuse, 0x10, R192 ;  /* 0x00000010c4c01825 */ /* 0x041fe200078e00c0 */
[----:B------:R-:W-:-:S04]  /*3480*/  IADD3 R196, PT, PT, R196, 0x80, RZ ;  /* 0x00000080c4c47810 */ /* 0x000fc80007ffe0ff */
[----:B------:R2:W-:Y:S03]  /*3490*/  @P1 STG.E.128 desc[UR6][R192.64], R188 ;  /* 0x000000bcc0001986 */ /* 0x0005e6000c101d06 */
.L_x_19965:
[----:B------:R-:W-:Y:S05]  /*34a0*/  BSYNC.RECONVERGENT B0 ;  /* 0x0000000000007941 */ /* 0x000fea0003800200 */
.L_x_19964:
[----:B------:R-:W-:Y:S01]  /*34b0*/  ISETP.GE.U32.AND P0, PT, R225, 0x200, PT ;  /* 0x00000200e100780c */ /* 0x000fe20003f06070 */
[----:B------:R-:W-:Y:S01]  /*34c0*/  BSSY.RECONVERGENT B0, `(.L_x_19968) ;  /* 0x000003e000007945 */ /* 0x000fe20003800200 */
[----:B------:R-:W-:-:S11]  /*34d0*/  LOP3.LUT R228, R228, 0xfffffbff, RZ, 0xc0, !PT ;  /* 0xfffffbffe4e47812 */ /* 0x000fd600078ec0ff */
[----:B------:R-:W-:Y:S01]  /*34e0*/  @P0 LOP3.LUT R228, R228, 0x400, RZ, 0xfc, !PT ;  /* 0x00000400e4e40812 */ /* 0x000fe200078efcff */
[----:B------:R-:W-:Y:S06]  /*34f0*/  @!P0 BRA `(.L_x_19969) ;  /* 0x0000000000e88947 */ /* 0x000fec0003800000 */
        /* <DEDUP_REMOVED lines=31> */
.L_x_19970:
        /* <DEDUP_REMOVED lines=23> */
.L_x_19971:
[----:B------:R-:W0:Y:S02]  /*3860*/  @P1 LDC.64 R192, c[0x0][0x3a8] ;  /* 0x0000ea00ffc01b82 */ /* 0x000e240000000a00 */
[C---:B0-----:R-:W-:Y:S01]  /*3870*/  @P1 IMAD.WIDE.U32 R192, R196.reuse, 0x10, R192 ;  /* 0x00000010c4c01825 */ /* 0x041fe200078e00c0 */
[----:B------:R-:W-:-:S04]  /*3880*/  IADD3 R196, PT, PT, R196, 0x80, RZ ;  /* 0x00000080c4c47810 */ /* 0x000fc80007ffe0ff */
[----:B------:R3:W-:Y:S03]  /*3890*/  @P1 STG.E.128 desc[UR6][R192.64], R188 ;  /* 0x000000bcc0001986 */ /* 0x0007e6000c101d06 */
.L_x_19969:
[----:B------:R-:W-:Y:S05]  /*38a0*/  BSYNC.RECONVERGENT B0 ;  /* 0x0000000000007941 */ /* 0x000fea0003800200 */
.L_x_19968:
[----:B------:R-:W-:Y:S01]  /*38b0*/  ISETP.GE.U32.AND P0, PT, R225, 0x280, PT ;  /* 0x00000280e100780c */ /* 0x000fe20003f06070 */
[----:B------:R-:W-:Y:S01]  /*38c0*/  BSSY.RECONVERGENT B0, `(.L_x_19972) ;  /* 0x000003e000007945 */ /* 0x000fe20003800200 */
[----:B------:R-:W-:-:S11]  /*38d0*/  LOP3.LUT R228, R228, 0xfffff7ff, RZ, 0xc0, !PT ;  /* 0xfffff7ffe4e47812 */ /* 0x000fd600078ec0ff */
[----:B------:R-:W-:Y:S01]  /*38e0*/  @P0 LOP3.LUT R228, R228, 0x800, RZ, 0xfc, !PT ;  /* 0x00000800e4e40812 */ /* 0x000fe200078efcff */
[----:B------:R-:W-:Y:S06]  /*38f0*/  @!P0 BRA `(.L_x_19973) ;  /* 0x0000000000e88947 */ /* 0x000fec0003800000 */
[----:B------:R-:W-:Y:S01]  /*3900*/  ISETP.NE.U32.AND P0, PT, RZ, UR12, PT ;  /* 0x0000000cff007c0c */ /* 0x000fe2000bf05070 */
[----:B0123--:R-:W0:Y:S03]  /*3910*/  LDC.64 R192, c[0x0][0x390] ;  /* 0x0000e400ffc07b82 */ /* 0x00fe260000000a00 */
[----:B------:R-:W-:-:S13]  /*3920*/  ISETP.NE.AND.EX P0, PT, RZ, UR13, PT, P0 ;  /* 0x0000000dff007c0c */ /* 0x000fda000bf05300 */
[----:B------:R-:W1:Y:S02]  /*3930*/  @P0 LDC.64 R18, c[0x0][0x398] ;  /* 0x0000e600ff120b82 */ /* 0x000e640000000a00 */
[----:B-1----:R-:W-:-:S05]  /*3940*/  @P0 IMAD.WIDE.U32 R198, R196, 0x10, R18 ;  /* 0x00000010c4c60825 */ /* 0x002fca00078e0012 */
[----:B------:R1:W5:Y:S01]  /*3950*/  @P0 LDG.E.128 R180, desc[UR6][R198.64] ;  /* 0x00000006c6b40981 */ /* 0x000362000c1e1d00 */
[----:B------:R-:W-:Y:S01]  /*3960*/  ISETP.NE.U32.AND P0, PT, RZ, UR14, PT ;  /* 0x0000000eff007c0c */ /* 0x000fe2000bf05070 */
[----:B0-----:R-:W-:-:S03]  /*3970*/  IMAD.WIDE.U32 R192, R196, 0x10, R192 ;  /* 0x00000010c4c07825 */ /* 0x001fc600078e00c0 */
[----:B------:R-:W-:-:S03]  /*3980*/  ISETP.NE.AND.EX P0, PT, RZ, UR15, PT, P0 ;  /* 0x0000000fff007c0c */ /* 0x000fc6000bf05300 */
[----:B------:R-:W5:Y:S10]  /*3990*/  LDG.E.128 R192, desc[UR6][R192.64] ;  /* 0x00000006c0c07981 */ /* 0x000f74000c1e1d00 */
[----:B------:R-:W0:Y:S02]  /*39a0*/  @P0 LDC.64 R18, c[0x0][0x3a0] ;  /* 0x0000e800ff120b82 */ /* 0x000e240000000a00 */
[----:B0-----:R-:W-:-:S05]  /*39b0*/  @P0 IMAD.WIDE.U32 R18, R196, 0x10, R18 ;  /* 0x00000010c4120825 */ /* 0x001fca00078e0012 */
[----:B------:R1:W5:Y:S01]  /*39c0*/  @P0 LDG.E.128 R184, desc[UR6][R18.64] ;  /* 0x0000000612b80981 */ /* 0x000362000c1e1d00 */
[----:B------:R-:W-:-:S04]  /*39d0*/  UISETP.NE.U32.AND UP0, UPT, UR12, URZ, UPT ;  /* 0x000000ff0c00728c */ /* 0x000fc8000bf05070 */
[----:B------:R-:W-:-:S09]  /*39e0*/  UISETP.NE.AND.EX UP0, UPT, UR13, URZ, UPT, UP0 ;  /* 0x000000ff0d00728c */ /* 0x000fd2000bf05300 */
[----:B-1----:R-:W-:Y:S05]  /*39f0*/  BRA.U UP0, `(.L_x_19974) ;  /* 0x00000001003c7547 */ /* 0x002fea000b800000 */
        /* <DEDUP_REMOVED lines=15> */
.L_x_19974:
        /* <DEDUP_REMOVED lines=23> */
.L_x_19975:
[----:B------:R-:W0:Y:S02]  /*3c60*/  @P1 LDC.64 R192, c[0x0][0x3a8] ;  /* 0x0000ea00ffc01b82 */ /* 0x000e240000000a00 */
[C---:B0-----:R-:W-:Y:S01]  /*3c70*/  @P1 IMAD.WIDE.U32 R192, R196.reuse, 0x10, R192 ;  /* 0x00000010c4c01825 */ /* 0x041fe200078e00c0 */
[----:B------:R-:W-:-:S04]  /*3c80*/  IADD3 R196, PT, PT, R196, 0x80, RZ ;  /* 0x00000080c4c47810 */ /* 0x000fc80007ffe0ff */
[----:B------:R4:W-:Y:S03]  /*3c90*/  @P1 STG.E.128 desc[UR6][R192.64], R188 ;  /* 0x000000bcc0001986 */ /* 0x0009e6000c101d06 */
.L_x_19973:
[----:B------:R-:W-:Y:S05]  /*3ca0*/  BSYNC.RECONVERGENT B0 ;  /* 0x0000000000007941 */ /* 0x000fea0003800200 */
.L_x_19972:
[----:B------:R-:W-:Y:S01]  /*3cb0*/  ISETP.GE.U32.AND P0, PT, R225, 0x300, PT ;  /* 0x00000300e100780c */ /* 0x000fe20003f06070 */
[----:B------:R-:W-:Y:S01]  /*3cc0*/  BSSY.RECONVERGENT B0, `(.L_x_19976) ;  /* 0x000003e000007945 */ /* 0x000fe20003800200 */
[----:B------:R-:W-:-:S11]  /*3cd0*/  LOP3.LUT R228, R228, 0xffffefff, RZ, 0xc0, !PT ;  /* 0xffffefffe4e47812 */ /* 0x000fd600078ec0ff */
[----:B------:R-:W-:Y:S01]  /*3ce0*/  @P0 LOP3.LUT R228, R228, 0x1000, RZ, 0xfc, !PT ;  /* 0x00001000e4e40812 */ /* 0x000fe200078efcff */
[----:B------:R-:W-:Y:S06]  /*3cf0*/  @!P0 BRA `(.L_x_19977) ;  /* 0x0000000000e88947 */ /* 0x000fec0003800000 */
[----:B------:R-:W-:-:S04]  /*3d00*/  ISETP.NE.U32.AND P0, PT, RZ, UR12, PT ;  /* 0x0000000cff007c0c */ /* 0x000fc8000bf05070 */
[----:B------:R-:W-:-:S13]  /*3d10*/  ISETP.NE.AND.EX P0, PT, RZ, UR13, PT, P0 ;  /* 0x0000000dff007c0c */ /* 0x000fda000bf05300 */
[----:B01234-:R-:W0:Y:S02]  /*3d20*/  @P0 LDC.64 R192, c[0x0][0x398] ;  /* 0x0000e600ffc00b82 */ /* 0x01fe240000000a00 */
        /* <DEDUP_REMOVED lines=28> */
.L_x_19978:
        /* <DEDUP_REMOVED lines=23> */
.L_x_19979:
[----:B------:R-:W0:Y:S02]  /*4060*/  @P1 LDC.64 R192, c[0x0][0x3a8] ;  /* 0x0000ea00ffc01b82 */ /* 0x000e240000000a00 */
[C---:B0-----:R-:W-:Y:S01]  /*4070*/  @P1 IMAD.WIDE.U32 R192, R196.reuse, 0x10, R192 ;  /* 0x00000010c4c01825 */ /* 0x041fe200078e00c0 */
[----:B------:R-:W-:-:S04]  /*4080*/  IADD3 R196, PT, PT, R196, 0x80, RZ ;  /* 0x00000080c4c47810 */ /* 0x000fc80007ffe0ff */
[----:B------:R0:W-:Y:S03]  /*4090*/  @P1 STG.E.128 desc[UR6][R192.64], R188 ;  /* 0x000000bcc0001986 */ /* 0x0001e6000c101d06 */
.L_x_19977:
[----:B------:R-:W-:Y:S05]  /*40a0*/  BSYNC.RECONVERGENT B0 ;  /* 0x0000000000007941 */ /* 0x000fea0003800200 */
.L_x_19976:
        /* <DEDUP_REMOVED lines=34> */
.L_x_19982:
        /* <DEDUP_REMOVED lines=23> */
.L_x_19983:
[----:B------:R-:W0:Y:S02]  /*4440*/  @P1 LDC.64 R192, c[0x0][0x3a8] ;  /* 0x0000ea00ffc01b82 */ /* 0x000e240000000a00 */
[C---:B0-----:R-:W-:Y:S01]  /*4450*/  @P1 IMAD.WIDE.U32 R192, R196.reuse, 0x10, R192 ;  /* 0x00000010c4c01825 */ /* 0x041fe200078e00c0 */
[----:B------:R-:W-:-:S04]  /*4460*/  IADD3 R196, PT, PT, R196, 0x80, RZ ;  /* 0x00000080c4c47810 */ /* 0x000fc80007ffe0ff */
[----:B------:R0:W-:Y:S03]  /*4470*/  @P1 STG.E.128 desc[UR6][R192.64], R188 ;  /* 0x000000bcc0001986 */ /* 0x0001e6000c101d06 */
.L_x_19981:
[----:B------:R-:W-:Y:S05]  /*4480*/  BSYNC.RECONVERGENT B0 ;  /* 0x0000000000007941 */ /* 0x000fea0003800200 */
.L_x_19980:
        /* <DEDUP_REMOVED lines=34> */
.L_x_19986:
        /* <DEDUP_REMOVED lines=23> */
.L_x_19987:
[----:B------:R-:W0:Y:S02]  /*4820*/  @P1 LDC.64 R192, c[0x0][0x3a8] ;  /* 0x0000ea00ffc01b82 */ /* 0x000e240000000a00 */
[C---:B0-----:R-:W-:Y:S01]  /*4830*/  @P1 IMAD.WIDE.U32 R192, R196.reuse, 0x10, R192 ;  /* 0x00000010c4c01825 */ /* 0x041fe200078e00c0 */
[----:B------:R-:W-:-:S04]  /*4840*/  IADD3 R196, PT, PT, R196, 0x80, RZ ;  /* 0x00000080c4c47810 */ /* 0x000fc80007ffe0ff */
[----:B------:R0:W-:Y:S03]  /*4850*/  @P1 STG.E.128 desc[UR6][R192.64], R188 ;  /* 0x000000bcc0001986 */ /* 0x0001e6000c101d06 */
.L_x_19985:
[----:B------:R-:W-:Y:S05]  /*4860*/  BSYNC.RECONVERGENT B0 ;  /* 0x0000000000007941 */ /* 0x000fea0003800200 */
.L_x_19984:
        /* <DEDUP_REMOVED lines=34> */
.L_x_19990:
        /* <DEDUP_REMOVED lines=23> */
.L_x_19991:
[----:B------:R-:W0:Y:S02]  /*4c00*/  @P1 LDC.64 R192, c[0x0][0x3a8] ;  /* 0x0000ea00ffc01b82 */ /* 0x000e240000000a00 */
[C---:B0-----:R-:W-:Y:S01]  /*4c10*/  @P1 IMAD.WIDE.U32 R192, R196.reuse, 0x10, R192 ;  /* 0x00000010c4c01825 */ /* 0x041fe200078e00c0 */
[----:B------:R-:W-:-:S04]  /*4c20*/  IADD3 R196, PT, PT, R196, 0x80, RZ ;  /* 0x00000080c4c47810 */ /* 0x000fc80007ffe0ff */
[----:B------:R0:W-:Y:S03]  /*4c30*/  @P1 STG.E.128 desc[UR6][R192.64], R188 ;  /* 0x000000bcc0001986 */ /* 0x0001e6000c101d06 */
.L_x_19989:
[----:B------:R-:W-:Y:S05]  /*4c40*/  BSYNC.RECONVERGENT B0 ;  /* 0x0000000000007941 */ /* 0x000fea0003800200 */
.L_x_19988:
        /* <DEDUP_REMOVED lines=34> */
.L_x_19994:
        /* <DEDUP_REMOVED lines=23> */
.L_x_19995:
[----:B------:R-:W0:Y:S02]  /*4fe0*/  @P1 LDC.64 R192, c[0x0][0x3a8] ;  /* 0x0000ea00ffc01b82 */ /* 0x000e240000000a00 */
[----:B0-----:R-:W-:-:S05]  /*4ff0*/  @P1 IMAD.WIDE.U32 R192, R196, 0x10, R192 ;  /* 0x00000010c4c01825 */ /* 0x001fca00078e00c0 */
[----:B------:R0:W-:Y:S02]  /*5000*/  @P1 STG.E.128 desc[UR6][R192.64], R188 ;  /* 0x000000bcc0001986 */ /* 0x0001e4000c101d06 */
.L_x_19993:
[----:B------:R-:W-:Y:S05]  /*5010*/  BSYNC.RECONVERGENT B0 ;  /* 0x0000000000007941 */ /* 0x000fea0003800200 */
.L_x_19992:
        /* <DEDUP_REMOVED lines=157> */
[----:B------:R-:W-:-:S04]  /*59f0*/  LOP3.LUT P1, RZ, R228, 0x2000, RZ, 0xc0, !PT ;  /* 0x00002000e4ff7812 */ /* 0x000fc8000782c0ff */
[----:B------:R-:W0:Y:S02]  /*5a00*/  SHFL.BFLY PT, R194, R193, 0x1, 0x1f ;  /* 0x0c201f00c1c27f89 */ /* 0x000e2400000e0000 */
[----:B0-----:R-:W-:Y:S01]  /*5a10*/  FADD.FTZ R194, R193, R194 ;  /* 0x000000c2c1c27221 */ /* 0x001fe20000010000 */
[----:B------:R-:W-:-:S04]  /*5a20*/  @!P6 SHF.R.U32.HI R193, RZ, 0x2, R221 ;  /* 0x00000002ffc1e819 */ /* 0x000fc800000116dd */
[----:B------:R-:W0:Y:S02]  /*5a30*/  SHFL.BFLY PT, R195, R194, 0x2, 0x1f ;  /* 0x0c401f00c2c37f89 */ /* 0x000e2400000e0000 */
[----:B0-----:R-:W-:Y:S01]  /*5a40*/  FADD.FTZ R195, R194, R195 ;  /* 0x000000c3c2c37221 */ /* 0x001fe20000010000 */
[----:B------:R-:W-:-:S04]  /*5a50*/  @!P6 LOP3.LUT R194, R193, 0x18, RZ, 0xc0, !PT ;  /* 0x00000018c1c2e812 */ /* 0x000fc800078ec0ff */
[----:B------:R-:W0:Y:S02]  /*5a60*/  SHFL.BFLY PT, R198, R195, 0x4, 0x1f ;  /* 0x0c801f00c3c67f89 */ /* 0x000e2400000e0000 */
[----:B0-----:R-:W-:Y:S01]  /*5a70*/  FADD.FTZ R198, R195, R198 ;  /* 0x000000c6c3c67221 */ /* 0x001fe20000010000 */
[----:B------:R-:W-:-:S04]  /*5a80*/  HFMA2 R195, -RZ, RZ, 0, 0 ;  /* 0x00000000ffc37431 */ /* 0x000fc800000001ff */
[----:B------:R-:W0:Y:S02]  /*5a90*/  SHFL.BFLY PT, R197, R198, 0x8, 0x1f ;  /* 0x0d001f00c6c57f89 */ /* 0x000e2400000e0000 */
[----:B0-----:R-:W-:-:S05]  /*5aa0*/  FADD.FTZ R197, R198, R197 ;  /* 0x000000c5c6c57221 */ /* 0x001fca0000010000 */
[----:B------:R-:W0:Y:S02]  /*5ab0*/  SHFL.BFLY PT, R230, R197, 0x10, 0x1f ;  /* 0x0e001f00c5e67f89 */ /* 0x000e2400000e0000 */
[----:B0-----:R-:W-:-:S05]  /*5ac0*/  FADD.FTZ R193, R197, R230 ;  /* 0x000000e6c5c17221 */ /* 0x001fca0000010000 */
[----:B------:R0:W-:Y:S01]  /*5ad0*/  @!P6 STS.64 [R194+UR4], R192 ;  /* 0x000000c0c200e988 */ /* 0x0001e20008000a04 */
[----:B------:R-:W-:Y:S01]  /*5ae0*/  BAR.SYNC.DEFER_BLOCKING 0x0 ;  /* 0x0000000000007b1d */ /* 0x000fe20000010000 */
[----:B------:R-:W-:Y:S02]  /*5af0*/  ISETP.GT.U32.AND P6, PT, R227, 0x3, PT ;  /* 0x00000003e300780c */ /* 0x000fe40003fc4070 */
[----:B0-----:R-:W-:-:S11]  /*5b00*/  CS2R R192, SRZ ;  /* 0x0000000000c07805 */ /* 0x001fd6000001ff00 */
[----:B------:R-:W-:Y:S02]  /*5b10*/  @!P6 LEA R197, R227, UR4, 0x3 ;  /* 0x00000004e3c5ec11 */ /* 0x000fe4000f8e18ff */
[----:B------:R-:W-:-:S04]  /*5b20*/  @!P6 MOV R195, R222 ;  /* 0x000000de00c3e202 */ /* 0x000fc80000000f00 */
[-C--:B------:R-:W-:Y:S01]  /*5b30*/  I2FP.F32.S32 R233, R195.reuse ;  /* 0x000000c300e97245 */ /* 0x080fe20000201400 */
[----:B------:R-:W0:Y:S04]  /*5b40*/  SHFL.DOWN PT, R198, R195, 0x2, 0x1f ;  /* 0x08401f00c3c67f89 */ /* 0x000e2800000e0000 */
[----:B------:R-:W1:Y:S01]  /*5b50*/  @!P6 LDS.64 R192, [R197] ;  /* 0x00000000c5c0e984 */ /* 0x000e620000000a00 */
[----:B------:R-:W-:Y:S02]  /*5b60*/  ISETP.NE.AND P6, PT, R221, RZ, PT ;  /* 0x000000ffdd00720c */ /* 0x000fe40003fc5270 */
[----:B0-----:R-:W-:Y:S02]  /*5b70*/  IADD3 R230, PT, PT, R198, R195, RZ ;  /* 0x000000c3c6e67210 */ /* 0x001fe40007ffe0ff */
[----:B------:R-:W-:-:S02]  /*5b80*/  I2FP.F32.S32 R232, R198 ;  /* 0x000000c600e87245 */ /* 0x000fc40000201400 */
[----:B------:R-:W-:Y:S01]  /*5b90*/  I2FP.F32.S32 R194, R230 ;  /* 0x000000e600c27245 */ /* 0x000fe20000201400 */
[----:B------:R-:W0:Y:S03]  /*5ba0*/  SHFL.DOWN PT, R235, R230, 0x1, 0x1f ;  /* 0x08201f00e6eb7f89 */ /* 0x000e2600000e0000 */
[----:B------:R-:W2:Y:S01]  /*5bb0*/  MUFU.RCP R231, R194 ;  /* 0x000000c200e77308 */ /* 0x000ea20000001000 */
[----:B-1----:R-:W1:Y:S04]  /*5bc0*/  SHFL.DOWN PT, R199, R192, 0x2, 0x1f ;  /* 0x08401f00c0c77f89 */ /* 0x002e6800000e0000 */
[----:B------:R-:W3:Y:S01]  /*5bd0*/  SHFL.DOWN PT, R198, R193, 0x2, 0x1f ;  /* 0x08401f00c1c67f89 */ /* 0x000ee200000e0000 */
[----:B0-----:R-:W-:-:S02]  /*5be0*/  IADD3 R197, PT, PT, R230, R235, RZ ;  /* 0x000000ebe6c57210 */ /* 0x001fc40007ffe0ff */
[----:B------:R-:W-:Y:S01]  /*5bf0*/  I2FP.F32.S32 R235, R235 ;  /* 0x000000eb00eb7245 */ /* 0x000fe20000201400 */
[----:B------:R-:W0:Y:S01]  /*5c00*/  LDC R230, c[0x0][0x448] ;  /* 0x00011200ffe67b82 */ /* 0x000e220000000800 */
[----:B------:R-:W-:-:S06]  /*5c10*/  I2FP.F32.S32 R197, R197 ;  /* 0x000000c500c57245 */ /* 0x000fcc0000201400 */
[----:B------:R-:W4:Y:S01]  /*5c20*/  MUFU.RCP R197, R197 ;  /* 0x000000c500c57308 */ /* 0x000f220000001000 */
[----:B-1----:R-:W-:-:S04]  /*5c30*/  FMUL.FTZ R234, R199, R232 ;  /* 0x000000e8c7ea7220 */ /* 0x002fc80000410000 */
[----:B------:R-:W-:Y:S01]  /*5c40*/  FFMA.FTZ R234, R233, R192, R234 ;  /* 0x000000c0e9ea7223 */ /* 0x000fe200000100ea */
[----:B------:R-:W-:Y:S01]  /*5c50*/  FADD.FTZ R192, -R199, R192 ;  /* 0x000000c0c7c07221 */ /* 0x000fe20000010100 */
[----:B---3--:R-:W-:Y:S02]  /*5c60*/  FADD.FTZ R198, R198, R193 ;  /* 0x000000c1c6c67221 */ /* 0x008fe40000010000 */
[----:B--2---:R-:W-:Y:S01]  /*5c70*/  FMUL.FTZ R195, R231, R234 ;  /* 0x000000eae7c37220 */ /* 0x004fe20000410000 */
[----:B------:R-:W-:-:S04]  /*5c80*/  FMUL.FTZ R192, R192, R192 ;  /* 0x000000c0c0c07220 */ /* 0x000fc80000410000 */
[----:B------:R-:W1:Y:S01]  /*5c90*/  SHFL.DOWN PT, R234, R195, 0x1, 0x1f ;  /* 0x08201f00c3ea7f89 */ /* 0x000e6200000e0000 */
[----:B------:R-:W-:-:S04]  /*5ca0*/  FMUL.FTZ R192, R192, R233 ;  /* 0x000000e9c0c07220 */ /* 0x000fc80000410000 */
[----:B------:R-:W-:-:S04]  /*5cb0*/  FMUL.FTZ R192, R192, R232 ;  /* 0x000000e8c0c07220 */ /* 0x000fc80000410000 */
[----:B------:R-:W-:-:S05]  /*5cc0*/  FFMA.FTZ R192, R231, R192, R198 ;  /* 0x000000c0e7c07223 */ /* 0x000fca00000100c6 */
[----:B------:R-:W2:Y:S01]  /*5cd0*/  SHFL.DOWN PT, R193, R192, 0x1, 0x1f ;  /* 0x08201f00c0c17f89 */ /* 0x000ea200000e0000 */
[----:B-1----:R-:W-:-:S04]  /*5ce0*/  FMUL.FTZ R199, R234, R235 ;  /* 0x000000ebeac77220 */ /* 0x002fc80000410000 */
[----:B------:R-:W-:Y:S01]  /*5cf0*/  FFMA.FTZ R198, R194, R195, R199 ;  /* 0x000000c3c2c67223 */ /* 0x000fe200000100c7 */
[----:B------:R-:W-:-:S03]  /*5d00*/  FADD.FTZ R195, R195, -R234 ;  /* 0x800000eac3c37221 */ /* 0x000fc60000010000 */
[----:B----4-:R-:W-:Y:S01]  /*5d10*/  FMUL.FTZ R198, R197, R198 ;  /* 0x000000c6c5c67220 */ /* 0x010fe20000410000 */
[----:B------:R-:W-:-:S04]  /*5d20*/  FMUL.FTZ R195, R195, R195 ;  /* 0x000000c3c3c37220 */ /* 0x000fc80000410000 */
[----:B------:R-:W-:Y:S01]  /*5d30*/  FMUL.FTZ R195, R194, R195 ;  /* 0x000000c3c2c37220 */ /* 0x000fe20000410000 */
[----:B--2---:R-:W-:Y:S01]  /*5d40*/  FADD.FTZ R194, R192, R193 ;  /* 0x000000c1c0c27221 */ /* 0x004fe20000010000 */
[----:B------:R-:W1:Y:S01]  /*5d50*/  SHFL.IDX PT, R233, R198, RZ, 0x1f ;  /* 0x00001fffc6e97589 */ /* 0x000e6200000e0000 */
[----:B------:R-:W2:Y:S01]  /*5d60*/  @!P6 LDC.64 R192, c[0x0][0x3c8] ;  /* 0x0000f200ffc0eb82 */ /* 0x000ea20000000a00 */
[----:B------:R-:W-:-:S04]  /*5d70*/  FMUL.FTZ R195, R195, R235 ;  /* 0x000000ebc3c37220 */ /* 0x000fc80000410000 */
[----:B------:R-:W-:-:S03]  /*5d80*/  FFMA.FTZ R197, R197, R195, R194 ;  /* 0x000000c3c5c57223 */ /* 0x000fc600000100c2 */
[----:B------:R-:W3:Y:S03]  /*5d90*/  @!P6 LDC.64 R194, c[0x0][0x3c0] ;  /* 0x0000f000ffc2eb82 */ /* 0x000ee60000000a00 */
[----:B------:R-:W0:Y:S01]  /*5da0*/  SHFL.IDX PT, R197, R197, RZ, 0x1f ;  /* 0x00001fffc5c57589 */ /* 0x000e2200000e0000 */
[----:B-1----:R-:W-:Y:S01]  /*5db0*/  FMUL.FTZ R199, R233, R233 ;  /* 0x000000e9e9c77220 */ /* 0x002fe20000410000 */
[----:B--2---:R-:W-:-:S04]  /*5dc0*/  @!P6 IMAD.WIDE R192, R224, 0x4, R192 ;  /* 0x00000004e0c0e825 */ /* 0x004fc800078e02c0 */
[----:B------:R-:W-:Y:S01]  /*5dd0*/  FSEL R199, R199, RZ, P1 ;  /* 0x000000ffc7c77208 */ /* 0x000fe20000800000 */
[----:B---3--:R-:W-:-:S04]  /*5de0*/  @!P6 IMAD.WIDE R194, R224, 0x4, R194 ;  /* 0x00000004e0c2e825 */ /* 0x008fc800078e02c2 */
[----:B0-----:R-:W-:Y:S01]  /*5df0*/  FFMA.FTZ R198, R197, UR10, R230 ;  /* 0x0000000ac5c67c23 */ /* 0x001fe200080100e6 */
[----:B------:R-:W-:Y:S01]  /*5e00*/  FSEL R230, R233, RZ, !P1 ;  /* 0x000000ffe9e67208 */ /* 0x000fe20004800000 */
[----:B------:R0:W-:Y:S01]  /*5e10*/  @!P6 STG.E desc[UR6][R194.64], R233 ;  /* 0x000000e9c200e986 */ /* 0x0001e2000c101906 */
[----:B------:R-:W-:Y:S01]  /*5e20*/  ISETP.NE.AND P1, PT, R196, RZ, PT ;  /* 0x000000ffc400720c */ /* 0x000fe20003f25270 */
[----:B------:R-:W-:-:S04]  /*5e30*/  FADD.FTZ R198, R198, R199 ;  /* 0x000000c7c6c67221 */ /* 0x000fc80000010000 */
[----:B------:R-:W1:Y:S02]  /*5e40*/  MUFU.RSQ R231, R198 ;  /* 0x000000c600e77308 */ /* 0x000e640000001400 */
[----:B-1----:R0:W-:Y:S01]  /*5e50*/  @!P6 STG.E desc[UR6][R192.64], R231 ;  /* 0x000000e7c000e986 */ /* 0x0021e2000c101906 */
[----:B------:R-:W-:Y:S05]  /*5e60*/  @!P0 BRA `(.L_x_19997) ;  /* 0x00000000005c8947 */ /* 0x000fea0003800000 */
[----:B------:R-:W1:Y:S01]  /*5e70*/  LDC.64 R234, c[0x0][0x428] ;  /* 0x00010a00ffea7b82 */ /* 0x000e620000000a00 */
[--C-:B0-----:R-:W-:Y:S01]  /*5e80*/  FADD.FTZ R192, R0, -R230.reuse ;  /* 0x800000e600c07221 */ /* 0x101fe20000010000 */
[--C-:B------:R-:W-:Y:S01]  /*5e90*/  FADD.FTZ R194, R2, -R230.reuse ;  /* 0x800000e602c27221 */ /* 0x100fe20000010000 */
[--C-:B------:R-:W-:Y:S01]  /*5ea0*/  FADD.FTZ R196, R3, -R230.reuse ;  /* 0x800000e603c47221 */ /* 0x100fe20000010000 */
[----:B------:R-:W-:Y:S01]  /*5eb0*/  FADD.FTZ R198, R4, -R230 ;  /* 0x800000e604c67221 */ /* 0x000fe20000010000 */
[C---:B------:R-:W-:Y:S01]  /*5ec0*/  FMUL.FTZ R193, R231.reuse, R192 ;  /* 0x000000c0e7c17220 */ /* 0x040fe20000410000 */
[C---:B------:R-:W-:Y:S01]  /*5ed0*/  FMUL.FTZ R194, R231.reuse, R194 ;  /* 0x000000c2e7c27220 */ /* 0x040fe20000410000 */
[C---:B------:R-:W-:Y:S01]  /*5ee0*/  FMUL.FTZ R195, R231.reuse, R196 ;  /* 0x000000c4e7c37220 */ /* 0x040fe20000410000 */
[----:B------:R-:W0:Y:S01]  /*5ef0*/  LDC.64 R232, c[0x0][0x430] ;  /* 0x00010c00ffe87b82 */ /* 0x000e220000000a00 */
[----:B------:R-:W-:Y:S01]  /*5f00*/  FMUL.FTZ R236, R231, R198 ;  /* 0x000000c6e7ec7220 */ /* 0x000fe20000410000 */
[C---:B-----5:R-:W-:Y:S01]  /*5f10*/  FFMA.FTZ R192, R193.reuse, R84, R124 ;  /* 0x00000054c1c07223 */ /* 0x060fe2000001007c */
[----:B------:R-:W-:Y:S01]  /*5f20*/  FFMA.FTZ R196, R193, R88, R160 ;  /* 0x00000058c1c47223 */ /* 0x000fe200000100a0 */
[C---:B------:R-:W-:Y:S01]  /*5f30*/  FFMA.FTZ R193, R194.reuse, R85, R125 ;  /* 0x00000055c2c17223 */ /* 0x040fe2000001007d */
[----:B------:R-:W-:Y:S01]  /*5f40*/  FFMA.FTZ R197, R194, R89, R161 ;  /* 0x00000059c2c57223 */ /* 0x000fe200000100a1 */
[C---:B------:R-:W-:Y:S01]  /*5f50*/  FFMA.FTZ R194, R195.reuse, R86, R126 ;  /* 0x00000056c3c27223 */ /* 0x040fe2000001007e */
[----:B------:R-:W-:Y:S01]  /*5f60*/  FFMA.FTZ R198, R195, R90, R162 ;  /* 0x0000005ac3c67223 */ /* 0x000fe200000100a2 */
[C---:B------:R-:W-:Y:S01]  /*5f70*/  FFMA.FTZ R195, R236.reuse, R87, R127 ;  /* 0x00000057ecc37223 */ /* 0x040fe2000001007f */
[----:B------:R-:W-:Y:S01]  /*5f80*/  FFMA.FTZ R199, R236, R91, R163 ;  /* 0x0000005becc77223 */ /* 0x000fe200000100a3 */
[----:B-1----:R-:W-:-:S05]  /*5f90*/  IMAD.WIDE.U32 R234, R229, 0x10, R234 ;  /* 0x00000010e5ea7825 */ /* 0x002fca00078e00ea */
[----:B------:R1:W-:Y:S01]  /*5fa0*/  STG.E.128 desc[UR6][R234.64], R192 ;  /* 0x000000c0ea007986 */ /* 0x0003e2000c101d06 */
[C---:B0-----:R-:W-:Y:S01]  /*5fb0*/  IMAD.WIDE.U32 R232, R229.reuse, 0x10, R232 ;  /* 0x00000010e5e87825 */ /* 0x041fe200078e00e8 */
[----:B------:R-:W-:-:S04]  /*5fc0*/  IADD3 R229, PT, PT, R229, 0x80, RZ ;  /* 0x00000080e5e57810 */ /* 0x000fc80007ffe0ff */
[----:B------:R1:W-:Y:S03]  /*5fd0*/  STG.E.128 desc[UR6][R232.64], R196 ;  /* 0x000000c4e8007986 */ /* 0x0003e6000c101d06 */
.L_x_19997:
[----:B------:R-:W-:Y:S05]  /*5fe0*/  BSYNC.RECONVERGENT B0 ;  /* 0x0000000000007941 */ /* 0x000fea0003800200 */
.L_x_19996:
[----:B------:R-:W-:Y:S01]  /*5ff0*/  ISETP.GE.U32.AND P6, PT, R225, 0x100, PT ;  /* 0x00000100e100780c */ /* 0x000fe20003fc6070 */
[----:B------:R-:W-:-:S12]  /*6000*/  BSSY.RECONVERGENT B0, `(.L_x_19998) ;  /* 0x0000019000007945 */ /* 0x000fd80003800200 */
[----:B------:R-:W-:Y:S05]  /*6010*/  @!P6 BRA `(.L_x_19999) ;  /* 0x00000000005ce947 */ /* 0x000fea0003800000 */
[----:B-1----:R-:W1:Y:S01]  /*6020*/  LDC.64 R234, c[0x0][0x428] ;  /* 0x00010a00ffea7b82 */ /* 0x002e620000000a00 */
        /* <DEDUP_REMOVED lines=22> */
.L_x_19999:
[----:B------:R-:W-:Y:S05]  /*6190*/  BSYNC.RECONVERGENT B0 ;  /* 0x0000000000007941 */ /* 0x000fea0003800200 */
.L_x_19998:
[----:B------:R-:W-:Y:S01]  /*61a0*/  ISETP.GE.U32.AND P6, PT, R225, 0x180, PT ;  /* 0x00000180e100780c */ /* 0x000fe20003fc6070 */
[----:B------:R-:W-:-:S12]  /*61b0*/  BSSY.RECONVERGENT B0, `(.L_x_20000) ;  /* 0x0000019000007945 */ /* 0x000fd80003800200 */
[----:B------:R-:W-:Y:S05]  /*61c0*/  @!P6 BRA `(.L_x_20001) ;  /* 0x00000000005ce947 */ /* 0x000fea0003800000 */
[----:B-12---:R-:W1:Y:S01]  /*61d0*/  LDC.64 R234, c[0x0][0x428] ;  /* 0x00010a00ffea7b82 */ /* 0x006e620000000a00 */
        /* <DEDUP_REMOVED lines=22> */
.L_x_20001:
[----:B------:R-:W-:Y:S05]  /*6340*/  BSYNC.RECONVERGENT B0 ;  /* 0x0000000000007941 */ /* 0x000fea0003800200 */
.L_x_20000:
[----:B------:R-:W-:Y:S01]  /*6350*/  ISETP.GE.U32.AND P6, PT, R225, 0x200, PT ;  /* 0x00000200e100780c */ /* 0x000fe20003fc6070 */
[----:B------:R-:W-:-:S12]  /*6360*/  BSSY.RECONVERGENT B0, `(.L_x_20002) ;  /* 0x0000019000007945 */ /* 0x000fd80003800200 */
[----:B------:R-:W-:Y:S05]  /*6370*/  @!P6 BRA `(.L_x_20003) ;  /* 0x00000000005ce947 */ /* 0x000fea0003800000 */
[----:B-123--:R-:W1:Y:S01]  /*6380*/  LDC.64 R234, c[0x0][0x428] ;  /* 0x00010a00ffea7b82 */ /* 0x00ee620000000a00 */
        /* <DEDUP_REMOVED lines=22> */
.L_x_20003:
[----:B------:R-:W-:Y:S05]  /*64f0*/  BSYNC.RECONVERGENT B0 ;  /* 0x0000000000007941 */ /* 0x000fea0003800200 */
.L_x_20002:
[----:B------:R-:W-:Y:S01]  /*6500*/  ISETP.GE.U32.AND P6, PT, R225, 0x280, PT ;  /* 0x00000280e100780c */ /* 0x000fe20003fc6070 */
[----:B------:R-:W-:-:S12]  /*6510*/  BSSY.RECONVERGENT B0, `(.L_x_20004) ;  /* 0x0000019000007945 */ /* 0x000fd80003800200 */
[----:B------:R-:W-:Y:S05]  /*6520*/  @!P6 BRA `(.L_x_20005) ;  /* 0x00000000005ce947 */ /* 0x000fea0003800000 */
[----:B-1234-:R-:W1:Y:S01]  /*6530*/  LDC.64 R234, c[0x0][0x428] ;  /* 0x00010a00ffea7b82 */ /* 0x01ee620000000a00 */
        /* <DEDUP_REMOVED lines=22> */
.L_x_20005:
[----:B------:R-:W-:Y:S05]  /*66a0*/  BSYNC.RECONVERGENT B0 ;  /* 0x0000000000007941 */ /* 0x000fea0003800200 */
.L_x_20004:
        /* <DEDUP_REMOVED lines=26> */
.L_x_20007:
[----:B------:R-:W-:Y:S05]  /*6850*/  BSYNC.RECONVERGENT B0 ;  /* 0x0000000000007941 */ /* 0x000fea0003800200 */
.L_x_20006:
[----:B------:R-:W-:Y:S04]  /*6860*/  BSSY.RECONVERGENT B0, `(.L_x_20008) ;  /* 0x0000019000007945 */ /* 0x000fe80003800200 */
        /* <DEDUP_REMOVED lines=24> */
.L_x_20009:
[----:B------:R-:W-:Y:S05]  /*69f0*/  BSYNC.RECONVERGENT B0 ;  /* 0x0000000000007941 */ /* 0x000fea0003800200 */
.L_x_20008:
        /* <DEDUP_REMOVED lines=25> */
.L_x_20011:
[----:B------:R-:W-:Y:S05]  /*6b90*/  BSYNC.RECONVERGENT B0 ;  /* 0x0000000000007941 */ /* 0x000fea0003800200 */
.L_x_20010:
        /* <DEDUP_REMOVED lines=25> */
.L_x_20013:
[----:B------:R-:W-:Y:S05]  /*6d30*/  BSYNC.RECONVERGENT B0 ;  /* 0x0000000000007941 */ /* 0x000fea0003800200 */
.L_x_20012:
[----:B------:R-:W-:Y:S04]  /*6d40*/  BSSY.RECONVERGENT B0, `(.L_x_20014) ;  /* 0x0000018000007945 */ /* 0x000fe80003800200 */
        /* <DEDUP_REMOVED lines=11> */
[----:B-----5:R-:W-:Y:S01]  /*6e00*/  FFMA.FTZ R196, R195, R168, R176 ;  /* 0x000000a8c3c47223 */ /* 0x020fe200000100b0 */
[----:B------:R-:W-:Y:S01]  /*6e10*/  FFMA.FTZ R197, R194, R169, R177 ;  /* 0x000000a9c2c57223 */ /* 0x000fe200000100b1 */
[----:B------:R-:W-:Y:S01]  /*6e20*/  FFMA.FTZ R198, R199, R170, R178 ;  /* 0x000000aac7c67223 */ /* 0x000fe200000100b2 */
[----:B0-----:R-:W-:-:S04]  /*6e30*/  IMAD.WIDE.U32 R230, R229, 0x10, R192 ;  /* 0x00000010e5e67825 */ /* 0x001fc800078e00c0 */
[----:B------:R-:W-:Y:S01]  /*6e40*/  FFMA.FTZ R192, R195, R164, R172 ;  /* 0x000000a4c3c07223 */ /* 0x000fe200000100ac */
[----:B------:R-:W-:Y:S01]  /*6e50*/  FFMA.FTZ R193, R194, R165, R173 ;  /* 0x000000a5c2c17223 */ /* 0x000fe200000100ad */
[----:B------:R-:W-:Y:S01]  /*6e60*/  FFMA.FTZ R194, R199, R166, R174 ;  /* 0x000000a6c7c27223 */ /* 0x000fe200000100ae */
[C---:B------:R-:W-:Y:S01]  /*6e70*/  FFMA.FTZ R195, R234.reuse, R167, R175 ;  /* 0x000000a7eac37223 */ /* 0x040fe200000100af */
[----:B------:R-:W-:Y:S01]  /*6e80*/  FFMA.FTZ R199, R234, R171, R179 ;  /* 0x000000abeac77223 */ /* 0x000fe200000100b3 */
[----:B-1----:R-:W-:-:S03]  /*6e90*/  IMAD.WIDE.U32 R232, R229, 0x10, R232 ;  /* 0x00000010e5e87825 */ /* 0x002fc600078e00e8 */
[----:B------:R0:W-:Y:S04]  /*6ea0*/  STG.E.128 desc[UR6][R230.64], R192 ;  /* 0x000000c0e6007986 */ /* 0x0001e8000c101d06 */
[----:B------:R0:W-:Y:S02]  /*6eb0*/  STG.E.128 desc[UR6][R232.64], R196 ;  /* 0x000000c4e8007986 */ /* 0x0001e4000c101d06 */
.L_x_20015:
[----:B------:R-:W-:Y:S05]  /*6ec0*/  BSYNC.RECONVERGENT B0 ;  /* 0x0000000000007941 */ /* 0x000fea0003800200 */
.L_x_20014:
[----:B01234-:R-:W0:Y:S01]  /*6ed0*/  LDC.64 R192, c[0x0][0x380] ;  /* 0x0000e000ffc07b82 */ /* 0x01fe220000000a00 */
[----:B------:R-:W-:Y:S01]  /*6ee0*/  UPLOP3.LUT UP1, UPT, UPT, UPT, UP1, 0x40, 0x4 ;  /* 0x000000000004789c */ /* 0x000fe20003f2e810 */
[----:B0-----:R-:W-:-:S04]  /*6ef0*/  IADD3 R224, PT, PT, R224, R192, RZ ;  /* 0x000000c0e0e07210 */ /* 0x001fc80007ffe0ff */
[----:B------:R-:W-:-:S13]  /*6f00*/  ISETP.GE.AND P2, PT, R224, R193, PT ;  /* 0x000000c1e000720c */ /* 0x000fda0003f46270 */
[----:B------:R-:W-:Y:S05]  /*6f10*/  @!P2 BRA `(.L_x_20016) ;  /* 0xffffffb80070a947 */ /* 0x000fea000383ffff */
[----:B------:R-:W-:Y:S05]  /*6f20*/  EXIT ;  /* 0x000000000000794d */ /* 0x000fea0003800000 */
.L_x_20017:
        /* <DEDUP_REMOVED lines=13> */
.L_x_22372:


//--------------------- .text._ZN10layer_norm31ln_parallel_residual_fwd_kernelINS_13Kernel_traitsIfffffjLj5120ELj1ELj1ELj4ELj16ENS_18Kernel_traits_baseILj5120EfffffjLj128EEEEELb0ELb0ELb1EEEvNS_9FwdParamsE --------------------------
	.section	.text._ZN10layer_norm31ln_parallel_residual_fwd_kernelINS_13Kernel_traitsIfffffjLj5120ELj1ELj1ELj4ELj16ENS_18Kernel_traits_baseILj5120EfffffjLj128EEEEELb0ELb0ELb1EEEvNS_9FwdParamsE,"ax",@progbits
	.align	128
        .global         _ZN10layer_norm31ln_parallel_residual_fwd_kernelINS_13Kernel_traitsIfffffjLj5120ELj1ELj1ELj4ELj16ENS_18Kernel_traits_baseILj5120EfffffjLj128EEEEELb0ELb0ELb1EEEvNS_9FwdParamsE
        .type           _ZN10layer_norm31ln_parallel_residual_fwd_kernelINS_13Kernel_traitsIfffffjLj5120ELj1ELj1ELj4ELj16ENS_18Kernel_traits_baseILj5120EfffffjLj128EEEEELb0ELb0ELb1EEEvNS_9FwdParamsE,@function
        .size           _ZN10layer_norm31ln_parallel_residual_fwd_kernelINS_13Kernel_traitsIfffffjLj5120ELj1ELj1ELj4ELj16ENS_18Kernel_traits_baseILj5120EfffffjLj128EEEEELb0ELb0ELb1EEEvNS_9FwdParamsE,(.L_x_22373 - _ZN10layer_norm31ln_parallel_residual_fwd_kernelINS_13Kernel_traitsIfffffjLj5120ELj1ELj1ELj4ELj16ENS_18Kernel_traits_baseILj5120EfffffjLj128EEEEELb0ELb0ELb1EEEvNS_9FwdParamsE)
        .other          _ZN10layer_norm31ln_parallel_residual_fwd_kernelINS_13Kernel_traitsIfffffjLj5120ELj1ELj1ELj4ELj16ENS_18Kernel_traits_baseILj5120EfffffjLj128EEEEELb0ELb0ELb1EEEvNS_9FwdParamsE,@"STO_CUDA_ENTRY STV_DEFAULT"
_ZN10layer_norm31ln_parallel_residual_fwd_kernelINS_13Kernel_traitsIfffffjLj5120ELj1ELj1ELj4ELj16ENS_18Kernel_traits_baseILj5120EfffffjLj128EEEEELb0ELb0ELb1EEEvNS_9FwdParamsE:
.text._ZN10layer_norm31ln_parallel_residual_fwd_kernelINS_13Kernel_traitsIfffffjLj5120ELj1ELj1ELj4ELj16ENS_18Kernel_traits_baseILj5120EfffffjLj128EEEEELb0ELb0ELb1EEEvNS_9FwdParamsE:
        /* <DEDUP_REMOVED lines=83> */
.L_x_20019:
        /* <DEDUP_REMOVED lines=37> */
.L_x_20018:
        /* <DEDUP_REMOVED lines=53> */
.L_x_20021:
        /* <DEDUP_REMOVED lines=56> */
.L_x_20020:
[----:B------:R-:W1:Y:S02]  /*0e50*/  LDCU UR4, c[0x0][0x384] ;  /* 0x00007080ff0477ac */ /* 0x000e640008000800 */
[----:B-1----:R-:W-:-:S13]  /*0e60*/  ISETP.GE.AND P1, PT, R4, UR4, PT ;  /* 0x0000000404007c0c */ /* 0x002fda000bf26270 */
[----:B------:R-:W-:Y:S05]  /*0e70*/  @P1 EXIT ;  /* 0x000000000000194d */ /* 0x000fea0003800000 */
[----:B------:R-:W1:Y:S01]  /*0e80*/  LDCU.U8 UR4, c[0x0][0x410] ;  /* 0x00008200ff0477ac */ /* 0x000e620008000000 */
[----:B------:R-:W-:Y:S02]  /*0e90*/  ISETP.NE.U32.AND P1, PT, R14, RZ, PT ;  /* 0x000000ff0e00720c */ /* 0x000fe40003f25070 */
[----:B0---4-:R-:W-:Y:S01]  /*0ea0*/  LOP3.LUT R3, R6, 0x60, RZ, 0xc0, !PT ;  /* 0x0000006006037812 */ /* 0x011fe200078ec0ff */
[----:B------:R-:W0:Y:S01]  /*0eb0*/  LDCU UR8, c[0x0][0x388] ;  /* 0x00007100ff0877ac */ /* 0x000e220008000800 */
[----:B------:R-:W-:Y:S02]  /*0ec0*/  ISETP.NE.AND.EX P1, PT, R15, RZ, PT, P1 ;  /* 0x000000ff0f00720c */ /* 0x000fe40003f25310 */
[----:B------:R-:W-:Y:S01]  /*0ed0*/  LOP3.LUT R3, R3, 0x1f, R6, 0xf8, !PT ;  /* 0x0000001f03037812 */ /* 0x000fe200078ef806 */
[----:B------:R-:W2:Y:S01]  /*0ee0*/  LDCU UR9, c[0x0][0x400] ;  /* 0x00008000ff0977ac */ /* 0x000ea20008000800 */
[----:B------:R-:W3:Y:S01]  /*0ef0*/  LDCU.64 UR10, c[0x0][0x3a0] ;  /* 0x00007400ff0a77ac */ /* 0x000ee20008000a00 */
[----:B------:R-:W4:Y:S01]  /*0f00*/  LDCU.64 UR12, c[0x0][0x398] ;  /* 0x00007300ff0c77ac */ /* 0x000f220008000a00 */
[----:B-1----:R-:W-:Y:S01]  /*0f10*/  ISETP.NE.AND P4, PT, RZ, UR4, PT ;  /* 0x00000004ff007c0c */ /* 0x002fe2000bf85270 */
[----:B------:R-:W-:-:S12]  /*0f20*/  UPLOP3.LUT UP1, UPT, UPT, UPT, UPT, 0x40, 0x4 ;  /* 0x000000000004789c */ /* 0x000fd80003f2e870 */
.L_x_20045:
[----:B---3--:R-:W-:Y:S01]  /*0f30*/  ISETP.NE.U32.AND P3, PT, RZ, UR10, PT ;  /* 0x0000000aff007c0c */ /* 0x008fe2000bf65070 */
[----:B----4-:R-:W1:Y:S01]  /*0f40*/  @P1 LDC.64 R10, c[0x0][0x398] ;  /* 0x0000e600ff0a1b82 */ /* 0x010e620000000a00 */
[----:B0-----:R-:W-:Y:S02]  /*0f50*/  IMAD R0, R4, UR8, RZ ;  /* 0x0000000804007c24 */ /* 0x001fe4000f8e02ff */
[----:B------:R-:W-:-:S03]  /*0f60*/  ISETP.NE.AND.EX P3, PT, RZ, UR11, PT, P3 ;  /* 0x0000000bff007c0c */ /* 0x000fc6000bf65330 */
[----:B------:R-:W-:Y:S02]  /*0f70*/  SHF.R.S32.HI R7, RZ, 0x1f, R0 ;  /* 0x0000001fff077819 */ /* 0x000fe40000011400 */
[----:B------:R-:W0:Y:S02]  /*0f80*/  LDC.64 R208, c[0x0][0x390] ;  /* 0x0000e400ffd07b82 */ /* 0x000e240000000a00 */
[----:B------:R-:W-:-:S04]  /*0f90*/  LEA.HI R0, R7, R0, RZ, 0x2 ;  /* 0x0000000007007211 */ /* 0x000fc800078f10ff */
[----:B------:R-:W-:Y:S02]  /*0fa0*/  LEA.HI.SX32 R201, R0, R3, 0x1e ;  /* 0x0000000300c97211 */ /* 0x000fe400078ff2ff */
[----:B------:R-:W3:Y:S03]  /*0fb0*/  @P3 LDC.64 R12, c[0x0][0x3a0] ;  /* 0x0000e800ff0c3b82 */ /* 0x000ee60000000a00 */
[----:B-1----:R-:W-:-:S05]  /*0fc0*/  @P1 IMAD.WIDE.U32 R10, R201, 0x10, R10 ;  /* 0x00000010c90a1825 */ /* 0x002fca00078e000a */
[----:B-----5:R1:W5:Y:S01]  /*0fd0*/  @P1 LDG.E.128 R28, desc[UR6][R10.64] ;  /* 0x000000060a1c1981 */ /* 0x020362000c1e1d00 */
[----:B0-----:R-:W-:-:S05]  /*0fe0*/  IMAD.WIDE.U32 R8, R201, 0x10, R208 ;  /* 0x00000010c9087825 */ /* 0x001fca00078e00d0 */
[----:B------:R1:W5:Y:S01]  /*0ff0*/  LDG.E.128 R16, desc[UR6][R8.64] ;  /* 0x0000000608107981 */ /* 0x000362000c1e1d00 */
[----:B---3--:R-:W-:-:S05]  /*1000*/  @P3 IMAD.WIDE.U32 R12, R201, 0x10, R12 ;  /* 0x00000010c90c3825 */ /* 0x008fca00078e000c */
[----:B------:R1:W5:Y:S01]  /*1010*/  @P3 LDG.E.128 R24, desc[UR6][R12.64] ;  /* 0x000000060c183981 */ /* 0x000362000c1e1d00 */
[----:B------:R-:W-:Y:S05]  /*1020*/  @!P1 BRA `(.L_x_20022) ;  /* 0x00000000005c9947 */ /* 0x000fea0003800000 */
[----:B------:R-:W-:Y:S05]  /*1030*/  @!P3 BRA `(.L_x_20023) ;  /* 0x000000000034b947 */ /* 0x000fea0003800000 */
[----:B-----5:R-:W-:Y:S01]  /*1040*/  FADD.FTZ R7, R16, R28 ;  /* 0x0000001c10077221 */ /* 0x020fe20000010000 */
[----:B------:R-:W-:Y:S01]  /*1050*/  FADD.FTZ R0, R17, R29 ;  /* 0x0000001d11007221 */ /* 0x000fe20000010000 */
[----:B-1----:R-:W-:Y:S01]  /*1060*/  FADD.FTZ R9, R18, R30 ;  /* 0x0000001e12097221 */ /* 0x002fe20000010000 */
        /* <DEDUP_REMOVED lines=10> */
.L_x_20023:
        /* <DEDUP_REMOVED lines=9> */
.L_x_20022:
        /* <DEDUP_REMOVED lines=12> */
.L_x_20024:
[----:B-1----:R-:W0:Y:S01]  /*1260*/  @P0 LDC.64 R8, c[0x0][0x3a8] ;  /* 0x0000ea00ff080b82 */ /* 0x002e220000000a00 */
[----:B------:R-:W-:-:S05]  /*1270*/  IADD3 R2, PT, PT, R201, 0x80, RZ ;  /* 0x00000080c9027810 */ /* 0x000fca0007ffe0ff */
[----:B------:R-:W-:Y:S02]  /*1280*/  IMAD.WIDE.U32 R10, R2, 0x10, R208 ;  /* 0x00000010020a7825 */ /* 0x000fe400078e00d0 */
[----:B------:R-:W1:Y:S08]  /*1290*/  @P1 LDC.64 R12, c[0x0][0x398] ;  /* 0x0000e600ff0c1b82 */ /* 0x000e700000000a00 */
[----:B------:R-:W3:Y:S01]  /*12a0*/  @P3 LDC.64 R14, c[0x0][0x3a0] ;  /* 0x0000e800ff0e3b82 */ /* 0x000ee20000000a00 */
[----:B0-----:R-:W-:-:S05]  /*12b0*/  @P0 IMAD.WIDE.U32 R8, R201, 0x10, R8 ;  /* 0x00000010c9080825 */ /* 0x001fca00078e0008 */
[----:B------:R0:W-:Y:S01]  /*12c0*/  @P0 STG.E.128 desc[UR6][R8.64], R20 ;  /* 0x0000001408000986 */ /* 0x0001e2000c101d06 */
[----:B-1----:R-:W-:-:S03]  /*12d0*/  @P1 IMAD.WIDE.U32 R12, R2, 0x10, R12 ;  /* 0x00000010020c1825 */ /* 0x002fc600078e000c */
[----:B------:R0:W5:Y:S04]  /*12e0*/  LDG.E.128 R192, desc[UR6][R10.64] ;  /* 0x000000060ac07981 */ /* 0x000168000c1e1d00 */
[----:B------:R0:W5:Y:S01]  /*12f0*/  @P1 LDG.E.128 R28, desc[UR6][R12.64] ;  /* 0x000000060c1c1981 */ /* 0x000162000c1e1d00 */
[----:B---3--:R-:W-:-:S05]  /*1300*/  @P3 IMAD.WIDE.U32 R14, R2, 0x10, R14 ;  /* 0x00000010020e3825 */ /* 0x008fca00078e000e */
[----:B------:R0:W5:Y:S01]  /*1310*/  @P3 LDG.E.128 R24, desc[UR6][R14.64] ;  /* 0x000000060e183981 */ /* 0x000162000c1e1d00 */
[----:B----4-:R-:W-:-:S04]  /*1320*/  UISETP.NE.U32.AND UP0, UPT, UR12, URZ, UPT ;  /* 0x000000ff0c00728c */ /* 0x010fc8000bf05070 */
        /* <DEDUP_REMOVED lines=18> */
.L_x_20025:
        /* <DEDUP_REMOVED lines=23> */
.L_x_20026:
[----:B------:R-:W0:Y:S01]  /*15c0*/  @P0 LDC.64 R8, c[0x0][0x3a8] ;  /* 0x0000ea00ff080b82 */ /* 0x000e220000000a00 */
[----:B------:R-:W-:-:S05]  /*15d0*/  IADD3 R0, PT, PT, R201, 0x100, RZ ;  /* 0x00000100c9007810 */ /* 0x000fca0007ffe0ff */
[----:B------:R-:W-:Y:S02]  /*15e0*/  IMAD.WIDE.U32 R12, R0, 0x10, R208 ;  /* 0x00000010000c7825 */ /* 0x000fe400078e00d0 */
[----:B------:R-:W1:Y:S08]  /*15f0*/  @P1 LDC.64 R10, c[0x0][0x398] ;  /* 0x0000e600ff0a1b82 */ /* 0x000e700000000a00 */
[----:B------:R-:W3:Y:S01]  /*1600*/  @P3 LDC.64 R192, c[0x0][0x3a0] ;  /* 0x0000e800ffc03b82 */ /* 0x000ee20000000a00 */
[----:B0-----:R-:W-:-:S05]  /*1610*/  @P0 IMAD.WIDE.U32 R8, R2, 0x10, R8 ;  /* 0x0000001002080825 */ /* 0x001fca00078e0008 */
[----:B------:R0:W-:Y:S01]  /*1620*/  @P0 STG.E.128 desc[UR6][R8.64], R20 ;  /* 0x0000001408000986 */ /* 0x0001e2000c101d06 */
[----:B-1----:R-:W-:-:S03]  /*1630*/  @P1 IMAD.WIDE.U32 R10, R0, 0x10, R10 ;  /* 0x00000010000a1825 */ /* 0x002fc600078e000a */
[----:B------:R-:W5:Y:S04]  /*1640*/  LDG.E.128 R12, desc[UR6][R12.64] ;  /* 0x000000060c0c7981 */ /* 0x000f68000c1e1d00 */
[----:B------:R0:W5:Y:S01]  /*1650*/  @P1 LDG.E.128 R28, desc[UR6][R10.64] ;  /* 0x000000060a1c1981 */ /* 0x000162000c1e1d00 */
[----:B---3--:R-:W-:-:S05]  /*1660*/  @P3 IMAD.WIDE.U32 R192, R0, 0x10, R192 ;  /* 0x0000001000c03825 */ /* 0x008fca00078e00c0 */
[----:B------:R0:W5:Y:S01]  /*1670*/  @P3 LDG.E.128 R24, desc[UR6][R192.64] ;  /* 0x00000006c0183981 */ /* 0x000162000c1e1d00 */
        /* <DEDUP_REMOVED lines=14> */
.L_x_20027:
        /* <DEDUP_REMOVED lines=21> */
.L_x_20028:
        /* <DEDUP_REMOVED lines=26> */
.L_x_20029:
        /* <DEDUP_REMOVED lines=21> */
.L_x_20030:
        /* <DEDUP_REMOVED lines=26> */
.L_x_20031:
        /* <DEDUP_REMOVED lines=21> */
.L_x_20032:
        /* <DEDUP_REMOVED lines=26> */
.L_x_20033:
        /* <DEDUP_REMOVED lines=21> */
.L_x_20034:
[----:B------:R-:W0:Y:S01]  /*2180*/  @P0 LDC.64 R216, c[0x0][0x3a8] ;  /* 0x0000ea00ffd80b82 */ /* 0x000e220000000a00 */
[----:B------:R-:W-:-:S05]  /*2190*/  IADD3 R219, PT, PT, R201, 0x300, RZ ;  /* 0x00000300c9db7810 */ /* 0x000fca0007ffe0ff */
[----:B------:R-:W-:Y:S02]  /*21a0*/  IMAD.WIDE.U32 R210, R219, 0x10, R208 ;  /* 0x00000010dbd27825 */ /* 0x000fe400078e00d0 */
[----:B------:R-:W1:Y:S08]  /*21b0*/  @P1 LDC.64 R192, c[0x0][0x398] ;  /* 0x0000e600ffc01b82 */ /* 0x000e700000000a00 */
[----:B------:R-:W3:Y:S01]  /*21c0*/  @P3 LDC.64 R194, c[0x0][0x3a0] ;  /* 0x0000e800ffc23b82 */ /* 0x000ee20000000a00 */
[----:B0-----:R-:W-:-:S05]  /*21d0*/  @P0 IMAD.WIDE.U32 R216, R206, 0x10, R216 ;  /* 0x00000010ced80825 */ /* 0x001fca00078e00d8 */
[----:B------:R0:W-:Y:S01]  /*21e0*/  @P0 STG.E.128 desc[UR6][R216.64], R20 ;  /* 0x00000014d8000986 */ /* 0x0001e2000c101d06 */
[----:B-1----:R-:W-:-:S05]  /*21f0*/  @P1 IMAD.WIDE.U32 R192, R219, 0x10, R192 ;  /* 0x00000010dbc01825 */ /* 0x002fca00078e00c0 */
[----:B------:R0:W5:Y:S01]  /*2200*/  @P1 LDG.E.128 R28, desc[UR6][R192.64] ;  /* 0x00000006c01c1981 */ /* 0x000162000c1e1d00 */
[----:B---3--:R-:W-:-:S05]  /*2210*/  @P3 IMAD.WIDE.U32 R194, R219, 0x10, R194 ;  /* 0x00000010dbc23825 */ /* 0x008fca00078e00c2 */
        /* <DEDUP_REMOVED lines=16> */
.L_x_20035:
        /* <DEDUP_REMOVED lines=21> */
.L_x_20036:
        /* <DEDUP_REMOVED lines=26> */
.L_x_20037:
        /* <DEDUP_REMOVED lines=21> */
.L_x_20038:
        /* <DEDUP_REMOVED lines=26> */
.L_x_20039:
        /* <DEDUP_REMOVED lines=21> */
.L_x_20040:
        /* <DEDUP_REMOVED lines=26> */
.L_x_20041:
        /* <DEDUP_REMOVED lines=21> */
.L_x_20042:
        /* <DEDUP_REMOVED lines=154> */
.L_x_20044:
[----:B--2---:R-:W-:Y:S05]  /*36e0*/  BSYNC.RECONVERGENT B0 ;  /* 0x0000000000007941 */ /* 0x004fea0003800200 */
.L_x_20043:
        /* <DEDUP_REMOVED lines=52> */
[----:B------:R3:W1:Y:S02]  /*3a30*/  SHFL.IDX PT, R236, R211, RZ, 0x1f ;  /* 0x00001fffd3ec7589 */ /* 0x00066400000e0000 */
[----:B------:R-:W4:Y:S08]  /*3a40*/  @!P2 LDC.64 R192, c[0x0][0x3c8] ;  /* 0x0000f200ffc0ab82 */ /* 0x000f300000000a00 */
[----:B---3--:R-:W3:Y:S01]  /*3a50*/  LDC.64 R210, c[0x0][0x430] ;  /* 0x00010c00ffd27b82 */ /* 0x008ee20000000a00 */
[----:B0-----:R-:W-:Y:S01]  /*3a60*/  FMUL.FTZ R208, R237, R237 ;  /* 0x000000ededd07220 */ /* 0x001fe20000410000 */
[----:B--2---:R-:W-:-:S04]  /*3a70*/  @!P2 IMAD.WIDE R194, R4, 0x4, R194 ;  /* 0x0000000404c2a825 */ /* 0x004fc800078e02c2 */
[----:B------:R-:W-:Y:S01]  /*3a80*/  FSEL R209, R208, RZ, P4 ;  /* 0x000000ffd0d17208 */ /* 0x000fe20002000000 */
[----:B------:R0:W-:Y:S01]  /*3a90*/  @!P2 STG.E desc[UR6][R194.64], R237 ;  /* 0x000000edc200a986 */ /* 0x0001e2000c101906 */
[----:B-1----:R-:W-:Y:S01]  /*3aa0*/  FFMA.FTZ R208, R236, UR9, R235 ;  /* 0x00000009ecd07c23 */ /* 0x002fe200080100eb */
[----:B------:R-:W-:Y:S01]  /*3ab0*/  FSEL R236, R237, RZ, !P4 ;  /* 0x000000ffedec7208 */ /* 0x000fe20006000000 */
[----:B----4-:R-:W-:-:S04]  /*3ac0*/  @!P2 IMAD.WIDE R192, R4, 0x4, R192 ;  /* 0x0000000404c0a825 */ /* 0x010fc800078e02c0 */
[----:B------:R-:W-:Y:S02]  /*3ad0*/  FADD.FTZ R235, R208, R209 ;  /* 0x000000d1d0eb7221 */ /* 0x000fe40000010000 */
[----:B------:R-:W1:Y:S01]  /*3ae0*/  LDC.64 R208, c[0x0][0x428] ;  /* 0x00010a00ffd07b82 */ /* 0x000e620000000a00 */
[C---:B------:R-:W-:Y:S01]  /*3af0*/  FADD.FTZ R214, -R236.reuse, R214 ;  /* 0x000000d6ecd67221 */ /* 0x040fe20000010100 */
[C---:B------:R-:W-:Y:S01]  /*3b00*/  FADD.FTZ R238, -R236.reuse, R213 ;  /* 0x000000d5ecee7221 */ /* 0x040fe20000010100 */
[C---:B------:R-:W-:Y:S01]  /*3b10*/  FADD.FTZ R212, -R236.reuse, R212 ;  /* 0x000000d4ecd47221 */ /* 0x040fe20000010100 */
        /* <DEDUP_REMOVED lines=20> */
[C---:B0-----:R-:W-:Y:S01]  /*3c60*/  FMUL.FTZ R237, R235.reuse, R212 ;  /* 0x000000d4ebed7220 */ /* 0x041fe20000410000 */
[----:B------:R-:W-:Y:S01]  /*3c70*/  FMUL.FTZ R240, R235, R240 ;  /* 0x000000f0ebf07220 */ /* 0x000fe20000410000 */
[----:B------:R0:W-:Y:S01]  /*3c80*/  @!P2 STG.E desc[UR6][R192.64], R235 ;  /* 0x000000ebc000a986 */ /* 0x0001e2000c101906 */
[----:B-1----:R-:W-:-:S04]  /*3c90*/  IMAD.WIDE.U32 R212, R201, 0x10, R208 ;  /* 0x00000010c9d47825 */ /* 0x002fc800078e00d0 */
[----:B------:R-:W-:Y:S01]  /*3ca0*/  FFMA.FTZ R194, R237, R150, R154 ;  /* 0x00000096edc27223 */ /* 0x000fe2000001009a */
[----:B------:R-:W-:Y:S01]  /*3cb0*/  FFMA.FTZ R195, R240, R151, R155 ;  /* 0x00000097f0c37223 */ /* 0x000fe2000001009b */
[C---:B------:R-:W-:Y:S01]  /*3cc0*/  FADD.FTZ R214, -R236.reuse, R19 ;  /* 0x00000013ecd67221 */ /* 0x040fe20000010100 */
[C---:B------:R-:W-:Y:S01]  /*3cd0*/  FMUL.FTZ R197, R235.reuse, R197 ;  /* 0x000000c5ebc57220 */ /* 0x040fe20000410000 */
[C---:B------:R-:W-:Y:S01]  /*3ce0*/  FMUL.FTZ R198, R235.reuse, R198 ;  /* 0x000000c6ebc67220 */ /* 0x040fe20000410000 */
[C---:B------:R-:W-:Y:S01]  /*3cf0*/  FMUL.FTZ R203, R235.reuse, R203 ;  /* 0x000000cbebcb7220 */ /* 0x040fe20000410000 */
[C---:B------:R-:W-:Y:S01]  /*3d00*/  FMUL.FTZ R202, R235.reuse, R202 ;  /* 0x000000caebca7220 */ /* 0x040fe20000410000 */
[C---:B------:R-:W-:Y:S01]  /*3d10*/  FMUL.FTZ R204, R235.reuse, R204 ;  /* 0x000000ccebcc7220 */ /* 0x040fe20000410000 */
[----:B------:R-:W-:Y:S01]  /*3d20*/  FADD.FTZ R225, -R236, R225 ;  /* 0x000000e1ece17221 */ /* 0x000fe20000010100 */
[----:B------:R-:W-:Y:S01]  /*3d30*/  FMUL.FTZ R216, R235, R216 ;  /* 0x000000d8ebd87220 */ /* 0x000fe20000410000 */
[----:B0-----:R-:W-:Y:S01]  /*3d40*/  FFMA.FTZ R192, R207, R148, R152 ;  /* 0x00000094cfc07223 */ /* 0x001fe20000010098 */
[----:B------:R-:W-:Y:S01]  /*3d50*/  FFMA.FTZ R193, R238, R149, R153 ;  /* 0x00000095eec17223 */ /* 0x000fe20000010099 */
[C---:B------:R-:W-:Y:S01]  /*3d60*/  FMUL.FTZ R215, R235.reuse, R215 ;  /* 0x000000d7ebd77220 */ /* 0x040fe20000410000 */
[C---:B------:R-:W-:Y:S01]  /*3d70*/  FMUL.FTZ R221, R235.reuse, R221 ;  /* 0x000000ddebdd7220 */ /* 0x040fe20000410000 */
[C---:B------:R-:W-:Y:S01]  /*3d80*/  FMUL.FTZ R220, R235.reuse, R220 ;  /* 0x000000dcebdc7220 */ /* 0x040fe20000410000 */
[--C-:B---3--:R-:W-:Y:S01]  /*3d90*/  IMAD.WIDE.U32 R242, R206, 0x10, R210.reuse ;  /* 0x00000010cef27825 */ /* 0x108fe200078e00d2 */
[----:B------:R0:W-:Y:S03]  /*3da0*/  STG.E.128 desc[UR6][R212.64], R192 ;  /* 0x000000c0d4007986 */ /* 0x0001e6000c101d06 */
[C---:B------:R-:W-:Y:S01]  /*3db0*/  FMUL.FTZ R226, R235.reuse, R226 ;  /* 0x000000e2ebe27220 */ /* 0x040fe20000410000 */
[----:B------:R-:W-:Y:S01]  /*3dc0*/  FMUL.FTZ R225, R235, R225 ;  /* 0x000000e1ebe17220 */ /* 0x000fe20000410000 */
[----:B------:R-:W-:-:S04]  /*3dd0*/  IMAD.WIDE.U32 R244, R219, 0x10, R210 ;  /* 0x00000010dbf47825 */ /* 0x000fc800078e00d2 */
[----:B0-----:R-:W-:-:S04]  /*3de0*/  IMAD.WIDE.U32 R212, R201, 0x10, R210 ;  /* 0x00000010c9d47825 */ /* 0x001fc800078e00d2 */
[----:B------:R-:W-:Y:S01]  /*3df0*/  FFMA.FTZ R192, R207, R108, R32 ;  /* 0x0000006ccfc07223 */ /* 0x000fe20000010020 */
[----:B------:R-:W-:Y:S01]  /*3e00*/  FFMA.FTZ R193, R238, R109, R33 ;  /* 0x0000006deec17223 */ /* 0x000fe20000010021 */
[----:B------:R-:W-:Y:S01]  /*3e10*/  FFMA.FTZ R194, R237, R110, R34 ;  /* 0x0000006eedc27223 */ /* 0x000fe20000010022 */
[----:B------:R-:W-:Y:S01]  /*3e20*/  FFMA.FTZ R195, R240, R111, R35 ;  /* 0x0000006ff0c37223 */ /* 0x000fe20000010023 */
[----:B------:R-:W-:Y:S01]  /*3e30*/  FADD.FTZ R238, -R236, R17 ;  /* 0x00000011ecee7221 */ /* 0x000fe20000010100 */
[C---:B------:R-:W-:Y:S01]  /*3e40*/  FMUL.FTZ R201, R235.reuse, R16 ;  /* 0x00000010ebc97220 */ /* 0x040fe20000410000 */
[C---:B------:R-:W-:Y:S01]  /*3e50*/  FMUL.FTZ R237, R235.reuse, R9 ;  /* 0x00000009ebed7220 */ /* 0x040fe20000410000 */
[----:B------:R-:W-:Y:S01]  /*3e60*/  IMAD.WIDE.U32 R240, R206, 0x10, R208 ;  /* 0x00000010cef07825 */ /* 0x000fe200078e00d0 */
[----:B------:R0:W-:Y:S03]  /*3e70*/  STG.E.128 desc[UR6][R212.64], R192 ;  /* 0x000000c0d4007986 */ /* 0x0001e6000c101d06 */
[----:B------:R-:W-:Y:S01]  /*3e80*/  FMUL.FTZ R207, R235, R238 ;  /* 0x000000eeebcf7220 */ /* 0x000fe20000410000 */
[----:B------:R-:W-:Y:S01]  /*3e90*/  FFMA.FTZ R19, R201, R147, R159 ;  /* 0x00000093c9137223 */ /* 0x000fe2000001009f */
[----:B------:R-:W-:-:S02]  /*3ea0*/  FMUL.FTZ R238, R235, R10 ;  /* 0x0000000aebee7220 */ /* 0x000fc40000410000 */
[----:B------:R-:W-:Y:S01]  /*3eb0*/  FFMA.FTZ R10, R207, R106, R38 ;  /* 0x0000006acf0a7223 */ /* 0x000fe20000010026 */
[C---:B0-----:R-:W-:Y:S01]  /*3ec0*/  FMUL.FTZ R213, R235.reuse, R214 ;  /* 0x000000d6ebd57220 */ /* 0x041fe20000410000 */
[----:B------:R-:W-:Y:S01]  /*3ed0*/  FMUL.FTZ R212, R235, R18 ;  /* 0x00000012ebd47220 */ /* 0x000fe20000410000 */
[----:B------:R-:W-:-:S04]  /*3ee0*/  IMAD.WIDE.U32 R192, R2, 0x10, R208 ;  /* 0x0000001002c07825 */ /* 0x000fc800078e00d0 */
[----:B------:R-:W-:Y:S01]  /*3ef0*/  FFMA.FTZ R18, R207, R146, R158 ;  /* 0x00000092cf127223 */ /* 0x000fe2000001009e */
[----:B------:R-:W-:Y:S01]  /*3f00*/  FFMA.FTZ R16, R213, R144, R156 ;  /* 0x00000090d5107223 */ /* 0x000fe2000001009c */
[----:B------:R-:W-:Y:S01]  /*3f10*/  FFMA.FTZ R17, R212, R145, R157 ;  /* 0x00000091d4117223 */ /* 0x000fe2000001009d */
[----:B------:R-:W-:-:S04]  /*3f20*/  IMAD.WIDE.U32 R194, R2, 0x10, R210 ;  /* 0x0000001002c27825 */ /* 0x000fc800078e00d2 */
        /* <DEDUP_REMOVED lines=12> */
[----:B------:R-:W-:Y:S01]  /*3ff0*/  FMUL.FTZ R234, R235, R8 ;  /* 0x00000008ebea7220 */ /* 0x000fe20000410000 */
[----:B------:R-:W-:Y:S01]  /*4000*/  FFMA.FTZ R8, R213, R104, R36 ;  /* 0x00000068d5087223 */ /* 0x000fe20000010024 */
[----:B------:R-:W-:Y:S01]  /*4010*/  FFMA.FTZ R9, R212, R105, R37 ;  /* 0x00000069d4097223 */ /* 0x000fe20000010025 */
[----:B------:R-:W-:Y:S01]  /*4020*/  FMUL.FTZ R2, R235, R2 ;  /* 0x00000002eb027220 */ /* 0x000fe20000410000 */
[----:B------:R-:W-:-:S04]  /*4030*/  IMAD.WIDE.U32 R212, R15, 0x10, R210 ;  /* 0x000000100fd47825 */ /* 0x000fc800078e00d2 */
[C---:B------:R-:W-:Y:S01]  /*4040*/  FMUL.FTZ R199, R235.reuse, R199 ;  /* 0x000000c7ebc77220 */ /* 0x040fe20000410000 */
[C---:B------:R-:W-:Y:S01]  /*4050*/  FMUL.FTZ R200, R235.reuse, R200 ;  /* 0x000000c8ebc87220 */ /* 0x040fe20000410000 */
[C---:B------:R-:W-:Y:S01]  /*4060*/  FADD.FTZ R207, -R236.reuse, R233 ;  /* 0x000000e9eccf7221 */ /* 0x040fe20000010100 */
[----:B------:R-:W-:Y:S01]  /*4070*/  FMUL.FTZ R205, R235, R205 ;  /* 0x000000cdebcd7220 */ /* 0x000fe20000410000 */
[C---:B0-----:R-:W-:Y:S01]  /*4080*/  FADD.FTZ R16, -R236.reuse, R7 ;  /* 0x00000007ec107221 */ /* 0x041fe20000010100 */
[C---:B------:R-:W-:Y:S01]  /*4090*/  FADD.FTZ R7, -R236.reuse, R13 ;  /* 0x0000000dec077221 */ /* 0x040fe20000010100 */
[----:B------:R-:W-:Y:S01]  /*40a0*/  FADD.FTZ R13, -R236, R11 ;  /* 0x0000000bec0d7221 */ /* 0x000fe20000010100 */
[----:B------:R-:W-:Y:S01]  /*40b0*/  FFMA.FTZ R11, R201, R107, R39 ;  /* 0x0000006bc90b7223 */ /* 0x000fe20000010027 */
[----:B------:R-:W-:Y:S01]  /*40c0*/  FMUL.FTZ R228, R235, R16 ;  /* 0x00000010ebe47220 */ /* 0x000fe20000410000 */
[----:B------:R-:W-:-:S04]  /*40d0*/  IMAD.WIDE.U32 R192, R0, 0x10, R208 ;  /* 0x0000001000c07825 */ /* 0x000fc800078e00d0 */
[----:B------:R-:W-:Y:S01]  /*40e0*/  FFMA.FTZ R17, R234, R141, R161 ;  /* 0x0000008dea117223 */ /* 0x000fe200000100a1 */
[----:B------:R-:W-:Y:S01]  /*40f0*/  FFMA.FTZ R18, R237, R142, R162 ;  /* 0x0000008eed127223 */ /* 0x000fe200000100a2 */
[----:B------:R-:W-:Y:S01]  /*4100*/  FFMA.FTZ R16, R228, R140, R160 ;  /* 0x0000008ce4107223 */ /* 0x000fe200000100a0 */
[----:B------:R-:W-:Y:S01]  /*4110*/  FFMA.FTZ R19, R238, R143, R163 ;  /* 0x0000008fee137223 */ /* 0x000fe200000100a3 */
[----:B------:R0:W-:Y:S01]  /*4120*/  STG.E.128 desc[UR6][R194.64], R8 ;  /* 0x00000008c2007986 */ /* 0x0001e2000c101d06 */
[C---:B------:R-:W-:Y:S01]  /*4130*/  FMUL.FTZ R7, R235.reuse, R7 ;  /* 0x00000007eb077220 */ /* 0x040fe20000410000 */
[C---:B------:R-:W-:Y:S01]  /*4140*/  FADD.FTZ R201, -R236.reuse, R231 ;  /* 0x000000e7ecc97221 */ /* 0x040fe20000010100 */
[C---:B------:R-:W-:Y:S01]  /*4150*/  FMUL.FTZ R214, R235.reuse, R214 ;  /* 0x000000d6ebd67220 */ /* 0x040fe20000410000 */
[----:B------:R1:W-:Y:S01]  /*4160*/  STG.E.128 desc[UR6][R192.64], R16 ;  /* 0x00000010c0007986 */ /* 0x0003e2000c101d06 */
        /* <DEDUP_REMOVED lines=19> */
[----:B-1----:R-:W-:Y:S01]  /*42a0*/  FFMA.FTZ R16, R2, R136, R164 ;  /* 0x0000008802107223 */ /* 0x002fe200000100a4 */
        /* <DEDUP_REMOVED lines=8> */
[----:B------:R1:W-:Y:S01]  /*4330*/  STG.E.128 desc[UR6][R8.64], R16 ;  /* 0x0000001008007986 */ /* 0x0003e2000c101d06 */
[----:B------:R-:W-:-:S04]  /*4340*/  IMAD.WIDE.U32 R238, R219, 0x10, R208 ;  /* 0x00000010dbee7825 */ /* 0x000fc800078e00d0 */
[----:B------:R-:W-:Y:S01]  /*4350*/  FFMA.FTZ R219, R225, R119, R187 ;  /* 0x00000077e1db7223 */ /* 0x000fe200000100bb */
[----:B------:R2:W-:Y:S01]  /*4360*/  STG.E.128 desc[UR6][R212.64], R192 ;  /* 0x000000c0d4007986 */ /* 0x0005e2000c101d06 */
[----:B------:R-:W-:-:S04]  /*4370*/  IMAD.WIDE.U32 R234, R224, 0x10, R208 ;  /* 0x00000010e0ea7825 */ /* 0x000fc800078e00d0 */
[----:B0-----:R-:W-:Y:S01]  /*4380*/  FFMA.FTZ R10, R197, R134, R170 ;  /* 0x00000086c50a7223 */ /* 0x001fe200000100aa */
[----:B------:R-:W-:Y:S01]  /*4390*/  FFMA.FTZ R11, R198, R135, R171 ;  /* 0x00000087c60b7223 */ /* 0x000fe200000100ab */
[----:B------:R-:W-:Y:S01]  /*43a0*/  FFMA.FTZ R12, R0, R92, R48 ;  /* 0x0000005c000c7223 */ /* 0x000fe20000010030 */
[----:B------:R-:W-:Y:S01]  /*43b0*/  FFMA.FTZ R13, R199, R93, R49 ;  /* 0x0000005dc70d7223 */ /* 0x000fe20000010031 */
[----:B------:R-:W-:Y:S01]  /*43c0*/  FFMA.FTZ R14, R197, R94, R50 ;  /* 0x0000005ec50e7223 */ /* 0x000fe20000010032 */
[----:B-1----:R-:W-:-:S04]  /*43d0*/  IMAD.WIDE.U32 R16, R196, 0x10, R208 ;  /* 0x00000010c4107825 */ /* 0x002fc800078e00d0 */
[----:B------:R-:W-:Y:S01]  /*43e0*/  FFMA.FTZ R8, R0, R132, R168 ;  /* 0x0000008400087223 */ /* 0x000fe200000100a8 */
[----:B------:R-:W-:Y:S01]  /*43f0*/  FFMA.FTZ R9, R199, R133, R169 ;  /* 0x00000085c7097223 */ /* 0x000fe200000100a9 */
[----:B------:R-:W-:Y:S01]  /*4400*/  FFMA.FTZ R15, R198, R95, R51 ;  /* 0x0000005fc60f7223 */ /* 0x000fe20000010033 */
[----:B------:R-:W-:-:S04]  /*4410*/  IMAD.WIDE.U32 R18, R196, 0x10, R210 ;  /* 0x00000010c4127825 */ /* 0x000fc800078e00d2 */
[----:B--2---:R-:W-:Y:S01]  /*4420*/  FFMA.FTZ R213, R214, R85, R57 ;  /* 0x00000055d6d57223 */ /* 0x004fe20000010039 */
[----:B------:R-:W-:Y:S01]  /*4430*/  FFMA.FTZ R212, R205, R84, R56 ;  /* 0x00000054cdd47223 */ /* 0x000fe20000010038 */
[----:B------:R0:W-:Y:S01]  /*4440*/  STG.E.128 desc[UR6][R16.64], R8 ;  /* 0x0000000810007986 */ /* 0x0001e2000c101d06 */
[----:B------:R-:W-:Y:S01]  /*4450*/  FFMA.FTZ R192, R217, R120, R180 ;  /* 0x00000078d9c07223 */ /* 0x000fe200000100b4 */
[----:B------:R-:W-:Y:S01]  /*4460*/  FFMA.FTZ R193, R218, R121, R181 ;  /* 0x00000079dac17223 */ /* 0x000fe200000100b5 */
[----:B------:R-:W-:Y:S01]  /*4470*/  FFMA.FTZ R194, R221, R122, R182 ;  /* 0x0000007addc27223 */ /* 0x000fe200000100b6 */
[----:B------:R1:W-:Y:S01]  /*4480*/  STG.E.128 desc[UR6][R18.64], R12 ;  /* 0x0000000c12007986 */ /* 0x0003e2000c101d06 */
[----:B------:R-:W-:Y:S01]  /*4490*/  FFMA.FTZ R195, R220, R123, R183 ;  /* 0x0000007bdcc37223 */ /* 0x000fe200000100b7 */
[----:B------:R-:W-:-:S04]  /*44a0*/  IMAD.WIDE.U32 R196, R224, 0x10, R210 ;  /* 0x00000010e0c47825 */ /* 0x000fc800078e00d2 */
[----:B------:R-:W-:-:S04]  /*44b0*/  IMAD.WIDE.U32 R198, R229, 0x10, R210 ;  /* 0x00000010e5c67825 */ /* 0x000fc800078e00d2 */
[----:B------:R-:W-:-:S04]  /*44c0*/  IMAD.WIDE.U32 R208, R230, 0x10, R208 ;  /* 0x00000010e6d07825 */ /* 0x000fc800078e00d0 */
[C---:B0-----:R-:W-:Y:S01]  /*44d0*/  FFMA.FTZ R10, R203.reuse, R130, R174 ;  /* 0x00000082cb0a7223 */ /* 0x041fe200000100ae */
[----:B------:R-:W-:Y:S01]  /*44e0*/  FFMA.FTZ R11, R202, R131, R175 ;  /* 0x00000083ca0b7223 */ /* 0x000fe200000100af */
[----:B------:R-:W-:Y:S01]  /*44f0*/  FFMA.FTZ R8, R200, R128, R172 ;  /* 0x00000080c8087223 */ /* 0x000fe200000100ac */
[----:B------:R-:W-:Y:S01]  /*4500*/  FFMA.FTZ R9, R204, R129, R173 ;  /* 0x00000081cc097223 */ /* 0x000fe200000100ad */
[----:B-1----:R-:W-:Y:S01]  /*4510*/  FFMA.FTZ R14, R203, R90, R54 ;  /* 0x0000005acb0e7223 */ /* 0x002fe20000010036 */
[----:B------:R-:W-:Y:S01]  /*4520*/  FFMA.FTZ R15, R202, R91, R55 ;  /* 0x0000005bca0f7223 */ /* 0x000fe20000010037 */
[----:B------:R-:W-:Y:S01]  /*4530*/  FFMA.FTZ R12, R200, R88, R52 ;  /* 0x00000058c80c7223 */ /* 0x000fe20000010034 */
[----:B------:R-:W0:Y:S01]  /*4540*/  LDC.64 R202, c[0x0][0x380] ;  /* 0x0000e000ffca7b82 */ /* 0x000e220000000a00 */
[----:B------:R-:W-:Y:S01]  /*4550*/  FFMA.FTZ R13, R204, R89, R53 ;  /* 0x00000059cc0d7223 */ /* 0x000fe20000010035 */
[----:B------:R-:W-:Y:S01]  /*4560*/  FFMA.FTZ R16, R205, R124, R176 ;  /* 0x0000007ccd107223 */ /* 0x000fe200000100b0 */
[----:B------:R-:W-:Y:S01]  /*4570*/  FFMA.FTZ R17, R214, R125, R177 ;  /* 0x0000007dd6117223 */ /* 0x000fe200000100b1 */
[C---:B------:R-:W-:Y:S01]  /*4580*/  FFMA.FTZ R18, R216.reuse, R126, R178 ;  /* 0x0000007ed8127223 */ /* 0x040fe200000100b2 */
[C---:B------:R-:W-:Y:S01]  /*4590*/  FFMA.FTZ R19, R215.reuse, R127, R179 ;  /* 0x0000007fd7137223 */ /* 0x040fe200000100b3 */
[----:B------:R-:W-:Y:S01]  /*45a0*/  FFMA.FTZ R214, R216, R86, R58 ;  /* 0x00000056d8d67223 */ /* 0x000fe2000001003a */
[----:B------:R-:W-:Y:S01]  /*45b0*/  FFMA.FTZ R215, R215, R87, R59 ;  /* 0x00000057d7d77223 */ /* 0x000fe2000001003b */
[----:B------:R1:W-:Y:S01]  /*45c0*/  STG.E.128 desc[UR6][R240.64], R8 ;  /* 0x00000008f0007986 */ /* 0x0003e2000c101d06 */
[----:B------:R-:W-:Y:S01]  /*45d0*/  FFMA.FTZ R216, R222, R116, R184 ;  /* 0x00000074ded87223 */ /* 0x000fe200000100b8 */
[----:B------:R-:W-:-:S02]  /*45e0*/  IMAD.WIDE.U32 R210, R230, 0x10, R210 ;  /* 0x00000010e6d27825 */ /* 0x000fc400078e00d2 */
[----:B------:R2:W-:Y:S04]  /*45f0*/  STG.E.128 desc[UR6][R242.64], R12 ;  /* 0x0000000cf2007986 */ /* 0x0005e8000c101d06 */
[----:B------:R3:W-:Y:S04]  /*4600*/  STG.E.128 desc[UR6][R238.64], R16 ;  /* 0x00000010ee007986 */ /* 0x0007e8000c101d06 */
[----:B------:R4:W-:Y:S04]  /*4610*/  STG.E.128 desc[UR6][R244.64], R212 ;  /* 0x000000d4f4007986 */ /* 0x0009e8000c101d06 */
[----:B------:R4:W-:Y:S01]  /*4620*/  STG.E.128 desc[UR6][R234.64], R192 ;  /* 0x000000c0ea007986 */ /* 0x0009e2000c101d06 */
[----:B0-----:R-:W-:Y:S01]  /*4630*/  IADD3 R4, PT, PT, R4, R202, RZ ;  /* 0x000000ca04047210 */ /* 0x001fe20007ffe0ff */
[----:B-1----:R-:W-:Y:S01]  /*4640*/  FFMA.FTZ R8, R217, R80, R60 ;  /* 0x00000050d9087223 */ /* 0x002fe2000001003c */
[----:B------:R-:W-:Y:S01]  /*4650*/  FFMA.FTZ R9, R218, R81, R61 ;  /* 0x00000051da097223 */ /* 0x000fe2000001003d */
[----:B------:R-:W-:Y:S01]  /*4660*/  FFMA.FTZ R10, R221, R82, R62 ;  /* 0x00000052dd0a7223 */ /* 0x000fe2000001003e */
[----:B------:R-:W-:Y:S01]  /*4670*/  FFMA.FTZ R11, R220, R83, R63 ;  /* 0x00000053dc0b7223 */ /* 0x000fe2000001003f */
[----:B------:R-:W-:Y:S01]  /*4680*/  FFMA.FTZ R220, R222, R76, R64 ;  /* 0x0000004cdedc7223 */ /* 0x000fe20000010040 */
[C---:B------:R-:W-:Y:S01]  /*4690*/  FFMA.FTZ R217, R223.reuse, R117, R185 ;  /* 0x00000075dfd97223 */ /* 0x040fe200000100b9 */
[----:B------:R-:W-:Y:S01]  /*46a0*/  FFMA.FTZ R221, R223, R77, R65 ;  /* 0x0000004ddfdd7223 */ /* 0x000fe20000010041 */
[C---:B------:R-:W-:Y:S01]  /*46b0*/  FFMA.FTZ R218, R226.reuse, R118, R186 ;  /* 0x00000076e2da7223 */ /* 0x040fe200000100ba */
[----:B------:R-:W-:Y:S01]  /*46c0*/  FFMA.FTZ R222, R226, R78, R66 ;  /* 0x0000004ee2de7223 */ /* 0x000fe20000010042 */
[----:B------:R-:W-:Y:S01]  /*46d0*/  FFMA.FTZ R223, R225, R79, R67 ;  /* 0x0000004fe1df7223 */ /* 0x000fe20000010043 */
[----:B--2---:R-:W-:Y:S01]  /*46e0*/  FFMA.FTZ R12, R227, R112, R188 ;  /* 0x00000070e30c7223 */ /* 0x004fe200000100bc */
[----:B------:R-:W-:Y:S01]  /*46f0*/  FFMA.FTZ R13, R207, R113, R189 ;  /* 0x00000071cf0d7223 */ /* 0x000fe200000100bd */
[----:B------:R-:W-:Y:S01]  /*4700*/  FFMA.FTZ R14, R201, R114, R190 ;  /* 0x00000072c90e7223 */ /* 0x000fe200000100be */
[C---:B------:R-:W-:Y:S01]  /*4710*/  FFMA.FTZ R15, R236.reuse, R115, R191 ;  /* 0x00000073ec0f7223 */ /* 0x040fe200000100bf */
[----:B---3--:R-:W-:Y:S01]  /*4720*/  FFMA.FTZ R16, R227, R72, R68 ;  /* 0x00000048e3107223 */ /* 0x008fe20000010044 */
[----:B------:R-:W-:Y:S01]  /*4730*/  FFMA.FTZ R17, R207, R73, R69 ;  /* 0x00000049cf117223 */ /* 0x000fe20000010045 */
[----:B------:R-:W-:Y:S01]  /*4740*/  FFMA.FTZ R18, R201, R74, R70 ;  /* 0x0000004ac9127223 */ /* 0x000fe20000010046 */
[----:B------:R-:W-:Y:S01]  /*4750*/  FFMA.FTZ R19, R236, R75, R71 ;  /* 0x0000004bec137223 */ /* 0x000fe20000010047 */
[----:B------:R4:W-:Y:S01]  /*4760*/  STG.E.128 desc[UR6][R196.64], R8 ;  /* 0x00000008c4007986 */ /* 0x0009e2000c101d06 */
[----:B------:R-:W-:-:S03]  /*4770*/  ISETP.GE.AND P2, PT, R4, R203, PT ;  /* 0x000000cb0400720c */ /* 0x000fc60003f46270 */
[----:B------:R4:W-:Y:S04]  /*4780*/  STG.E.128 desc[UR6][R232.64], R216 ;  /* 0x000000d8e8007986 */ /* 0x0009e8000c101d06 */
[----:B------:R4:W-:Y:S04]  /*4790*/  STG.E.128 desc[UR6][R198.64], R220 ;  /* 0x000000dcc6007986 */ /* 0x0009e8000c101d06 */
[----:B------:R4:W-:Y:S04]  /*47a0*/  STG.E.128 desc[UR6][R208.64], R12 ;  /* 0x0000000cd0007986 */ /* 0x0009e8000c101d06 */
[----:B------:R4:W-:Y:S01]  /*47b0*/  STG.E.128 desc[UR6][R210.64], R16 ;  /* 0x00000010d2007986 */ /* 0x0009e2000c101d06 */
[----:B------:R-:W-:Y:S05]  /*47c0*/  @!P2 BRA `(.L_x_20045) ;  /* 0xffffffc400d8a947 */ /* 0x000fea000383ffff */
[----:B------:R-:W-:Y:S05]  /*47d0*/  EXIT ;  /* 0x000000000000794d */ /* 0x000fea0003800000 */
.L_x_20046:
        /* <DEDUP_REMOVED lines=10> */
.L_x_22373:


//--------------------- .text._ZN10layer_norm31ln_parallel_residual_fwd_kernelINS_13Kernel_traitsIfffffjLj5120ELj1ELj1ELj4ELj16ENS_18Kernel_traits_baseILj5120EfffffjLj128EEEEELb0ELb1ELb0EEEvNS_9FwdParamsE --------------------------
	.section	.text._ZN10layer_norm31ln_parallel_residual_fwd_kernelINS_13Kernel_traitsIfffffjLj5120ELj1ELj1ELj4ELj16ENS_18Kernel_traits_baseILj5120EfffffjLj128EEEEELb0ELb1ELb0EEEvNS_9FwdParamsE,"ax",@progbits
	.align	128
        .global         _ZN10layer_norm31ln_parallel_residual_fwd_kernelINS_13Kernel_traitsIfffffjLj5120ELj1ELj1ELj4ELj16ENS_18Kernel_traits_baseILj5120EfffffjLj128EEEEELb0ELb1ELb0EEEvNS_9FwdParamsE
        .type           _ZN10layer_norm31ln_parallel_residual_fwd_kernelINS_13Kernel_traitsIfffffjLj5120ELj1ELj1ELj4ELj16ENS_18Kernel_traits_baseILj5120EfffffjLj128EEEEELb0ELb1ELb0EEEvNS_9FwdParamsE,@function
        .size           _ZN10layer_norm31ln_parallel_residual_fwd_kernelINS_13Kernel_traitsIfffffjLj5120ELj1ELj1ELj4ELj16ENS_18Kernel_traits_baseILj5120EfffffjLj128EEEEELb0ELb1ELb0EEEvNS_9FwdParamsE,(.L_x_22374 - _ZN10layer_norm31ln_parallel_residual_fwd_kernelINS_13Kernel_traitsIfffffjLj5120ELj1ELj1ELj4ELj16ENS_18Kernel_traits_baseILj5120EfffffjLj128EEEEELb0ELb1ELb0EEEvNS_9FwdParamsE)
        .other          _ZN10layer_norm31ln_parallel_residual_fwd_kernelINS_13Kernel_traitsIfffffjLj5120ELj1ELj1ELj4ELj16ENS_18Kernel_traits_baseILj5120EfffffjLj128EEEEELb0ELb1ELb0EEEvNS_9FwdParamsE,@"STO_CUDA_ENTRY STV_DEFAULT"
_ZN10layer_norm31ln_parallel_residual_fwd_kernelINS_13Kernel_traitsIfffffjLj5120ELj1ELj1ELj4ELj16ENS_18Kernel_traits_baseILj5120EfffffjLj128EEEEELb0ELb1ELb0EEEvNS_9FwdParamsE:
.text._ZN10layer_norm31ln_parallel_residual_fwd_kernelINS_13Kernel_traitsIfffffjLj5120ELj1ELj1ELj4ELj16ENS_18Kernel_traits_baseILj5120EfffffjLj128EEEEELb0ELb1ELb0EEEvNS_9FwdParamsE:
        /* <DEDUP_REMOVED lines=32> */
[----:B------:R-:W5:Y:S02]  /*0200*/  @P1 LDG.E.128 R108, desc[UR6][R4.64] ;  /* 0x00000006046c1981 */ /* 0x000f64000c1e1d00 */
[----:B------:R-:W0:Y:S01]  /*0210*/  @P5 LDC.64 R14, c[0x0][0x3d0] ;  /* 0x0000f400ff0e5b82 */ /* 0x000e220000000a00 */
[C---:B-1----:R-:W-:Y:S01]  /*0220*/  @P1 IMAD.WIDE.U32 R6, R39.reuse, 0x10, R6 ;  /* 0x0000001027061825 */ /* 0x042fe200078e0006 */
[----:B------:R-:W-:-:S04]  /*0230*/  @P1 IADD3 R39, PT, PT, R39, 0x80, RZ ;  /* 0x0000008027271810 */ /* 0x000fc80007ffe0ff */
[----:B------:R-:W5:Y:S02]  /*0240*/  @P1 LDG.E.128 R104, desc[UR6][R6.64] ;  /* 0x0000000606681981 */ /* 0x000f64000c1e1d00 */
[----:B------:R-:W1:Y:S01]  /*0250*/  @P5 LDC.64 R16, c[0x0][0x438] ;  /* 0x00010e00ff105b82 */ /* 0x000e620000000a00 */
[----:B------:R-:W-:Y:S01]  /*0260*/  ISETP.GE.U32.AND P1, PT, R141, 0x400, PT ;  /* 0x000004008d00780c */ /* 0x000fe20003f26070 */
[----:B--2---:R-:W-:-:S05]  /*0270*/  @P6 IMAD.WIDE.U32 R10, R39, 0x10, R8 ;  /* 0x00000010270a6825 */ /* 0x004fca00078e0008 */
[----:B------:R2:W5:Y:S01]  /*0280*/  @P6 LDG.E.128 R100, desc[UR6][R10.64] ;  /* 0x000000060a646981 */ /* 0x000562000c1e1d00 */
[----:B------:R-:W4:Y:S01]  /*0290*/  @P4 LDC.64 R18, c[0x0][0x3d0] ;  /* 0x0000f400ff124b82 */ /* 0x000f220000000a00 */
[----:B---3--:R-:W-:-:S07]  /*02a0*/  @P6 IMAD.WIDE.U32 R12, R39, 0x10, R12 ;  /* 0x00000010270c6825 */ /* 0x008fce00078e000c */
[----:B------:R-:W3:Y:S01]  /*02b0*/  @P4 LDC.64 R20, c[0x0][0x438] ;  /* 0x00010e00ff144b82 */ /* 0x000ee20000000a00 */
[----:B------:R3:W5:Y:S01]  /*02c0*/  @P6 LDG.E.128 R96, desc[UR6][R12.64] ;  /* 0x000000060c606981 */ /* 0x000762000c1e1d00 */
        /* <DEDUP_REMOVED lines=9> */
[----:B------:R0:W5:Y:S06]  /*0360*/  @P5 LDG.E.128 R84, desc[UR6][R14.64] ;  /* 0x000000060e545981 */ /* 0x00016c000c1e1d00 */
[----:B------:R-:W1:Y:S01]  /*0370*/  @P1 LDC.64 R30, c[0x0][0x3d0] ;  /* 0x0000f400ff1e1b82 */ /* 0x000e620000000a00 */
[C---:B----4-:R-:W-:Y:S01]  /*0380*/  @P4 IMAD.WIDE.U32 R18, R39.reuse, 0x10, R18 ;  /* 0x0000001027124825 */ /* 0x050fe200078e0012 */
[----:B------:R4:W5:Y:S06]  /*0390*/  @P5 LDG.E.128 R80, desc[UR6][R16.64] ;  /* 0x0000000610505981 */ /* 0x00096c000c1e1d00 */
[----:B--2---:R-:W2:Y:S01]  /*03a0*/  @P1 LDC.64 R10, c[0x0][0x438] ;  /* 0x00010e00ff0a1b82 */ /* 0x004ea20000000a00 */
[C---:B---3--:R-:W-:Y:S01]  /*03b0*/  @P4 IMAD.WIDE.U32 R20, R39.reuse, 0x10, R20 ;  /* 0x0000001027144825 */ /* 0x048fe200078e0014 */
[----:B------:R-:W-:Y:S01]  /*03c0*/  @P4 IADD3 R39, PT, PT, R39, 0x80, RZ ;  /* 0x0000008027274810 */ /* 0x000fe20007ffe0ff */
[----:B------:R4:W5:Y:S05]  /*03d0*/  @P4 LDG.E.128 R76, desc[UR6][R18.64] ;  /* 0x00000006124c4981 */ /* 0x00096a000c1e1d00 */
[----:B------:R-:W3:Y:S01]  /*03e0*/  @P0 LDC.64 R8, c[0x0][0x3d0] ;  /* 0x0000f400ff080b82 */ /* 0x000ee20000000a00 */
[C---:B------:R-:W-:Y:S01]  /*03f0*/  @P3 IMAD.WIDE.U32 R22, R39.reuse, 0x10, R22 ;  /* 0x0000001027163825 */ /* 0x040fe200078e0016 */
[----:B------:R4:W5:Y:S06]  /*0400*/  @P4 LDG.E.128 R72, desc[UR6][R20.64] ;  /* 0x0000000614484981 */ /* 0x00096c000c1e1d00 */
[----:B------:R-:W4:Y:S01]  /*0410*/  @P0 LDC.64 R6, c[0x0][0x438] ;  /* 0x00010e00ff060b82 */ /* 0x000f220000000a00 */
[----:B------:R-:W-:-:S07]  /*0420*/  @P3 IMAD.WIDE.U32 R24, R39, 0x10, R24 ;  /* 0x0000001027183825 */ /* 0x000fce00078e0018 */
[----:B------:R-:W4:Y:S01]  /*0430*/  @P6 LDC.64 R12, c[0x0][0x3d0] ;  /* 0x0000f400ff0c6b82 */ /* 0x000f220000000a00 */
[----:B------:R-:W-:Y:S01]  /*0440*/  @P3 IADD3 R39, PT, PT, R39, 0x80, RZ ;  /* 0x0000008027273810 */ /* 0x000fe20007ffe0ff */
[----:B------:R1:W5:Y:S06]  /*0450*/  @P3 LDG.E.128 R68, desc[UR6][R22.64] ;  /* 0x0000000616443981 */ /* 0x00036c000c1e1d00 */
[----:B------:R-:W4:Y:S01]  /*0460*/  @P6 LDC.64 R32, c[0x0][0x438] ;  /* 0x00010e00ff206b82 */ /* 0x000f220000000a00 */
[C---:B0-----:R-:W-:Y:S01]  /*0470*/  @P2 IMAD.WIDE.U32 R26, R39.reuse, 0x10, R26 ;  /* 0x00000010271a2825 */ /* 0x041fe200078e001a */
[----:B------:R0:W5:Y:S03]  /*0480*/  @P3 LDG.E.128 R64, desc[UR6][R24.64] ;  /* 0x0000000618403981 */ /* 0x000166000c1e1d00 */
[C---:B-1----:R-:W-:Y:S01]  /*0490*/  @P2 IMAD.WIDE.U32 R28, R39.reuse, 0x10, R28 ;  /* 0x00000010271c2825 */ /* 0x042fe200078e001c */
[----:B------:R-:W-:Y:S01]  /*04a0*/  @P2 IADD3 R39, PT, PT, R39, 0x80, RZ ;  /* 0x0000008027272810 */ /* 0x000fe20007ffe0ff */
[----:B------:R0:W5:Y:S04]  /*04b0*/  @P2 LDG.E.128 R60, desc[UR6][R26.64] ;  /* 0x000000061a3c2981 */ /* 0x000168000c1e1d00 */
[C---:B------:R-:W-:Y:S01]  /*04c0*/  @P1 IMAD.WIDE.U32 R30, R39.reuse, 0x10, R30 ;  /* 0x00000010271e1825 */ /* 0x040fe200078e001e */
[----:B------:R0:W5:Y:S03]  /*04d0*/  @P2 LDG.E.128 R56, desc[UR6][R28.64] ;  /* 0x000000061c382981 */ /* 0x000166000c1e1d00 */
[C---:B--2---:R-:W-:Y:S01]  /*04e0*/  @P1 IMAD.WIDE.U32 R10, R39.reuse, 0x10, R10 ;  /* 0x00000010270a1825 */ /* 0x044fe200078e000a */
[----:B------:R-:W-:Y:S01]  /*04f0*/  @P1 IADD3 R39, PT, PT, R39, 0x80, RZ ;  /* 0x0000008027271810 */ /* 0x000fe20007ffe0ff */
[----:B------:R0:W5:Y:S02]  /*0500*/  @P1 LDG.E.128 R52, desc[UR6][R30.64] ;  /* 0x000000061e341981 */ /* 0x000164000c1e1d00 */
[----:B---3--:R-:W-:-:S02]  /*0510*/  @P0 IMAD.WIDE.U32 R4, R35, 0x10, R8 ;  /* 0x0000001023040825 */ /* 0x008fc400078e0008 */
[----:B------:R0:W5:Y:S02]  /*0520*/  @P1 LDG.E.128 R48, desc[UR6][R10.64] ;  /* 0x000000060a301981 */ /* 0x000164000c1e1d00 */
[----:B----4-:R-:W-:Y:S02]  /*0530*/  @P0 IMAD.WIDE.U32 R6, R35, 0x10, R6 ;  /* 0x0000001023060825 */ /* 0x010fe400078e0006 */
[----:B------:R0:W5:Y:S02]  /*0540*/  @P0 LDG.E.128 R92, desc[UR6][R4.64] ;  /* 0x00000006045c0981 */ /* 0x000164000c1e1d00 */
[C---:B------:R-:W-:Y:S02]  /*0550*/  @P6 IMAD.WIDE.U32 R12, R39.reuse, 0x10, R12 ;  /* 0x00000010270c6825 */ /* 0x040fe400078e000c */
[----:B------:R0:W5:Y:S02]  /*0560*/  @P0 LDG.E.128 R88, desc[UR6][R6.64] ;  /* 0x0000000606580981 */ /* 0x000164000c1e1d00 */
[----:B------:R-:W-:-:S02]  /*0570*/  @P6 IMAD.WIDE.U32 R32, R39, 0x10, R32 ;  /* 0x0000001027206825 */ /* 0x000fc400078e0020 */
[----:B------:R0:W5:Y:S04]  /*0580*/  @P6 LDG.E.128 R44, desc[UR6][R12.64] ;  /* 0x000000060c2c6981 */ /* 0x000168000c1e1d00 */
[----:B------:R0:W5:Y:S01]  /*0590*/  @P6 LDG.E.128 R40, desc[UR6][R32.64] ;  /* 0x0000000620286981 */ /* 0x000162000c1e1d00 */
[----:B------:R-:W-:Y:S02]  /*05a0*/  ISETP.GE.U32.AND P1, PT, R141, 0x500, PT ;  /* 0x000005008d00780c */ /* 0x000fe40003f26070 */
[----:B------:R-:W-:-:S11]  /*05b0*/  @P6 IADD3 R39, PT, PT, R39, 0x80, RZ ;  /* 0x0000008027276810 */ /* 0x000fd60007ffe0ff */
[----:B0-----:R-:W-:Y:S05]  /*05c0*/  @!P1 BRA `(.L_x_20049) ;  /* 0x0000000400349947 */ /* 0x001fea0003800000 */
[----:B------:R-:W0:Y:S08]  /*05d0*/  LDC.64 R36, c[0x0][0x3d0] ;  /* 0x0000f400ff247b82 */ /* 0x000e300000000a00 */
[----:B------:R-:W1:Y:S01]  /*05e0*/  LDC.64 R32, c[0x0][0x438] ;  /* 0x00010e00ff207b82 */ /* 0x000e620000000a00 */
[----:B0-----:R-:W-:-:S04]  /*05f0*/  IMAD.WIDE.U32 R36, R39, 0x10, R36 ;  /* 0x0000001027247825 */ /* 0x001fc800078e0024 */
[----:B-1----:R-:W-:Y:S02]  /*0600*/  IMAD.WIDE.U32 R32, R39, 0x10, R32 ;  /* 0x0000001027207825 */ /* 0x002fe400078e0020 */
[----:B------:R-:W5:Y:S04]  /*0610*/  LDG.E.128 R36, desc[UR6][R36.64] ;  /* 0x0000000624247981 */ /* 0x000f68000c1e1d00 */
[----:B------:R-:W5:Y:S01]  /*0620*/  LDG.E.128 R32, desc[UR6][R32.64] ;  /* 0x0000000620207981 */ /* 0x000f62000c1e1d00 */
[----:B------:R-:W-:Y:S05]  /*0630*/  BRA `(.L_x_20049) ;  /* 0x0000000400187947 */ /* 0x000fea0003800000 */
.L_x_20048:
[C---:B------:R-:W-:Y:S02]  /*0640*/  ISETP.GE.U32.AND P5, PT, R141.reuse, 0x100, PT ;  /* 0x000001008d00780c */ /* 0x040fe40003fa6070 */
[C---:B------:R-:W-:Y:S02]  /*0650*/  ISETP.GE.U32.AND P6, PT, R141.reuse, 0x180, PT ;  /* 0x000001808d00780c */ /* 0x040fe40003fc6070 */
[C---:B------:R-:W-:Y:S02]  /*0660*/  ISETP.GE.U32.AND P1, PT, R141.reuse, 0x200, PT ;  /* 0x000002008d00780c */ /* 0x040fe40003f26070 */
[C---:B------:R-:W-:Y:S02]  /*0670*/  ISETP.GE.U32.AND P0, PT, R141.reuse, 0x80, PT ;  /* 0x000000808d00780c */ /* 0x040fe40003f06070 */
[----:B------:R-:W-:Y:S02]  /*0680*/  MOV R21, R35 ;  /* 0x0000002300157202 */ /* 0x000fe40000000f00 */
[----:B------:R-:W-:-:S02]  /*0690*/  ISETP.GE.U32.AND P2, PT, R141, 0x280, PT ;  /* 0x000002808d00780c */ /* 0x000fc40003f46070 */
[C---:B------:R-:W-:Y:S01]  /*06a0*/  ISETP.GE.U32.AND P3, PT, R141.reuse, 0x300, PT ;  /* 0x000003008d00780c */ /* 0x040fe20003f66070 */
[----:B------:R-:W0:Y:S01]  /*06b0*/  @P5 LDC.64 R4, c[0x0][0x3d0] ;  /* 0x0000f400ff045b82 */ /* 0x000e220000000a00 */
[----:B------:R-:W-:-:S05]  /*06c0*/  ISETP.GE.U32.AND P4, PT, R141, 0x380, PT ;  /* 0x000003808d00780c */ /* 0x000fca0003f86070 */
[----:B------:R-:W-:Y:S02]  /*06d0*/  @P0 LOP3.LUT R21, R35, 0x80, RZ, 0xfc, !PT ;  /* 0x0000008023150812 */ /* 0x000fe400078efcff */
[----:B------:R-:W1:Y:S08]  /*06e0*/  @P6 LDC.64 R6, c[0x0][0x3d0] ;  /* 0x0000f400ff066b82 */ /* 0x000e700000000a00 */
[----:B------:R-:W2:Y:S01]  /*06f0*/  @P1 LDC.64 R8, c[0x0][0x3d0] ;  /* 0x0000f400ff081b82 */ /* 0x000ea20000000a00 */
[C---:B0-----:R-:W-:Y:S01]  /*0700*/  @P5 IMAD.WIDE.U32 R4, R21.reuse, 0x10, R4 ;  /* 0x0000001015045825 */ /* 0x041fe200078e0004 */
[----:B------:R-:W-:-:S06]  /*0710*/  @P5 IADD3 R21, PT, PT, R21, 0x80, RZ ;  /* 0x0000008015155810 */ /* 0x000fcc0007ffe0ff */
[----:B------:R-:W0:Y:S01]  /*0720*/  @P2 LDC.64 R10, c[0x0][0x3d0] ;  /* 0x0000f400ff0a2b82 */ /* 0x000e220000000a00 */
[----:B------:R3:W5:Y:S01]  /*0730*/  @P5 LDG.E.128 R108, desc[UR6][R4.64] ;  /* 0x00000006046c5981 */ /* 0x000762000c1e1d00 */
[C---:B-1----:R-:W-:Y:S01]  /*0740*/  @P6 IMAD.WIDE.U32 R6, R21.reuse, 0x10, R6 ;  /* 0x0000001015066825 */ /* 0x042fe200078e0006 */
[----:B------:R-:W-:-:S05]  /*0750*/  @P6 IADD3 R21, PT, PT, R21, 0x80, RZ ;  /* 0x0000008015156810 */ /* 0x000fca0007ffe0ff */
[----:B------:R-:W1:Y:S01]  /*0760*/  @P3 LDC.64 R12, c[0x0][0x3d0] ;  /* 0x0000f400ff0c3b82 */ /* 0x000e620000000a00 */
[----:B------:R4:W5:Y:S01]  /*0770*/  @P6 LDG.E.128 R100, desc[UR6][R6.64] ;  /* 0x0000000606646981 */ /* 0x000962000c1e1d00 */
[----:B------:R-:W-:Y:S01]  /*0780*/  ISETP.GE.U32.AND P6, PT, R141, 0x400, PT ;  /* 0x000004008d00780c */ /* 0x000fe20003fc6070 */
[----:B--2---:R-:W-:Y:S01]  /*0790*/  @P1 IMAD.WIDE.U32 R8, R21, 0x10, R8 ;  /* 0x0000001015081825 */ /* 0x004fe200078e0008 */
[----:B------:R-:W-:-:S04]  /*07a0*/  ISETP.GE.U32.AND P5, PT, R141, 0x480, PT ;  /* 0x000004808d00780c */ /* 0x000fc80003fa6070 */
[----:B------:R-:W2:Y:S01]  /*07b0*/  @P4 LDC.64 R14, c[0x0][0x3d0] ;  /* 0x0000f400ff0e4b82 */ /* 0x000ea20000000a00 */
[----:B------:R-:W-:Y:S01]  /*07c0*/  @P1 IADD3 R21, PT, PT, R21, 0x80, RZ ;  /* 0x0000008015151810 */ /* 0x000fe20007ffe0ff */
[----:B------:R2:W5:Y:S01]  /*07d0*/  @P1 LDG.E.128 R84, desc[UR6][R8.64] ;  /* 0x0000000608541981 */ /* 0x000562000c1e1d00 */
[----:B------:R-:W-:-:S05]  /*07e0*/  ISETP.GE.U32.AND P1, PT, R141, 0x500, PT ;  /* 0x000005008d00780c */ /* 0x000fca0003f26070 */
[----:B---3--:R-:W3:Y:S01]  /*07f0*/  @P0 LDC.64 R4, c[0x0][0x3d0] ;  /* 0x0000f400ff040b82 */ /* 0x008ee20000000a00 */
[----:B0-----:R-:W-:-:S07]  /*0800*/  @P2 IMAD.WIDE.U32 R10, R21, 0x10, R10 ;  /* 0x00000010150a2825 */ /* 0x001fce00078e000a */
[----:B------:R-:W0:Y:S01]  /*0810*/  @P6 LDC.64 R16, c[0x0][0x3d0] ;  /* 0x0000f400ff106b82 */ /* 0x000e220000000a00 */
[----:B------:R-:W-:Y:S01]  /*0820*/  @P2 IADD3 R21, PT, PT, R21, 0x80, RZ ;  /* 0x0000008015152810 */ /* 0x000fe20007ffe0ff */
[----:B------:R0:W5:Y:S06]  /*0830*/  @P2 LDG.E.128 R76, desc[UR6][R10.64] ;  /* 0x000000060a4c2981 */ /* 0x00016c000c1e1d00 */
[----:B----4-:R-:W4:Y:S01]  /*0840*/  @P5 LDC.64 R6, c[0x0][0x3d0] ;  /* 0x0000f400ff065b82 */ /* 0x010f220000000a00 */
[C---:B-1----:R-:W-:Y:S01]  /*0850*/  @P3 IMAD.WIDE.U32 R12, R21.reuse, 0x10, R12 ;  /* 0x00000010150c3825 */ /* 0x042fe200078e000c */
[----:B------:R-:W-:-:S04]  /*0860*/  @P3 IADD3 R21, PT, PT, R21, 0x80, RZ ;  /* 0x0000008015153810 */ /* 0x000fc80007ffe0ff */
[----:B------:R1:W5:Y:S02]  /*0870*/  @P3 LDG.E.128 R68, desc[UR6][R12.64] ;  /* 0x000000060c443981 */ /* 0x000364000c1e1d00 */
[----:B------:R-:W1:Y:S01]  /*0880*/  @P1 LDC.64 R18, c[0x0][0x3d0] ;  /* 0x0000f400ff121b82 */ /* 0x000e620000000a00 */
[C---:B--2---:R-:W-:Y:S01]  /*0890*/  @P4 IMAD.WIDE.U32 R14, R21.reuse, 0x10, R14 ;  /* 0x00000010150e4825 */ /* 0x044fe200078e000e */
[----:B------:R-:W-:-:S04]  /*08a0*/  @P4 IADD3 R21, PT, PT, R21, 0x80, RZ ;  /* 0x0000008015154810 */ /* 0x000fc80007ffe0ff */
[----:B------:R2:W5:Y:S01]  /*08b0*/  @P4 LDG.E.128 R60, desc[UR6][R14.64] ;  /* 0x000000060e3c4981 */ /* 0x000562000c1e1d00 */
[C---:B0-----:R-:W-:Y:S01]  /*08c0*/  @P6 IMAD.WIDE.U32 R16, R21.reuse, 0x10, R16 ;  /* 0x0000001015106825 */ /* 0x041fe200078e0010 */
[----:B------:R-:W-:-:S04]  /*08d0*/  @P6 IADD3 R21, PT, PT, R21, 0x80, RZ ;  /* 0x0000008015156810 */ /* 0x000fc80007ffe0ff */
[----:B------:R2:W5:Y:S01]  /*08e0*/  @P6 LDG.E.128 R52, desc[UR6][R16.64] ;  /* 0x0000000610346981 */ /* 0x000562000c1e1d00 */
[C---:B----4-:R-:W-:Y:S01]  /*08f0*/  @P5 IMAD.WIDE.U32 R8, R21.reuse, 0x10, R6 ;  /* 0x0000001015085825 */ /* 0x050fe200078e0006 */
[----:B------:R-:W-:-:S03]  /*0900*/  @P5 IADD3 R21, PT, PT, R21, 0x80, RZ ;  /* 0x0000008015155810 */ /* 0x000fc60007ffe0ff */
[----:B---3--:R-:W-:Y:S01]  /*0910*/  @P0 IMAD.WIDE.U32 R6, R35, 0x10, R4 ;  /* 0x0000001023060825 */ /* 0x008fe200078e0004 */
[----:B------:R2:W5:Y:S03]  /*0920*/  @P5 LDG.E.128 R44, desc[UR6][R8.64] ;  /* 0x00000006082c5981 */ /* 0x000566000c1e1d00 */
[----:B-1----:R-:W-:Y:S01]  /*0930*/  @P1 IMAD.WIDE.U32 R4, R21, 0x10, R18 ;  /* 0x0000001015041825 */ /* 0x002fe200078e0012 */
[----:B------:R2:W5:Y:S04]  /*0940*/  @P0 LDG.E.128 R92, desc[UR6][R6.64] ;  /* 0x00000006065c0981 */ /* 0x000568000c1e1d00 */
        /* <DEDUP_REMOVED lines=19> */
[----:B------:R-:W-:-:S02]  /*0a80*/  @P1 CS2R R34, SRZ ;  /* 0x0000000000221805 */ /* 0x000fc4000001ff00 */
[----:B--2---:R-:W-:-:S07]  /*0a90*/  @P1 CS2R R32, SRZ ;  /* 0x0000000000201805 */ /* 0x004fce000001ff00 */
.L_x_20049:
[----:B------:R-:W-:Y:S05]  /*0aa0*/  BSYNC.RECONVERGENT B0 ;  /* 0x0000000000007941 */ /* 0x000fea0003800200 */
.L_x_20047:
[----:B------:R-:W0:Y:S02]  /*0ab0*/  LDCU UR4, c[0x0][0x384] ;  /* 0x00007080ff0477ac */ /* 0x000e240008000800 */
[----:B0-----:R-:W-:-:S13]  /*0ac0*/  ISETP.GE.AND P1, PT, R140, UR4, PT ;  /* 0x000000048c007c0c */ /* 0x001fda000bf26270 */
[----:B------:R-:W-:Y:S05]  /*0ad0*/  @P1 EXIT ;  /* 0x000000000000194d */ /* 0x000fea0003800000 */
[----:B------:R-:W-:Y:S01]  /*0ae0*/  SHF.R.S32.HI R2, RZ, 0x2, R2 ;  /* 0x00000002ff027819 */ /* 0x000fe20000011402 */
[----:B------:R-:W0:Y:S01]  /*0af0*/  LDC.64 R6, c[0x0][0x398] ;  /* 0x0000e600ff067b82 */ /* 0x000e220000000a00 */
[----:B------:R-:W0:Y:S02]  /*0b00*/  LDCU.64 UR8, c[0x0][0x3a0] ;  /* 0x00007400ff0877ac */ /* 0x000e240008000a00 */
[C---:B------:R-:W-:Y:S02]  /*0b10*/  LOP3.LUT R4, R2.reuse, 0x7f, RZ, 0xc0, !PT ;  /* 0x0000007f02047812 */ /* 0x040fe400078ec0ff */
[----:B------:R-:W-:Y:S01]  /*0b20*/  LOP3.LUT R2, R2, 0xffffff80, RZ, 0xc0, !PT ;  /* 0xffffff8002027812 */ /* 0x000fe200078ec0ff */
[----:B------:R-:W1:Y:S01]  /*0b30*/  LDCU.U8 UR4, c[0x0][0x410] ;  /* 0x00008200ff0477ac */ /* 0x000e620008000000 */
[----:B------:R-:W-:Y:S01]  /*0b40*/  VIADDMNMX R0, R4, -R0, RZ, !PT ;  /* 0x8000000004007246 */ /* 0x000fe200078001ff */
[----:B------:R-:W-:Y:S01]  /*0b50*/  IMAD R3, R3, -0x20, R4 ;  /* 0xffffffe003037824 */ /* 0x000fe200078e0204 */
[----:B------:R-:W2:Y:S02]  /*0b60*/  LDCU UR11, c[0x0][0x388] ;  /* 0x00007100ff0b77ac */ /* 0x000ea40008000800 */
        /* <DEDUP_REMOVED lines=10> */
[----:B0-----:R-:W-:-:S02]  /*0c10*/  LOP3.LUT P1, RZ, R6, UR8, RZ, 0xfc, !PT ;  /* 0x0000000806ff7c12 */ /* 0x001fc4000f82fcff */
[----:B-1----:R-:W-:Y:S01]  /*0c20*/  ISETP.NE.AND P2, PT, RZ, UR4, PT ;  /* 0x00000004ff007c0c */ /* 0x002fe2000bf45270 */
[----:B------:R-:W-:Y:S01]  /*0c30*/  UPLOP3.LUT UP1, UPT, UPT, UPT, UPT, 0x40, 0x4 ;  /* 0x000000000004789c */ /* 0x000fe20003f2e870 */
[----:B------:R-:W-:Y:S02]  /*0c40*/  LOP3.LUT P1, RZ, R7, UR9, RZ, 0xfc, P1 ;  /* 0x0000000907ff7c12 */ /* 0x000fe4000882fcff */
[----:B--234-:R-:W-:-:S11]  /*0c50*/  P2R R142, PR, RZ, 0x4 ;  /* 0x00000004ff8e7803 */ /* 0x01cfd60000000000 */
.L_x_20113:
        /* <DEDUP_REMOVED lines=37> */
.L_x_20053:
        /* <DEDUP_REMOVED lines=9> */
.L_x_20052:
        /* <DEDUP_REMOVED lines=12> */
.L_x_20054:
[----:B------:R-:W0:Y:S01]  /*1000*/  @P1 LDC.64 R112, c[0x0][0x3a8] ;  /* 0x0000ea00ff701b82 */ /* 0x000e220000000a00 */
[C---:B------:R-:W-:Y:S01]  /*1010*/  IADD3 R144, PT, PT, R143.reuse, 0x80, RZ ;  /* 0x000000808f907810 */ /* 0x040fe20007ffe0ff */
[----:B0-----:R-:W-:-:S05]  /*1020*/  @P1 IMAD.WIDE.U32 R112, R143, 0x10, R112 ;  /* 0x000000108f701825 */ /* 0x001fca00078e0070 */
[----:B------:R0:W-:Y:S02]  /*1030*/  @P1 STG.E.128 desc[UR6][R112.64], R20 ;  /* 0x0000001470001986 */ /* 0x0001e4000c101d06 */
.L_x_20051:
[----:B------:R-:W-:Y:S05]  /*1040*/  BSYNC.RECONVERGENT B0 ;  /* 0x0000000000007941 */ /* 0x000fea0003800200 */
.L_x_20050:
        /* <DEDUP_REMOVED lines=35> */
.L_x_20057:
        /* <DEDUP_REMOVED lines=23> */
.L_x_20058:
[----:B------:R-:W0:Y:S02]  /*13f0*/  @P1 LDC.64 R112, c[0x0][0x3a8] ;  /* 0x0000ea00ff701b82 */ /* 0x000e240000000a00 */
[C---:B0-----:R-:W-:Y:S01]  /*1400*/  @P1 IMAD.WIDE.U32 R112, R144.reuse, 0x10, R112 ;  /* 0x0000001090701825 */ /* 0x041fe200078e0070 */
[----:B------:R-:W-:-:S04]  /*1410*/  IADD3 R144, PT, PT, R144, 0x80, RZ ;  /* 0x0000008090907810 */ /* 0x000fc80007ffe0ff */
[----:B------:R0:W-:Y:S03]  /*1420*/  @P1 STG.E.128 desc[UR6][R112.64], R20 ;  /* 0x0000001470001986 */ /* 0x0001e6000c101d06 */
.L_x_20056:
[----:B------:R-:W-:Y:S05]  /*1430*/  BSYNC.RECONVERGENT B0 ;  /* 0x0000000000007941 */ /* 0x000fea0003800200 */
.L_x_20055:
        /* <DEDUP_REMOVED lines=35> */
.L_x_20061:
        /* <DEDUP_REMOVED lines=23> */
.L_x_20062:
[----:B------:R-:W0:Y:S02]  /*17e0*/  @P1 LDC.64 R112, c[0x0][0x3a8] ;  /* 0x0000ea00ff701b82 */ /* 0x000e240000000a00 */
[C---:B0-----:R-:W-:Y:S01]  /*17f0*/  @P1 IMAD.WIDE.U32 R112, R144.reuse, 0x10, R112 ;  /* 0x0000001090701825 */ /* 0x041fe200078e0070 */
[----:B------:R-:W-:-:S04]  /*1800*/  IADD3 R144, PT, PT, R144, 0x80, RZ ;  /* 0x0000008090907810 */ /* 0x000fc80007ffe0ff */
[----:B------:R0:W-:Y:S03]  /*1810*/  @P1 STG.E.128 desc[UR6][R112.64], R20 ;  /* 0x0000001470001986 */ /* 0x0001e6000c101d06 */
.L_x_20060:
[----:B------:R-:W-:Y:S05]  /*1820*/  BSYNC.RECONVERGENT B0 ;  /* 0x0000000000007941 */ /* 0x000fea0003800200 */
.L_x_20059:
        /* <DEDUP_REMOVED lines=35> */
.L_x_20065:
        /* <DEDUP_REMOVED lines=23> */
.L_x_20066:
[----:B------:R-:W0:Y:S02]  /*1bd0*/  @P1 LDC.64 R112, c[0x0][0x3a8] ;  /* 0x0000ea00ff701b82 */ /* 0x000e240000000a00 */
[C---:B0-----:R-:W-:Y:S01]  /*1be0*/  @P1 IMAD.WIDE.U32 R112, R144.reuse, 0x10, R112 ;  /* 0x0000001090701825 */ /* 0x041fe200078e0070 */
[----:B------:R-:W-:-:S04]  /*1bf0*/  IADD3 R144, PT, PT, R144, 0x80, RZ ;  /* 0x0000008090907810 */ /* 0x000fc80007ffe0ff */
[----:B------:R0:W-:Y:S03]  /*1c00*/  @P1 STG.E.128 desc[UR6][R112.64], R20 ;  /* 0x0000001470001986 */ /* 0x0001e6000c101d06 */
.L_x_20064:
[----:B------:R-:W-:Y:S05]  /*1c10*/  BSYNC.RECONVERGENT B0 ;  /* 0x0000000000007941 */ /* 0x000fea0003800200 */
.L_x_20063:
        /* <DEDUP_REMOVED lines=14> */
[----:B-1----:R-:W0:Y:S02]  /*1d00*/  @P0 LDC.64 R18, c[0x0][0x3a0] ;  /* 0x0000e800ff120b82 */ /* 0x002e240000000a00 */
[----:B0-----:R-:W-:-:S05]  /*1d10*/  @P0 IMAD.WIDE.U32 R18, R144, 0x10, R18 ;  /* 0x0000001090120825 */ /* 0x001fca00078e0012 */
        /* <DEDUP_REMOVED lines=19> */
.L_x_20069:
        /* <DEDUP_REMOVED lines=23> */
.L_x_20070:
[----:B------:R-:W0:Y:S02]  /*1fc0*/  @P1 LDC.64 R112, c[0x0][0x3a8] ;  /* 0x0000ea00ff701b82 */ /* 0x000e240000000a00 */
[C---:B0-----:R-:W-:Y:S01]  /*1fd0*/  @P1 IMAD.WIDE.U32 R112, R144.reuse, 0x10, R112 ;  /* 0x0000001090701825 */ /* 0x041fe200078e0070 */
[----:B------:R-:W-:-:S04]  /*1fe0*/  IADD3 R144, PT, PT, R144, 0x80, RZ ;  /* 0x0000008090907810 */ /* 0x000fc80007ffe0ff */
[----:B------:R0:W-:Y:S03]  /*1ff0*/  @P1 STG.E.128 desc[UR6][R112.64], R20 ;  /* 0x0000001470001986 */ /* 0x0001e6000c101d06 */
.L_x_20068:
[----:B------:R-:W-:Y:S05]  /*2000*/  BSYNC.RECONVERGENT B0 ;  /* 0x0000000000007941 */ /* 0x000fea0003800200 */
.L_x_20067:
        /* <DEDUP_REMOVED lines=35> */
.L_x_20073:
        /* <DEDUP_REMOVED lines=23> */
.L_x_20074:
[----:B------:R-:W0:Y:S02]  /*23b0*/  @P1 LDC.64 R112, c[0x0][0x3a8] ;  /* 0x0000ea00ff701b82 */ /* 0x000e240000000a00 */
[C---:B0-----:R-:W-:Y:S01]  /*23c0*/  @P1 IMAD.WIDE.U32 R112, R144.reuse, 0x10, R112 ;  /* 0x0000001090701825 */ /* 0x041fe200078e0070 */
[----:B------:R-:W-:-:S04]  /*23d0*/  IADD3 R144, PT, PT, R144, 0x80, RZ ;  /* 0x0000008090907810 */ /* 0x000fc80007ffe0ff */
[----:B------:R0:W-:Y:S03]  /*23e0*/  @P1 STG.E.128 desc[UR6][R112.64], R20 ;  /* 0x0000001470001986 */ /* 0x0001e6000c101d06 */
.L_x_20072:
[----:B------:R-:W-:Y:S05]  /*23f0*/  BSYNC.RECONVERGENT B0 ;  /* 0x0000000000007941 */ /* 0x000fea0003800200 */
.L_x_20071:
        /* <DEDUP_REMOVED lines=35> */
.L_x_20077:
        /* <DEDUP_REMOVED lines=23> */
.L_x_20078:
[----:B------:R-:W0:Y:S02]  /*27a0*/  @P1 LDC.64 R112, c[0x0][0x3a8] ;  /* 0x0000ea00ff701b82 */ /* 0x000e240000000a00 */
[C---:B0-----:R-:W-:Y:S01]  /*27b0*/  @P1 IMAD.WIDE.U32 R112, R144.reuse, 0x10, R112 ;  /* 0x0000001090701825 */ /* 0x041fe200078e0070 */
[----:B------:R-:W-:-:S04]  /*27c0*/  IADD3 R144, PT, PT, R144, 0x80, RZ ;  /* 0x0000008090907810 */ /* 0x000fc80007ffe0ff */
[----:B------:R0:W-:Y:S03]  /*27d0*/  @P1 STG.E.128 desc[UR6][R112.64], R20 ;  /* 0x0000001470001986 */ /* 0x0001e6000c101d06 */
.L_x_20076:
[----:B------:R-:W-:Y:S05]  /*27e0*/  BSYNC.RECONVERGENT B0 ;  /* 0x0000000000007941 */ /* 0x000fea0003800200 */
.L_x_20075:
        /* <DEDUP_REMOVED lines=35> */
.L_x_20081:
        /* <DEDUP_REMOVED lines=23> */
.L_x_20082:
[----:B------:R-:W0:Y:S02]  /*2b90*/  @P1 LDC.64 R112, c[0x0][0x3a8] ;  /* 0x0000ea00ff701b82 */ /* 0x000e240000000a00 */
[C---:B0-----:R-:W-:Y:S01]  /*2ba0*/  @P1 IMAD.WIDE.U32 R112, R144.reuse, 0x10, R112 ;  /* 0x0000001090701825 */ /* 0x041fe200078e0070 */
[----:B------:R-:W-:-:S04]  /*2bb0*/  IADD3 R144, PT, PT, R144, 0x80, RZ ;  /* 0x0000008090907810 */ /* 0x000fc80007ffe0ff */
[----:B------:R0:W-:Y:S03]  /*2bc0*/  @P1 STG.E.128 desc[UR6][R112.64], R20 ;  /* 0x0000001470001986 */ /* 0x0001e6000c101d06 */
.L_x_20080:
[----:B------:R-:W-:Y:S05]  /*2bd0*/  BSYNC.RECONVERGENT B0 ;  /* 0x0000000000007941 */ /* 0x000fea0003800200 */
.L_x_20079:
        /* <DEDUP_REMOVED lines=34> */
.L_x_20085:
        /* <DEDUP_REMOVED lines=23> */
.L_x_20086:
[----:B------:R-:W0:Y:S02]  /*2f70*/  @P1 LDC.64 R112, c[0x0][0x3a8] ;  /* 0x0000ea00ff701b82 */ /* 0x000e240000000a00 */
[C---:B0-----:R-:W-:Y:S01]  /*2f80*/  @P1 IMAD.WIDE.U32 R112, R144.reuse, 0x10, R112 ;  /* 0x0000001090701825 */ /* 0x041fe200078e0070 */
[----:B------:R-:W-:-:S04]  /*2f90*/  IADD3 R144, PT, PT, R144, 0x80, RZ ;  /* 0x0000008090907810 */ /* 0x000fc80007ffe0ff */
[----:B------:R1:W-:Y:S03]  /*2fa0*/  @P1 STG.E.128 desc[UR6][R112.64], R20 ;  /* 0x0000001470001986 */ /* 0x0003e6000c101d06 */
.L_x_20084:
[----:B------:R-:W-:Y:S05]  /*2fb0*/  BSYNC.RECONVERGENT B0 ;  /* 0x0000000000007941 */ /* 0x000fea0003800200 */
.L_x_20083:
        /* <DEDUP_REMOVED lines=34> */
.L_x_20089:
        /* <DEDUP_REMOVED lines=23> */
.L_x_20090:
[----:B------:R-:W0:Y:S02]  /*3350*/  @P1 LDC.64 R112, c[0x0][0x3a8] ;  /* 0x0000ea00ff701b82 */ /* 0x000e240000000a00 */
[----:B0-----:R-:W-:-:S05]  /*3360*/  @P1 IMAD.WIDE.U32 R112, R144, 0x10, R112 ;  /* 0x0000001090701825 */ /* 0x001fca00078e0070 */
[----:B------:R2:W-:Y:S02]  /*3370*/  @P1 STG.E.128 desc[UR6][R112.64], R20 ;  /* 0x0000001470001986 */ /* 0x0005e4000c101d06 */
.L_x_20088:
[----:B------:R-:W-:Y:S05]  /*3380*/  BSYNC.RECONVERGENT B0 ;  /* 0x0000000000007941 */ /* 0x000fea0003800200 */
.L_x_20087:
[----:B012---:R-:W-:Y:S01]  /*3390*/  FADD.FTZ R113, RZ, R0 ;  /* 0x00000000ff717221 */ /* 0x007fe20000010000 */
        /* <DEDUP_REMOVED lines=9> */
[----:B------:R-:W-:Y:S01]  /*3430*/  FADD.FTZ R113, R4, R113 ;  /* 0x0000007104717221 */ /* 0x000fe20000010000 */
[----:B------:R-:W-:-:S02]  /*3440*/  LOP3.LUT R147, R137, 0x1f, RZ, 0xc0, !PT ;  /* 0x0000001f89937812 */ /* 0x000fc400078ec0ff */
[----:B------:R-:W-:Y:S02]  /*3450*/  LOP3.LUT R149, R137, 0x1f, RZ, 0xc0, !PT ;  /* 0x0000001f89957812 */ /* 0x000fe400078ec0ff */
        /* <DEDUP_REMOVED lines=160> */
.L_x_20092:
[----:B------:R-:W-:Y:S05]  /*3e60*/  BSYNC.RECONVERGENT B0 ;  /* 0x0000000000007941 */ /* 0x000fea0003800200 */
.L_x_20091:
[----:B------:R-:W-:Y:S01]  /*3e70*/  BAR.SYNC.DEFER_BLOCKING 0x0 ;  /* 0x0000000000007b1d */ /* 0x000fe20000010000 */
[----:B------:R-:W-:Y:S01]  /*3e80*/  ISETP.GT.U32.AND P4, PT, R149, 0x3, PT ;  /* 0x000000039500780c */ /* 0x000fe20003f84070 */
[----:B------:R-:W-:Y:S01]  /*3e90*/  HFMA2 R115, -RZ, RZ, 0, 0 ;  /* 0x00000000ff737431 */ /* 0x000fe200000001ff */
[----:B------:R-:W-:Y:S02]  /*3ea0*/  PLOP3.LUT P5, PT, PT, PT, UP1, 0x80, 0x8 ;  /* 0x000000000008781c */ /* 0x000fe40003faf018 */
[----:B------:R-:W-:Y:S01]  /*3eb0*/  PLOP3.LUT P6, PT, PT, PT, PT, 0x8, 0x80 ;  /* 0x000000000080781c */ /* 0x000fe20003fce170 */
[----:B------:R-:W-:Y:S08]  /*3ec0*/  BSSY.RECONVERGENT B0, `(.L_x_20093) ;  /* 0x000004d000007945 */ /* 0x000ff00003800200 */
[----:B0-----:R-:W0:Y:S01]  /*3ed0*/  @!P4 S2R R113, SR_CgaCtaId ;  /* 0x000000000071c919 */ /* 0x001e220000008800 */
[----:B------:R-:W-:-:S02]  /*3ee0*/  @!P4 PLOP3.LUT P6, PT, P5, PT, PT, 0x80, 0x8 ;  /* 0x000000000008c81c */ /* 0x000fc40002fcf070 */
[----:B------:R-:W-:Y:S02]  /*3ef0*/  @!P4 MOV R112, 0x400 ;  /* 0x000004000070c802 */ /* 0x000fe40000000f00 */
[----:B------:R-:W-:Y:S02]  /*3f00*/  @!P4 MOV R115, R138 ;  /* 0x0000008a0073c202 */ /* 0x000fe40000000f00 */
[----:B------:R-:W-:-:S03]  /*3f10*/  ISETP.NE.AND P5, PT, R142, RZ, PT ;  /* 0x000000ff8e00720c */ /* 0x000fc60003fa5270 */
[----:B------:R-:W1:Y:S01]  /*3f20*/  SHFL.DOWN PT, R146, R115, 0x2, 0x1f ;  /* 0x08401f0073927f89 */ /* 0x000e6200000e0000 */
[----:B0-----:R-:W-:Y:S02]  /*3f30*/  @!P4 LEA R112, R113, R112, 0x18 ;  /* 0x000000707170c211 */ /* 0x001fe400078ec0ff */
[----:B-1----:R-:W-:Y:S02]  /*3f40*/  IADD3 R147, PT, PT, R146, R115, RZ ;  /* 0x0000007392937210 */ /* 0x002fe40007ffe0ff */
[----:B------:R-:W-:Y:S02]  /*3f50*/  @P6 IADD3 R112, PT, PT, R112, 0x20, RZ ;  /* 0x0000002070706810 */ /* 0x000fe40007ffe0ff */
[----:B------:R-:W-:Y:S01]  /*3f60*/  I2FP.F32.S32 R114, R147 ;  /* 0x0000009300727245 */ /* 0x000fe20000201400 */
[----:B------:R-:W0:Y:S01]  /*3f70*/  SHFL.DOWN PT, R152, R147, 0x1, 0x1f ;  /* 0x08201f0093987f89 */ /* 0x000e2200000e0000 */
[----:B------:R-:W-:Y:S02]  /*3f80*/  @!P4 LEA R144, R149, R112, 0x3 ;  /* 0x000000709590c211 */ /* 0x000fe400078e18ff */
[----:B------:R-:W-:Y:S01]  /*3f90*/  CS2R R112, SRZ ;  /* 0x0000000000707805 */ /* 0x000fe2000001ff00 */
[----:B------:R-:W1:Y:S01]  /*3fa0*/  MUFU.RCP R148, R114 ;  /* 0x0000007200947308 */ /* 0x000e620000001000 */
[----:B------:R-:W-:-:S02]  /*3fb0*/  I2FP.F32.S32 R146, R146 ;  /* 0x0000009200927245 */ /* 0x000fc40000201400 */
[----:B------:R-:W-:Y:S02]  /*3fc0*/  I2FP.F32.S32 R149, R115 ;  /* 0x0000007300957245 */ /* 0x000fe40000201400 */
[----:B------:R-:W2:Y:S01]  /*3fd0*/  @!P4 LDS.64 R112, [R144] ;  /* 0x000000009070c984 */ /* 0x000ea20000000a00 */
[----:B------:R-:W-:Y:S02]  /*3fe0*/  ISETP.NE.AND P4, PT, R137, RZ, PT ;  /* 0x000000ff8900720c */ /* 0x000fe40003f85270 */
[-C--:B0-----:R-:W-:Y:S02]  /*3ff0*/  IADD3 R115, PT, PT, R147, R152.reuse, RZ ;  /* 0x0000009893737210 */ /* 0x081fe40007ffe0ff */
[----:B------:R-:W-:Y:S01]  /*4000*/  I2FP.F32.S32 R152, R152 ;  /* 0x0000009800987245 */ /* 0x000fe20000201400 */
[----:B--2---:R-:W0:Y:S04]  /*4010*/  SHFL.DOWN PT, R145, R112, 0x2, 0x1f ;  /* 0x08401f0070917f89 */ /* 0x004e2800000e0000 */
[----:B------:R-:W2:Y:S01]  /*4020*/  SHFL.DOWN PT, R144, R113, 0x2, 0x1f ;  /* 0x08401f0071907f89 */ /* 0x000ea200000e0000 */
[----:B0-----:R-:W-:-:S04]  /*4030*/  FMUL.FTZ R150, R145, R146 ;  /* 0x0000009291967220 */ /* 0x001fc80000410000 */
[----:B------:R-:W-:Y:S01]  /*4040*/  FFMA.FTZ R151, R149, R112, R150 ;  /* 0x0000007095977223 */ /* 0x000fe20000010096 */
[----:B------:R-:W-:Y:S01]  /*4050*/  FADD.FTZ R112, -R145, R112 ;  /* 0x0000007091707221 */ /* 0x000fe20000010100 */
[----:B------:R-:W-:Y:S01]  /*4060*/  I2FP.F32.S32 R145, R115 ;  /* 0x0000007300917245 */ /* 0x000fe20000201400 */
[----:B--2---:R-:W-:Y:S01]  /*4070*/  FADD.FTZ R115, R144, R113 ;  /* 0x0000007190737221 */ /* 0x004fe20000010000 */
[----:B-1----:R-:W-:Y:S01]  /*4080*/  FMUL.FTZ R151, R148, R151 ;  /* 0x0000009794977220 */ /* 0x002fe20000410000 */
[----:B------:R-:W-:-:S03]  /*4090*/  FMUL.FTZ R112, R112, R112 ;  /* 0x0000007070707220 */ /* 0x000fc60000410000 */
[----:B------:R-:W0:Y:S01]  /*40a0*/  MUFU.RCP R145, R145 ;  /* 0x0000009100917308 */ /* 0x000e220000001000 */
[----:B------:R-:W1:Y:S01]  /*40b0*/  SHFL.DOWN PT, R150, R151, 0x1, 0x1f ;  /* 0x08201f0097967f89 */ /* 0x000e6200000e0000 */
[----:B------:R-:W-:-:S04]  /*40c0*/  FMUL.FTZ R112, R112, R149 ;  /* 0x0000009570707220 */ /* 0x000fc80000410000 */
[----:B------:R-:W-:-:S04]  /*40d0*/  FMUL.FTZ R112, R112, R146 ;  /* 0x0000009270707220 */ /* 0x000fc80000410000 */
[----:B------:R-:W-:Y:S02]  /*40e0*/  FFMA.FTZ R112, R148, R112, R115 ;  /* 0x0000007094707223 */ /* 0x000fe40000010073 */
[----:B------:R-:W2:Y:S03]  /*40f0*/  LDC R148, c[0x0][0x448] ;  /* 0x00011200ff947b82 */ /* 0x000ea60000000800 */
[----:B------:R-:W3:Y:S01]  /*4100*/  SHFL.DOWN PT, R113, R112, 0x1, 0x1f ;  /* 0x08201f0070717f89 */ /* 0x000ee200000e0000 */
[----:B-1----:R-:W-:Y:S01]  /*4110*/  FMUL.FTZ R115, R150, R152 ;  /* 0x0000009896737220 */ /* 0x002fe20000410000 */
[----:B------:R-:W-:-:S03]  /*4120*/  FADD.FTZ R150, R151, -R150 ;  /* 0x8000009697967221 */ /* 0x000fc60000010000 */
[----:B------:R-:W-:Y:S01]  /*4130*/  FFMA.FTZ R144, R114, R151, R115 ;  /* 0x0000009772907223 */ /* 0x000fe20000010073 */
[----:B------:R-:W-:-:S03]  /*4140*/  FMUL.FTZ R115, R150, R150 ;  /* 0x0000009696737220 */ /* 0x000fc60000410000 */
[----:B0-----:R-:W-:Y:S01]  /*4150*/  FMUL.FTZ R147, R145, R144 ;  /* 0x0000009091937220 */ /* 0x001fe20000410000 */
[----:B------:R-:W-:-:S04]  /*4160*/  FMUL.FTZ R115, R114, R115 ;  /* 0x0000007372737220 */ /* 0x000fc80000410000 */
[----:B------:R-:W-:Y:S01]  /*4170*/  FMUL.FTZ R115, R115, R152 ;  /* 0x0000009873737220 */ /* 0x000fe20000410000 */
[----:B---3--:R-:W-:Y:S01]  /*4180*/  FADD.FTZ R114, R112, R113 ;  /* 0x0000007170727221 */ /* 0x008fe20000010000 */
[----:B------:R-:W0:Y:S01]  /*4190*/  SHFL.IDX PT, R147, R147, RZ, 0x1f ;  /* 0x00001fff93937589 */ /* 0x000e2200000e0000 */
[----:B------:R-:W1:Y:S02]  /*41a0*/  @!P4 LDC.64 R112, c[0x0][0x3c8] ;  /* 0x0000f200ff70cb82 */ /* 0x000e640000000a00 */
[----:B------:R-:W-:-:S05]  /*41b0*/  FFMA.FTZ R144, R145, R115, R114 ;  /* 0x0000007391907223 */ /* 0x000fca0000010072 */
[----:B------:R3:W2:Y:S01]  /*41c0*/  SHFL.IDX PT, R149, R144, RZ, 0x1f ;  /* 0x00001fff90957589 */ /* 0x0006a200000e0000 */
[----:B------:R-:W4:Y:S01]  /*41d0*/  @!P4 LDC.64 R114, c[0x0][0x3c0] ;  /* 0x0000f000ff72cb82 */ /* 0x000f220000000a00 */
[C---:B0-----:R-:W-:Y:S01]  /*41e0*/  FMUL.FTZ R145, R147.reuse, R147 ;  /* 0x0000009393917220 */ /* 0x041fe20000410000 */
[----:B-1----:R-:W-:Y:S01]  /*41f0*/  @!P4 IMAD.WIDE R112, R140, 0x4, R112 ;  /* 0x000000048c70c825 */ /* 0x002fe200078e0270 */
[----:B---3--:R-:W-:-:S03]  /*4200*/  FSEL R144, R147, RZ, !P5 ;  /* 0x000000ff93907208 */ /* 0x008fc60006800000 */
[----:B------:R-:W-:Y:S01]  /*4210*/  FSEL R146, R145, RZ, P5 ;  /* 0x000000ff91927208 */ /* 0x000fe20002800000 */
[----:B--2---:R-:W-:Y:S01]  /*4220*/  FFMA.FTZ R145, R149, UR10, R148 ;  /* 0x0000000a95917c23 */ /* 0x004fe20008010094 */
[----:B----4-:R-:W-:-:S04]  /*4230*/  @!P4 IMAD.WIDE R114, R140, 0x4, R114 ;  /* 0x000000048c72c825 */ /* 0x010fc800078e0272 */
[----:B------:R-:W-:Y:S01]  /*4240*/  FADD.FTZ R145, R145, R146 ;  /* 0x0000009291917221 */ /* 0x000fe20000010000 */
[----:B------:R0:W-:Y:S05]  /*4250*/  @!P4 STG.E desc[UR6][R114.64], R147 ;  /* 0x000000937200c986 */ /* 0x0001ea000c101906 */
[----:B------:R-:W1:Y:S02]  /*4260*/  MUFU.RSQ R145, R145 ;  /* 0x0000009100917308 */ /* 0x000e640000001400 */
[----:B-1----:R0:W-:Y:S01]  /*4270*/  @!P4 STG.E desc[UR6][R112.64], R145 ;  /* 0x000000917000c986 */ /* 0x0021e2000c101906 */
[----:B------:R-:W-:Y:S05]  /*4280*/  @!P0 BRA `(.L_x_20094) ;  /* 0x0000000000408947 */ /* 0x000fea0003800000 */
[----:B0-----:R-:W0:Y:S01]  /*4290*/  LDC.64 R146, c[0x0][0x428] ;  /* 0x00010a00ff927b82 */ /* 0x001e220000000a00 */
        /* <DEDUP_REMOVED lines=12> */
[C---:B0-----:R-:W-:Y:S01]  /*4360*/  IMAD.WIDE.U32 R146, R143.reuse, 0x10, R146 ;  /* 0x000000108f927825 */ /* 0x041fe200078e0092 */
[----:B------:R-:W-:-:S04]  /*4370*/  IADD3 R143, PT, PT, R143, 0x80, RZ ;  /* 0x000000808f8f7810 */ /* 0x000fc80007ffe0ff */
[----:B------:R1:W-:Y:S03]  /*4380*/  STG.E.128 desc[UR6][R146.64], R112 ;  /* 0x0000007092007986 */ /* 0x0003e6000c101d06 */
.L_x_20094:
[----:B------:R-:W-:Y:S05]  /*4390*/  BSYNC.RECONVERGENT B0 ;  /* 0x0000000000007941 */ /* 0x000fea0003800200 */
.L_x_20093:
[----:B------:R-:W-:Y:S01]  /*43a0*/  ISETP.GE.U32.AND P4, PT, R141, 0x100, PT ;  /* 0x000001008d00780c */ /* 0x000fe20003f86070 */
[----:B------:R-:W-:-:S12]  /*43b0*/  BSSY.RECONVERGENT B0, `(.L_x_20095) ;  /* 0x0000012000007945 */ /* 0x000fd80003800200 */
[----:B------:R-:W-:Y:S05]  /*43c0*/  @!P4 BRA `(.L_x_20096) ;  /* 0x000000000040c947 */ /* 0x000fea0003800000 */
[----:B01----:R-:W0:Y:S01]  /*43d0*/  LDC.64 R146, c[0x0][0x428] ;  /* 0x00010a00ff927b82 */ /* 0x003e220000000a00 */
        /* <DEDUP_REMOVED lines=15> */
.L_x_20096:
[----:B------:R-:W-:Y:S05]  /*44d0*/  BSYNC.RECONVERGENT B0 ;  /* 0x0000000000007941 */ /* 0x000fea0003800200 */
.L_x_20095:
[----:B------:R-:W-:Y:S01]  /*44e0*/  ISETP.GE.U32.AND P4, PT, R141, 0x180, PT ;  /* 0x000001808d00780c */ /* 0x000fe20003f86070 */
[----:B------:R-:W-:-:S12]  /*44f0*/  BSSY.RECONVERGENT B0, `(.L_x_20097) ;  /* 0x0000012000007945 */ /* 0x000fd80003800200 */
[----:B------:R-:W-:Y:S05]  /*4500*/  @!P4 BRA `(.L_x_20098) ;  /* 0x000000000040c947 */ /* 0x000fea0003800000 */
[----:B012---:R-:W0:Y:S01]  /*4510*/  LDC.64 R146, c[0x0][0x428] ;  /* 0x00010a00ff927b82 */ /* 0x007e220000000a00 */
        /* <DEDUP_REMOVED lines=15> */
.L_x_20098:
[----:B------:R-:W-:Y:S05]  /*4610*/  BSYNC.RECONVERGENT B0 ;  /* 0x0000000000007941 */ /* 0x000fea0003800200 */
.L_x_20097:
[----:B------:R-:W-:Y:S01]  /*4620*/  ISETP.GE.U32.AND P4, PT, R141, 0x200, PT ;  /* 0x000002008d00780c */ /* 0x000fe20003f86070 */
[----:B------:R-:W-:-:S12]  /*4630*/  BSSY.RECONVERGENT B0, `(.L_x_20099) ;  /* 0x0000012000007945 */ /* 0x000fd80003800200 */
[----:B------:R-:W-:Y:S05]  /*4640*/  @!P4 BRA `(.L_x_20100) ;  /* 0x000000000040c947 */ /* 0x000fea0003800000 */
[----:B0123--:R-:W0:Y:S01]  /*4650*/  LDC.64 R146, c[0x0][0x428] ;  /* 0x00010a00ff927b82 */ /* 0x00fe220000000a00 */
        /* <DEDUP_REMOVED lines=15> */
.L_x_20100:
[----:B------:R-:W-:Y:S05]  /*4750*/  BSYNC.RECONVERGENT B0 ;  /* 0x0000000000007941 */ /* 0x000fea0003800200 */
.L_x_20099:
[----:B------:R-:W-:Y:S01]  /*4760*/  ISETP.GE.U32.AND P4, PT, R141, 0x280, PT ;  /* 0x000002808d00780c */ /* 0x000fe20003f86070 */
        /* <DEDUP_REMOVED lines=18> */
.L_x_20102:
[----:B------:R-:W-:Y:S05]  /*4890*/  BSYNC.RECONVERGENT B0 ;  /* 0x0000000000007941 */ /* 0x000fea0003800200 */
.L_x_20101:
        /* <DEDUP_REMOVED lines=19> */
.L_x_20104:
[----:B------:R-:W-:Y:S05]  /*49d0*/  BSYNC.RECONVERGENT B0 ;  /* 0x0000000000007941 */ /* 0x000fea0003800200 */
.L_x_20103:
        /* <DEDUP_REMOVED lines=19> */
.L_x_20106:
[----:B------:R-:W-:Y:S05]  /*4b10*/  BSYNC.RECONVERGENT B0 ;  /* 0x0000000000007941 */ /* 0x000fea0003800200 */
.L_x_20105:
        /* <DEDUP_REMOVED lines=19> */
.L_x_20108:
[----:B------:R-:W-:Y:S05]  /*4c50*/  BSYNC.RECONVERGENT B0 ;  /* 0x0000000000007941 */ /* 0x000fea0003800200 */
.L_x_20107:
        /* <DEDUP_REMOVED lines=18> */
.L_x_20110:
[----:B------:R-:W-:Y:S05]  /*4d80*/  BSYNC.RECONVERGENT B0 ;  /* 0x0000000000007941 */ /* 0x000fea0003800200 */
.L_x_20109:
        /* <DEDUP_REMOVED lines=10> */
[----:B------:R-:W-:-:S03]  /*4e30*/  FMUL.FTZ R148, R145, R144 ;  /* 0x0000009091947220 */ /* 0x000fc60000410000 */
[----:B-----5:R-:W-:Y:S01]  /*4e40*/  FFMA.FTZ R114, R147, R38, R34 ;  /* 0x0000002693727223 */ /* 0x020fe20000010022 */
[----:B0-----:R-:W-:-:S04]  /*4e50*/  IMAD.WIDE.U32 R144, R143, 0x10, R112 ;  /* 0x000000108f907825 */ /* 0x001fc800078e0070 */
[----:B------:R-:W-:Y:S01]  /*4e60*/  FFMA.FTZ R112, R115, R36, R32 ;  /* 0x0000002473707223 */ /* 0x000fe20000010020 */
[----:B------:R-:W-:Y:S01]  /*4e70*/  FFMA.FTZ R113, R146, R37, R33 ;  /* 0x0000002592717223 */ /* 0x000fe20000010021 */
[----:B------:R-:W-:-:S05]  /*4e80*/  FFMA.FTZ R115, R148, R39, R35 ;  /* 0x0000002794737223 */ /* 0x000fca0000010023 */
[----:B------:R0:W-:Y:S02]  /*4e90*/  STG.E.128 desc[UR6][R144.64], R112 ;  /* 0x0000007090007986 */ /* 0x0001e4000c101d06 */
.L_x_20112:
[----:B------:R-:W-:Y:S05]  /*4ea0*/  BSYNC.RECONVERGENT B0 ;  /* 0x0000000000007941 */ /* 0x000fea0003800200 */
.L_x_20111:
[----:B01234-:R-:W0:Y:S01]  /*4eb0*/  LDC.64 R112, c[0x0][0x380] ;  /* 0x0000e000ff707b82 */ /* 0x01fe220000000a00 */
[----:B------:R-:W-:Y:S01]  /*4ec0*/  UPLOP3.LUT UP1, UPT, UPT, UPT, UP1, 0x40, 0x4 ;  /* 0x000000000004789c */ /* 0x000fe20003f2e810 */
[----:B0-----:R-:W-:-:S04]  /*4ed0*/  IADD3 R140, PT, PT, R140, R112, RZ ;  /* 0x000000708c8c7210 */ /* 0x001fc80007ffe0ff */
[----:B------:R-:W-:-:S13]  /*4ee0*/  ISETP.GE.AND P2, PT, R140, R113, PT ;  /* 0x000000718c00720c */ /* 0x000fda0003f46270 */
[----:B------:R-:W-:Y:S05]  /*4ef0*/  @!P2 BRA `(.L_x_20113) ;  /* 0xffffffbc0058a947 */ /* 0x000fea000383ffff */
[----:B------:R-:W-:Y:S05]  /*4f00*/  EXIT ;  /* 0x000000000000794d */ /* 0x000fea0003800000 */
.L_x_20114:
        /* <DEDUP_REMOVED lines=15> */
.L_x_22374:


//--------------------- .text._ZN10layer_norm31ln_parallel_residual_fwd_kernelINS_13Kernel_traitsIfffffjLj5120ELj1ELj1ELj4ELj16ENS_18Kernel_traits_baseILj5120EfffffjLj128EEEEELb0ELb1ELb1EEEvNS_9FwdParamsE --------------------------
	.section	.text._ZN10layer_norm31ln_parallel_residual_fwd_kernelINS_13Kernel_traitsIfffffjLj5120ELj1ELj1ELj4ELj16ENS_18Kernel_traits_baseILj5120EfffffjLj128EEEEELb0ELb1ELb1EEEvNS_9FwdParamsE,"ax",@progbits
	.align	128
        .global         _ZN10layer_norm31ln_parallel_residual_fwd_kernelINS_13Kernel_traitsIfffffjLj5120ELj1ELj1ELj4ELj16ENS_18Kernel_traits_baseILj5120EfffffjLj128EEEEELb0ELb1ELb1EEEvNS_9FwdParamsE
        .type           _ZN10layer_norm31ln_parallel_residual_fwd_kernelINS_13Kernel_traitsIfffffjLj5120ELj1ELj1ELj4ELj16ENS_18Kernel_traits_baseILj5120EfffffjLj128EEEEELb0ELb1ELb1EEEvNS_9FwdParamsE,@function
        .size           _ZN10layer_norm31ln_parallel_residual_fwd_kernelINS_13Kernel_traitsIfffffjLj5120ELj1ELj1ELj4ELj16ENS_18Kernel_traits_baseILj5120EfffffjLj128EEEEELb0ELb1ELb1EEEvNS_9FwdParamsE,(.L_x_22375 - _ZN10layer_norm31ln_parallel_residual_fwd_kernelINS_13Kernel_traitsIfffffjLj5120ELj1ELj1ELj4ELj16ENS_18Kernel_traits_baseILj5120EfffffjLj128EEEEELb0ELb1ELb1EEEvNS_9FwdParamsE)
        .other          _ZN10layer_norm31ln_parallel_residual_fwd_kernelINS_13Kernel_traitsIfffffjLj5120ELj1ELj1ELj4ELj16ENS_18Kernel_traits_baseILj5120EfffffjLj128EEEEELb0ELb1ELb1EEEvNS_9FwdParamsE,@"STO_CUDA_ENTRY STV_DEFAULT"
_ZN10layer_norm31ln_parallel_residual_fwd_kernelINS_13Kernel_traitsIfffffjLj5120ELj1ELj1ELj4ELj16ENS_18Kernel_traits_baseILj5120EfffffjLj128EEEEELb0ELb1ELb1EEEvNS_9FwdParamsE:
.text._ZN10layer_norm31ln_parallel_residual_fwd_kernelINS_13Kernel_traitsIfffffjLj5120ELj1ELj1ELj4ELj16ENS_18Kernel_traits_baseILj5120EfffffjLj128EEEEELb0ELb1ELb1EEEvNS_9FwdParamsE:
        /* <DEDUP_REMOVED lines=38> */
.L_x_20115:
        /* <DEDUP_REMOVED lines=32> */
.L_x_20116:
[----:B------:R-:W1:Y:S02]  /*0460*/  LDCU UR4, c[0x0][0x384] ;  /* 0x00007080ff0477ac */ /* 0x000e640008000800 */
[----:B-1----:R-:W-:-:S13]  /*0470*/  ISETP.GE.AND P1, PT, R16, UR4, PT ;  /* 0x0000000410007c0c */ /* 0x002fda000bf26270 */
[----:B------:R-:W-:Y:S05]  /*0480*/  @P1 EXIT ;  /* 0x000000000000194d */ /* 0x000fea0003800000 */
[----:B------:R-:W-:Y:S01]  /*0490*/  ISETP.NE.U32.AND P1, PT, R6, RZ, PT ;  /* 0x000000ff0600720c */ /* 0x000fe20003f25070 */
[----:B------:R-:W1:Y:S03]  /*04a0*/  LDCU UR8, c[0x0][0x388] ;  /* 0x00007100ff0877ac */ /* 0x000e660008000800 */
[----:B------:R-:W-:Y:S01]  /*04b0*/  ISETP.NE.AND.EX P1, PT, R7, RZ, PT, P1 ;  /* 0x000000ff0700720c */ /* 0x000fe20003f25310 */
[----:B------:R-:W2:Y:S01]  /*04c0*/  LDCU.U8 UR14, c[0x0][0x410] ;  /* 0x00008200ff0e77ac */ /* 0x000ea20008000000 */
[----:B------:R-:W3:Y:S01]  /*04d0*/  LDCU UR9, c[0x0][0x400] ;  /* 0x00008000ff0977ac */ /* 0x000ee20008000800 */
[----:B------:R-:W4:Y:S01]  /*04e0*/  LDCU.64 UR10, c[0x0][0x3a0] ;  /* 0x00007400ff0a77ac */ /* 0x000f220008000a00 */
[----:B------:R-:W0:Y:S01]  /*04f0*/  LDCU.64 UR12, c[0x0][0x398] ;  /* 0x00007300ff0c77ac */ /* 0x000e220008000a00 */
[----:B------:R-:W-:-:S11]  /*0500*/  UPLOP3.LUT UP1, UPT, UPT, UPT, UPT, 0x40, 0x4 ;  /* 0x000000000004789c */ /* 0x000fd60003f2e870 */
.L_x_20142:
[----:B----4-:R-:W-:Y:S01]  /*0510*/  ISETP.NE.U32.AND P2, PT, RZ, UR10, PT ;  /* 0x0000000aff007c0c */ /* 0x010fe2000bf45070 */
[----:B0-----:R-:W0:Y:S01]  /*0520*/  @P1 LDC.64 R4, c[0x0][0x398] ;  /* 0x0000e600ff041b82 */ /* 0x001e220000000a00 */
[----:B-1----:R-:W-:Y:S02]  /*0530*/  IMAD R0, R16, UR8, RZ ;  /* 0x0000000810007c24 */ /* 0x002fe4000f8e02ff */
[----:B------:R-:W-:-:S03]  /*0540*/  ISETP.NE.AND.EX P2, PT, RZ, UR11, PT, P2 ;  /* 0x0000000bff007c0c */ /* 0x000fc6000bf45320 */
[----:B------:R-:W-:Y:S02]  /*0550*/  SHF.R.S32.HI R3, RZ, 0x1f, R0 ;  /* 0x0000001fff037819 */ /* 0x000fe40000011400 */
[----:B------:R-:W1:Y:S02]  /*0560*/  LDC.64 R144, c[0x0][0x390] ;  /* 0x0000e400ff907b82 */ /* 0x000e640000000a00 */
[----:B------:R-:W-:-:S04]  /*0570*/  LEA.HI R0, R3, R0, RZ, 0x2 ;  /* 0x0000000003007211 */ /* 0x000fc800078f10ff */
[----:B------:R-:W-:Y:S02]  /*0580*/  LEA.HI.SX32 R15, R0, R17, 0x1e ;  /* 0x00000011000f7211 */ /* 0x000fe400078ff2ff */
[----:B------:R-:W4:Y:S03]  /*0590*/  @P2 LDC.64 R6, c[0x0][0x3a0] ;  /* 0x0000e800ff062b82 */ /* 0x000f260000000a00 */
[----:B0-----:R-:W-:-:S05]  /*05a0*/  @P1 IMAD.WIDE.U32 R4, R15, 0x10, R4 ;  /* 0x000000100f041825 */ /* 0x001fca00078e0004 */
[----:B-----5:R0:W5:Y:S01]  /*05b0*/  @P1 LDG.E.128 R28, desc[UR6][R4.64] ;  /* 0x00000006041c1981 */ /* 0x020162000c1e1d00 */
[----:B-1----:R-:W-:-:S05]  /*05c0*/  IMAD.WIDE.U32 R2, R15, 0x10, R144 ;  /* 0x000000100f027825 */ /* 0x002fca00078e0090 */
[----:B------:R0:W5:Y:S01]  /*05d0*/  LDG.E.128 R112, desc[UR6][R2.64] ;  /* 0x0000000602707981 */ /* 0x000162000c1e1d00 */
[----:B----4-:R-:W-:-:S05]  /*05e0*/  @P2 IMAD.WIDE.U32 R6, R15, 0x10, R6 ;  /* 0x000000100f062825 */ /* 0x010fca00078e0006 */
        /* <DEDUP_REMOVED lines=16> */
.L_x_20118:
        /* <DEDUP_REMOVED lines=9> */
.L_x_20117:
        /* <DEDUP_REMOVED lines=12> */
.L_x_20119:
[----:B0-----:R-:W0:Y:S01]  /*0840*/  @P0 LDC.64 R2, c[0x0][0x3a8] ;  /* 0x0000ea00ff020b82 */ /* 0x001e220000000a00 */
[----:B------:R-:W-:-:S05]  /*0850*/  IADD3 R10, PT, PT, R15, 0x80, RZ ;  /* 0x000000800f0a7810 */ /* 0x000fca0007ffe0ff */
[----:B------:R-:W-:Y:S02]  /*0860*/  IMAD.WIDE.U32 R4, R10, 0x10, R144 ;  /* 0x000000100a047825 */ /* 0x000fe400078e0090 */
[----:B------:R-:W1:Y:S08]  /*0870*/  @P1 LDC.64 R6, c[0x0][0x398] ;  /* 0x0000e600ff061b82 */ /* 0x000e700000000a00 */
[----:B------:R-:W4:Y:S01]  /*0880*/  @P2 LDC.64 R8, c[0x0][0x3a0] ;  /* 0x0000e800ff082b82 */ /* 0x000f220000000a00 */
[----:B0-----:R-:W-:-:S05]  /*0890*/  @P0 IMAD.WIDE.U32 R2, R15, 0x10, R2 ;  /* 0x000000100f020825 */ /* 0x001fca00078e0002 */
[----:B------:R0:W-:Y:S01]  /*08a0*/  @P0 STG.E.128 desc[UR6][R2.64], R20 ;  /* 0x0000001402000986 */ /* 0x0001e2000c101d06 */
[----:B-1----:R-:W-:-:S03]  /*08b0*/  @P1 IMAD.WIDE.U32 R6, R10, 0x10, R6 ;  /* 0x000000100a061825 */ /* 0x002fc600078e0006 */
[----:B------:R0:W5:Y:S04]  /*08c0*/  LDG.E.128 R112, desc[UR6][R4.64] ;  /* 0x0000000604707981 */ /* 0x000168000c1e1d00 */
[----:B------:R0:W5:Y:S01]  /*08d0*/  @P1 LDG.E.128 R28, desc[UR6][R6.64] ;  /* 0x00000006061c1981 */ /* 0x000162000c1e1d00 */
[----:B----4-:R-:W-:-:S05]  /*08e0*/  @P2 IMAD.WIDE.U32 R8, R10, 0x10, R8 ;  /* 0x000000100a082825 */ /* 0x010fca00078e0008 */
        /* <DEDUP_REMOVED lines=20> */
.L_x_20120:
        /* <DEDUP_REMOVED lines=23> */
.L_x_20121:
[----:B------:R-:W0:Y:S01]  /*0ba0*/  @P0 LDC.64 R2, c[0x0][0x3a8] ;  /* 0x0000ea00ff020b82 */ /* 0x000e220000000a00 */
[----:B------:R-:W-:-:S05]  /*0bb0*/  IADD3 R5, PT, PT, R15, 0x100, RZ ;  /* 0x000001000f057810 */ /* 0x000fca0007ffe0ff */
[----:B------:R-:W-:Y:S02]  /*0bc0*/  IMAD.WIDE.U32 R112, R5, 0x10, R144 ;  /* 0x0000001005707825 */ /* 0x000fe400078e0090 */
[----:B------:R-:W1:Y:S08]  /*0bd0*/  @P1 LDC.64 R18, c[0x0][0x398] ;  /* 0x0000e600ff121b82 */ /* 0x000e700000000a00 */
[----:B------:R-:W4:Y:S01]  /*0be0*/  @P2 LDC.64 R116, c[0x0][0x3a0] ;  /* 0x0000e800ff742b82 */ /* 0x000f220000000a00 */
[----:B0-----:R-:W-:-:S05]  /*0bf0*/  @P0 IMAD.WIDE.U32 R2, R10, 0x10, R2 ;  /* 0x000000100a020825 */ /* 0x001fca00078e0002 */
[----:B------:R0:W-:Y:S01]  /*0c00*/  @P0 STG.E.128 desc[UR6][R2.64], R20 ;  /* 0x0000001402000986 */ /* 0x0001e2000c101d06 */
[----:B-1----:R-:W-:-:S03]  /*0c10*/  @P1 IMAD.WIDE.U32 R18, R5, 0x10, R18 ;  /* 0x0000001005121825 */ /* 0x002fc600078e0012 */
[----:B------:R-:W5:Y:S04]  /*0c20*/  LDG.E.128 R112, desc[UR6][R112.64] ;  /* 0x0000000670707981 */ /* 0x000f68000c1e1d00 */
[----:B------:R0:W5:Y:S01]  /*0c30*/  @P1 LDG.E.128 R28, desc[UR6][R18.64] ;  /* 0x00000006121c1981 */ /* 0x000162000c1e1d00 */
[----:B----4-:R-:W-:-:S05]  /*0c40*/  @P2 IMAD.WIDE.U32 R116, R5, 0x10, R116 ;  /* 0x0000001005742825 */ /* 0x010fca00078e0074 */
        /* <DEDUP_REMOVED lines=15> */
.L_x_20122:
        /* <DEDUP_REMOVED lines=21> */
.L_x_20123:
        /* <DEDUP_REMOVED lines=26> */
.L_x_20124:
        /* <DEDUP_REMOVED lines=21> */
.L_x_20125:
        /* <DEDUP_REMOVED lines=26> */
.L_x_20126:
        /* <DEDUP_REMOVED lines=21> */
.L_x_20127:
        /* <DEDUP_REMOVED lines=26> */
.L_x_20128:
        /* <DEDUP_REMOVED lines=21> */
.L_x_20129:
[----:B------:R-:W0:Y:S01]  /*1760*/  @P0 LDC.64 R134, c[0x0][0x3a8] ;  /* 0x0000ea00ff860b82 */ /* 0x000e220000000a00 */
[----:B------:R-:W-:-:S05]  /*1770*/  IADD3 R130, PT, PT, R15, 0x300, RZ ;  /* 0x000003000f827810 */ /* 0x000fca0007ffe0ff */
[----:B------:R-:W-:Y:S02]  /*1780*/  IMAD.WIDE.U32 R132, R130, 0x10, R144 ;  /* 0x0000001082847825 */ /* 0x000fe400078e0090 */
[----:B------:R-:W1:Y:S08]  /*1790*/  @P1 LDC.64 R114, c[0x0][0x398] ;  /* 0x0000e600ff721b82 */ /* 0x000e700000000a00 */
[----:B------:R-:W4:Y:S01]  /*17a0*/  @P2 LDC.64 R112, c[0x0][0x3a0] ;  /* 0x0000e800ff702b82 */ /* 0x000f220000000a00 */
[----:B0-----:R-:W-:-:S05]  /*17b0*/  @P0 IMAD.WIDE.U32 R134, R128, 0x10, R134 ;  /* 0x0000001080860825 */ /* 0x001fca00078e0086 */
[----:B------:R0:W-:Y:S01]  /*17c0*/  @P0 STG.E.128 desc[UR6][R134.64], R20 ;  /* 0x0000001486000986 */ /* 0x0001e2000c101d06 */
[----:B-1----:R-:W-:-:S05]  /*17d0*/  @P1 IMAD.WIDE.U32 R114, R130, 0x10, R114 ;  /* 0x0000001082721825 */ /* 0x002fca00078e0072 */
[----:B------:R0:W5:Y:S01]  /*17e0*/  @P1 LDG.E.128 R28, desc[UR6][R114.64] ;  /* 0x00000006721c1981 */ /* 0x000162000c1e1d00 */
[----:B----4-:R-:W-:-:S05]  /*17f0*/  @P2 IMAD.WIDE.U32 R112, R130, 0x10, R112 ;  /* 0x0000001082702825 */ /* 0x010fca00078e0070 */
        /* <DEDUP_REMOVED lines=16> */
.L_x_20130:
        /* <DEDUP_REMOVED lines=21> */
.L_x_20131:
        /* <DEDUP_REMOVED lines=26> */
.L_x_20132:
        /* <DEDUP_REMOVED lines=21> */
.L_x_20133:
        /* <DEDUP_REMOVED lines=26> */
.L_x_20134:
        /* <DEDUP_REMOVED lines=21> */
.L_x_20135:
        /* <DEDUP_REMOVED lines=26> */
.L_x_20136:
        /* <DEDUP_REMOVED lines=21> */
.L_x_20137:
[----:B------:R-:W-:Y:S01]  /*2320*/  FADD.FTZ R112, RZ, R14 ;  /* 0x0000000eff707221 */ /* 0x000fe20000010000 */
[----:B------:R-:W-:Y:S01]  /*2330*/  LOP3.LUT P2, RZ, R17, 0x1f, RZ, 0xc0, !PT ;  /* 0x0000001f11ff7812 */ /* 0x000fe2000784c0ff */
        /* <DEDUP_REMOVED lines=152> */
.L_x_20139:
[----:B--23--:R-:W-:Y:S05]  /*2cc0*/  BSYNC.RECONVERGENT B0 ;  /* 0x0000000000007941 */ /* 0x00cfea0003800200 */
.L_x_20138:
        /* <DEDUP_REMOVED lines=15> */
.L_x_20141:
[----:B------:R-:W-:Y:S05]  /*2dc0*/  BSYNC.RECONVERGENT B0 ;  /* 0x0000000000007941 */ /* 0x000fea0003800200 */
.L_x_20140:
[----:B------:R-:W1:Y:S01]  /*2dd0*/  SHFL.DOWN PT, R114, R115, 0x2, 0x1f ;  /* 0x08401f0073727f89 */ /* 0x000e6200000e0000 */
[----:B------:R-:W-:Y:S01]  /*2de0*/  I2FP.F32.U32 R153, R115 ;  /* 0x0000007300997245 */ /* 0x000fe20000201000 */
[----:B------:R-:W-:Y:S01]  /*2df0*/  UPLOP3.LUT UP1, UPT, UPT, UPT, UP1, 0x40, 0x4 ;  /* 0x000000000004789c */ /* 0x000fe20003f2e810 */
[----:B------:R-:W-:Y:S01]  /*2e00*/  ISETP.NE.AND P2, PT, R17, RZ, PT ;  /* 0x000000ff1100720c */ /* 0x000fe20003f45270 */
[----:B0-----:R-:W0:Y:S01]  /*2e10*/  SHFL.DOWN PT, R149, R112, 0x2, 0x1f ;  /* 0x08401f0070957f89 */ /* 0x001e2200000e0000 */
[----:B------:R-:W-:-:S03]  /*2e20*/  ISETP.NE.AND P3, PT, RZ, UR14, PT ;  /* 0x0000000eff007c0c */ /* 0x000fc6000bf65270 */
[----:B------:R-:W2:Y:S01]  /*2e30*/  SHFL.DOWN PT, R150, R113, 0x2, 0x1f ;  /* 0x08401f0071967f89 */ /* 0x000ea200000e0000 */
[----:B-1----:R-:W-:Y:S02]  /*2e40*/  I2FP.F32.S32 R154, R114 ;  /* 0x00000072009a7245 */ /* 0x002fe40000201400 */
[----:B------:R-:W-:Y:S01]  /*2e50*/  IADD3 R151, PT, PT, R114, R115, RZ ;  /* 0x0000007372977210 */ /* 0x000fe20007ffe0ff */
[C---:B0-----:R-:W-:Y:S02]  /*2e60*/  FADD.FTZ R152, -R149.reuse, R112 ;  /* 0x0000007095987221 */ /* 0x041fe40000010100 */
[----:B------:R-:W-:Y:S02]  /*2e70*/  FMUL.FTZ R114, R149, R154 ;  /* 0x0000009a95727220 */ /* 0x000fe40000410000 */
[----:B------:R-:W0:Y:S01]  /*2e80*/  SHFL.DOWN PT, R158, R151, 0x1, 0x1f ;  /* 0x08201f00979e7f89 */ /* 0x000e2200000e0000 */
[----:B------:R-:W-:Y:S01]  /*2e90*/  FMUL.FTZ R152, R152, R152 ;  /* 0x0000009898987220 */ /* 0x000fe20000410000 */
[----:B------:R-:W-:Y:S01]  /*2ea0*/  FFMA.FTZ R156, R153, R112, R114 ;  /* 0x00000070999c7223 */ /* 0x000fe20000010072 */
[----:B------:R-:W-:Y:S01]  /*2eb0*/  I2FP.F32.S32 R114, R151 ;  /* 0x0000009700727245 */ /* 0x000fe20000201400 */
[----:B--2---:R-:W-:Y:S01]  /*2ec0*/  FADD.FTZ R150, R150, R113 ;  /* 0x0000007196967221 */ /* 0x004fe20000010000 */
[----:B------:R-:W-:-:S02]  /*2ed0*/  FMUL.FTZ R152, R152, R153 ;  /* 0x0000009998987220 */ /* 0x000fc40000410000 */
[----:B------:R-:W1:Y:S02]  /*2ee0*/  MUFU.RCP R149, R114 ;  /* 0x0000007200957308 */ /* 0x000e640000001000 */
[----:B------:R-:W-:Y:S01]  /*2ef0*/  FMUL.FTZ R152, R152, R154 ;  /* 0x0000009a98987220 */ /* 0x000fe20000410000 */
[----:B-1----:R-:W-:-:S03]  /*2f00*/  FMUL.FTZ R115, R149, R156 ;  /* 0x0000009c95737220 */ /* 0x002fc60000410000 */
[----:B------:R-:W-:Y:S01]  /*2f10*/  FFMA.FTZ R150, R149, R152, R150 ;  /* 0x0000009895967223 */ /* 0x000fe20000010096 */
[-C--:B0-----:R-:W-:Y:S02]  /*2f20*/  IADD3 R149, PT, PT, R151, R158.reuse, RZ ;  /* 0x0000009e97957210 */ /* 0x081fe40007ffe0ff */
[----:B------:R-:W-:Y:S01]  /*2f30*/  I2FP.F32.S32 R158, R158 ;  /* 0x0000009e009e7245 */ /* 0x000fe20000201400 */
[----:B------:R-:W0:Y:S01]  /*2f40*/  SHFL.DOWN PT, R112, R115, 0x1, 0x1f ;  /* 0x08201f0073707f89 */ /* 0x000e2200000e0000 */
[----:B------:R-:W-:-:S03]  /*2f50*/  I2FP.F32.S32 R152, R149 ;  /* 0x0000009500987245 */ /* 0x000fc60000201400 */
[----:B------:R-:W1:Y:S03]  /*2f60*/  SHFL.DOWN PT, R149, R150, 0x1, 0x1f ;  /* 0x08201f0096957f89 */ /* 0x000e6600000e0000 */
        /* <DEDUP_REMOVED lines=9> */
[----:B------:R-:W-:-:S03]  /*3000*/  FMUL.FTZ R158, R113, R158 ;  /* 0x0000009e719e7220 */ /* 0x000fc60000410000 */
[----:B------:R-:W1:Y:S01]  /*3010*/  SHFL.IDX PT, R151, R151, RZ, 0x1f ;  /* 0x00001fff97977589 */ /* 0x000e6200000e0000 */
[----:B------:R-:W-:Y:S02]  /*3020*/  FFMA.FTZ R149, R152, R158, R149 ;  /* 0x0000009e98957223 */ /* 0x000fe40000010095 */
[----:B------:R-:W2:Y:S04]  /*3030*/  @!P2 LDC.64 R112, c[0x0][0x3c0] ;  /* 0x0000f000ff70ab82 */ /* 0x000ea80000000a00 */
[----:B------:R-:W0:Y:S04]  /*3040*/  SHFL.IDX PT, R149, R149, RZ, 0x1f ;  /* 0x00001fff95957589 */ /* 0x000e2800000e0000 */
[----:B------:R-:W3:Y:S01]  /*3050*/  @!P2 LDC.64 R152, c[0x0][0x3c8] ;  /* 0x0000f200ff98ab82 */ /* 0x000ee20000000a00 */
[----:B-1----:R-:W-:Y:S01]  /*3060*/  FMUL.FTZ R114, R151, R151 ;  /* 0x0000009797727220 */ /* 0x002fe20000410000 */
[----:B--2---:R-:W-:-:S04]  /*3070*/  @!P2 IMAD.WIDE R112, R16, 0x4, R112 ;  /* 0x000000041070a825 */ /* 0x004fc800078e0270 */
[----:B------:R-:W-:Y:S01]  /*3080*/  FSEL R115, R114, RZ, P3 ;  /* 0x000000ff72737208 */ /* 0x000fe20001800000 */
[----:B0-----:R-:W-:Y:S01]  /*3090*/  FFMA.FTZ R114, R149, UR9, R150 ;  /* 0x0000000995727c23 */ /* 0x001fe20008010096 */
[----:B------:R0:W-:Y:S01]  /*30a0*/  @!P2 STG.E desc[UR6][R112.64], R151 ;  /* 0x000000977000a986 */ /* 0x0001e2000c101906 */
[----:B---3--:R-:W-:Y:S01]  /*30b0*/  @!P2 IMAD.WIDE R152, R16, 0x4, R152 ;  /* 0x000000041098a825 */ /* 0x008fe200078e0298 */
[----:B0-----:R-:W-:-:S03]  /*30c0*/  FSEL R113, R151, RZ, !P3 ;  /* 0x000000ff97717208 */ /* 0x001fc60005800000 */
[----:B------:R-:W-:Y:S01]  /*30d0*/  FADD.FTZ R112, R114, R115 ;  /* 0x0000007372707221 */ /* 0x000fe20000010000 */
[----:B------:R-:W0:Y:S01]  /*30e0*/  LDC.64 R150, c[0x0][0x428] ;  /* 0x00010a00ff967b82 */ /* 0x000e220000000a00 */
[C---:B------:R-:W-:Y:S01]  /*30f0*/  FADD.FTZ R114, -R113.reuse, R117 ;  /* 0x0000007571727221 */ /* 0x040fe20000010100 */
[----:B------:R-:W-:-:S03]  /*3100*/  FADD.FTZ R117, -R113, R121 ;  /* 0x0000007971757221 */ /* 0x000fc60000010100 */
        /* <DEDUP_REMOVED lines=19> */
[----:B0-----:R-:W-:-:S04]  /*3240*/  IMAD.WIDE.U32 R148, R15, 0x10, R150 ;  /* 0x000000100f947825 */ /* 0x001fc800078e0096 */
[C---:B------:R-:W-:Y:S01]  /*3250*/  FMUL.FTZ R15, R112.reuse, R12 ;  /* 0x0000000c700f7220 */ /* 0x040fe20000410000 */
[C---:B------:R-:W-:Y:S01]  /*3260*/  FMUL.FTZ R13, R112.reuse, R13 ;  /* 0x0000000d700d7220 */ /* 0x040fe20000410000 */
[----:B------:R-:W-:Y:S01]  /*3270*/  FMUL.FTZ R11, R112, R11 ;  /* 0x0000000b700b7220 */ /* 0x000fe20000410000 */
[----:B------:R-:W-:Y:S01]  /*3280*/  FFMA.FTZ R12, R14, R108, R68 ;  /* 0x0000006c0e0c7223 */ /* 0x000fe20000010044 */
[----:B------:R-:W-:Y:S01]  /*3290*/  FFMA.FTZ R14, R15, R110, R70 ;  /* 0x0000006e0f0e7223 */ /* 0x000fe20000010046 */
[----:B------:R-:W-:Y:S01]  /*32a0*/  FFMA.FTZ R13, R13, R109, R69 ;  /* 0x0000006d0d0d7223 */ /* 0x000fe20000010045 */
[----:B------:R-:W-:Y:S01]  /*32b0*/  FFMA.FTZ R15, R11, R111, R71 ;  /* 0x0000006f0b0f7223 */ /* 0x000fe20000010047 */
[C---:B------:R-:W-:Y:S01]  /*32c0*/  FMUL.FTZ R6, R112.reuse, R6 ;  /* 0x0000000670067220 */ /* 0x040fe20000410000 */
[C---:B------:R-:W-:Y:S01]  /*32d0*/  FMUL.FTZ R3, R112.reuse, R3 ;  /* 0x0000000370037220 */ /* 0x040fe20000410000 */
[----:B------:R-:W-:Y:S01]  /*32e0*/  FMUL.FTZ R2, R112, R2 ;  /* 0x0000000270027220 */ /* 0x000fe20000410000 */
[----:B------:R-:W-:Y:S01]  /*32f0*/  @!P2 STG.E desc[UR6][R152.64], R112 ;  /* 0x000000709800a986 */ /* 0x000fe2000c101906 */
[----:B------:R-:W-:-:S04]  /*3300*/  IMAD.WIDE.U32 R160, R5, 0x10, R150 ;  /* 0x0000001005a07825 */ /* 0x000fc800078e0096 */
[----:B------:R-:W-:Y:S01]  /*3310*/  FFMA.FTZ R5, R3, R101, R61 ;  /* 0x0000006503057223 */ /* 0x000fe2000001003d */
[C---:B------:R-:W-:Y:S01]  /*3320*/  FADD.FTZ R0, -R113.reuse, R0 ;  /* 0x0000000071007221 */ /* 0x040fe20000010100 */
[----:B------:R0:W-:Y:S01]  /*3330*/  STG.E.128 desc[UR6][R148.64], R12 ;  /* 0x0000000c94007986 */ /* 0x0001e2000c101d06 */
[C---:B------:R-:W-:Y:S01]  /*3340*/  FADD.FTZ R115, -R113.reuse, R116 ;  /* 0x0000007471737221 */ /* 0x040fe20000010100 */
[C---:B------:R-:W-:Y:S01]  /*3350*/  FADD.FTZ R19, -R113.reuse, R19 ;  /* 0x0000001371137221 */ /* 0x040fe20000010100 */
[C---:B------:R-:W-:Y:S01]  /*3360*/  FADD.FTZ R18, -R113.reuse, R18 ;  /* 0x0000001271127221 */ /* 0x040fe20000010100 */
[C---:B------:R-:W-:Y:S01]  /*3370*/  FADD.FTZ R116, -R113.reuse, R122 ;  /* 0x0000007a71747221 */ /* 0x040fe20000010100 */
[C---:B------:R-:W-:Y:S01]  /*3380*/  FADD.FTZ R122, -R113.reuse, R126 ;  /* 0x0000007e717a7221 */ /* 0x040fe20000010100 */
[C---:B------:R-:W-:Y:S01]  /*3390*/  FMUL.FTZ R9, R112.reuse, R9 ;  /* 0x0000000970097220 */ /* 0x040fe20000410000 */
[C---:B------:R-:W-:Y:S01]  /*33a0*/  FMUL.FTZ R8, R112.reuse, R8 ;  /* 0x0000000870087220 */ /* 0x040fe20000410000 */
[C---:B------:R-:W-:Y:S01]  /*33b0*/  FMUL.FTZ R7, R112.reuse, R7 ;  /* 0x0000000770077220 */ /* 0x040fe20000410000 */
[C---:B------:R-:W-:Y:S01]  /*33c0*/  FADD.FTZ R120, -R113.reuse, R120 ;  /* 0x0000007871787221 */ /* 0x040fe20000010100 */
[C---:B------:R-:W-:Y:S01]  /*33d0*/  FADD.FTZ R119, -R113.reuse, R119 ;  /* 0x0000007771777221 */ /* 0x040fe20000010100 */
[C---:B------:R-:W-:Y:S01]  /*33e0*/  FADD.FTZ R126, -R113.reuse, R132 ;  /* 0x00000084717e7221 */ /* 0x040fe20000010100 */
[C---:B------:R-:W-:Y:S01]  /*33f0*/  FMUL.FTZ R4, R112.reuse, R4 ;  /* 0x0000000470047220 */ /* 0x040fe20000410000 */
[C---:B------:R-:W-:Y:S01]  /*3400*/  FMUL.FTZ R0, R112.reuse, R0 ;  /* 0x0000000070007220 */ /* 0x040fe20000410000 */
[C---:B------:R-:W-:Y:S01]  /*3410*/  FADD.FTZ R132, -R113.reuse, R135 ;  /* 0x0000008771847221 */ /* 0x040fe20000010100 */
[C---:B------:R-:W-:Y:S01]  /*3420*/  FMUL.FTZ R114, R112.reuse, R114 ;  /* 0x0000007270727220 */ /* 0x040fe20000410000 */
[C---:B------:R-:W-:Y:S01]  /*3430*/  FMUL.FTZ R115, R112.reuse, R115 ;  /* 0x0000007370737220 */ /* 0x040fe20000410000 */
[----:B------:R-:W-:Y:S01]  /*3440*/  FMUL.FTZ R19, R112, R19 ;  /* 0x0000001370137220 */ /* 0x000fe20000410000 */
[----:B0-----:R-:W-:Y:S01]  /*3450*/  FFMA.FTZ R15, R6, R107, R67 ;  /* 0x0000006b060f7223 */ /* 0x001fe20000010043 */
[----:B------:R-:W-:Y:S01]  /*3460*/  FFMA.FTZ R6, R2, R102, R62 ;  /* 0x0000006602067223 */ /* 0x000fe2000001003e */
[----:B------:R-:W-:Y:S01]  /*3470*/  FMUL.FTZ R18, R112, R18 ;  /* 0x0000001270127220 */ /* 0x000fe20000410000 */
[----:B------:R-:W0:Y:S01]  /*3480*/  LDC.64 R2, c[0x0][0x380] ;  /* 0x0000e000ff027b82 */ /* 0x000e220000000a00 */
[C---:B------:R-:W-:Y:S01]  /*3490*/  FADD.FTZ R125, -R113.reuse, R125 ;  /* 0x0000007d717d7221 */ /* 0x040fe20000010100 */
[C---:B------:R-:W-:Y:S01]  /*34a0*/  FADD.FTZ R124, -R113.reuse, R124 ;  /* 0x0000007c717c7221 */ /* 0x040fe20000010100 */
[C---:B------:R-:W-:Y:S01]  /*34b0*/  FADD.FTZ R135, -R113.reuse, R137 ;  /* 0x0000008971877221 */ /* 0x040fe20000010100 */
[C---:B------:R-:W-:Y:S01]  /*34c0*/  FADD.FTZ R129, -R113.reuse, R129 ;  /* 0x0000008171817221 */ /* 0x040fe20000010100 */
[C---:B------:R-:W-:Y:S01]  /*34d0*/  FADD.FTZ R131, -R113.reuse, R131 ;  /* 0x0000008371837221 */ /* 0x040fe20000010100 */
[----:B------:R-:W-:Y:S01]  /*34e0*/  FADD.FTZ R137, -R113, R141 ;  /* 0x0000008d71897221 */ /* 0x000fe20000010100 */
[----:B------:R-:W-:-:S04]  /*34f0*/  IMAD.WIDE.U32 R156, R10, 0x10, R150 ;  /* 0x000000100a9c7825 */ /* 0x000fc800078e0096 */
[----:B------:R-:W-:Y:S01]  /*3500*/  FFMA.FTZ R12, R9, R104, R64 ;  /* 0x00000068090c7223 */ /* 0x000fe20000010040 */
[----:B------:R-:W-:Y:S01]  /*3510*/  FFMA.FTZ R13, R8, R105, R65 ;  /* 0x00000069080d7223 */ /* 0x000fe20000010041 */
[----:B------:R-:W-:Y:S01]  /*3520*/  FFMA.FTZ R14, R7, R106, R66 ;  /* 0x0000006a070e7223 */ /* 0x000fe20000010042 */
[C---:B------:R-:W-:Y:S01]  /*3530*/  FADD.FTZ R134, -R113.reuse, R134 ;  /* 0x0000008671867221 */ /* 0x040fe20000010100 */
[C---:B------:R-:W-:Y:S01]  /*3540*/  FADD.FTZ R141, -R113.reuse, R145 ;  /* 0x00000091718d7221 */ /* 0x040fe20000010100 */
[C---:B------:R-:W-:Y:S01]  /*3550*/  FMUL.FTZ R116, R112.reuse, R116 ;  /* 0x0000007470747220 */ /* 0x040fe20000410000 */
[C---:B------:R-:W-:Y:S01]  /*3560*/  FMUL.FTZ R117, R112.reuse, R117 ;  /* 0x0000007570757220 */ /* 0x040fe20000410000 */
[C---:B------:R-:W-:Y:S01]  /*3570*/  FMUL.FTZ R120, R112.reuse, R120 ;  /* 0x0000007870787220 */ /* 0x040fe20000410000 */
[----:B------:R-:W-:Y:S01]  /*3580*/  FMUL.FTZ R119, R112, R119 ;  /* 0x0000007770777220 */ /* 0x000fe20000410000 */
[----:B------:R-:W-:Y:S01]  /*3590*/  FFMA.FTZ R4, R4, R100, R60 ;  /* 0x0000006404047223 */ /* 0x000fe2000001003c */
[----:B------:R-:W-:Y:S01]  /*35a0*/  FFMA.FTZ R7, R0, R103, R63 ;  /* 0x0000006700077223 */ /* 0x000fe2000001003f */
[C---:B------:R-:W-:Y:S01]  /*35b0*/  FADD.FTZ R139, -R113.reuse, R139 ;  /* 0x0000008b718b7221 */ /* 0x040fe20000010100 */
[----:B------:R-:W-:Y:S01]  /*35c0*/  FADD.FTZ R145, -R113, R146 ;  /* 0x0000009271917221 */ /* 0x000fe20000010100 */
[----:B------:R-:W-:-:S04]  /*35d0*/  IMAD.WIDE.U32 R162, R118, 0x10, R150 ;  /* 0x0000001076a27825 */ /* 0x000fc800078e0096 */
        /* <DEDUP_REMOVED lines=24> */
[C---:B------:R-:W-:Y:S01]  /*3760*/  FMUL.FTZ R137, R112.reuse, R137 ;  /* 0x0000008970897220 */ /* 0x040fe20000410000 */
[C---:B------:R-:W-:Y:S01]  /*3770*/  FMUL.FTZ R140, R112.reuse, R140 ;  /* 0x0000008c708c7220 */ /* 0x040fe20000410000 */
[C---:B------:R-:W-:Y:S01]  /*3780*/  FMUL.FTZ R139, R112.reuse, R139 ;  /* 0x0000008b708b7220 */ /* 0x040fe20000410000 */
[----:B------:R2:W-:Y:S01]  /*3790*/  STG.E.128 desc[UR6][R160.64], R4 ;  /* 0x00000004a0007986 */ /* 0x0005e2000c101d06 */
[C---:B------:R-:W-:Y:S01]  /*37a0*/  FMUL.FTZ R141, R112.reuse, R141 ;  /* 0x0000008d708d7220 */ /* 0x040fe20000410000 */
[C---:B------:R-:W-:Y:S01]  /*37b0*/  FMUL.FTZ R142, R112.reuse, R142 ;  /* 0x0000008e708e7220 */ /* 0x040fe20000410000 */
[C---:B------:R-:W-:Y:S01]  /*37c0*/  FMUL.FTZ R145, R112.reuse, R145 ;  /* 0x0000009170917220 */ /* 0x040fe20000410000 */
[----:B------:R-:W-:Y:S01]  /*37d0*/  FMUL.FTZ R113, R112, R113 ;  /* 0x0000007170717220 */ /* 0x000fe20000410000 */
[----:B------:R-:W-:Y:S01]  /*37e0*/  IMAD.WIDE.U32 R148, R128, 0x10, R150 ;  /* 0x0000001080947825 */ /* 0x000fe200078e0096 */
[----:B------:R3:W-:Y:S03]  /*37f0*/  STG.E.128 desc[UR6][R162.64], R8 ;  /* 0x00000008a2007986 */ /* 0x0007e6000c101d06 */
[----:B------:R-:W-:Y:S01]  /*3800*/  FFMA.FTZ R136, R136, R76, R36 ;  /* 0x0000004c88887223 */ /* 0x000fe20000010024 */
[----:B------:R-:W-:Y:S01]  /*3810*/  FFMA.FTZ R137, R137, R77, R37 ;  /* 0x0000004d89897223 */ /* 0x000fe20000010025 */
[----:B------:R-:W-:Y:S01]  /*3820*/  IMAD.WIDE.U32 R152, R130, 0x10, R150 ;  /* 0x0000001082987825 */ /* 0x000fe200078e0096 */
[----:B------:R4:W-:Y:S03]  /*3830*/  STG.E.128 desc[UR6][R164.64], R116 ;  /* 0x00000074a4007986 */ /* 0x0009e6000c101d06 */
[----:B------:R-:W-:Y:S01]  /*3840*/  FFMA.FTZ R139, R139, R79, R39 ;  /* 0x0000004f8b8b7223 */ /* 0x000fe20000010027 */
[----:B0-----:R-:W-:Y:S01]  /*3850*/  IADD3 R16, PT, PT, R16, R2, RZ ;  /* 0x0000000210107210 */ /* 0x001fe20007ffe0ff */
[----:B------:R-:W-:-:S04]  /*3860*/  IMAD.WIDE.U32 R154, R138, 0x10, R150 ;  /* 0x000000108a9a7825 */ /* 0x000fc800078e0096 */
[----:B-1----:R-:W-:Y:S01]  /*3870*/  FFMA.FTZ R12, R132, R80, R40 ;  /* 0x00000050840c7223 */ /* 0x002fe20000010028 */
[----:B------:R-:W-:Y:S01]  /*3880*/  FFMA.FTZ R13, R133, R81, R41 ;  /* 0x00000051850d7223 */ /* 0x000fe20000010029 */
[----:B------:R-:W-:Y:S01]  /*3890*/  FFMA.FTZ R14, R135, R82, R42 ;  /* 0x00000052870e7223 */ /* 0x000fe2000001002a */
[----:B------:R-:W-:Y:S01]  /*38a0*/  FFMA.FTZ R15, R134, R83, R43 ;  /* 0x00000053860f7223 */ /* 0x000fe2000001002b */
[----:B--2---:R-:W-:Y:S01]  /*38b0*/  FFMA.FTZ R4, R121, R88, R48 ;  /* 0x0000005879047223 */ /* 0x004fe20000010030 */
[----:B------:R-:W-:Y:S01]  /*38c0*/  FFMA.FTZ R5, R122, R89, R49 ;  /* 0x000000597a057223 */ /* 0x000fe20000010031 */
[----:B------:R-:W-:Y:S01]  /*38d0*/  FFMA.FTZ R6, R125, R90, R50 ;  /* 0x0000005a7d067223 */ /* 0x000fe20000010032 */
[----:B------:R-:W-:Y:S01]  /*38e0*/  FFMA.FTZ R7, R124, R91, R51 ;  /* 0x0000005b7c077223 */ /* 0x000fe20000010033 */
[----:B------:R-:W-:-:S04]  /*38f0*/  IMAD.WIDE.U32 R158, R143, 0x10, R150 ;  /* 0x000000108f9e7825 */ /* 0x000fc800078e0096 */
[----:B------:R-:W-:Y:S01]  /*3900*/  FFMA.FTZ R138, R140, R78, R38 ;  /* 0x0000004e8c8a7223 */ /* 0x000fe20000010026 */
[----:B---3--:R-:W-:Y:S01]  /*3910*/  FFMA.FTZ R8, R126, R84, R44 ;  /* 0x000000547e087223 */ /* 0x008fe2000001002c */
[----:B------:R-:W-:Y:S01]  /*3920*/  FFMA.FTZ R9, R127, R85, R45 ;  /* 0x000000557f097223 */ /* 0x000fe2000001002d */
[----:B------:R-:W-:Y:S01]  /*3930*/  FFMA.FTZ R10, R129, R86, R46 ;  /* 0x00000056810a7223 */ /* 0x000fe2000001002e */
[----:B------:R-:W-:Y:S01]  /*3940*/  FFMA.FTZ R11, R131, R87, R47 ;  /* 0x00000057830b7223 */ /* 0x000fe2000001002f */
[----:B------:R-:W-:-:S04]  /*3950*/  IMAD.WIDE.U32 R150, R147, 0x10, R150 ;  /* 0x0000001093967825 */ /* 0x000fc800078e0096 */
[----:B----4-:R-:W-:Y:S01]  /*3960*/  FFMA.FTZ R116, R141, R72, R32 ;  /* 0x000000488d747223 */ /* 0x010fe20000010020 */
        /* <DEDUP_REMOVED lines=11> */
.L_x_20143:
        /* <DEDUP_REMOVED lines=14> */
.L_x_22375:


//--------------------- .text._ZN10layer_norm31ln_parallel_residual_fwd_kernelINS_13Kernel_traitsIfffffjLj5120ELj1ELj1ELj4ELj16ENS_18Kernel_traits_baseILj5120EfffffjLj128EEEEELb1ELb0ELb0EEEvNS_9FwdParamsE --------------------------
	.section	.text._ZN10layer_norm31ln_parallel_residual_fwd_kernelINS_13Kernel_traitsIfffffjLj5120ELj1ELj1ELj4ELj16ENS_18Kernel_traits_baseILj5120EfffffjLj128EEEEELb1ELb0ELb0EEEvNS_9FwdParamsE,"ax",@progbits
	.align	128
        .global         _ZN10layer_norm31ln_parallel_residual_fwd_kernelINS_13Kernel_traitsIfffffjLj5120ELj1ELj1ELj4ELj16ENS_18Kernel_traits_baseILj5120EfffffjLj128EEEEELb1ELb0ELb0EEEvNS_9FwdParamsE
        .type           _ZN10layer_norm31ln_parallel_residual_fwd_kernelINS_13Kernel_traitsIfffffjLj5120ELj1ELj1ELj4ELj16ENS_18Kernel_traits_baseILj5120EfffffjLj128EEEEELb1ELb0ELb0EEEvNS_9FwdParamsE,@function
        .size           _ZN10layer_norm31ln_parallel_residual_fwd_kernelINS_13Kernel_traitsIfffffjLj5120ELj1ELj1ELj4ELj16ENS_18Kernel_traits_baseILj5120EfffffjLj128EEEEELb1ELb0ELb0EEEvNS_9FwdParamsE,(.L_x_22376 - _ZN10layer_norm31ln_parallel_residual_fwd_kernelINS_13Kernel_traitsIfffffjLj5120ELj1ELj1ELj4ELj16ENS_18Kernel_traits_baseILj5120EfffffjLj128EEEEELb1ELb0ELb0EEEvNS_9FwdParamsE)
        .other          _ZN10layer_norm31ln_parallel_residual_fwd_kernelINS_13Kernel_traitsIfffffjLj5120ELj1ELj1ELj4ELj16ENS_18Kernel_traits_baseILj5120EfffffjLj128EEEEELb1ELb0ELb0EEEvNS_9FwdParamsE,@"STO_CUDA_ENTRY STV_DEFAULT"
_ZN10layer_norm31ln_parallel_residual_fwd_kernelINS_13Kernel_traitsIfffffjLj5120ELj1ELj1ELj4ELj16ENS_18Kernel_traits_baseILj5120EfffffjLj128EEEEELb1ELb0ELb0EEEvNS_9FwdParamsE:
.text._ZN10layer_norm31ln_parallel_residual_fwd_kernelINS_13Kernel_traitsIfffffjLj5120ELj1ELj1ELj4ELj16ENS_18Kernel_traits_baseILj5120EfffffjLj128EEEEELb1ELb0ELb0EEEvNS_9FwdParamsE:
[----:B------:R-:W-:Y:S01]  /*0000*/  LDC R1, c[0x0][0x37c] ;  /* 0x0000df00ff017b82 */ /* 0x000fe20000000800 */
[----:B------:R-:W0:Y:S07]  /*0010*/  LDCU.U8 UR4, c[0x0][0x464] ;  /* 0x00008c80ff0477ac */ /* 0x000e2e0008000000 */
[----:B------:R-:W1:Y:S01]  /*0020*/  LDC R9, c[0x0][0x45c] ;  /* 0x00011700ff097b82 */ /* 0x000e620000000800 */
[----:B------:R-:W2:Y:S01]  /*0030*/  LDCU.64 UR8, c[0x0][0x450] ;  /* 0x00008a00ff0877ac */ /* 0x000ea20008000a00 */
[----:B------:R-:W3:Y:S06]  /*0040*/  LDCU.64 UR6, c[0x0][0x358] ;  /* 0x00006b00ff0677ac */ /* 0x000eec0008000a00 */
[----:B------:R-:W4:Y:S01]  /*0050*/  LDC R2, c[0x0][0x458] ;  /* 0x00011600ff027b82 */ /* 0x000f220000000800 */
[----:B------:R-:W5:Y:S01]  /*0060*/  LDCU.64 UR10, c[0x0][0x438] ;  /* 0x00008700ff0a77ac */ /* 0x000f620008000a00 */
[----:B------:R-:W5:Y:S01]  /*0070*/  LDCU UR5, c[0x0][0x388] ;  /* 0x00007100ff0577ac */ /* 0x000f620008000800 */
[----:B0-----:R-:W-:Y:S01]  /*0080*/  ISETP.NE.AND P0, PT, RZ, UR4, PT ;  /* 0x00000004ff007c0c */ /* 0x001fe2000bf05270 */
[----:B--2---:R-:W-:-:S02]  /*0090*/  IMAD.U32 R4, RZ, RZ, UR8 ;  /* 0x00000008ff047e24 */ /* 0x004fc4000f8e00ff */
[----:B------:R-:W-:-:S10]  /*00a0*/  IMAD.U32 R5, RZ, RZ, UR9 ;  /* 0x00000009ff057e24 */ /* 0x000fd4000f8e00ff */
[----:B-1----:R-:W-:Y:S01]  /*00b0*/  @P0 MOV R3, R9 ;  /* 0x0000000900030202 */ /* 0x002fe20000000f00 */
[----:B---3--:R-:W2:Y:S01]  /*00c0*/  @P0 LDG.E.64 R4, desc[UR6][R4.64] ;  /* 0x0000000604040981 */ /* 0x008ea2000c1e1b00 */
[----:B------:R-:W0:Y:S03]  /*00d0*/  @P0 LDC R11, c[0x0][0x460] ;  /* 0x00011800ff0b0b82 */ /* 0x000e260000000800 */
[----:B----4-:R1:W0:Y:S01]  /*00e0*/  @P0 LDG.E.64 R6, desc[UR6][R2.64] ;  /* 0x0000000602060981 */ /* 0x010222000c1e1b00 */
[----:B-----5:R-:W-:Y:S01]  /*00f0*/  UISETP.NE.U32.AND UP0, UPT, UR10, URZ, UPT ;  /* 0x000000ff0a00728c */ /* 0x020fe2000bf05070 */
[----:B------:R-:W-:Y:S01]  /*0100*/  BSSY.RECONVERGENT B0, `(.L_x_20144) ;  /* 0x000028a000007945 */ /* 0x000fe20003800200 */
[----:B------:R-:W-:Y:S01]  /*0110*/  USHF.R.S32.HI UR4, URZ, 0x1f, UR5 ;  /* 0x0000001fff047899 */ /* 0x000fe20008011405 */
[----:B------:R-:W1:Y:S01]  /*0120*/  S2R R235, SR_TID.X ;  /* 0x0000000000eb7919 */ /* 0x000e620000002100 */
[----:B------:R-:W3:Y:S01]  /*0130*/  S2UR UR16, SR_CTAID.X ;  /* 0x00000000001079c3 */ /* 0x000ee20000002500 */
[----:B------:R-:W-:-:S02]  /*0140*/  UISETP.NE.AND.EX UP0, UPT, UR11, URZ, UPT, UP0 ;  /* 0x000000ff0b00728c */ /* 0x000fc4000bf05300 */
[----:B------:R-:W-:-:S04]  /*0150*/  ULEA.HI UR4, UR4, UR5, URZ, 0x2 ;  /* 0x0000000504047291 */ /* 0x000fc8000f8f10ff */
[----:B------:R-:W-:Y:S01]  /*0160*/  USHF.R.S32.HI UR4, URZ, 0x2, UR4 ;  /* 0x00000002ff047899 */ /* 0x000fe20008011404 */
[----:B------:R-:W3:Y:S01]  /*0170*/  LDC R232, c[0x0][0x360] ;  /* 0x0000d800ffe87b82 */ /* 0x000ee20000000800 */
[C---:B-1----:R-:W-:Y:S01]  /*0180*/  LOP3.LUT R3, R235.reuse, 0x1f, RZ, 0xc0, !PT ;  /* 0x0000001feb037812 */ /* 0x042fe200078ec0ff */
[----:B---3--:R-:W-:Y:S01]  /*0190*/  IMAD R232, R232, UR16, R235 ;  /* 0x00000010e8e87c24 */ /* 0x008fe2000f8e02eb */
[----:B--2---:R-:W-:Y:S02]  /*01a0*/  @P0 R2UR UR8, R4 ;  /* 0x00000000040802ca */ /* 0x004fe400000e0000 */
[----:B------:R-:W-:Y:S02]  /*01b0*/  LOP3.LUT R4, R235, 0x60, RZ, 0xc0, !PT ;  /* 0x00000060eb047812 */ /* 0x000fe400078ec0ff */
[----:B------:R-:W-:Y:S02]  /*01c0*/  @P0 R2UR UR9, R5 ;  /* 0x00000000050902ca */ /* 0x000fe400000e0000 */
[----:B0-----:R-:W-:-:S02]  /*01d0*/  @P0 IADD3 R2, P1, PT, R6, R11, RZ ;  /* 0x0000000b06020210 */ /* 0x001fc40007f3e0ff */
[----:B------:R-:W-:-:S03]  /*01e0*/  LOP3.LUT R5, R4, R3, RZ, 0xfc, !PT ;  /* 0x0000000304057212 */ /* 0x000fc600078efcff */
[----:B------:R-:W-:Y:S01]  /*01f0*/  @P0 IMAD.X R9, RZ, RZ, R7, P1 ;  /* 0x000000ffff090224 */ /* 0x000fe200008e0607 */
[----:B------:R-:W-:Y:S01]  /*0200*/  LOP3.LUT R0, R5, 0x7f, RZ, 0x3c, !PT ;  /* 0x0000007f05007812 */ /* 0x000fe200078e3cff */
[----:B------:R-:W-:Y:S02]  /*0210*/  UIADD3 UR33, UPT, UPT, UR8, -0x61c88647, URZ ;  /* 0x9e3779b908217890 */ /* 0x000fe4000fffe0ff */
[----:B------:R-:W-:Y:S01]  /*0220*/  UIADD3 UR18, UPT, UPT, UR8, 0x3c6ef372, URZ ;  /* 0x3c6ef37208127890 */ /* 0x000fe2000fffe0ff */
[--C-:B------:R-:W-:Y:S01]  /*0230*/  SHF.R.U64 R231, R2, 0x2, R9.reuse ;  /* 0x0000000202e77819 */ /* 0x100fe20000001209 */
[----:B------:R-:W-:Y:S01]  /*0240*/  VIADD R0, R0, UR4 ;  /* 0x0000000400007c36 */ /* 0x000fe20008000000 */
[----:B------:R-:W-:Y:S01]  /*0250*/  SHF.R.U32.HI R230, RZ, 0x2, R9 ;  /* 0x00000002ffe67819 */ /* 0x000fe20000011609 */
[----:B------:R-:W-:Y:S02]  /*0260*/  UIADD3 UR17, UPT, UPT, UR9, -0x4498517b, URZ ;  /* 0xbb67ae8509117890 */ /* 0x000fe4000fffe0ff */
[----:B------:R-:W-:-:S02]  /*0270*/  UIADD3 UR19, UPT, UPT, UR9, 0x76cf5d0a, URZ ;  /* 0x76cf5d0a09137890 */ /* 0x000fc4000fffe0ff */
[----:B------:R-:W-:Y:S02]  /*0280*/  UIADD3 UR20, UPT, UPT, UR8, -0x255992d5, URZ ;  /* 0xdaa66d2b08147890 */ /* 0x000fe4000fffe0ff */
        /* <DEDUP_REMOVED lines=22> */
[C---:B------:R-:W-:Y:S01]  /*03f0*/  ISETP.GE.U32.AND P4, PT, R0.reuse, 0x200, PT ;  /* 0x000002000000780c */ /* 0x040fe20003f86070 */
[----:B------:R-:W1:Y:S01]  /*0400*/  LDC.64 R8, c[0x0][0x3d8] ;  /* 0x0000f600ff087b82 */ /* 0x000e620000000a00 */
[C---:B------:R-:W-:Y:S02]  /*0410*/  ISETP.GE.U32.AND P3, PT, R0.reuse, 0x280, PT ;  /* 0x000002800000780c */ /* 0x040fe40003f66070 */
[----:B------:R-:W-:-:S02]  /*0420*/  ISETP.GE.U32.AND P2, PT, R0, 0x300, PT ;  /* 0x000003000000780c */ /* 0x000fc40003f46070 */
[----:B------:R-:W-:-:S03]  /*0430*/  LOP3.LUT R233, R233, 0xfffffdff, RZ, 0xc0, !PT ;  /* 0xfffffdffe9e97812 */ /* 0x000fc600078ec0ff */
[----:B------:R-:W2:Y:S08]  /*0440*/  LDC.64 R10, c[0x0][0x3d0] ;  /* 0x0000f400ff0a7b82 */ /* 0x000eb00000000a00 */
[----:B------:R-:W3:Y:S01]  /*0450*/  LDC.64 R84, c[0x0][0x3d8] ;  /* 0x0000f600ff547b82 */ /* 0x000ee20000000a00 */
[----:B0-----:R-:W-:-:S07]  /*0460*/  @P6 IMAD.WIDE.U32 R6, R5, 0x10, R6 ;  /* 0x0000001005066825 */ /* 0x001fce00078e0006 */
[----:B------:R-:W0:Y:S01]  /*0470*/  LDC.64 R86, c[0x0][0x3d0] ;  /* 0x0000f400ff567b82 */ /* 0x000e220000000a00 */
[C---:B-1----:R-:W-:Y:S01]  /*0480*/  @P6 IMAD.WIDE.U32 R8, R5.reuse, 0x10, R8 ;  /* 0x0000001005086825 */ /* 0x042fe200078e0008 */
[----:B------:R-:W5:Y:S01]  /*0490*/  @P6 LDG.E.128 R20, desc[UR6][R6.64] ;  /* 0x0000000606146981 */ /* 0x000f62000c1e1d00 */
[----:B------:R-:W-:-:S05]  /*04a0*/  @P6 LOP3.LUT R5, R5, 0x80, RZ, 0xfc, !PT ;  /* 0x0000008005056812 */ /* 0x000fca00078efcff */
[----:B------:R-:W1:Y:S01]  /*04b0*/  LDC.64 R88, c[0x0][0x3d8] ;  /* 0x0000f600ff587b82 */ /* 0x000e620000000a00 */
[----:B------:R-:W5:Y:S01]  /*04c0*/  @P6 LDG.E.128 R32, desc[UR6][R8.64] ;  /* 0x0000000608206981 */ /* 0x000f62000c1e1d00 */
[----:B--2---:R-:W-:-:S06]  /*04d0*/  @P0 IMAD.WIDE.U32 R10, R5, 0x10, R10 ;  /* 0x00000010050a0825 */ /* 0x004fcc00078e000a */
[----:B------:R-:W2:Y:S01]  /*04e0*/  LDC.64 R90, c[0x0][0x3d0] ;  /* 0x0000f400ff5a7b82 */ /* 0x000ea20000000a00 */
[C---:B---3--:R-:W-:Y:S01]  /*04f0*/  @P0 IMAD.WIDE.U32 R84, R5.reuse, 0x10, R84 ;  /* 0x0000001005540825 */ /* 0x048fe200078e0054 */
[----:B------:R-:W-:Y:S01]  /*0500*/  @P0 IADD3 R5, PT, PT, R5, 0x80, RZ ;  /* 0x0000008005050810 */ /* 0x000fe20007ffe0ff */
[----:B------:R-:W5:Y:S05]  /*0510*/  @P0 LDG.E.128 R12, desc[UR6][R10.64] ;  /* 0x000000060a0c0981 */ /* 0x000f6a000c1e1d00 */
[----:B------:R-:W3:Y:S01]  /*0520*/  LDC.64 R92, c[0x0][0x3d8] ;  /* 0x0000f600ff5c7b82 */ /* 0x000ee20000000a00 */
[----:B0-----:R-:W-:-:S07]  /*0530*/  @P5 IMAD.WIDE.U32 R86, R5, 0x10, R86 ;  /* 0x0000001005565825 */ /* 0x001fce00078e0056 */
[----:B------:R-:W0:Y:S01]  /*0540*/  LDC.64 R94, c[0x0][0x3d0] ;  /* 0x0000f400ff5e7b82 */ /* 0x000e220000000a00 */
[----:B-1----:R-:W-:-:S07]  /*0550*/  @P5 IMAD.WIDE.U32 R88, R5, 0x10, R88 ;  /* 0x0000001005585825 */ /* 0x002fce00078e0058 */
[----:B------:R-:W1:Y:S01]  /*0560*/  LDC.64 R96, c[0x0][0x3d8] ;  /* 0x0000f600ff607b82 */ /* 0x000e620000000a00 */
[----:B------:R-:W-:-:S07]  /*0570*/  @P5 VIADD R5, R5, 0x80 ;  /* 0x0000008005055836 */ /* 0x000fce0000000000 */
[----:B------:R-:W4:Y:S01]  /*0580*/  LDC.64 R98, c[0x0][0x3d0] ;  /* 0x0000f400ff627b82 */ /* 0x000f220000000a00 */
[----:B--2---:R-:W-:-:S07]  /*0590*/  @P4 IMAD.WIDE.U32 R90, R5, 0x10, R90 ;  /* 0x00000010055a4825 */ /* 0x004fce00078e005a */
[----:B------:R-:W2:Y:S01]  /*05a0*/  LDC.64 R100, c[0x0][0x3d8] ;  /* 0x0000f600ff647b82 */ /* 0x000ea20000000a00 */
[----:B---3--:R-:W-:-:S07]  /*05b0*/  @P4 IMAD.WIDE.U32 R92, R5, 0x10, R92 ;  /* 0x00000010055c4825 */ /* 0x008fce00078e005c */
[----:B------:R-:W3:Y:S01]  /*05c0*/  LDC.64 R102, c[0x0][0x3d0] ;  /* 0x0000f400ff667b82 */ /* 0x000ee20000000a00 */
[----:B------:R-:W-:-:S07]  /*05d0*/  @P4 VIADD R5, R5, 0x80 ;  /* 0x0000008005054836 */ /* 0x000fce0000000000 */
[----:B------:R-:W3:Y:S01]  /*05e0*/  LDC.64 R104, c[0x0][0x3d8] ;  /* 0x0000f600ff687b82 */ /* 0x000ee20000000a00 */
[----:B------:R-:W-:-:S07]  /*05f0*/  ISETP.GE.U32.AND P1, PT, R0, 0x380, PT ;  /* 0x000003800000780c */ /* 0x000fce0003f26070 */
[----:B------:R-:W3:Y:S08]  /*0600*/  LDC.64 R106, c[0x0][0x3d0] ;  /* 0x0000f400ff6a7b82 */ /* 0x000ef00000000a00 */
[----:B------:R-:W3:Y:S01]  /*0610*/  LDC.64 R108, c[0x0][0x3d8] ;  /* 0x0000f600ff6c7b82 */ /* 0x000ee20000000a00 */
[----:B0-----:R-:W-:Y:S01]  /*0620*/  @P3 IMAD.WIDE.U32 R94, R5, 0x10, R94 ;  /* 0x00000010055e3825 */ /* 0x001fe200078e005e */
[----:B------:R-:W5:Y:S01]  /*0630*/  @P0 LDG.E.128 R16, desc[UR6][R84.64] ;  /* 0x0000000654100981 */ /* 0x000f62000c1e1d00 */
[----:B------:R-:W-:-:S02]  /*0640*/  @P6 LOP3.LUT R233, R233, 0x200, RZ, 0xfc, !PT ;  /* 0x00000200e9e96812 */ /* 0x000fc400078efcff */
[C---:B-1----:R-:W-:Y:S01]  /*0650*/  @P3 IMAD.WIDE.U32 R96, R5.reuse, 0x10, R96 ;  /* 0x0000001005603825 */ /* 0x042fe200078e0060 */
[----:B------:R-:W-:Y:S01]  /*0660*/  @P3 IADD3 R5, PT, PT, R5, 0x80, RZ ;  /* 0x0000008005053810 */ /* 0x000fe20007ffe0ff */
[----:B------:R0:W5:Y:S01]  /*0670*/  @P5 LDG.E.128 R24, desc[UR6][R86.64] ;  /* 0x0000000656185981 */ /* 0x000162000c1e1d00 */
[C---:B------:R-:W-:Y:S01]  /*0680*/  ISETP.GE.U32.AND P0, PT, R0.reuse, 0x400, PT ;  /* 0x000004000000780c */ /* 0x040fe20003f06070 */
[----:B------:R-:W1:Y:S02]  /*0690*/  LDC.64 R110, c[0x0][0x3d0] ;  /* 0x0000f400ff6e7b82 */ /* 0x000e640000000a00 */
[C---:B----4-:R-:W-:Y:S01]  /*06a0*/  @P2 IMAD.WIDE.U32 R98, R5.reuse, 0x10, R98 ;  /* 0x0000001005622825 */ /* 0x050fe200078e0062 */
[----:B------:R-:W5:Y:S03]  /*06b0*/  @P5 LDG.E.128 R28, desc[UR6][R88.64] ;  /* 0x00000006581c5981 */ /* 0x000f66000c1e1d00 */
[C---:B--2---:R-:W-:Y:S01]  /*06c0*/  @P2 IMAD.WIDE.U32 R100, R5.reuse, 0x10, R100 ;  /* 0x0000001005642825 */ /* 0x044fe200078e0064 */
[----:B------:R2:W5:Y:S01]  /*06d0*/  @P4 LDG.E.128 R36, desc[UR6][R90.64] ;  /* 0x000000065a244981 */ /* 0x000562000c1e1d00 */
[----:B------:R-:W4:Y:S02]  /*06e0*/  LDC.64 R112, c[0x0][0x3d8] ;  /* 0x0000f600ff707b82 */ /* 0x000f240000000a00 */
[----:B------:R-:W-:Y:S01]  /*06f0*/  @P2 VIADD R5, R5, 0x80 ;  /* 0x0000008005052836 */ /* 0x000fe20000000000 */
[C---:B------:R-:W-:Y:S01]  /*0700*/  ISETP.GE.U32.AND P5, PT, R0.reuse, 0x480, PT ;  /* 0x000004800000780c */ /* 0x040fe20003fa6070 */
[----:B------:R-:W5:Y:S02]  /*0710*/  @P4 LDG.E.128 R40, desc[UR6][R92.64] ;  /* 0x000000065c284981 */ /* 0x000f64000c1e1d00 */
[C---:B---3--:R-:W-:Y:S01]  /*0720*/  @P1 IMAD.WIDE.U32 R102, R5.reuse, 0x10, R102 ;  /* 0x0000001005661825 */ /* 0x048fe200078e0066 */
[----:B0-----:R-:W-:Y:S01]  /*0730*/  CS2R R86, SRZ ;  /* 0x0000000000567805 */ /* 0x001fe2000001ff00 */
[----:B------:R0:W5:Y:S02]  /*0740*/  @P3 LDG.E.128 R44, desc[UR6][R94.64] ;  /* 0x000000065e2c3981 */ /* 0x000164000c1e1d00 */
[C---:B------:R-:W-:Y:S01]  /*0750*/  @P1 IMAD.WIDE.U32 R104, R5.reuse, 0x10, R104 ;  /* 0x0000001005681825 */ /* 0x040fe200078e0068 */
[----:B------:R-:W-:Y:S01]  /*0760*/  CS2R R84, SRZ ;  /* 0x0000000000547805 */ /* 0x000fe2000001ff00 */
[----:B------:R-:W5:Y:S02]  /*0770*/  @P3 LDG.E.128 R48, desc[UR6][R96.64] ;  /* 0x0000000660303981 */ /* 0x000f64000c1e1d00 */
[----:B------:R-:W-:Y:S01]  /*0780*/  @P1 VIADD R5, R5, 0x80 ;  /* 0x0000008005051836 */ /* 0x000fe20000000000 */
[----:B--2---:R-:W-:Y:S01]  /*0790*/  CS2R R90, SRZ ;  /* 0x00000000005a7805 */ /* 0x004fe2000001ff00 */
[----:B------:R2:W5:Y:S02]  /*07a0*/  @P2 LDG.E.128 R52, desc[UR6][R98.64] ;  /* 0x0000000662342981 */ /* 0x000564000c1e1d00 */
[C---:B------:R-:W-:Y:S01]  /*07b0*/  @P0 IMAD.WIDE.U32 R106, R5.reuse, 0x10, R106 ;  /* 0x00000010056a0825 */ /* 0x040fe200078e006a */
[----:B------:R-:W-:Y:S01]  /*07c0*/  CS2R R88, SRZ ;  /* 0x0000000000587805 */ /* 0x000fe2000001ff00 */
[----:B------:R3:W5:Y:S02]  /*07d0*/  @P2 LDG.E.128 R56, desc[UR6][R100.64] ;  /* 0x0000000664382981 */ /* 0x000764000c1e1d00 */
[C---:B------:R-:W-:Y:S01]  /*07e0*/  @P0 IMAD.WIDE.U32 R108, R5.reuse, 0x10, R108 ;  /* 0x00000010056c0825 */ /* 0x040fe200078e006c */
[----:B------:R-:W-:Y:S01]  /*07f0*/  @P0 IADD3 R5, PT, PT, R5, 0x80, RZ ;  /* 0x0000008005050810 */ /* 0x000fe20007ffe0ff */
[----:B------:R3:W5:Y:S04]  /*0800*/  @P0 LDG.E.128 R68, desc[UR6][R106.64] ;  /* 0x000000066a440981 */ /* 0x000768000c1e1d00 */
[----:B------:R-:W5:Y:S01]  /*0810*/  @P0 LDG.E.128 R72, desc[UR6][R108.64] ;  /* 0x000000066c480981 */ /* 0x000f62000c1e1d00 */
[----:B------:R-:W-:Y:S01]  /*0820*/  ISETP.GE.U32.AND P0, PT, R0, 0x500, PT ;  /* 0x000005000000780c */ /* 0x000fe20003f06070 */
[C---:B-1----:R-:W-:Y:S01]  /*0830*/  @P5 IMAD.WIDE.U32 R110, R5.reuse, 0x10, R110 ;  /* 0x00000010056e5825 */ /* 0x042fe200078e006e */
[----:B0-----:R-:W-:Y:S01]  /*0840*/  CS2R R94, SRZ ;  /* 0x00000000005e7805 */ /* 0x001fe2000001ff00 */
[----:B------:R0:W5:Y:S02]  /*0850*/  @P1 LDG.E.128 R60, desc[UR6][R102.64] ;  /* 0x00000006663c1981 */ /* 0x000164000c1e1d00 */
[----:B----4-:R-:W-:Y:S01]  /*0860*/  @P5 IMAD.WIDE.U32 R112, R5, 0x10, R112 ;  /* 0x0000001005705825 */ /* 0x010fe200078e0070 */
[----:B------:R-:W-:Y:S01]  /*0870*/  CS2R R92, SRZ ;  /* 0x00000000005c7805 */ /* 0x000fe2000001ff00 */
[----:B------:R1:W5:Y:S01]  /*0880*/  @P1 LDG.E.128 R64, desc[UR6][R104.64] ;  /* 0x0000000668401981 */ /* 0x000362000c1e1d00 */
[----:B--2---:R-:W-:-:S02]  /*0890*/  CS2R R98, SRZ ;  /* 0x0000000000627805 */ /* 0x004fc4000001ff00 */
[----:B------:R-:W-:Y:S02]  /*08a0*/  CS2R R96, SRZ ;  /* 0x0000000000607805 */ /* 0x000fe4000001ff00 */
[----:B---3--:R-:W-:Y:S01]  /*08b0*/  CS2R R100, SRZ ;  /* 0x0000000000647805 */ /* 0x008fe2000001ff00 */
[----:B------:R2:W5:Y:S01]  /*08c0*/  @P5 LDG.E.128 R76, desc[UR6][R110.64] ;  /* 0x000000066e4c5981 */ /* 0x000562000c1e1d00 */
[----:B------:R-:W-:Y:S02]  /*08d0*/  CS2R R106, SRZ ;  /* 0x00000000006a7805 */ /* 0x000fe4000001ff00 */
[----:B0-----:R-:W-:Y:S02]  /*08e0*/  CS2R R102, SRZ ;  /* 0x0000000000667805 */ /* 0x001fe4000001ff00 */
[----:B------:R-:W-:Y:S01]  /*08f0*/  CS2R R108, SRZ ;  /* 0x00000000006c7805 */ /* 0x000fe2000001ff00 */
[----:B------:R0:W5:Y:S01]  /*0900*/  @P5 LDG.E.128 R80, desc[UR6][R112.64] ;  /* 0x0000000670505981 */ /* 0x000162000c1e1d00 */
[----:B------:R-:W-:-:S02]  /*0910*/  CS2R R114, SRZ ;  /* 0x0000000000727805 */ /* 0x000fc4000001ff00 */
[----:B-1----:R-:W-:Y:S02]  /*0920*/  CS2R R104, SRZ ;  /* 0x0000000000687805 */ /* 0x002fe4000001ff00 */
[----:B------:R-:W-:Y:S02]  /*0930*/  CS2R R118, SRZ ;  /* 0x0000000000767805 */ /* 0x000fe4000001ff00 */
[----:B------:R-:W-:Y:S02]  /*0940*/  CS2R R116, SRZ ;  /* 0x0000000000747805 */ /* 0x000fe4000001ff00 */
[----:B------:R-:W-:Y:S02]  /*0950*/  CS2R R122, SRZ ;  /* 0x00000000007a7805 */ /* 0x000fe4000001ff00 */
[----:B--2---:R-:W-:Y:S02]  /*0960*/  CS2R R110, SRZ ;  /* 0x00000000006e7805 */ /* 0x004fe4000001ff00 */
[----:B------:R-:W-:-:S02]  /*0970*/  CS2R R120, SRZ ;  /* 0x0000000000787805 */ /* 0x000fc4000001ff00 */
[----:B------:R-:W-:Y:S02]  /*0980*/  CS2R R126, SRZ ;  /* 0x00000000007e7805 */ /* 0x000fe4000001ff00 */
[----:B------:R-:W-:Y:S02]  /*0990*/  CS2R R124, SRZ ;  /* 0x00000000007c7805 */ /* 0x000fe4000001ff00 */
[----:B0-----:R-:W-:Y:S02]  /*09a0*/  CS2R R112, SRZ ;  /* 0x0000000000707805 */ /* 0x001fe4000001ff00 */
        /* <DEDUP_REMOVED lines=14> */
[----:B------:R-:W-:Y:S01]  /*0a90*/  @P5 VIADD R5, R5, 0x80 ;  /* 0x0000008005055836 */ /* 0x000fe20000000000 */
        /* <DEDUP_REMOVED lines=48> */
.L_x_20146:
[C---:B------:R-:W-:Y:S01]  /*0da0*/  ISETP.GE.U32.AND P6, PT, R0.reuse, 0x80, PT ;  /* 0x000000800000780c */ /* 0x040fe20003fc6070 */
[----:B------:R-:W0:Y:S01]  /*0db0*/  LDC.64 R8, c[0x0][0x3d0] ;  /* 0x0000f400ff087b82 */ /* 0x000e220000000a00 */
[C---:B------:R-:W-:Y:S02]  /*0dc0*/  ISETP.GE.U32.AND P0, PT, R0.reuse, 0x100, PT ;  /* 0x000001000000780c */ /* 0x040fe40003f06070 */
[C---:B------:R-:W-:Y:S02]  /*0dd0*/  ISETP.GE.U32.AND P5, PT, R0.reuse, 0x180, PT ;  /* 0x000001800000780c */ /* 0x040fe40003fa6070 */
[C---:B------:R-:W-:Y:S02]  /*0de0*/  ISETP.GE.U32.AND P4, PT, R0.reuse, 0x200, PT ;  /* 0x000002000000780c */ /* 0x040fe40003f86070 */
[----:B------:R-:W-:Y:S01]  /*0df0*/  LOP3.LUT R233, R233, 0xfffffdff, RZ, 0xc0, !PT ;  /* 0xfffffdffe9e97812 */ /* 0x000fe200078ec0ff */
[----:B------:R-:W1:Y:S08]  /*0e00*/  LDC.64 R10, c[0x0][0x3d8] ;  /* 0x0000f600ff0a7b82 */ /* 0x000e700000000a00 */
[----:B------:R-:W2:Y:S08]  /*0e10*/  LDC.64 R84, c[0x0][0x3d0] ;  /* 0x0000f400ff547b82 */ /* 0x000eb00000000a00 */
[----:B------:R-:W3:Y:S08]  /*0e20*/  LDC.64 R86, c[0x0][0x3d8] ;  /* 0x0000f600ff567b82 */ /* 0x000ef00000000a00 */
[----:B------:R-:W4:Y:S08]  /*0e30*/  LDC.64 R90, c[0x0][0x3d0] ;  /* 0x0000f400ff5a7b82 */ /* 0x000f300000000a00 */
[----:B------:R-:W4:Y:S01]  /*0e40*/  LDC.64 R92, c[0x0][0x3d8] ;  /* 0x0000f600ff5c7b82 */ /* 0x000f220000000a00 */
[C---:B------:R-:W-:Y:S01]  /*0e50*/  ISETP.GE.U32.AND P3, PT, R0.reuse, 0x280, PT ;  /* 0x000002800000780c */ /* 0x040fe20003f66070 */
[----:B0-----:R-:W-:Y:S01]  /*0e60*/  @P6 IMAD.WIDE.U32 R8, R5, 0x10, R8 ;  /* 0x0000001005086825 */ /* 0x001fe200078e0008 */
[----:B------:R-:W-:-:S02]  /*0e70*/  ISETP.GE.U32.AND P2, PT, R0, 0x300, PT ;  /* 0x000003000000780c */ /* 0x000fc40003f46070 */
[----:B------:R-:W-:Y:S01]  /*0e80*/  ISETP.GE.U32.AND P1, PT, R0, 0x380, PT ;  /* 0x000003800000780c */ /* 0x000fe20003f26070 */
[----:B-1----:R-:W-:Y:S01]  /*0e90*/  @P6 IMAD.WIDE.U32 R10, R5, 0x10, R10 ;  /* 0x00000010050a6825 */ /* 0x002fe200078e000a */
[----:B------:R0:W5:Y:S01]  /*0ea0*/  @P6 LDG.E.128 R20, desc[UR6][R8.64] ;  /* 0x0000000608146981 */ /* 0x000162000c1e1d00 */
[----:B------:R-:W1:Y:S01]  /*0eb0*/  @P6 LDC.64 R6, c[0x0][0x440] ;  /* 0x00011000ff066b82 */ /* 0x000e620000000a00 */
[----:B------:R-:W-:Y:S02]  /*0ec0*/  @P6 LOP3.LUT R233, R233, 0x200, RZ, 0xfc, !PT ;  /* 0x00000200e9e96812 */ /* 0x000fe400078efcff */
[----:B------:R0:W5:Y:S05]  /*0ed0*/  @P6 LDG.E.128 R32, desc[UR6][R10.64] ;  /* 0x000000060a206981 */ /* 0x00016a000c1e1d00 */
[----:B------:R-:W0:Y:S08]  /*0ee0*/  @P0 LDC.64 R88, c[0x0][0x440] ;  /* 0x00011000ff580b82 */ /* 0x000e300000000a00 */
[----:B------:R-:W4:Y:S01]  /*0ef0*/  @P5 LDC.64 R94, c[0x0][0x440] ;  /* 0x00011000ff5e5b82 */ /* 0x000f220000000a00 */
[C---:B-1----:R-:W-:Y:S01]  /*0f00*/  @P6 IMAD.WIDE.U32 R6, R5.reuse, 0x10, R6 ;  /* 0x0000001005066825 */ /* 0x042fe200078e0006 */
[----:B------:R-:W-:-:S06]  /*0f10*/  @P6 LOP3.LUT R5, R5, 0x80, RZ, 0xfc, !PT ;  /* 0x0000008005056812 */ /* 0x000fcc00078efcff */
[----:B------:R-:W1:Y:S01]  /*0f20*/  LDC.64 R96, c[0x0][0x3d0] ;  /* 0x0000f400ff607b82 */ /* 0x000e620000000a00 */
[----:B------:R-:W5:Y:S01]  /*0f30*/  @P6 LDG.E.128 R152, desc[UR6][R6.64] ;  /* 0x0000000606986981 */ /* 0x000f62000c1e1d00 */
[----:B--2---:R-:W-:-:S06]  /*0f40*/  @P0 IMAD.WIDE.U32 R84, R5, 0x10, R84 ;  /* 0x0000001005540825 */ /* 0x004fcc00078e0054 */
[----:B------:R-:W2:Y:S01]  /*0f50*/  LDC.64 R98, c[0x0][0x3d8] ;  /* 0x0000f600ff627b82 */ /* 0x000ea20000000a00 */
[C---:B---3--:R-:W-:Y:S01]  /*0f60*/  @P0 IMAD.WIDE.U32 R86, R5.reuse, 0x10, R86 ;  /* 0x0000001005560825 */ /* 0x048fe200078e0056 */
[----:B------:R3:W5:Y:S03]  /*0f70*/  @P0 LDG.E.128 R12, desc[UR6][R84.64] ;  /* 0x00000006540c0981 */ /* 0x000766000c1e1d00 */
[C---:B0-----:R-:W-:Y:S01]  /*0f80*/  @P0 IMAD.WIDE.U32 R88, R5.reuse, 0x10, R88 ;  /* 0x0000001005580825 */ /* 0x041fe200078e0058 */
[----:B------:R0:W5:Y:S02]  /*0f90*/  @P0 LDG.E.128 R16, desc[UR6][R86.64] ;  /* 0x0000000656100981 */ /* 0x000164000c1e1d00 */
[----:B------:R-:W2:Y:S01]  /*0fa0*/  @P4 LDC.64 R100, c[0x0][0x440] ;  /* 0x00011000ff644b82 */ /* 0x000ea20000000a00 */
[----:B------:R-:W-:Y:S01]  /*0fb0*/  @P0 VIADD R5, R5, 0x80 ;  /* 0x0000008005050836 */ /* 0x000fe20000000000 */
[----:B------:R1:W5:Y:S01]  /*0fc0*/  @P0 LDG.E.128 R148, desc[UR6][R88.64] ;  /* 0x0000000658940981 */ /* 0x000362000c1e1d00 */
[----:B------:R-:W-:-:S02]  /*0fd0*/  ISETP.GE.U32.AND P0, PT, R0, 0x400, PT ;  /* 0x000004000000780c */ /* 0x000fc40003f06070 */
[----:B----4-:R-:W-:-:S03]  /*0fe0*/  @P5 IMAD.WIDE.U32 R90, R5, 0x10, R90 ;  /* 0x00000010055a5825 */ /* 0x010fc600078e005a */
[----:B------:R-:W4:Y:S01]  /*0ff0*/  LDC.64 R8, c[0x0][0x3d0] ;  /* 0x0000f400ff087b82 */ /* 0x000f220000000a00 */
[C---:B------:R-:W-:Y:S01]  /*1000*/  @P5 IMAD.WIDE.U32 R92, R5.reuse, 0x10, R92 ;  /* 0x00000010055c5825 */ /* 0x040fe200078e005c */
[----:B------:R1:W5:Y:S03]  /*1010*/  @P5 LDG.E.128 R24, desc[UR6][R90.64] ;  /* 0x000000065a185981 */ /* 0x000366000c1e1d00 */
[C---:B------:R-:W-:Y:S01]  /*1020*/  @P5 IMAD.WIDE.U32 R94, R5.reuse, 0x10, R94 ;  /* 0x00000010055e5825 */ /* 0x040fe200078e005e */
[----:B------:R2:W5:Y:S02]  /*1030*/  @P5 LDG.E.128 R28, desc[UR6][R92.64] ;  /* 0x000000065c1c5981 */ /* 0x000564000c1e1d00 */
[----:B------:R-:W4:Y:S01]  /*1040*/  LDC.64 R10, c[0x0][0x3d8] ;  /* 0x0000f600ff0a7b82 */ /* 0x000f220000000a00 */
[----:B------:R-:W-:Y:S01]  /*1050*/  @P5 IADD3 R5, PT, PT, R5, 0x80, RZ ;  /* 0x0000008005055810 */ /* 0x000fe20007ffe0ff */
[----:B------:R2:W5:Y:S06]  /*1060*/  @P5 LDG.E.128 R144, desc[UR6][R94.64] ;  /* 0x000000065e905981 */ /* 0x00056c000c1e1d00 */
[----:B---3--:R-:W3:Y:S01]  /*1070*/  @P3 LDC.64 R84, c[0x0][0x440] ;  /* 0x00011000ff543b82 */ /* 0x008ee20000000a00 */
[----:B------:R-:W-:-:S07]  /*1080*/  ISETP.GE.U32.AND P5, PT, R0, 0x480, PT ;  /* 0x000004800000780c */ /* 0x000fce0003fa6070 */
[----:B0-----:R-:W0:Y:S08]  /*1090*/  LDC.64 R86, c[0x0][0x3d0] ;  /* 0x0000f400ff567b82 */ /* 0x001e300000000a00 */
[----:B------:R-:W0:Y:S08]  /*10a0*/  LDC.64 R102, c[0x0][0x3d8] ;  /* 0x0000f600ff667b82 */ /* 0x000e300000000a00 */
[----:B------:R-:W0:Y:S08]  /*10b0*/  @P2 LDC.64 R104, c[0x0][0x440] ;  /* 0x00011000ff682b82 */ /* 0x000e300000000a00 */
[----:B------:R-:W0:Y:S08]  /*10c0*/  LDC.64 R106, c[0x0][0x3d0] ;  /* 0x0000f400ff6a7b82 */ /* 0x000e300000000a00 */
[----:B-1----:R-:W1:Y:S08]  /*10d0*/  LDC.64 R88, c[0x0][0x3d8] ;  /* 0x0000f600ff587b82 */ /* 0x002e700000000a00 */
[----:B------:R-:W1:Y:S01]  /*10e0*/  @P1 LDC.64 R90, c[0x0][0x440] ;  /* 0x00011000ff5a1b82 */ /* 0x000e620000000a00 */
[----:B------:R-:W-:-:S04]  /*10f0*/  @P4 IMAD.WIDE.U32 R96, R5, 0x10, R96 ;  /* 0x0000001005604825 */ /* 0x000fc800078e0060 */
[C---:B--2---:R-:W-:Y:S01]  /*1100*/  @P4 IMAD.WIDE.U32 R98, R5.reuse, 0x10, R98 ;  /* 0x0000001005624825 */ /* 0x044fe200078e0062 */
[----:B------:R-:W5:Y:S02]  /*1110*/  @P4 LDG.E.128 R36, desc[UR6][R96.64] ;  /* 0x0000000660244981 */ /* 0x000f64000c1e1d00 */
[----:B------:R-:W2:Y:S01]  /*1120*/  LDC.64 R92, c[0x0][0x3d0] ;  /* 0x0000f400ff5c7b82 */ /* 0x000ea20000000a00 */
[C---:B------:R-:W-:Y:S01]  /*1130*/  @P4 IMAD.WIDE.U32 R100, R5.reuse, 0x10, R100 ;  /* 0x0000001005644825 */ /* 0x040fe200078e0064 */
[----:B------:R-:W5:Y:S06]  /*1140*/  @P4 LDG.E.128 R40, desc[UR6][R98.64] ;  /* 0x0000000662284981 */ /* 0x000f6c000c1e1d00 */
[----:B------:R-:W2:Y:S01]  /*1150*/  LDC.64 R94, c[0x0][0x3d8] ;  /* 0x0000f600ff5e7b82 */ /* 0x000ea20000000a00 */
[----:B------:R-:W-:Y:S01]  /*1160*/  @P4 VIADD R5, R5, 0x80 ;  /* 0x0000008005054836 */ /* 0x000fe20000000000 */
[----:B------:R-:W5:Y:S06]  /*1170*/  @P4 LDG.E.128 R140, desc[UR6][R100.64] ;  /* 0x00000006648c4981 */ /* 0x000f6c000c1e1d00 */
[----:B------:R-:W2:Y:S01]  /*1180*/  @P0 LDC.64 R108, c[0x0][0x440] ;  /* 0x00011000ff6c0b82 */ /* 0x000ea20000000a00 */
[----:B----4-:R-:W-:-:S04]  /*1190*/  @P3 IMAD.WIDE.U32 R8, R5, 0x10, R8 ;  /* 0x0000001005083825 */ /* 0x010fc800078e0008 */
[C---:B------:R-:W-:Y:S01]  /*11a0*/  @P3 IMAD.WIDE.U32 R10, R5.reuse, 0x10, R10 ;  /* 0x00000010050a3825 */ /* 0x040fe200078e000a */
[----:B------:R-:W5:Y:S02]  /*11b0*/  @P3 LDG.E.128 R44, desc[UR6][R8.64] ;  /* 0x00000006082c3981 */ /* 0x000f64000c1e1d00 */
[----:B------:R-:W4:Y:S01]  /*11c0*/  @P5 LDC.64 R6, c[0x0][0x440] ;  /* 0x00011000ff065b82 */ /* 0x000f220000000a00 */
[C---:B---3--:R-:W-:Y:S01]  /*11d0*/  @P3 IMAD.WIDE.U32 R84, R5.reuse, 0x10, R84 ;  /* 0x0000001005543825 */ /* 0x048fe200078e0054 */
[----:B------:R-:W5:Y:S03]  /*11e0*/  @P3 LDG.E.128 R48, desc[UR6][R10.64] ;  /* 0x000000060a303981 */ /* 0x000f66000c1e1d00 */
[----:B------:R-:W-:Y:S01]  /*11f0*/  @P3 VIADD R5, R5, 0x80 ;  /* 0x0000008005053836 */ /* 0x000fe20000000000 */
[----:B------:R-:W5:Y:S02]  /*1200*/  @P3 LDG.E.128 R136, desc[UR6][R84.64] ;  /* 0x0000000654883981 */ /* 0x000f64000c1e1d00 */
[----:B------:R-:W3:Y:S01]  /*1210*/  LDC.64 R110, c[0x0][0x3d0] ;  /* 0x0000f400ff6e7b82 */ /* 0x000ee20000000a00 */
[----:B0-----:R-:W-:-:S04]  /*1220*/  @P2 IMAD.WIDE.U32 R86, R5, 0x10, R86 ;  /* 0x0000001005562825 */ /* 0x001fc800078e0056 */
[C---:B------:R-:W-:Y:S01]  /*1230*/  @P2 IMAD.WIDE.U32 R102, R5.reuse, 0x10, R102 ;  /* 0x0000001005662825 */ /* 0x040fe200078e0066 */
[----:B------:R0:W5:Y:S02]  /*1240*/  @P2 LDG.E.128 R52, desc[UR6][R86.64] ;  /* 0x0000000656342981 */ /* 0x000164000c1e1d00 */
[----:B------:R-:W0:Y:S01]  /*1250*/  LDC.64 R112, c[0x0][0x3d8] ;  /* 0x0000f600ff707b82 */ /* 0x000e220000000a00 */
[C---:B------:R-:W-:Y:S01]  /*1260*/  @P2 IMAD.WIDE.U32 R104, R5.reuse, 0x10, R104 ;  /* 0x0000001005682825 */ /* 0x040fe200078e0068 */
[----:B------:R-:W-:Y:S01]  /*1270*/  @P2 IADD3 R5, PT, PT, R5, 0x80, RZ ;  /* 0x0000008005052810 */ /* 0x000fe20007ffe0ff */
[----:B------:R-:W5:Y:S04]  /*1280*/  @P2 LDG.E.128 R56, desc[UR6][R102.64] ;  /* 0x0000000666382981 */ /* 0x000f68000c1e1d00 */
[C---:B------:R-:W-:Y:S01]  /*1290*/  @P1 IMAD.WIDE.U32 R106, R5.reuse, 0x10, R106 ;  /* 0x00000010056a1825 */ /* 0x040fe200078e006a */
[----:B------:R-:W5:Y:S03]  /*12a0*/  @P2 LDG.E.128 R132, desc[UR6][R104.64] ;  /* 0x0000000668842981 */ /* 0x000f66000c1e1d00 */
[C---:B-1----:R-:W-:Y:S01]  /*12b0*/  @P1 IMAD.WIDE.U32 R88, R5.reuse, 0x10, R88 ;  /* 0x0000001005581825 */ /* 0x042fe200078e0058 */
[----:B------:R-:W5:Y:S03]  /*12c0*/  @P1 LDG.E.128 R60, desc[UR6][R106.64] ;  /* 0x000000066a3c1981 */ /* 0x000f66000c1e1d00 */
[C---:B------:R-:W-:Y:S01]  /*12d0*/  @P1 IMAD.WIDE.U32 R90, R5.reuse, 0x10, R90 ;  /* 0x00000010055a1825 */ /* 0x040fe200078e005a */
[----:B------:R-:W5:Y:S03]  /*12e0*/  @P1 LDG.E.128 R64, desc[UR6][R88.64] ;  /* 0x0000000658401981 */ /* 0x000f66000c1e1d00 */
[----:B------:R-:W-:Y:S01]  /*12f0*/  @P1 VIADD R5, R5, 0x80 ;  /* 0x0000008005051836 */ /* 0x000fe20000000000 */
[----:B------:R1:W5:Y:S03]  /*1300*/  @P1 LDG.E.128 R128, desc[UR6][R90.64] ;  /* 0x000000065a801981 */ /* 0x000366000c1e1d00 */
[----:B--2---:R-:W-:-:S04]  /*1310*/  @P0 IMAD.WIDE.U32 R92, R5, 0x10, R92 ;  /* 0x00000010055c0825 */ /* 0x004fc800078e005c */
[C---:B------:R-:W-:Y:S01]  /*1320*/  @P0 IMAD.WIDE.U32 R94, R5.reuse, 0x10, R94 ;  /* 0x00000010055e0825 */ /* 0x040fe200078e005e */
[----:B------:R-:W5:Y:S03]  /*1330*/  @P0 LDG.E.128 R68, desc[UR6][R92.64] ;  /* 0x000000065c440981 */ /* 0x000f66000c1e1d00 */
[C---:B------:R-:W-:Y:S01]  /*1340*/  @P0 IMAD.WIDE.U32 R108, R5.reuse, 0x10, R108 ;  /* 0x00000010056c0825 */ /* 0x040fe200078e006c */
[----:B------:R2:W5:Y:S03]  /*1350*/  @P0 LDG.E.128 R72, desc[UR6][R94.64] ;  /* 0x000000065e480981 */ /* 0x000566000c1e1d00 */
[----:B------:R-:W-:Y:S01]  /*1360*/  @P0 VIADD R5, R5, 0x80 ;  /* 0x0000008005050836 */ /* 0x000fe20000000000 */
[----:B------:R-:W5:Y:S03]  /*1370*/  @P0 LDG.E.128 R124, desc[UR6][R108.64] ;  /* 0x000000066c7c0981 */ /* 0x000f66000c1e1d00 */
[----:B----4-:R-:W-:-:S05]  /*1380*/  @P5 IMAD.WIDE.U32 R6, R5, 0x10, R6 ;  /* 0x0000001005065825 */ /* 0x010fca00078e0006 */
[----:B------:R-:W5:Y:S01]  /*1390*/  @P5 LDG.E.128 R120, desc[UR6][R6.64] ;  /* 0x0000000606785981 */ /* 0x000f62000c1e1d00 */
[----:B------:R-:W-:Y:S01]  /*13a0*/  ISETP.GE.U32.AND P0, PT, R0, 0x500, PT ;  /* 0x000005000000780c */ /* 0x000fe20003f06070 */
[----:B---3--:R-:W-:-:S04]  /*13b0*/  @P5 IMAD.WIDE.U32 R110, R5, 0x10, R110 ;  /* 0x00000010056e5825 */ /* 0x008fc800078e006e */
[----:B0-----:R-:W-:Y:S01]  /*13c0*/  @P5 IMAD.WIDE.U32 R112, R5, 0x10, R112 ;  /* 0x0000001005705825 */ /* 0x001fe200078e0070 */
[----:B------:R0:W5:Y:S01]  /*13d0*/  @P5 LDG.E.128 R76, desc[UR6][R110.64] ;  /* 0x000000066e4c5981 */ /* 0x000162000c1e1d00 */
[----:B------:R-:W-:Y:S02]  /*13e0*/  CS2R R86, SRZ ;  /* 0x0000000000567805 */ /* 0x000fe4000001ff00 */
[----:B------:R-:W-:Y:S02]  /*13f0*/  CS2R R84, SRZ ;  /* 0x0000000000547805 */ /* 0x000fe4000001ff00 */
[----:B-1----:R-:W-:Y:S01]  /*1400*/  CS2R R90, SRZ ;  /* 0x00000000005a7805 */ /* 0x002fe2000001ff00 */
[----:B------:R1:W5:Y:S01]  /*1410*/  @P5 LDG.E.128 R80, desc[UR6][R112.64] ;  /* 0x0000000670505981 */ /* 0x000362000c1e1d00 */
[----:B------:R-:W-:Y:S02]  /*1420*/  CS2R R88, SRZ ;  /* 0x0000000000587805 */ /* 0x000fe4000001ff00 */
[----:B--2---:R-:W-:-:S02]  /*1430*/  CS2R R94, SRZ ;  /* 0x00000000005e7805 */ /* 0x004fc4000001ff00 */
[----:B------:R-:W-:Y:S02]  /*1440*/  CS2R R92, SRZ ;  /* 0x00000000005c7805 */ /* 0x000fe4000001ff00 */
[----:B------:R-:W-:Y:S02]  /*1450*/  CS2R R98, SRZ ;  /* 0x0000000000627805 */ /* 0x000fe4000001ff00 */
[----:B------:R-:W-:Y:S02]  /*1460*/  CS2R R96, SRZ ;  /* 0x0000000000607805 */ /* 0x000fe4000001ff00 */
[----:B------:R-:W-:Y:S02]  /*1470*/  CS2R R102, SRZ ;  /* 0x0000000000667805 */ /* 0x000fe4000001ff00 */
[----:B------:R-:W-:Y:S02]  /*1480*/  CS2R R100, SRZ ;  /* 0x0000000000647805 */ /* 0x000fe4000001ff00 */
[----:B------:R-:W-:-:S02]  /*1490*/  CS2R R106, SRZ ;  /* 0x00000000006a7805 */ /* 0x000fc4000001ff00 */
[----:B------:R-:W-:Y:S02]  /*14a0*/  CS2R R104, SRZ ;  /* 0x0000000000687805 */ /* 0x000fe4000001ff00 */
[----:B0-----:R-:W-:Y:S02]  /*14b0*/  CS2R R110, SRZ ;  /* 0x00000000006e7805 */ /* 0x001fe4000001ff00 */
[----:B------:R-:W-:Y:S02]  /*14c0*/  CS2R R108, SRZ ;  /* 0x00000000006c7805 */ /* 0x000fe4000001ff00 */
[----:B------:R-:W-:Y:S02]  /*14d0*/  CS2R R114, SRZ ;  /* 0x0000000000727805 */ /* 0x000fe4000001ff00 */
[----:B-1----:R-:W-:Y:S02]  /*14e0*/  CS2R R112, SRZ ;  /* 0x0000000000707805 */ /* 0x002fe4000001ff00 */
[----:B------:R-:W-:-:S02]  /*14f0*/  CS2R R118, SRZ ;  /* 0x0000000000767805 */ /* 0x000fc4000001ff00 */
[----:B------:R-:W-:Y:S02]  /*1500*/  CS2R R116, SRZ ;  /* 0x0000000000747805 */ /* 0x000fe4000001ff00 */
        /* <DEDUP_REMOVED lines=32> */
.L_x_20145:
        /* <DEDUP_REMOVED lines=15> */
[----:B------:R-:W5:Y:S02]  /*1800*/  @P1 LDG.E.128 R20, desc[UR6][R8.64] ;  /* 0x0000000608141981 */ /* 0x000f64000c1e1d00 */
[----:B------:R-:W0:Y:S01]  /*1810*/  LDC.64 R158, c[0x0][0x3d0] ;  /* 0x0000f400ff9e7b82 */ /* 0x000e220000000a00 */
[----:B-1----:R-:W-:-:S05]  /*1820*/  @P1 IMAD.WIDE.U32 R10, R5, 0x10, R10 ;  /* 0x00000010050a1825 */ /* 0x002fca00078e000a */
[----:B------:R-:W5:Y:S02]  /*1830*/  @P1 LDG.E.128 R32, desc[UR6][R10.64] ;  /* 0x000000060a201981 */ /* 0x000f64000c1e1d00 */
[----:B------:R-:W1:Y:S01]  /*1840*/  @P2 LDC.64 R160, c[0x0][0x438] ;  /* 0x00010e00ffa02b82 */ /* 0x000e620000000a00 */
[----:B--2---:R-:W-:-:S05]  /*1850*/  @P1 IMAD.WIDE.U32 R6, R5, 0x10, R6 ;  /* 0x0000001005061825 */ /* 0x004fca00078e0006 */
[----:B------:R2:W5:Y:S02]  /*1860*/  @P1 LDG.E.128 R116, desc[UR6][R6.64] ;  /* 0x0000000606741981 */ /* 0x000564000c1e1d00 */
[----:B------:R-:W4:Y:S01]  /*1870*/  LDC.64 R162, c[0x0][0x3d8] ;  /* 0x0000f600ffa27b82 */ /* 0x000f220000000a00 */
[----:B---3--:R-:W-:-:S07]  /*1880*/  @P1 IMAD.WIDE.U32 R156, R5, 0x10, R156 ;  /* 0x00000010059c1825 */ /* 0x008fce00078e009c */
[----:B------:R-:W3:Y:S01]  /*1890*/  @P2 LDC.64 R164, c[0x0][0x440] ;  /* 0x00011000ffa42b82 */ /* 0x000ee20000000a00 */
[----:B------:R2:W5:Y:S01]  /*18a0*/  @P1 LDG.E.128 R152, desc[UR6][R156.64] ;  /* 0x000000069c981981 */ /* 0x000562000c1e1d00 */
[----:B------:R-:W-:Y:S02]  /*18b0*/  @P1 LOP3.LUT R5, R5, 0x80, RZ, 0xfc, !PT ;  /* 0x0000008005051812 */ /* 0x000fe400078efcff */
[----:B------:R-:W-:-:S04]  /*18c0*/  ISETP.GE.U32.AND P1, PT, R0, 0x280, PT ;  /* 0x000002800000780c */ /* 0x000fc80003f26070 */
[----:B------:R-:W2:Y:S08]  /*18d0*/  LDC.64 R166, c[0x0][0x3d0] ;  /* 0x0000f400ffa67b82 */ /* 0x000eb00000000a00 */
[----:B------:R-:W2:Y:S08]  /*18e0*/  LDC.64 R170, c[0x0][0x3d8] ;  /* 0x0000f600ffaa7b82 */ /* 0x000eb00000000a00 */
[----:B------:R-:W2:Y:S08]  /*18f0*/  @P3 LDC.64 R168, c[0x0][0x438] ;  /* 0x00010e00ffa83b82 */ /* 0x000eb00000000a00 */
[----:B------:R-:W2:Y:S01]  /*1900*/  @P3 LDC.64 R172, c[0x0][0x440] ;  /* 0x00011000ffac3b82 */ /* 0x000ea20000000a00 */
[----:B0-----:R-:W-:-:S04]  /*1910*/  @P2 IMAD.WIDE.U32 R158, R5, 0x10, R158 ;  /* 0x00000010059e2825 */ /* 0x001fc800078e009e */
[C---:B-1----:R-:W-:Y:S01]  /*1920*/  @P2 IMAD.WIDE.U32 R160, R5.reuse, 0x10, R160 ;  /* 0x0000001005a02825 */ /* 0x042fe200078e00a0 */
[----:B------:R0:W5:Y:S02]  /*1930*/  @P2 LDG.E.128 R12, desc[UR6][R158.64] ;  /* 0x000000069e0c2981 */ /* 0x000164000c1e1d00 */
[----:B------:R-:W1:Y:S01]  /*1940*/  LDC.64 R174, c[0x0][0x3d0] ;  /* 0x0000f400ffae7b82 */ /* 0x000e620000000a00 */
[C---:B----4-:R-:W-:Y:S01]  /*1950*/  @P2 IMAD.WIDE.U32 R162, R5.reuse, 0x10, R162 ;  /* 0x0000001005a22825 */ /* 0x050fe200078e00a2 */
[----:B------:R-:W5:Y:S03]  /*1960*/  @P2 LDG.E.128 R112, desc[UR6][R160.64] ;  /* 0x00000006a0702981 */ /* 0x000f66000c1e1d00 */
[C---:B---3--:R-:W-:Y:S01]  /*1970*/  @P2 IMAD.WIDE.U32 R164, R5.reuse, 0x10, R164 ;  /* 0x0000001005a42825 */ /* 0x048fe200078e00a4 */
[----:B------:R3:W5:Y:S02]  /*1980*/  @P2 LDG.E.128 R16, desc[UR6][R162.64] ;  /* 0x00000006a2102981 */ /* 0x000764000c1e1d00 */
[----:B------:R-:W4:Y:S01]  /*1990*/  LDC.64 R178, c[0x0][0x3d8] ;  /* 0x0000f600ffb27b82 */ /* 0x000f220000000a00 */
[----:B------:R-:W-:Y:S01]  /*19a0*/  @P2 VIADD R5, R5, 0x80 ;  /* 0x0000008005052836 */ /* 0x000fe20000000000 */
[----:B------:R1:W5:Y:S06]  /*19b0*/  @P2 LDG.E.128 R148, desc[UR6][R164.64] ;  /* 0x00000006a4942981 */ /* 0x00036c000c1e1d00 */
[----:B------:R-:W4:Y:S01]  /*19c0*/  @P0 LDC.64 R176, c[0x0][0x438] ;  /* 0x00010e00ffb00b82 */ /* 0x000f220000000a00 */
[----:B------:R-:W-:-:S07]  /*19d0*/  ISETP.GE.U32.AND P2, PT, R0, 0x300, PT ;  /* 0x000003000000780c */ /* 0x000fce0003f46070 */
[----:B------:R-:W4:Y:S01]  /*19e0*/  @P0 LDC.64 R180, c[0x0][0x440] ;  /* 0x00011000ffb40b82 */ /* 0x000f220000000a00 */
[----:B------:R-:W-:-:S07]  /*19f0*/  ISETP.GE.U32.AND P4, PT, R0, 0x380, PT ;  /* 0x000003800000780c */ /* 0x000fce0003f86070 */
[----:B--2---:R-:W2:Y:S08]  /*1a00*/  LDC.64 R6, c[0x0][0x3d0] ;  /* 0x0000f400ff067b82 */ /* 0x004eb00000000a00 */
[----:B------:R-:W2:Y:S08]  /*1a10*/  @P1 LDC.64 R8, c[0x0][0x438] ;  /* 0x00010e00ff081b82 */ /* 0x000eb00000000a00 */
[----:B------:R-:W2:Y:S01]  /*1a20*/  LDC.64 R10, c[0x0][0x3d8] ;  /* 0x0000f600ff0a7b82 */ /* 0x000ea20000000a00 */
[----:B------:R-:W-:Y:S01]  /*1a30*/  @P3 IMAD.WIDE.U32 R166, R5, 0x10, R166 ;  /* 0x0000001005a63825 */ /* 0x000fe200078e00a6 */
[----:B------:R-:W-:-:S03]  /*1a40*/  ISETP.GE.U32.AND P5, PT, R0, 0x400, PT ;  /* 0x000004000000780c */ /* 0x000fc60003fa6070 */
[C---:B------:R-:W-:Y:S01]  /*1a50*/  @P3 IMAD.WIDE.U32 R168, R5.reuse, 0x10, R168 ;  /* 0x0000001005a83825 */ /* 0x040fe200078e00a8 */
[----:B------:R4:W5:Y:S02]  /*1a60*/  @P3 LDG.E.128 R24, desc[UR6][R166.64] ;  /* 0x00000006a6183981 */ /* 0x000964000c1e1d00 */
[----:B------:R-:W2:Y:S01]  /*1a70*/  @P1 LDC.64 R156, c[0x0][0x440] ;  /* 0x00011000ff9c1b82 */ /* 0x000ea20000000a00 */
[C---:B------:R-:W-:Y:S01]  /*1a80*/  @P3 IMAD.WIDE.U32 R170, R5.reuse, 0x10, R170 ;  /* 0x0000001005aa3825 */ /* 0x040fe200078e00aa */
[----:B------:R-:W5:Y:S03]  /*1a90*/  @P3 LDG.E.128 R108, desc[UR6][R168.64] ;  /* 0x00000006a86c3981 */ /* 0x000f66000c1e1d00 */
[C---:B------:R-:W-:Y:S01]  /*1aa0*/  @P3 IMAD.WIDE.U32 R172, R5.reuse, 0x10, R172 ;  /* 0x0000001005ac3825 */ /* 0x040fe200078e00ac */
[----:B------:R4:W5:Y:S02]  /*1ab0*/  @P3 LDG.E.128 R28, desc[UR6][R170.64] ;  /* 0x00000006aa1c3981 */ /* 0x000964000c1e1d00 */
[----:B0-----:R-:W0:Y:S01]  /*1ac0*/  LDC.64 R158, c[0x0][0x3d0] ;  /* 0x0000f400ff9e7b82 */ /* 0x001e220000000a00 */
[----:B------:R-:W-:Y:S01]  /*1ad0*/  @P3 VIADD R5, R5, 0x80 ;  /* 0x0000008005053836 */ /* 0x000fe20000000000 */
[----:B------:R2:W5:Y:S01]  /*1ae0*/  @P3 LDG.E.128 R144, desc[UR6][R172.64] ;  /* 0x00000006ac903981 */ /* 0x000562000c1e1d00 */
[----:B------:R-:W-:-:S05]  /*1af0*/  ISETP.GE.U32.AND P3, PT, R0, 0x480, PT ;  /* 0x000004800000780c */ /* 0x000fca0003f66070 */
[----:B---3--:R-:W3:Y:S01]  /*1b00*/  LDC.64 R162, c[0x0][0x3d8] ;  /* 0x0000f600ffa27b82 */ /* 0x008ee20000000a00 */
[----:B-1----:R-:W-:-:S07]  /*1b10*/  @P0 IMAD.WIDE.U32 R174, R5, 0x10, R174 ;  /* 0x0000001005ae0825 */ /* 0x002fce00078e00ae */
[----:B------:R-:W1:Y:S01]  /*1b20*/  @P2 LDC.64 R160, c[0x0][0x438] ;  /* 0x00010e00ffa02b82 */ /* 0x000e620000000a00 */
[C---:B----4-:R-:W-:Y:S01]  /*1b30*/  @P0 IMAD.WIDE.U32 R176, R5.reuse, 0x10, R176 ;  /* 0x0000001005b00825 */ /* 0x050fe200078e00b0 */
[----:B------:R4:W5:Y:S06]  /*1b40*/  @P0 LDG.E.128 R36, desc[UR6][R174.64] ;  /* 0x00000006ae240981 */ /* 0x00096c000c1e1d00 */
[----:B------:R-:W3:Y:S01]  /*1b50*/  @P2 LDC.64 R164, c[0x0][0x440] ;  /* 0x00011000ffa42b82 */ /* 0x000ee20000000a00 */
[C---:B------:R-:W-:Y:S01]  /*1b60*/  @P0 IMAD.WIDE.U32 R178, R5.reuse, 0x10, R178 ;  /* 0x0000001005b20825 */ /* 0x040fe200078e00b2 */
[----:B------:R4:W5:Y:S03]  /*1b70*/  @P0 LDG.E.128 R104, desc[UR6][R176.64] ;  /* 0x00000006b0680981 */ /* 0x000966000c1e1d00 */
[C---:B------:R-:W-:Y:S01]  /*1b80*/  @P0 IMAD.WIDE.U32 R180, R5.reuse, 0x10, R180 ;  /* 0x0000001005b40825 */ /* 0x040fe200078e00b4 */
[----:B------:R-:W-:Y:S01]  /*1b90*/  @P0 IADD3 R5, PT, PT, R5, 0x80, RZ ;  /* 0x0000008005050810 */ /* 0x000fe20007ffe0ff */
[----:B------:R0:W5:Y:S01]  /*1ba0*/  @P0 LDG.E.128 R40, desc[UR6][R178.64] ;  /* 0x00000006b2280981 */ /* 0x000162000c1e1d00 */
[----:B------:R-:W3:Y:S03]  /*1bb0*/  LDC.64 R166, c[0x0][0x3d0] ;  /* 0x0000f400ffa67b82 */ /* 0x000ee60000000a00 */
[----:B------:R0:W5:Y:S05]  /*1bc0*/  @P0 LDG.E.128 R140, desc[UR6][R180.64] ;  /* 0x00000006b48c0981 */ /* 0x00016a000c1e1d00 */
[----:B------:R-:W3:Y:S01]  /*1bd0*/  LDC.64 R170, c[0x0][0x3d8] ;  /* 0x0000f600ffaa7b82 */ /* 0x000ee20000000a00 */
[----:B--2---:R-:W-:-:S07]  /*1be0*/  @P1 IMAD.WIDE.U32 R6, R5, 0x10, R6 ;  /* 0x0000001005061825 */ /* 0x004fce00078e0006 */
[----:B------:R-:W2:Y:S01]  /*1bf0*/  @P4 LDC.64 R168, c[0x0][0x438] ;  /* 0x00010e00ffa84b82 */ /* 0x000ea20000000a00 */
[C---:B------:R-:W-:Y:S01]  /*1c00*/  @P1 IMAD.WIDE.U32 R8, R5.reuse, 0x10, R8 ;  /* 0x0000001005081825 */ /* 0x040fe200078e0008 */
[----:B------:R1:W5:Y:S06]  /*1c10*/  @P1 LDG.E.128 R44, desc[UR6][R6.64] ;  /* 0x00000006062c1981 */ /* 0x00036c000c1e1d00 */
[----:B------:R-:W2:Y:S01]  /*1c20*/  @P4 LDC.64 R172, c[0x0][0x440] ;  /* 0x00011000ffac4b82 */ /* 0x000ea20000000a00 */
[C---:B------:R-:W-:Y:S01]  /*1c30*/  @P1 IMAD.WIDE.U32 R10, R5.reuse, 0x10, R10 ;  /* 0x00000010050a1825 */ /* 0x040fe200078e000a */
[----:B------:R1:W5:Y:S04]  /*1c40*/  @P1 LDG.E.128 R100, desc[UR6][R8.64] ;  /* 0x0000000608641981 */ /* 0x000368000c1e1d00 */
[----:B------:R1:W5:Y:S02]  /*1c50*/  @P1 LDG.E.128 R48, desc[UR6][R10.64] ;  /* 0x000000060a301981 */ /* 0x000364000c1e1d00 */
[----:B----4-:R-:W4:Y:S08]  /*1c60*/  LDC.64 R174, c[0x0][0x3d0] ;  /* 0x0000f400ffae7b82 */ /* 0x010f300000000a00 */
[----:B------:R-:W4:Y:S08]  /*1c70*/  @P5 LDC.64 R176, c[0x0][0x438] ;  /* 0x00010e00ffb05b82 */ /* 0x000f300000000a00 */
[----:B0-----:R-:W0:Y:S08]  /*1c80*/  LDC.64 R178, c[0x0][0x3d8] ;  /* 0x0000f600ffb27b82 */ /* 0x001e300000000a00 */
[----:B------:R-:W0:Y:S01]  /*1c90*/  @P5 LDC.64 R180, c[0x0][0x440] ;  /* 0x00011000ffb45b82 */ /* 0x000e220000000a00 */
[----:B------:R-:W-:-:S07]  /*1ca0*/  @P1 IMAD.WIDE.U32 R156, R5, 0x10, R156 ;  /* 0x00000010059c1825 */ /* 0x000fce00078e009c */
[----:B------:R-:W0:Y:S01]  /*1cb0*/  LDC.64 R182, c[0x0][0x3d0] ;  /* 0x0000f400ffb67b82 */ /* 0x000e220000000a00 */
[----:B------:R-:W-:Y:S01]  /*1cc0*/  @P1 VIADD R5, R5, 0x80 ;  /* 0x0000008005051836 */ /* 0x000fe20000000000 */
[----:B------:R0:W5:Y:S06]  /*1cd0*/  @P1 LDG.E.128 R136, desc[UR6][R156.64] ;  /* 0x000000069c881981 */ /* 0x00016c000c1e1d00 */
[----:B-1----:R-:W1:Y:S08]  /*1ce0*/  @P3 LDC.64 R6, c[0x0][0x438] ;  /* 0x00010e00ff063b82 */ /* 0x002e700000000a00 */
[----:B------:R-:W1:Y:S08]  /*1cf0*/  LDC.64 R8, c[0x0][0x3d8] ;  /* 0x0000f600ff087b82 */ /* 0x000e700000000a00 */
[----:B------:R-:W1:Y:S01]  /*1d00*/  @P3 LDC.64 R10, c[0x0][0x440] ;  /* 0x00011000ff0a3b82 */ /* 0x000e620000000a00 */
[----:B------:R-:W-:-:S04]  /*1d10*/  @P2 IMAD.WIDE.U32 R158, R5, 0x10, R158 ;  /* 0x00000010059e2825 */ /* 0x000fc800078e009e */
[C---:B------:R-:W-:Y:S01]  /*1d20*/  @P2 IMAD.WIDE.U32 R160, R5.reuse, 0x10, R160 ;  /* 0x0000001005a02825 */ /* 0x040fe200078e00a0 */
[----:B------:R0:W5:Y:S03]  /*1d30*/  @P2 LDG.E.128 R52, desc[UR6][R158.64] ;  /* 0x000000069e342981 */ /* 0x000166000c1e1d00 */
[C---:B---3--:R-:W-:Y:S01]  /*1d40*/  @P2 IMAD.WIDE.U32 R162, R5.reuse, 0x10, R162 ;  /* 0x0000001005a22825 */ /* 0x048fe200078e00a2 */
[----:B------:R3:W5:Y:S03]  /*1d50*/  @P2 LDG.E.128 R96, desc[UR6][R160.64] ;  /* 0x00000006a0602981 */ /* 0x000766000c1e1d00 */
[C---:B------:R-:W-:Y:S01]  /*1d60*/  @P2 IMAD.WIDE.U32 R164, R5.reuse, 0x10, R164 ;  /* 0x0000001005a42825 */ /* 0x040fe200078e00a4 */
[----:B------:R3:W5:Y:S03]  /*1d70*/  @P2 LDG.E.128 R56, desc[UR6][R162.64] ;  /* 0x00000006a2382981 */ /* 0x000766000c1e1d00 */
[----:B------:R-:W-:Y:S01]  /*1d80*/  @P2 VIADD R5, R5, 0x80 ;  /* 0x0000008005052836 */ /* 0x000fe20000000000 */
[----:B------:R3:W5:Y:S03]  /*1d90*/  @P2 LDG.E.128 R132, desc[UR6][R164.64] ;  /* 0x00000006a4842981 */ /* 0x000766000c1e1d00 */
[----:B------:R-:W-:-:S04]  /*1da0*/  @P4 IMAD.WIDE.U32 R166, R5, 0x10, R166 ;  /* 0x0000001005a64825 */ /* 0x000fc800078e00a6 */
[C---:B--2---:R-:W-:Y:S01]  /*1db0*/  @P4 IMAD.WIDE.U32 R168, R5.reuse, 0x10, R168 ;  /* 0x0000001005a84825 */ /* 0x044fe200078e00a8 */
[----:B------:R3:W5:Y:S03]  /*1dc0*/  @P4 LDG.E.128 R60, desc[UR6][R166.64] ;  /* 0x00000006a63c4981 */ /* 0x000766000c1e1d00 */
[C---:B------:R-:W-:Y:S01]  /*1dd0*/  @P4 IMAD.WIDE.U32 R170, R5.reuse, 0x10, R170 ;  /* 0x0000001005aa4825 */ /* 0x040fe200078e00aa */
[----:B------:R3:W5:Y:S03]  /*1de0*/  @P4 LDG.E.128 R92, desc[UR6][R168.64] ;  /* 0x00000006a85c4981 */ /* 0x000766000c1e1d00 */
[C---:B------:R-:W-:Y:S01]  /*1df0*/  @P4 IMAD.WIDE.U32 R172, R5.reuse, 0x10, R172 ;  /* 0x0000001005ac4825 */ /* 0x040fe200078e00ac */
[----:B------:R-:W-:Y:S01]  /*1e00*/  @P4 IADD3 R5, PT, PT, R5, 0x80, RZ ;  /* 0x0000008005054810 */ /* 0x000fe20007ffe0ff */
[----:B------:R3:W5:Y:S04]  /*1e10*/  @P4 LDG.E.128 R64, desc[UR6][R170.64] ;  /* 0x00000006aa404981 */ /* 0x000768000c1e1d00 */
[C---:B----4-:R-:W-:Y:S01]  /*1e20*/  @P5 IMAD.WIDE.U32 R174, R5.reuse, 0x10, R174 ;  /* 0x0000001005ae5825 */ /* 0x050fe200078e00ae */
[----:B------:R3:W5:Y:S03]  /*1e30*/  @P4 LDG.E.128 R128, desc[UR6][R172.64] ;  /* 0x00000006ac804981 */ /* 0x000766000c1e1d00 */
[C---:B------:R-:W-:Y:S01]  /*1e40*/  @P5 IMAD.WIDE.U32 R176, R5.reuse, 0x10, R176 ;  /* 0x0000001005b05825 */ /* 0x040fe200078e00b0 */
[----:B------:R3:W5:Y:S03]  /*1e50*/  @P5 LDG.E.128 R68, desc[UR6][R174.64] ;  /* 0x00000006ae445981 */ /* 0x000766000c1e1d00 */
[C---:B0-----:R-:W-:Y:S01]  /*1e60*/  @P5 IMAD.WIDE.U32 R178, R5.reuse, 0x10, R178 ;  /* 0x0000001005b25825 */ /* 0x041fe200078e00b2 */
[----:B------:R3:W5:Y:S03]  /*1e70*/  @P5 LDG.E.128 R88, desc[UR6][R176.64] ;  /* 0x00000006b0585981 */ /* 0x000766000c1e1d00 */
[C---:B------:R-:W-:Y:S01]  /*1e80*/  @P5 IMAD.WIDE.U32 R180, R5.reuse, 0x10, R180 ;  /* 0x0000001005b45825 */ /* 0x040fe200078e00b4 */
[----:B------:R3:W5:Y:S03]  /*1e90*/  @P5 LDG.E.128 R72, desc[UR6][R178.64] ;  /* 0x00000006b2485981 */ /* 0x000766000c1e1d00 */
[----:B------:R-:W-:Y:S01]  /*1ea0*/  @P5 VIADD R5, R5, 0x80 ;  /* 0x0000008005055836 */ /* 0x000fe20000000000 */
[----:B------:R3:W5:Y:S03]  /*1eb0*/  @P5 LDG.E.128 R124, desc[UR6][R180.64] ;  /* 0x00000006b47c5981 */ /* 0x000766000c1e1d00 */
[----:B------:R-:W-:-:S04]  /*1ec0*/  @P3 IMAD.WIDE.U32 R182, R5, 0x10, R182 ;  /* 0x0000001005b63825 */ /* 0x000fc800078e00b6 */
[C---:B-1----:R-:W-:Y:S01]  /*1ed0*/  @P3 IMAD.WIDE.U32 R6, R5.reuse, 0x10, R6 ;  /* 0x0000001005063825 */ /* 0x042fe200078e0006 */
[----:B------:R3:W5:Y:S03]  /*1ee0*/  @P3 LDG.E.128 R76, desc[UR6][R182.64] ;  /* 0x00000006b64c3981 */ /* 0x000766000c1e1d00 */
[C---:B------:R-:W-:Y:S01]  /*1ef0*/  @P3 IMAD.WIDE.U32 R8, R5.reuse, 0x10, R8 ;  /* 0x0000001005083825 */ /* 0x040fe200078e0008 */
[----:B------:R3:W5:Y:S03]  /*1f00*/  @P3 LDG.E.128 R84, desc[UR6][R6.64] ;  /* 0x0000000606543981 */ /* 0x000766000c1e1d00 */
[C---:B------:R-:W-:Y:S01]  /*1f10*/  @P3 IMAD.WIDE.U32 R10, R5.reuse, 0x10, R10 ;  /* 0x00000010050a3825 */ /* 0x040fe200078e000a */
[----:B------:R3:W5:Y:S04]  /*1f20*/  @P3 LDG.E.128 R80, desc[UR6][R8.64] ;  /* 0x0000000608503981 */ /* 0x000768000c1e1d00 */
[----:B------:R3:W5:Y:S01]  /*1f30*/  @P3 LDG.E.128 R120, desc[UR6][R10.64] ;  /* 0x000000060a783981 */ /* 0x000762000c1e1d00 */
[----:B------:R-:W-:Y:S01]  /*1f40*/  ISETP.GE.U32.AND P0, PT, R0, 0x500, PT ;  /* 0x000005000000780c */ /* 0x000fe20003f06070 */
[----:B------:R-:W-:-:S12]  /*1f50*/  @P3 VIADD R5, R5, 0x80 ;  /* 0x0000008005053836 */ /* 0x000fd80000000000 */
        /* <DEDUP_REMOVED lines=14> */
.L_x_20148:
        /* <DEDUP_REMOVED lines=13> */
[----:B------:R-:W1:Y:S01]  /*2110*/  LDC.64 R130, c[0x0][0x3d8] ;  /* 0x0000f600ff827b82 */ /* 0x000e620000000a00 */
[C---:B------:R-:W-:Y:S01]  /*2120*/  ISETP.GE.U32.AND P2, PT, R0.reuse, 0x300, PT ;  /* 0x000003000000780c */ /* 0x040fe20003f46070 */
[----:B------:R4:W5:Y:S01]  /*2130*/  @P6 LDG.E.128 R20, desc[UR6][R6.64] ;  /* 0x0000000606146981 */ /* 0x000962000c1e1d00 */
[----:B------:R-:W-:-:S05]  /*2140*/  ISETP.GE.U32.AND P1, PT, R0, 0x380, PT ;  /* 0x000003800000780c */ /* 0x000fca0003f26070 */
[----:B------:R-:W1:Y:S01]  /*2150*/  LDC.64 R132, c[0x0][0x3d0] ;  /* 0x0000f400ff847b82 */ /* 0x000e620000000a00 */
[----:B------:R-:W5:Y:S01]  /*2160*/  @P6 LDG.E.128 R32, desc[UR6][R10.64] ;  /* 0x000000060a206981 */ /* 0x000f62000c1e1d00 */
[----:B------:R-:W-:-:S06]  /*2170*/  @P6 LOP3.LUT R233, R233, 0x200, RZ, 0xfc, !PT ;  /* 0x00000200e9e96812 */ /* 0x000fcc00078efcff */
[----:B------:R-:W2:Y:S08]  /*2180*/  @P6 LDC.64 R8, c[0x0][0x438] ;  /* 0x00010e00ff086b82 */ /* 0x000eb00000000a00 */
[----:B------:R-:W3:Y:S08]  /*2190*/  @P0 LDC.64 R122, c[0x0][0x438] ;  /* 0x00010e00ff7a0b82 */ /* 0x000ef00000000a00 */
[----:B------:R-:W1:Y:S01]  /*21a0*/  @P5 LDC.64 R128, c[0x0][0x438] ;  /* 0x00010e00ff805b82 */ /* 0x000e620000000a00 */
[C---:B--2---:R-:W-:Y:S01]  /*21b0*/  @P6 IMAD.WIDE.U32 R8, R5.reuse, 0x10, R8 ;  /* 0x0000001005086825 */ /* 0x044fe200078e0008 */
[----:B------:R-:W-:-:S06]  /*21c0*/  @P6 LOP3.LUT R5, R5, 0x80, RZ, 0xfc, !PT ;  /* 0x0000008005056812 */ /* 0x000fcc00078efcff */
[----:B------:R-:W2:Y:S01]  /*21d0*/  LDC.64 R136, c[0x0][0x3d8] ;  /* 0x0000f600ff887b82 */ /* 0x000ea20000000a00 */
[----:B------:R1:W5:Y:S01]  /*21e0*/  @P6 LDG.E.128 R116, desc[UR6][R8.64] ;  /* 0x0000000608746981 */ /* 0x000362000c1e1d00 */
[----:B------:R-:W-:-:S06]  /*21f0*/  @P0 IMAD.WIDE.U32 R120, R5, 0x10, R120 ;  /* 0x0000001005780825 */ /* 0x000fcc00078e0078 */
[----:B------:R-:W2:Y:S01]  /*2200*/  @P4 LDC.64 R134, c[0x0][0x438] ;  /* 0x00010e00ff864b82 */ /* 0x000ea20000000a00 */
[C---:B---3--:R-:W-:Y:S01]  /*2210*/  @P0 IMAD.WIDE.U32 R122, R5.reuse, 0x10, R122 ;  /* 0x00000010057a0825 */ /* 0x048fe200078e007a */
[----:B------:R3:W5:Y:S03]  /*2220*/  @P0 LDG.E.128 R12, desc[UR6][R120.64] ;  /* 0x00000006780c0981 */ /* 0x000766000c1e1d00 */
[C---:B------:R-:W-:Y:S01]  /*2230*/  @P0 IMAD.WIDE.U32 R124, R5.reuse, 0x10, R124 ;  /* 0x00000010057c0825 */ /* 0x040fe200078e007c */
[----:B------:R-:W-:Y:S01]  /*2240*/  @P0 IADD3 R5, PT, PT, R5, 0x80, RZ ;  /* 0x0000008005050810 */ /* 0x000fe20007ffe0ff */
[----:B------:R3:W5:Y:S01]  /*2250*/  @P0 LDG.E.128 R112, desc[UR6][R122.64] ;  /* 0x000000067a700981 */ /* 0x000762000c1e1d00 */
[----:B----4-:R-:W4:Y:S03]  /*2260*/  LDC.64 R6, c[0x0][0x3d0] ;  /* 0x0000f400ff067b82 */ /* 0x010f260000000a00 */
[----:B------:R2:W5:Y:S01]  /*2270*/  @P0 LDG.E.128 R16, desc[UR6][R124.64] ;  /* 0x000000067c100981 */ /* 0x000562000c1e1d00 */
[----:B0-----:R-:W-:Y:S01]  /*2280*/  @P5 IMAD.WIDE.U32 R126, R5, 0x10, R126 ;  /* 0x00000010057e5825 */ /* 0x001fe200078e007e */
[----:B------:R-:W-:-:S03]  /*2290*/  ISETP.GE.U32.AND P0, PT, R0, 0x400, PT ;  /* 0x000004000000780c */ /* 0x000fc60003f06070 */
[----:B-1----:R-:W0:Y:S01]  /*22a0*/  @P3 LDC.64 R8, c[0x0][0x438] ;  /* 0x00010e00ff083b82 */ /* 0x002e220000000a00 */
[C---:B------:R-:W-:Y:S01]  /*22b0*/  @P5 IMAD.WIDE.U32 R128, R5.reuse, 0x10, R128 ;  /* 0x0000001005805825 */ /* 0x040fe200078e0080 */
[----:B------:R1:W5:Y:S03]  /*22c0*/  @P5 LDG.E.128 R24, desc[UR6][R126.64] ;  /* 0x000000067e185981 */ /* 0x000366000c1e1d00 */
[C---:B------:R-:W-:Y:S01]  /*22d0*/  @P5 IMAD.WIDE.U32 R130, R5.reuse, 0x10, R130 ;  /* 0x0000001005825825 */ /* 0x040fe200078e0082 */
[----:B------:R-:W5:Y:S02]  /*22e0*/  @P5 LDG.E.128 R108, desc[UR6][R128.64] ;  /* 0x00000006806c5981 */ /* 0x000f64000c1e1d00 */
[----:B---3--:R-:W3:Y:S01]  /*22f0*/  LDC.64 R120, c[0x0][0x3d8] ;  /* 0x0000f600ff787b82 */ /* 0x008ee20000000a00 */
[----:B------:R-:W-:Y:S01]  /*2300*/  @P5 VIADD R5, R5, 0x80 ;  /* 0x0000008005055836 */ /* 0x000fe20000000000 */
[----:B------:R1:W5:Y:S01]  /*2310*/  @P5 LDG.E.128 R28, desc[UR6][R130.64] ;  /* 0x00000006821c5981 */ /* 0x000362000c1e1d00 */
[----:B------:R-:W-:-:S05]  /*2320*/  ISETP.GE.U32.AND P5, PT, R0, 0x480, PT ;  /* 0x000004800000780c */ /* 0x000fca0003fa6070 */
[----:B------:R-:W3:Y:S08]  /*2330*/  LDC.64 R122, c[0x0][0x3d0] ;  /* 0x0000f400ff7a7b82 */ /* 0x000ef00000000a00 */
[----:B------:R-:W3:Y:S08]  /*2340*/  @P2 LDC.64 R138, c[0x0][0x438] ;  /* 0x00010e00ff8a2b82 */ /* 0x000ef00000000a00 */
[----:B------:R-:W3:Y:S08]  /*2350*/  LDC.64 R140, c[0x0][0x3d8] ;  /* 0x0000f600ff8c7b82 */ /* 0x000ef00000000a00 */
[----:B------:R-:W3:Y:S08]  /*2360*/  LDC.64 R142, c[0x0][0x3d0] ;  /* 0x0000f400ff8e7b82 */ /* 0x000ef00000000a00 */
[----:B------:R-:W3:Y:S08]  /*2370*/  LDC.64 R144, c[0x0][0x3d8] ;  /* 0x0000f600ff907b82 */ /* 0x000ef00000000a00 */
[----:B--2---:R-:W2:Y:S01]  /*2380*/  @P1 LDC.64 R124, c[0x0][0x438] ;  /* 0x00010e00ff7c1b82 */ /* 0x004ea20000000a00 */
[----:B------:R-:W-:-:S04]  /*2390*/  @P4 IMAD.WIDE.U32 R132, R5, 0x10, R132 ;  /* 0x0000001005844825 */ /* 0x000fc800078e0084 */
[C---:B------:R-:W-:Y:S01]  /*23a0*/  @P4 IMAD.WIDE.U32 R134, R5.reuse, 0x10, R134 ;  /* 0x0000001005864825 */ /* 0x040fe200078e0086 */
[----:B------:R-:W5:Y:S02]  /*23b0*/  @P4 LDG.E.128 R36, desc[UR6][R132.64] ;  /* 0x0000000684244981 */ /* 0x000f64000c1e1d00 */
[----:B-1----:R-:W1:Y:S01]  /*23c0*/  LDC.64 R126, c[0x0][0x3d0] ;  /* 0x0000f400ff7e7b82 */ /* 0x002e620000000a00 */
[C---:B------:R-:W-:Y:S01]  /*23d0*/  @P4 IMAD.WIDE.U32 R136, R5.reuse, 0x10, R136 ;  /* 0x0000001005884825 */ /* 0x040fe200078e0088 */
[----:B------:R-:W5:Y:S06]  /*23e0*/  @P4 LDG.E.128 R104, desc[UR6][R134.64] ;  /* 0x0000000686684981 */ /* 0x000f6c000c1e1d00 */
[----:B------:R-:W1:Y:S01]  /*23f0*/  LDC.64 R130, c[0x0][0x3d8] ;  /* 0x0000f600ff827b82 */ /* 0x000e620000000a00 */
[----:B------:R-:W-:Y:S01]  /*2400*/  @P4 VIADD R5, R5, 0x80 ;  /* 0x0000008005054836 */ /* 0x000fe20000000000 */
[----:B------:R-:W5:Y:S06]  /*2410*/  @P4 LDG.E.128 R40, desc[UR6][R136.64] ;  /* 0x0000000688284981 */ /* 0x000f6c000c1e1d00 */
[----:B------:R-:W1:Y:S01]  /*2420*/  @P0 LDC.64 R128, c[0x0][0x438] ;  /* 0x00010e00ff800b82 */ /* 0x000e620000000a00 */
[----:B----4-:R-:W-:-:S04]  /*2430*/  @P3 IMAD.WIDE.U32 R6, R5, 0x10, R6 ;  /* 0x0000001005063825 */ /* 0x010fc800078e0006 */
[C---:B0-----:R-:W-:Y:S01]  /*2440*/  @P3 IMAD.WIDE.U32 R8, R5.reuse, 0x10, R8 ;  /* 0x0000001005083825 */ /* 0x041fe200078e0008 */
[----:B------:R-:W5:Y:S02]  /*2450*/  @P3 LDG.E.128 R44, desc[UR6][R6.64] ;  /* 0x00000006062c3981 */ /* 0x000f64000c1e1d00 */
[----:B------:R-:W0:Y:S01]  /*2460*/  @P5 LDC.64 R10, c[0x0][0x438] ;  /* 0x00010e00ff0a5b82 */ /* 0x000e220000000a00 */
[C---:B---3--:R-:W-:Y:S01]  /*2470*/  @P3 IMAD.WIDE.U32 R120, R5.reuse, 0x10, R120 ;  /* 0x0000001005783825 */ /* 0x048fe200078e0078 */
[----:B------:R-:W-:Y:S01]  /*2480*/  @P3 IADD3 R5, PT, PT, R5, 0x80, RZ ;  /* 0x0000008005053810 */ /* 0x000fe20007ffe0ff */
[----:B------:R-:W5:Y:S04]  /*2490*/  @P3 LDG.E.128 R100, desc[UR6][R8.64] ;  /* 0x0000000608643981 */ /* 0x000f68000c1e1d00 */
[C---:B------:R-:W-:Y:S01]  /*24a0*/  @P2 IMAD.WIDE.U32 R122, R5.reuse, 0x10, R122 ;  /* 0x00000010057a2825 */ /* 0x040fe200078e007a */
[----:B------:R-:W3:Y:S01]  /*24b0*/  LDC.64 R146, c[0x0][0x3d0] ;  /* 0x0000f400ff927b82 */ /* 0x000ee20000000a00 */
[----:B------:R-:W5:Y:S02]  /*24c0*/  @P3 LDG.E.128 R48, desc[UR6][R120.64] ;  /* 0x0000000678303981 */ /* 0x000f64000c1e1d00 */
[----:B------:R-:W-:-:S05]  /*24d0*/  @P2 IMAD.WIDE.U32 R138, R5, 0x10, R138 ;  /* 0x00000010058a2825 */ /* 0x000fca00078e008a */
[----:B------:R-:W4:Y:S01]  /*24e0*/  LDC.64 R148, c[0x0][0x3d8] ;  /* 0x0000f600ff947b82 */ /* 0x000f220000000a00 */
[C---:B------:R-:W-:Y:S01]  /*24f0*/  @P2 IMAD.WIDE.U32 R140, R5.reuse, 0x10, R140 ;  /* 0x00000010058c2825 */ /* 0x040fe200078e008c */
[----:B------:R4:W5:Y:S03]  /*2500*/  @P2 LDG.E.128 R52, desc[UR6][R122.64] ;  /* 0x000000067a342981 */ /* 0x000966000c1e1d00 */
[----:B------:R-:W-:Y:S01]  /*2510*/  @P2 VIADD R5, R5, 0x80 ;  /* 0x0000008005052836 */ /* 0x000fe20000000000 */
[----:B------:R-:W5:Y:S03]  /*2520*/  @P2 LDG.E.128 R96, desc[UR6][R138.64] ;  /* 0x000000068a602981 */ /* 0x000f66000c1e1d00 */
[C---:B------:R-:W-:Y:S01]  /*2530*/  @P1 IMAD.WIDE.U32 R142, R5.reuse, 0x10, R142 ;  /* 0x00000010058e1825 */ /* 0x040fe200078e008e */
[----:B------:R-:W5:Y:S03]  /*2540*/  @P2 LDG.E.128 R56, desc[UR6][R140.64] ;  /* 0x000000068c382981 */ /* 0x000f66000c1e1d00 */
[C---:B--2---:R-:W-:Y:S01]  /*2550*/  @P1 IMAD.WIDE.U32 R124, R5.reuse, 0x10, R124 ;  /* 0x00000010057c1825 */ /* 0x044fe200078e007c */
[----:B------:R-:W5:Y:S03]  /*2560*/  @P1 LDG.E.128 R60, desc[UR6][R142.64] ;  /* 0x000000068e3c1981 */ /* 0x000f66000c1e1d00 */
[C---:B------:R-:W-:Y:S01]  /*2570*/  @P1 IMAD.WIDE.U32 R144, R5.reuse, 0x10, R144 ;  /* 0x0000001005901825 */ /* 0x040fe200078e0090 */
[----:B------:R-:W5:Y:S03]  /*2580*/  @P1 LDG.E.128 R92, desc[UR6][R124.64] ;  /* 0x000000067c5c1981 */ /* 0x000f66000c1e1d00 */
[----:B------:R-:W-:Y:S01]  /*2590*/  @P1 VIADD R5, R5, 0x80 ;  /* 0x0000008005051836 */ /* 0x000fe20000000000 */
[----:B------:R-:W5:Y:S03]  /*25a0*/  @P1 LDG.E.128 R64, desc[UR6][R144.64] ;  /* 0x0000000690401981 */ /* 0x000f66000c1e1d00 */
[----:B-1----:R-:W-:-:S04]  /*25b0*/  @P0 IMAD.WIDE.U32 R126, R5, 0x10, R126 ;  /* 0x00000010057e0825 */ /* 0x002fc800078e007e */
[C---:B------:R-:W-:Y:S01]  /*25c0*/  @P0 IMAD.WIDE.U32 R128, R5.reuse, 0x10, R128 ;  /* 0x0000001005800825 */ /* 0x040fe200078e0080 */
[----:B------:R1:W5:Y:S03]  /*25d0*/  @P0 LDG.E.128 R68, desc[UR6][R126.64] ;  /* 0x000000067e440981 */ /* 0x000366000c1e1d00 */
[C---:B------:R-:W-:Y:S01]  /*25e0*/  @P0 IMAD.WIDE.U32 R130, R5.reuse, 0x10, R130 ;  /* 0x0000001005820825 */ /* 0x040fe200078e0082 */
[----:B------:R-:W-:Y:S01]  /*25f0*/  @P0 IADD3 R5, PT, PT, R5, 0x80, RZ ;  /* 0x0000008005050810 */ /* 0x000fe20007ffe0ff */
[----:B------:R-:W5:Y:S04]  /*2600*/  @P0 LDG.E.128 R88, desc[UR6][R128.64] ;  /* 0x0000000680580981 */ /* 0x000f68000c1e1d00 */
[C---:B0-----:R-:W-:Y:S01]  /*2610*/  @P5 IMAD.WIDE.U32 R10, R5.reuse, 0x10, R10 ;  /* 0x00000010050a5825 */ /* 0x041fe200078e000a */
[----:B------:R0:W5:Y:S04]  /*2620*/  @P0 LDG.E.128 R72, desc[UR6][R130.64] ;  /* 0x0000000682480981 */ /* 0x000168000c1e1d00 */
[----:B------:R-:W5:Y:S01]  /*2630*/  @P5 LDG.E.128 R84, desc[UR6][R10.64] ;  /* 0x000000060a545981 */ /* 0x000f62000c1e1d00 */
[----:B------:R-:W-:Y:S01]  /*2640*/  ISETP.GE.U32.AND P0, PT, R0, 0x500, PT ;  /* 0x000005000000780c */ /* 0x000fe20003f06070 */
[----:B---3--:R-:W-:-:S04]  /*2650*/  @P5 IMAD.WIDE.U32 R146, R5, 0x10, R146 ;  /* 0x0000001005925825 */ /* 0x008fc800078e0092 */
[----:B----4-:R-:W-:Y:S01]  /*2660*/  @P5 IMAD.WIDE.U32 R148, R5, 0x10, R148 ;  /* 0x0000001005945825 */ /* 0x010fe200078e0094 */
[----:B------:R2:W5:Y:S01]  /*2670*/  @P5 LDG.E.128 R76, desc[UR6][R146.64] ;  /* 0x00000006924c5981 */ /* 0x000562000c1e1d00 */
[----:B------:R-:W-:Y:S02]  /*2680*/  CS2R R122, SRZ ;  /* 0x00000000007a7805 */ /* 0x000fe4000001ff00 */
[----:B------:R-:W-:Y:S02]  /*2690*/  CS2R R120, SRZ ;  /* 0x0000000000787805 */ /* 0x000fe4000001ff00 */
[----:B-1----:R-:W-:Y:S01]  /*26a0*/  CS2R R126, SRZ ;  /* 0x00000000007e7805 */ /* 0x002fe2000001ff00 */
[----:B------:R1:W5:Y:S01]  /*26b0*/  @P5 LDG.E.128 R80, desc[UR6][R148.64] ;  /* 0x0000000694505981 */ /* 0x000362000c1e1d00 */
[----:B------:R-:W-:Y:S02]  /*26c0*/  CS2R R124, SRZ ;  /* 0x00000000007c7805 */ /* 0x000fe4000001ff00 */
[----:B0-----:R-:W-:-:S02]  /*26d0*/  CS2R R130, SRZ ;  /* 0x0000000000827805 */ /* 0x001fc4000001ff00 */
[----:B------:R-:W-:Y:S02]  /*26e0*/  CS2R R128, SRZ ;  /* 0x0000000000807805 */ /* 0x000fe4000001ff00 */
[----:B------:R-:W-:Y:S02]  /*26f0*/  CS2R R134, SRZ ;  /* 0x0000000000867805 */ /* 0x000fe4000001ff00 */
[----:B------:R-:W-:Y:S02]  /*2700*/  CS2R R132, SRZ ;  /* 0x0000000000847805 */ /* 0x000fe4000001ff00 */
[----:B------:R-:W-:Y:S02]  /*2710*/  CS2R R138, SRZ ;  /* 0x00000000008a7805 */ /* 0x000fe4000001ff00 */
[----:B------:R-:W-:Y:S02]  /*2720*/  CS2R R136, SRZ ;  /* 0x0000000000887805 */ /* 0x000fe4000001ff00 */
[----:B------:R-:W-:-:S02]  /*2730*/  CS2R R142, SRZ ;  /* 0x00000000008e7805 */ /* 0x000fc4000001ff00 */
[----:B------:R-:W-:Y:S02]  /*2740*/  CS2R R140, SRZ ;  /* 0x00000000008c7805 */ /* 0x000fe4000001ff00 */
[----:B--2---:R-:W-:Y:S02]  /*2750*/  CS2R R146, SRZ ;  /* 0x0000000000927805 */ /* 0x004fe4000001ff00 */
[----:B------:R-:W-:Y:S02]  /*2760*/  CS2R R144, SRZ ;  /* 0x0000000000907805 */ /* 0x000fe4000001ff00 */
[----:B------:R-:W-:Y:S02]  /*2770*/  CS2R R150, SRZ ;  /* 0x0000000000967805 */ /* 0x000fe4000001ff00 */
[----:B-1----:R-:W-:Y:S02]  /*2780*/  CS2R R148, SRZ ;  /* 0x0000000000947805 */ /* 0x002fe4000001ff00 */
[----:B------:R-:W-:-:S02]  /*2790*/  CS2R R154, SRZ ;  /* 0x00000000009a7805 */ /* 0x000fc4000001ff00 */
[----:B------:R-:W-:Y:S01]  /*27a0*/  CS2R R152, SRZ ;  /* 0x0000000000987805 */ /* 0x000fe2000001ff00 */
[----:B------:R-:W-:Y:S01]  /*27b0*/  @P5 VIADD R5, R5, 0x80 ;  /* 0x0000008005055836 */ /* 0x000fe20000000000 */
        /* <DEDUP_REMOVED lines=30> */
.L_x_20147:
[----:B------:R-:W-:Y:S05]  /*29a0*/  BSYNC.RECONVERGENT B0 ;  /* 0x0000000000007941 */ /* 0x000fea0003800200 */
.L_x_20144:
[----:B------:R-:W0:Y:S02]  /*29b0*/  LDCU UR5, c[0x0][0x384] ;  /* 0x00007080ff0577ac */ /* 0x000e240008000800 */
[----:B0-----:R-:W-:-:S06]  /*29c0*/  UISETP.GE.AND UP0, UPT, UR16, UR5, UPT ;  /* 0x000000051000728c */ /* 0x001fcc000bf06270 */
[----:B------:R-:W-:-:S13]  /*29d0*/  PLOP3.LUT P0, PT, PT, PT, UP0, 0x80, 0x8 ;  /* 0x000000000008781c */ /* 0x000fda0003f0f008 */
[----:B------:R-:W-:Y:S05]  /*29e0*/  @P0 EXIT ;  /* 0x000000000000094d */ /* 0x000fea0003800000 */
[----:B------:R-:W-:Y:S01]  /*29f0*/  IMAD.HI.U32 R5, R232, -0x326172a9, RZ ;  /* 0xcd9e8d57e8057827 */ /* 0x000fe200078e00ff */
[----:B------:R-:W-:Y:S01]  /*2a00*/  ULOP3.LUT UR10, UR4, 0x7f, URZ, 0xc0, !UPT ;  /* 0x0000007f040a7892 */ /* 0x000fe2000f8ec0ff */
[----:B------:R-:W-:Y:S01]  /*2a10*/  LOP3.LUT R2, R2, 0x3, RZ, 0xc0, !PT ;  /* 0x0000000302027812 */ /* 0x000fe200078ec0ff */
[----:B------:R-:W-:Y:S01]  /*2a20*/  ULOP3.LUT UR5, UR4, 0xffffff80, URZ, 0xc0, !UPT ;  /* 0xffffff8004057892 */ /* 0x000fe2000f8ec0ff */
[C---:B------:R-:W-:Y:S01]  /*2a30*/  IMAD.HI.U32 R6, R231.reuse, -0x2daee0ad, RZ ;  /* 0xd2511f53e7067827 */ /* 0x040fe200078e00ff */
[----:B------:R-:W-:Y:S01]  /*2a40*/  LOP3.LUT R5, R230, UR8, R5, 0x96, !PT ;  /* 0x00000008e6057c12 */ /* 0x000fe2000f8e9605 */
[----:B------:R-:W0:Y:S02]  /*2a50*/  LDCU UR29, c[0x0][0x408] ;  /* 0x00008100ff1d77ac */ /* 0x000e240008000800 */
[----:B------:R-:W-:Y:S01]  /*2a60*/  IMAD R10, R231, -0x2daee0ad, RZ ;  /* 0xd2511f53e70a7824 */ /* 0x000fe200078e02ff */
[----:B------:R-:W-:Y:S01]  /*2a70*/  LOP3.LUT R6, R6, UR9, RZ, 0x3c, !PT ;  /* 0x0000000906067c12 */ /* 0x000fe2000f8e3cff */
[----:B------:R-:W-:Y:S01]  /*2a80*/  IMAD.HI.U32 R9, R5, -0x2daee0ad, RZ ;  /* 0xd2511f5305097827 */ /* 0x000fe200078e00ff */
[----:B------:R-:W1:Y:S03]  /*2a90*/  LDCU UR30, c[0x0][0x388] ;  /* 0x00007100ff1e77ac */ /* 0x000e660008000800 */
[----:B------:R-:W-:Y:S01]  /*2aa0*/  IMAD R8, R232, -0x326172a9, RZ ;  /* 0xcd9e8d57e8087824 */ /* 0x000fe200078e02ff */
[----:B------:R-:W-:Y:S01]  /*2ab0*/  LOP3.LUT R9, R10, UR17, R9, 0x96, !PT ;  /* 0x000000110a097c12 */ /* 0x000fe2000f8e9609 */
[C---:B------:R-:W-:Y:S01]  /*2ac0*/  IMAD.HI.U32 R7, R6.reuse, -0x326172a9, RZ ;  /* 0xcd9e8d5706077827 */ /* 0x040fe200078e00ff */
[----:B------:R-:W2:Y:S03]  /*2ad0*/  LDCU.U8 UR31, c[0x0][0x410] ;  /* 0x00008200ff1f77ac */ /* 0x000ea60008000000 */
[----:B------:R-:W-:Y:S01]  /*2ae0*/  IMAD R11, R6, -0x326172a9, RZ ;  /* 0xcd9e8d57060b7824 */ /* 0x000fe200078e02ff */
[----:B------:R-:W-:Y:S01]  /*2af0*/  LOP3.LUT R7, R8, UR33, R7, 0x96, !PT ;  /* 0x0000002108077c12 */ /* 0x000fe2000f8e9607 */
[----:B------:R-:W-:Y:S01]  /*2b00*/  IMAD.HI.U32 R6, R9, -0x326172a9, RZ ;  /* 0xcd9e8d5709067827 */ /* 0x000fe200078e00ff */
        /* <DEDUP_REMOVED lines=29> */
[----:B------:R-:W-:Y:S01]  /*2ce0*/  IMAD.HI.U32 R9, R6, -0x2daee0ad, RZ ;  /* 0xd2511f5306097827 */ /* 0x000fe200078e00ff */
[----:B------:R-:W-:Y:S01]  /*2cf0*/  LOP3.LUT R5, R10, UR13, R5, 0x96, !PT ;  /* 0x0000000d0a057c12 */ /* 0x000fe2000f8e9605 */
[----:B------:R-:W4:Y:S02]  /*2d00*/  LDCU.64 UR12, c[0x0][0x3a0] ;  /* 0x00007400ff0c77ac */ /* 0x000f240008000a00 */
[----:B------:R-:W-:Y:S02]  /*2d10*/  IMAD R10, R7, -0x2daee0ad, RZ ;  /* 0xd2511f53070a7824 */ /* 0x000fe400078e02ff */
[----:B------:R-:W-:Y:S02]  /*2d20*/  IMAD R8, R8, -0x326172a9, RZ ;  /* 0xcd9e8d5708087824 */ /* 0x000fe400078e02ff */
[----:B------:R-:W-:Y:S01]  /*2d30*/  IMAD.HI.U32 R7, R5, -0x326172a9, RZ ;  /* 0xcd9e8d5705077827 */ /* 0x000fe200078e00ff */
[----:B------:R-:W-:-:S03]  /*2d40*/  LOP3.LUT R9, R10, UR25, R9, 0x96, !PT ;  /* 0x000000190a097c12 */ /* 0x000fc6000f8e9609 */
[----:B------:R-:W-:Y:S01]  /*2d50*/  IMAD.MOV.U32 R172, RZ, RZ, -0x20 ;  /* 0xffffffe0ffac7424 */ /* 0x000fe200078e00ff */
[----:B------:R-:W-:Y:S01]  /*2d60*/  LOP3.LUT R7, R8, UR24, R7, 0x96, !PT ;  /* 0x0000001808077c12 */ /* 0x000fe2000f8e9607 */
[----:B------:R-:W-:Y:S02]  /*2d70*/  IMAD R8, R5, -0x326172a9, RZ ;  /* 0xcd9e8d5705087824 */ /* 0x000fe400078e02ff */
[----:B------:R-:W-:-:S04]  /*2d80*/  IMAD.HI.U32 R5, R9, -0x326172a9, RZ ;  /* 0xcd9e8d5709057827 */ /* 0x000fc800078e00ff */
[----:B------:R-:W-:Y:S01]  /*2d90*/  IMAD R11, R6, -0x2daee0ad, RZ ;  /* 0xd2511f53060b7824 */ /* 0x000fe200078e02ff */
[----:B------:R-:W-:Y:S01]  /*2da0*/  LOP3.LUT R5, R8, UR26, R5, 0x96, !PT ;  /* 0x0000001a08057c12 */ /* 0x000fe2000f8e9605 */
[----:B------:R-:W-:-:S04]  /*2db0*/  IMAD.HI.U32 R6, R7, -0x2daee0ad, RZ ;  /* 0xd2511f5307067827 */ /* 0x000fc800078e00ff */
[----:B------:R-:W-:Y:S01]  /*2dc0*/  IMAD R8, R7, -0x2daee0ad, RZ ;  /* 0xd2511f5307087824 */ /* 0x000fe200078e02ff */
[----:B------:R-:W-:Y:S01]  /*2dd0*/  LOP3.LUT R6, R11, UR27, R6, 0x96, !PT ;  /* 0x0000001b0b067c12 */ /* 0x000fe2000f8e9606 */
[----:B------:R-:W-:Y:S01]  /*2de0*/  IMAD R7, R3, R172, UR10 ;  /* 0x0000000a03077e24 */ /* 0x000fe2000f8e02ac */
[----:B------:R-:W-:Y:S01]  /*2df0*/  IADD3 R3, PT, PT, RZ, -R4, RZ ;  /* 0x80000004ff037210 */ /* 0x000fe20007ffe0ff */
[----:B------:R-:W-:Y:S02]  /*2e00*/  IMAD R9, R9, -0x326172a9, RZ ;  /* 0xcd9e8d5709097824 */ /* 0x000fe400078e02ff */
[----:B------:R-:W-:Y:S01]  /*2e10*/  IMAD.HI.U32 R10, R6, -0x326172a9, RZ ;  /* 0xcd9e8d57060a7827 */ /* 0x000fe200078e00ff */
[----:B------:R-:W-:Y:S01]  /*2e20*/  VIADDMNMX R3, R3, UR10, RZ, !PT ;  /* 0x0000000a03037c46 */ /* 0x000fe2000f8001ff */
[----:B------:R-:W0:Y:S01]  /*2e30*/  LDCU.64 UR10, c[0x0][0x398] ;  /* 0x00007300ff0a77ac */ /* 0x000e220008000a00 */
[----:B------:R-:W-:Y:S01]  /*2e40*/  VIMNMX R7, PT, PT, RZ, R7, !PT ;  /* 0x00000007ff077248 */ /* 0x000fe20007fe0100 */
[----:B------:R-:W-:Y:S01]  /*2e50*/  IMAD.HI.U32 R11, R5, -0x2daee0ad, RZ ;  /* 0xd2511f53050b7827 */ /* 0x000fe200078e00ff */
[----:B------:R-:W-:-:S02]  /*2e60*/  VIMNMX R3, PT, PT, R3, 0x20, PT ;  /* 0x0000002003037848 */ /* 0x000fc40003fe0100 */
[----:B------:R-:W-:Y:S01]  /*2e70*/  VIMNMX R7, PT, PT, R7, 0x20, PT ;  /* 0x0000002007077848 */ /* 0x000fe20003fe0100 */
[----:B------:R-:W-:Y:S01]  /*2e80*/  IMAD R4, R5, -0x2daee0ad, RZ ;  /* 0xd2511f5305047824 */ /* 0x000fe200078e02ff */
[----:B------:R-:W-:Y:S01]  /*2e90*/  LEA R3, R3, UR5, 0x2 ;  /* 0x0000000503037c11 */ /* 0x000fe2000f8e10ff */
[----:B------:R-:W-:Y:S01]  /*2ea0*/  IMAD R6, R6, -0x326172a9, RZ ;  /* 0xcd9e8d5706067824 */ /* 0x000fe200078e02ff */
[----:B------:R-:W-:Y:S02]  /*2eb0*/  LOP3.LUT R10, R9, UR28, R10, 0x96, !PT ;  /* 0x0000001c090a7c12 */ /* 0x000fe4000f8e960a */
[----:B------:R-:W-:Y:S01]  /*2ec0*/  I2FP.F32.U32 R229, R3 ;  /* 0x0000000300e57245 */ /* 0x000fe20000201000 */
[----:B------:R-:W-:Y:S01]  /*2ed0*/  IMAD.MOV.U32 R3, RZ, RZ, RZ ;  /* 0x000000ffff037224 */ /* 0x000fe200078e00ff */
[----:B------:R-:W-:Y:S02]  /*2ee0*/  LEA R228, R7, UR5, 0x2 ;  /* 0x0000000507e47c11 */ /* 0x000fe4000f8e10ff */
[----:B------:R-:W-:Y:S01]  /*2ef0*/  LOP3.LUT R11, R8, UR15, R11, 0x96, !PT ;  /* 0x0000000f080b7c12 */ /* 0x000fe2000f8e960b */
[----:B------:R-:W0:Y:S01]  /*2f00*/  LDCU.64 UR14, c[0x0][0x380] ;  /* 0x00007000ff0e77ac */ /* 0x000e220008000a00 */
[----:B-1234-:R-:W0:Y:S05]  /*2f10*/  MUFU.RCP R229, R229 ;  /* 0x000000e500e57308 */ /* 0x01ee2a0000001000 */
.L_x_20822:
        /* <DEDUP_REMOVED lines=41> */
.L_x_20154:
        /* <DEDUP_REMOVED lines=13> */
.L_x_20156:
[----:B------:R-:W-:Y:S05]  /*3280*/  BSYNC.RECONVERGENT B2 ;  /* 0x0000000000027941 */ /* 0x000fea0003800200 */
.L_x_20155:
[----:B------:R-:W-:Y:S01]  /*3290*/  IMAD.WIDE.U32 R224, R232, -0x326172a9, RZ ;  /* 0xcd9e8d57e8e07825 */ /* 0x000fe200078e00ff */
[----:B------:R-:W-:Y:S01]  /*32a0*/  LOP3.LUT R10, R3, UR9, R223, 0x96, !PT ;  /* 0x00000009030a7c12 */ /* 0x000fe2000f8e96df */
[----:B------:R-:W-:-:S03]  /*32b0*/  UIADD3 UR4, UPT, UPT, UR8, -0x61c88647, URZ ;  /* 0x9e3779b908047890 */ /* 0x000fc6000fffe0ff */
        /* <DEDUP_REMOVED lines=46> */
.L_x_20153:
[----:B------:R-:W-:Y:S05]  /*35a0*/  BSYNC.RECONVERGENT B1 ;  /* 0x0000000000017941 */ /* 0x000fea0003800200 */
.L_x_20152:
        /* <DEDUP_REMOVED lines=18> */
.L_x_20159:
        /* <DEDUP_REMOVED lines=13> */
.L_x_20161:
[----:B------:R-:W-:Y:S05]  /*37a0*/  BSYNC.RECONVERGENT B2 ;  /* 0x0000000000027941 */ /* 0x000fea0003800200 */
.L_x_20160:
[----:B------:R-:W-:Y:S01]  /*37b0*/  IMAD.WIDE.U32 R222, R232, -0x326172a9, RZ ;  /* 0xcd9e8d57e8de7825 */ /* 0x000fe200078e00ff */
[----:B------:R-:W-:Y:S01]  /*37c0*/  LOP3.LUT R224, R3, UR9, R11, 0x96, !PT ;  /* 0x0000000903e07c12 */ /* 0x000fe2000f8e960b */
[----:B------:R-:W-:Y:S01]  /*37d0*/  UIADD3 UR4, UPT, UPT, UR8, -0x61c88647, URZ ;  /* 0x9e3779b908047890 */ /* 0x000fe2000fffe0ff */
[----:B------:R-:W-:Y:S02]  /*37e0*/  MOV R2, R220 ;  /* 0x000000dc00027202 */ /* 0x000fe40000000f00 */
        /* <DEDUP_REMOVED lines=45> */
.L_x_20158:
[----:B------:R-:W-:Y:S05]  /*3ac0*/  BSYNC.RECONVERGENT B1 ;  /* 0x0000000000017941 */ /* 0x000fea0003800200 */
.L_x_20157:
        /* <DEDUP_REMOVED lines=16> */
.L_x_20164:
        /* <DEDUP_REMOVED lines=13> */
.L_x_20166:
[----:B------:R-:W-:Y:S05]  /*3ca0*/  BSYNC.RECONVERGENT B2 ;  /* 0x0000000000027941 */ /* 0x000fea0003800200 */
.L_x_20165:
[----:B------:R-:W-:Y:S01]  /*3cb0*/  IMAD.WIDE.U32 R222, R232, -0x326172a9, RZ ;  /* 0xcd9e8d57e8de7825 */ /* 0x000fe200078e00ff */
[----:B------:R-:W-:Y:S01]  /*3cc0*/  LOP3.LUT R224, R3, UR9, R11, 0x96, !PT ;  /* 0x0000000903e07c12 */ /* 0x000fe2000f8e960b */
[----:B------:R-:W-:Y:S02]  /*3cd0*/  UIADD3 UR4, UPT, UPT, UR8, -0x61c88647, URZ ;  /* 0x9e3779b908047890 */ /* 0x000fe4000fffe0ff */
[----:B------:R-:W-:Y:S01]  /*3ce0*/  IMAD.MOV.U32 R2, RZ, RZ, R220 ;  /* 0x000000ffff027224 */ /* 0x000fe200078e00dc */
        /* <DEDUP_REMOVED lines=45> */
.L_x_20163:
[----:B------:R-:W-:Y:S05]  /*3fc0*/  BSYNC.RECONVERGENT B1 ;  /* 0x0000000000017941 */ /* 0x000fea0003800200 */
.L_x_20162:
        /* <DEDUP_REMOVED lines=16> */
.L_x_20169:
        /* <DEDUP_REMOVED lines=13> */
.L_x_20171:
[----:B------:R-:W-:Y:S05]  /*41a0*/  BSYNC.RECONVERGENT B2 ;  /* 0x0000000000027941 */ /* 0x000fea0003800200 */
.L_x_20170:
[----:B------:R-:W-:Y:S01]  /*41b0*/  IMAD.WIDE.U32 R222, R232, -0x326172a9, RZ ;  /* 0xcd9e8d57e8de7825 */ /* 0x000fe200078e00ff */
[----:B------:R-:W-:Y:S01]  /*41c0*/  LOP3.LUT R224, R3, UR9, R11, 0x96, !PT ;  /* 0x0000000903e07c12 */ /* 0x000fe2000f8e960b */
[----:B------:R-:W-:Y:S02]  /*41d0*/  UIADD3 UR4, UPT, UPT, UR8, -0x61c88647, URZ ;  /* 0x9e3779b908047890 */ /* 0x000fe4000fffe0ff */
[----:B------:R-:W-:Y:S01]  /*41e0*/  HFMA2 R2, -RZ, RZ, 0, 0 ;  /* 0x00000000ff027431 */ /* 0x000fe200000001ff */
        /* <DEDUP_REMOVED lines=45> */
.L_x_20168:
[----:B------:R-:W-:Y:S05]  /*44c0*/  BSYNC.RECONVERGENT B1 ;  /* 0x0000000000017941 */ /* 0x000fea0003800200 */
.L_x_20167:
        /* <DEDUP_REMOVED lines=17> */
.L_x_20151:
        /* <DEDUP_REMOVED lines=16> */
.L_x_20175:
        /* <DEDUP_REMOVED lines=13> */
.L_x_20177:
[----:B------:R-:W-:Y:S05]  /*47b0*/  BSYNC.RECONVERGENT B2 ;  /* 0x0000000000027941 */ /* 0x000fea0003800200 */
.L_x_20176:
        /* <DEDUP_REMOVED lines=47> */
[----:B------:R-:W-:-:S07]  /*4ab0*/  IMAD.MOV.U32 R8, RZ, RZ, RZ ;  /* 0x000000ffff087224 */ /* 0x000fce00078e00ff */
.L_x_20174:
[----:B------:R-:W-:Y:S05]  /*4ac0*/  BSYNC.RECONVERGENT B1 ;  /* 0x0000000000017941 */ /* 0x000fea0003800200 */
.L_x_20173:
[----:B------:R-:W0:Y:S01]  /*4ad0*/  LDC R4, c[0x0][0x404] ;  /* 0x00010100ff047b82 */ /* 0x000e220000000800 */
[----:B------:R-:W-:Y:S01]  /*4ae0*/  ISETP.NE.AND P3, PT, R8, 0x1, PT ;  /* 0x000000010800780c */ /* 0x000fe20003f65270 */
[----:B------:R-:W-:Y:S01]  /*4af0*/  BSSY.RECONVERGENT B1, `(.L_x_20178) ;  /* 0x0000051000017945 */ /* 0x000fe20003800200 */
[----:B------:R-:W-:Y:S01]  /*4b00*/  I2FP.F32.U32 R2, R7 ;  /* 0x0000000700027245 */ /* 0x000fe20000201000 */
[----:B------:R-:W-:Y:S02]  /*4b10*/  IMAD.MOV.U32 R7, RZ, RZ, 0x2f800000 ;  /* 0x2f800000ff077424 */ /* 0x000fe400078e00ff */
[----:B------:R-:W-:Y:S02]  /*4b20*/  HFMA2 R221, -RZ, RZ, 0, 1.1920928955078125e-07 ;  /* 0x00000002ffdd7431 */ /* 0x000fe400000001ff */
[----:B------:R-:W1:Y:S01]  /*4b30*/  LDC R5, c[0x0][0x408] ;  /* 0x00010200ff057b82 */ /* 0x000e620000000800 */
[----:B------:R-:W-:Y:S01]  /*4b40*/  FFMA.FTZ R9, R2, R7, 1.1641532182693481445e-10 ;  /* 0x2f00000002097423 */ /* 0x000fe20000010007 */
[----:B------:R-:W-:-:S04]  /*4b50*/  IMAD.MOV.U32 R2, RZ, RZ, R6 ;  /* 0x000000ffff027224 */ /* 0x000fc800078e0006 */
        /* <DEDUP_REMOVED lines=11> */
.L_x_20180:
        /* <DEDUP_REMOVED lines=13> */
.L_x_20182:
[----:B------:R-:W-:Y:S05]  /*4ce0*/  BSYNC.RECONVERGENT B2 ;  /* 0x0000000000027941 */ /* 0x000fea0003800200 */
.L_x_20181:
        /* <DEDUP_REMOVED lines=49> */
.L_x_20179:
[----:B------:R-:W-:Y:S05]  /*5000*/  BSYNC.RECONVERGENT B1 ;  /* 0x0000000000017941 */ /* 0x000fea0003800200 */
.L_x_20178:
        /* <DEDUP_REMOVED lines=15> */
.L_x_20185:
        /* <DEDUP_REMOVED lines=13> */
.L_x_20187:
[----:B------:R-:W-:Y:S05]  /*51d0*/  BSYNC.RECONVERGENT B2 ;  /* 0x0000000000027941 */ /* 0x000fea0003800200 */
.L_x_20186:
        /* <DEDUP_REMOVED lines=49> */
.L_x_20184:
[----:B------:R-:W-:Y:S05]  /*54f0*/  BSYNC.RECONVERGENT B1 ;  /* 0x0000000000017941 */ /* 0x000fea0003800200 */
.L_x_20183:
        /* <DEDUP_REMOVED lines=17> */
.L_x_20190:
        /* <DEDUP_REMOVED lines=13> */
.L_x_20192:
[----:B------:R-:W-:Y:S05]  /*56e0*/  BSYNC.RECONVERGENT B2 ;  /* 0x0000000000027941 */ /* 0x000fea0003800200 */
.L_x_20191:
        /* <DEDUP_REMOVED lines=49> */
.L_x_20189:
[----:B------:R-:W-:Y:S05]  /*5a00*/  BSYNC.RECONVERGENT B1 ;  /* 0x0000000000017941 */ /* 0x000fea0003800200 */
.L_x_20188:
        /* <DEDUP_REMOVED lines=15> */
.L_x_20195:
        /* <DEDUP_REMOVED lines=13> */
.L_x_20197:
[----:B------:R-:W-:Y:S05]  /*5bd0*/  BSYNC.RECONVERGENT B2 ;  /* 0x0000000000027941 */ /* 0x000fea0003800200 */
.L_x_20196:
        /* <DEDUP_REMOVED lines=49> */
.L_x_20194:
[----:B------:R-:W-:Y:S05]  /*5ef0*/  BSYNC.RECONVERGENT B1 ;  /* 0x0000000000017941 */ /* 0x000fea0003800200 */
.L_x_20193:
        /* <DEDUP_REMOVED lines=17> */
.L_x_20200:
        /* <DEDUP_REMOVED lines=13> */
.L_x_20202:
[----:B------:R-:W-:Y:S05]  /*60e0*/  BSYNC.RECONVERGENT B2 ;  /* 0x0000000000027941 */ /* 0x000fea0003800200 */
.L_x_20201:
        /* <DEDUP_REMOVED lines=49> */
.L_x_20199:
[----:B------:R-:W-:Y:S05]  /*6400*/  BSYNC.RECONVERGENT B1 ;  /* 0x0000000000017941 */ /* 0x000fea0003800200 */
.L_x_20198:
        /* <DEDUP_REMOVED lines=15> */
.L_x_20205:
        /* <DEDUP_REMOVED lines=13> */
.L_x_20207:
[----:B------:R-:W-:Y:S05]  /*65d0*/  BSYNC.RECONVERGENT B2 ;  /* 0x0000000000027941 */ /* 0x000fea0003800200 */
.L_x_20206:
[----:B------:R-:W-:Y:S01]  /*65e0*/  IMAD.WIDE.U32 R10, R232, -0x326172a9, RZ ;  /* 0xcd9e8d57e80a7825 */ /* 0x000fe200078e00ff */
[----:B------:R-:W-:Y:S01]  /*65f0*/  LOP3.LUT R224, R3, UR9, R227, 0x96, !PT ;  /* 0x0000000903e07c12 */ /* 0x000fe2000f8e96e3 */
[----:B------:R-:W-:Y:S01]  /*6600*/  UIADD3 UR4, UPT, UPT, UR8, -0x61c88647, URZ ;  /* 0x9e3779b908047890 */ /* 0x000fe2000fffe0ff */
[----:B------:R-:W-:Y:S01]  /*6610*/  MOV R8, R220 ;  /* 0x000000dc00087202 */ /* 0x000fe20000000f00 */
[----:B------:R-:W-:Y:S01]  /*6620*/  IMAD.MOV.U32 R222, RZ, RZ, RZ ;  /* 0x000000ffffde7224 */ /* 0x000fe200078e00ff */
        /* <DEDUP_REMOVED lines=44> */
.L_x_20204:
[----:B------:R-:W-:Y:S05]  /*68f0*/  BSYNC.RECONVERGENT B1 ;  /* 0x0000000000017941 */ /* 0x000fea0003800200 */
.L_x_20203:
[----:B------:R-:W-:Y:S01]  /*6900*/  ISETP.NE.AND P6, PT, R222, 0x1, PT ;  /* 0x00000001de00780c */ /* 0x000fe20003fc5270 */
[----:B------:R-:W-:Y:S01]  /*6910*/  BSSY.RECONVERGENT B1, `(.L_x_20208) ;  /* 0x0000051000017945 */ /* 0x000fe20003800200 */
[----:B------:R-:W-:Y:S01]  /*6920*/  I2FP.F32.U32 R2, R8 ;  /* 0x0000000800027245 */ /* 0x000fe20000201000 */
[----:B------:R-:W-:Y:S01]  /*6930*/  FMUL.FTZ R183, R183, R5 ;  /* 0x00000005b7b77220 */ /* 0x000fe20000410000 */
[----:B------:R-:W-:-:S03]  /*6940*/  IMAD.MOV.U32 R8, RZ, RZ, R6 ;  /* 0x000000ffff087224 */ /* 0x000fc600078e0006 */
        /* <DEDUP_REMOVED lines=12> */
.L_x_20210:
        /* <DEDUP_REMOVED lines=15> */
.L_x_20212:
[----:B------:R-:W-:Y:S05]  /*6b00*/  BSYNC.RECONVERGENT B2 ;  /* 0x0000000000027941 */ /* 0x000fea0003800200 */
.L_x_20211:
        /* <DEDUP_REMOVED lines=49> */
.L_x_20209:
[----:B------:R-:W-:Y:S05]  /*6e20*/  BSYNC.RECONVERGENT B1 ;  /* 0x0000000000017941 */ /* 0x000fea0003800200 */
.L_x_20208:
[-C--:B------:R-:W-:Y:S01]  /*6e30*/  FMUL.FTZ R222, R172, R5.reuse ;  /* 0x00000005acde7220 */ /* 0x080fe20000410000 */
[----:B------:R-:W-:Y:S01]  /*6e40*/  FSETP.GTU.FTZ.AND P6, PT, R9, R4, PT ;  /* 0x000000040900720b */ /* 0x000fe20003fdc000 */
[----:B------:R-:W-:Y:S01]  /*6e50*/  FMUL.FTZ R9, R173, R5 ;  /* 0x00000005ad097220 */ /* 0x000fe20000410000 */
[----:B------:R-:W-:Y:S02]  /*6e60*/  I2FP.F32.U32 R8, R8 ;  /* 0x0000000800087245 */ /* 0x000fe40000201000 */
[----:B------:R-:W-:Y:S02]  /*6e70*/  FSEL R225, R222, RZ, !P6 ;  /* 0x000000ffdee17208 */ /* 0x000fe40007000000 */
        /* <DEDUP_REMOVED lines=19> */
[----:B------:R-:W-:Y:S01]  /*6fb0*/  PRMT R7, R221, 0x7610, R7 ;  /* 0x00007610dd077816 */ /* 0x000fe20000000007 */
[--C-:B------:R-:W-:Y:S01]  /*6fc0*/  FADD.FTZ R182, R182, R5.reuse ;  /* 0x00000005b6b67221 */ /* 0x100fe20000010000 */
[----:B------:R-:W-:Y:S01]  /*6fd0*/  PRMT R5, R224, 0x7610, R5 ;  /* 0x00007610e0057816 */ /* 0x000fe20000000005 */
[----:B------:R-:W-:Y:S01]  /*6fe0*/  FADD.FTZ R183, R8, R183 ;  /* 0x000000b708b77221 */ /* 0x000fe20000010000 */
[----:B------:R-:W-:Y:S01]  /*6ff0*/  @P1 FADD.FTZ R180, R176, R180 ;  /* 0x000000b4b0b41221 */ /* 0x000fe20000010000 */
[----:B------:R-:W-:Y:S01]  /*7000*/  @P1 FADD.FTZ R182, R178, R182 ;  /* 0x000000b6b2b61221 */ /* 0x000fe20000010000 */
[----:B------:R-:W-:Y:S01]  /*7010*/  SEL R8, RZ, 0x1, P6 ;  /* 0x00000001ff087807 */ /* 0x000fe20003000000 */
[----:B------:R-:W-:-:S07]  /*7020*/  @P1 FADD.FTZ R183, R179, R183 ;  /* 0x000000b7b3b71221 */ /* 0x000fce0000010000 */
.L_x_20172:
        /* <DEDUP_REMOVED lines=24> */
.L_x_20213:
[----:B------:R-:W-:Y:S02]  /*71b0*/  IMAD.MOV.U32 R4, RZ, RZ, R220 ;  /* 0x000000ffff047224 */ /* 0x000fe400078e00dc */
[----:B------:R-:W-:-:S07]  /*71c0*/  VIADD R220, R234, 0x80 ;  /* 0x00000080eadc7836 */ /* 0x000fce0000000000 */
.L_x_20150:
[----:B0-----:R-:W-:Y:S05]  /*71d0*/  BSYNC.RECONVERGENT B0 ;  /* 0x0000000000007941 */ /* 0x001fea0003800200 */
.L_x_20149:
        /* <DEDUP_REMOVED lines=10> */
[----:B-1----:R-:W1:Y:S08]  /*7280*/  @P0 LDC.64 R222, c[0x0][0x398] ;  /* 0x0000e600ffde0b82 */ /* 0x002e700000000a00 */
        /* <DEDUP_REMOVED lines=24> */
.L_x_20219:
        /* <DEDUP_REMOVED lines=13> */
.L_x_20221:
[----:B------:R-:W-:Y:S05]  /*74e0*/  BSYNC.RECONVERGENT B2 ;  /* 0x0000000000027941 */ /* 0x000fea0003800200 */
.L_x_20220:
        /* <DEDUP_REMOVED lines=48> */
.L_x_20218:
[----:B------:R-:W-:Y:S05]  /*77f0*/  BSYNC.RECONVERGENT B1 ;  /* 0x0000000000017941 */ /* 0x000fea0003800200 */
.L_x_20217:
[----:B------:R-:W0:Y:S01]  /*7800*/  LDC R4, c[0x0][0x404] ;  /* 0x00010100ff047b82 */ /* 0x000e220000000800 */
[----:B------:R-:W-:Y:S01]  /*7810*/  ISETP.NE.AND P3, PT, R8, 0x1, PT ;  /* 0x000000010800780c */ /* 0x000fe20003f65270 */
[----:B------:R-:W-:Y:S01]  /*7820*/  BSSY.RECONVERGENT B1, `(.L_x_20222) ;  /* 0x0000051000017945 */ /* 0x000fe20003800200 */
[----:B------:R-:W-:Y:S01]  /*7830*/  I2FP.F32.U32 R2, R7 ;  /* 0x0000000700027245 */ /* 0x000fe20000201000 */
[----:B------:R-:W-:Y:S02]  /*7840*/  IMAD.MOV.U32 R7, RZ, RZ, 0x2f800000 ;  /* 0x2f800000ff077424 */ /* 0x000fe400078e00ff */
[----:B------:R-:W-:Y:S02]  /*7850*/  IMAD.MOV.U32 R221, RZ, RZ, 0x2 ;  /* 0x00000002ffdd7424 */ /* 0x000fe400078e00ff */
[----:B------:R-:W1:Y:S01]  /*7860*/  LDC R5, c[0x0][0x408] ;  /* 0x00010200ff057b82 */ /* 0x000e620000000800 */
[----:B------:R-:W-:Y:S01]  /*7870*/  FFMA.FTZ R9, R2, R7, 1.1641532182693481445e-10 ;  /* 0x2f00000002097423 */ /* 0x000fe20000010007 */
[----:B------:R-:W-:-:S04]  /*7880*/  MOV R2, R6 ;  /* 0x0000000600027202 */ /* 0x000fc80000000f00 */
[----:B0-----:R-:W-:Y:S01]  /*7890*/  FSETP.LE.FTZ.AND P2, PT, R9, R4, PT ;  /* 0x000000040900720b */ /* 0x001fe20003f53000 */
[----:B-1---5:R-:W-:Y:S01]  /*78a0*/  FMUL.FTZ R184, R184, R5 ;  /* 0x00000005b8b87220 */ /* 0x022fe20000410000 */
        /* <DEDUP_REMOVED lines=9> */
.L_x_20224:
        /* <DEDUP_REMOVED lines=13> */
.L_x_20226:
[----:B------:R-:W-:Y:S05]  /*7a10*/  BSYNC.RECONVERGENT B2 ;  /* 0x0000000000027941 */ /* 0x000fea0003800200 */
.L_x_20225:
[----:B------:R-:W-:Y:S01]  /*7a20*/  IMAD.WIDE.U32 R226, R232, -0x326172a9, RZ ;  /* 0xcd9e8d57e8e27825 */ /* 0x000fe200078e00ff */
[----:B------:R-:W-:Y:S01]  /*7a30*/  LOP3.LUT R8, R3, UR9, R225, 0x96, !PT ;  /* 0x0000000903087c12 */ /* 0x000fe2000f8e96e1 */
[----:B------:R-:W-:Y:S02]  /*7a40*/  UIADD3 UR4, UPT, UPT, UR8, -0x61c88647, URZ ;  /* 0x9e3779b908047890 */ /* 0x000fe4000fffe0ff */
[----:B------:R-:W-:Y:S02]  /*7a50*/  HFMA2 R221, -RZ, RZ, 0, 0 ;  /* 0x00000000ffdd7431 */ /* 0x000fe400000001ff */
        /* <DEDUP_REMOVED lines=45> */
.L_x_20223:
[----:B------:R-:W-:Y:S05]  /*7d30*/  BSYNC.RECONVERGENT B1 ;  /* 0x0000000000017941 */ /* 0x000fea0003800200 */
.L_x_20222:
        /* <DEDUP_REMOVED lines=15> */
.L_x_20229:
        /* <DEDUP_REMOVED lines=13> */
.L_x_20231:
[----:B------:R-:W-:Y:S05]  /*7f00*/  BSYNC.RECONVERGENT B2 ;  /* 0x0000000000027941 */ /* 0x000fea0003800200 */
.L_x_20230:
        /* <DEDUP_REMOVED lines=49> */
.L_x_20228:
[----:B------:R-:W-:Y:S05]  /*8220*/  BSYNC.RECONVERGENT B1 ;  /* 0x0000000000017941 */ /* 0x000fea0003800200 */
.L_x_20227:
        /* <DEDUP_REMOVED lines=17> */
.L_x_20234:
        /* <DEDUP_REMOVED lines=13> */
.L_x_20236:
[----:B------:R-:W-:Y:S05]  /*8410*/  BSYNC.RECONVERGENT B2 ;  /* 0x0000000000027941 */ /* 0x000fea0003800200 */
.L_x_20235:
        /* <DEDUP_REMOVED lines=49> */
.L_x_20233:
[----:B------:R-:W-:Y:S05]  /*8730*/  BSYNC.RECONVERGENT B1 ;  /* 0x0000000000017941 */ /* 0x000fea0003800200 */
.L_x_20232:
        /* <DEDUP_REMOVED lines=15> */
.L_x_20239:
        /* <DEDUP_REMOVED lines=13> */
.L_x_20241:
[----:B------:R-:W-:Y:S05]  /*8900*/  BSYNC.RECONVERGENT B2 ;  /* 0x0000000000027941 */ /* 0x000fea0003800200 */
.L_x_20240:
        /* <DEDUP_REMOVED lines=49> */
.L_x_20238:
[----:B------:R-:W-:Y:S05]  /*8c20*/  BSYNC.RECONVERGENT B1 ;  /* 0x0000000000017941 */ /* 0x000fea0003800200 */
.L_x_20237:
        /* <DEDUP_REMOVED lines=17> */
.L_x_20244:
        /* <DEDUP_REMOVED lines=13> */
.L_x_20246:
[----:B------:R-:W-:Y:S05]  /*8e10*/  BSYNC.RECONVERGENT B2 ;  /* 0x0000000000027941 */ /* 0x000fea0003800200 */
.L_x_20245:
        /* <DEDUP_REMOVED lines=49> */
.L_x_20243:
[----:B------:R-:W-:Y:S05]  /*9130*/  BSYNC.RECONVERGENT B1 ;  /* 0x0000000000017941 */ /* 0x000fea0003800200 */
.L_x_20242:
        /* <DEDUP_REMOVED lines=15> */
.L_x_20249:
        /* <DEDUP_REMOVED lines=13> */
.L_x_20251:
[----:B------:R-:W-:Y:S05]  /*9300*/  BSYNC.RECONVERGENT B2 ;  /* 0x0000000000027941 */ /* 0x000fea0003800200 */
.L_x_20250:
        /* <DEDUP_REMOVED lines=49> */
.L_x_20248:
[----:B------:R-:W-:Y:S05]  /*9620*/  BSYNC.RECONVERGENT B1 ;  /* 0x0000000000017941 */ /* 0x000fea0003800200 */
.L_x_20247:
        /* <DEDUP_REMOVED lines=17> */
.L_x_20254:
        /* <DEDUP_REMOVED lines=15> */
.L_x_20256:
[----:B------:R-:W-:Y:S05]  /*9830*/  BSYNC.RECONVERGENT B2 ;  /* 0x0000000000027941 */ /* 0x000fea0003800200 */
.L_x_20255:
        /* <DEDUP_REMOVED lines=49> */
.L_x_20253:
[----:B------:R-:W-:Y:S05]  /*9b50*/  BSYNC.RECONVERGENT B1 ;  /* 0x0000000000017941 */ /* 0x000fea0003800200 */
.L_x_20252:
[-C--:B------:R-:W-:Y:S01]  /*9b60*/  FMUL.FTZ R223, R172, R5.reuse ;  /* 0x00000005acdf7220 */ /* 0x080fe20000410000 */
[-C--:B------:R-:W-:Y:S01]  /*9b70*/  FSETP.GTU.FTZ.AND P6, PT, R9, R4.reuse, PT ;  /* 0x000000040900720b */ /* 0x080fe20003fdc000 */
[----:B------:R-:W-:Y:S01]  /*9b80*/  FMUL.FTZ R9, R173, R5 ;  /* 0x00000005ad097220 */ /* 0x000fe20000410000 */
[----:B------:R-:W-:Y:S02]  /*9b90*/  I2FP.F32.U32 R224, R225 ;  /* 0x000000e100e07245 */ /* 0x000fe40000201000 */
[----:B------:R-:W-:Y:S02]  /*9ba0*/  FSEL R223, R223, RZ, !P6 ;  /* 0x000000ffdfdf7208 */ /* 0x000fe40007000000 */
[----:B------:R-:W-:Y:S01]  /*9bb0*/  SEL R226, RZ, 0x1, P6 ;  /* 0x00000001ffe27807 */ /* 0x000fe20003000000 */
[----:B------:R-:W-:Y:S01]  /*9bc0*/  FFMA.FTZ R7, R224, R7, 1.1641532182693481445e-10 ;  /* 0x2f000000e0077423 */ /* 0x000fe20000010007 */
[----:B------:R-:W-:Y:S02]  /*9bd0*/  FSETP.GTU.FTZ.AND P6, PT, R185, R4, PT ;  /* 0x00000004b900720b */ /* 0x000fe40003fdc000 */
[----:B------:R-:W-:-:S02]  /*9be0*/  FSEL R184, R184, RZ, P2 ;  /* 0x000000ffb8b87208 */ /* 0x000fc40001000000 */
[----:B------:R-:W-:Y:S01]  /*9bf0*/  FSEL R185, R9, RZ, !P6 ;  /* 0x000000ff09b97208 */ /* 0x000fe20007000000 */
[-C--:B------:R-:W-:Y:S01]  /*9c00*/  FMUL.FTZ R9, R174, R5.reuse ;  /* 0x00000005ae097220 */ /* 0x080fe20000410000 */
[----:B------:R-:W-:Y:S01]  /*9c10*/  SEL R227, RZ, 0x1, P6 ;  /* 0x00000001ffe37807 */ /* 0x000fe20003000000 */
[----:B------:R-:W-:Y:S01]  /*9c20*/  FMUL.FTZ R5, R175, R5 ;  /* 0x00000005af057220 */ /* 0x000fe20000410000 */
        /* <DEDUP_REMOVED lines=22> */
.L_x_20216:
        /* <DEDUP_REMOVED lines=16> */
.L_x_20260:
        /* <DEDUP_REMOVED lines=13> */
.L_x_20262:
[----:B------:R-:W-:Y:S05]  /*9f60*/  BSYNC.RECONVERGENT B2 ;  /* 0x0000000000027941 */ /* 0x000fea0003800200 */
.L_x_20261:
        /* <DEDUP_REMOVED lines=48> */
[----:B------:R-:W-:-:S07]  /*a270*/  IMAD.MOV.U32 R224, RZ, RZ, RZ ;  /* 0x000000ffffe07224 */ /* 0x000fce00078e00ff */
.L_x_20259:
[----:B------:R-:W-:Y:S05]  /*a280*/  BSYNC.RECONVERGENT B1 ;  /* 0x0000000000017941 */ /* 0x000fea0003800200 */
.L_x_20258:
        /* <DEDUP_REMOVED lines=18> */
.L_x_20265:
        /* <DEDUP_REMOVED lines=13> */
.L_x_20267:
[----:B------:R-:W-:Y:S05]  /*a480*/  BSYNC.RECONVERGENT B2 ;  /* 0x0000000000027941 */ /* 0x000fea0003800200 */
.L_x_20266:
        /* <DEDUP_REMOVED lines=49> */
.L_x_20264:
[----:B------:R-:W-:Y:S05]  /*a7a0*/  BSYNC.RECONVERGENT B1 ;  /* 0x0000000000017941 */ /* 0x000fea0003800200 */
.L_x_20263:
        /* <DEDUP_REMOVED lines=16> */
.L_x_20270:
        /* <DEDUP_REMOVED lines=13> */
.L_x_20272:
[----:B------:R-:W-:Y:S05]  /*a980*/  BSYNC.RECONVERGENT B2 ;  /* 0x0000000000027941 */ /* 0x000fea0003800200 */
.L_x_20271:
        /* <DEDUP_REMOVED lines=49> */
.L_x_20269:
[----:B------:R-:W-:Y:S05]  /*aca0*/  BSYNC.RECONVERGENT B1 ;  /* 0x0000000000017941 */ /* 0x000fea0003800200 */
.L_x_20268:
        /* <DEDUP_REMOVED lines=16> */
.L_x_20275:
        /* <DEDUP_REMOVED lines=13> */
.L_x_20277:
[----:B------:R-:W-:Y:S05]  /*ae80*/  BSYNC.RECONVERGENT B2 ;  /* 0x0000000000027941 */ /* 0x000fea0003800200 */
.L_x_20276:
        /* <DEDUP_REMOVED lines=49> */
.L_x_20274:
[----:B------:R-:W-:Y:S05]  /*b1a0*/  BSYNC.RECONVERGENT B1 ;  /* 0x0000000000017941 */ /* 0x000fea0003800200 */
.L_x_20273:
        /* <DEDUP_REMOVED lines=16> */
.L_x_20257:
        /* <DEDUP_REMOVED lines=24> */
.L_x_20278:
[----:B------:R-:W-:Y:S01]  /*b430*/  MOV R4, R222 ;  /* 0x000000de00047202 */ /* 0x000fe20000000f00 */
[----:B------:R-:W-:-:S07]  /*b440*/  VIADD R220, R220, 0x80 ;  /* 0x00000080dcdc7836 */ /* 0x000fce0000000000 */
.L_x_20215:
[----:B------:R-:W-:Y:S05]  /*b450*/  BSYNC.RECONVERGENT B0 ;  /* 0x0000000000007941 */ /* 0x000fea0003800200 */
.L_x_20214:
        /* <DEDUP_REMOVED lines=10> */
[----:B-1----:R-:W1:Y:S08]  /*b500*/  @P0 LDC.64 R222, c[0x0][0x398] ;  /* 0x0000e600ffde0b82 */ /* 0x002e700000000a00 */
[----:B0-----:R-:W0:Y:S01]  /*b510*/  @P1 LDC.64 R224, c[0x0][0x3a0] ;  /* 0x0000e800ffe01b82 */ /* 0x001e220000000a00 */
[----:B--2---:R-:W-:-:S06]  /*b520*/  IMAD.WIDE.U32 R188, R220, 0x10, R188 ;  /* 0x00000010dcbc7825 */ /* 0x004fcc00078e00bc */
[----:B------:R-:W5:Y:S01]  /*b530*/  LDG.E.128 R188, desc[UR6][R188.64] ;  /* 0x00000006bcbc7981 */ /* 0x000f62000c1e1d00 */
[----:B-1----:R-:W-:-:S05]  /*b540*/  @P0 IMAD.WIDE.U32 R222, R220, 0x10, R222 ;  /* 0x00000010dcde0825 */ /* 0x002fca00078e00de */
[----:B------:R1:W5:Y:S01]  /*b550*/  @P0 LDG.E.128 R172, desc[UR6][R222.64] ;  /* 0x00000006deac0981 */ /* 0x000362000c1e1d00 */
[----:B0-----:R-:W-:-:S05]  /*b560*/  @P1 IMAD.WIDE.U32 R224, R220, 0x10, R224 ;  /* 0x00000010dce01825 */ /* 0x001fca00078e00e0 */
        /* <DEDUP_REMOVED lines=18> */
.L_x_20284:
        /* <DEDUP_REMOVED lines=13> */
.L_x_20286:
[----:B------:R-:W-:Y:S05]  /*b760*/  BSYNC.RECONVERGENT B2 ;  /* 0x0000000000027941 */ /* 0x000fea0003800200 */
.L_x_20285:
        /* <DEDUP_REMOVED lines=48> */
.L_x_20283:
[----:B------:R-:W-:Y:S05]  /*ba70*/  BSYNC.RECONVERGENT B1 ;  /* 0x0000000000017941 */ /* 0x000fea0003800200 */
.L_x_20282:
[----:B------:R-:W0:Y:S01]  /*ba80*/  LDC R4, c[0x0][0x404] ;  /* 0x00010100ff047b82 */ /* 0x000e220000000800 */
[----:B------:R-:W-:Y:S01]  /*ba90*/  ISETP.NE.AND P3, PT, R8, 0x1, PT ;  /* 0x000000010800780c */ /* 0x000fe20003f65270 */
[----:B------:R-:W-:Y:S01]  /*baa0*/  BSSY.RECONVERGENT B1, `(.L_x_20287) ;  /* 0x0000051000017945 */ /* 0x000fe20003800200 */
[----:B------:R-:W-:Y:S01]  /*bab0*/  I2FP.F32.U32 R2, R7 ;  /* 0x0000000700027245 */ /* 0x000fe20000201000 */
[----:B------:R-:W-:Y:S02]  /*bac0*/  HFMA2 R7, -RZ, RZ, 0.1171875, 0 ;  /* 0x2f800000ff077431 */ /* 0x000fe400000001ff */
[----:B------:R-:W-:Y:S02]  /*bad0*/  IMAD.MOV.U32 R221, RZ, RZ, 0x2 ;  /* 0x00000002ffdd7424 */ /* 0x000fe400078e00ff */
        /* <DEDUP_REMOVED lines=14> */
.L_x_20289:
        /* <DEDUP_REMOVED lines=13> */
.L_x_20291:
[----:B------:R-:W-:Y:S05]  /*bc90*/  BSYNC.RECONVERGENT B2 ;  /* 0x0000000000027941 */ /* 0x000fea0003800200 */
.L_x_20290:
        /* <DEDUP_REMOVED lines=49> */
.L_x_20288:
[----:B------:R-:W-:Y:S05]  /*bfb0*/  BSYNC.RECONVERGENT B1 ;  /* 0x0000000000017941 */ /* 0x000fea0003800200 */
.L_x_20287:
        /* <DEDUP_REMOVED lines=15> */
.L_x_20294:
        /* <DEDUP_REMOVED lines=13> */
.L_x_20296:
[----:B------:R-:W-:Y:S05]  /*c180*/  BSYNC.RECONVERGENT B2 ;  /* 0x0000000000027941 */ /* 0x000fea0003800200 */
.L_x_20295:
        /* <DEDUP_REMOVED lines=49> */
.L_x_20293:
[----:B------:R-:W-:Y:S05]  /*c4a0*/  BSYNC.RECONVERGENT B1 ;  /* 0x0000000000017941 */ /* 0x000fea0003800200 */
.L_x_20292:
        /* <DEDUP_REMOVED lines=17> */
.L_x_20299:
        /* <DEDUP_REMOVED lines=13> */
.L_x_20301:
[----:B------:R-:W-:Y:S05]  /*c690*/  BSYNC.RECONVERGENT B2 ;  /* 0x0000000000027941 */ /* 0x000fea0003800200 */
.L_x_20300:
        /* <DEDUP_REMOVED lines=49> */
.L_x_20298:
[----:B------:R-:W-:Y:S05]  /*c9b0*/  BSYNC.RECONVERGENT B1 ;  /* 0x0000000000017941 */ /* 0x000fea0003800200 */
.L_x_20297:
        /* <DEDUP_REMOVED lines=15> */
.L_x_20304:
        /* <DEDUP_REMOVED lines=13> */
.L_x_20306:
[----:B------:R-:W-:Y:S05]  /*cb80*/  BSYNC.RECONVERGENT B2 ;  /* 0x0000000000027941 */ /* 0x000fea0003800200 */
.L_x_20305:
        /* <DEDUP_REMOVED lines=49> */
.L_x_20303:
[----:B------:R-:W-:Y:S05]  /*cea0*/  BSYNC.RECONVERGENT B1 ;  /* 0x0000000000017941 */ /* 0x000fea0003800200 */
.L_x_20302:
        /* <DEDUP_REMOVED lines=17> */
.L_x_20309:
        /* <DEDUP_REMOVED lines=13> */
.L_x_20311:
[----:B------:R-:W-:Y:S05]  /*d090*/  BSYNC.RECONVERGENT B2 ;  /* 0x0000000000027941 */ /* 0x000fea0003800200 */
.L_x_20310:
        /* <DEDUP_REMOVED lines=49> */
.L_x_20308:
[----:B------:R-:W-:Y:S05]  /*d3b0*/  BSYNC.RECONVERGENT B1 ;  /* 0x0000000000017941 */ /* 0x000fea0003800200 */
.L_x_20307:
        /* <DEDUP_REMOVED lines=15> */
.L_x_20314:
        /* <DEDUP_REMOVED lines=13> */
.L_x_20316:
[----:B------:R-:W-:Y:S05]  /*d580*/  BSYNC.RECONVERGENT B2 ;  /* 0x0000000000027941 */ /* 0x000fea0003800200 */
.L_x_20315:
        /* <DEDUP_REMOVED lines=49> */
.L_x_20313:
[----:B------:R-:W-:Y:S05]  /*d8a0*/  BSYNC.RECONVERGENT B1 ;  /* 0x0000000000017941 */ /* 0x000fea0003800200 */
.L_x_20312:
[----:B------:R-:W-:Y:S01]  /*d8b0*/  ISETP.NE.AND P6, PT, R226, 0x1, PT ;  /* 0x00000001e200780c */ /* 0x000fe20003fc5270 */
[----:B------:R-:W-:Y:S01]  /*d8c0*/  BSSY.RECONVERGENT B1, `(.L_x_20317) ;  /* 0x0000051000017945 */ /* 0x000fe20003800200 */
[----:B------:R-:W-:Y:S01]  /*d8d0*/  I2FP.F32.U32 R2, R223 ;  /* 0x000000df00027245 */ /* 0x000fe20000201000 */
[----:B------:R-:W-:Y:S01]  /*d8e0*/  FMUL.FTZ R191, R191, R5 ;  /* 0x00000005bfbf7220 */ /* 0x000fe20000410000 */
[----:B------:R-:W-:-:S03]  /*d8f0*/  IMAD.MOV.U32 R225, RZ, RZ, R6 ;  /* 0x000000ffffe17224 */ /* 0x000fc600078e0006 */
        /* <DEDUP_REMOVED lines=12> */
.L_x_20319:
        /* <DEDUP_REMOVED lines=15> */
.L_x_20321:
[----:B------:R-:W-:Y:S05]  /*dab0*/  BSYNC.RECONVERGENT B2 ;  /* 0x0000000000027941 */ /* 0x000fea0003800200 */
.L_x_20320:
[----:B------:R-:W-:Y:S01]  /*dac0*/  IMAD.WIDE.U32 R10, R232, -0x326172a9, RZ ;  /* 0xcd9e8d57e80a7825 */ /* 0x000fe200078e00ff */
[----:B------:R-:W-:Y:S01]  /*dad0*/  LOP3.LUT R224, R3, UR9, R227, 0x96, !PT ;  /* 0x0000000903e07c12 */ /* 0x000fe2000f8e96e3 */
[----:B------:R-:W-:Y:S02]  /*dae0*/  UIADD3 UR4, UPT, UPT, UR8, -0x61c88647, URZ ;  /* 0x9e3779b908047890 */ /* 0x000fe4000fffe0ff */
        /* <DEDUP_REMOVED lines=46> */
.L_x_20318:
[----:B------:R-:W-:Y:S05]  /*ddd0*/  BSYNC.RECONVERGENT B1 ;  /* 0x0000000000017941 */ /* 0x000fea0003800200 */
.L_x_20317:
        /* <DEDUP_REMOVED lines=35> */
.L_x_20281:
[----:B------:R-:W-:Y:S01]  /*e010*/  ISETP.NE.AND P2, PT, R2, 0x1, PT ;  /* 0x000000010200780c */ /* 0x000fe20003f45270 */
[----:B------:R-:W-:Y:S01]  /*e020*/  BSSY.RECONVERGENT B1, `(.L_x_20323) ;  /* 0x000004e000017945 */ /* 0x000fe20003800200 */
[----:B-1----:R-:W-:Y:S02]  /*e030*/  HFMA2 R224, -RZ, RZ, 0, 1.1920928955078125e-07 ;  /* 0x00000002ffe07431 */ /* 0x002fe400000001ff */
        /* <DEDUP_REMOVED lines=13> */
.L_x_20325:
        /* <DEDUP_REMOVED lines=13> */
.L_x_20327:
[----:B------:R-:W-:Y:S05]  /*e1e0*/  BSYNC.RECONVERGENT B2 ;  /* 0x0000000000027941 */ /* 0x000fea0003800200 */
.L_x_20326:
        /* <DEDUP_REMOVED lines=49> */
.L_x_20324:
[----:B------:R-:W-:Y:S05]  /*e500*/  BSYNC.RECONVERGENT B1 ;  /* 0x0000000000017941 */ /* 0x000fea0003800200 */
.L_x_20323:
        /* <DEDUP_REMOVED lines=18> */
.L_x_20330:
        /* <DEDUP_REMOVED lines=13> */
.L_x_20332:
[----:B------:R-:W-:Y:S05]  /*e700*/  BSYNC.RECONVERGENT B2 ;  /* 0x0000000000027941 */ /* 0x000fea0003800200 */
.L_x_20331:
        /* <DEDUP_REMOVED lines=49> */
.L_x_20329:
[----:B------:R-:W-:Y:S05]  /*ea20*/  BSYNC.RECONVERGENT B1 ;  /* 0x0000000000017941 */ /* 0x000fea0003800200 */
.L_x_20328:
        /* <DEDUP_REMOVED lines=16> */
.L_x_20335:
        /* <DEDUP_REMOVED lines=13> */
.L_x_20337:
[----:B------:R-:W-:Y:S05]  /*ec00*/  BSYNC.RECONVERGENT B2 ;  /* 0x0000000000027941 */ /* 0x000fea0003800200 */
.L_x_20336:
        /* <DEDUP_REMOVED lines=49> */
.L_x_20334:
[----:B------:R-:W-:Y:S05]  /*ef20*/  BSYNC.RECONVERGENT B1 ;  /* 0x0000000000017941 */ /* 0x000fea0003800200 */
.L_x_20333:
        /* <DEDUP_REMOVED lines=16> */
.L_x_20340:
        /* <DEDUP_REMOVED lines=13> */
.L_x_20342:
[----:B------:R-:W-:Y:S05]  /*f100*/  BSYNC.RECONVERGENT B2 ;  /* 0x0000000000027941 */ /* 0x000fea0003800200 */
.L_x_20341:
        /* <DEDUP_REMOVED lines=49> */
.L_x_20339:
[----:B------:R-:W-:Y:S05]  /*f420*/  BSYNC.RECONVERGENT B1 ;  /* 0x0000000000017941 */ /* 0x000fea0003800200 */
.L_x_20338:
        /* <DEDUP_REMOVED lines=16> */
.L_x_20322:
        /* <DEDUP_REMOVED lines=24> */
.L_x_20343:
[----:B------:R-:W-:Y:S01]  /*f6b0*/  IMAD.MOV.U32 R4, RZ, RZ, R222 ;  /* 0x000000ffff047224 */ /* 0x000fe200078e00de */
[----:B------:R-:W-:-:S07]  /*f6c0*/  IADD3 R220, PT, PT, R220, 0x80, RZ ;  /* 0x00000080dcdc7810 */ /* 0x000fce0007ffe0ff */
.L_x_20280:
[----:B------:R-:W-:Y:S05]  /*f6d0*/  BSYNC.RECONVERGENT B0 ;  /* 0x0000000000007941 */ /* 0x000fea0003800200 */
.L_x_20279:
        /* <DEDUP_REMOVED lines=35> */
.L_x_20349:
        /* <DEDUP_REMOVED lines=13> */
.L_x_20351:
[----:B------:R-:W-:Y:S05]  /*f9e0*/  BSYNC.RECONVERGENT B2 ;  /* 0x0000000000027941 */ /* 0x000fea0003800200 */
.L_x_20350:
        /* <DEDUP_REMOVED lines=48> */
.L_x_20348:
[----:B------:R-:W-:Y:S05]  /*fcf0*/  BSYNC.RECONVERGENT B1 ;  /* 0x0000000000017941 */ /* 0x000fea0003800200 */
.L_x_20347:
        /* <DEDUP_REMOVED lines=20> */
.L_x_20354:
        /* <DEDUP_REMOVED lines=13> */
.L_x_20356:
[----:B------:R-:W-:Y:S05]  /*ff10*/  BSYNC.RECONVERGENT B2 ;  /* 0x0000000000027941 */ /* 0x000fea0003800200 */
.L_x_20355:
        /* <DEDUP_REMOVED lines=49> */
.L_x_20353:
[----:B------:R-:W-:Y:S05]  /*10230*/  BSYNC.RECONVERGENT B1 ;  /* 0x0000000000017941 */ /* 0x000fea0003800200 */
.L_x_20352:
        /* <DEDUP_REMOVED lines=15> */
.L_x_20359:
        /* <DEDUP_REMOVED lines=13> */
.L_x_20361:
[----:B------:R-:W-:Y:S05]  /*10400*/  BSYNC.RECONVERGENT B2 ;  /* 0x0000000000027941 */ /* 0x000fea0003800200 */
.L_x_20360:
        /* <DEDUP_REMOVED lines=49> */
.L_x_20358:
[----:B------:R-:W-:Y:S05]  /*10720*/  BSYNC.RECONVERGENT B1 ;  /* 0x0000000000017941 */ /* 0x000fea0003800200 */
.L_x_20357:
        /* <DEDUP_REMOVED lines=17> */
.L_x_20364:
        /* <DEDUP_REMOVED lines=13> */
.L_x_20366:
[----:B------:R-:W-:Y:S05]  /*10910*/  BSYNC.RECONVERGENT B2 ;  /* 0x0000000000027941 */ /* 0x000fea0003800200 */
.L_x_20365:
        /* <DEDUP_REMOVED lines=49> */
.L_x_20363:
[----:B------:R-:W-:Y:S05]  /*10c30*/  BSYNC.RECONVERGENT B1 ;  /* 0x0000000000017941 */ /* 0x000fea0003800200 */
.L_x_20362:
        /* <DEDUP_REMOVED lines=15> */
.L_x_20369:
        /* <DEDUP_REMOVED lines=13> */
.L_x_20371:
[----:B------:R-:W-:Y:S05]  /*10e00*/  BSYNC.RECONVERGENT B2 ;  /* 0x0000000000027941 */ /* 0x000fea0003800200 */
.L_x_20370:
        /* <DEDUP_REMOVED lines=49> */
.L_x_20368:
[----:B------:R-:W-:Y:S05]  /*11120*/  BSYNC.RECONVERGENT B1 ;  /* 0x0000000000017941 */ /* 0x000fea0003800200 */
.L_x_20367:
        /* <DEDUP_REMOVED lines=17> */
.L_x_20374:
        /* <DEDUP_REMOVED lines=13> */
.L_x_20376:
[----:B------:R-:W-:Y:S05]  /*11310*/  BSYNC.RECONVERGENT B2 ;  /* 0x0000000000027941 */ /* 0x000fea0003800200 */
.L_x_20375:
        /* <DEDUP_REMOVED lines=49> */
.L_x_20373:
[----:B------:R-:W-:Y:S05]  /*11630*/  BSYNC.RECONVERGENT B1 ;  /* 0x0000000000017941 */ /* 0x000fea0003800200 */
.L_x_20372:
        /* <DEDUP_REMOVED lines=15> */
.L_x_20379:
        /* <DEDUP_REMOVED lines=13> */
.L_x_20381:
[----:B------:R-:W-:Y:S05]  /*11800*/  BSYNC.RECONVERGENT B2 ;  /* 0x0000000000027941 */ /* 0x000fea0003800200 */
.L_x_20380:
        /* <DEDUP_REMOVED lines=49> */
.L_x_20378:
[----:B------:R-:W-:Y:S05]  /*11b20*/  BSYNC.RECONVERGENT B1 ;  /* 0x0000000000017941 */ /* 0x000fea0003800200 */
.L_x_20377:
        /* <DEDUP_REMOVED lines=17> */
.L_x_20384:
        /* <DEDUP_REMOVED lines=15> */
.L_x_20386:
[----:B------:R-:W-:Y:S05]  /*11d30*/  BSYNC.RECONVERGENT B2 ;  /* 0x0000000000027941 */ /* 0x000fea0003800200 */
.L_x_20385:
        /* <DEDUP_REMOVED lines=49> */
.L_x_20383:
[----:B------:R-:W-:Y:S05]  /*12050*/  BSYNC.RECONVERGENT B1 ;  /* 0x0000000000017941 */ /* 0x000fea0003800200 */
.L_x_20382:
        /* <DEDUP_REMOVED lines=35> */
.L_x_20346:
        /* <DEDUP_REMOVED lines=16> */
.L_x_20390:
        /* <DEDUP_REMOVED lines=13> */
.L_x_20392:
[----:B------:R-:W-:Y:S05]  /*12460*/  BSYNC.RECONVERGENT B2 ;  /* 0x0000000000027941 */ /* 0x000fea0003800200 */
.L_x_20391:
        /* <DEDUP_REMOVED lines=48> */
[----:B------:R-:W-:-:S07]  /*12770*/  HFMA2 R224, -RZ, RZ, 0, 0 ;  /* 0x00000000ffe07431 */ /* 0x000fce00000001ff */
.L_x_20389:
[----:B------:R-:W-:Y:S05]  /*12780*/  BSYNC.RECONVERGENT B1 ;  /* 0x0000000000017941 */ /* 0x000fea0003800200 */
.L_x_20388:
        /* <DEDUP_REMOVED lines=18> */
.L_x_20395:
        /* <DEDUP_REMOVED lines=13> */
.L_x_20397:
[----:B------:R-:W-:Y:S05]  /*12980*/  BSYNC.RECONVERGENT B2 ;  /* 0x0000000000027941 */ /* 0x000fea0003800200 */
.L_x_20396:
        /* <DEDUP_REMOVED lines=49> */
.L_x_20394:
[----:B------:R-:W-:Y:S05]  /*12ca0*/  BSYNC.RECONVERGENT B1 ;  /* 0x0000000000017941 */ /* 0x000fea0003800200 */
.L_x_20393:
        /* <DEDUP_REMOVED lines=16> */
.L_x_20400:
        /* <DEDUP_REMOVED lines=13> */
.L_x_20402:
[----:B------:R-:W-:Y:S05]  /*12e80*/  BSYNC.RECONVERGENT B2 ;  /* 0x0000000000027941 */ /* 0x000fea0003800200 */
.L_x_20401:
        /* <DEDUP_REMOVED lines=49> */
.L_x_20399:
[----:B------:R-:W-:Y:S05]  /*131a0*/  BSYNC.RECONVERGENT B1 ;  /* 0x0000000000017941 */ /* 0x000fea0003800200 */
.L_x_20398:
        /* <DEDUP_REMOVED lines=16> */
.L_x_20405:
        /* <DEDUP_REMOVED lines=13> */
.L_x_20407:
[----:B------:R-:W-:Y:S05]  /*13380*/  BSYNC.RECONVERGENT B2 ;  /* 0x0000000000027941 */ /* 0x000fea0003800200 */
.L_x_20406:
        /* <DEDUP_REMOVED lines=49> */
.L_x_20404:
[----:B------:R-:W-:Y:S05]  /*136a0*/  BSYNC.RECONVERGENT B1 ;  /* 0x0000000000017941 */ /* 0x000fea0003800200 */
.L_x_20403:
        /* <DEDUP_REMOVED lines=16> */
.L_x_20387:
        /* <DEDUP_REMOVED lines=24> */
.L_x_20408:
[----:B------:R-:W-:Y:S02]  /*13930*/  IMAD.MOV.U32 R4, RZ, RZ, R222 ;  /* 0x000000ffff047224 */ /* 0x000fe400078e00de */
[----:B------:R-:W-:-:S07]  /*13940*/  VIADD R220, R220, 0x80 ;  /* 0x00000080dcdc7836 */ /* 0x000fce0000000000 */
.L_x_20345:
[----:B------:R-:W-:Y:S05]  /*13950*/  BSYNC.RECONVERGENT B0 ;  /* 0x0000000000007941 */ /* 0x000fea0003800200 */
.L_x_20344:
        /* <DEDUP_REMOVED lines=35> */
.L_x_20414:
        /* <DEDUP_REMOVED lines=13> */
.L_x_20416:
[----:B------:R-:W-:Y:S05]  /*13c60*/  BSYNC.RECONVERGENT B2 ;  /* 0x0000000000027941 */ /* 0x000fea0003800200 */
.L_x_20415:
        /* <DEDUP_REMOVED lines=48> */
.L_x_20413:
[----:B------:R-:W-:Y:S05]  /*13f70*/  BSYNC.RECONVERGENT B1 ;  /* 0x0000000000017941 */ /* 0x000fea0003800200 */
.L_x_20412:
[----:B------:R-:W0:Y:S01]  /*13f80*/  LDC R4, c[0x0][0x408] ;  /* 0x00010200ff047b82 */ /* 0x000e220000000800 */
[----:B------:R-:W-:Y:S01]  /*13f90*/  ISETP.NE.AND P3, PT, R9, 0x1, PT ;  /* 0x000000010900780c */ /* 0x000fe20003f65270 */
[----:B------:R-:W-:Y:S01]  /*13fa0*/  BSSY.RECONVERGENT B1, `(.L_x_20417) ;  /* 0x0000051000017945 */ /* 0x000fe20003800200 */
[----:B------:R-:W-:Y:S01]  /*13fb0*/  I2FP.F32.U32 R2, R7 ;  /* 0x0000000700027245 */ /* 0x000fe20000201000 */
[----:B------:R-:W-:Y:S01]  /*13fc0*/  IMAD.MOV.U32 R7, RZ, RZ, 0x2f800000 ;  /* 0x2f800000ff077424 */ /* 0x000fe200078e00ff */
[----:B------:R-:W-:Y:S01]  /*13fd0*/  MOV R8, R6 ;  /* 0x0000000600087202 */ /* 0x000fe20000000f00 */
[----:B------:R-:W-:Y:S02]  /*13fe0*/  IMAD.MOV.U32 R221, RZ, RZ, 0x2 ;  /* 0x00000002ffdd7424 */ /* 0x000fe400078e00ff */
        /* <DEDUP_REMOVED lines=13> */
.L_x_20419:
        /* <DEDUP_REMOVED lines=13> */
.L_x_20421:
[----:B------:R-:W-:Y:S05]  /*14190*/  BSYNC.RECONVERGENT B2 ;  /* 0x0000000000027941 */ /* 0x000fea0003800200 */
.L_x_20420:
        /* <DEDUP_REMOVED lines=49> */
.L_x_20418:
[----:B------:R-:W-:Y:S05]  /*144b0*/  BSYNC.RECONVERGENT B1 ;  /* 0x0000000000017941 */ /* 0x000fea0003800200 */
.L_x_20417:
        /* <DEDUP_REMOVED lines=15> */
.L_x_20424:
        /* <DEDUP_REMOVED lines=13> */
.L_x_20426:
[----:B------:R-:W-:Y:S05]  /*14680*/  BSYNC.RECONVERGENT B2 ;  /* 0x0000000000027941 */ /* 0x000fea0003800200 */
.L_x_20425:
        /* <DEDUP_REMOVED lines=49> */
.L_x_20423:
[----:B------:R-:W-:Y:S05]  /*149a0*/  BSYNC.RECONVERGENT B1 ;  /* 0x0000000000017941 */ /* 0x000fea0003800200 */
.L_x_20422:
        /* <DEDUP_REMOVED lines=17> */
.L_x_20429:
        /* <DEDUP_REMOVED lines=13> */
.L_x_20431:
[----:B------:R-:W-:Y:S05]  /*14b90*/  BSYNC.RECONVERGENT B2 ;  /* 0x0000000000027941 */ /* 0x000fea0003800200 */
.L_x_20430:
        /* <DEDUP_REMOVED lines=49> */
.L_x_20428:
[----:B------:R-:W-:Y:S05]  /*14eb0*/  BSYNC.RECONVERGENT B1 ;  /* 0x0000000000017941 */ /* 0x000fea0003800200 */
.L_x_20427:
        /* <DEDUP_REMOVED lines=15> */
.L_x_20434:
        /* <DEDUP_REMOVED lines=13> */
.L_x_20436:
[----:B------:R-:W-:Y:S05]  /*15080*/  BSYNC.RECONVERGENT B2 ;  /* 0x0000000000027941 */ /* 0x000fea0003800200 */
.L_x_20435:
        /* <DEDUP_REMOVED lines=49> */
.L_x_20433:
[----:B------:R-:W-:Y:S05]  /*153a0*/  BSYNC.RECONVERGENT B1 ;  /* 0x0000000000017941 */ /* 0x000fea0003800200 */
.L_x_20432:
        /* <DEDUP_REMOVED lines=17> */
.L_x_20439:
        /* <DEDUP_REMOVED lines=13> */
.L_x_20441:
[----:B------:R-:W-:Y:S05]  /*15590*/  BSYNC.RECONVERGENT B2 ;  /* 0x0000000000027941 */ /* 0x000fea0003800200 */
.L_x_20440:
        /* <DEDUP_REMOVED lines=49> */
.L_x_20438:
[----:B------:R-:W-:Y:S05]  /*158b0*/  BSYNC.RECONVERGENT B1 ;  /* 0x0000000000017941 */ /* 0x000fea0003800200 */
.L_x_20437:
        /* <DEDUP_REMOVED lines=15> */
.L_x_20444:
        /* <DEDUP_REMOVED lines=13> */
.L_x_20446:
[----:B------:R-:W-:Y:S05]  /*15a80*/  BSYNC.RECONVERGENT B2 ;  /* 0x0000000000027941 */ /* 0x000fea0003800200 */
.L_x_20445:
        /* <DEDUP_REMOVED lines=49> */
.L_x_20443:
[----:B------:R-:W-:Y:S05]  /*15da0*/  BSYNC.RECONVERGENT B1 ;  /* 0x0000000000017941 */ /* 0x000fea0003800200 */
.L_x_20442:
        /* <DEDUP_REMOVED lines=17> */
.L_x_20449:
        /* <DEDUP_REMOVED lines=15> */
.L_x_20451:
[----:B------:R-:W-:Y:S05]  /*15fb0*/  BSYNC.RECONVERGENT B2 ;  /* 0x0000000000027941 */ /* 0x000fea0003800200 */
.L_x_20450:
        /* <DEDUP_REMOVED lines=49> */
.L_x_20448:
[----:B------:R-:W-:Y:S05]  /*162d0*/  BSYNC.RECONVERGENT B1 ;  /* 0x0000000000017941 */ /* 0x000fea0003800200 */
.L_x_20447:
[-C--:B------:R-:W-:Y:S01]  /*162e0*/  FMUL.FTZ R223, R172, R4.reuse ;  /* 0x00000004acdf7220 */ /* 0x080fe20000410000 */
[-C--:B------:R-:W-:Y:S01]  /*162f0*/  FSETP.GTU.FTZ.AND P6, PT, R8, R5.reuse, PT ;  /* 0x000000050800720b */ /* 0x080fe20003fdc000 */
[-C--:B------:R-:W-:Y:S01]  /*16300*/  FMUL.FTZ R8, R173, R4.reuse ;  /* 0x00000004ad087220 */ /* 0x080fe20000410000 */
[-C--:B------:R-:W-:Y:S01]  /*16310*/  FMUL.FTZ R221, R174, R4.reuse ;  /* 0x00000004aedd7220 */ /* 0x080fe20000410000 */
[----:B------:R-:W-:Y:S01]  /*16320*/  FMUL.FTZ R4, R175, R4 ;  /* 0x00000004af047220 */ /* 0x000fe20000410000 */
[----:B------:R-:W-:Y:S02]  /*16330*/  FSEL R223, R223, RZ, !P6 ;  /* 0x000000ffdfdf7208 */ /* 0x000fe40007000000 */
[----:B------:R-:W-:Y:S02]  /*16340*/  SEL R225, RZ, 0x1, P6 ;  /* 0x00000001ffe17807 */ /* 0x000fe40003000000 */
[----:B------:R-:W-:Y:S02]  /*16350*/  FSETP.GTU.FTZ.AND P6, PT, R224, R5, PT ;  /* 0x00000005e000720b */ /* 0x000fe40003fdc000 */
[----:B------:R-:W-:-:S02]  /*16360*/  I2FP.F32.U32 R224, R9 ;  /* 0x0000000900e07245 */ /* 0x000fc40000201000 */
[----:B------:R-:W-:Y:S02]  /*16370*/  FSEL R8, R8, RZ, !P6 ;  /* 0x000000ff08087208 */ /* 0x000fe40007000000 */
[----:B------:R-:W-:Y:S01]  /*16380*/  SEL R226, RZ, 0x1, P6 ;  /* 0x00000001ffe27807 */ /* 0x000fe20003000000 */
[----:B------:R-:W-:Y:S01]  /*16390*/  FFMA.FTZ R224, R224, R7, 1.1641532182693481445e-10 ;  /* 0x2f000000e0e07423 */ /* 0x000fe20000010007 */
        /* <DEDUP_REMOVED lines=11> */
[----:B------:R-:W-:Y:S02]  /*16450*/  FSEL R199, R199, RZ, P5 ;  /* 0x000000ffc7c77208 */ /* 0x000fe40002800000 */
[----:B------:R-:W-:Y:S01]  /*16460*/  SEL R9, RZ, 0x1, P6 ;  /* 0x00000001ff097807 */ /* 0x000fe20003000000 */
[----:B------:R-:W-:Y:S01]  /*16470*/  FADD.FTZ R198, R198, R221 ;  /* 0x000000ddc6c67221 */ /* 0x000fe20000010000 */
[----:B------:R-:W-:Y:S01]  /*16480*/  @P1 FADD.FTZ R197, R177, R197 ;  /* 0x000000c5b1c51221 */ /* 0x000fe20000010000 */
[----:B------:R-:W-:Y:S01]  /*16490*/  FADD.FTZ R199, R4, R199 ;  /* 0x000000c704c77221 */ /* 0x000fe20000010000 */
[----:B------:R-:W-:Y:S01]  /*164a0*/  PRMT R5, R225, 0x7610, R5 ;  /* 0x00007610e1057816 */ /* 0x000fe20000000005 */
[----:B------:R-:W-:Y:S01]  /*164b0*/  @P1 FADD.FTZ R198, R178, R198 ;  /* 0x000000c6b2c61221 */ /* 0x000fe20000010000 */
[----:B------:R-:W-:Y:S01]  /*164c0*/  PRMT R7, R226, 0x7610, R7 ;  /* 0x00007610e2077816 */ /* 0x000fe20000000007 */
[----:B------:R-:W-:Y:S01]  /*164d0*/  @P1 FADD.FTZ R199, R179, R199 ;  /* 0x000000c7b3c71221 */ /* 0x000fe20000010000 */
[----:B------:R-:W-:Y:S01]  /*164e0*/  PRMT R8, R227, 0x7610, R8 ;  /* 0x00007610e3087816 */ /* 0x000fe20000000008 */
[----:B------:R-:W-:Y:S06]  /*164f0*/  BRA `(.L_x_20452) ;  /* 0x0000001400487947 */ /* 0x000fec0003800000 */
.L_x_20411:
        /* <DEDUP_REMOVED lines=16> */
.L_x_20455:
        /* <DEDUP_REMOVED lines=13> */
.L_x_20457:
[----:B------:R-:W-:Y:S05]  /*166d0*/  BSYNC.RECONVERGENT B2 ;  /* 0x0000000000027941 */ /* 0x000fea0003800200 */
.L_x_20456:
        /* <DEDUP_REMOVED lines=49> */
.L_x_20454:
[----:B------:R-:W-:Y:S05]  /*169f0*/  BSYNC.RECONVERGENT B1 ;  /* 0x0000000000017941 */ /* 0x000fea0003800200 */
.L_x_20453:
        /* <DEDUP_REMOVED lines=18> */
.L_x_20460:
        /* <DEDUP_REMOVED lines=13> */
.L_x_20462:
[----:B------:R-:W-:Y:S05]  /*16bf0*/  BSYNC.RECONVERGENT B2 ;  /* 0x0000000000027941 */ /* 0x000fea0003800200 */
.L_x_20461:
        /* <DEDUP_REMOVED lines=49> */
.L_x_20459:
[----:B------:R-:W-:Y:S05]  /*16f10*/  BSYNC.RECONVERGENT B1 ;  /* 0x0000000000017941 */ /* 0x000fea0003800200 */
.L_x_20458:
        /* <DEDUP_REMOVED lines=16> */
.L_x_20465:
        /* <DEDUP_REMOVED lines=13> */
.L_x_20467:
[----:B------:R-:W-:Y:S05]  /*170f0*/  BSYNC.RECONVERGENT B2 ;  /* 0x0000000000027941 */ /* 0x000fea0003800200 */
.L_x_20466:
        /* <DEDUP_REMOVED lines=49> */
.L_x_20464:
[----:B------:R-:W-:Y:S05]  /*17410*/  BSYNC.RECONVERGENT B1 ;  /* 0x0000000000017941 */ /* 0x000fea0003800200 */
.L_x_20463:
        /* <DEDUP_REMOVED lines=16> */
.L_x_20470:
        /* <DEDUP_REMOVED lines=13> */
.L_x_20472:
[----:B------:R-:W-:Y:S05]  /*175f0*/  BSYNC.RECONVERGENT B2 ;  /* 0x0000000000027941 */ /* 0x000fea0003800200 */
.L_x_20471:
        /* <DEDUP_REMOVED lines=49> */
.L_x_20469:
[----:B------:R-:W-:Y:S05]  /*17910*/  BSYNC.RECONVERGENT B1 ;  /* 0x0000000000017941 */ /* 0x000fea0003800200 */
.L_x_20468:
        /* <DEDUP_REMOVED lines=16> */
.L_x_20452:
        /* <DEDUP_REMOVED lines=24> */
.L_x_20473:
[----:B------:R-:W-:Y:S01]  /*17ba0*/  MOV R4, R222 ;  /* 0x000000de00047202 */ /* 0x000fe20000000f00 */
[----:B------:R-:W-:-:S07]  /*17bb0*/  VIADD R220, R220, 0x80 ;  /* 0x00000080dcdc7836 */ /* 0x000fce0000000000 */
.L_x_20410:
[----:B------:R-:W-:Y:S05]  /*17bc0*/  BSYNC.RECONVERGENT B0 ;  /* 0x0000000000007941 */ /* 0x000fea0003800200 */
.L_x_20409:
        /* <DEDUP_REMOVED lines=35> */
.L_x_20479:
        /* <DEDUP_REMOVED lines=13> */
.L_x_20481:
[----:B------:R-:W-:Y:S05]  /*17ed0*/  BSYNC.RECONVERGENT B2 ;  /* 0x0000000000027941 */ /* 0x000fea0003800200 */
.L_x_20480:
        /* <DEDUP_REMOVED lines=48> */
.L_x_20478:
[----:B------:R-:W-:Y:S05]  /*181e0*/  BSYNC.RECONVERGENT B1 ;  /* 0x0000000000017941 */ /* 0x000fea0003800200 */
.L_x_20477:
[----:B------:R-:W0:Y:S01]  /*181f0*/  LDC R4, c[0x0][0x408] ;  /* 0x00010200ff047b82 */ /* 0x000e220000000800 */
[----:B------:R-:W-:Y:S01]  /*18200*/  ISETP.NE.AND P3, PT, R9, 0x1, PT ;  /* 0x000000010900780c */ /* 0x000fe20003f65270 */
[----:B------:R-:W-:Y:S01]  /*18210*/  BSSY.RECONVERGENT B1, `(.L_x_20482) ;  /* 0x0000051000017945 */ /* 0x000fe20003800200 */
[----:B------:R-:W-:Y:S01]  /*18220*/  I2FP.F32.U32 R2, R7 ;  /* 0x0000000700027245 */ /* 0x000fe20000201000 */
[----:B------:R-:W-:Y:S02]  /*18230*/  HFMA2 R7, -RZ, RZ, 0.1171875, 0 ;  /* 0x2f800000ff077431 */ /* 0x000fe400000001ff */
        /* <DEDUP_REMOVED lines=15> */
.L_x_20484:
        /* <DEDUP_REMOVED lines=13> */
.L_x_20486:
[----:B------:R-:W-:Y:S05]  /*18400*/  BSYNC.RECONVERGENT B2 ;  /* 0x0000000000027941 */ /* 0x000fea0003800200 */
.L_x_20485:
        /* <DEDUP_REMOVED lines=49> */
.L_x_20483:
[----:B------:R-:W-:Y:S05]  /*18720*/  BSYNC.RECONVERGENT B1 ;  /* 0x0000000000017941 */ /* 0x000fea0003800200 */
.L_x_20482:
        /* <DEDUP_REMOVED lines=15> */
.L_x_20489:
        /* <DEDUP_REMOVED lines=13> */
.L_x_20491:
[----:B------:R-:W-:Y:S05]  /*188f0*/  BSYNC.RECONVERGENT B2 ;  /* 0x0000000000027941 */ /* 0x000fea0003800200 */
.L_x_20490:
        /* <DEDUP_REMOVED lines=49> */
.L_x_20488:
[----:B------:R-:W-:Y:S05]  /*18c10*/  BSYNC.RECONVERGENT B1 ;  /* 0x0000000000017941 */ /* 0x000fea0003800200 */
.L_x_20487:
        /* <DEDUP_REMOVED lines=17> */
.L_x_20494:
        /* <DEDUP_REMOVED lines=13> */
.L_x_20496:
[----:B------:R-:W-:Y:S05]  /*18e00*/  BSYNC.RECONVERGENT B2 ;  /* 0x0000000000027941 */ /* 0x000fea0003800200 */
.L_x_20495:
        /* <DEDUP_REMOVED lines=49> */
.L_x_20493:
[----:B------:R-:W-:Y:S05]  /*19120*/  BSYNC.RECONVERGENT B1 ;  /* 0x0000000000017941 */ /* 0x000fea0003800200 */
.L_x_20492:
        /* <DEDUP_REMOVED lines=15> */
.L_x_20499:
        /* <DEDUP_REMOVED lines=13> */
.L_x_20501:
[----:B------:R-:W-:Y:S05]  /*192f0*/  BSYNC.RECONVERGENT B2 ;  /* 0x0000000000027941 */ /* 0x000fea0003800200 */
.L_x_20500:
        /* <DEDUP_REMOVED lines=49> */
.L_x_20498:
[----:B------:R-:W-:Y:S05]  /*19610*/  BSYNC.RECONVERGENT B1 ;  /* 0x0000000000017941 */ /* 0x000fea0003800200 */
.L_x_20497:
        /* <DEDUP_REMOVED lines=17> */
.L_x_20504:
        /* <DEDUP_REMOVED lines=13> */
.L_x_20506:
[----:B------:R-:W-:Y:S05]  /*19800*/  BSYNC.RECONVERGENT B2 ;  /* 0x0000000000027941 */ /* 0x000fea0003800200 */
.L_x_20505:
        /* <DEDUP_REMOVED lines=49> */
.L_x_20503:
[----:B------:R-:W-:Y:S05]  /*19b20*/  BSYNC.RECONVERGENT B1 ;  /* 0x0000000000017941 */ /* 0x000fea0003800200 */
.L_x_20502:
        /* <DEDUP_REMOVED lines=15> */
.L_x_20509:
        /* <DEDUP_REMOVED lines=13> */
.L_x_20511:
[----:B------:R-:W-:Y:S05]  /*19cf0*/  BSYNC.RECONVERGENT B2 ;  /* 0x0000000000027941 */ /* 0x000fea0003800200 */
.L_x_20510:
        /* <DEDUP_REMOVED lines=49> */
.L_x_20508:
[----:B------:R-:W-:Y:S05]  /*1a010*/  BSYNC.RECONVERGENT B1 ;  /* 0x0000000000017941 */ /* 0x000fea0003800200 */
.L_x_20507:
        /* <DEDUP_REMOVED lines=17> */
.L_x_20514:
        /* <DEDUP_REMOVED lines=15> */
.L_x_20516:
[----:B------:R-:W-:Y:S05]  /*1a220*/  BSYNC.RECONVERGENT B2 ;  /* 0x0000000000027941 */ /* 0x000fea0003800200 */
.L_x_20515:
        /* <DEDUP_REMOVED lines=49> */
.L_x_20513:
[----:B------:R-:W-:Y:S05]  /*1a540*/  BSYNC.RECONVERGENT B1 ;  /* 0x0000000000017941 */ /* 0x000fea0003800200 */
.L_x_20512:
        /* <DEDUP_REMOVED lines=34> */
.L_x_20476:
        /* <DEDUP_REMOVED lines=16> */
.L_x_20520:
        /* <DEDUP_REMOVED lines=13> */
.L_x_20522:
[----:B------:R-:W-:Y:S05]  /*1a940*/  BSYNC.RECONVERGENT B2 ;  /* 0x0000000000027941 */ /* 0x000fea0003800200 */
.L_x_20521:
        /* <DEDUP_REMOVED lines=49> */
.L_x_20519:
[----:B------:R-:W-:Y:S05]  /*1ac60*/  BSYNC.RECONVERGENT B1 ;  /* 0x0000000000017941 */ /* 0x000fea0003800200 */
.L_x_20518:
        /* <DEDUP_REMOVED lines=18> */
.L_x_20525:
        /* <DEDUP_REMOVED lines=13> */
.L_x_20527:
[----:B------:R-:W-:Y:S05]  /*1ae60*/  BSYNC.RECONVERGENT B2 ;  /* 0x0000000000027941 */ /* 0x000fea0003800200 */
.L_x_20526:
        /* <DEDUP_REMOVED lines=49> */
.L_x_20524:
[----:B------:R-:W-:Y:S05]  /*1b180*/  BSYNC.RECONVERGENT B1 ;  /* 0x0000000000017941 */ /* 0x000fea0003800200 */
.L_x_20523:
        /* <DEDUP_REMOVED lines=16> */
.L_x_20530:
        /* <DEDUP_REMOVED lines=13> */
.L_x_20532:
[----:B------:R-:W-:Y:S05]  /*1b360*/  BSYNC.RECONVERGENT B2 ;  /* 0x0000000000027941 */ /* 0x000fea0003800200 */
.L_x_20531:
        /* <DEDUP_REMOVED lines=49> */
.L_x_20529:
[----:B------:R-:W-:Y:S05]  /*1b680*/  BSYNC.RECONVERGENT B1 ;  /* 0x0000000000017941 */ /* 0x000fea0003800200 */
.L_x_20528:
        /* <DEDUP_REMOVED lines=16> */
.L_x_20535:
        /* <DEDUP_REMOVED lines=13> */
.L_x_20537:
[----:B------:R-:W-:Y:S05]  /*1b860*/  BSYNC.RECONVERGENT B2 ;  /* 0x0000000000027941 */ /* 0x000fea0003800200 */
.L_x_20536:
        /* <DEDUP_REMOVED lines=49> */
.L_x_20534:
[----:B------:R-:W-:Y:S05]  /*1bb80*/  BSYNC.RECONVERGENT B1 ;  /* 0x0000000000017941 */ /* 0x000fea0003800200 */
.L_x_20533:
        /* <DEDUP_REMOVED lines=16> */
.L_x_20517:
        /* <DEDUP_REMOVED lines=24> */
.L_x_20538:
[----:B------:R-:W-:Y:S01]  /*1be10*/  IMAD.MOV.U32 R4, RZ, RZ, R222 ;  /* 0x000000ffff047224 */ /* 0x000fe200078e00de */
[----:B------:R-:W-:-:S07]  /*1be20*/  IADD3 R220, PT, PT, R220, 0x80, RZ ;  /* 0x00000080dcdc7810 */ /* 0x000fce0007ffe0ff */
.L_x_20475:
[----:B------:R-:W-:Y:S05]  /*1be30*/  BSYNC.RECONVERGENT B0 ;  /* 0x0000000000007941 */ /* 0x000fea0003800200 */
.L_x_20474:
        /* <DEDUP_REMOVED lines=35> */
.L_x_20544:
        /* <DEDUP_REMOVED lines=13> */
.L_x_20546:
[----:B------:R-:W-:Y:S05]  /*1c140*/  BSYNC.RECONVERGENT B2 ;  /* 0x0000000000027941 */ /* 0x000fea0003800200 */
.L_x_20545:
        /* <DEDUP_REMOVED lines=48> */
.L_x_20543:
[----:B------:R-:W-:Y:S05]  /*1c450*/  BSYNC.RECONVERGENT B1 ;  /* 0x0000000000017941 */ /* 0x000fea0003800200 */
.L_x_20542:
[----:B------:R-:W0:Y:S01]  /*1c460*/  LDC R4, c[0x0][0x408] ;  /* 0x00010200ff047b82 */ /* 0x000e220000000800 */
[----:B------:R-:W-:Y:S01]  /*1c470*/  ISETP.NE.AND P3, PT, R9, 0x1, PT ;  /* 0x000000010900780c */ /* 0x000fe20003f65270 */
[----:B------:R-:W-:Y:S01]  /*1c480*/  BSSY.RECONVERGENT B1, `(.L_x_20547) ;  /* 0x0000051000017945 */ /* 0x000fe20003800200 */
[----:B------:R-:W-:Y:S01]  /*1c490*/  I2FP.F32.U32 R2, R7 ;  /* 0x0000000700027245 */ /* 0x000fe20000201000 */
[----:B------:R-:W-:Y:S02]  /*1c4a0*/  IMAD.MOV.U32 R7, RZ, RZ, 0x2f800000 ;  /* 0x2f800000ff077424 */ /* 0x000fe400078e00ff */
        /* <DEDUP_REMOVED lines=15> */
.L_x_20549:
        /* <DEDUP_REMOVED lines=13> */
.L_x_20551:
[----:B------:R-:W-:Y:S05]  /*1c670*/  BSYNC.RECONVERGENT B2 ;  /* 0x0000000000027941 */ /* 0x000fea0003800200 */
.L_x_20550:
        /* <DEDUP_REMOVED lines=49> */
.L_x_20548:
[----:B------:R-:W-:Y:S05]  /*1c990*/  BSYNC.RECONVERGENT B1 ;  /* 0x0000000000017941 */ /* 0x000fea0003800200 */
.L_x_20547:
        /* <DEDUP_REMOVED lines=15> */
.L_x_20554:
        /* <DEDUP_REMOVED lines=13> */
.L_x_20556:
[----:B------:R-:W-:Y:S05]  /*1cb60*/  BSYNC.RECONVERGENT B2 ;  /* 0x0000000000027941 */ /* 0x000fea0003800200 */
.L_x_20555:
        /* <DEDUP_REMOVED lines=49> */
.L_x_20553:
[----:B------:R-:W-:Y:S05]  /*1ce80*/  BSYNC.RECONVERGENT B1 ;  /* 0x0000000000017941 */ /* 0x000fea0003800200 */
.L_x_20552:
        /* <DEDUP_REMOVED lines=17> */
.L_x_20559:
        /* <DEDUP_REMOVED lines=13> */
.L_x_20561:
[----:B------:R-:W-:Y:S05]  /*1d070*/  BSYNC.RECONVERGENT B2 ;  /* 0x0000000000027941 */ /* 0x000fea0003800200 */
.L_x_20560:
        /* <DEDUP_REMOVED lines=49> */
.L_x_20558:
[----:B------:R-:W-:Y:S05]  /*1d390*/  BSYNC.RECONVERGENT B1 ;  /* 0x0000000000017941 */ /* 0x000fea0003800200 */
.L_x_20557:
        /* <DEDUP_REMOVED lines=15> */
.L_x_20564:
        /* <DEDUP_REMOVED lines=13> */
.L_x_20566:
[----:B------:R-:W-:Y:S05]  /*1d560*/  BSYNC.RECONVERGENT B2 ;  /* 0x0000000000027941 */ /* 0x000fea0003800200 */
.L_x_20565:
        /* <DEDUP_REMOVED lines=49> */
.L_x_20563:
[----:B------:R-:W-:Y:S05]  /*1d880*/  BSYNC.RECONVERGENT B1 ;  /* 0x0000000000017941 */ /* 0x000fea0003800200 */
.L_x_20562:
        /* <DEDUP_REMOVED lines=17> */
.L_x_20569:
        /* <DEDUP_REMOVED lines=13> */
.L_x_20571:
[----:B------:R-:W-:Y:S05]  /*1da70*/  BSYNC.RECONVERGENT B2 ;  /* 0x0000000000027941 */ /* 0x000fea0003800200 */
.L_x_20570:
        /* <DEDUP_REMOVED lines=49> */
.L_x_20568:
[----:B------:R-:W-:Y:S05]  /*1dd90*/  BSYNC.RECONVERGENT B1 ;  /* 0x0000000000017941 */ /* 0x000fea0003800200 */
.L_x_20567:
        /* <DEDUP_REMOVED lines=15> */
.L_x_20574:
        /* <DEDUP_REMOVED lines=13> */
.L_x_20576:
[----:B------:R-:W-:Y:S05]  /*1df60*/  BSYNC.RECONVERGENT B2 ;  /* 0x0000000000027941 */ /* 0x000fea0003800200 */
.L_x_20575:
        /* <DEDUP_REMOVED lines=49> */
.L_x_20573:
[----:B------:R-:W-:Y:S05]  /*1e280*/  BSYNC.RECONVERGENT B1 ;  /* 0x0000000000017941 */ /* 0x000fea0003800200 */
.L_x_20572:
        /* <DEDUP_REMOVED lines=17> */
.L_x_20579:
        /* <DEDUP_REMOVED lines=15> */
.L_x_20581:
[----:B------:R-:W-:Y:S05]  /*1e490*/  BSYNC.RECONVERGENT B2 ;  /* 0x0000000000027941 */ /* 0x000fea0003800200 */
.L_x_20580:
        /* <DEDUP_REMOVED lines=49> */
.L_x_20578:
[----:B------:R-:W-:Y:S05]  /*1e7b0*/  BSYNC.RECONVERGENT B1 ;  /* 0x0000000000017941 */ /* 0x000fea0003800200 */
.L_x_20577:
        /* <DEDUP_REMOVED lines=34> */
.L_x_20541:
        /* <DEDUP_REMOVED lines=16> */
.L_x_20585:
        /* <DEDUP_REMOVED lines=13> */
.L_x_20587:
[----:B------:R-:W-:Y:S05]  /*1ebb0*/  BSYNC.RECONVERGENT B2 ;  /* 0x0000000000027941 */ /* 0x000fea0003800200 */
.L_x_20586:
        /* <DEDUP_REMOVED lines=49> */
.L_x_20584:
[----:B------:R-:W-:Y:S05]  /*1eed0*/  BSYNC.RECONVERGENT B1 ;  /* 0x0000000000017941 */ /* 0x000fea0003800200 */
.L_x_20583:
        /* <DEDUP_REMOVED lines=18> */
.L_x_20590:
        /* <DEDUP_REMOVED lines=13> */
.L_x_20592:
[----:B------:R-:W-:Y:S05]  /*1f0d0*/  BSYNC.RECONVERGENT B2 ;  /* 0x0000000000027941 */ /* 0x000fea0003800200 */
.L_x_20591:
        /* <DEDUP_REMOVED lines=49> */
.L_x_20589:
[----:B------:R-:W-:Y:S05]  /*1f3f0*/  BSYNC.RECONVERGENT B1 ;  /* 0x0000000000017941 */ /* 0x000fea0003800200 */
.L_x_20588:
        /* <DEDUP_REMOVED lines=16> */
.L_x_20595:
        /* <DEDUP_REMOVED lines=13> */
.L_x_20597:
[----:B------:R-:W-:Y:S05]  /*1f5d0*/  BSYNC.RECONVERGENT B2 ;  /* 0x0000000000027941 */ /* 0x000fea0003800200 */
.L_x_20596:
        /* <DEDUP_REMOVED lines=49> */
.L_x_20594:
[----:B------:R-:W-:Y:S05]  /*1f8f0*/  BSYNC.RECONVERGENT B1 ;  /* 0x0000000000017941 */ /* 0x000fea0003800200 */
.L_x_20593:
        /* <DEDUP_REMOVED lines=16> */
.L_x_20600:
        /* <DEDUP_REMOVED lines=13> */
.L_x_20602:
[----:B------:R-:W-:Y:S05]  /*1fad0*/  BSYNC.RECONVERGENT B2 ;  /* 0x0000000000027941 */ /* 0x000fea0003800200 */
.L_x_20601:
        /* <DEDUP_REMOVED lines=49> */
.L_x_20599:
[----:B------:R-:W-:Y:S05]  /*1fdf0*/  BSYNC.RECONVERGENT B1 ;  /* 0x0000000000017941 */ /* 0x000fea0003800200 */
.L_x_20598:
        /* <DEDUP_REMOVED lines=16> */
.L_x_20582:
        /* <DEDUP_REMOVED lines=24> */
.L_x_20603:
[----:B------:R-:W-:Y:S02]  /*20080*/  IMAD.MOV.U32 R4, RZ, RZ, R222 ;  /* 0x000000ffff047224 */ /* 0x000fe400078e00de */
[----:B------:R-:W-:-:S07]  /*20090*/  VIADD R220, R220, 0x80 ;  /* 0x00000080dcdc7836 */ /* 0x000fce0000000000 */
.L_x_20540:
[----:B------:R-:W-:Y:S05]  /*200a0*/  BSYNC.RECONVERGENT B0 ;  /* 0x0000000000007941 */ /* 0x000fea0003800200 */
.L_x_20539:
        /* <DEDUP_REMOVED lines=35> */
.L_x_20609:
        /* <DEDUP_REMOVED lines=13> */
.L_x_20611:
[----:B------:R-:W-:Y:S05]  /*203b0*/  BSYNC.RECONVERGENT B2 ;  /* 0x0000000000027941 */ /* 0x000fea0003800200 */
.L_x_20610:
        /* <DEDUP_REMOVED lines=48> */
.L_x_20608:
[----:B------:R-:W-:Y:S05]  /*206c0*/  BSYNC.RECONVERGENT B1 ;  /* 0x0000000000017941 */ /* 0x000fea0003800200 */
.L_x_20607:
        /* <DEDUP_REMOVED lines=20> */
.L_x_20614:
        /* <DEDUP_REMOVED lines=13> */
.L_x_20616:
[----:B------:R-:W-:Y:S05]  /*208e0*/  BSYNC.RECONVERGENT B2 ;  /* 0x0000000000027941 */ /* 0x000fea0003800200 */
.L_x_20615:
        /* <DEDUP_REMOVED lines=49> */
.L_x_20613:
[----:B------:R-:W-:Y:S05]  /*20c00*/  BSYNC.RECONVERGENT B1 ;  /* 0x0000000000017941 */ /* 0x000fea0003800200 */
.L_x_20612:
        /* <DEDUP_REMOVED lines=15> */
.L_x_20619:
        /* <DEDUP_REMOVED lines=13> */
.L_x_20621:
[----:B------:R-:W-:Y:S05]  /*20dd0*/  BSYNC.RECONVERGENT B2 ;  /* 0x0000000000027941 */ /* 0x000fea0003800200 */
.L_x_20620:
        /* <DEDUP_REMOVED lines=49> */
.L_x_20618:
[----:B------:R-:W-:Y:S05]  /*210f0*/  BSYNC.RECONVERGENT B1 ;  /* 0x0000000000017941 */ /* 0x000fea0003800200 */
.L_x_20617:
        /* <DEDUP_REMOVED lines=17> */
.L_x_20624:
        /* <DEDUP_REMOVED lines=13> */
.L_x_20626:
[----:B------:R-:W-:Y:S05]  /*212e0*/  BSYNC.RECONVERGENT B2 ;  /* 0x0000000000027941 */ /* 0x000fea0003800200 */
.L_x_20625:
        /* <DEDUP_REMOVED lines=49> */
.L_x_20623:
[----:B------:R-:W-:Y:S05]  /*21600*/  BSYNC.RECONVERGENT B1 ;  /* 0x0000000000017941 */ /* 0x000fea0003800200 */
.L_x_20622:
        /* <DEDUP_REMOVED lines=15> */
.L_x_20629:
        /* <DEDUP_REMOVED lines=13> */
.L_x_20631:
[----:B------:R-:W-:Y:S05]  /*217d0*/  BSYNC.RECONVERGENT B2 ;  /* 0x0000000000027941 */ /* 0x000fea0003800200 */
.L_x_20630:
        /* <DEDUP_REMOVED lines=49> */
.L_x_20628:
[----:B------:R-:W-:Y:S05]  /*21af0*/  BSYNC.RECONVERGENT B1 ;  /* 0x0000000000017941 */ /* 0x000fea0003800200 */
.L_x_20627:
        /* <DEDUP_REMOVED lines=17> */
.L_x_20634:
        /* <DEDUP_REMOVED lines=13> */
.L_x_20636:
[----:B------:R-:W-:Y:S05]  /*21ce0*/  BSYNC.RECONVERGENT B2 ;  /* 0x0000000000027941 */ /* 0x000fea0003800200 */
.L_x_20635:
        /* <DEDUP_REMOVED lines=49> */
.L_x_20633:
[----:B------:R-:W-:Y:S05]  /*22000*/  BSYNC.RECONVERGENT B1 ;  /* 0x0000000000017941 */ /* 0x000fea0003800200 */
.L_x_20632:
        /* <DEDUP_REMOVED lines=15> */
.L_x_20639:
        /* <DEDUP_REMOVED lines=13> */
.L_x_20641:
[----:B------:R-:W-:Y:S05]  /*221d0*/  BSYNC.RECONVERGENT B2 ;  /* 0x0000000000027941 */ /* 0x000fea0003800200 */
.L_x_20640:
        /* <DEDUP_REMOVED lines=49> */
.L_x_20638:
[----:B------:R-:W-:Y:S05]  /*224f0*/  BSYNC.RECONVERGENT B1 ;  /* 0x0000000000017941 */ /* 0x000fea0003800200 */
.L_x_20637:
        /* <DEDUP_REMOVED lines=17> */
.L_x_20644:
        /* <DEDUP_REMOVED lines=15> */
.L_x_20646:
[----:B------:R-:W-:Y:S05]  /*22700*/  BSYNC.RECONVERGENT B2 ;  /* 0x0000000000027941 */ /* 0x000fea0003800200 */
.L_x_20645:
        /* <DEDUP_REMOVED lines=49> */
.L_x_20643:
[----:B------:R-:W-:Y:S05]  /*22a20*/  BSYNC.RECONVERGENT B1 ;  /* 0x0000000000017941 */ /* 0x000fea0003800200 */
.L_x_20642:
        /* <DEDUP_REMOVED lines=34> */
.L_x_20606:
        /* <DEDUP_REMOVED lines=16> */
.L_x_20650:
        /* <DEDUP_REMOVED lines=13> */
.L_x_20652:
[----:B------:R-:W-:Y:S05]  /*22e20*/  BSYNC.RECONVERGENT B2 ;  /* 0x0000000000027941 */ /* 0x000fea0003800200 */
.L_x_20651:
        /* <DEDUP_REMOVED lines=49> */
.L_x_20649:
[----:B------:R-:W-:Y:S05]  /*23140*/  BSYNC.RECONVERGENT B1 ;  /* 0x0000000000017941 */ /* 0x000fea0003800200 */
.L_x_20648:
        /* <DEDUP_REMOVED lines=18> */
.L_x_20655:
        /* <DEDUP_REMOVED lines=13> */
.L_x_20657:
[----:B------:R-:W-:Y:S05]  /*23340*/  BSYNC.RECONVERGENT B2 ;  /* 0x0000000000027941 */ /* 0x000fea0003800200 */
.L_x_20656:
        /* <DEDUP_REMOVED lines=49> */
.L_x_20654:
[----:B------:R-:W-:Y:S05]  /*23660*/  BSYNC.RECONVERGENT B1 ;  /* 0x0000000000017941 */ /* 0x000fea0003800200 */
.L_x_20653:
        /* <DEDUP_REMOVED lines=16> */
.L_x_20660:
        /* <DEDUP_REMOVED lines=13> */
.L_x_20662:
[----:B------:R-:W-:Y:S05]  /*23840*/  BSYNC.RECONVERGENT B2 ;  /* 0x0000000000027941 */ /* 0x000fea0003800200 */
.L_x_20661:
        /* <DEDUP_REMOVED lines=49> */
.L_x_20659:
[----:B------:R-:W-:Y:S05]  /*23b60*/  BSYNC.RECONVERGENT B1 ;  /* 0x0000000000017941 */ /* 0x000fea0003800200 */
.L_x_20658:
        /* <DEDUP_REMOVED lines=16> */
.L_x_20665:
        /* <DEDUP_REMOVED lines=13> */
.L_x_20667:
[----:B------:R-:W-:Y:S05]  /*23d40*/  BSYNC.RECONVERGENT B2 ;  /* 0x0000000000027941 */ /* 0x000fea0003800200 */
.L_x_20666:
        /* <DEDUP_REMOVED lines=49> */
.L_x_20664:
[----:B------:R-:W-:Y:S05]  /*24060*/  BSYNC.RECONVERGENT B1 ;  /* 0x0000000000017941 */ /* 0x000fea0003800200 */
.L_x_20663:
        /* <DEDUP_REMOVED lines=16> */
.L_x_20647:
        /* <DEDUP_REMOVED lines=24> */
.L_x_20668:
[----:B------:R-:W-:Y:S01]  /*242f0*/  MOV R4, R222 ;  /* 0x000000de00047202 */ /* 0x000fe20000000f00 */
[----:B------:R-:W-:-:S07]  /*24300*/  VIADD R220, R220, 0x80 ;  /* 0x00000080dcdc7836 */ /* 0x000fce0000000000 */
.L_x_20605:
[----:B------:R-:W-:Y:S05]  /*24310*/  BSYNC.RECONVERGENT B0 ;  /* 0x0000000000007941 */ /* 0x000fea0003800200 */
.L_x_20604:
        /* <DEDUP_REMOVED lines=35> */
.L_x_20674:
        /* <DEDUP_REMOVED lines=13> */
.L_x_20676:
[----:B------:R-:W-:Y:S05]  /*24620*/  BSYNC.RECONVERGENT B2 ;  /* 0x0000000000027941 */ /* 0x000fea0003800200 */
.L_x_20675:
        /* <DEDUP_REMOVED lines=48> */
.L_x_20673:
[----:B------:R-:W-:Y:S05]  /*24930*/  BSYNC.RECONVERGENT B1 ;  /* 0x0000000000017941 */ /* 0x000fea0003800200 */
.L_x_20672:
        /* <DEDUP_REMOVED lines=20> */
.L_x_20679:
        /* <DEDUP_REMOVED lines=13> */
.L_x_20681:
[----:B------:R-:W-:Y:S05]  /*24b50*/  BSYNC.RECONVERGENT B2 ;  /* 0x0000000000027941 */ /* 0x000fea0003800200 */
.L_x_20680:
        /* <DEDUP_REMOVED lines=49> */
.L_x_20678:
[----:B------:R-:W-:Y:S05]  /*24e70*/  BSYNC.RECONVERGENT B1 ;  /* 0x0000000000017941 */ /* 0x000fea0003800200 */
.L_x_20677:
        /* <DEDUP_REMOVED lines=15> */
.L_x_20684:
        /* <DEDUP_REMOVED lines=13> */
.L_x_20686:
[----:B------:R-:W-:Y:S05]  /*25040*/  BSYNC.RECONVERGENT B2 ;  /* 0x0000000000027941 */ /* 0x000fea0003800200 */
.L_x_20685:
        /* <DEDUP_REMOVED lines=49> */
.L_x_20683:
[----:B------:R-:W-:Y:S05]  /*25360*/  BSYNC.RECONVERGENT B1 ;  /* 0x0000000000017941 */ /* 0x000fea0003800200 */
.L_x_20682:
        /* <DEDUP_REMOVED lines=17> */
.L_x_20689:
        /* <DEDUP_REMOVED lines=13> */
.L_x_20691:
[----:B------:R-:W-:Y:S05]  /*25550*/  BSYNC.RECONVERGENT B2 ;  /* 0x0000000000027941 */ /* 0x000fea0003800200 */
.L_x_20690:
        /* <DEDUP_REMOVED lines=49> */
.L_x_20688:
[----:B------:R-:W-:Y:S05]  /*25870*/  BSYNC.RECONVERGENT B1 ;  /* 0x0000000000017941 */ /* 0x000fea0003800200 */
.L_x_20687:
        /* <DEDUP_REMOVED lines=15> */
.L_x_20694:
        /* <DEDUP_REMOVED lines=13> */
.L_x_20696:
[----:B------:R-:W-:Y:S05]  /*25a40*/  BSYNC.RECONVERGENT B2 ;  /* 0x0000000000027941 */ /* 0x000fea0003800200 */
.L_x_20695:
        /* <DEDUP_REMOVED lines=49> */
.L_x_20693:
[----:B------:R-:W-:Y:S05]  /*25d60*/  BSYNC.RECONVERGENT B1 ;  /* 0x0000000000017941 */ /* 0x000fea0003800200 */
.L_x_20692:
        /* <DEDUP_REMOVED lines=17> */
.L_x_20699:
        /* <DEDUP_REMOVED lines=13> */
.L_x_20701:
[----:B------:R-:W-:Y:S05]  /*25f50*/  BSYNC.RECONVERGENT B2 ;  /* 0x0000000000027941 */ /* 0x000fea0003800200 */
.L_x_20700:
        /* <DEDUP_REMOVED lines=49> */
.L_x_20698:
[----:B------:R-:W-:Y:S05]  /*26270*/  BSYNC.RECONVERGENT B1 ;  /* 0x0000000000017941 */ /* 0x000fea0003800200 */
.L_x_20697:
        /* <DEDUP_REMOVED lines=15> */
.L_x_20704:
        /* <DEDUP_REMOVED lines=13> */
.L_x_20706:
[----:B------:R-:W-:Y:S05]  /*26440*/  BSYNC.RECONVERGENT B2 ;  /* 0x0000000000027941 */ /* 0x000fea0003800200 */
.L_x_20705:
        /* <DEDUP_REMOVED lines=49> */
.L_x_20703:
[----:B------:R-:W-:Y:S05]  /*26760*/  BSYNC.RECONVERGENT B1 ;  /* 0x0000000000017941 */ /* 0x000fea0003800200 */
.L_x_20702:
        /* <DEDUP_REMOVED lines=17> */
.L_x_20709:
        /* <DEDUP_REMOVED lines=15> */
.L_x_20711:
[----:B------:R-:W-:Y:S05]  /*26970*/  BSYNC.RECONVERGENT B2 ;  /* 0x0000000000027941 */ /* 0x000fea0003800200 */
.L_x_20710:
        /* <DEDUP_REMOVED lines=49> */
.L_x_20708:
[----:B------:R-:W-:Y:S05]  /*26c90*/  BSYNC.RECONVERGENT B1 ;  /* 0x0000000000017941 */ /* 0x000fea0003800200 */
.L_x_20707:
        /* <DEDUP_REMOVED lines=34> */
.L_x_20671:
        /* <DEDUP_REMOVED lines=16> */
.L_x_20715:
        /* <DEDUP_REMOVED lines=13> */
.L_x_20717:
[----:B------:R-:W-:Y:S05]  /*27090*/  BSYNC.RECONVERGENT B2 ;  /* 0x0000000000027941 */ /* 0x000fea0003800200 */
.L_x_20716:
        /* <DEDUP_REMOVED lines=49> */
.L_x_20714:
[----:B------:R-:W-:Y:S05]  /*273b0*/  BSYNC.RECONVERGENT B1 ;  /* 0x0000000000017941 */ /* 0x000fea0003800200 */
.L_x_20713:
        /* <DEDUP_REMOVED lines=18> */
.L_x_20720:
        /* <DEDUP_REMOVED lines=13> */
.L_x_20722:
[----:B------:R-:W-:Y:S05]  /*275b0*/  BSYNC.RECONVERGENT B2 ;  /* 0x0000000000027941 */ /* 0x000fea0003800200 */
.L_x_20721:
        /* <DEDUP_REMOVED lines=49> */
.L_x_20719:
[----:B------:R-:W-:Y:S05]  /*278d0*/  BSYNC.RECONVERGENT B1 ;  /* 0x0000000000017941 */ /* 0x000fea0003800200 */
.L_x_20718:
        /* <DEDUP_REMOVED lines=16> */
.L_x_20725:
        /* <DEDUP_REMOVED lines=13> */
.L_x_20727:
[----:B------:R-:W-:Y:S05]  /*27ab0*/  BSYNC.RECONVERGENT B2 ;  /* 0x0000000000027941 */ /* 0x000fea0003800200 */
.L_x_20726:
        /* <DEDUP_REMOVED lines=49> */
.L_x_20724:
[----:B------:R-:W-:Y:S05]  /*27dd0*/  BSYNC.RECONVERGENT B1 ;  /* 0x0000000000017941 */ /* 0x000fea0003800200 */
.L_x_20723:
        /* <DEDUP_REMOVED lines=16> */
.L_x_20730:
        /* <DEDUP_REMOVED lines=13> */
.L_x_20732:
[----:B------:R-:W-:Y:S05]  /*27fb0*/  BSYNC.RECONVERGENT B2 ;  /* 0x0000000000027941 */ /* 0x000fea0003800200 */
.L_x_20731:
        /* <DEDUP_REMOVED lines=49> */
.L_x_20729:
[----:B------:R-:W-:Y:S05]  /*282d0*/  BSYNC.RECONVERGENT B1 ;  /* 0x0000000000017941 */ /* 0x000fea0003800200 */
.L_x_20728:
        /* <DEDUP_REMOVED lines=16> */
.L_x_20712:
        /* <DEDUP_REMOVED lines=24> */
.L_x_20733:
[----:B------:R-:W-:Y:S01]  /*28560*/  IMAD.MOV.U32 R4, RZ, RZ, R222 ;  /* 0x000000ffff047224 */ /* 0x000fe200078e00de */
[----:B------:R-:W-:-:S07]  /*28570*/  IADD3 R220, PT, PT, R220, 0x80, RZ ;  /* 0x00000080dcdc7810 */ /* 0x000fce0007ffe0ff */
.L_x_20670:
[----:B------:R-:W-:Y:S05]  /*28580*/  BSYNC.RECONVERGENT B0 ;  /* 0x0000000000007941 */ /* 0x000fea0003800200 */
.L_x_20669:
        /* <DEDUP_REMOVED lines=35> */
.L_x_20739:
        /* <DEDUP_REMOVED lines=13> */
.L_x_20741:
[----:B------:R-:W-:Y:S05]  /*28890*/  BSYNC.RECONVERGENT B2 ;  /* 0x0000000000027941 */ /* 0x000fea0003800200 */
.L_x_20740:
        /* <DEDUP_REMOVED lines=48> */
.L_x_20738:
[----:B------:R-:W-:Y:S05]  /*28ba0*/  BSYNC.RECONVERGENT B1 ;  /* 0x0000000000017941 */ /* 0x000fea0003800200 */
.L_x_20737:
        /* <DEDUP_REMOVED lines=20> */
.L_x_20744:
        /* <DEDUP_REMOVED lines=13> */
.L_x_20746:
[----:B------:R-:W-:Y:S05]  /*28dc0*/  BSYNC.RECONVERGENT B2 ;  /* 0x0000000000027941 */ /* 0x000fea0003800200 */
.L_x_20745:
        /* <DEDUP_REMOVED lines=49> */
.L_x_20743:
[----:B------:R-:W-:Y:S05]  /*290e0*/  BSYNC.RECONVERGENT B1 ;  /* 0x0000000000017941 */ /* 0x000fea0003800200 */
.L_x_20742:
        /* <DEDUP_REMOVED lines=15> */
.L_x_20749:
        /* <DEDUP_REMOVED lines=13> */
.L_x_20751:
[----:B------:R-:W-:Y:S05]  /*292b0*/  BSYNC.RECONVERGENT B2 ;  /* 0x0000000000027941 */ /* 0x000fea0003800200 */
.L_x_20750:
        /* <DEDUP_REMOVED lines=49> */
.L_x_20748:
[----:B------:R-:W-:Y:S05]  /*295d0*/  BSYNC.RECONVERGENT B1 ;  /* 0x0000000000017941 */ /* 0x000fea0003800200 */
.L_x_20747:
        /* <DEDUP_REMOVED lines=17> */
.L_x_20754:
        /* <DEDUP_REMOVED lines=13> */
.L_x_20756:
[----:B------:R-:W-:Y:S05]  /*297c0*/  BSYNC.RECONVERGENT B2 ;  /* 0x0000000000027941 */ /* 0x000fea0003800200 */
.L_x_20755:
        /* <DEDUP_REMOVED lines=49> */
.L_x_20753:
[----:B------:R-:W-:Y:S05]  /*29ae0*/  BSYNC.RECONVERGENT B1 ;  /* 0x0000000000017941 */ /* 0x000fea0003800200 */
.L_x_20752:
        /* <DEDUP_REMOVED lines=15> */
.L_x_20759:
        /* <DEDUP_REMOVED lines=13> */
.L_x_20761:
[----:B------:R-:W-:Y:S05]  /*29cb0*/  BSYNC.RECONVERGENT B2 ;  /* 0x0000000000027941 */ /* 0x000fea0003800200 */
.L_x_20760:
        /* <DEDUP_REMOVED lines=49> */
.L_x_20758:
[----:B------:R-:W-:Y:S05]  /*29fd0*/  BSYNC.RECONVERGENT B1 ;  /* 0x0000000000017941 */ /* 0x000fea0003800200 */
.L_x_20757:
        /* <DEDUP_REMOVED lines=17> */
.L_x_20764:
        /* <DEDUP_REMOVED lines=13> */
.L_x_20766:
[----:B------:R-:W-:Y:S05]  /*2a1c0*/  BSYNC.RECONVERGENT B2 ;  /* 0x0000000000027941 */ /* 0x000fea0003800200 */
.L_x_20765:
        /* <DEDUP_REMOVED lines=49> */
.L_x_20763:
[----:B------:R-:W-:Y:S05]  /*2a4e0*/  BSYNC.RECONVERGENT B1 ;  /* 0x0000000000017941 */ /* 0x000fea0003800200 */
.L_x_20762:
        /* <DEDUP_REMOVED lines=15> */
.L_x_20769:
        /* <DEDUP_REMOVED lines=13> */
.L_x_20771:
[----:B------:R-:W-:Y:S05]  /*2a6b0*/  BSYNC.RECONVERGENT B2 ;  /* 0x0000000000027941 */ /* 0x000fea0003800200 */
.L_x_20770:
        /* <DEDUP_REMOVED lines=49> */
.L_x_20768:
[----:B------:R-:W-:Y:S05]  /*2a9d0*/  BSYNC.RECONVERGENT B1 ;  /* 0x0000000000017941 */ /* 0x000fea0003800200 */
.L_x_20767:
        /* <DEDUP_REMOVED lines=17> */
.L_x_20774:
        /* <DEDUP_REMOVED lines=15> */
.L_x_20776:
[----:B------:R-:W-:Y:S05]  /*2abe0*/  BSYNC.RECONVERGENT B2 ;  /* 0x0000000000027941 */ /* 0x000fea0003800200 */
.L_x_20775:
[----:B------:R-:W-:Y:S01]  /*2abf0*/  IMAD.WIDE.U32 R10, R232, -0x326172a9, RZ ;  /* 0xcd9e8d57e80a7825 */ /* 0x000fe200078e00ff */
[----:B------:R-:W-:Y:S01]  /*2ac00*/  LOP3.LUT R226, R3, UR9, R237, 0x96, !PT ;  /* 0x0000000903e27c12 */ /* 0x000fe2000f8e96ed */
[----:B------:R-:W-:Y:S02]  /*2ac10*/  UIADD3 UR4, UPT, UPT, UR8, -0x61c88647, URZ ;  /* 0x9e3779b908047890 */ /* 0x000fe4000fffe0ff */
[----:B------:R-:W-:Y:S01]  /*2ac20*/  HFMA2 R2, -RZ, RZ, 0, 0 ;  /* 0x00000000ff027431 */ /* 0x000fe200000001ff */
        /* <DEDUP_REMOVED lines=45> */
.L_x_20773:
[----:B------:R-:W-:Y:S05]  /*2af00*/  BSYNC.RECONVERGENT B1 ;  /* 0x0000000000017941 */ /* 0x000fea0003800200 */
.L_x_20772:
        /* <DEDUP_REMOVED lines=34> */
.L_x_20736:
        /* <DEDUP_REMOVED lines=16> */
.L_x_20780:
        /* <DEDUP_REMOVED lines=13> */
.L_x_20782:
[----:B------:R-:W-:Y:S05]  /*2b300*/  BSYNC.RECONVERGENT B2 ;  /* 0x0000000000027941 */ /* 0x000fea0003800200 */
.L_x_20781:
        /* <DEDUP_REMOVED lines=48> */
[----:B------:R-:W-:-:S07]  /*2b610*/  HFMA2 R224, -RZ, RZ, 0, 0 ;  /* 0x00000000ffe07431 */ /* 0x000fce00000001ff */
.L_x_20779:
[----:B------:R-:W-:Y:S05]  /*2b620*/  BSYNC.RECONVERGENT B1 ;  /* 0x0000000000017941 */ /* 0x000fea0003800200 */
.L_x_20778:
        /* <DEDUP_REMOVED lines=18> */
.L_x_20785:
        /* <DEDUP_REMOVED lines=13> */
.L_x_20787:
[----:B------:R-:W-:Y:S05]  /*2b820*/  BSYNC.RECONVERGENT B2 ;  /* 0x0000000000027941 */ /* 0x000fea0003800200 */
.L_x_20786:
        /* <DEDUP_REMOVED lines=49> */
.L_x_20784:
[----:B------:R-:W-:Y:S05]  /*2bb40*/  BSYNC.RECONVERGENT B1 ;  /* 0x0000000000017941 */ /* 0x000fea0003800200 */
.L_x_20783:
        /* <DEDUP_REMOVED lines=16> */
.L_x_20790:
        /* <DEDUP_REMOVED lines=13> */
.L_x_20792:
[----:B------:R-:W-:Y:S05]  /*2bd20*/  BSYNC.RECONVERGENT B2 ;  /* 0x0000000000027941 */ /* 0x000fea0003800200 */
.L_x_20791:
        /* <DEDUP_REMOVED lines=49> */
.L_x_20789:
[----:B------:R-:W-:Y:S05]  /*2c040*/  BSYNC.RECONVERGENT B1 ;  /* 0x0000000000017941 */ /* 0x000fea0003800200 */
.L_x_20788:
        /* <DEDUP_REMOVED lines=16> */
.L_x_20795:
        /* <DEDUP_REMOVED lines=13> */
.L_x_20797:
[----:B------:R-:W-:Y:S05]  /*2c220*/  BSYNC.RECONVERGENT B2 ;  /* 0x0000000000027941 */ /* 0x000fea0003800200 */
.L_x_20796:
        /* <DEDUP_REMOVED lines=49> */
.L_x_20794:
[----:B------:R-:W-:Y:S05]  /*2c540*/  BSYNC.RECONVERGENT B1 ;  /* 0x0000000000017941 */ /* 0x000fea0003800200 */
.L_x_20793:
        /* <DEDUP_REMOVED lines=16> */
.L_x_20777:
        /* <DEDUP_REMOVED lines=25> */
.L_x_20735:
[----:B------:R-:W-:Y:S05]  /*2c7e0*/  BSYNC.RECONVERGENT B0 ;  /* 0x0000000000007941 */ /* 0x000fea0003800200 */
.L_x_20734:
[----:B------:R-:W-:Y:S01]  /*2c7f0*/  FADD.FTZ R220, RZ, R180 ;  /* 0x000000b4ffdc7221 */ /* 0x000fe20000010000 */
[C---:B------:R-:W-:Y:S01]  /*2c800*/  ISETP.GE.U32.AND P0, PT, R0.reuse, 0x80, PT ;  /* 0x000000800000780c */ /* 0x040fe20003f06070 */
[----:B0-2---:R-:W0:Y:S01]  /*2c810*/  S2R R235, SR_TID.X ;  /* 0x0000000000eb7919 */ /* 0x005e220000002100 */
[C---:B------:R-:W-:Y:S01]  /*2c820*/  ISETP.GT.U32.AND P1, PT, R0.reuse, 0xff, PT ;  /* 0x000000ff0000780c */ /* 0x040fe20003f24070 */
[----:B-1-3--:R-:W-:Y:S01]  /*2c830*/  FADD.FTZ R221, R181, R220 ;  /* 0x000000dcb5dd7221 */ /* 0x00afe20000010000 */
        /* <DEDUP_REMOVED lines=145> */
[----:B------:R-:W-:-:S05]  /*2d150*/  @P1 FFMA.FTZ R220, R224, R224, R221 ;  /* 0x000000e0e0dc1223 */ /* 0x000fca00000100dd */
[----:B------:R-:W1:Y:S02]  /*2d160*/  SHFL.BFLY PT, R221, R220, 0x1, 0x1f ;  /* 0x0c201f00dcdd7f89 */ /* 0x000e6400000e0000 */
[----:B-1----:R-:W-:-:S05]  /*2d170*/  FADD.FTZ R224, R220, R221 ;  /* 0x000000dddce07221 */ /* 0x002fca0000010000 */
[----:B------:R-:W1:Y:S02]  /*2d180*/  SHFL.BFLY PT, R221, R224, 0x2, 0x1f ;  /* 0x0c401f00e0dd7f89 */ /* 0x000e6400000e0000 */
[----:B-1----:R-:W-:Y:S01]  /*2d190*/  FADD.FTZ R225, R224, R221 ;  /* 0x000000dde0e17221 */ /* 0x002fe20000010000 */
[----:B0-----:R-:W-:-:S04]  /*2d1a0*/  LOP3.LUT P1, R224, R235, 0x1f, RZ, 0xc0, !PT ;  /* 0x0000001febe07812 */ /* 0x001fc8000782c0ff */
[----:B------:R-:W0:Y:S02]  /*2d1b0*/  SHFL.BFLY PT, R226, R225, 0x4, 0x1f ;  /* 0x0c801f00e1e27f89 */ /* 0x000e2400000e0000 */
[----:B0-----:R-:W-:-:S05]  /*2d1c0*/  FADD.FTZ R226, R225, R226 ;  /* 0x000000e2e1e27221 */ /* 0x001fca0000010000 */
[----:B------:R-:W0:Y:S02]  /*2d1d0*/  SHFL.BFLY PT, R221, R226, 0x8, 0x1f ;  /* 0x0d001f00e2dd7f89 */ /* 0x000e2400000e0000 */
[----:B0-----:R-:W-:Y:S01]  /*2d1e0*/  FADD.FTZ R227, R226, R221 ;  /* 0x000000dde2e37221 */ /* 0x001fe20000010000 */
[----:B------:R-:W-:-:S04]  /*2d1f0*/  HFMA2 R221, -RZ, RZ, 0, 0 ;  /* 0x00000000ffdd7431 */ /* 0x000fc800000001ff */
        /* <DEDUP_REMOVED lines=10> */
.L_x_20799:
[----:B------:R-:W-:Y:S05]  /*2d2a0*/  BSYNC.RECONVERGENT B0 ;  /* 0x0000000000007941 */ /* 0x000fea0003800200 */
.L_x_20798:
        /* <DEDUP_REMOVED lines=13> */
.L_x_20801:
[----:B------:R-:W-:Y:S05]  /*2d380*/  BSYNC.RECONVERGENT B0 ;  /* 0x0000000000007941 */ /* 0x000fea0003800200 */
.L_x_20800:
[----:B------:R-:W1:Y:S01]  /*2d390*/  SHFL.DOWN PT, R238, R237, 0x2, 0x1f ;  /* 0x08401f00edee7f89 */ /* 0x000e6200000e0000 */
[-C--:B------:R-:W-:Y:S01]  /*2d3a0*/  I2FP.F32.S32 R243, R237.reuse ;  /* 0x000000ed00f37245 */ /* 0x080fe20000201400 */
[----:B------:R-:W-:Y:S01]  /*2d3b0*/  BSSY.RECONVERGENT B0, `(.L_x_20802) ;  /* 0x000004b000007945 */ /* 0x000fe20003800200 */
[----:B------:R-:W-:Y:S01]  /*2d3c0*/  ISETP.NE.AND P1, PT, RZ, UR31, PT ;  /* 0x0000001fff007c0c */ /* 0x000fe2000bf25270 */
[----:B0-----:R-:W0:Y:S04]  /*2d3d0*/  SHFL.DOWN PT, R241, R220, 0x2, 0x1f ;  /* 0x08401f00dcf17f89 */ /* 0x001e2800000e0000 */
[----:B------:R-:W2:Y:S01]  /*2d3e0*/  SHFL.DOWN PT, R240, R221, 0x2, 0x1f ;  /* 0x08401f00ddf07f89 */ /* 0x000ea200000e0000 */
[----:B-1----:R-:W-:Y:S02]  /*2d3f0*/  IADD3 R224, PT, PT, R238, R237, RZ ;  /* 0x000000edeee07210 */ /* 0x002fe40007ffe0ff */
[----:B------:R-:W-:-:S02]  /*2d400*/  I2FP.F32.S32 R238, R238 ;  /* 0x000000ee00ee7245 */ /* 0x000fc40000201400 */
[----:B------:R-:W-:Y:S01]  /*2d410*/  I2FP.F32.S32 R222, R224 ;  /* 0x000000e000de7245 */ /* 0x000fe20000201400 */
[----:B------:R-:W1:Y:S02]  /*2d420*/  SHFL.DOWN PT, R239, R224, 0x1, 0x1f ;  /* 0x08201f00e0ef7f89 */ /* 0x000e6400000e0000 */
[----:B0-----:R-:W-:Y:S01]  /*2d430*/  FMUL.FTZ R226, R241, R238 ;  /* 0x000000eef1e27220 */ /* 0x001fe20000410000 */
[----:B------:R-:W0:Y:S01]  /*2d440*/  MUFU.RCP R223, R222 ;  /* 0x000000de00df7308 */ /* 0x000e220000001000 */
[----:B--2---:R-:W-:Y:S02]  /*2d450*/  FADD.FTZ R240, R240, R221 ;  /* 0x000000ddf0f07221 */ /* 0x004fe40000010000 */
[----:B------:R-:W-:Y:S01]  /*2d460*/  FFMA.FTZ R226, R243, R220, R226 ;  /* 0x000000dcf3e27223 */ /* 0x000fe200000100e2 */
[----:B------:R-:W-:-:S04]  /*2d470*/  FADD.FTZ R220, -R241, R220 ;  /* 0x000000dcf1dc7221 */ /* 0x000fc80000010100 */
        /* <DEDUP_REMOVED lines=11> */
[----:B0-----:R-:W-:Y:S01]  /*2d530*/  FMUL.FTZ R225, R226, R239 ;  /* 0x000000efe2e17220 */ /* 0x001fe20000410000 */
[----:B------:R-:W-:-:S03]  /*2d540*/  FADD.FTZ R226, R227, -R226 ;  /* 0x800000e2e3e27221 */ /* 0x000fc60000010000 */
[----:B------:R-:W-:Y:S01]  /*2d550*/  FFMA.FTZ R224, R222, R227, R225 ;  /* 0x000000e3dee07223 */ /* 0x000fe200000100e1 */
[----:B------:R-:W-:Y:S01]  /*2d560*/  FMUL.FTZ R227, R226, R226 ;  /* 0x000000e2e2e37220 */ /* 0x000fe20000410000 */
[----:B-1----:R-:W-:Y:S02]  /*2d570*/  FADD.FTZ R220, R240, R223 ;  /* 0x000000dff0dc7221 */ /* 0x002fe40000010000 */
[----:B--2---:R-:W-:Y:S01]  /*2d580*/  FMUL.FTZ R225, R237, R224 ;  /* 0x000000e0ede17220 */ /* 0x004fe20000410000 */
[----:B------:R-:W-:Y:S02]  /*2d590*/  FMUL.FTZ R222, R222, R227 ;  /* 0x000000e3dede7220 */ /* 0x000fe40000410000 */
[----:B------:R-:W0:Y:S02]  /*2d5a0*/  LDC R227, c[0x0][0x448] ;  /* 0x00011200ffe37b82 */ /* 0x000e240000000800 */
[----:B------:R-:W-:Y:S01]  /*2d5b0*/  FMUL.FTZ R222, R222, R239 ;  /* 0x000000efdede7220 */ /* 0x000fe20000410000 */
[----:B------:R-:W1:Y:S01]  /*2d5c0*/  SHFL.IDX PT, R225, R225, RZ, 0x1f ;  /* 0x00001fffe1e17589 */ /* 0x000e6200000e0000 */
[----:B------:R-:W-:-:S02]  /*2d5d0*/  IMAD.U32 R239, RZ, RZ, UR16 ;  /* 0x00000010ffef7e24 */ /* 0x000fc4000f8e00ff */
[----:B------:R-:W-:-:S06]  /*2d5e0*/  FFMA.FTZ R226, R237, R222, R220 ;  /* 0x000000deede27223 */ /* 0x000fcc00000100dc */
[----:B------:R-:W0:Y:S01]  /*2d5f0*/  SHFL.IDX PT, R226, R226, RZ, 0x1f ;  /* 0x00001fffe2e27589 */ /* 0x000e2200000e0000 */
[C---:B-1----:R-:W-:Y:S01]  /*2d600*/  FMUL.FTZ R224, R225.reuse, R225 ;  /* 0x000000e1e1e07220 */ /* 0x042fe20000410000 */
[----:B------:R-:W-:-:S04]  /*2d610*/  FSEL R236, R225, RZ, !P1 ;  /* 0x000000ffe1ec7208 */ /* 0x000fc80004800000 */
[----:B------:R-:W-:Y:S02]  /*2d620*/  FSEL R224, R224, RZ, P1 ;  /* 0x000000ffe0e07208 */ /* 0x000fe40000800000 */
[----:B------:R-:W-:Y:S01]  /*2d630*/  ISETP.NE.AND P1, PT, R235, RZ, PT ;  /* 0x000000ffeb00720c */ /* 0x000fe20003f25270 */
[----:B0-----:R-:W-:-:S04]  /*2d640*/  FFMA.FTZ R227, R226, UR32, R227 ;  /* 0x00000020e2e37c23 */ /* 0x001fc800080100e3 */
[----:B------:R-:W-:Y:S01]  /*2d650*/  FADD.FTZ R224, R227, R224 ;  /* 0x000000e0e3e07221 */ /* 0x000fe20000010000 */
[----:B------:R-:W-:-:S03]  /*2d660*/  MOV R227, UR16 ;  /* 0x0000001000e37c02 */ /* 0x000fc60008000f00 */
[----:B------:R-:W0:Y:S04]  /*2d670*/  MUFU.RSQ R237, R224 ;  /* 0x000000e000ed7308 */ /* 0x000e280000001400 */
        /* <DEDUP_REMOVED lines=10> */
[--C-:B------:R-:W-:Y:S02]  /*2d720*/  FADD.FTZ R240, R183, -R236.reuse ;  /* 0x800000ecb7f07221 */ /* 0x100fe40000010000 */
[----:B------:R-:W-:Y:S01]  /*2d730*/  FMUL.FTZ R227, R237, R220 ;  /* 0x000000dcede37220 */ /* 0x000fe20000410000 */
[----:B------:R-:W-:Y:S01]  /*2d740*/  FADD.FTZ R220, R181, -R236 ;  /* 0x800000ecb5dc7221 */ /* 0x000fe20000010000 */
[C---:B------:R-:W-:Y:S01]  /*2d750*/  FMUL.FTZ R243, R237.reuse, R222 ;  /* 0x000000deedf37220 */ /* 0x040fe20000410000 */
[----:B------:R-:W1:Y:S01]  /*2d760*/  LDC.64 R238, c[0x0][0x428] ;  /* 0x00010a00ffee7b82 */ /* 0x000e620000000a00 */
[C---:B------:R-:W-:Y:S01]  /*2d770*/  FMUL.FTZ R242, R237.reuse, R240 ;  /* 0x000000f0edf27220 */ /* 0x040fe20000410000 */
[----:B------:R-:W-:Y:S01]  /*2d780*/  FMUL.FTZ R226, R237, R220 ;  /* 0x000000dcede27220 */ /* 0x000fe20000410000 */
[----:B-----5:R-:W-:Y:S01]  /*2d790*/  FFMA.FTZ R220, R227, R20, R116 ;  /* 0x00000014e3dc7223 */ /* 0x020fe20000010074 */
[----:B------:R-:W-:Y:S01]  /*2d7a0*/  FFMA.FTZ R222, R243, R22, R118 ;  /* 0x00000016f3de7223 */ /* 0x000fe20000010076 */
[----:B------:R-:W-:Y:S01]  /*2d7b0*/  FFMA.FTZ R223, R242, R23, R119 ;  /* 0x00000017f2df7223 */ /* 0x000fe20000010077 */
[----:B------:R-:W-:Y:S01]  /*2d7c0*/  FFMA.FTZ R221, R226, R21, R117 ;  /* 0x00000015e2dd7223 */ /* 0x000fe20000010075 */
[----:B0-----:R-:W-:-:S04]  /*2d7d0*/  IMAD.WIDE.U32 R240, R234, 0x10, R224 ;  /* 0x00000010eaf07825 */ /* 0x001fc800078e00e0 */
[----:B------:R-:W-:Y:S01]  /*2d7e0*/  FFMA.FTZ R224, R227, R32, R152 ;  /* 0x00000020e3e07223 */ /* 0x000fe20000010098 */
[----:B------:R-:W-:Y:S01]  /*2d7f0*/  FFMA.FTZ R225, R226, R33, R153 ;  /* 0x00000021e2e17223 */ /* 0x000fe20000010099 */
[----:B------:R-:W-:Y:S01]  /*2d800*/  FFMA.FTZ R226, R243, R34, R154 ;  /* 0x00000022f3e27223 */ /* 0x000fe2000001009a */
[----:B------:R-:W-:Y:S01]  /*2d810*/  FFMA.FTZ R227, R242, R35, R155 ;  /* 0x00000023f2e37223 */ /* 0x000fe2000001009b */
[C---:B-1----:R-:W-:Y:S01]  /*2d820*/  IMAD.WIDE.U32 R238, R234.reuse, 0x10, R238 ;  /* 0x00000010eaee7825 */ /* 0x042fe200078e00ee */
[----:B------:R-:W-:-:S04]  /*2d830*/  IADD3 R234, PT, PT, R234, 0x80, RZ ;  /* 0x00000080eaea7810 */ /* 0x000fc80007ffe0ff */
[----:B------:R0:W-:Y:S04]  /*2d840*/  STG.E.128 desc[UR6][R238.64], R220 ;  /* 0x000000dcee007986 */ /* 0x0001e8000c101d06 */
[----:B------:R0:W-:Y:S02]  /*2d850*/  STG.E.128 desc[UR6][R240.64], R224 ;  /* 0x000000e0f0007986 */ /* 0x0001e4000c101d06 */
.L_x_20803:
[----:B------:R-:W-:Y:S05]  /*2d860*/  BSYNC.RECONVERGENT B0 ;  /* 0x0000000000007941 */ /* 0x000fea0003800200 */
.L_x_20802:
[----:B------:R-:W-:Y:S01]  /*2d870*/  LOP3.LUT P0, RZ, R233, 0x1000, RZ, 0xc0, !PT ;  /* 0x00001000e9ff7812 */ /* 0x000fe2000780c0ff */
[----:B------:R-:W-:-:S12]  /*2d880*/  BSSY.RECONVERGENT B0, `(.L_x_20804) ;  /* 0x0000019000007945 */ /* 0x000fd80003800200 */
[----:B------:R-:W-:Y:S05]  /*2d890*/  @!P0 BRA `(.L_x_20805) ;  /* 0x00000000005c8947 */ /* 0x000fea0003800000 */
[----:B01----:R-:W0:Y:S01]  /*2d8a0*/  LDC.64 R224, c[0x0][0x430] ;  /* 0x00010c00ffe07b82 */ /* 0x003e220000000a00 */
        /* <DEDUP_REMOVED lines=18> */
[----:B-1----:R-:W-:-:S04]  /*2d9d0*/  IMAD.WIDE.U32 R238, R234, 0x10, R238 ;  /* 0x00000010eaee7825 */ /* 0x002fc800078e00ee */
[----:B------:R-:W-:Y:S01]  /*2d9e0*/  VIADD R234, R234, 0x80 ;  /* 0x00000080eaea7836 */ /* 0x000fe20000000000 */
[----:B------:R2:W-:Y:S04]  /*2d9f0*/  STG.E.128 desc[UR6][R238.64], R220 ;  /* 0x000000dcee007986 */ /* 0x0005e8000c101d06 */
[----:B------:R2:W-:Y:S02]  /*2da00*/  STG.E.128 desc[UR6][R240.64], R224 ;  /* 0x000000e0f0007986 */ /* 0x0005e4000c101d06 */
.L_x_20805:
[----:B------:R-:W-:Y:S05]  /*2da10*/  BSYNC.RECONVERGENT B0 ;  /* 0x0000000000007941 */ /* 0x000fea0003800200 */
.L_x_20804:
[----:B------:R-:W-:Y:S01]  /*2da20*/  LOP3.LUT P0, RZ, R233, 0x800, RZ, 0xc0, !PT ;  /* 0x00000800e9ff7812 */ /* 0x000fe2000780c0ff */
[----:B------:R-:W-:-:S12]  /*2da30*/  BSSY.RECONVERGENT B0, `(.L_x_20806) ;  /* 0x0000019000007945 */ /* 0x000fd80003800200 */
[----:B------:R-:W-:Y:S05]  /*2da40*/  @!P0 BRA `(.L_x_20807) ;  /* 0x00000000005c8947 */ /* 0x000fea0003800000 */
[----:B012---:R-:W0:Y:S01]  /*2da50*/  LDC.64 R224, c[0x0][0x430] ;  /* 0x00010c00ffe07b82 */ /* 0x007e220000000a00 */
        /* <DEDUP_REMOVED lines=22> */
.L_x_20807:
[----:B------:R-:W-:Y:S05]  /*2dbc0*/  BSYNC.RECONVERGENT B0 ;  /* 0x0000000000007941 */ /* 0x000fea0003800200 */
.L_x_20806:
[----:B------:R-:W-:Y:S01]  /*2dbd0*/  LOP3.LUT P0, RZ, R233, 0x400, RZ, 0xc0, !PT ;  /* 0x00000400e9ff7812 */ /* 0x000fe2000780c0ff */
[----:B------:R-:W-:-:S12]  /*2dbe0*/  BSSY.RECONVERGENT B0, `(.L_x_20808) ;  /* 0x0000019000007945 */ /* 0x000fd80003800200 */
[----:B------:R-:W-:Y:S05]  /*2dbf0*/  @!P0 BRA `(.L_x_20809) ;  /* 0x00000000005c8947 */ /* 0x000fea0003800000 */
[----:B0123--:R-:W0:Y:S01]  /*2dc00*/  LDC.64 R224, c[0x0][0x430] ;  /* 0x00010c00ffe07b82 */ /* 0x00fe220000000a00 */
        /* <DEDUP_REMOVED lines=22> */
.L_x_20809:
[----:B------:R-:W-:Y:S05]  /*2dd70*/  BSYNC.RECONVERGENT B0 ;  /* 0x0000000000007941 */ /* 0x000fea0003800200 */
.L_x_20808:
[----:B------:R-:W-:Y:S01]  /*2dd80*/  LOP3.LUT P0, RZ, R233, 0x100, RZ, 0xc0, !PT ;  /* 0x00000100e9ff7812 */ /* 0x000fe2000780c0ff */
[----:B------:R-:W-:-:S12]  /*2dd90*/  BSSY.RECONVERGENT B0, `(.L_x_20810) ;  /* 0x0000019000007945 */ /* 0x000fd80003800200 */
[----:B------:R-:W-:Y:S05]  /*2dda0*/  @!P0 BRA `(.L_x_20811) ;  /* 0x00000000005c8947 */ /* 0x000fea0003800000 */
[----:B01234-:R-:W0:Y:S01]  /*2ddb0*/  LDC.64 R224, c[0x0][0x430] ;  /* 0x00010c00ffe07b82 */ /* 0x01fe220000000a00 */
        /* <DEDUP_REMOVED lines=22> */
.L_x_20811:
[----:B------:R-:W-:Y:S05]  /*2df20*/  BSYNC.RECONVERGENT B0 ;  /* 0x0000000000007941 */ /* 0x000fea0003800200 */
.L_x_20810:
        /* <DEDUP_REMOVED lines=26> */
.L_x_20813:
[----:B------:R-:W-:Y:S05]  /*2e0d0*/  BSYNC.RECONVERGENT B0 ;  /* 0x0000000000007941 */ /* 0x000fea0003800200 */
.L_x_20812:
        /* <DEDUP_REMOVED lines=26> */
.L_x_20815:
[----:B------:R-:W-:Y:S05]  /*2e280*/  BSYNC.RECONVERGENT B0 ;  /* 0x0000000000007941 */ /* 0x000fea0003800200 */
.L_x_20814:
        /* <DEDUP_REMOVED lines=26> */
.L_x_20817:
[----:B------:R-:W-:Y:S05]  /*2e430*/  BSYNC.RECONVERGENT B0 ;  /* 0x0000000000007941 */ /* 0x000fea0003800200 */
.L_x_20816:
        /* <DEDUP_REMOVED lines=26> */
.L_x_20819:
[----:B------:R-:W-:Y:S05]  /*2e5e0*/  BSYNC.RECONVERGENT B0 ;  /* 0x0000000000007941 */ /* 0x000fea0003800200 */
.L_x_20818:
[----:B------:R-:W-:Y:S01]  /*2e5f0*/  LOP3.LUT P0, RZ, R233, 0x8, RZ, 0xc0, !PT ;  /* 0x00000008e9ff7812 */ /* 0x000fe2000780c0ff */
        /* <DEDUP_REMOVED lines=11> */
[----:B------:R-:W-:Y:S02]  /*2e6b0*/  FMUL.FTZ R240, R237, R236 ;  /* 0x000000ecedf07220 */ /* 0x000fe40000410000 */
[----:B-----5:R-:W-:-:S02]  /*2e6c0*/  FFMA.FTZ R222, R241, R162, R166 ;  /* 0x000000a2f1de7223 */ /* 0x020fc400000100a6 */
[----:B------:R-:W-:Y:S01]  /*2e6d0*/  FFMA.FTZ R223, R240, R163, R167 ;  /* 0x000000a3f0df7223 */ /* 0x000fe200000100a7 */
[----:B0-----:R-:W-:-:S04]  /*2e6e0*/  IMAD.WIDE.U32 R236, R234, 0x10, R220 ;  /* 0x00000010eaec7825 */ /* 0x001fc800078e00dc */
[----:B------:R-:W-:Y:S01]  /*2e6f0*/  FFMA.FTZ R220, R227, R160, R164 ;  /* 0x000000a0e3dc7223 */ /* 0x000fe200000100a4 */
[----:B------:R-:W-:-:S05]  /*2e700*/  FFMA.FTZ R221, R226, R161, R165 ;  /* 0x000000a1e2dd7223 */ /* 0x000fca00000100a5 */
[----:B------:R0:W-:Y:S01]  /*2e710*/  STG.E.128 desc[UR6][R236.64], R220 ;  /* 0x000000dcec007986 */ /* 0x0001e2000c101d06 */
[----:B-1----:R-:W-:-:S04]  /*2e720*/  IMAD.WIDE.U32 R238, R234, 0x10, R224 ;  /* 0x00000010eaee7825 */ /* 0x002fc800078e00e0 */
[----:B------:R-:W-:Y:S01]  /*2e730*/  FFMA.FTZ R224, R227, R156, R168 ;  /* 0x0000009ce3e07223 */ /* 0x000fe200000100a8 */
[----:B------:R-:W-:Y:S01]  /*2e740*/  FFMA.FTZ R225, R226, R157, R169 ;  /* 0x0000009de2e17223 */ /* 0x000fe200000100a9 */
[----:B------:R-:W-:Y:S01]  /*2e750*/  FFMA.FTZ R226, R241, R158, R170 ;  /* 0x0000009ef1e27223 */ /* 0x000fe200000100aa */
[----:B------:R-:W-:-:S05]  /*2e760*/  FFMA.FTZ R227, R240, R159, R171 ;  /* 0x0000009ff0e37223 */ /* 0x000fca00000100ab */
[----:B------:R0:W-:Y:S02]  /*2e770*/  STG.E.128 desc[UR6][R238.64], R224 ;  /* 0x000000e0ee007986 */ /* 0x0001e4000c101d06 */
.L_x_20821:
[----:B------:R-:W-:Y:S05]  /*2e780*/  BSYNC.RECONVERGENT B0 ;  /* 0x0000000000007941 */ /* 0x000fea0003800200 */
.L_x_20820:
[----:B------:R-:W-:Y:S02]  /*2e790*/  UIADD3 UR16, UPT, UPT, UR16, UR14, URZ ;  /* 0x0000000e10107290 */ /* 0x000fe4000fffe0ff */
[----:B------:R-:W-:Y:S02]  /*2e7a0*/  UPLOP3.LUT UP1, UPT, UPT, UPT, UP1, 0x40, 0x4 ;  /* 0x000000000004789c */ /* 0x000fe40003f2e810 */
[----:B------:R-:W-:-:S09]  /*2e7b0*/  UISETP.GE.AND UP0, UPT, UR16, UR15, UPT ;  /* 0x0000000f1000728c */ /* 0x000fd2000bf06270 */
[----:B------:R-:W-:Y:S05]  /*2e7c0*/  BRA.U !UP0, `(.L_x_20822) ;  /* 0xfffffd4508d47547 */ /* 0x000fea000b83ffff */
[----:B------:R-:W-:Y:S05]  /*2e7d0*/  EXIT ;  /* 0x000000000000794d */ /* 0x000fea0003800000 */
.L_x_20823:
        /* <DEDUP_REMOVED lines=10> */
.L_x_22376:


//--------------------- .text._ZN10layer_norm31ln_parallel_residual_fwd_kernelINS_13Kernel_traitsIfffffjLj5120ELj1ELj1ELj4ELj16ENS_18Kernel_traits_baseILj5120EfffffjLj128EEEEELb1ELb0ELb1EEEvNS_9FwdParamsE --------------------------
	.section	.text._ZN10layer_norm31ln_parallel_residual_fwd_kernelINS_13Kernel_traitsIfffffjLj5120ELj1ELj1ELj4ELj16ENS_18Kernel_traits_baseILj5120EfffffjLj128EEEEELb1ELb0ELb1EEEvNS_9FwdParamsE,"ax",@progbits
	.align	128
        .global         _ZN10layer_norm31ln_parallel_residual_fwd_kernelINS_13Kernel_traitsIfffffjLj5120ELj1ELj1ELj4ELj16ENS_18Kernel_traits_baseILj5120EfffffjLj128EEEEELb1ELb0ELb1EEEvNS_9FwdParamsE
        .type           _ZN10layer_norm31ln_parallel_residual_fwd_kernelINS_13Kernel_traitsIfffffjLj5120ELj1ELj1ELj4ELj16ENS_18Kernel_traits_baseILj5120EfffffjLj128EEEEELb1ELb0ELb1EEEvNS_9FwdParamsE,@function
        .size           _ZN10layer_norm31ln_parallel_residual_fwd_kernelINS_13Kernel_traitsIfffffjLj5120ELj1ELj1ELj4ELj16ENS_18Kernel_traits_baseILj5120EfffffjLj128EEEEELb1ELb0ELb1EEEvNS_9FwdParamsE,(.L_x_22377 - _ZN10layer_norm31ln_parallel_residual_fwd_kernelINS_13Kernel_traitsIfffffjLj5120ELj1ELj1ELj4ELj16ENS_18Kernel_traits_baseILj5120EfffffjLj128EEEEELb1ELb0ELb1EEEvNS_9FwdParamsE)
        .other          _ZN10layer_norm31ln_parallel_residual_fwd_kernelINS_13Kernel_traitsIfffffjLj5120ELj1ELj1ELj4ELj16ENS_18Kernel_traits_baseILj5120EfffffjLj128EEEEELb1ELb0ELb1EEEvNS_9FwdParamsE,@"STO_CUDA_ENTRY STV_DEFAULT"
_ZN10layer_norm31ln_parallel_residual_fwd_kernelINS_13Kernel_traitsIfffffjLj5120ELj1ELj1ELj4ELj16ENS_18Kernel_traits_baseILj5120EfffffjLj128EEEEELb1ELb0ELb1EEEvNS_9FwdParamsE:
.text._ZN10layer_norm31ln_parallel_residual_fwd_kernelINS_13Kernel_traitsIfffffjLj5120ELj1ELj1ELj4ELj16ENS_18Kernel_traits_baseILj5120EfffffjLj128EEEEELb1ELb0ELb1EEEvNS_9FwdParamsE:
        /* <DEDUP_REMOVED lines=113> */
.L_x_20825:
        /* <DEDUP_REMOVED lines=37> */
.L_x_20824:
        /* <DEDUP_REMOVED lines=53> */
.L_x_20827:
        /* <DEDUP_REMOVED lines=56> */
.L_x_20826:
[----:B------:R-:W1:Y:S02]  /*1030*/  LDCU UR4, c[0x0][0x384] ;  /* 0x00007080ff0477ac */ /* 0x000e640008000800 */
[----:B-1----:R-:W-:-:S06]  /*1040*/  UISETP.GE.AND UP0, UPT, UR18, UR4, UPT ;  /* 0x000000041200728c */ /* 0x002fcc000bf06270 */
[----:B------:R-:W-:-:S13]  /*1050*/  PLOP3.LUT P0, PT, PT, PT, UP0, 0x80, 0x8 ;  /* 0x000000000008781c */ /* 0x000fda0003f0f008 */
[----:B------:R-:W-:Y:S05]  /*1060*/  @P0 EXIT ;  /* 0x000000000000094d */ /* 0x000fea0003800000 */
[----:B0---4-:R-:W-:Y:S01]  /*1070*/  IMAD.HI.U32 R4, R0, -0x326172a9, RZ ;  /* 0xcd9e8d5700047827 */ /* 0x011fe200078e00ff */
        /* <DEDUP_REMOVED lines=25> */
[----:B------:R-:W-:Y:S01]  /*1210*/  UPLOP3.LUT UP1, UPT, UPT, UPT, UPT, 0x40, 0x4 ;  /* 0x000000000004789c */ /* 0x000fe20003f2e870 */
[----:B------:R-:W-:Y:S01]  /*1220*/  IMAD.HI.U32 R10, R5, -0x2daee0ad, RZ ;  /* 0xd2511f53050a7827 */ /* 0x000fe200078e00ff */
[----:B------:R-:W-:-:S03]  /*1230*/  PLOP3.LUT P0, PT, PT, PT, UP0, 0x80, 0x8 ;  /* 0x000000000008781c */ /* 0x000fc60003f0f008 */
[C---:B------:R-:W-:Y:S01]  /*1240*/  IMAD.HI.U32 R7, R4.reuse, -0x326172a9, RZ ;  /* 0xcd9e8d5704077827 */ /* 0x040fe200078e00ff */
[----:B------:R-:W-:Y:S01]  /*1250*/  LOP3.LUT R10, R11, UR7, R10, 0x96, !PT ;  /* 0x000000070b0a7c12 */ /* 0x000fe2000f8e960a */
[----:B------:R-:W4:Y:S02]  /*1260*/  LDCU UR7, c[0x0][0x408] ;  /* 0x00008100ff0777ac */ /* 0x000f240008000800 */
        /* <DEDUP_REMOVED lines=34> */
[----:B------:R-:W-:Y:S01]  /*1490*/  IMAD.HI.U32 R4, R11, -0x2daee0ad, RZ ;  /* 0xd2511f530b047827 */ /* 0x000fe200078e00ff */
[----:B------:R-:W0:Y:S03]  /*14a0*/  LDCU.64 UR16, c[0x0][0x398] ;  /* 0x00007300ff1077ac */ /* 0x000e260008000a00 */
[----:B------:R-:W-:Y:S01]  /*14b0*/  IMAD R10, R9, -0x326172a9, RZ ;  /* 0xcd9e8d57090a7824 */ /* 0x000fe200078e02ff */
[----:B------:R-:W-:Y:S01]  /*14c0*/  LOP3.LUT R4, R7, UR31, R4, 0x96, !PT ;  /* 0x0000001f07047c12 */ /* 0x000fe2000f8e9604 */
[----:B------:R-:W-:-:S04]  /*14d0*/  IMAD.HI.U32 R5, R8, -0x326172a9, RZ ;  /* 0xcd9e8d5708057827 */ /* 0x000fc800078e00ff */
[----:B------:R-:W-:Y:S01]  /*14e0*/  IMAD.MOV.U32 R6, RZ, RZ, RZ ;  /* 0x000000ffff067224 */ /* 0x000fe200078e00ff */
[----:B------:R-:W-:Y:S01]  /*14f0*/  LOP3.LUT R5, R10, UR30, R5, 0x96, !PT ;  /* 0x0000001e0a057c12 */ /* 0x000fe2000f8e9605 */
[----:B------:R-:W-:Y:S02]  /*1500*/  IMAD R228, R11, -0x2daee0ad, RZ ;  /* 0xd2511f530be47824 */ /* 0x000fe400078e02ff */
[----:B-1234-:R-:W-:-:S07]  /*1510*/  IMAD R8, R8, -0x326172a9, RZ ;  /* 0xcd9e8d5708087824 */ /* 0x01efce00078e02ff */
.L_x_21222:
[----:B0-----:R-:W-:Y:S01]  /*1520*/  ISETP.NE.U32.AND P1, PT, RZ, UR14, PT ;  /* 0x0000000eff007c0c */ /* 0x001fe2000bf25070 */
[----:B------:R-:W-:Y:S01]  /*1530*/  UIMAD UR4, UR18, UR19, URZ ;  /* 0x00000013120472a4 */ /* 0x000fe2000f8e02ff */
[----:B------:R-:W0:Y:S02]  /*1540*/  LDC.64 R216, c[0x0][0x390] ;  /* 0x0000e400ffd87b82 */ /* 0x000e240000000a00 */
[----:B------:R-:W-:Y:S01]  /*1550*/  ISETP.NE.AND.EX P1, PT, RZ, UR15, PT, P1 ;  /* 0x0000000fff007c0c */ /* 0x000fe2000bf25310 */
[----:B------:R-:W-:-:S04]  /*1560*/  USHF.R.S32.HI UR5, URZ, 0x1f, UR4 ;  /* 0x0000001fff057899 */ /* 0x000fc80008011404 */
[----:B------:R-:W-:Y:S01]  /*1570*/  ULEA.HI UR5, UR5, UR4, URZ, 0x2 ;  /* 0x0000000405057291 */ /* 0x000fe2000f8f10ff */
[----:B--2---:R-:W1:Y:S05]  /*1580*/  @P0 LDC.64 R16, c[0x0][0x398] ;  /* 0x0000e600ff100b82 */ /* 0x004e6a0000000a00 */
        /* <DEDUP_REMOVED lines=11> */
[----:B------:R-:W-:Y:S01]  /*1640*/  HFMA2 R230, -RZ, RZ, 0.1171875, 0 ;  /* 0x2f800000ffe67431 */ /* 0x000fe200000001ff */
[----:B------:R-:W-:Y:S02]  /*1650*/  UIADD3 UR32, UPT, UPT, UR10, 0x1715609d, URZ ;  /* 0x1715609d0a207890 */ /* 0x000fe4000fffe0ff */
[----:B------:R-:W-:Y:S02]  /*1660*/  UIADD3 UR33, UPT, UPT, UR11, -0x56f99767, URZ ;  /* 0xa90668990b217890 */ /* 0x000fe4000fffe0ff */
[----:B------:R-:W-:Y:S02]  /*1670*/  UIADD3 UR34, UPT, UPT, UR11, 0x32370b8f, URZ ;  /* 0x32370b8f0b227890 */ /* 0x000fe4000fffe0ff */
[----:B------:R-:W-:Y:S02]  /*1680*/  UIADD3 UR35, UPT, UPT, UR11, 0x646e171e, URZ ;  /* 0x646e171e0b237890 */ /* 0x000fe4000fffe0ff */
[----:B------:R-:W-:-:S02]  /*1690*/  UIADD3 UR36, UPT, UPT, UR11, -0x24c28bd8, URZ ;  /* 0xdb3d74280b247890 */ /* 0x000fc4000fffe0ff */
[----:B------:R-:W-:Y:S02]  /*16a0*/  UIADD3 UR37, UPT, UPT, UR11, -0x4498517b, URZ ;  /* 0xbb67ae850b257890 */ /* 0x000fe4000fffe0ff */
        /* <DEDUP_REMOVED lines=17> */
.L_x_20830:
        /* <DEDUP_REMOVED lines=12> */
.L_x_20831:
        /* <DEDUP_REMOVED lines=43> */
.L_x_20829:
        /* <DEDUP_REMOVED lines=16> */
.L_x_20833:
        /* <DEDUP_REMOVED lines=12> */
.L_x_20834:
        /* <DEDUP_REMOVED lines=43> */
.L_x_20832:
        /* <DEDUP_REMOVED lines=15> */
.L_x_20836:
        /* <DEDUP_REMOVED lines=12> */
.L_x_20837:
        /* <DEDUP_REMOVED lines=43> */
.L_x_20835:
        /* <DEDUP_REMOVED lines=15> */
.L_x_20839:
        /* <DEDUP_REMOVED lines=12> */
.L_x_20840:
        /* <DEDUP_REMOVED lines=43> */
.L_x_20838:
        /* <DEDUP_REMOVED lines=18> */
.L_x_20828:
        /* <DEDUP_REMOVED lines=15> */
.L_x_20843:
        /* <DEDUP_REMOVED lines=12> */
.L_x_20844:
        /* <DEDUP_REMOVED lines=42> */
.L_x_20842:
[----:B------:R-:W-:Y:S01]  /*2dd0*/  ISETP.NE.AND P0, PT, R9, 0x1, PT ;  /* 0x000000010900780c */ /* 0x000fe20003f05270 */
[----:B------:R-:W-:Y:S01]  /*2de0*/  UMOV UR4, UR6 ;  /* 0x0000000600047c82 */ /* 0x000fe20008000000 */
[----:B------:R-:W-:Y:S01]  /*2df0*/  I2FP.F32.U32 R7, R7 ;  /* 0x0000000700077245 */ /* 0x000fe20000201000 */
[----:B------:R-:W-:Y:S01]  /*2e00*/  UMOV UR5, UR7 ;  /* 0x0000000700057c82 */ /* 0x000fe20008000000 */
[----:B------:R-:W-:Y:S02]  /*2e10*/  IMAD.MOV.U32 R10, RZ, RZ, 0x2 ;  /* 0x00000002ff0a7424 */ /* 0x000fe400078e00ff */
[----:B-----5:R-:W-:Y:S01]  /*2e20*/  FMUL.FTZ R12, R12, UR5 ;  /* 0x000000050c0c7c20 */ /* 0x020fe20008410000 */
        /* <DEDUP_REMOVED lines=12> */
.L_x_20846:
        /* <DEDUP_REMOVED lines=12> */
.L_x_20847:
        /* <DEDUP_REMOVED lines=43> */
.L_x_20845:
        /* <DEDUP_REMOVED lines=14> */
.L_x_20849:
        /* <DEDUP_REMOVED lines=12> */
.L_x_20850:
        /* <DEDUP_REMOVED lines=43> */
.L_x_20848:
        /* <DEDUP_REMOVED lines=16> */
.L_x_20852:
        /* <DEDUP_REMOVED lines=12> */
.L_x_20853:
        /* <DEDUP_REMOVED lines=43> */
.L_x_20851:
        /* <DEDUP_REMOVED lines=14> */
.L_x_20855:
        /* <DEDUP_REMOVED lines=12> */
.L_x_20856:
        /* <DEDUP_REMOVED lines=43> */
.L_x_20854:
        /* <DEDUP_REMOVED lines=16> */
.L_x_20858:
        /* <DEDUP_REMOVED lines=12> */
.L_x_20859:
        /* <DEDUP_REMOVED lines=43> */
.L_x_20857:
        /* <DEDUP_REMOVED lines=14> */
.L_x_20861:
        /* <DEDUP_REMOVED lines=12> */
.L_x_20862:
        /* <DEDUP_REMOVED lines=43> */
.L_x_20860:
        /* <DEDUP_REMOVED lines=16> */
.L_x_20864:
        /* <DEDUP_REMOVED lines=12> */
.L_x_20865:
        /* <DEDUP_REMOVED lines=43> */
.L_x_20863:
[----:B------:R-:W-:Y:S01]  /*4ca0*/  I2FP.F32.U32 R17, R11 ;  /* 0x0000000b00117245 */ /* 0x000fe20000201000 */
[----:B------:R-:W-:Y:S01]  /*4cb0*/  FMUL.FTZ R11, R52, UR5 ;  /* 0x00000005340b7c20 */ /* 0x000fe20008410000 */
[----:B------:R-:W-:Y:S01]  /*4cc0*/  FSETP.GTU.FTZ.AND P6, PT, R7, UR4, PT ;  /* 0x0000000407007c0b */ /* 0x000fe2000bfdc000 */
[----:B------:R-:W-:Y:S01]  /*4cd0*/  FMUL.FTZ R7, R54, UR5 ;  /* 0x0000000536077c20 */ /* 0x000fe20008410000 */
[----:B------:R-:W-:Y:S01]  /*4ce0*/  FSETP.GTU.FTZ.AND P0, PT, R9, UR4, PT ;  /* 0x0000000409007c0b */ /* 0x000fe2000bf1c000 */
[----:B------:R-:W-:Y:S01]  /*4cf0*/  FMUL.FTZ R9, R53, UR5 ;  /* 0x0000000535097c20 */ /* 0x000fe20008410000 */
[----:B------:R-:W-:Y:S01]  /*4d00*/  FFMA.FTZ R17, R17, R230, 1.1641532182693481445e-10 ;  /* 0x2f00000011117423 */ /* 0x000fe200000100e6 */
[----:B------:R-:W-:Y:S02]  /*4d10*/  FSEL R11, R11, RZ, !P6 ;  /* 0x000000ff0b0b7208 */ /* 0x000fe40007000000 */
[----:B------:R-:W-:Y:S02]  /*4d20*/  SEL R19, RZ, 0x1, P6 ;  /* 0x00000001ff137807 */ /* 0x000fe40003000000 */
[----:B------:R-:W-:-:S02]  /*4d30*/  FSETP.GTU.FTZ.AND P6, PT, R10, UR4, PT ;  /* 0x000000040a007c0b */ /* 0x000fc4000bfdc000 */
[----:B------:R-:W-:Y:S01]  /*4d40*/  FSEL R10, R9, RZ, !P0 ;  /* 0x000000ff090a7208 */ /* 0x000fe20004000000 */
[----:B------:R-:W-:Y:S01]  /*4d50*/  FMUL.FTZ R9, R55, UR5 ;  /* 0x0000000537097c20 */ /* 0x000fe20008410000 */
[----:B------:R-:W-:Y:S02]  /*4d60*/  SEL R20, RZ, 0x1, P0 ;  /* 0x00000001ff147807 */ /* 0x000fe40000000000 */
[----:B------:R-:W-:Y:S02]  /*4d70*/  FSETP.GTU.FTZ.AND P0, PT, R17, UR4, PT ;  /* 0x0000000411007c0b */ /* 0x000fe4000bf1c000 */
[----:B------:R-:W-:Y:S02]  /*4d80*/  FSEL R14, R14, RZ, P4 ;  /* 0x000000ff0e0e7208 */ /* 0x000fe40002000000 */
[----:B------:R-:W-:Y:S02]  /*4d90*/  FSEL R7, R7, RZ, !P6 ;  /* 0x000000ff07077208 */ /* 0x000fe40007000000 */
[----:B------:R-:W-:-:S02]  /*4da0*/  FSEL R13, R13, RZ, P3 ;  /* 0x000000ff0d0d7208 */ /* 0x000fc40001800000 */
[----:B------:R-:W-:Y:S01]  /*4db0*/  FSEL R12, R12, RZ, P2 ;  /* 0x000000ff0c0c7208 */ /* 0x000fe20001000000 */
[----:B------:R-:W-:Y:S01]  /*4dc0*/  FADD.FTZ R46, R14, R7 ;  /* 0x000000070e2e7221 */ /* 0x000fe20000010000 */
[----:B------:R-:W-:Y:S01]  /*4dd0*/  FSEL R18, R15, RZ, P5 ;  /* 0x000000ff0f127208 */ /* 0x000fe20002800000 */
[----:B------:R-:W-:Y:S01]  /*4de0*/  FADD.FTZ R45, R13, R10 ;  /* 0x0000000a0d2d7221 */ /* 0x000fe20000010000 */
        /* <DEDUP_REMOVED lines=8> */
[----:B------:R-:W-:Y:S01]  /*4e70*/  SEL R11, RZ, 0x1, P0 ;  /* 0x00000001ff0b7807 */ /* 0x000fe20000000000 */
[----:B------:R-:W-:Y:S01]  /*4e80*/  @P1 FADD.FTZ R44, R48, R44 ;  /* 0x0000002c302c1221 */ /* 0x000fe20000010000 */
[----:B------:R-:W-:-:S07]  /*4e90*/  @P1 FADD.FTZ R47, R51, R47 ;  /* 0x0000002f332f1221 */ /* 0x000fce0000010000 */
.L_x_20841:
[----:B------:R-:W0:Y:S01]  /*4ea0*/  LDC.64 R222, c[0x0][0x3a8] ;  /* 0x0000ea00ffde7b82 */ /* 0x000e220000000a00 */
[----:B------:R-:W-:Y:S02]  /*4eb0*/  ISETP.NE.U32.AND P0, PT, RZ, UR16, PT ;  /* 0x00000010ff007c0c */ /* 0x000fe4000bf05070 */
[----:B------:R-:W-:Y:S02]  /*4ec0*/  SEL R12, RZ, 0x1000000, !P5 ;  /* 0x01000000ff0c7807 */ /* 0x000fe40006800000 */
[----:B------:R-:W-:Y:S02]  /*4ed0*/  ISETP.NE.AND.EX P0, PT, RZ, UR17, PT, P0 ;  /* 0x00000011ff007c0c */ /* 0x000fe4000bf05300 */
[----:B------:R-:W-:Y:S01]  /*4ee0*/  SEL R13, RZ, 0x10000, !P4 ;  /* 0x00010000ff0d7807 */ /* 0x000fe20006000000 */
[----:B------:R-:W1:Y:S01]  /*4ef0*/  LDC.64 R220, c[0x0][0x3b0] ;  /* 0x0000ec00ffdc7b82 */ /* 0x000e620000000a00 */
[----:B------:R-:W-:Y:S02]  /*4f00*/  SEL R14, RZ, 0x100, !P3 ;  /* 0x00000100ff0e7807 */ /* 0x000fe40005800000 */
[----:B------:R-:W-:-:S02]  /*4f10*/  SEL R15, RZ, 0x1, !P2 ;  /* 0x00000001ff0f7807 */ /* 0x000fc40005000000 */
[----:B------:R-:W-:Y:S02]  /*4f20*/  IADD3 R14, PT, PT, R14, R12, R13 ;  /* 0x0000000c0e0e7210 */ /* 0x000fe40007ffe00d */
[----:B------:R-:W-:Y:S01]  /*4f30*/  IADD3 R17, PT, PT, R225, 0x80, RZ ;  /* 0x00000080e1117810 */ /* 0x000fe20007ffe0ff */
[----:B------:R-:W2:Y:S02]  /*4f40*/  @P1 LDC.64 R22, c[0x0][0x3a0] ;  /* 0x0000e800ff161b82 */ /* 0x000ea40000000a00 */
[----:B------:R-:W-:Y:S02]  /*4f50*/  IMAD.IADD R25, R14, 0x1, R15 ;  /* 0x000000010e197824 */ /* 0x000fe400078e020f */
[----:B------:R-:W-:-:S04]  /*4f60*/  IMAD.WIDE.U32 R18, R17, 0x10, R216 ;  /* 0x0000001011127825 */ /* 0x000fc800078e00d8 */
[C---:B0-----:R-:W-:Y:S01]  /*4f70*/  IMAD.WIDE.U32 R12, R225.reuse, 0x10, R222 ;  /* 0x00000010e10c7825 */ /* 0x041fe200078e00de */
[----:B------:R-:W0:Y:S04]  /*4f80*/  @P0 LDC.64 R20, c[0x0][0x398] ;  /* 0x0000e600ff140b82 */ /* 0x000e280000000a00 */
[----:B------:R3:W-:Y:S01]  /*4f90*/  STG.E.128 desc[UR8][R12.64], R44 ;  /* 0x0000002c0c007986 */ /* 0x0007e2000c101d08 */
[----:B-1----:R-:W-:-:S05]  /*4fa0*/  IMAD.WIDE.U32 R14, R225, 0x4, R220 ;  /* 0x00000004e10e7825 */ /* 0x002fca00078e00dc */
[----:B------:R3:W-:Y:S01]  /*4fb0*/  STG.E desc[UR8][R14.64], R25 ;  /* 0x000000190e007986 */ /* 0x0007e2000c101908 */
[----:B--2---:R-:W-:-:S04]  /*4fc0*/  @P1 IMAD.WIDE.U32 R22, R17, 0x10, R22 ;  /* 0x0000001011161825 */ /* 0x004fc800078e0016 */
[----:B0-----:R-:W-:Y:S01]  /*4fd0*/  @P0 IMAD.WIDE.U32 R20, R17, 0x10, R20 ;  /* 0x0000001011140825 */ /* 0x001fe200078e0014 */
[----:B---3--:R-:W-:Y:S06]  /*4fe0*/  @!P0 BRA `(.L_x_20866) ;  /* 0x00000000002c8947 */ /* 0x008fec0003800000 */
        /* <DEDUP_REMOVED lines=11> */
.L_x_20866:
[----:B------:R1:W5:Y:S04]  /*50a0*/  @P0 LDG.E.128 R52, desc[UR8][R20.64] ;  /* 0x0000000814340981 */ /* 0x000368000c1e1d00 */
[----:B------:R1:W5:Y:S04]  /*50b0*/  @P1 LDG.E.128 R48, desc[UR8][R22.64] ;  /* 0x0000000816301981 */ /* 0x000368000c1e1d00 */
[----:B0-----:R1:W5:Y:S01]  /*50c0*/  LDG.E.128 R12, desc[UR8][R18.64] ;  /* 0x00000008120c7981 */ /* 0x001362000c1e1d00 */
        /* <DEDUP_REMOVED lines=16> */
.L_x_20869:
        /* <DEDUP_REMOVED lines=12> */
.L_x_20870:
        /* <DEDUP_REMOVED lines=42> */
.L_x_20868:
[----:B------:R-:W-:Y:S01]  /*5530*/  ISETP.NE.AND P3, PT, R9, 0x1, PT ;  /* 0x000000010900780c */ /* 0x000fe20003f65270 */
[----:B-----5:R-:W-:Y:S01]  /*5540*/  FMUL.FTZ R12, R12, UR5 ;  /* 0x000000050c0c7c20 */ /* 0x020fe20008410000 */
        /* <DEDUP_REMOVED lines=14> */
.L_x_20872:
        /* <DEDUP_REMOVED lines=12> */
.L_x_20873:
        /* <DEDUP_REMOVED lines=43> */
.L_x_20871:
        /* <DEDUP_REMOVED lines=14> */
.L_x_20875:
        /* <DEDUP_REMOVED lines=12> */
.L_x_20876:
        /* <DEDUP_REMOVED lines=43> */
.L_x_20874:
        /* <DEDUP_REMOVED lines=16> */
.L_x_20878:
        /* <DEDUP_REMOVED lines=12> */
.L_x_20879:
        /* <DEDUP_REMOVED lines=43> */
.L_x_20877:
        /* <DEDUP_REMOVED lines=14> */
.L_x_20881:
        /* <DEDUP_REMOVED lines=12> */
.L_x_20882:
        /* <DEDUP_REMOVED lines=43> */
.L_x_20880:
        /* <DEDUP_REMOVED lines=16> */
.L_x_20884:
        /* <DEDUP_REMOVED lines=12> */
.L_x_20885:
        /* <DEDUP_REMOVED lines=43> */
.L_x_20883:
        /* <DEDUP_REMOVED lines=14> */
.L_x_20887:
        /* <DEDUP_REMOVED lines=12> */
.L_x_20888:
        /* <DEDUP_REMOVED lines=43> */
.L_x_20886:
        /* <DEDUP_REMOVED lines=16> */
.L_x_20890:
        /* <DEDUP_REMOVED lines=14> */
.L_x_20891:
        /* <DEDUP_REMOVED lines=43> */
.L_x_20889:
[----:B------:R-:W-:Y:S01]  /*7400*/  FMUL.FTZ R19, R52, UR5 ;  /* 0x0000000534137c20 */ /* 0x000fe20008410000 */
[----:B------:R-:W-:Y:S01]  /*7410*/  FSETP.GTU.FTZ.AND P6, PT, R7, UR4, PT ;  /* 0x0000000407007c0b */ /* 0x000fe2000bfdc000 */
[----:B------:R-:W-:Y:S01]  /*7420*/  FMUL.FTZ R16, R53, UR5 ;  /* 0x0000000535107c20 */ /* 0x000fe20008410000 */
[----:B------:R-:W-:Y:S01]  /*7430*/  I2FP.F32.U32 R7, R11 ;  /* 0x0000000b00077245 */ /* 0x000fe20000201000 */
[----:B------:R-:W-:Y:S01]  /*7440*/  FMUL.FTZ R21, R54, UR5 ;  /* 0x0000000536157c20 */ /* 0x000fe20008410000 */
[----:B------:R-:W-:Y:S01]  /*7450*/  FSEL R19, R19, RZ, !P6 ;  /* 0x000000ff13137208 */ /* 0x000fe20007000000 */
[----:B------:R-:W-:Y:S01]  /*7460*/  FMUL.FTZ R43, R55, UR5 ;  /* 0x00000005372b7c20 */ /* 0x000fe20008410000 */
[----:B------:R-:W-:Y:S02]  /*7470*/  SEL R20, RZ, 0x1, P6 ;  /* 0x00000001ff147807 */ /* 0x000fe40003000000 */
[----:B------:R-:W-:Y:S01]  /*7480*/  FSETP.GTU.FTZ.AND P6, PT, R9, UR4, PT ;  /* 0x0000000409007c0b */ /* 0x000fe2000bfdc000 */
[----:B------:R-:W-:Y:S01]  /*7490*/  FFMA.FTZ R9, R7, R230, 1.1641532182693481445e-10 ;  /* 0x2f00000007097423 */ /* 0x000fe200000100e6 */
[----:B------:R-:W-:-:S02]  /*74a0*/  FSEL R14, R14, RZ, P4 ;  /* 0x000000ff0e0e7208 */ /* 0x000fc40002000000 */
[----:B------:R-:W-:Y:S02]  /*74b0*/  FSEL R16, R16, RZ, !P6 ;  /* 0x000000ff10107208 */ /* 0x000fe40007000000 */
[----:B------:R-:W-:Y:S02]  /*74c0*/  SEL R11, RZ, 0x1, P6 ;  /* 0x00000001ff0b7807 */ /* 0x000fe40003000000 */
[----:B------:R-:W-:Y:S02]  /*74d0*/  FSETP.GTU.FTZ.AND P6, PT, R10, UR4, PT ;  /* 0x000000040a007c0b */ /* 0x000fe4000bfdc000 */
[----:B------:R-:W-:Y:S02]  /*74e0*/  FSEL R13, R13, RZ, P3 ;  /* 0x000000ff0d0d7208 */ /* 0x000fe40001800000 */
[----:B------:R-:W-:Y:S02]  /*74f0*/  FSEL R7, R21, RZ, !P6 ;  /* 0x000000ff15077208 */ /* 0x000fe40007000000 */
[----:B------:R-:W-:Y:S01]  /*7500*/  SEL R21, RZ, 0x1, P6 ;  /* 0x00000001ff157807 */ /* 0x000fe20003000000 */
[----:B------:R-:W-:Y:S01]  /*7510*/  FADD.FTZ R41, R13, R16 ;  /* 0x000000100d297221 */ /* 0x000fe20000010000 */
[----:B------:R-:W-:Y:S01]  /*7520*/  FSETP.GTU.FTZ.AND P6, PT, R9, UR4, PT ;  /* 0x0000000409007c0b */ /* 0x000fe2000bfdc000 */
[----:B------:R-:W-:Y:S01]  /*7530*/  FADD.FTZ R42, R14, R7 ;  /* 0x000000070e2a7221 */ /* 0x000fe20000010000 */
[----:B------:R-:W-:Y:S01]  /*7540*/  FSEL R12, R12, RZ, P2 ;  /* 0x000000ff0c0c7208 */ /* 0x000fe20001000000 */
[----:B------:R-:W-:Y:S01]  /*7550*/  @P1 FADD.FTZ R41, R49, R41 ;  /* 0x0000002931291221 */ /* 0x000fe20000010000 */
[----:B------:R-:W-:Y:S01]  /*7560*/  FSEL R10, R15, RZ, P5 ;  /* 0x000000ff0f0a7208 */ /* 0x000fe20002800000 */
[----:B------:R-:W-:Y:S01]  /*7570*/  @P1 FADD.FTZ R42, R50, R42 ;  /* 0x0000002a322a1221 */ /* 0x000fe20000010000 */
[----:B------:R-:W-:Y:S01]  /*7580*/  FSEL R43, R43, RZ, !P6 ;  /* 0x000000ff2b2b7208 */ /* 0x000fe20007000000 */
[----:B------:R-:W-:Y:S01]  /*7590*/  FADD.FTZ R40, R12, R19 ;  /* 0x000000130c287221 */ /* 0x000fe20000010000 */
[----:B------:R-:W-:-:S02]  /*75a0*/  PRMT R9, R11, 0x7610, R9 ;  /* 0x000076100b097816 */ /* 0x000fc40000000009 */
[----:B------:R-:W-:Y:S01]  /*75b0*/  PRMT R7, R20, 0x7610, R7 ;  /* 0x0000761014077816 */ /* 0x000fe20000000007 */
[--C-:B------:R-:W-:Y:S01]  /*75c0*/  FADD.FTZ R43, R43, R10.reuse ;  /* 0x0000000a2b2b7221 */ /* 0x100fe20000010000 */
[----:B------:R-:W-:Y:S01]  /*75d0*/  PRMT R10, R21, 0x7610, R10 ;  /* 0x00007610150a7816 */ /* 0x000fe2000000000a */
[----:B------:R-:W-:Y:S01]  /*75e0*/  @P1 FADD.FTZ R40, R48, R40 ;  /* 0x0000002830281221 */ /* 0x000fe20000010000 */
[----:B------:R-:W-:Y:S01]  /*75f0*/  SEL R11, RZ, 0x1, P6 ;  /* 0x00000001ff0b7807 */ /* 0x000fe20003000000 */
[----:B------:R-:W-:Y:S01]  /*7600*/  @P1 FADD.FTZ R43, R51, R43 ;  /* 0x0000002b332b1221 */ /* 0x000fe20000010000 */
[----:B------:R-:W-:Y:S06]  /*7610*/  BRA `(.L_x_20892) ;  /* 0x0000001000a07947 */ /* 0x000fec0003800000 */
.L_x_20867:
        /* <DEDUP_REMOVED lines=15> */
.L_x_20894:
        /* <DEDUP_REMOVED lines=12> */
.L_x_20895:
        /* <DEDUP_REMOVED lines=43> */
.L_x_20893:
        /* <DEDUP_REMOVED lines=15> */
.L_x_20897:
        /* <DEDUP_REMOVED lines=12> */
.L_x_20898:
        /* <DEDUP_REMOVED lines=43> */
.L_x_20896:
        /* <DEDUP_REMOVED lines=15> */
.L_x_20900:
        /* <DEDUP_REMOVED lines=12> */
.L_x_20901:
        /* <DEDUP_REMOVED lines=43> */
.L_x_20899:
        /* <DEDUP_REMOVED lines=15> */
.L_x_20903:
        /* <DEDUP_REMOVED lines=12> */
.L_x_20904:
        /* <DEDUP_REMOVED lines=43> */
.L_x_20902:
        /* <DEDUP_REMOVED lines=16> */
.L_x_20892:
[----:B------:R-:W-:Y:S01]  /*88a0*/  SEL R12, RZ, 0x1000000, !P5 ;  /* 0x01000000ff0c7807 */ /* 0x000fe20006800000 */
[----:B------:R-:W0:Y:S01]  /*88b0*/  @P0 LDC.64 R22, c[0x0][0x398] ;  /* 0x0000e600ff160b82 */ /* 0x000e220000000a00 */
[----:B------:R-:W-:Y:S01]  /*88c0*/  SEL R13, RZ, 0x10000, !P4 ;  /* 0x00010000ff0d7807 */ /* 0x000fe20006000000 */
[----:B------:R-:W-:Y:S01]  /*88d0*/  VIADD R19, R225, 0x100 ;  /* 0x00000100e1137836 */ /* 0x000fe20000000000 */
[----:B------:R-:W-:Y:S02]  /*88e0*/  SEL R14, RZ, 0x100, !P3 ;  /* 0x00000100ff0e7807 */ /* 0x000fe40005800000 */
[----:B------:R-:W-:Y:S01]  /*88f0*/  SEL R15, RZ, 0x1, !P2 ;  /* 0x00000001ff0f7807 */ /* 0x000fe20005000000 */
[----:B------:R-:W-:Y:S01]  /*8900*/  IMAD.WIDE.U32 R20, R19, 0x10, R216 ;  /* 0x0000001013147825 */ /* 0x000fe200078e00d8 */
[----:B------:R-:W-:Y:S01]  /*8910*/  IADD3 R14, PT, PT, R14, R12, R13 ;  /* 0x0000000c0e0e7210 */ /* 0x000fe20007ffe00d */
[----:B------:R-:W1:Y:S02]  /*8920*/  @P1 LDC.64 R24, c[0x0][0x3a0] ;  /* 0x0000e800ff181b82 */ /* 0x000e640000000a00 */
[----:B------:R-:W-:Y:S01]  /*8930*/  IMAD.WIDE.U32 R12, R17, 0x10, R222 ;  /* 0x00000010110c7825 */ /* 0x000fe200078e00de */
[----:B------:R-:W-:-:S03]  /*8940*/  IADD3 R27, PT, PT, R14, R15, RZ ;  /* 0x0000000f0e1b7210 */ /* 0x000fc60007ffe0ff */
[----:B------:R-:W-:Y:S01]  /*8950*/  IMAD.WIDE.U32 R14, R17, 0x4, R220 ;  /* 0x00000004110e7825 */ /* 0x000fe200078e00dc */
[----:B------:R2:W-:Y:S04]  /*8960*/  STG.E.128 desc[UR8][R12.64], R40 ;  /* 0x000000280c007986 */ /* 0x0005e8000c101d08 */
[----:B------:R2:W-:Y:S01]  /*8970*/  STG.E desc[UR8][R14.64], R27 ;  /* 0x0000001b0e007986 */ /* 0x0005e2000c101908 */
[----:B0-----:R-:W-:-:S04]  /*8980*/  @P0 IMAD.WIDE.U32 R22, R19, 0x10, R22 ;  /* 0x0000001013160825 */ /* 0x001fc800078e0016 */
[----:B-1----:R-:W-:Y:S01]  /*8990*/  @P1 IMAD.WIDE.U32 R24, R19, 0x10, R24 ;  /* 0x0000001013181825 */ /* 0x002fe200078e0018 */
[----:B--2---:R-:W-:Y:S06]  /*89a0*/  @!P0 BRA `(.L_x_20905) ;  /* 0x00000000002c8947 */ /* 0x004fec0003800000 */
[----:B------:R-:W0:Y:S01]  /*89b0*/  LDC.64 R12, c[0x0][0x3b8] ;  /* 0x0000ee00ff0c7b82 */ /* 0x000e220000000a00 */
        /* <DEDUP_REMOVED lines=10> */
.L_x_20905:
        /* <DEDUP_REMOVED lines=19> */
.L_x_20908:
        /* <DEDUP_REMOVED lines=12> */
.L_x_20909:
        /* <DEDUP_REMOVED lines=42> */
.L_x_20907:
[----:B------:R-:W-:Y:S01]  /*8ef0*/  ISETP.NE.AND P3, PT, R9, 0x1, PT ;  /* 0x000000010900780c */ /* 0x000fe20003f65270 */
[----:B-----5:R-:W-:Y:S01]  /*8f00*/  FMUL.FTZ R12, R12, UR5 ;  /* 0x000000050c0c7c20 */ /* 0x020fe20008410000 */
        /* <DEDUP_REMOVED lines=14> */
.L_x_20911:
        /* <DEDUP_REMOVED lines=12> */
.L_x_20912:
        /* <DEDUP_REMOVED lines=43> */
.L_x_20910:
        /* <DEDUP_REMOVED lines=14> */
.L_x_20914:
        /* <DEDUP_REMOVED lines=12> */
.L_x_20915:
        /* <DEDUP_REMOVED lines=43> */
.L_x_20913:
        /* <DEDUP_REMOVED lines=16> */
.L_x_20917:
        /* <DEDUP_REMOVED lines=12> */
.L_x_20918:
        /* <DEDUP_REMOVED lines=43> */
.L_x_20916:
        /* <DEDUP_REMOVED lines=14> */
.L_x_20920:
        /* <DEDUP_REMOVED lines=12> */
.L_x_20921:
        /* <DEDUP_REMOVED lines=43> */
.L_x_20919:
[----:B------:R-:W-:Y:S01]  /*a070*/  ISETP.NE.AND P5, PT, R18, 0x1, PT ;  /* 0x000000011200780c */ /* 0x000fe20003fa5270 */
[----:B------:R-:W-:Y:S01]  /*a080*/  FMUL.FTZ R14, R14, UR5 ;  /* 0x000000050e0e7c20 */ /* 0x000fe20008410000 */
[----:B------:R-:W-:Y:S01]  /*a090*/  I2FP.F32.U32 R11, R10 ;  /* 0x0000000a000b7245 */ /* 0x000fe20000201000 */
[----:B-1----:R-:W-:Y:S01]  /*a0a0*/  IMAD.MOV.U32 R20, RZ, RZ, 0x2 ;  /* 0x00000002ff147424 */ /* 0x002fe200078e00ff */
        /* <DEDUP_REMOVED lines=12> */
.L_x_20923:
        /* <DEDUP_REMOVED lines=12> */
.L_x_20924:
        /* <DEDUP_REMOVED lines=43> */
.L_x_20922:
        /* <DEDUP_REMOVED lines=14> */
.L_x_20926:
        /* <DEDUP_REMOVED lines=12> */
.L_x_20927:
        /* <DEDUP_REMOVED lines=43> */
.L_x_20925:
        /* <DEDUP_REMOVED lines=16> */
.L_x_20929:
        /* <DEDUP_REMOVED lines=14> */
.L_x_20930:
        /* <DEDUP_REMOVED lines=43> */
.L_x_20928:
        /* <DEDUP_REMOVED lines=34> */
.L_x_20906:
        /* <DEDUP_REMOVED lines=15> */
.L_x_20933:
        /* <DEDUP_REMOVED lines=12> */
.L_x_20934:
        /* <DEDUP_REMOVED lines=43> */
.L_x_20932:
        /* <DEDUP_REMOVED lines=15> */
.L_x_20936:
        /* <DEDUP_REMOVED lines=12> */
.L_x_20937:
        /* <DEDUP_REMOVED lines=43> */
.L_x_20935:
[----:B------:R-:W-:Y:S01]  /*b8a0*/  ISETP.NE.AND P4, PT, R18, 0x1, PT ;  /* 0x000000011200780c */ /* 0x000fe20003f85270 */
[----:B------:R-:W-:Y:S01]  /*b8b0*/  HFMA2 R20, -RZ, RZ, 0, 1.1920928955078125e-07 ;  /* 0x00000002ff147431 */ /* 0x000fe200000001ff */
        /* <DEDUP_REMOVED lines=13> */
.L_x_20939:
        /* <DEDUP_REMOVED lines=12> */
.L_x_20940:
        /* <DEDUP_REMOVED lines=43> */
.L_x_20938:
        /* <DEDUP_REMOVED lines=15> */
.L_x_20942:
        /* <DEDUP_REMOVED lines=12> */
.L_x_20943:
        /* <DEDUP_REMOVED lines=43> */
.L_x_20941:
        /* <DEDUP_REMOVED lines=16> */
.L_x_20931:
[----:B------:R-:W-:Y:S01]  /*c260*/  SEL R12, RZ, 0x1000000, !P5 ;  /* 0x01000000ff0c7807 */ /* 0x000fe20006800000 */
[----:B------:R-:W-:Y:S01]  /*c270*/  IMAD.WIDE.U32 R22, R19, 0x4, R220 ;  /* 0x0000000413167825 */ /* 0x000fe200078e00dc */
[----:B------:R-:W-:Y:S01]  /*c280*/  SEL R13, RZ, 0x10000, !P4 ;  /* 0x00010000ff0d7807 */ /* 0x000fe20006000000 */
[----:B------:R-:W0:Y:S01]  /*c290*/  @P0 LDC.64 R20, c[0x0][0x398] ;  /* 0x0000e600ff140b82 */ /* 0x000e220000000a00 */
[----:B------:R-:W-:Y:S01]  /*c2a0*/  SEL R14, RZ, 0x100, !P3 ;  /* 0x00000100ff0e7807 */ /* 0x000fe20005800000 */
[----:B------:R-:W-:-:S03]  /*c2b0*/  VIADD R17, R225, 0x180 ;  /* 0x00000180e1117836 */ /* 0x000fc60000000000 */
[----:B------:R-:W-:Y:S01]  /*c2c0*/  IADD3 R12, PT, PT, R14, R12, R13 ;  /* 0x0000000c0e0c7210 */ /* 0x000fe20007ffe00d */
[----:B------:R-:W-:Y:S01]  /*c2d0*/  IMAD.WIDE.U32 R14, R19, 0x10, R222 ;  /* 0x00000010130e7825 */ /* 0x000fe200078e00de */
[----:B------:R-:W-:Y:S01]  /*c2e0*/  SEL R13, RZ, 0x1, !P2 ;  /* 0x00000001ff0d7807 */ /* 0x000fe20005000000 */
[----:B------:R-:W1:Y:S03]  /*c2f0*/  @P1 LDC.64 R24, c[0x0][0x3a0] ;  /* 0x0000e800ff181b82 */ /* 0x000e660000000a00 */
[----:B------:R2:W-:Y:S01]  /*c300*/  STG.E.128 desc[UR8][R14.64], R36 ;  /* 0x000000240e007986 */ /* 0x0005e2000c101d08 */
[----:B------:R-:W-:Y:S02]  /*c310*/  IMAD.IADD R27, R12, 0x1, R13 ;  /* 0x000000010c1b7824 */ /* 0x000fe400078e020d */
[----:B------:R-:W-:-:S03]  /*c320*/  IMAD.WIDE.U32 R12, R17, 0x10, R216 ;  /* 0x00000010110c7825 */ /* 0x000fc600078e00d8 */
[----:B------:R2:W-:Y:S01]  /*c330*/  STG.E desc[UR8][R22.64], R27 ;  /* 0x0000001b16007986 */ /* 0x0005e2000c101908 */
[----:B0-----:R-:W-:-:S04]  /*c340*/  @P0 IMAD.WIDE.U32 R20, R17, 0x10, R20 ;  /* 0x0000001011140825 */ /* 0x001fc800078e0014 */
[----:B-1----:R-:W-:Y:S01]  /*c350*/  @P1 IMAD.WIDE.U32 R24, R17, 0x10, R24 ;  /* 0x0000001011181825 */ /* 0x002fe200078e0018 */
[----:B--2---:R-:W-:Y:S06]  /*c360*/  @!P0 BRA `(.L_x_20944) ;  /* 0x00000000002c8947 */ /* 0x004fec0003800000 */
        /* <DEDUP_REMOVED lines=11> */
.L_x_20944:
        /* <DEDUP_REMOVED lines=19> */
.L_x_20947:
        /* <DEDUP_REMOVED lines=12> */
.L_x_20948:
        /* <DEDUP_REMOVED lines=42> */
.L_x_20946:
[----:B------:R-:W-:Y:S01]  /*c8b0*/  ISETP.NE.AND P3, PT, R9, 0x1, PT ;  /* 0x000000010900780c */ /* 0x000fe20003f65270 */
[----:B-----5:R-:W-:Y:S01]  /*c8c0*/  FMUL.FTZ R12, R12, UR5 ;  /* 0x000000050c0c7c20 */ /* 0x020fe20008410000 */
        /* <DEDUP_REMOVED lines=14> */
.L_x_20950:
        /* <DEDUP_REMOVED lines=12> */
.L_x_20951:
        /* <DEDUP_REMOVED lines=43> */
.L_x_20949:
        /* <DEDUP_REMOVED lines=14> */
.L_x_20953:
        /* <DEDUP_REMOVED lines=12> */
.L_x_20954:
        /* <DEDUP_REMOVED lines=43> */
.L_x_20952:
        /* <DEDUP_REMOVED lines=16> */
.L_x_20956:
        /* <DEDUP_REMOVED lines=12> */
.L_x_20957:
        /* <DEDUP_REMOVED lines=43> */
.L_x_20955:
        /* <DEDUP_REMOVED lines=14> */
.L_x_20959:
        /* <DEDUP_REMOVED lines=12> */
.L_x_20960:
[----:B------:R-:W-:Y:S01]  /*d780*/  IMAD.WIDE.U32 R10, R0, -0x326172a9, RZ ;  /* 0xcd9e8d57000a7825 */ /* 0x000fe200078e00ff */
[----:B------:R-:W-:-:S03]  /*d790*/  LOP3.LUT R22, R6, UR11, R5, 0x96, !PT ;  /* 0x0000000b06167c12 */ /* 0x000fc6000f8e9605 */
[----:B------:R-:W-:Y:S01]  /*d7a0*/  HFMA2 R19, -RZ, RZ, 0, 0 ;  /* 0x00000000ff137431 */ /* 0x000fe200000001ff */
        /* <DEDUP_REMOVED lines=40> */
.L_x_20958:
[----:B------:R-:W-:Y:S01]  /*da30*/  ISETP.NE.AND P5, PT, R19, 0x1, PT ;  /* 0x000000011300780c */ /* 0x000fe20003fa5270 */
[----:B------:R-:W-:Y:S01]  /*da40*/  FMUL.FTZ R14, R14, UR5 ;  /* 0x000000050e0e7c20 */ /* 0x000fe20008410000 */
[----:B------:R-:W-:Y:S01]  /*da50*/  I2FP.F32.U32 R11, R10 ;  /* 0x0000000a000b7245 */ /* 0x000fe20000201000 */
[----:B-1----:R-:W-:Y:S02]  /*da60*/  IMAD.MOV.U32 R20, RZ, RZ, 0x2 ;  /* 0x00000002ff147424 */ /* 0x002fe400078e00ff */
        /* <DEDUP_REMOVED lines=12> */
.L_x_20962:
        /* <DEDUP_REMOVED lines=12> */
.L_x_20963:
        /* <DEDUP_REMOVED lines=43> */
.L_x_20961:
        /* <DEDUP_REMOVED lines=14> */
.L_x_20965:
        /* <DEDUP_REMOVED lines=12> */
.L_x_20966:
        /* <DEDUP_REMOVED lines=43> */
.L_x_20964:
        /* <DEDUP_REMOVED lines=16> */
.L_x_20968:
        /* <DEDUP_REMOVED lines=14> */
.L_x_20969:
        /* <DEDUP_REMOVED lines=43> */
.L_x_20967:
        /* <DEDUP_REMOVED lines=34> */
.L_x_20945:
        /* <DEDUP_REMOVED lines=15> */
.L_x_20972:
        /* <DEDUP_REMOVED lines=12> */
.L_x_20973:
        /* <DEDUP_REMOVED lines=43> */
.L_x_20971:
        /* <DEDUP_REMOVED lines=15> */
.L_x_20975:
        /* <DEDUP_REMOVED lines=12> */
.L_x_20976:
        /* <DEDUP_REMOVED lines=43> */
.L_x_20974:
        /* <DEDUP_REMOVED lines=15> */
.L_x_20978:
        /* <DEDUP_REMOVED lines=12> */
.L_x_20979:
        /* <DEDUP_REMOVED lines=43> */
.L_x_20977:
        /* <DEDUP_REMOVED lines=15> */
.L_x_20981:
        /* <DEDUP_REMOVED lines=12> */
.L_x_20982:
        /* <DEDUP_REMOVED lines=43> */
.L_x_20980:
        /* <DEDUP_REMOVED lines=16> */
.L_x_20970:
[----:B------:R-:W-:Y:S01]  /*fc20*/  SEL R12, RZ, 0x1000000, !P5 ;  /* 0x01000000ff0c7807 */ /* 0x000fe20006800000 */
[----:B------:R-:W-:Y:S01]  /*fc30*/  IMAD.WIDE.U32 R26, R17, 0x4, R220 ;  /* 0x00000004111a7825 */ /* 0x000fe200078e00dc */
[----:B------:R-:W-:Y:S01]  /*fc40*/  SEL R13, RZ, 0x10000, !P4 ;  /* 0x00010000ff0d7807 */ /* 0x000fe20006000000 */
[----:B------:R-:W0:Y:S01]  /*fc50*/  @P0 LDC.64 R22, c[0x0][0x398] ;  /* 0x0000e600ff160b82 */ /* 0x000e220000000a00 */
[----:B------:R-:W-:Y:S02]  /*fc60*/  SEL R14, RZ, 0x100, !P3 ;  /* 0x00000100ff0e7807 */ /* 0x000fe40005800000 */
[----:B------:R-:W-:Y:S02]  /*fc70*/  IADD3 R21, PT, PT, R225, 0x200, RZ ;  /* 0x00000200e1157810 */ /* 0x000fe40007ffe0ff */
[----:B------:R-:W-:Y:S01]  /*fc80*/  IADD3 R12, PT, PT, R14, R12, R13 ;  /* 0x0000000c0e0c7210 */ /* 0x000fe20007ffe00d */
[----:B------:R-:W-:Y:S01]  /*fc90*/  IMAD.WIDE.U32 R14, R17, 0x10, R222 ;  /* 0x00000010110e7825 */ /* 0x000fe200078e00de */
[----:B------:R-:W-:Y:S01]  /*fca0*/  SEL R13, RZ, 0x1, !P2 ;  /* 0x00000001ff0d7807 */ /* 0x000fe20005000000 */
[----:B------:R-:W1:Y:S03]  /*fcb0*/  @P1 LDC.64 R24, c[0x0][0x3a0] ;  /* 0x0000e800ff181b82 */ /* 0x000e660000000a00 */
[----:B------:R2:W-:Y:S01]  /*fcc0*/  STG.E.128 desc[UR8][R14.64], R32 ;  /* 0x000000200e007986 */ /* 0x0005e2000c101d08 */
[----:B------:R-:W-:-:S02]  /*fcd0*/  IMAD.IADD R19, R12, 0x1, R13 ;  /* 0x000000010c137824 */ /* 0x000fc400078e020d */
[----:B------:R-:W-:-:S03]  /*fce0*/  IMAD.WIDE.U32 R12, R21, 0x10, R216 ;  /* 0x00000010150c7825 */ /* 0x000fc600078e00d8 */
        /* <DEDUP_REMOVED lines=15> */
.L_x_20983:
[----:B------:R1:W5:Y:S04]  /*fde0*/  @P0 LDG.E.128 R52, desc[UR8][R22.64] ;  /* 0x0000000816340981 */ /* 0x000368000c1e1d00 */
[----:B------:R1:W5:Y:S04]  /*fdf0*/  @P1 LDG.E.128 R48, desc[UR8][R24.64] ;  /* 0x0000000818301981 */ /* 0x000368000c1e1d00 */
[----:B0-----:R-:W5:Y:S01]  /*fe00*/  LDG.E.128 R12, desc[UR8][R12.64] ;  /* 0x000000080c0c7981 */ /* 0x001f62000c1e1d00 */
        /* <DEDUP_REMOVED lines=16> */
.L_x_20986:
        /* <DEDUP_REMOVED lines=12> */
.L_x_20987:
        /* <DEDUP_REMOVED lines=42> */
.L_x_20985:
        /* <DEDUP_REMOVED lines=16> */
.L_x_20989:
        /* <DEDUP_REMOVED lines=12> */
.L_x_20990:
        /* <DEDUP_REMOVED lines=43> */
.L_x_20988:
        /* <DEDUP_REMOVED lines=14> */
.L_x_20992:
        /* <DEDUP_REMOVED lines=12> */
.L_x_20993:
        /* <DEDUP_REMOVED lines=43> */
.L_x_20991:
        /* <DEDUP_REMOVED lines=16> */
.L_x_20995:
        /* <DEDUP_REMOVED lines=12> */
.L_x_20996:
        /* <DEDUP_REMOVED lines=43> */
.L_x_20994:
        /* <DEDUP_REMOVED lines=14> */
.L_x_20998:
        /* <DEDUP_REMOVED lines=12> */
.L_x_20999:
        /* <DEDUP_REMOVED lines=43> */
.L_x_20997:
        /* <DEDUP_REMOVED lines=16> */
.L_x_21001:
        /* <DEDUP_REMOVED lines=12> */
.L_x_21002:
        /* <DEDUP_REMOVED lines=43> */
.L_x_21000:
        /* <DEDUP_REMOVED lines=14> */
.L_x_21004:
        /* <DEDUP_REMOVED lines=12> */
.L_x_21005:
        /* <DEDUP_REMOVED lines=43> */
.L_x_21003:
        /* <DEDUP_REMOVED lines=16> */
.L_x_21007:
        /* <DEDUP_REMOVED lines=14> */
.L_x_21008:
        /* <DEDUP_REMOVED lines=43> */
.L_x_21006:
[----:B------:R-:W-:Y:S01]  /*12140*/  FMUL.FTZ R17, R52, UR5 ;  /* 0x0000000534117c20 */ /* 0x000fe20008410000 */
[----:B------:R-:W-:Y:S01]  /*12150*/  FSETP.GTU.FTZ.AND P6, PT, R7, UR4, PT ;  /* 0x0000000407007c0b */ /* 0x000fe2000bfdc000 */
[----:B------:R-:W-:Y:S01]  /*12160*/  FMUL.FTZ R18, R53, UR5 ;  /* 0x0000000535127c20 */ /* 0x000fe20008410000 */
[----:B------:R-:W-:Y:S01]  /*12170*/  I2FP.F32.U32 R7, R11 ;  /* 0x0000000b00077245 */ /* 0x000fe20000201000 */
[----:B-1----:R-:W-:Y:S01]  /*12180*/  FMUL.FTZ R22, R54, UR5 ;  /* 0x0000000536167c20 */ /* 0x002fe20008410000 */
        /* <DEDUP_REMOVED lines=29> */
.L_x_20984:
        /* <DEDUP_REMOVED lines=15> */
.L_x_21011:
        /* <DEDUP_REMOVED lines=12> */
.L_x_21012:
        /* <DEDUP_REMOVED lines=43> */
.L_x_21010:
        /* <DEDUP_REMOVED lines=15> */
.L_x_21014:
        /* <DEDUP_REMOVED lines=12> */
.L_x_21015:
        /* <DEDUP_REMOVED lines=43> */
.L_x_21013:
        /* <DEDUP_REMOVED lines=15> */
.L_x_21017:
        /* <DEDUP_REMOVED lines=12> */
.L_x_21018:
        /* <DEDUP_REMOVED lines=43> */
.L_x_21016:
        /* <DEDUP_REMOVED lines=15> */
.L_x_21020:
        /* <DEDUP_REMOVED lines=12> */
.L_x_21021:
        /* <DEDUP_REMOVED lines=43> */
.L_x_21019:
        /* <DEDUP_REMOVED lines=16> */
.L_x_21009:
[----:B------:R-:W-:Y:S01]  /*135e0*/  SEL R14, RZ, 0x1000000, !P5 ;  /* 0x01000000ff0e7807 */ /* 0x000fe20006800000 */
[C---:B------:R-:W-:Y:S01]  /*135f0*/  IMAD.WIDE.U32 R26, R21.reuse, 0x10, R222 ;  /* 0x00000010151a7825 */ /* 0x040fe200078e00de */
[----:B------:R-:W-:Y:S01]  /*13600*/  SEL R15, RZ, 0x10000, !P4 ;  /* 0x00010000ff0f7807 */ /* 0x000fe20006000000 */
[----:B-1----:R-:W0:Y:S01]  /*13610*/  @P0 LDC.64 R22, c[0x0][0x398] ;  /* 0x0000e600ff160b82 */ /* 0x002e220000000a00 */
        /* <DEDUP_REMOVED lines=24> */
.L_x_21022:
        /* <DEDUP_REMOVED lines=19> */
.L_x_21025:
        /* <DEDUP_REMOVED lines=12> */
.L_x_21026:
        /* <DEDUP_REMOVED lines=43> */
.L_x_21024:
        /* <DEDUP_REMOVED lines=16> */
.L_x_21028:
        /* <DEDUP_REMOVED lines=12> */
.L_x_21029:
        /* <DEDUP_REMOVED lines=43> */
.L_x_21027:
        /* <DEDUP_REMOVED lines=14> */
.L_x_21031:
        /* <DEDUP_REMOVED lines=12> */
.L_x_21032:
        /* <DEDUP_REMOVED lines=43> */
.L_x_21030:
        /* <DEDUP_REMOVED lines=16> */
.L_x_21034:
        /* <DEDUP_REMOVED lines=12> */
.L_x_21035:
        /* <DEDUP_REMOVED lines=39> */
[----:B------:R-:W-:Y:S02]  /*14930*/  HFMA2 R16, -RZ, RZ, 0, 0 ;  /* 0x00000000ff107431 */ /* 0x000fe400000001ff */
[----:B------:R-:W-:Y:S01]  /*14940*/  IMAD.MOV.U32 R9, RZ, RZ, R18 ;  /* 0x000000ffff097224 */ /* 0x000fe200078e0012 */
[----:B------:R-:W-:Y:S01]  /*14950*/  LOP3.LUT R4, R4, UR31, R11, 0x96, !PT ;  /* 0x0000001f04047c12 */ /* 0x000fe2000f8e960b */
[----:B------:R-:W-:-:S07]  /*14960*/  IMAD.MOV.U32 R18, RZ, RZ, R10 ;  /* 0x000000ffff127224 */ /* 0x000fce00078e000a */
.L_x_21033:
        /* <DEDUP_REMOVED lines=14> */
.L_x_21037:
        /* <DEDUP_REMOVED lines=12> */
.L_x_21038:
        /* <DEDUP_REMOVED lines=43> */
.L_x_21036:
        /* <DEDUP_REMOVED lines=16> */
.L_x_21040:
        /* <DEDUP_REMOVED lines=12> */
.L_x_21041:
        /* <DEDUP_REMOVED lines=43> */
.L_x_21039:
        /* <DEDUP_REMOVED lines=14> */
.L_x_21043:
        /* <DEDUP_REMOVED lines=12> */
.L_x_21044:
        /* <DEDUP_REMOVED lines=43> */
.L_x_21042:
        /* <DEDUP_REMOVED lines=16> */
.L_x_21046:
        /* <DEDUP_REMOVED lines=14> */
.L_x_21047:
        /* <DEDUP_REMOVED lines=43> */
.L_x_21045:
        /* <DEDUP_REMOVED lines=17> */
[----:B-1----:R-:W-:Y:S01]  /*15c20*/  FADD.FTZ R25, R13, R16 ;  /* 0x000000100d197221 */ /* 0x002fe20000010000 */
        /* <DEDUP_REMOVED lines=16> */
.L_x_21023:
        /* <DEDUP_REMOVED lines=15> */
.L_x_21050:
        /* <DEDUP_REMOVED lines=12> */
.L_x_21051:
        /* <DEDUP_REMOVED lines=43> */
.L_x_21049:
        /* <DEDUP_REMOVED lines=15> */
.L_x_21053:
        /* <DEDUP_REMOVED lines=12> */
.L_x_21054:
        /* <DEDUP_REMOVED lines=43> */
.L_x_21052:
        /* <DEDUP_REMOVED lines=15> */
.L_x_21056:
        /* <DEDUP_REMOVED lines=12> */
.L_x_21057:
        /* <DEDUP_REMOVED lines=43> */
.L_x_21055:
        /* <DEDUP_REMOVED lines=15> */
.L_x_21059:
        /* <DEDUP_REMOVED lines=12> */
.L_x_21060:
        /* <DEDUP_REMOVED lines=43> */
.L_x_21058:
[----:B------:R-:W-:Y:S01]  /*16eb0*/  I2FP.F32.U32 R17, R16 ;  /* 0x0000001000117245 */ /* 0x000fe20000201000 */
[----:B-----5:R-:W-:Y:S01]  /*16ec0*/  FMUL.FTZ R14, R14, UR5 ;  /* 0x000000050e0e7c20 */ /* 0x020fe20008410000 */
[----:B------:R-:W-:Y:S01]  /*16ed0*/  FMUL.FTZ R12, R12, UR5 ;  /* 0x000000050c0c7c20 */ /* 0x000fe20008410000 */
[----:B------:R-:W-:Y:S01]  /*16ee0*/  FMUL.FTZ R13, R13, UR5 ;  /* 0x000000050d0d7c20 */ /* 0x000fe20008410000 */
[----:B------:R-:W-:Y:S01]  /*16ef0*/  FMUL.FTZ R15, R15, UR5 ;  /* 0x000000050f0f7c20 */ /* 0x000fe20008410000 */
[----:B------:R-:W-:Y:S01]  /*16f00*/  FFMA.FTZ R17, R17, R230, 1.1641532182693481445e-10 ;  /* 0x2f00000011117423 */ /* 0x000fe200000100e6 */
[----:B------:R-:W-:Y:S02]  /*16f10*/  FSEL R26, R14, RZ, P4 ;  /* 0x000000ff0e1a7208 */ /* 0x000fe40002000000 */
[----:B-1----:R-:W-:Y:S02]  /*16f20*/  FSEL R24, R12, RZ, P2 ;  /* 0x000000ff0c187208 */ /* 0x002fe40001000000 */
        /* <DEDUP_REMOVED lines=8> */
.L_x_21048:
[----:B------:R-:W-:Y:S01]  /*16fb0*/  SEL R16, RZ, 0x1000000, !P5 ;  /* 0x01000000ff107807 */ /* 0x000fe20006800000 */
[C---:B------:R-:W-:Y:S01]  /*16fc0*/  IMAD.WIDE.U32 R226, R19.reuse, 0x10, R222 ;  /* 0x0000001013e27825 */ /* 0x040fe200078e00de */
[----:B------:R-:W-:Y:S01]  /*16fd0*/  SEL R17, RZ, 0x10000, !P4 ;  /* 0x00010000ff117807 */ /* 0x000fe20006000000 */
[----:B------:R-:W0:Y:S01]  /*16fe0*/  @P0 LDC.64 R14, c[0x0][0x398] ;  /* 0x0000e600ff0e0b82 */ /* 0x000e220000000a00 */
[----:B------:R-:W-:Y:S01]  /*16ff0*/  SEL R20, RZ, 0x100, !P3 ;  /* 0x00000100ff147807 */ /* 0x000fe20005800000 */
[----:B------:R-:W-:Y:S01]  /*17000*/  IMAD.WIDE.U32 R228, R19, 0x4, R220 ;  /* 0x0000000413e47825 */ /* 0x000fe200078e00dc */
[----:B------:R-:W-:Y:S01]  /*17010*/  SEL R21, RZ, 0x1, !P2 ;  /* 0x00000001ff157807 */ /* 0x000fe20005000000 */
[----:B------:R1:W-:Y:S01]  /*17020*/  STG.E.128 desc[UR8][R226.64], R24 ;  /* 0x00000018e2007986 */ /* 0x0003e2000c101d08 */
[----:B------:R-:W-:Y:S01]  /*17030*/  IADD3 R16, PT, PT, R20, R16, R17 ;  /* 0x0000001014107210 */ /* 0x000fe20007ffe011 */
[----:B------:R-:W-:Y:S02]  /*17040*/  VIADD R17, R225, 0x300 ;  /* 0x00000300e1117836 */ /* 0x000fe40000000000 */
[----:B------:R-:W2:Y:S01]  /*17050*/  @P1 LDC.64 R12, c[0x0][0x3a0] ;  /* 0x0000e800ff0c1b82 */ /* 0x000ea20000000a00 */
        /* <DEDUP_REMOVED lines=17> */
.L_x_21061:
        /* <DEDUP_REMOVED lines=19> */
.L_x_21064:
        /* <DEDUP_REMOVED lines=12> */
.L_x_21065:
        /* <DEDUP_REMOVED lines=42> */
.L_x_21063:
        /* <DEDUP_REMOVED lines=16> */
.L_x_21067:
        /* <DEDUP_REMOVED lines=12> */
.L_x_21068:
        /* <DEDUP_REMOVED lines=43> */
.L_x_21066:
        /* <DEDUP_REMOVED lines=14> */
.L_x_21070:
        /* <DEDUP_REMOVED lines=12> */
.L_x_21071:
        /* <DEDUP_REMOVED lines=43> */
.L_x_21069:
        /* <DEDUP_REMOVED lines=16> */
.L_x_21073:
        /* <DEDUP_REMOVED lines=12> */
.L_x_21074:
        /* <DEDUP_REMOVED lines=43> */
.L_x_21072:
        /* <DEDUP_REMOVED lines=14> */
.L_x_21076:
        /* <DEDUP_REMOVED lines=12> */
.L_x_21077:
        /* <DEDUP_REMOVED lines=43> */
.L_x_21075:
        /* <DEDUP_REMOVED lines=16> */
.L_x_21079:
        /* <DEDUP_REMOVED lines=12> */
.L_x_21080:
        /* <DEDUP_REMOVED lines=43> */
.L_x_21078:
[----:B------:R-:W-:Y:S01]  /*18bf0*/  ISETP.NE.AND P5, PT, R18, 0x1, PT ;  /* 0x000000011200780c */ /* 0x000fe20003fa5270 */
[----:B-1----:R-:W-:Y:S01]  /*18c00*/  IMAD.MOV.U32 R20, RZ, RZ, 0x2 ;  /* 0x00000002ff147424 */ /* 0x002fe200078e00ff */
        /* <DEDUP_REMOVED lines=12> */
.L_x_21082:
        /* <DEDUP_REMOVED lines=12> */
.L_x_21083:
        /* <DEDUP_REMOVED lines=43> */
.L_x_21081:
        /* <DEDUP_REMOVED lines=16> */
.L_x_21085:
        /* <DEDUP_REMOVED lines=14> */
.L_x_21086:
        /* <DEDUP_REMOVED lines=43> */
.L_x_21084:
        /* <DEDUP_REMOVED lines=34> */
.L_x_21062:
        /* <DEDUP_REMOVED lines=15> */
.L_x_21089:
        /* <DEDUP_REMOVED lines=12> */
.L_x_21090:
        /* <DEDUP_REMOVED lines=43> */
.L_x_21088:
        /* <DEDUP_REMOVED lines=15> */
.L_x_21092:
        /* <DEDUP_REMOVED lines=12> */
.L_x_21093:
        /* <DEDUP_REMOVED lines=43> */
.L_x_21091:
        /* <DEDUP_REMOVED lines=15> */
.L_x_21095:
        /* <DEDUP_REMOVED lines=12> */
.L_x_21096:
        /* <DEDUP_REMOVED lines=43> */
.L_x_21094:
        /* <DEDUP_REMOVED lines=15> */
.L_x_21098:
        /* <DEDUP_REMOVED lines=12> */
.L_x_21099:
        /* <DEDUP_REMOVED lines=43> */
.L_x_21097:
        /* <DEDUP_REMOVED lines=16> */
.L_x_21087:
        /* <DEDUP_REMOVED lines=28> */
.L_x_21100:
        /* <DEDUP_REMOVED lines=19> */
.L_x_21103:
        /* <DEDUP_REMOVED lines=12> */
.L_x_21104:
        /* <DEDUP_REMOVED lines=40> */
[----:B------:R-:W-:-:S07]  /*1afa0*/  LOP3.LUT R4, R4, UR31, R219, 0x96, !PT ;  /* 0x0000001f04047c12 */ /* 0x000fce000f8e96db */
.L_x_21102:
        /* <DEDUP_REMOVED lines=16> */
.L_x_21106:
        /* <DEDUP_REMOVED lines=12> */
.L_x_21107:
        /* <DEDUP_REMOVED lines=43> */
.L_x_21105:
        /* <DEDUP_REMOVED lines=14> */
.L_x_21109:
        /* <DEDUP_REMOVED lines=12> */
.L_x_21110:
        /* <DEDUP_REMOVED lines=43> */
.L_x_21108:
        /* <DEDUP_REMOVED lines=16> */
.L_x_21112:
        /* <DEDUP_REMOVED lines=12> */
.L_x_21113:
        /* <DEDUP_REMOVED lines=43> */
.L_x_21111:
        /* <DEDUP_REMOVED lines=14> */
.L_x_21115:
        /* <DEDUP_REMOVED lines=12> */
.L_x_21116:
        /* <DEDUP_REMOVED lines=43> */
.L_x_21114:
[----:B------:R-:W-:Y:S01]  /*1c130*/  ISETP.NE.AND P5, PT, R17, 0x1, PT ;  /* 0x000000011100780c */ /* 0x000fe20003fa5270 */
[----:B------:R-:W-:Y:S01]  /*1c140*/  FMUL.FTZ R14, R14, UR5 ;  /* 0x000000050e0e7c20 */ /* 0x000fe20008410000 */
[----:B------:R-:W-:Y:S01]  /*1c150*/  I2FP.F32.U32 R11, R10 ;  /* 0x0000000a000b7245 */ /* 0x000fe20000201000 */
[----:B-1----:R-:W-:Y:S02]  /*1c160*/  HFMA2 R18, -RZ, RZ, 0, 1.1920928955078125e-07 ;  /* 0x00000002ff127431 */ /* 0x002fe400000001ff */
        /* <DEDUP_REMOVED lines=12> */
.L_x_21118:
        /* <DEDUP_REMOVED lines=12> */
.L_x_21119:
        /* <DEDUP_REMOVED lines=43> */
.L_x_21117:
        /* <DEDUP_REMOVED lines=14> */
.L_x_21121:
        /* <DEDUP_REMOVED lines=12> */
.L_x_21122:
        /* <DEDUP_REMOVED lines=43> */
.L_x_21120:
        /* <DEDUP_REMOVED lines=16> */
.L_x_21124:
        /* <DEDUP_REMOVED lines=14> */
.L_x_21125:
        /* <DEDUP_REMOVED lines=43> */
.L_x_21123:
[----:B------:R-:W-:Y:S01]  /*1ce80*/  FMUL.FTZ R19, R52, UR5 ;  /* 0x0000000534137c20 */ /* 0x000fe20008410000 */
[----:B------:R-:W-:Y:S01]  /*1ce90*/  FSETP.GTU.FTZ.AND P6, PT, R7, UR4, PT ;  /* 0x0000000407007c0b */ /* 0x000fe2000bfdc000 */
[----:B------:R-:W-:Y:S01]  /*1cea0*/  FMUL.FTZ R16, R53, UR5 ;  /* 0x0000000535107c20 */ /* 0x000fe20008410000 */
[----:B------:R-:W-:Y:S01]  /*1ceb0*/  I2FP.F32.U32 R7, R11 ;  /* 0x0000000b00077245 */ /* 0x000fe20000201000 */
[----:B------:R-:W-:Y:S01]  /*1cec0*/  FMUL.FTZ R17, R54, UR5 ;  /* 0x0000000536117c20 */ /* 0x000fe20008410000 */
[----:B------:R-:W-:Y:S02]  /*1ced0*/  FSEL R19, R19, RZ, !P6 ;  /* 0x000000ff13137208 */ /* 0x000fe40007000000 */
        /* <DEDUP_REMOVED lines=8> */
[----:B------:R-:W-:Y:S01]  /*1cf60*/  FSEL R7, R17, RZ, !P6 ;  /* 0x000000ff11077208 */ /* 0x000fe20007000000 */
[----:B------:R-:W-:Y:S01]  /*1cf70*/  FADD.FTZ R17, R13, R16 ;  /* 0x000000100d117221 */ /* 0x000fe20000010000 */
[----:B------:R-:W-:Y:S01]  /*1cf80*/  SEL R227, RZ, 0x1, P6 ;  /* 0x00000001ffe37807 */ /* 0x000fe20003000000 */
[----:B------:R-:W-:Y:S01]  /*1cf90*/  FADD.FTZ R16, R12, R19 ;  /* 0x000000130c107221 */ /* 0x000fe20000010000 */
[----:B------:R-:W-:Y:S01]  /*1cfa0*/  FSETP.GTU.FTZ.AND P6, PT, R9, UR4, PT ;  /* 0x0000000409007c0b */ /* 0x000fe2000bfdc000 */
[----:B------:R-:W-:Y:S01]  /*1cfb0*/  FMUL.FTZ R9, R55, UR5 ;  /* 0x0000000537097c20 */ /* 0x000fe20008410000 */
[----:B------:R-:W-:Y:S01]  /*1cfc0*/  FSEL R14, R14, RZ, P4 ;  /* 0x000000ff0e0e7208 */ /* 0x000fe20002000000 */
[----:B------:R-:W-:Y:S01]  /*1cfd0*/  @P1 FADD.FTZ R17, R49, R17 ;  /* 0x0000001131111221 */ /* 0x000fe20000010000 */
[----:B------:R-:W-:Y:S01]  /*1cfe0*/  FSEL R10, R15, RZ, P5 ;  /* 0x000000ff0f0a7208 */ /* 0x000fe20002800000 */
[----:B------:R-:W-:Y:S01]  /*1cff0*/  @P1 FADD.FTZ R16, R48, R16 ;  /* 0x0000001030101221 */ /* 0x000fe20000010000 */
[----:B------:R-:W-:Y:S01]  /*1d000*/  FSEL R9, R9, RZ, !P6 ;  /* 0x000000ff09097208 */ /* 0x000fe20007000000 */
[--C-:B------:R-:W-:Y:S01]  /*1d010*/  FADD.FTZ R18, R14, R7.reuse ;  /* 0x000000070e127221 */ /* 0x100fe20000010000 */
[----:B------:R-:W-:-:S03]  /*1d020*/  PRMT R7, R226, 0x7610, R7 ;  /* 0x00007610e2077816 */ /* 0x000fc60000000007 */
[----:B------:R-:W-:Y:S01]  /*1d030*/  FADD.FTZ R19, R9, R10 ;  /* 0x0000000a09137221 */ /* 0x000fe20000010000 */
[----:B------:R-:W-:Y:S01]  /*1d040*/  PRMT R9, R11, 0x7610, R9 ;  /* 0x000076100b097816 */ /* 0x000fe20000000009 */
[----:B------:R-:W-:Y:S01]  /*1d050*/  @P1 FADD.FTZ R18, R50, R18 ;  /* 0x0000001232121221 */ /* 0x000fe20000010000 */
[----:B------:R-:W-:Y:S01]  /*1d060*/  PRMT R10, R227, 0x7610, R10 ;  /* 0x00007610e30a7816 */ /* 0x000fe2000000000a */
[----:B------:R-:W-:Y:S01]  /*1d070*/  @P1 FADD.FTZ R19, R51, R19 ;  /* 0x0000001333131221 */ /* 0x000fe20000010000 */
[----:B------:R-:W-:Y:S01]  /*1d080*/  SEL R11, RZ, 0x1, P6 ;  /* 0x00000001ff0b7807 */ /* 0x000fe20003000000 */
[----:B------:R-:W-:Y:S06]  /*1d090*/  BRA `(.L_x_21126) ;  /* 0x0000001000a07947 */ /* 0x000fec0003800000 */
.L_x_21101:
        /* <DEDUP_REMOVED lines=15> */
.L_x_21128:
        /* <DEDUP_REMOVED lines=12> */
.L_x_21129:
        /* <DEDUP_REMOVED lines=43> */
.L_x_21127:
        /* <DEDUP_REMOVED lines=15> */
.L_x_21131:
        /* <DEDUP_REMOVED lines=12> */
.L_x_21132:
        /* <DEDUP_REMOVED lines=43> */
.L_x_21130:
        /* <DEDUP_REMOVED lines=15> */
.L_x_21134:
        /* <DEDUP_REMOVED lines=12> */
.L_x_21135:
        /* <DEDUP_REMOVED lines=40> */
[----:B------:R-:W-:Y:S01]  /*1dd90*/  MOV R218, R18 ;  /* 0x0000001200da7202 */ /* 0x000fe20000000f00 */
[----:B------:R-:W-:Y:S01]  /*1dda0*/  IMAD.MOV.U32 R18, RZ, RZ, RZ ;  /* 0x000000ffff127224 */ /* 0x000fe200078e00ff */
[----:B------:R-:W-:-:S07]  /*1ddb0*/  LOP3.LUT R4, R4, UR31, R19, 0x96, !PT ;  /* 0x0000001f04047c12 */ /* 0x000fce000f8e9613 */
.L_x_21133:
        /* <DEDUP_REMOVED lines=15> */
.L_x_21137:
        /* <DEDUP_REMOVED lines=12> */
.L_x_21138:
        /* <DEDUP_REMOVED lines=43> */
.L_x_21136:
        /* <DEDUP_REMOVED lines=16> */
.L_x_21126:
        /* <DEDUP_REMOVED lines=19> */
[----:B------:R-:W-:-:S04]  /*1e450*/  LOP3.LUT R227, R11, 0xffff, RZ, 0xc0, !PT ;  /* 0x0000ffff0be37812 */ /* 0x000fc800078ec0ff */
[----:B------:R-:W-:-:S04]  /*1e460*/  LOP3.LUT R234, R231, 0xff0000, RZ, 0xc0, !PT ;  /* 0x00ff0000e7ea7812 */ /* 0x000fc800078ec0ff */
[----:B------:R-:W-:Y:S02]  /*1e470*/  LEA R227, R227, R234, 0x18 ;  /* 0x000000eae3e37211 */ /* 0x000fe400078ec0ff */
[----:B------:R-:W-:-:S05]  /*1e480*/  LOP3.LUT R234, R9, 0xff, RZ, 0xc0, !PT ;  /* 0x000000ff09ea7812 */ /* 0x000fca00078ec0ff */
[----:B------:R-:W-:Y:S01]  /*1e490*/  IMAD R227, R234, 0x100, R227 ;  /* 0x00000100eae37824 */ /* 0x000fe200078e02e3 */
[----:B------:R-:W-:-:S04]  /*1e4a0*/  LOP3.LUT R234, R7, 0xff, RZ, 0xc0, !PT ;  /* 0x000000ff07ea7812 */ /* 0x000fc800078ec0ff */
[----:B------:R-:W-:Y:S01]  /*1e4b0*/  IADD3 R227, PT, PT, R227, R234, RZ ;  /* 0x000000eae3e37210 */ /* 0x000fe20007ffe0ff */
[----:B0-----:R-:W-:-:S05]  /*1e4c0*/  IMAD.WIDE.U32 R14, R224, 0x4, R14 ;  /* 0x00000004e00e7825 */ /* 0x001fca00078e000e */
[----:B------:R0:W-:Y:S02]  /*1e4d0*/  STG.E desc[UR8][R14.64], R227 ;  /* 0x000000e30e007986 */ /* 0x0001e4000c101908 */
.L_x_21139:
        /* <DEDUP_REMOVED lines=19> */
.L_x_21142:
        /* <DEDUP_REMOVED lines=12> */
.L_x_21143:
        /* <DEDUP_REMOVED lines=42> */
.L_x_21141:
        /* <DEDUP_REMOVED lines=16> */
.L_x_21145:
        /* <DEDUP_REMOVED lines=12> */
.L_x_21146:
        /* <DEDUP_REMOVED lines=43> */
.L_x_21144:
        /* <DEDUP_REMOVED lines=14> */
.L_x_21148:
        /* <DEDUP_REMOVED lines=12> */
.L_x_21149:
        /* <DEDUP_REMOVED lines=43> */
.L_x_21147:
        /* <DEDUP_REMOVED lines=16> */
.L_x_21151:
        /* <DEDUP_REMOVED lines=12> */
.L_x_21152:
        /* <DEDUP_REMOVED lines=40> */
[----:B------:R-:W-:Y:S01]  /*1f670*/  HFMA2 R218, -RZ, RZ, 0, 0 ;  /* 0x00000000ffda7431 */ /* 0x000fe200000001ff */
[----:B------:R-:W-:Y:S01]  /*1f680*/  LOP3.LUT R4, R4, UR31, R11, 0x96, !PT ;  /* 0x0000001f04047c12 */ /* 0x000fe2000f8e960b */
[----:B------:R-:W-:-:S07]  /*1f690*/  IMAD.MOV.U32 R232, RZ, RZ, R10 ;  /* 0x000000ffffe87224 */ /* 0x000fce00078e000a */
.L_x_21150:
        /* <DEDUP_REMOVED lines=14> */
.L_x_21154:
        /* <DEDUP_REMOVED lines=12> */
.L_x_21155:
        /* <DEDUP_REMOVED lines=43> */
.L_x_21153:
        /* <DEDUP_REMOVED lines=16> */
.L_x_21157:
        /* <DEDUP_REMOVED lines=12> */
.L_x_21158:
        /* <DEDUP_REMOVED lines=43> */
.L_x_21156:
        /* <DEDUP_REMOVED lines=14> */
.L_x_21160:
        /* <DEDUP_REMOVED lines=12> */
.L_x_21161:
        /* <DEDUP_REMOVED lines=43> */
.L_x_21159:
        /* <DEDUP_REMOVED lines=16> */
.L_x_21163:
        /* <DEDUP_REMOVED lines=14> */
.L_x_21164:
        /* <DEDUP_REMOVED lines=43> */
.L_x_21162:
        /* <DEDUP_REMOVED lines=17> */
[----:B------:R-:W-:Y:S01]  /*20950*/  FMUL.FTZ R9, R55, UR5 ;  /* 0x0000000537097c20 */ /* 0x000fe20008410000 */
[----:B------:R-:W-:Y:S01]  /*20960*/  FSEL R13, R13, RZ, P3 ;  /* 0x000000ff0d0d7208 */ /* 0x000fe20001800000 */
[----:B------:R-:W-:Y:S01]  /*20970*/  FADD.FTZ R14, R14, R7 ;  /* 0x000000070e0e7221 */ /* 0x000fe20000010000 */
[----:B------:R-:W-:Y:S02]  /*20980*/  FSEL R12, R12, RZ, P2 ;  /* 0x000000ff0c0c7208 */ /* 0x000fe40001000000 */
[----:B------:R-:W-:Y:S01]  /*20990*/  FSEL R15, R9, RZ, !P6 ;  /* 0x000000ff090f7208 */ /* 0x000fe20007000000 */
[----:B------:R-:W-:Y:S01]  /*209a0*/  FADD.FTZ R13, R13, R218 ;  /* 0x000000da0d0d7221 */ /* 0x000fe20000010000 */
[----:B------:R-:W-:Y:S01]  /*209b0*/  PRMT R9, R11, 0x7610, R9 ;  /* 0x000076100b097816 */ /* 0x000fe20000000009 */
[----:B------:R-:W-:Y:S01]  /*209c0*/  FADD.FTZ R12, R12, R219 ;  /* 0x000000db0c0c7221 */ /* 0x000fe20000010000 */
[----:B------:R-:W-:Y:S01]  /*209d0*/  PRMT R7, R228, 0x7610, R7 ;  /* 0x00007610e4077816 */ /* 0x000fe20000000007 */
[--C-:B------:R-:W-:Y:S01]  /*209e0*/  FADD.FTZ R15, R15, R10.reuse ;  /* 0x0000000a0f0f7221 */ /* 0x100fe20000010000 */
[----:B------:R-:W-:Y:S01]  /*209f0*/  PRMT R10, R229, 0x7610, R10 ;  /* 0x00007610e50a7816 */ /* 0x000fe2000000000a */
[----:B------:R-:W-:Y:S01]  /*20a00*/  @P1 FADD.FTZ R14, R50, R14 ;  /* 0x0000000e320e1221 */ /* 0x000fe20000010000 */
[----:B------:R-:W-:Y:S01]  /*20a10*/  SEL R11, RZ, 0x1, P6 ;  /* 0x00000001ff0b7807 */ /* 0x000fe20003000000 */
[----:B------:R-:W-:Y:S01]  /*20a20*/  @P1 FADD.FTZ R13, R49, R13 ;  /* 0x0000000d310d1221 */ /* 0x000fe20000010000 */
[----:B------:R-:W-:Y:S01]  /*20a30*/  @P1 FADD.FTZ R12, R48, R12 ;  /* 0x0000000c300c1221 */ /* 0x000fe20000010000 */
[----:B------:R-:W-:Y:S01]  /*20a40*/  @P1 FADD.FTZ R15, R51, R15 ;  /* 0x0000000f330f1221 */ /* 0x000fe20000010000 */
[----:B------:R-:W-:Y:S06]  /*20a50*/  BRA `(.L_x_21165) ;  /* 0x0000001000a07947 */ /* 0x000fec0003800000 */
.L_x_21140:
        /* <DEDUP_REMOVED lines=15> */
.L_x_21167:
        /* <DEDUP_REMOVED lines=12> */
.L_x_21168:
        /* <DEDUP_REMOVED lines=41> */
[----:B------:R-:W-:Y:S01]  /*20ea0*/  HFMA2 R228, -RZ, RZ, 0, 0 ;  /* 0x00000000ffe47431 */ /* 0x000fe200000001ff */
[----:B------:R-:W-:-:S07]  /*20eb0*/  LOP3.LUT R4, R4, UR31, R229, 0x96, !PT ;  /* 0x0000001f04047c12 */ /* 0x000fce000f8e96e5 */
.L_x_21166:
        /* <DEDUP_REMOVED lines=15> */
.L_x_21170:
        /* <DEDUP_REMOVED lines=12> */
.L_x_21171:
        /* <DEDUP_REMOVED lines=43> */
.L_x_21169:
        /* <DEDUP_REMOVED lines=15> */
.L_x_21173:
        /* <DEDUP_REMOVED lines=12> */
.L_x_21174:
        /* <DEDUP_REMOVED lines=43> */
.L_x_21172:
        /* <DEDUP_REMOVED lines=15> */
.L_x_21176:
        /* <DEDUP_REMOVED lines=12> */
.L_x_21177:
        /* <DEDUP_REMOVED lines=43> */
.L_x_21175:
        /* <DEDUP_REMOVED lines=16> */
.L_x_21165:
[----:B------:R-:W-:Y:S01]  /*21ce0*/  SEL R228, RZ, 0x1000000, !P5 ;  /* 0x01000000ffe47807 */ /* 0x000fe20006800000 */
[C---:B------:R-:W-:Y:S01]  /*21cf0*/  IMAD.WIDE.U32 R240, R226.reuse, 0x10, R222 ;  /* 0x00000010e2f07825 */ /* 0x040fe200078e00de */
[----:B------:R-:W-:Y:S01]  /*21d00*/  SEL R229, RZ, 0x10000, !P4 ;  /* 0x00010000ffe57807 */ /* 0x000fe20006000000 */
[----:B------:R-:W0:Y:S01]  /*21d10*/  @P0 LDC.64 R234, c[0x0][0x398] ;  /* 0x0000e600ffea0b82 */ /* 0x000e220000000a00 */
[----:B------:R-:W-:Y:S01]  /*21d20*/  SEL R231, RZ, 0x100, !P3 ;  /* 0x00000100ffe77807 */ /* 0x000fe20005800000 */
[----:B------:R-:W-:Y:S01]  /*21d30*/  IMAD.WIDE.U32 R238, R226, 0x4, R220 ;  /* 0x00000004e2ee7825 */ /* 0x000fe200078e00dc */
[----:B------:R1:W-:Y:S02]  /*21d40*/  STG.E.128 desc[UR8][R240.64], R12 ;  /* 0x0000000cf0007986 */ /* 0x0003e4000c101d08 */
[----:B------:R-:W-:Y:S02]  /*21d50*/  IADD3 R228, PT, PT, R231, R228, R229 ;  /* 0x000000e4e7e47210 */ /* 0x000fe40007ffe0e5 */
[----:B------:R-:W-:Y:S01]  /*21d60*/  SEL R229, RZ, 0x1, !P2 ;  /* 0x00000001ffe57807 */ /* 0x000fe20005000000 */
[----:B------:R-:W2:Y:S03]  /*21d70*/  @P1 LDC.64 R218, c[0x0][0x3a0] ;  /* 0x0000e800ffda1b82 */ /* 0x000ea60000000a00 */
[----:B------:R-:W-:Y:S01]  /*21d80*/  IADD3 R231, PT, PT, R228, R229, RZ ;  /* 0x000000e5e4e77210 */ /* 0x000fe20007ffe0ff */
[----:B------:R-:W-:-:S04]  /*21d90*/  VIADD R229, R225, 0x480 ;  /* 0x00000480e1e57836 */ /* 0x000fc80000000000 */
[----:B------:R1:W-:Y:S01]  /*21da0*/  STG.E desc[UR8][R238.64], R231 ;  /* 0x000000e7ee007986 */ /* 0x0003e2000c101908 */
[----:B------:R-:W-:-:S04]  /*21db0*/  IMAD.WIDE.U32 R216, R229, 0x10, R216 ;  /* 0x00000010e5d87825 */ /* 0x000fc800078e00d8 */
[----:B0-----:R-:W-:-:S04]  /*21dc0*/  @P0 IMAD.WIDE.U32 R234, R229, 0x10, R234 ;  /* 0x00000010e5ea0825 */ /* 0x001fc800078e00ea */
[----:B--2---:R-:W-:Y:S01]  /*21dd0*/  @P1 IMAD.WIDE.U32 R236, R229, 0x10, R218 ;  /* 0x00000010e5ec1825 */ /* 0x004fe200078e00da */
[----:B-1----:R-:W-:Y:S06]  /*21de0*/  @!P0 BRA `(.L_x_21178) ;  /* 0x00000000002c8947 */ /* 0x002fec0003800000 */
[----:B------:R-:W0:Y:S01]  /*21df0*/  LDC.64 R218, c[0x0][0x3b8] ;  /* 0x0000ee00ffda7b82 */ /* 0x000e220000000a00 */
[----:B------:R-:W-:-:S04]  /*21e00*/  SHF.L.U32 R228, R10, 0x10, RZ ;  /* 0x000000100ae47819 */ /* 0x000fc800000006ff */
[----:B------:R-:W-:Y:S02]  /*21e10*/  LOP3.LUT R231, R228, 0xff0000, RZ, 0xc0, !PT ;  /* 0x00ff0000e4e77812 */ /* 0x000fe400078ec0ff */
[----:B------:R-:W-:-:S05]  /*21e20*/  LOP3.LUT R228, R11, 0xffff, RZ, 0xc0, !PT ;  /* 0x0000ffff0be47812 */ /* 0x000fca00078ec0ff */
[----:B------:R-:W-:Y:S01]  /*21e30*/  IMAD R228, R228, 0x1000000, R231 ;  /* 0x01000000e4e47824 */ /* 0x000fe200078e02e7 */
[----:B------:R-:W-:-:S04]  /*21e40*/  LOP3.LUT R231, R9, 0xff, RZ, 0xc0, !PT ;  /* 0x000000ff09e77812 */ /* 0x000fc800078ec0ff */
[----:B------:R-:W-:Y:S02]  /*21e50*/  LEA R228, R231, R228, 0x8 ;  /* 0x000000e4e7e47211 */ /* 0x000fe400078e40ff */
[----:B------:R-:W-:-:S05]  /*21e60*/  LOP3.LUT R231, R7, 0xff, RZ, 0xc0, !PT ;  /* 0x000000ff07e77812 */ /* 0x000fca00078ec0ff */
[----:B------:R-:W-:Y:S02]  /*21e70*/  IMAD.IADD R231, R228, 0x1, R231 ;  /* 0x00000001e4e77824 */ /* 0x000fe400078e02e7 */
[----:B0-----:R-:W-:-:S05]  /*21e80*/  IMAD.WIDE.U32 R218, R226, 0x4, R218 ;  /* 0x00000004e2da7825 */ /* 0x001fca00078e00da */
[----:B------:R0:W-:Y:S02]  /*21e90*/  STG.E desc[UR8][R218.64], R231 ;  /* 0x000000e7da007986 */ /* 0x0001e4000c101908 */
.L_x_21178:
[----:B------:R1:W5:Y:S04]  /*21ea0*/  @P0 LDG.E.128 R52, desc[UR8][R234.64] ;  /* 0x00000008ea340981 */ /* 0x000368000c1e1d00 */
[----:B------:R1:W5:Y:S04]  /*21eb0*/  @P1 LDG.E.128 R48, desc[UR8][R236.64] ;  /* 0x00000008ec301981 */ /* 0x000368000c1e1d00 */
[----:B0-----:R-:W5:Y:S01]  /*21ec0*/  LDG.E.128 R216, desc[UR8][R216.64] ;  /* 0x00000008d8d87981 */ /* 0x001f62000c1e1d00 */
        /* <DEDUP_REMOVED lines=16> */
.L_x_21181:
        /* <DEDUP_REMOVED lines=12> */
.L_x_21182:
        /* <DEDUP_REMOVED lines=43> */
.L_x_21180:
[----:B------:R-:W-:Y:S01]  /*22340*/  ISETP.NE.AND P3, PT, R10, 0x1, PT ;  /* 0x000000010a00780c */ /* 0x000fe20003f65270 */
[----:B------:R-:W-:Y:S01]  /*22350*/  IMAD.MOV.U32 R9, RZ, RZ, R8 ;  /* 0x000000ffff097224 */ /* 0x000fe200078e0008 */
[----:B------:R-:W-:Y:S02]  /*22360*/  I2FP.F32.U32 R7, R7 ;  /* 0x0000000700077245 */ /* 0x000fe40000201000 */
[----:B------:R-:W-:-:S03]  /*22370*/  MOV R11, 0x2 ;  /* 0x00000002000b7802 */ /* 0x000fc60000000f00 */
[----:B------:R-:W-:-:S05]  /*22380*/  FFMA.FTZ R7, R7, R230, 1.1641532182693481445e-10 ;  /* 0x2f00000007077423 */ /* 0x000fca00000100e6 */
[----:B------:R-:W-:Y:S01]  /*22390*/  FSETP.LE.FTZ.AND P2, PT, R7, UR4, PT ;  /* 0x0000000407007c0b */ /* 0x000fe2000bf53000 */
[----:B-----5:R-:W-:Y:S01]  /*223a0*/  FMUL.FTZ R7, R216, UR5 ;  /* 0x00000005d8077c20 */ /* 0x020fe20008410000 */
        /* <DEDUP_REMOVED lines=9> */
.L_x_21184:
        /* <DEDUP_REMOVED lines=12> */
.L_x_21185:
        /* <DEDUP_REMOVED lines=43> */
.L_x_21183:
        /* <DEDUP_REMOVED lines=14> */
.L_x_21187:
        /* <DEDUP_REMOVED lines=12> */
.L_x_21188:
        /* <DEDUP_REMOVED lines=42> */
.L_x_21186:
        /* <DEDUP_REMOVED lines=16> */
.L_x_21190:
        /* <DEDUP_REMOVED lines=12> */
.L_x_21191:
        /* <DEDUP_REMOVED lines=42> */
.L_x_21189:
        /* <DEDUP_REMOVED lines=14> */
.L_x_21193:
        /* <DEDUP_REMOVED lines=12> */
.L_x_21194:
        /* <DEDUP_REMOVED lines=42> */
.L_x_21192:
        /* <DEDUP_REMOVED lines=16> */
.L_x_21196:
        /* <DEDUP_REMOVED lines=12> */
.L_x_21197:
        /* <DEDUP_REMOVED lines=43> */
.L_x_21195:
[----:B------:R-:W-:Y:S01]  /*23900*/  ISETP.NE.AND P5, PT, R216, 0x1, PT ;  /* 0x00000001d800780c */ /* 0x000fe20003fa5270 */
[----:B------:R-:W-:Y:S01]  /*23910*/  HFMA2 R10, -RZ, RZ, 0, 1.1920928955078125e-07 ;  /* 0x00000002ff0a7431 */ /* 0x000fe200000001ff */
[----:B------:R-:W-:Y:S01]  /*23920*/  I2FP.F32.U32 R9, R9 ;  /* 0x0000000900097245 */ /* 0x000fe20000201000 */
[----:B------:R-:W-:-:S04]  /*23930*/  IMAD.MOV.U32 R11, RZ, RZ, R8 ;  /* 0x000000ffff0b7224 */ /* 0x000fc800078e0008 */
[----:B-1----:R-:W-:-:S06]  /*23940*/  FFMA.FTZ R234, R9, R230, 1.1641532182693481445e-10 ;  /* 0x2f00000009ea7423 */ /* 0x002fcc00000100e6 */
        /* <DEDUP_REMOVED lines=9> */
.L_x_21199:
        /* <DEDUP_REMOVED lines=12> */
.L_x_21200:
        /* <DEDUP_REMOVED lines=42> */
.L_x_21198:
[----:B------:R-:W-:Y:S01]  /*23d40*/  ISETP.NE.AND P6, PT, R10, 0x1, PT ;  /* 0x000000010a00780c */ /* 0x000fe20003fc5270 */
[----:B------:R-:W-:Y:S01]  /*23d50*/  FMUL.FTZ R219, R219, UR5 ;  /* 0x00000005dbdb7c20 */ /* 0x000fe20008410000 */
        /* <DEDUP_REMOVED lines=14> */
.L_x_21202:
        /* <DEDUP_REMOVED lines=14> */
.L_x_21203:
        /* <DEDUP_REMOVED lines=42> */
.L_x_21201:
        /* <DEDUP_REMOVED lines=18> */
[----:B------:R-:W-:Y:S01]  /*242e0*/  FMUL.FTZ R230, R55, UR5 ;  /* 0x0000000537e67c20 */ /* 0x000fe20008410000 */
[----:B------:R-:W-:Y:S01]  /*242f0*/  FSEL R10, R219, RZ, P5 ;  /* 0x000000ffdb0a7208 */ /* 0x000fe20002800000 */
[----:B------:R-:W-:Y:S01]  /*24300*/  FADD.FTZ R218, R218, R9 ;  /* 0x00000009dada7221 */ /* 0x000fe20000010000 */
[----:B------:R-:W-:Y:S01]  /*24310*/  FSEL R7, R7, RZ, P2 ;  /* 0x000000ff07077208 */ /* 0x000fe20001000000 */
[----:B------:R-:W-:Y:S01]  /*24320*/  @P1 FADD.FTZ R217, R49, R217 ;  /* 0x000000d931d91221 */ /* 0x000fe20000010000 */
[----:B------:R-:W-:Y:S01]  /*24330*/  FSEL R219, R230, RZ, !P6 ;  /* 0x000000ffe6db7208 */ /* 0x000fe20007000000 */
[----:B------:R-:W-:Y:S01]  /*24340*/  @P1 FADD.FTZ R218, R50, R218 ;  /* 0x000000da32da1221 */ /* 0x000fe20000010000 */
        /* <DEDUP_REMOVED lines=8> */
[----:B------:R-:W-:Y:S06]  /*243d0*/  BRA `(.L_x_21204) ;  /* 0x0000001000a07947 */ /* 0x000fec0003800000 */
.L_x_21179:
        /* <DEDUP_REMOVED lines=15> */
.L_x_21206:
        /* <DEDUP_REMOVED lines=12> */
.L_x_21207:
        /* <DEDUP_REMOVED lines=43> */
.L_x_21205:
[----:B------:R-:W-:Y:S02]  /*24840*/  ISETP.NE.AND P3, PT, R233, 0x1, PT ;  /* 0x00000001e900780c */ /* 0x000fe40003f65270 */
        /* <DEDUP_REMOVED lines=14> */
.L_x_21209:
        /* <DEDUP_REMOVED lines=12> */
.L_x_21210:
        /* <DEDUP_REMOVED lines=43> */
.L_x_21208:
        /* <DEDUP_REMOVED lines=15> */
.L_x_21212:
        /* <DEDUP_REMOVED lines=12> */
.L_x_21213:
        /* <DEDUP_REMOVED lines=43> */
.L_x_21211:
[----:B------:R-:W-:Y:S01]  /*25100*/  ISETP.NE.AND P5, PT, R232, 0x1, PT ;  /* 0x00000001e800780c */ /* 0x000fe20003fa5270 */
[----:B------:R-:W-:Y:S01]  /*25110*/  IMAD.MOV.U32 R231, RZ, RZ, R8 ;  /* 0x000000ffffe77224 */ /* 0x000fe200078e0008 */
[----:B------:R-:W-:-:S05]  /*25120*/  I2FP.F32.U32 R227, R227 ;  /* 0x000000e300e37245 */ /* 0x000fca0000201000 */
        /* <DEDUP_REMOVED lines=12> */
.L_x_21215:
        /* <DEDUP_REMOVED lines=12> */
.L_x_21216:
        /* <DEDUP_REMOVED lines=43> */
.L_x_21214:
        /* <DEDUP_REMOVED lines=16> */
.L_x_21204:
[----:B------:R-:W-:Y:S01]  /*25660*/  FADD.FTZ R230, RZ, R44 ;  /* 0x0000002cffe67221 */ /* 0x000fe20000010000 */
[----:B------:R-:W-:-:S04]  /*25670*/  IMAD.WIDE.U32 R222, R229, 0x10, R222 ;  /* 0x00000010e5de7825 */ /* 0x000fc800078e00de */
        /* <DEDUP_REMOVED lines=39> */
[----:B------:R-:W-:-:S03]  /*258f0*/  SEL R232, RZ, 0x100, !P3 ;  /* 0x00000100ffe87807 */ /* 0x000fc60005800000 */
[----:B-1----:R-:W-:Y:S01]  /*25900*/  FADD.FTZ R234, R233, R216 ;  /* 0x000000d8e9ea7221 */ /* 0x002fe20000010000 */
[----:B------:R-:W-:Y:S02]  /*25910*/  IADD3 R230, PT, PT, R232, R230, R231 ;  /* 0x000000e6e8e67210 */ /* 0x000fe40007ffe0e7 */
[----:B------:R-:W-:Y:S01]  /*25920*/  SEL R231, RZ, 0x1, !P2 ;  /* 0x00000001ffe77807 */ /* 0x000fe20005000000 */
[----:B------:R-:W-:-:S04]  /*25930*/  FADD.FTZ R233, R234, R217 ;  /* 0x000000d9eae97221 */ /* 0x000fc80000010000 */
        /* <DEDUP_REMOVED lines=16> */
.L_x_21217:
        /* <DEDUP_REMOVED lines=112> */
.L_x_21219:
[----:B------:R-:W-:Y:S05]  /*26140*/  BSYNC.RECONVERGENT B0 ;  /* 0x0000000000007941 */ /* 0x000fea0003800200 */
.L_x_21218:
        /* <DEDUP_REMOVED lines=14> */
.L_x_21221:
[----:B------:R-:W-:Y:S05]  /*26230*/  BSYNC.RECONVERGENT B0 ;  /* 0x0000000000007941 */ /* 0x000fea0003800200 */
.L_x_21220:
[----:B------:R-:W1:Y:S01]  /*26240*/  SHFL.DOWN PT, R230, R223, 0x2, 0x1f ;  /* 0x08401f00dfe67f89 */ /* 0x000e6200000e0000 */
[----:B------:R-:W-:Y:S01]  /*26250*/  ISETP.NE.AND P1, PT, R231, RZ, PT ;  /* 0x000000ffe700720c */ /* 0x000fe20003f25270 */
[----:B------:R-:W-:Y:S01]  /*26260*/  UPLOP3.LUT UP1, UPT, UPT, UPT, UP1, 0x40, 0x4 ;  /* 0x000000000004789c */ /* 0x000fe20003f2e810 */
[----:B------:R-:W-:Y:S01]  /*26270*/  ISETP.NE.AND P2, PT, RZ, UR39, PT ;  /* 0x00000027ff007c0c */ /* 0x000fe2000bf45270 */
[----:B0-----:R-:W0:Y:S04]  /*26280*/  SHFL.DOWN PT, R233, R220, 0x2, 0x1f ;  /* 0x08401f00dce97f89 */ /* 0x001e2800000e0000 */
[----:B------:R-:W2:Y:S01]  /*26290*/  SHFL.DOWN PT, R232, R221, 0x2, 0x1f ;  /* 0x08401f00dde87f89 */ /* 0x000ea200000e0000 */
[----:B-1----:R-:W-:Y:S01]  /*262a0*/  IMAD.IADD R234, R230, 0x1, R223 ;  /* 0x00000001e6ea7824 */ /* 0x002fe200078e02df */
[----:B------:R-:W-:-:S02]  /*262b0*/  I2FP.F32.S32 R236, R230 ;  /* 0x000000e600ec7245 */ /* 0x000fc40000201400 */
[----:B------:R-:W-:Y:S02]  /*262c0*/  I2FP.F32.U32 R230, R223 ;  /* 0x000000df00e67245 */ /* 0x000fe40000201000 */
[----:B------:R-:W-:Y:S01]  /*262d0*/  I2FP.F32.S32 R222, R234 ;  /* 0x000000ea00de7245 */ /* 0x000fe20000201400 */
[----:B------:R-:W1:Y:S01]  /*262e0*/  SHFL.DOWN PT, R239, R234, 0x1, 0x1f ;  /* 0x08201f00eaef7f89 */ /* 0x000e6200000e0000 */
[C---:B0-----:R-:W-:Y:S01]  /*262f0*/  FMUL.FTZ R237, R233.reuse, R236 ;  /* 0x000000ece9ed7220 */ /* 0x041fe20000410000 */
[----:B------:R-:W-:Y:S01]  /*26300*/  FADD.FTZ R233, -R233, R220 ;  /* 0x000000dce9e97221 */ /* 0x000fe20000010100 */
[----:B------:R-:W0:Y:S01]  /*26310*/  MUFU.RCP R235, R222 ;  /* 0x000000de00eb7308 */ /* 0x000e220000001000 */
[----:B--2---:R-:W-:Y:S01]  /*26320*/  FADD.FTZ R232, R232, R221 ;  /* 0x000000dde8e87221 */ /* 0x004fe20000010000 */
[----:B------:R-:W-:Y:S01]  /*26330*/  FFMA.FTZ R238, R230, R220, R237 ;  /* 0x000000dce6ee7223 */ /* 0x000fe200000100ed */
[----:B------:R-:W-:-:S04]  /*26340*/  FMUL.FTZ R233, R233, R233 ;  /* 0x000000e9e9e97220 */ /* 0x000fc80000410000 */
[----:B------:R-:W-:-:S04]  /*26350*/  FMUL.FTZ R233, R233, R230 ;  /* 0x000000e6e9e97220 */ /* 0x000fc80000410000 */
[----:B------:R-:W-:Y:S01]  /*26360*/  FMUL.FTZ R233, R233, R236 ;  /* 0x000000ece9e97220 */ /* 0x000fe20000410000 */
[----:B0-----:R-:W-:-:S03]  /*26370*/  FMUL.FTZ R223, R235, R238 ;  /* 0x000000eeebdf7220 */ /* 0x001fc60000410000 */
[----:B------:R-:W-:Y:S01]  /*26380*/  FFMA.FTZ R232, R235, R233, R232 ;  /* 0x000000e9ebe87223 */ /* 0x000fe200000100e8 */
[-C--:B-1----:R-:W-:Y:S01]  /*26390*/  IADD3 R234, PT, PT, R234, R239.reuse, RZ ;  /* 0x000000efeaea7210 */ /* 0x082fe20007ffe0ff */
        /* <DEDUP_REMOVED lines=11> */
[C---:B--2---:R-:W-:Y:S01]  /*26450*/  FMUL.FTZ R235, R234.reuse, R235 ;  /* 0x000000ebeaeb7220 */ /* 0x044fe20000410000 */
[----:B------:R-:W0:Y:S02]  /*26460*/  LDC R232, c[0x0][0x448] ;  /* 0x00011200ffe87b82 */ /* 0x000e240000000800 */
[----:B------:R-:W-:Y:S02]  /*26470*/  FMUL.FTZ R233, R233, R239 ;  /* 0x000000efe9e97220 */ /* 0x000fe40000410000 */
[----:B------:R1:W2:Y:S02]  /*26480*/  SHFL.IDX PT, R241, R235, RZ, 0x1f ;  /* 0x00001fffebf17589 */ /* 0x0002a400000e0000 */
[----:B------:R-:W-:-:S02]  /*26490*/  FFMA.FTZ R233, R234, R233, R221 ;  /* 0x000000e9eae97223 */ /* 0x000fc400000100dd */
[----:B------:R-:W3:Y:S04]  /*264a0*/  @!P1 LDC.64 R222, c[0x0][0x3c0] ;  /* 0x0000f000ffde9b82 */ /* 0x000ee80000000a00 */
[----:B------:R-:W0:Y:S01]  /*264b0*/  SHFL.IDX PT, R233, R233, RZ, 0x1f ;  /* 0x00001fffe9e97589 */ /* 0x000e2200000e0000 */
[----:B-1----:R-:W-:-:S03]  /*264c0*/  IMAD.U32 R235, RZ, RZ, UR18 ;  /* 0x00000012ffeb7e24 */ /* 0x002fc6000f8e00ff */
[----:B------:R-:W1:Y:S01]  /*264d0*/  @!P1 LDC.64 R220, c[0x0][0x3c8] ;  /* 0x0000f200ffdc9b82 */ /* 0x000e620000000a00 */
[C---:B--2---:R-:W-:Y:S01]  /*264e0*/  FMUL.FTZ R230, R241.reuse, R241 ;  /* 0x000000f1f1e67220 */ /* 0x044fe20000410000 */
[----:B------:R-:W-:Y:S01]  /*264f0*/  FSEL R236, R241, RZ, !P2 ;  /* 0x000000fff1ec7208 */ /* 0x000fe20005000000 */
[----:B---3--:R-:W-:-:S03]  /*26500*/  @!P1 IMAD.WIDE R222, R235, 0x4, R222 ;  /* 0x00000004ebde9825 */ /* 0x008fc600078e02de */
[----:B------:R-:W-:Y:S02]  /*26510*/  FSEL R237, R230, RZ, P2 ;  /* 0x000000ffe6ed7208 */ /* 0x000fe40001000000 */
[----:B------:R-:W2:Y:S01]  /*26520*/  LDC.64 R234, c[0x0][0x428] ;  /* 0x00010a00ffea7b82 */ /* 0x000ea20000000a00 */
[C---:B------:R-:W-:Y:S01]  /*26530*/  FADD.FTZ R45, -R236.reuse, R45 ;  /* 0x0000002dec2d7221 */ /* 0x040fe20000010100 */
[----:B0-----:R-:W-:Y:S01]  /*26540*/  FFMA.FTZ R230, R233, UR20, R232 ;  /* 0x00000014e9e67c23 */ /* 0x001fe200080100e8 */
[----:B------:R-:W-:Y:S01]  /*26550*/  MOV R233, UR18 ;  /* 0x0000001200e97c02 */ /* 0x000fe20008000f00 */
[C---:B------:R-:W-:Y:S01]  /*26560*/  FADD.FTZ R239, -R236.reuse, R46 ;  /* 0x0000002eecef7221 */ /* 0x040fe20000010100 */
[----:B------:R-:W-:Y:S01]  /*26570*/  FADD.FTZ R47, -R236, R47 ;  /* 0x0000002fec2f7221 */ /* 0x000fe20000010100 */
[----:B------:R-:W-:Y:S01]  /*26580*/  FADD.FTZ R230, R230, R237 ;  /* 0x000000ede6e67221 */ /* 0x000fe20000010000 */
[C---:B------:R-:W-:Y:S01]  /*26590*/  FADD.FTZ R237, -R236.reuse, R44 ;  /* 0x0000002ceced7221 */ /* 0x040fe20000010100 */
[----:B-1----:R-:W-:Y:S01]  /*265a0*/  @!P1 IMAD.WIDE R220, R233, 0x4, R220 ;  /* 0x00000004e9dc9825 */ /* 0x002fe200078e02dc */
[----:B------:R2:W-:Y:S01]  /*265b0*/  @!P1 STG.E desc[UR8][R222.64], R241 ;  /* 0x000000f1de009986 */ /* 0x0005e2000c101908 */
[----:B------:R-:W0:Y:S02]  /*265c0*/  LDC.64 R232, c[0x0][0x430] ;  /* 0x00010c00ffe87b82 */ /* 0x000e240000000a00 */
[C---:B------:R-:W-:Y:S01]  /*265d0*/  FADD.FTZ R243, -R236.reuse, R40 ;  /* 0x00000028ecf37221 */ /* 0x040fe20000010100 */
        /* <DEDUP_REMOVED lines=12> */
[----:B--2---:R-:W-:-:S04]  /*266a0*/  IMAD.WIDE.U32 R240, R225, 0x10, R234 ;  /* 0x00000010e1f07825 */ /* 0x004fc800078e00ea */
[C---:B------:R-:W-:Y:S01]  /*266b0*/  FADD.FTZ R27, -R236.reuse, R27 ;  /* 0x0000001bec1b7221 */ /* 0x040fe20000010100 */
[----:B------:R-:W-:Y:S01]  /*266c0*/  FADD.FTZ R219, -R236, R219 ;  /* 0x000000dbecdb7221 */ /* 0x000fe20000010100 */
[----:B------:R-:W-:Y:S01]  /*266d0*/  UIADD3 UR18, UPT, UPT, UR18, UR12, URZ ;  /* 0x0000000c12127290 */ /* 0x000fe2000fffe0ff */
[C---:B-1----:R-:W-:Y:S01]  /*266e0*/  FMUL.FTZ R237, R230.reuse, R237 ;  /* 0x000000ede6ed7220 */ /* 0x042fe20000410000 */
[C---:B------:R-:W-:Y:S01]  /*266f0*/  FMUL.FTZ R238, R230.reuse, R45 ;  /* 0x0000002de6ee7220 */ /* 0x040fe20000410000 */
[C---:B------:R-:W-:Y:S01]  /*26700*/  FMUL.FTZ R239, R230.reuse, R239 ;  /* 0x000000efe6ef7220 */ /* 0x040fe20000410000 */
[----:B------:R-:W-:Y:S01]  /*26710*/  FMUL.FTZ R242, R230, R47 ;  /* 0x0000002fe6f27220 */ /* 0x000fe20000410000 */
[----:B------:R-:W-:Y:S01]  /*26720*/  FFMA.FTZ R44, R237, R172, R176 ;  /* 0x000000aced2c7223 */ /* 0x000fe200000100b0 */
[----:B------:R-:W-:Y:S01]  /*26730*/  FFMA.FTZ R45, R238, R173, R177 ;  /* 0x000000adee2d7223 */ /* 0x000fe200000100b1 */
[C---:B------:R-:W-:Y:S01]  /*26740*/  FFMA.FTZ R46, R239.reuse, R174, R178 ;  /* 0x000000aeef2e7223 */ /* 0x040fe200000100b2 */
[C---:B------:R-:W-:Y:S01]  /*26750*/  FFMA.FTZ R47, R242.reuse, R175, R179 ;  /* 0x000000aff22f7223 */ /* 0x040fe200000100b3 */
[----:B------:R1:W-:Y:S01]  /*26760*/  @!P1 STG.E desc[UR8][R220.64], R230 ;  /* 0x000000e6dc009986 */ /* 0x0003e2000c101908 */
[----:B------:R-:W-:Y:S01]  /*26770*/  FFMA.FTZ R222, R239, R134, R58 ;  /* 0x00000086efde7223 */ /* 0x000fe2000001003a */
[----:B------:R-:W-:Y:S01]  /*26780*/  FFMA.FTZ R223, R242, R135, R59 ;  /* 0x00000087f2df7223 */ /* 0x000fe2000001003b */
[C---:B------:R-:W-:Y:S01]  /*26790*/  FMUL.FTZ R249, R230.reuse, R249 ;  /* 0x000000f9e6f97220 */ /* 0x040fe20000410000 */
[----:B------:R2:W-:Y:S01]  /*267a0*/  STG.E.128 desc[UR8][R240.64], R44 ;  /* 0x0000002cf0007986 */ /* 0x0005e2000c101d08 */
[----:B------:R-:W-:Y:S01]  /*267b0*/  FMUL.FTZ R34, R230, R34 ;  /* 0x00000022e6227220 */ /* 0x000fe20000410000 */
[----:B------:R-:W-:Y:S01]  /*267c0*/  UISETP.GE.AND UP0, UPT, UR18, UR13, UPT ;  /* 0x0000000d1200728c */ /* 0x000fe2000bf06270 */
[----:B-1----:R-:W-:Y:S01]  /*267d0*/  FFMA.FTZ R220, R237, R132, R56 ;  /* 0x00000084eddc7223 */ /* 0x002fe20000010038 */
[----:B------:R-:W-:Y:S01]  /*267e0*/  FFMA.FTZ R221, R238, R133, R57 ;  /* 0x00000085eedd7223 */ /* 0x000fe20000010039 */
[----:B0-----:R-:W-:-:S04]  /*267f0*/  IMAD.WIDE.U32 R238, R225, 0x10, R232 ;  /* 0x00000010e1ee7825 */ /* 0x001fc800078e00e8 */
[----:B------:R-:W-:Y:S01]  /*26800*/  VIADD R237, R225, 0x80 ;  /* 0x00000080e1ed7836 */ /* 0x000fe20000000000 */
[----:B------:R0:W-:Y:S01]  /*26810*/  STG.E.128 desc[UR8][R238.64], R220 ;  /* 0x000000dcee007986 */ /* 0x0001e2000c101d08 */
[C---:B--2---:R-:W-:Y:S01]  /*26820*/  FMUL.FTZ R47, R230.reuse, R243 ;  /* 0x000000f3e62f7220 */ /* 0x044fe20000410000 */
[C---:B------:R-:W-:Y:S01]  /*26830*/  FMUL.FTZ R46, R230.reuse, R41 ;  /* 0x00000029e62e7220 */ /* 0x040fe20000410000 */
[C---:B------:R-:W-:Y:S01]  /*26840*/  FMUL.FTZ R45, R230.reuse, R245 ;  /* 0x000000f5e62d7220 */ /* 0x040fe20000410000 */
[----:B------:R-:W-:Y:S01]  /*26850*/  FMUL.FTZ R44, R230, R43 ;  /* 0x0000002be62c7220 */ /* 0x000fe20000410000 */
[----:B------:R-:W-:Y:S01]  /*26860*/  FFMA.FTZ R40, R47, R168, R180 ;  /* 0x000000a82f287223 */ /* 0x000fe200000100b4 */
[----:B------:R-:W-:Y:S01]  /*26870*/  FFMA.FTZ R41, R46, R169, R181 ;  /* 0x000000a92e297223 */ /* 0x000fe200000100b5 */
[----:B------:R-:W-:Y:S01]  /*26880*/  FFMA.FTZ R42, R45, R170, R182 ;  /* 0x000000aa2d2a7223 */ /* 0x000fe200000100b6 */
[----:B------:R-:W-:Y:S01]  /*26890*/  FFMA.FTZ R43, R44, R171, R183 ;  /* 0x000000ab2c2b7223 */ /* 0x000fe200000100b7 */
[----:B------:R-:W-:-:S04]  /*268a0*/  IMAD.WIDE.U32 R242, R237, 0x10, R234 ;  /* 0x00000010edf27825 */ /* 0x000fc800078e00ea */
[C---:B------:R-:W-:Y:S01]  /*268b0*/  FADD.FTZ R241, -R236.reuse, R33 ;  /* 0x00000021ecf17221 */ /* 0x040fe20000010100 */
[C---:B------:R-:W-:Y:S01]  /*268c0*/  FADD.FTZ R33, -R236.reuse, R28 ;  /* 0x0000001cec217221 */ /* 0x040fe20000010100 */
[C---:B------:R-:W-:Y:S01]  /*268d0*/  FADD.FTZ R28, -R236.reuse, R18 ;  /* 0x00000012ec1c7221 */ /* 0x040fe20000010100 */
[----:B------:R-:W-:Y:S01]  /*268e0*/  FFMA.FTZ R18, R45, R130, R62 ;  /* 0x000000822d127223 */ /* 0x000fe2000001003e */
[----:B------:R1:W-:Y:S01]  /*268f0*/  STG.E.128 desc[UR8][R242.64], R40 ;  /* 0x00000028f2007986 */ /* 0x0003e2000c101d08 */
[C---:B------:R-:W-:Y:S01]  /*26900*/  FADD.FTZ R245, -R236.reuse, R22 ;  /* 0x00000016ecf57221 */ /* 0x040fe20000010100 */
[C---:B0-----:R-:W-:Y:S01]  /*26910*/  FADD.FTZ R221, -R236.reuse, R36 ;  /* 0x00000024ecdd7221 */ /* 0x041fe20000010100 */
        /* <DEDUP_REMOVED lines=13> */
[----:B------:R-:W-:Y:S01]  /*269f0*/  IADD3 R220, PT, PT, R225, 0x100, RZ ;  /* 0x00000100e1dc7810 */ /* 0x000fe20007ffe0ff */
[----:B------:R-:W-:Y:S01]  /*26a00*/  FMUL.FTZ R13, R230, R221 ;  /* 0x000000dde60d7220 */ /* 0x000fe20000410000 */
[----:B-1----:R-:W-:-:S04]  /*26a10*/  IMAD.WIDE.U32 R40, R237, 0x10, R232 ;  /* 0x00000010ed287825 */ /* 0x002fc800078e00e8 */
[C---:B------:R-:W-:Y:S01]  /*26a20*/  FADD.FTZ R237, -R236.reuse, R12 ;  /* 0x0000000ceced7221 */ /* 0x040fe20000010100 */
[----:B------:R-:W-:Y:S01]  /*26a30*/  FADD.FTZ R42, -R236, R15 ;  /* 0x0000000fec2a7221 */ /* 0x000fe20000010100 */
[C---:B------:R-:W-:Y:S01]  /*26a40*/  FMUL.FTZ R14, R230.reuse, R239 ;  /* 0x000000efe60e7220 */ /* 0x040fe20000410000 */
[----:B------:R-:W-:Y:S02]  /*26a50*/  VIADD R12, R225, 0x180 ;  /* 0x00000180e10c7836 */ /* 0x000fe40000000000 */
[C---:B------:R-:W-:Y:S01]  /*26a60*/  FMUL.FTZ R15, R230.reuse, R247 ;  /* 0x000000f7e60f7220 */ /* 0x040fe20000410000 */
[----:B------:R-:W-:Y:S01]  /*26a70*/  FMUL.FTZ R36, R230, R36 ;  /* 0x00000024e6247220 */ /* 0x000fe20000410000 */
[----:B------:R0:W-:Y:S01]  /*26a80*/  STG.E.128 desc[UR8][R40.64], R16 ;  /* 0x0000001028007986 */ /* 0x0001e2000c101d08 */
[C---:B------:R-:W-:Y:S01]  /*26a90*/  FADD.FTZ R43, -R236.reuse, R20 ;  /* 0x00000014ec2b7221 */ /* 0x040fe20000010100 */
[----:B------:R-:W-:Y:S01]  /*26aa0*/  FADD.FTZ R243, -R236, R21 ;  /* 0x00000015ecf37221 */ /* 0x000fe20000010100 */
[----:B------:R-:W-:-:S04]  /*26ab0*/  IMAD.WIDE.U32 R46, R12, 0x10, R234 ;  /* 0x000000100c2e7825 */ /* 0x000fc800078e00ea */
[----:B------:R-:W-:Y:S01]  /*26ac0*/  FFMA.FTZ R20, R13, R164, R184 ;  /* 0x000000a40d147223 */ /* 0x000fe200000100b8 */
[----:B------:R-:W-:Y:S01]  /*26ad0*/  FFMA.FTZ R21, R14, R165, R185 ;  /* 0x000000a50e157223 */ /* 0x000fe200000100b9 */
[----:B------:R-:W-:Y:S01]  /*26ae0*/  FFMA.FTZ R22, R15, R166, R186 ;  /* 0x000000a60f167223 */ /* 0x000fe200000100ba */
[----:B------:R-:W-:-:S04]  /*26af0*/  IMAD.WIDE.U32 R44, R220, 0x10, R234 ;  /* 0x00000010dc2c7825 */ /* 0x000fc800078e00ea */
[----:B------:R-:W-:Y:S01]  /*26b00*/  FFMA.FTZ R23, R36, R167, R187 ;  /* 0x000000a724177223 */ /* 0x000fe200000100bb */
[C---:B------:R-:W-:Y:S01]  /*26b10*/  FMUL.FTZ R223, R230.reuse, R223 ;  /* 0x000000dfe6df7220 */ /* 0x040fe20000410000 */
[----:B------:R-:W-:Y:S01]  /*26b20*/  FMUL.FTZ R32, R230, R32 ;  /* 0x00000020e6207220 */ /* 0x000fe20000410000 */
[----:B------:R-:W-:-:S04]  /*26b30*/  IMAD.WIDE.U32 R220, R220, 0x10, R232 ;  /* 0x00000010dcdc7825 */ /* 0x000fc800078e00e8 */
[C---:B------:R-:W-:Y:S01]  /*26b40*/  FADD.FTZ R239, -R236.reuse, R217 ;  /* 0x000000d9ecef7221 */ /* 0x040fe20000010100 */
[----:B------:R1:W-:Y:S01]  /*26b50*/  STG.E.128 desc[UR8][R44.64], R20 ;  /* 0x000000142c007986 */ /* 0x0003e2000c101d08 */
[----:B------:R-:W-:Y:S01]  /*26b60*/  FADD.FTZ R217, -R236, R218 ;  /* 0x000000daecd97221 */ /* 0x000fe20000010100 */
[C---:B------:R-:W-:Y:S01]  /*26b70*/  FMUL.FTZ R33, R230.reuse, R33 ;  /* 0x00000021e6217220 */ /* 0x040fe20000410000 */
[C---:B------:R-:W-:Y:S01]  /*26b80*/  FMUL.FTZ R218, R230.reuse, R29 ;  /* 0x0000001de6da7220 */ /* 0x040fe20000410000 */
[----:B------:R-:W-:Y:S01]  /*26b90*/  FMUL.FTZ R240, R230, R31 ;  /* 0x0000001fe6f07220 */ /* 0x000fe20000410000 */
[----:B0-----:R-:W-:-:S04]  /*26ba0*/  IMAD.WIDE.U32 R40, R12, 0x10, R232 ;  /* 0x000000100c287825 */ /* 0x001fc800078e00e8 */
[----:B------:R-:W-:Y:S01]  /*26bb0*/  FFMA.FTZ R12, R13, R124, R64 ;  /* 0x0000007c0d0c7223 */ /* 0x000fe20000010040 */
[----:B------:R-:W-:Y:S01]  /*26bc0*/  FFMA.FTZ R13, R14, R125, R65 ;  /* 0x0000007d0e0d7223 */ /* 0x000fe20000010041 */
[----:B------:R-:W-:Y:S01]  /*26bd0*/  FMUL.FTZ R18, R230, R241 ;  /* 0x000000f1e6127220 */ /* 0x000fe20000410000 */
[----:B------:R-:W-:Y:S01]  /*26be0*/  FFMA.FTZ R14, R15, R126, R66 ;  /* 0x0000007e0f0e7223 */ /* 0x000fe20000010042 */
[----:B------:R-:W-:Y:S01]  /*26bf0*/  FFMA.FTZ R15, R36, R127, R67 ;  /* 0x0000007f240f7223 */ /* 0x000fe20000010043 */
[----:B------:R-:W-:Y:S01]  /*26c00*/  FFMA.FTZ R16, R223, R160, R188 ;  /* 0x000000a0df107223 */ /* 0x000fe200000100bc */
[----:B------:R-:W-:Y:S01]  /*26c10*/  FFMA.FTZ R17, R18, R161, R189 ;  /* 0x000000a112117223 */ /* 0x000fe200000100bd */
[----:B------:R-:W-:Y:S01]  /*26c20*/  FFMA.FTZ R19, R32, R163, R191 ;  /* 0x000000a320137223 */ /* 0x000fe200000100bf */
[----:B------:R-:W-:Y:S01]  /*26c30*/  FADD.FTZ R247, -R236, R216 ;  /* 0x000000d8ecf77221 */ /* 0x000fe20000010100 */
[----:B------:R0:W-:Y:S01]  /*26c40*/  STG.E.128 desc[UR8][R220.64], R12 ;  /* 0x0000000cdc007986 */ /* 0x0001e2000c101d08 */
[C---:B------:R-:W-:Y:S01]  /*26c50*/  FMUL.FTZ R37, R230.reuse, R37 ;  /* 0x00000025e6257220 */ /* 0x040fe20000410000 */
[----:B------:R-:W-:Y:S01]  /*26c60*/  FMUL.FTZ R238, R230, R25 ;  /* 0x00000019e6ee7220 */ /* 0x000fe20000410000 */
[----:B-1----:R-:W-:Y:S01]  /*26c70*/  FFMA.FTZ R21, R18, R121, R69 ;  /* 0x0000007912157223 */ /* 0x002fe20000010045 */
[----:B------:R-:W-:Y:S01]  /*26c80*/  FFMA.FTZ R18, R249, R162, R190 ;  /* 0x000000a2f9127223 */ /* 0x000fe200000100be */
[----:B------:R-:W-:Y:S01]  /*26c90*/  IADD3 R45, PT, PT, R225, 0x200, RZ ;  /* 0x00000200e12d7810 */ /* 0x000fe20007ffe0ff */
[----:B------:R-:W-:Y:S01]  /*26ca0*/  FFMA.FTZ R20, R223, R120, R68 ;  /* 0x00000078df147223 */ /* 0x000fe20000010044 */
[----:B------:R-:W-:Y:S01]  /*26cb0*/  FFMA.FTZ R22, R249, R122, R70 ;  /* 0x0000007af9167223 */ /* 0x000fe20000010046 */
[----:B------:R-:W-:Y:S01]  /*26cc0*/  FFMA.FTZ R23, R32, R123, R71 ;  /* 0x0000007b20177223 */ /* 0x000fe20000010047 */
[----:B------:R1:W-:Y:S01]  /*26cd0*/  STG.E.128 desc[UR8][R46.64], R16 ;  /* 0x000000102e007986 */ /* 0x0003e2000c101d08 */
[C---:B------:R-:W-:Y:S01]  /*26ce0*/  FMUL.FTZ R39, R230.reuse, R39 ;  /* 0x00000027e6277220 */ /* 0x040fe20000410000 */
[C---:B------:R-:W-:Y:S01]  /*26cf0*/  FMUL.FTZ R236, R230.reuse, R27 ;  /* 0x0000001be6ec7220 */ /* 0x040fe20000410000 */
[C---:B------:R-:W-:Y:S01]  /*26d00*/  FMUL.FTZ R25, R230.reuse, R43 ;  /* 0x0000002be6197220 */ /* 0x040fe20000410000 */
[----:B------:R2:W-:Y:S01]  /*26d10*/  STG.E.128 desc[UR8][R40.64], R20 ;  /* 0x0000001428007986 */ /* 0x0005e2000c101d08 */
[C---:B------:R-:W-:Y:S01]  /*26d20*/  FMUL.FTZ R222, R230.reuse, R243 ;  /* 0x000000f3e6de7220 */ /* 0x040fe20000410000 */
[C---:B------:R-:W-:Y:S01]  /*26d30*/  FMUL.FTZ R245, R230.reuse, R245 ;  /* 0x000000f5e6f57220 */ /* 0x040fe20000410000 */
[C---:B------:R-:W-:Y:S01]  /*26d40*/  FMUL.FTZ R29, R230.reuse, R24 ;  /* 0x00000018e61d7220 */ /* 0x040fe20000410000 */
[C---:B------:R-:W-:Y:S01]  /*26d50*/  FMUL.FTZ R32, R230.reuse, R26 ;  /* 0x0000001ae6207220 */ /* 0x040fe20000410000 */
[----:B0-----:R-:W-:Y:S01]  /*26d60*/  FMUL.FTZ R15, R230, R35 ;  /* 0x00000023e60f7220 */ /* 0x001fe20000410000 */
[----:B------:R-:W-:-:S02]  /*26d70*/  VIADD R221, R225, 0x280 ;  /* 0x00000280e1dd7836 */ /* 0x000fc40000000000 */
[----:B------:R-:W-:Y:S01]  /*26d80*/  FFMA.FTZ R12, R33, R156, R192 ;  /* 0x0000009c210c7223 */ /* 0x000fe200000100c0 */
[----:B------:R-:W-:Y:S01]  /*26d90*/  FFMA.FTZ R13, R218, R157, R193 ;  /* 0x0000009dda0d7223 */ /* 0x000fe200000100c1 */
[----:B------:R-:W-:Y:S01]  /*26da0*/  FFMA.FTZ R14, R15, R158, R194 ;  /* 0x0000009e0f0e7223 */ /* 0x000fe200000100c2 */
[----:B------:R-:W-:Y:S01]  /*26db0*/  IADD3 R225, PT, PT, R225, 0x300, RZ ;  /* 0x00000300e1e17810 */ /* 0x000fe20007ffe0ff */
[C---:B------:R-:W-:Y:S01]  /*26dc0*/  FMUL.FTZ R220, R230.reuse, R251 ;  /* 0x000000fbe6dc7220 */ /* 0x040fe20000410000 */
[C---:B------:R-:W-:Y:S01]  /*26dd0*/  FMUL.FTZ R31, R230.reuse, R28 ;  /* 0x0000001ce61f7220 */ /* 0x040fe20000410000 */
[----:B------:R-:W-:Y:S01]  /*26de0*/  FMUL.FTZ R36, R230, R30 ;  /* 0x0000001ee6247220 */ /* 0x000fe20000410000 */
[----:B-1----:R-:W-:Y:S01]  /*26df0*/  FFMA.FTZ R18, R15, R118, R74 ;  /* 0x000000760f127223 */ /* 0x002fe2000001004a */
[----:B------:R-:W-:-:S04]  /*26e00*/  IMAD.WIDE.U32 R46, R45, 0x10, R234 ;  /* 0x000000102d2e7825 */ /* 0x000fc800078e00ea */
[----:B------:R-:W-:Y:S01]  /*26e10*/  FFMA.FTZ R15, R240, R159, R195 ;  /* 0x0000009ff00f7223 */ /* 0x000fe200000100c3 */
[----:B------:R-:W-:Y:S01]  /*26e20*/  FFMA.FTZ R16, R33, R116, R72 ;  /* 0x0000007421107223 */ /* 0x000fe20000010048 */
[----:B------:R-:W-:Y:S01]  /*26e30*/  FFMA.FTZ R17, R218, R117, R73 ;  /* 0x00000075da117223 */ /* 0x000fe20000010049 */
[----:B------:R-:W-:-:S04]  /*26e40*/  IMAD.WIDE.U32 R44, R45, 0x10, R232 ;  /* 0x000000102d2c7825 */ /* 0x000fc800078e00e8 */
[----:B------:R-:W-:Y:S01]  /*26e50*/  FFMA.FTZ R19, R240, R119, R75 ;  /* 0x00000077f0137223 */ /* 0x000fe2000001004b */
[----:B--2---:R-:W-:Y:S01]  /*26e60*/  FFMA.FTZ R20, R37, R152, R196 ;  /* 0x0000009825147223 */ /* 0x004fe200000100c4 */
[----:B------:R-:W-:Y:S01]  /*26e70*/  FFMA.FTZ R21, R238, R153, R197 ;  /* 0x00000099ee157223 */ /* 0x000fe200000100c5 */
[----:B------:R-:W-:-:S04]  /*26e80*/  IMAD.WIDE.U32 R40, R221, 0x10, R234 ;  /* 0x00000010dd287825 */ /* 0x000fc800078e00ea */
[----:B------:R-:W-:Y:S01]  /*26e90*/  FFMA.FTZ R22, R39, R154, R198 ;  /* 0x0000009a27167223 */ /* 0x000fe200000100c6 */
[----:B------:R-:W-:Y:S01]  /*26ea0*/  FFMA.FTZ R23, R236, R155, R199 ;  /* 0x0000009bec177223 */ /* 0x000fe200000100c7 */
[----:B------:R0:W-:Y:S01]  /*26eb0*/  STG.E.128 desc[UR8][R46.64], R12 ;  /* 0x0000000c2e007986 */ /* 0x0001e2000c101d08 */
[C---:B------:R-:W-:Y:S01]  /*26ec0*/  FMUL.FTZ R35, R230.reuse, R38 ;  /* 0x00000026e6237220 */ /* 0x040fe20000410000 */
[C---:B------:R-:W-:Y:S01]  /*26ed0*/  FMUL.FTZ R43, R230.reuse, R247 ;  /* 0x000000f7e62b7220 */ /* 0x040fe20000410000 */
[----:B------:R-:W-:Y:S01]  /*26ee0*/  IMAD.WIDE.U32 R248, R221, 0x10, R232 ;  /* 0x00000010ddf87825 */ /* 0x000fe200078e00e8 */
[----:B------:R1:W-:Y:S03]  /*26ef0*/  STG.E.128 desc[UR8][R44.64], R16 ;  /* 0x000000102c007986 */ /* 0x0003e6000c101d08 */
[C---:B------:R-:W-:Y:S01]  /*26f00*/  FMUL.FTZ R237, R230.reuse, R237 ;  /* 0x000000ede6ed7220 */ /* 0x040fe20000410000 */
[C---:B------:R-:W-:Y:S01]  /*26f10*/  FMUL.FTZ R216, R230.reuse, R42 ;  /* 0x0000002ae6d87220 */ /* 0x040fe20000410000 */
[C---:B------:R-:W-:Y:S01]  /*26f20*/  IMAD.WIDE.U32 R246, R225.reuse, 0x10, R234 ;  /* 0x00000010e1f67825 */ /* 0x040fe200078e00ea */
[----:B------:R2:W-:Y:S03]  /*26f30*/  STG.E.128 desc[UR8][R40.64], R20 ;  /* 0x0000001428007986 */ /* 0x0005e6000c101d08 */
[C---:B------:R-:W-:Y:S01]  /*26f40*/  FMUL.FTZ R42, R230.reuse, R239 ;  /* 0x000000efe62a7220 */ /* 0x040fe20000410000 */
        /* <DEDUP_REMOVED lines=8> */
[----:B0-----:R-:W-:Y:S01]  /*26fd0*/  FFMA.FTZ R12, R37, R112, R76 ;  /* 0x00000070250c7223 */ /* 0x001fe2000001004c */
[----:B------:R-:W-:Y:S01]  /*26fe0*/  FFMA.FTZ R13, R238, R113, R77 ;  /* 0x00000071ee0d7223 */ /* 0x000fe2000001004d */
[----:B------:R-:W-:Y:S01]  /*26ff0*/  FFMA.FTZ R14, R39, R114, R78 ;  /* 0x00000072270e7223 */ /* 0x000fe2000001004e */
[----:B------:R-:W-:Y:S01]  /*27000*/  FFMA.FTZ R15, R236, R115, R79 ;  /* 0x00000073ec0f7223 */ /* 0x000fe2000001004f */
        /* <DEDUP_REMOVED lines=8> */
[----:B------:R-:W-:Y:S01]  /*27090*/  FFMA.FTZ R25, R32, R145, R205 ;  /* 0x0000009120197223 */ /* 0x000fe200000100cd */
[----:B------:R-:W-:Y:S01]  /*270a0*/  FFMA.FTZ R30, R31, R106, R86 ;  /* 0x0000006a1f1e7223 */ /* 0x000fe20000010056 */
[C---:B------:R-:W-:Y:S01]  /*270b0*/  FFMA.FTZ R33, R34.reuse, R141, R209 ;  /* 0x0000008d22217223 */ /* 0x040fe200000100d1 */
[----:B------:R-:W-:Y:S01]  /*270c0*/  FFMA.FTZ R37, R34, R101, R89 ;  /* 0x0000006522257223 */ /* 0x000fe20000010059 */
[----:B------:R-:W-:-:S04]  /*270d0*/  IMAD.WIDE.U32 R224, R224, 0x10, R232 ;  /* 0x00000010e0e07825 */ /* 0x000fc800078e00e8 */
[----:B------:R-:W-:Y:S01]  /*270e0*/  FFMA.FTZ R29, R32, R105, R85 ;  /* 0x00000069201d7223 */ /* 0x000fe20000010055 */
[----:B------:R-:W-:Y:S01]  /*270f0*/  FFMA.FTZ R31, R36, R107, R87 ;  /* 0x0000006b241f7223 */ /* 0x000fe20000010057 */
[C---:B------:R-:W-:Y:S01]  /*27100*/  FFMA.FTZ R34, R35.reuse, R142, R210 ;  /* 0x0000008e23227223 */ /* 0x040fe200000100d2 */
[----:B------:R-:W-:Y:S01]  /*27110*/  FFMA.FTZ R38, R35, R102, R90 ;  /* 0x0000006623267223 */ /* 0x000fe2000001005a */
[----:B------:R-:W-:Y:S01]  /*27120*/  IMAD.WIDE.U32 R218, R226, 0x10, R234 ;  /* 0x00000010e2da7825 */ /* 0x000fe200078e00ea */
[----:B------:R0:W-:Y:S03]  /*27130*/  STG.E.128 desc[UR8][R248.64], R12 ;  /* 0x0000000cf8007986 */ /* 0x0001e6000c101d08 */
[C---:B------:R-:W-:Y:S01]  /*27140*/  FFMA.FTZ R32, R237.reuse, R140, R208 ;  /* 0x0000008ced207223 */ /* 0x040fe200000100d0 */
[----:B------:R-:W-:Y:S01]  /*27150*/  FFMA.FTZ R35, R216, R143, R211 ;  /* 0x0000008fd8237223 */ /* 0x000fe200000100d3 */
[----:B------:R-:W-:Y:S01]  /*27160*/  IMAD.WIDE.U32 R240, R226, 0x10, R232 ;  /* 0x00000010e2f07825 */ /* 0x000fe200078e00e8 */
[----:B------:R1:W-:Y:S03]  /*27170*/  STG.E.128 desc[UR8][R246.64], R16 ;  /* 0x00000010f6007986 */ /* 0x0003e6000c101d08 */
[----:B------:R-:W-:Y:S01]  /*27180*/  FFMA.FTZ R36, R237, R100, R88 ;  /* 0x00000064ed247223 */ /* 0x000fe20000010058 */
[----:B------:R-:W-:Y:S01]  /*27190*/  FFMA.FTZ R39, R216, R103, R91 ;  /* 0x00000067d8277223 */ /* 0x000fe2000001005b */
[C---:B------:R-:W-:Y:S01]  /*271a0*/  IMAD.WIDE.U32 R234, R229.reuse, 0x10, R234 ;  /* 0x00000010e5ea7825 */ /* 0x040fe200078e00ea */
[----:B------:R2:W-:Y:S03]  /*271b0*/  STG.E.128 desc[UR8][R250.64], R20 ;  /* 0x00000014fa007986 */ /* 0x0005e6000c101d08 */
[----:B------:R-:W-:Y:S01]  /*271c0*/  IMAD.WIDE.U32 R232, R229, 0x10, R232 ;  /* 0x00000010e5e87825 */ /* 0x000fe200078e00e8 */
[----:B------:R2:W-:Y:S04]  /*271d0*/  STG.E.128 desc[UR8][R242.64], R24 ;  /* 0x00000018f2007986 */ /* 0x0005e8000c101d08 */
[----:B------:R2:W-:Y:S01]  /*271e0*/  STG.E.128 desc[UR8][R224.64], R28 ;  /* 0x0000001ce0007986 */ /* 0x0005e2000c101d08 */
        /* <DEDUP_REMOVED lines=8> */
[----:B------:R2:W-:Y:S04]  /*27270*/  STG.E.128 desc[UR8][R218.64], R32 ;  /* 0x00000020da007986 */ /* 0x0005e8000c101d08 */
[----:B------:R2:W-:Y:S04]  /*27280*/  STG.E.128 desc[UR8][R240.64], R36 ;  /* 0x00000024f0007986 */ /* 0x0005e8000c101d08 */
[----:B------:R2:W-:Y:S04]  /*27290*/  STG.E.128 desc[UR8][R234.64], R16 ;  /* 0x00000010ea007986 */ /* 0x0005e8000c101d08 */
[----:B------:R2:W-:Y:S01]  /*272a0*/  STG.E.128 desc[UR8][R232.64], R12 ;  /* 0x0000000ce8007986 */ /* 0x0005e2000c101d08 */
[----:B------:R-:W-:Y:S05]  /*272b0*/  BRA.U !UP0, `(.L_x_21222) ;  /* 0xfffffda108987547 */ /* 0x000fea000b83ffff */
[----:B------:R-:W-:Y:S05]  /*272c0*/  EXIT ;  /* 0x000000000000794d */ /* 0x000fea0003800000 */
.L_x_21223:
        /* <DEDUP_REMOVED lines=11> */
.L_x_22377:


//--------------------- .text._ZN10layer_norm31ln_parallel_residual_fwd_kernelINS_13Kernel_traitsIfffffjLj5120ELj1ELj1ELj4ELj16ENS_18Kernel_traits_baseILj5120EfffffjLj128EEEEELb1ELb1ELb0EEEvNS_9FwdParamsE --------------------------
	.section	.text._ZN10layer_norm31ln_parallel_residual_fwd_kernelINS_13Kernel_traitsIfffffjLj5120ELj1ELj1ELj4ELj16ENS_18Kernel_traits_baseILj5120EfffffjLj128EEEEELb1ELb1ELb0EEEvNS_9FwdParamsE,"ax",@progbits
	.align	128
        .global         _ZN10layer_norm31ln_parallel_residual_fwd_kernelINS_13Kernel_traitsIfffffjLj5120ELj1ELj1ELj4ELj16ENS_18Kernel_traits_baseILj5120EfffffjLj128EEEEELb1ELb1ELb0EEEvNS_9FwdParamsE
        .type           _ZN10layer_norm31ln_parallel_residual_fwd_kernelINS_13Kernel_traitsIfffffjLj5120ELj1ELj1ELj4ELj16ENS_18Kernel_traits_baseILj5120EfffffjLj128EEEEELb1ELb1ELb0EEEvNS_9FwdParamsE,@function
        .size           _ZN10layer_norm31ln_parallel_residual_fwd_kernelINS_13Kernel_traitsIfffffjLj5120ELj1ELj1ELj4ELj16ENS_18Kernel_traits_baseILj5120EfffffjLj128EEEEELb1ELb1ELb0EEEvNS_9FwdParamsE,(.L_x_22378 - _ZN10layer_norm31ln_parallel_residual_fwd_kernelINS_13Kernel_traitsIfffffjLj5120ELj1ELj1ELj4ELj16ENS_18Kernel_traits_baseILj5120EfffffjLj128EEEEELb1ELb1ELb0EEEvNS_9FwdParamsE)
        .other          _ZN10layer_norm31ln_parallel_residual_fwd_kernelINS_13Kernel_traitsIfffffjLj5120ELj1ELj1ELj4ELj16ENS_18Kernel_traits_baseILj5120EfffffjLj128EEEEELb1ELb1ELb0EEEvNS_9FwdParamsE,@"STO_CUDA_ENTRY STV_DEFAULT"
_ZN10layer_norm31ln_parallel_residual_fwd_kernelINS_13Kernel_traitsIfffffjLj5120ELj1ELj1ELj4ELj16ENS_18Kernel_traits_baseILj5120EfffffjLj128EEEEELb1ELb1ELb0EEEvNS_9FwdParamsE:
.text._ZN10layer_norm31ln_parallel_residual_fwd_kernelINS_13Kernel_traitsIfffffjLj5120ELj1ELj1ELj4ELj16ENS_18Kernel_traits_baseILj5120EfffffjLj128EEEEELb1ELb1ELb0EEEvNS_9FwdParamsE:
        /* <DEDUP_REMOVED lines=15> */
[----:B----4-:R3:W1:Y:S01]  /*00f0*/  @P0 LDG.E.64 R6, desc[UR6][R2.64] ;  /* 0x0000000602060981 */ /* 0x010662000c1e1b00 */
[----:B0-----:R-:W-:Y:S01]  /*0100*/  UISETP.NE.U32.AND UP0, UPT, UR4, URZ, UPT ;  /* 0x000000ff0400728c */ /* 0x001fe2000bf05070 */
[----:B------:R-:W-:Y:S03]  /*0110*/  BSSY.RECONVERGENT B0, `(.L_x_21224) ;  /* 0x00000c0000007945 */ /* 0x000fe60003800200 */
[----:B------:R-:W0:Y:S01]  /*0120*/  S2UR UR19, SR_CTAID.X ;  /* 0x00000000001379c3 */ /* 0x000e220000002500 */
[----:B-----5:R-:W-:Y:S01]  /*0130*/  SHF.R.S32.HI R0, RZ, 0x1f, R13 ;  /* 0x0000001fff007819 */ /* 0x020fe2000001140d */
[----:B------:R-:W-:Y:S01]  /*0140*/  UISETP.NE.AND.EX UP0, UPT, UR5, URZ, UPT, UP0 ;  /* 0x000000ff0500728c */ /* 0x000fe2000bf05300 */
[----:B---3--:R-:W-:-:S02]  /*0150*/  LOP3.LUT R3, R151, 0x1f, RZ, 0xc0, !PT ;  /* 0x0000001f97037812 */ /* 0x008fc400078ec0ff */
[----:B------:R-:W-:-:S03]  /*0160*/  LEA.HI R0, R0, R13, RZ, 0x2 ;  /* 0x0000000d00007211 */ /* 0x000fc600078f10ff */
[----:B------:R-:W0:Y:S02]  /*0170*/  LDC R148, c[0x0][0x360] ;  /* 0x0000d800ff947b82 */ /* 0x000e240000000800 */
[----:B0-----:R-:W-:Y:S01]  /*0180*/  IMAD R148, R148, UR19, R151 ;  /* 0x0000001394947c24 */ /* 0x001fe2000f8e0297 */
[----:B--2---:R-:W-:Y:S02]  /*0190*/  @P0 R2UR UR8, R4 ;  /* 0x00000000040802ca */ /* 0x004fe400000e0000 */
[----:B------:R-:W-:Y:S02]  /*01a0*/  LOP3.LUT R4, R151, 0x60, RZ, 0xc0, !PT ;  /* 0x0000006097047812 */ /* 0x000fe400078ec0ff */
[----:B------:R-:W-:Y:S02]  /*01b0*/  @P0 R2UR UR9, R5 ;  /* 0x00000000050902ca */ /* 0x000fe400000e0000 */
[----:B-1----:R-:W-:Y:S02]  /*01c0*/  @P0 IADD3 R2, P1, PT, R6, R11, RZ ;  /* 0x0000000b06020210 */ /* 0x002fe40007f3e0ff */
[----:B------:R-:W-:-:S02]  /*01d0*/  LOP3.LUT R6, R4, R3, RZ, 0xfc, !PT ;  /* 0x0000000304067212 */ /* 0x000fc400078efcff */
[----:B------:R-:W-:Y:S01]  /*01e0*/  SHF.R.S32.HI R5, RZ, 0x2, R0 ;  /* 0x00000002ff057819 */ /* 0x000fe20000011400 */
[----:B------:R-:W-:Y:S01]  /*01f0*/  @P0 IMAD.X R9, RZ, RZ, R7, P1 ;  /* 0x000000ffff090224 */ /* 0x000fe200008e0607 */
[----:B------:R-:W-:Y:S01]  /*0200*/  LOP3.LUT R8, R6, 0x7f, RZ, 0x3c, !PT ;  /* 0x0000007f06087812 */ /* 0x000fe200078e3cff */
[----:B------:R-:W-:Y:S02]  /*0210*/  UIADD3 UR16, UPT, UPT, UR8, -0x61c88647, URZ ;  /* 0x9e3779b908107890 */ /* 0x000fe4000fffe0ff */
[----:B------:R-:W-:Y:S01]  /*0220*/  UIADD3 UR18, UPT, UPT, UR8, 0x3c6ef372, URZ ;  /* 0x3c6ef37208127890 */ /* 0x000fe2000fffe0ff */
[--C-:B------:R-:W-:Y:S01]  /*0230*/  SHF.R.U64 R147, R2, 0x2, R9.reuse ;  /* 0x0000000202937819 */ /* 0x100fe20000001209 */
[----:B------:R-:W-:Y:S01]  /*0240*/  IMAD.IADD R0, R5, 0x1, R8 ;  /* 0x0000000105007824 */ /* 0x000fe200078e0208 */
        /* <DEDUP_REMOVED lines=24> */
[----:B------:R-:W-:Y:S01]  /*03d0*/  LOP3.LUT R149, R149, 0xffffefff, RZ, 0xc0, !PT ;  /* 0xffffefff95957812 */ /* 0x000fe200078ec0ff */
[----:B------:R-:W0:Y:S01]  /*03e0*/  @P6 LDC.64 R80, c[0x0][0x3d0] ;  /* 0x0000f400ff506b82 */ /* 0x000e220000000a00 */
[----:B------:R-:W-:Y:S02]  /*03f0*/  ISETP.GE.U32.AND P1, PT, R0, 0x380, PT ;  /* 0x000003800000780c */ /* 0x000fe40003f26070 */
[----:B------:R-:W-:-:S05]  /*0400*/  @P6 LOP3.LUT R149, R149, 0x1000, RZ, 0xfc, !PT ;  /* 0x0000100095956812 */ /* 0x000fca00078efcff */
[----:B------:R-:W1:Y:S08]  /*0410*/  @P6 LDC.64 R82, c[0x0][0x438] ;  /* 0x00010e00ff526b82 */ /* 0x000e700000000a00 */
[----:B------:R-:W2:Y:S08]  /*0420*/  @P0 LDC.64 R84, c[0x0][0x3d0] ;  /* 0x0000f400ff540b82 */ /* 0x000eb00000000a00 */
[----:B------:R-:W3:Y:S01]  /*0430*/  @P0 LDC.64 R86, c[0x0][0x438] ;  /* 0x00010e00ff560b82 */ /* 0x000ee20000000a00 */
[----:B0-----:R-:W-:-:S05]  /*0440*/  @P6 IMAD.WIDE.U32 R80, R6, 0x10, R80 ;  /* 0x0000001006506825 */ /* 0x001fca00078e0050 */
[----:B------:R-:W5:Y:S02]  /*0450*/  @P6 LDG.E.128 R24, desc[UR6][R80.64] ;  /* 0x0000000650186981 */ /* 0x000f64000c1e1d00 */
[----:B------:R-:W0:Y:S01]  /*0460*/  @P5 LDC.64 R88, c[0x0][0x3d0] ;  /* 0x0000f400ff585b82 */ /* 0x000e220000000a00 */
[C---:B-1----:R-:W-:Y:S01]  /*0470*/  @P6 IMAD.WIDE.U32 R82, R6.reuse, 0x10, R82 ;  /* 0x0000001006526825 */ /* 0x042fe200078e0052 */
[----:B------:R-:W-:-:S04]  /*0480*/  @P6 LOP3.LUT R6, R6, 0x80, RZ, 0xfc, !PT ;  /* 0x0000008006066812 */ /* 0x000fc800078efcff */
[----:B------:R-:W5:Y:S02]  /*0490*/  @P6 LDG.E.128 R28, desc[UR6][R82.64] ;  /* 0x00000006521c6981 */ /* 0x000f64000c1e1d00 */
[----:B------:R-:W1:Y:S01]  /*04a0*/  @P5 LDC.64 R90, c[0x0][0x438] ;  /* 0x00010e00ff5a5b82 */ /* 0x000e620000000a00 */
[----:B--2---:R-:W-:-:S05]  /*04b0*/  @P0 IMAD.WIDE.U32 R84, R6, 0x10, R84 ;  /* 0x0000001006540825 */ /* 0x004fca00078e0054 */
[----:B------:R2:W5:Y:S02]  /*04c0*/  @P0 LDG.E.128 R8, desc[UR6][R84.64] ;  /* 0x0000000654080981 */ /* 0x000564000c1e1d00 */
[----:B------:R-:W4:Y:S01]  /*04d0*/  @P4 LDC.64 R92, c[0x0][0x3d0] ;  /* 0x0000f400ff5c4b82 */ /* 0x000f220000000a00 */
[C---:B---3--:R-:W-:Y:S01]  /*04e0*/  @P0 IMAD.WIDE.U32 R86, R6.reuse, 0x10, R86 ;  /* 0x0000001006560825 */ /* 0x048fe200078e0056 */
[----:B------:R-:W-:-:S04]  /*04f0*/  @P0 IADD3 R6, PT, PT, R6, 0x80, RZ ;  /* 0x0000008006060810 */ /* 0x000fc80007ffe0ff */
[----:B------:R3:W5:Y:S02]  /*0500*/  @P0 LDG.E.128 R12, desc[UR6][R86.64] ;  /* 0x00000006560c0981 */ /* 0x000764000c1e1d00 */
[----:B------:R-:W4:Y:S01]  /*0510*/  @P4 LDC.64 R94, c[0x0][0x438] ;  /* 0x00010e00ff5e4b82 */ /* 0x000f220000000a00 */
[----:B------:R-:W-:Y:S01]  /*0520*/  ISETP.GE.U32.AND P0, PT, R0, 0x400, PT ;  /* 0x000004000000780c */ /* 0x000fe20003f06070 */
[----:B0-----:R-:W-:-:S05]  /*0530*/  @P5 IMAD.WIDE.U32 R88, R6, 0x10, R88 ;  /* 0x0000001006585825 */ /* 0x001fca00078e0058 */
[----:B------:R0:W5:Y:S01]  /*0540*/  @P5 LDG.E.128 R16, desc[UR6][R88.64] ;  /* 0x0000000658105981 */ /* 0x000162000c1e1d00 */
[----:B------:R-:W0:Y:S01]  /*0550*/  @P3 LDC.64 R96, c[0x0][0x3d0] ;  /* 0x0000f400ff603b82 */ /* 0x000e220000000a00 */
[----:B-1----:R-:W-:-:S07]  /*0560*/  @P5 IMAD.WIDE.U32 R90, R6, 0x10, R90 ;  /* 0x00000010065a5825 */ /* 0x002fce00078e005a */
[----:B------:R-:W1:Y:S01]  /*0570*/  @P3 LDC.64 R98, c[0x0][0x438] ;  /* 0x00010e00ff623b82 */ /* 0x000e620000000a00 */
[----:B------:R1:W5:Y:S01]  /*0580*/  @P5 LDG.E.128 R20, desc[UR6][R90.64] ;  /* 0x000000065a145981 */ /* 0x000362000c1e1d00 */
        /* <DEDUP_REMOVED lines=8> */
[----:B------:R4:W5:Y:S02]  /*0610*/  @P4 LDG.E.128 R32, desc[UR6][R92.64] ;  /* 0x000000065c204981 */ /* 0x000964000c1e1d00 */
[----:B------:R-:W4:Y:S01]  /*0620*/  @P0 LDC.64 R104, c[0x0][0x3d0] ;  /* 0x0000f400ff680b82 */ /* 0x000f220000000a00 */
[----:B------:R-:W-:Y:S01]  /*0630*/  @P4 VIADD R6, R6, 0x80 ;  /* 0x0000008006064836 */ /* 0x000fe20000000000 */
[----:B------:R1:W5:Y:S06]  /*0640*/  @P4 LDG.E.128 R36, desc[UR6][R94.64] ;  /* 0x000000065e244981 */ /* 0x00036c000c1e1d00 */
[----:B------:R-:W4:Y:S01]  /*0650*/  @P0 LDC.64 R106, c[0x0][0x438] ;  /* 0x00010e00ff6a0b82 */ /* 0x000f220000000a00 */
[----:B0-----:R-:W-:-:S04]  /*0660*/  @P3 IMAD.WIDE.U32 R96, R6, 0x10, R96 ;  /* 0x0000001006603825 */ /* 0x001fc800078e0060 */
[----:B-1----:R-:W-:-:S03]  /*0670*/  @P3 IMAD.WIDE.U32 R98, R6, 0x10, R98 ;  /* 0x0000001006623825 */ /* 0x002fc600078e0062 */
[----:B------:R-:W0:Y:S01]  /*0680*/  @P5 LDC.64 R88, c[0x0][0x3d0] ;  /* 0x0000f400ff585b82 */ /* 0x000e220000000a00 */
[----:B------:R-:W-:Y:S01]  /*0690*/  @P3 IADD3 R6, PT, PT, R6, 0x80, RZ ;  /* 0x0000008006063810 */ /* 0x000fe20007ffe0ff */
[----:B------:R1:W5:Y:S06]  /*06a0*/  @P3 LDG.E.128 R40, desc[UR6][R96.64] ;  /* 0x0000000660283981 */ /* 0x00036c000c1e1d00 */
[----:B------:R-:W1:Y:S01]  /*06b0*/  @P5 LDC.64 R90, c[0x0][0x438] ;  /* 0x00010e00ff5a5b82 */ /* 0x000e620000000a00 */
[C---:B------:R-:W-:Y:S01]  /*06c0*/  @P2 IMAD.WIDE.U32 R100, R6.reuse, 0x10, R100 ;  /* 0x0000001006642825 */ /* 0x040fe200078e0064 */
[----:B------:R0:W5:Y:S03]  /*06d0*/  @P3 LDG.E.128 R44, desc[UR6][R98.64] ;  /* 0x00000006622c3981 */ /* 0x000166000c1e1d00 */
[C---:B------:R-:W-:Y:S01]  /*06e0*/  @P2 IMAD.WIDE.U32 R102, R6.reuse, 0x10, R102 ;  /* 0x0000001006662825 */ /* 0x040fe200078e0066 */
[----:B------:R0:W5:Y:S03]  /*06f0*/  @P2 LDG.E.128 R48, desc[UR6][R100.64] ;  /* 0x0000000664302981 */ /* 0x000166000c1e1d00 */
[----:B------:R-:W-:Y:S01]  /*0700*/  @P2 VIADD R6, R6, 0x80 ;  /* 0x0000008006062836 */ /* 0x000fe20000000000 */
[----:B------:R0:W5:Y:S03]  /*0710*/  @P2 LDG.E.128 R52, desc[UR6][R102.64] ;  /* 0x0000000666342981 */ /* 0x000166000c1e1d00 */
[----:B--2---:R-:W-:-:S04]  /*0720*/  @P1 IMAD.WIDE.U32 R84, R6, 0x10, R84 ;  /* 0x0000001006541825 */ /* 0x004fc800078e0054 */
[C---:B---3--:R-:W-:Y:S01]  /*0730*/  @P1 IMAD.WIDE.U32 R86, R6.reuse, 0x10, R86 ;  /* 0x0000001006561825 */ /* 0x048fe200078e0056 */
[----:B------:R2:W5:Y:S03]  /*0740*/  @P1 LDG.E.128 R56, desc[UR6][R84.64] ;  /* 0x0000000654381981 */ /* 0x000566000c1e1d00 */
[----:B------:R-:W-:Y:S01]  /*0750*/  @P1 VIADD R6, R6, 0x80 ;  /* 0x0000008006061836 */ /* 0x000fe20000000000 */
[----:B------:R2:W5:Y:S03]  /*0760*/  @P1 LDG.E.128 R60, desc[UR6][R86.64] ;  /* 0x00000006563c1981 */ /* 0x000566000c1e1d00 */
[----:B----4-:R-:W-:-:S04]  /*0770*/  @P0 IMAD.WIDE.U32 R104, R6, 0x10, R104 ;  /* 0x0000001006680825 */ /* 0x010fc800078e0068 */
[C---:B------:R-:W-:Y:S01]  /*0780*/  @P0 IMAD.WIDE.U32 R106, R6.reuse, 0x10, R106 ;  /* 0x00000010066a0825 */ /* 0x040fe200078e006a */
[----:B------:R-:W-:Y:S01]  /*0790*/  @P0 IADD3 R6, PT, PT, R6, 0x80, RZ ;  /* 0x0000008006060810 */ /* 0x000fe20007ffe0ff */
[----:B------:R2:W5:Y:S04]  /*07a0*/  @P0 LDG.E.128 R64, desc[UR6][R104.64] ;  /* 0x0000000668400981 */ /* 0x000568000c1e1d00 */
[C---:B0-----:R-:W-:Y:S01]  /*07b0*/  @P5 IMAD.WIDE.U32 R88, R6.reuse, 0x10, R88 ;  /* 0x0000001006585825 */ /* 0x041fe200078e0058 */
[----:B------:R2:W5:Y:S03]  /*07c0*/  @P0 LDG.E.128 R68, desc[UR6][R106.64] ;  /* 0x000000066a440981 */ /* 0x000566000c1e1d00 */
[----:B-1----:R-:W-:Y:S01]  /*07d0*/  @P5 IMAD.WIDE.U32 R90, R6, 0x10, R90 ;  /* 0x00000010065a5825 */ /* 0x002fe200078e005a */
[----:B------:R2:W5:Y:S04]  /*07e0*/  @P5 LDG.E.128 R72, desc[UR6][R88.64] ;  /* 0x0000000658485981 */ /* 0x000568000c1e1d00 */
[----:B------:R2:W5:Y:S01]  /*07f0*/  @P5 LDG.E.128 R76, desc[UR6][R90.64] ;  /* 0x000000065a4c5981 */ /* 0x000562000c1e1d00 */
[----:B------:R-:W-:Y:S01]  /*0800*/  ISETP.GE.U32.AND P0, PT, R0, 0x500, PT ;  /* 0x000005000000780c */ /* 0x000fe20003f06070 */
[----:B------:R-:W-:-:S12]  /*0810*/  @P5 VIADD R6, R6, 0x80 ;  /* 0x0000008006065836 */ /* 0x000fd80000000000 */
[----:B--2---:R-:W-:Y:S05]  /*0820*/  @!P0 BRA `(.L_x_21226) ;  /* 0x0000000400388947 */ /* 0x004fea0003800000 */
[----:B------:R-:W0:Y:S08]  /*0830*/  LDC.64 R80, c[0x0][0x3d0] ;  /* 0x0000f400ff507b82 */ /* 0x000e300000000a00 */
[----:B------:R-:W1:Y:S01]  /*0840*/  LDC.64 R82, c[0x0][0x438] ;  /* 0x00010e00ff527b82 */ /* 0x000e620000000a00 */
[----:B0-----:R-:W-:-:S04]  /*0850*/  IMAD.WIDE.U32 R80, R6, 0x10, R80 ;  /* 0x0000001006507825 */ /* 0x001fc800078e0050 */
[----:B-1----:R-:W-:Y:S02]  /*0860*/  IMAD.WIDE.U32 R6, R6, 0x10, R82 ;  /* 0x0000001006067825 */ /* 0x002fe400078e0052 */
[----:B------:R-:W5:Y:S04]  /*0870*/  LDG.E.128 R80, desc[UR6][R80.64] ;  /* 0x0000000650507981 */ /* 0x000f68000c1e1d00 */
[----:B------:R0:W5:Y:S01]  /*0880*/  LDG.E.128 R84, desc[UR6][R6.64] ;  /* 0x0000000606547981 */ /* 0x000162000c1e1d00 */
[----:B------:R-:W-:Y:S05]  /*0890*/  BRA `(.L_x_21226) ;  /* 0x00000004001c7947 */ /* 0x000fea0003800000 */
.L_x_21225:
        /* <DEDUP_REMOVED lines=8> */
[----:B------:R-:W-:Y:S02]  /*0920*/  LOP3.LUT R149, R149, 0xffffefff, RZ, 0xc0, !PT ;  /* 0xffffefff95957812 */ /* 0x000fe400078ec0ff */
[----:B------:R-:W-:Y:S02]  /*0930*/  CS2R R78, SRZ ;  /* 0x00000000004e7805 */ /* 0x000fe4000001ff00 */
[----:B------:R-:W-:Y:S02]  /*0940*/  CS2R R76, SRZ ;  /* 0x00000000004c7805 */ /* 0x000fe4000001ff00 */
[----:B------:R-:W-:Y:S02]  /*0950*/  CS2R R70, SRZ ;  /* 0x0000000000467805 */ /* 0x000fe4000001ff00 */
[----:B------:R-:W-:Y:S01]  /*0960*/  @P6 LOP3.LUT R149, R149, 0x1000, RZ, 0xfc, !PT ;  /* 0x0000100095956812 */ /* 0x000fe200078efcff */
        /* <DEDUP_REMOVED lines=9> */
[C---:B-1----:R-:W-:Y:S01]  /*0a00*/  @P4 IMAD.WIDE.U32 R14, R6.reuse, 0x10, R14 ;  /* 0x00000010060e4825 */ /* 0x042fe200078e000e */
[----:B------:R-:W0:Y:S03]  /*0a10*/  @P1 LDC.64 R28, c[0x0][0x3d0] ;  /* 0x0000f400ff1c1b82 */ /* 0x000e260000000a00 */
[----:B------:R-:W-:Y:S01]  /*0a20*/  @P4 VIADD R6, R6, 0x80 ;  /* 0x0000008006064836 */ /* 0x000fe20000000000 */
[----:B------:R1:W5:Y:S03]  /*0a30*/  @P4 LDG.E.128 R8, desc[UR6][R14.64] ;  /* 0x000000060e084981 */ /* 0x000366000c1e1d00 */
[C---:B--2---:R-:W-:Y:S01]  /*0a40*/  @P5 IMAD.WIDE.U32 R20, R6.reuse, 0x10, R20 ;  /* 0x0000001006145825 */ /* 0x044fe200078e0014 */
[----:B------:R-:W-:Y:S01]  /*0a50*/  @P5 IADD3 R6, PT, PT, R6, 0x80, RZ ;  /* 0x0000008006065810 */ /* 0x000fe20007ffe0ff */
[----:B------:R-:W2:Y:S03]  /*0a60*/  @P2 LDC.64 R30, c[0x0][0x3d0] ;  /* 0x0000f400ff1e2b82 */ /* 0x000ea60000000a00 */
[----:B------:R4:W5:Y:S01]  /*0a70*/  @P5 LDG.E.128 R16, desc[UR6][R20.64] ;  /* 0x0000000614105981 */ /* 0x000962000c1e1d00 */
[----:B------:R-:W-:Y:S01]  /*0a80*/  ISETP.GE.U32.AND P5, PT, R0, 0x400, PT ;  /* 0x000004000000780c */ /* 0x000fe20003fa6070 */
[----:B---3--:R-:W-:Y:S01]  /*0a90*/  @P0 IMAD.WIDE.U32 R22, R6, 0x10, R22 ;  /* 0x0000001006160825 */ /* 0x008fe200078e0016 */
[----:B------:R-:W-:-:S02]  /*0aa0*/  ISETP.GE.U32.AND P4, PT, R0, 0x480, PT ;  /* 0x000004800000780c */ /* 0x000fc40003f86070 */
[----:B------:R-:W3:Y:S01]  /*0ab0*/  @P3 LDC.64 R36, c[0x0][0x3d0] ;  /* 0x0000f400ff243b82 */ /* 0x000ee20000000a00 */
[----:B------:R-:W-:Y:S01]  /*0ac0*/  @P0 VIADD R6, R6, 0x80 ;  /* 0x0000008006060836 */ /* 0x000fe20000000000 */
[----:B------:R-:W5:Y:S01]  /*0ad0*/  @P0 LDG.E.128 R32, desc[UR6][R22.64] ;  /* 0x0000000616200981 */ /* 0x000f62000c1e1d00 */
[----:B------:R-:W-:-:S06]  /*0ae0*/  ISETP.GE.U32.AND P0, PT, R0, 0x500, PT ;  /* 0x000005000000780c */ /* 0x000fcc0003f06070 */
[----:B-1----:R-:W1:Y:S01]  /*0af0*/  @P5 LDC.64 R14, c[0x0][0x3d0] ;  /* 0x0000f400ff0e5b82 */ /* 0x002e620000000a00 */
[----:B0-----:R-:W-:-:S07]  /*0b00*/  @P1 IMAD.WIDE.U32 R28, R6, 0x10, R28 ;  /* 0x00000010061c1825 */ /* 0x001fce00078e001c */
[----:B----4-:R-:W0:Y:S01]  /*0b10*/  @P4 LDC.64 R20, c[0x0][0x3d0] ;  /* 0x0000f400ff144b82 */ /* 0x010e220000000a00 */
[----:B------:R-:W-:Y:S01]  /*0b20*/  @P1 VIADD R6, R6, 0x80 ;  /* 0x0000008006061836 */ /* 0x000fe20000000000 */
[----:B------:R-:W5:Y:S03]  /*0b30*/  @P1 LDG.E.128 R40, desc[UR6][R28.64] ;  /* 0x000000061c281981 */ /* 0x000f66000c1e1d00 */
[----:B--2---:R-:W-:-:S03]  /*0b40*/  @P2 IMAD.WIDE.U32 R30, R6, 0x10, R30 ;  /* 0x00000010061e2825 */ /* 0x004fc600078e001e */
[----:B------:R-:W2:Y:S01]  /*0b50*/  @P0 LDC.64 R38, c[0x0][0x3d0] ;  /* 0x0000f400ff260b82 */ /* 0x000ea20000000a00 */
[----:B------:R-:W-:Y:S01]  /*0b60*/  @P2 IADD3 R6, PT, PT, R6, 0x80, RZ ;  /* 0x0000008006062810 */ /* 0x000fe20007ffe0ff */
[----:B------:R-:W5:Y:S04]  /*0b70*/  @P2 LDG.E.128 R48, desc[UR6][R30.64] ;  /* 0x000000061e302981 */ /* 0x000f68000c1e1d00 */
[----:B---3--:R-:W-:-:S04]  /*0b80*/  @P3 IMAD.WIDE.U32 R36, R6, 0x10, R36 ;  /* 0x0000001006243825 */ /* 0x008fc800078e0024 */
[----:B------:R-:W-:Y:S01]  /*0b90*/  @P3 VIADD R6, R6, 0x80 ;  /* 0x0000008006063836 */ /* 0x000fe20000000000 */
[----:B------:R3:W5:Y:S03]  /*0ba0*/  @P3 LDG.E.128 R56, desc[UR6][R36.64] ;  /* 0x0000000624383981 */ /* 0x000766000c1e1d00 */
[----:B-1----:R-:W-:-:S04]  /*0bb0*/  @P5 IMAD.WIDE.U32 R14, R6, 0x10, R14 ;  /* 0x00000010060e5825 */ /* 0x002fc800078e000e */
[----:B------:R-:W-:Y:S01]  /*0bc0*/  @P5 VIADD R6, R6, 0x80 ;  /* 0x0000008006065836 */ /* 0x000fe20000000000 */
[----:B------:R-:W5:Y:S03]  /*0bd0*/  @P5 LDG.E.128 R64, desc[UR6][R14.64] ;  /* 0x000000060e405981 */ /* 0x000f66000c1e1d00 */
[C---:B0-----:R-:W-:Y:S01]  /*0be0*/  @P4 IMAD.WIDE.U32 R20, R6.reuse, 0x10, R20 ;  /* 0x0000001006144825 */ /* 0x041fe200078e0014 */
[----:B------:R-:W-:Y:S02]  /*0bf0*/  @P4 IADD3 R6, PT, PT, R6, 0x80, RZ ;  /* 0x0000008006064810 */ /* 0x000fe40007ffe0ff */
[----:B------:R-:W-:Y:S02]  /*0c00*/  CS2R R54, SRZ ;  /* 0x0000000000367805 */ /* 0x000fe4000001ff00 */
[----:B------:R-:W-:Y:S02]  /*0c10*/  CS2R R52, SRZ ;  /* 0x0000000000347805 */ /* 0x000fe4000001ff00 */
[----:B------:R-:W-:Y:S01]  /*0c20*/  CS2R R46, SRZ ;  /* 0x00000000002e7805 */ /* 0x000fe2000001ff00 */
[----:B------:R0:W5:Y:S01]  /*0c30*/  @P4 LDG.E.128 R72, desc[UR6][R20.64] ;  /* 0x0000000614484981 */ /* 0x000162000c1e1d00 */
[----:B--2---:R-:W-:-:S05]  /*0c40*/  @P0 IMAD.WIDE.U32 R6, R6, 0x10, R38 ;  /* 0x0000001006060825 */ /* 0x004fca00078e0026 */
[----:B------:R1:W5:Y:S01]  /*0c50*/  @P0 LDG.E.128 R80, desc[UR6][R6.64] ;  /* 0x0000000606500981 */ /* 0x000362000c1e1d00 */
[----:B------:R-:W-:Y:S02]  /*0c60*/  CS2R R44, SRZ ;  /* 0x00000000002c7805 */ /* 0x000fe4000001ff00 */
[----:B------:R-:W-:Y:S02]  /*0c70*/  CS2R R38, SRZ ;  /* 0x0000000000267805 */ /* 0x000fe4000001ff00 */
[----:B---3--:R-:W-:Y:S02]  /*0c80*/  CS2R R36, SRZ ;  /* 0x0000000000247805 */ /* 0x008fe4000001ff00 */
[----:B------:R-:W-:Y:S02]  /*0c90*/  CS2R R22, SRZ ;  /* 0x0000000000167805 */ /* 0x000fe4000001ff00 */
[----:B0-----:R-:W-:Y:S02]  /*0ca0*/  CS2R R20, SRZ ;  /* 0x0000000000147805 */ /* 0x001fe4000001ff00 */
[----:B------:R-:W-:-:S02]  /*0cb0*/  CS2R R14, SRZ ;  /* 0x00000000000e7805 */ /* 0x000fc4000001ff00 */
[----:B------:R-:W-:Y:S02]  /*0cc0*/  CS2R R12, SRZ ;  /* 0x00000000000c7805 */ /* 0x000fe4000001ff00 */
[----:B------:R-:W-:Y:S02]  /*0cd0*/  CS2R R30, SRZ ;  /* 0x00000000001e7805 */ /* 0x000fe4000001ff00 */
[----:B------:R-:W-:Y:S02]  /*0ce0*/  CS2R R28, SRZ ;  /* 0x00000000001c7805 */ /* 0x000fe4000001ff00 */
[----:B------:R-:W-:Y:S02]  /*0cf0*/  @P0 CS2R R86, SRZ ;  /* 0x0000000000560805 */ /* 0x000fe4000001ff00 */
[----:B-1----:R-:W-:-:S07]  /*0d00*/  @P0 CS2R R84, SRZ ;  /* 0x0000000000540805 */ /* 0x002fce000001ff00 */
.L_x_21226:
[----:B------:R-:W-:Y:S05]  /*0d10*/  BSYNC.RECONVERGENT B0 ;  /* 0x0000000000007941 */ /* 0x000fea0003800200 */
.L_x_21224:
        /* <DEDUP_REMOVED lines=51> */
[C---:B------:R-:W-:Y:S01]  /*1050*/  IMAD.HI.U32 R90, R6.reuse, -0x2daee0ad, RZ ;  /* 0xd2511f53065a7827 */ /* 0x040fe200078e00ff */
[----:B------:R-:W4:Y:S03]  /*1060*/  LDCU.64 UR14, c[0x0][0x380] ;  /* 0x00007000ff0e77ac */ /* 0x000f260008000a00 */
[----:B------:R-:W-:Y:S01]  /*1070*/  IMAD R89, R89, -0x326172a9, RZ ;  /* 0xcd9e8d5759597824 */ /* 0x000fe200078e02ff */
[----:B------:R-:W-:Y:S01]  /*1080*/  LOP3.LUT R90, R91, UR23, R90, 0x96, !PT ;  /* 0x000000175b5a7c12 */ /* 0x000fe2000f8e965a */
[----:B------:R-:W-:Y:S01]  /*1090*/  IMAD.HI.U32 R88, R7, -0x326172a9, RZ ;  /* 0xcd9e8d5707587827 */ /* 0x000fe200078e00ff */
[C---:B------:R-:W-:Y:S02]  /*10a0*/  LOP3.LUT R91, R5.reuse, 0x7f, RZ, 0xc0, !PT ;  /* 0x0000007f055b7812 */ /* 0x040fe400078ec0ff */
[----:B------:R-:W-:Y:S01]  /*10b0*/  LOP3.LUT R5, R5, 0xffffff80, RZ, 0xc0, !PT ;  /* 0xffffff8005057812 */ /* 0x000fe200078ec0ff */
[----:B------:R-:W-:Y:S01]  /*10c0*/  IMAD R92, R7, -0x326172a9, RZ ;  /* 0xcd9e8d57075c7824 */ /* 0x000fe200078e02ff */
[----:B------:R-:W-:Y:S01]  /*10d0*/  VIADDMNMX R4, R91, -R4, RZ, !PT ;  /* 0x800000045b047246 */ /* 0x000fe200078001ff */
[----:B------:R-:W-:Y:S01]  /*10e0*/  IMAD R3, R3, -0x20, R91 ;  /* 0xffffffe003037824 */ /* 0x000fe200078e025b */
[----:B------:R-:W-:Y:S01]  /*10f0*/  LOP3.LUT R88, R89, UR22, R88, 0x96, !PT ;  /* 0x0000001659587c12 */ /* 0x000fe2000f8e9658 */
[----:B------:R-:W-:Y:S01]  /*1100*/  IMAD R89, R6, -0x2daee0ad, RZ ;  /* 0xd2511f5306597824 */ /* 0x000fe200078e02ff */
[----:B------:R-:W-:Y:S01]  /*1110*/  VIMNMX R4, PT, PT, R4, 0x20, PT ;  /* 0x0000002004047848 */ /* 0x000fe20003fe0100 */
[----:B------:R-:W-:Y:S01]  /*1120*/  IMAD.HI.U32 R7, R90, -0x326172a9, RZ ;  /* 0xcd9e8d575a077827 */ /* 0x000fe200078e00ff */
[----:B------:R-:W-:-:S03]  /*1130*/  VIMNMX R3, PT, PT, RZ, R3, !PT ;  /* 0x00000003ff037248 */ /* 0x000fc60007fe0100 */
[----:B------:R-:W-:Y:S01]  /*1140*/  IMAD R4, R4, 0x4, R5 ;  /* 0x0000000404047824 */ /* 0x000fe200078e0205 */
[----:B------:R-:W-:Y:S01]  /*1150*/  LOP3.LUT R7, R92, UR12, R7, 0x96, !PT ;  /* 0x0000000c5c077c12 */ /* 0x000fe2000f8e9607 */
[----:B------:R-:W-:Y:S01]  /*1160*/  IMAD.HI.U32 R6, R88, -0x2daee0ad, RZ ;  /* 0xd2511f5358067827 */ /* 0x000fe200078e00ff */
[----:B------:R-:W-:-:S03]  /*1170*/  VIMNMX R144, PT, PT, R3, 0x20, PT ;  /* 0x0000002003907848 */ /* 0x000fc60003fe0100 */
[----:B------:R-:W-:Y:S01]  /*1180*/  HFMA2 R3, -RZ, RZ, 0, 0 ;  /* 0x00000000ff037431 */ /* 0x000fe200000001ff */
[----:B------:R-:W-:Y:S01]  /*1190*/  I2FP.F32.U32 R4, R4 ;  /* 0x0000000400047245 */ /* 0x000fe20000201000 */
[----:B------:R-:W-:Y:S01]  /*11a0*/  IMAD R90, R90, -0x326172a9, RZ ;  /* 0xcd9e8d575a5a7824 */ /* 0x000fe200078e02ff */
[----:B------:R-:W-:Y:S01]  /*11b0*/  LOP3.LUT R6, R89, UR10, R6, 0x96, !PT ;  /* 0x0000000a59067c12 */ /* 0x000fe2000f8e9606 */
[----:B------:R-:W-:Y:S01]  /*11c0*/  IMAD R88, R88, -0x2daee0ad, RZ ;  /* 0xd2511f5358587824 */ /* 0x000fe200078e02ff */
[----:B------:R0:W0:Y:S01]  /*11d0*/  MUFU.RCP R145, R4 ;  /* 0x0000000400917308 */ /* 0x0000220000001000 */
[----:B------:R-:W-:-:S04]  /*11e0*/  IMAD.HI.U32 R143, R7, -0x2daee0ad, RZ ;  /* 0xd2511f53078f7827 */ /* 0x000fc800078e00ff */
[----:B------:R-:W-:Y:S01]  /*11f0*/  IMAD.HI.U32 R141, R6, -0x326172a9, RZ ;  /* 0xcd9e8d57068d7827 */ /* 0x000fe200078e00ff */
[----:B------:R-:W-:Y:S01]  /*1200*/  LOP3.LUT R143, R88, UR13, R143, 0x96, !PT ;  /* 0x0000000d588f7c12 */ /* 0x000fe2000f8e968f */
[----:B------:R-:W0:Y:S02]  /*1210*/  LDCU.64 UR12, c[0x0][0x3a0] ;  /* 0x00007400ff0c77ac */ /* 0x000e240008000a00 */
[----:B------:R-:W-:Y:S01]  /*1220*/  IMAD R144, R144, 0x4, R5 ;  /* 0x0000000490907824 */ /* 0x000fe200078e0205 */
[----:B------:R-:W-:Y:S01]  /*1230*/  LOP3.LUT R141, R90, UR11, R141, 0x96, !PT ;  /* 0x0000000b5a8d7c12 */ /* 0x000fe2000f8e968d */
[----:B------:R-:W-:Y:S01]  /*1240*/  IMAD R140, R7, -0x2daee0ad, RZ ;  /* 0xd2511f53078c7824 */ /* 0x000fe200078e02ff */
[----:B------:R-:W0:Y:S01]  /*1250*/  LDCU.64 UR10, c[0x0][0x398] ;  /* 0x00007300ff0a77ac */ /* 0x000e220008000a00 */
[----:B-1234-:R-:W-:-:S07]  /*1260*/  IMAD R142, R6, -0x326172a9, RZ ;  /* 0xcd9e8d57068e7824 */ /* 0x01efce00078e02ff */
.L_x_21900:
[----:B------:R-:W-:Y:S01]  /*1270*/  UIMAD UR4, UR19, UR25, URZ ;  /* 0x00000019130472a4 */ /* 0x000fe2000f8e02ff */
[----:B------:R-:W-:Y:S01]  /*1280*/  LOP3.LUT P0, RZ, R149, 0x1000, RZ, 0xc0, !PT ;  /* 0x0000100095ff7812 */ /* 0x000fe2000780c0ff */
[----:B------:R-:W-:Y:S02]  /*1290*/  BSSY.RECONVERGENT B0, `(.L_x_21227) ;  /* 0x000045a000007945 */ /* 0x000fe40003800200 */
[----:B------:R-:W-:-:S04]  /*12a0*/  USHF.R.S32.HI UR5, URZ, 0x1f, UR4 ;  /* 0x0000001fff057899 */ /* 0x000fc80008011404 */
[----:B------:R-:W-:-:S06]  /*12b0*/  ULEA.HI UR5, UR5, UR4, URZ, 0x2 ;  /* 0x0000000405057291 */ /* 0x000fcc000f8f10ff */
[----:B------:R-:W-:-:S05]  /*12c0*/  IMAD.U32 R150, RZ, RZ, UR5 ;  /* 0x00000005ff967e24 */ /* 0x000fca000f8e00ff */
[----:B------:R-:W-:-:S05]  /*12d0*/  LEA.HI.SX32 R150, R150, R151, 0x1e ;  /* 0x0000009796967211 */ /* 0x000fca00078ff2ff */
[----:B01234-:R-:W-:Y:S01]  /*12e0*/  IMAD.MOV.U32 R136, RZ, RZ, R150 ;  /* 0x000000ffff887224 */ /* 0x01ffe200078e0096 */
        /* <DEDUP_REMOVED lines=33> */
.L_x_21232:
        /* <DEDUP_REMOVED lines=13> */
.L_x_21234:
[----:B------:R-:W-:Y:S05]  /*15d0*/  BSYNC.RECONVERGENT B2 ;  /* 0x0000000000027941 */ /* 0x000fea0003800200 */
.L_x_21233:
[----:B------:R-:W-:Y:S01]  /*15e0*/  IMAD.WIDE.U32 R138, R148, -0x326172a9, RZ ;  /* 0xcd9e8d57948a7825 */ /* 0x000fe200078e00ff */
[----:B------:R-:W-:Y:S01]  /*15f0*/  LOP3.LUT R136, R3, UR9, R153, 0x96, !PT ;  /* 0x0000000903887c12 */ /* 0x000fe2000f8e9699 */
[----:B------:R-:W-:Y:S02]  /*1600*/  UIADD3 UR4, UPT, UPT, UR9, 0x76cf5d0a, URZ ;  /* 0x76cf5d0a09047890 */ /* 0x000fe4000fffe0ff */
[----:B------:R-:W-:Y:S01]  /*1610*/  UIADD3 UR5, UPT, UPT, UR9, 0x32370b8f, URZ ;  /* 0x32370b8f09057890 */ /* 0x000fe2000fffe0ff */
        /* <DEDUP_REMOVED lines=47> */
[----:B------:R-:W-:-:S07]  /*1910*/  IMAD.MOV.U32 R138, RZ, RZ, R140 ;  /* 0x000000ffff8a7224 */ /* 0x000fce00078e008c */
.L_x_21231:
[----:B------:R-:W-:Y:S05]  /*1920*/  BSYNC.RECONVERGENT B1 ;  /* 0x0000000000017941 */ /* 0x000fea0003800200 */
.L_x_21230:
[----:B------:R-:W0:Y:S01]  /*1930*/  LDC R137, c[0x0][0x404] ;  /* 0x00010100ff897b82 */ /* 0x000e220000000800 */
[----:B------:R-:W-:Y:S01]  /*1940*/  ISETP.NE.AND P3, PT, R139, 0x1, PT ;  /* 0x000000018b00780c */ /* 0x000fe20003f65270 */
[----:B------:R-:W-:Y:S01]  /*1950*/  HFMA2 R151, -RZ, RZ, 0.1171875, 0 ;  /* 0x2f800000ff977431 */ /* 0x000fe200000001ff */
[----:B------:R-:W-:Y:S01]  /*1960*/  I2FP.F32.U32 R2, R138 ;  /* 0x0000008a00027245 */ /* 0x000fe20000201000 */
[----:B------:R-:W-:Y:S01]  /*1970*/  BSSY.RECONVERGENT B1, `(.L_x_21235) ;  /* 0x0000051000017945 */ /* 0x000fe20003800200 */
[----:B------:R-:W-:-:S03]  /*1980*/  IMAD.MOV.U32 R138, RZ, RZ, 0x2 ;  /* 0x00000002ff8a7424 */ /* 0x000fc600078e00ff */
[----:B------:R-:W-:-:S05]  /*1990*/  FFMA.FTZ R2, R2, R151, 1.1641532182693481445e-10 ;  /* 0x2f00000002027423 */ /* 0x000fca0000010097 */
[----:B0-----:R-:W-:Y:S01]  /*19a0*/  FSETP.LE.FTZ.AND P2, PT, R2, R137, PT ;  /* 0x000000890200720b */ /* 0x001fe20003f53000 */
        /* <DEDUP_REMOVED lines=10> */
.L_x_21237:
        /* <DEDUP_REMOVED lines=13> */
.L_x_21239:
[----:B------:R-:W-:Y:S05]  /*1b20*/  BSYNC.RECONVERGENT B2 ;  /* 0x0000000000027941 */ /* 0x000fea0003800200 */
.L_x_21238:
[----:B------:R-:W-:Y:S01]  /*1b30*/  IMAD.WIDE.U32 R140, R148, -0x326172a9, RZ ;  /* 0xcd9e8d57948c7825 */ /* 0x000fe200078e00ff */
[----:B------:R-:W-:Y:S01]  /*1b40*/  LOP3.LUT R138, R3, UR9, R153, 0x96, !PT ;  /* 0x00000009038a7c12 */ /* 0x000fe2000f8e9699 */
[----:B------:R-:W-:Y:S02]  /*1b50*/  UIADD3 UR4, UPT, UPT, UR9, 0x76cf5d0a, URZ ;  /* 0x76cf5d0a09047890 */ /* 0x000fe4000fffe0ff */
[----:B------:R-:W-:Y:S01]  /*1b60*/  UIADD3 UR5, UPT, UPT, UR9, 0x32370b8f, URZ ;  /* 0x32370b8f09057890 */ /* 0x000fe2000fffe0ff */
        /* <DEDUP_REMOVED lines=48> */
[----:B------:R-:W-:-:S07]  /*1e70*/  LOP3.LUT R143, R140, UR5, R139, 0x96, !PT ;  /* 0x000000058c8f7c12 */ /* 0x000fce000f8e968b */
.L_x_21236:
[----:B------:R-:W-:Y:S05]  /*1e80*/  BSYNC.RECONVERGENT B1 ;  /* 0x0000000000017941 */ /* 0x000fea0003800200 */
.L_x_21235:
[----:B------:R-:W-:Y:S01]  /*1e90*/  ISETP.NE.AND P4, PT, R138, 0x1, PT ;  /* 0x000000018a00780c */ /* 0x000fe20003f85270 */
[----:B------:R-:W-:Y:S01]  /*1ea0*/  BSSY.RECONVERGENT B1, `(.L_x_21240) ;  /* 0x0000052000017945 */ /* 0x000fe20003800200 */
[----:B------:R-:W-:Y:S01]  /*1eb0*/  I2FP.F32.U32 R2, R2 ;  /* 0x0000000200027245 */ /* 0x000fe20000201000 */
[----:B------:R-:W-:-:S04]  /*1ec0*/  IMAD.MOV.U32 R140, RZ, RZ, 0x2 ;  /* 0x00000002ff8c7424 */ /* 0x000fc800078e00ff */
        /* <DEDUP_REMOVED lines=12> */
.L_x_21242:
        /* <DEDUP_REMOVED lines=13> */
.L_x_21244:
[----:B------:R-:W-:Y:S05]  /*2060*/  BSYNC.RECONVERGENT B2 ;  /* 0x0000000000027941 */ /* 0x000fea0003800200 */
.L_x_21243:
[----:B------:R-:W-:Y:S01]  /*2070*/  IMAD.WIDE.U32 R140, R148, -0x326172a9, RZ ;  /* 0xcd9e8d57948c7825 */ /* 0x000fe200078e00ff */
[----:B------:R-:W-:Y:S01]  /*2080*/  LOP3.LUT R138, R3, UR9, R153, 0x96, !PT ;  /* 0x00000009038a7c12 */ /* 0x000fe2000f8e9699 */
[----:B------:R-:W-:Y:S01]  /*2090*/  UIADD3 UR4, UPT, UPT, UR9, 0x76cf5d0a, URZ ;  /* 0x76cf5d0a09047890 */ /* 0x000fe2000fffe0ff */
[----:B------:R-:W-:Y:S01]  /*20a0*/  MOV R2, R136 ;  /* 0x0000008800027202 */ /* 0x000fe20000000f00 */
        /* <DEDUP_REMOVED lines=49> */
.L_x_21241:
[----:B------:R-:W-:Y:S05]  /*23c0*/  BSYNC.RECONVERGENT B1 ;  /* 0x0000000000017941 */ /* 0x000fea0003800200 */
.L_x_21240:
[----:B------:R-:W-:Y:S01]  /*23d0*/  ISETP.NE.AND P5, PT, R140, 0x1, PT ;  /* 0x000000018c00780c */ /* 0x000fe20003fa5270 */
[----:B------:R-:W-:Y:S01]  /*23e0*/  BSSY.RECONVERGENT B1, `(.L_x_21245) ;  /* 0x0000052000017945 */ /* 0x000fe20003800200 */
[----:B------:R-:W-:Y:S01]  /*23f0*/  I2FP.F32.U32 R2, R2 ;  /* 0x0000000200027245 */ /* 0x000fe20000201000 */
[----:B------:R-:W-:-:S04]  /*2400*/  IMAD.MOV.U32 R139, RZ, RZ, R142 ;  /* 0x000000ffff8b7224 */ /* 0x000fc800078e008e */
        /* <DEDUP_REMOVED lines=12> */
.L_x_21247:
        /* <DEDUP_REMOVED lines=13> */
.L_x_21249:
[----:B------:R-:W-:Y:S05]  /*25a0*/  BSYNC.RECONVERGENT B2 ;  /* 0x0000000000027941 */ /* 0x000fea0003800200 */
.L_x_21248:
[----:B------:R-:W-:Y:S01]  /*25b0*/  IMAD.WIDE.U32 R140, R148, -0x326172a9, RZ ;  /* 0xcd9e8d57948c7825 */ /* 0x000fe200078e00ff */
[----:B------:R-:W-:Y:S01]  /*25c0*/  LOP3.LUT R138, R3, UR9, R153, 0x96, !PT ;  /* 0x00000009038a7c12 */ /* 0x000fe2000f8e9699 */
[----:B------:R-:W-:Y:S02]  /*25d0*/  UIADD3 UR4, UPT, UPT, UR9, 0x76cf5d0a, URZ ;  /* 0x76cf5d0a09047890 */ /* 0x000fe4000fffe0ff */
[----:B------:R-:W-:Y:S01]  /*25e0*/  HFMA2 R2, -RZ, RZ, 0, 0 ;  /* 0x00000000ff027431 */ /* 0x000fe200000001ff */
        /* <DEDUP_REMOVED lines=49> */
.L_x_21246:
[----:B------:R-:W-:Y:S05]  /*2900*/  BSYNC.RECONVERGENT B1 ;  /* 0x0000000000017941 */ /* 0x000fea0003800200 */
.L_x_21245:
        /* <DEDUP_REMOVED lines=17> */
.L_x_21229:
        /* <DEDUP_REMOVED lines=16> */
.L_x_21253:
        /* <DEDUP_REMOVED lines=13> */
.L_x_21255:
[----:B------:R-:W-:Y:S05]  /*2bf0*/  BSYNC.RECONVERGENT B2 ;  /* 0x0000000000027941 */ /* 0x000fea0003800200 */
.L_x_21254:
        /* <DEDUP_REMOVED lines=53> */
.L_x_21252:
[----:B------:R-:W-:Y:S05]  /*2f50*/  BSYNC.RECONVERGENT B1 ;  /* 0x0000000000017941 */ /* 0x000fea0003800200 */
.L_x_21251:
        /* <DEDUP_REMOVED lines=20> */
.L_x_21258:
        /* <DEDUP_REMOVED lines=13> */
.L_x_21260:
[----:B------:R-:W-:Y:S05]  /*3170*/  BSYNC.RECONVERGENT B2 ;  /* 0x0000000000027941 */ /* 0x000fea0003800200 */
.L_x_21259:
        /* <DEDUP_REMOVED lines=51> */
[----:B------:R-:W-:Y:S01]  /*34b0*/  HFMA2 R138, -RZ, RZ, 0, 0 ;  /* 0x00000000ff8a7431 */ /* 0x000fe200000001ff */
[----:B------:R-:W-:-:S07]  /*34c0*/  LOP3.LUT R143, R140, UR5, R139, 0x96, !PT ;  /* 0x000000058c8f7c12 */ /* 0x000fce000f8e968b */
.L_x_21257:
[----:B------:R-:W-:Y:S05]  /*34d0*/  BSYNC.RECONVERGENT B1 ;  /* 0x0000000000017941 */ /* 0x000fea0003800200 */
.L_x_21256:
        /* <DEDUP_REMOVED lines=15> */
.L_x_21263:
        /* <DEDUP_REMOVED lines=13> */
.L_x_21265:
[----:B------:R-:W-:Y:S05]  /*36a0*/  BSYNC.RECONVERGENT B2 ;  /* 0x0000000000027941 */ /* 0x000fea0003800200 */
.L_x_21264:
        /* <DEDUP_REMOVED lines=53> */
.L_x_21262:
[----:B------:R-:W-:Y:S05]  /*3a00*/  BSYNC.RECONVERGENT B1 ;  /* 0x0000000000017941 */ /* 0x000fea0003800200 */
.L_x_21261:
[----:B------:R-:W-:Y:S01]  /*3a10*/  ISETP.NE.AND P4, PT, R139, 0x1, PT ;  /* 0x000000018b00780c */ /* 0x000fe20003f85270 */
[----:B------:R-:W-:Y:S01]  /*3a20*/  BSSY.RECONVERGENT B1, `(.L_x_21266) ;  /* 0x0000053000017945 */ /* 0x000fe20003800200 */
[----:B------:R-:W-:Y:S01]  /*3a30*/  I2FP.F32.U32 R137, R2 ;  /* 0x0000000200897245 */ /* 0x000fe20000201000 */
[----:B------:R-:W-:Y:S01]  /*3a40*/  IMAD.MOV.U32 R138, RZ, RZ, 0x2 ;  /* 0x00000002ff8a7424 */ /* 0x000fe200078e00ff */
[----:B------:R-:W-:-:S03]  /*3a50*/  MOV R2, R142 ;  /* 0x0000008e00027202 */ /* 0x000fc60000000f00 */
[----:B------:R-:W-:-:S05]  /*3a60*/  FFMA.FTZ R137, R137, R4, 1.1641532182693481445e-10 ;  /* 0x2f00000089897423 */ /* 0x000fca0000010004 */
[----:B------:R-:W-:Y:S01]  /*3a70*/  FSETP.LE.FTZ.AND P3, PT, R137, R6, PT ;  /* 0x000000068900720b */ /* 0x000fe20003f73000 */
[----:B------:R-:W-:Y:S01]  /*3a80*/  FMUL.FTZ R137, R97, R5 ;  /* 0x0000000561897220 */ /* 0x000fe20000410000 */
        /* <DEDUP_REMOVED lines=9> */
.L_x_21268:
        /* <DEDUP_REMOVED lines=13> */
.L_x_21270:
[----:B------:R-:W-:Y:S05]  /*3bf0*/  BSYNC.RECONVERGENT B2 ;  /* 0x0000000000027941 */ /* 0x000fea0003800200 */
.L_x_21269:
        /* <DEDUP_REMOVED lines=53> */
.L_x_21267:
[----:B------:R-:W-:Y:S05]  /*3f50*/  BSYNC.RECONVERGENT B1 ;  /* 0x0000000000017941 */ /* 0x000fea0003800200 */
.L_x_21266:
        /* <DEDUP_REMOVED lines=15> */
.L_x_21273:
        /* <DEDUP_REMOVED lines=13> */
.L_x_21275:
[----:B------:R-:W-:Y:S05]  /*4120*/  BSYNC.RECONVERGENT B2 ;  /* 0x0000000000027941 */ /* 0x000fea0003800200 */
.L_x_21274:
        /* <DEDUP_REMOVED lines=53> */
.L_x_21272:
[----:B------:R-:W-:Y:S05]  /*4480*/  BSYNC.RECONVERGENT B1 ;  /* 0x0000000000017941 */ /* 0x000fea0003800200 */
.L_x_21271:
        /* <DEDUP_REMOVED lines=17> */
.L_x_21278:
        /* <DEDUP_REMOVED lines=13> */
.L_x_21280:
[----:B------:R-:W-:Y:S05]  /*4670*/  BSYNC.RECONVERGENT B2 ;  /* 0x0000000000027941 */ /* 0x000fea0003800200 */
.L_x_21279:
        /* <DEDUP_REMOVED lines=52> */
[----:B------:R-:W-:-:S07]  /*49c0*/  MOV R136, R138 ;  /* 0x0000008a00887202 */ /* 0x000fce0000000f00 */
.L_x_21277:
[----:B------:R-:W-:Y:S05]  /*49d0*/  BSYNC.RECONVERGENT B1 ;  /* 0x0000000000017941 */ /* 0x000fea0003800200 */
.L_x_21276:
        /* <DEDUP_REMOVED lines=15> */
.L_x_21283:
        /* <DEDUP_REMOVED lines=13> */
.L_x_21285:
[----:B------:R-:W-:Y:S05]  /*4ba0*/  BSYNC.RECONVERGENT B2 ;  /* 0x0000000000027941 */ /* 0x000fea0003800200 */
.L_x_21284:
        /* <DEDUP_REMOVED lines=53> */
.L_x_21282:
[----:B------:R-:W-:Y:S05]  /*4f00*/  BSYNC.RECONVERGENT B1 ;  /* 0x0000000000017941 */ /* 0x000fea0003800200 */
.L_x_21281:
        /* <DEDUP_REMOVED lines=17> */
.L_x_21288:
        /* <DEDUP_REMOVED lines=15> */
.L_x_21290:
[----:B------:R-:W-:Y:S05]  /*5110*/  BSYNC.RECONVERGENT B2 ;  /* 0x0000000000027941 */ /* 0x000fea0003800200 */
.L_x_21289:
        /* <DEDUP_REMOVED lines=53> */
.L_x_21287:
[----:B------:R-:W-:Y:S05]  /*5470*/  BSYNC.RECONVERGENT B1 ;  /* 0x0000000000017941 */ /* 0x000fea0003800200 */
.L_x_21286:
[-C--:B------:R-:W-:Y:S01]  /*5480*/  FMUL.FTZ R98, R88, R5.reuse ;  /* 0x0000000558627220 */ /* 0x080fe20000410000 */
[-C--:B------:R-:W-:Y:S02]  /*5490*/  FSETP.GTU.FTZ.AND P6, PT, R7, R6.reuse, PT ;  /* 0x000000060700720b */ /* 0x080fe40003fdc000 */
[----:B------:R-:W-:Y:S02]  /*54a0*/  FSEL R151, R151, RZ, P4 ;  /* 0x000000ff97977208 */ /* 0x000fe40002000000 */
[----:B------:R-:W-:Y:S01]  /*54b0*/  FSEL R139, R98, RZ, !P6 ;  /* 0x000000ff628b7208 */ /* 0x000fe20007000000 */
[----:B------:R-:W-:Y:S01]  /*54c0*/  FMUL.FTZ R98, R89, R5 ;  /* 0x0000000559627220 */ /* 0x000fe20000410000 */
[----:B------:R-:W-:Y:S02]  /*54d0*/  SEL R7, RZ, 0x1, P6 ;  /* 0x00000001ff077807 */ /* 0x000fe40003000000 */
[----:B------:R-:W-:Y:S02]  /*54e0*/  FSETP.GTU.FTZ.AND P6, PT, R97, R6, PT ;  /* 0x000000066100720b */ /* 0x000fe40003fdc000 */
[----:B------:R-:W-:-:S02]  /*54f0*/  I2FP.F32.U32 R97, R99 ;  /* 0x0000006300617245 */ /* 0x000fc40000201000 */
[----:B------:R-:W-:Y:S02]  /*5500*/  FSEL R140, R98, RZ, !P6 ;  /* 0x000000ff628c7208 */ /* 0x000fe40007000000 */
[----:B------:R-:W-:Y:S01]  /*5510*/  SEL R138, RZ, 0x1, P6 ;  /* 0x00000001ff8a7807 */ /* 0x000fe20003000000 */
[----:B------:R-:W-:Y:S01]  /*5520*/  FFMA.FTZ R97, R97, R4, 1.1641532182693481445e-10 ;  /* 0x2f00000061617423 */ /* 0x000fe20000010004 */
[-C--:B------:R-:W-:Y:S01]  /*5530*/  FMUL.FTZ R4, R91, R5.reuse ;  /* 0x000000055b047220 */ /* 0x080fe20000410000 */
[----:B------:R-:W-:Y:S01]  /*5540*/  FMUL.FTZ R5, R90, R5 ;  /* 0x000000055a057220 */ /* 0x000fe20000410000 */
[----:B------:R-:W-:Y:S02]  /*5550*/  FSEL R137, R137, RZ, P3 ;  /* 0x000000ff89897208 */ /* 0x000fe40001800000 */
[----:B------:R-:W-:Y:S02]  /*5560*/  FSETP.GTU.FTZ.AND P6, PT, R97, R6, PT ;  /* 0x000000066100720b */ /* 0x000fe40003fdc000 */
[----:B------:R-:W-:Y:S01]  /*5570*/  FSEL R96, R96, RZ, P2 ;  /* 0x000000ff60607208 */ /* 0x000fe20001000000 */
[----:B------:R-:W-:Y:S01]  /*5580*/  FADD.FTZ R97, R137, R140 ;  /* 0x0000008c89617221 */ /* 0x000fe20000010000 */
[----:B------:R-:W-:-:S02]  /*5590*/  FSEL R4, R4, RZ, !P6 ;  /* 0x000000ff04047208 */ /* 0x000fc40007000000 */
[----:B------:R-:W-:Y:S01]  /*55a0*/  SEL R154, RZ, 0x1, P6 ;  /* 0x00000001ff9a7807 */ /* 0x000fe20003000000 */
[----:B------:R-:W-:Y:S01]  /*55b0*/  FADD.FTZ R96, R96, R139 ;  /* 0x0000008b60607221 */ /* 0x000fe20000010000 */
[----:B------:R-:W-:Y:S01]  /*55c0*/  FSETP.GTU.FTZ.AND P6, PT, R153, R6, PT ;  /* 0x000000069900720b */ /* 0x000fe20003fdc000 */
[----:B------:R-:W-:Y:S01]  /*55d0*/  @P1 FADD.FTZ R97, R93, R97 ;  /* 0x000000615d611221 */ /* 0x000fe20000010000 */
[----:B------:R-:W-:Y:S01]  /*55e0*/  FSEL R99, R152, RZ, P5 ;  /* 0x000000ff98637208 */ /* 0x000fe20002800000 */
[----:B------:R-:W-:Y:S01]  /*55f0*/  @P1 FADD.FTZ R96, R92, R96 ;  /* 0x000000605c601221 */ /* 0x000fe20000010000 */
[----:B------:R-:W-:Y:S02]  /*5600*/  FSEL R98, R5, RZ, !P6 ;  /* 0x000000ff05627208 */ /* 0x000fe40007000000 */
[----:B------:R-:W-:Y:S01]  /*5610*/  SEL R6, RZ, 0x1, P6 ;  /* 0x00000001ff067807 */ /* 0x000fe20003000000 */
[----:B------:R-:W-:Y:S01]  /*5620*/  FADD.FTZ R99, R4, R99 ;  /* 0x0000006304637221 */ /* 0x000fe20000010000 */
[----:B------:R-:W-:Y:S01]  /*5630*/  PRMT R4, R7, 0x7610, R4 ;  /* 0x0000761007047816 */ /* 0x000fe20000000004 */
[----:B------:R-:W-:Y:S01]  /*5640*/  FADD.FTZ R98, R151, R98 ;  /* 0x0000006297627221 */ /* 0x000fe20000010000 */
[----:B------:R-:W-:Y:S01]  /*5650*/  PRMT R5, R138, 0x7610, R5 ;  /* 0x000076108a057816 */ /* 0x000fe20000000005 */
[----:B------:R-:W-:Y:S01]  /*5660*/  @P1 FADD.FTZ R99, R95, R99 ;  /* 0x000000635f631221 */ /* 0x000fe20000010000 */
[----:B------:R-:W-:Y:S01]  /*5670*/  PRMT R7, R154, 0x7610, R7 ;  /* 0x000076109a077816 */ /* 0x000fe20000000007 */
[----:B------:R-:W-:-:S07]  /*5680*/  @P1 FADD.FTZ R98, R94, R98 ;  /* 0x000000625e621221 */ /* 0x000fce0000010000 */
.L_x_21250:
        /* <DEDUP_REMOVED lines=15> */
[----:B------:R-:W-:-:S04]  /*5780*/  LOP3.LUT R137, R7, 0xffff, RZ, 0xc0, !PT ;  /* 0x0000ffff07897812 */ /* 0x000fc800078ec0ff */
[----:B------:R-:W-:-:S04]  /*5790*/  LOP3.LUT R140, R140, 0xff0000, RZ, 0xc0, !PT ;  /* 0x00ff00008c8c7812 */ /* 0x000fc800078ec0ff */
[----:B------:R-:W-:Y:S02]  /*57a0*/  LEA R137, R137, R140, 0x18 ;  /* 0x0000008c89897211 */ /* 0x000fe400078ec0ff */
[----:B------:R-:W-:-:S05]  /*57b0*/  LOP3.LUT R140, R5, 0xff, RZ, 0xc0, !PT ;  /* 0x000000ff058c7812 */ /* 0x000fca00078ec0ff */
[----:B------:R-:W-:Y:S01]  /*57c0*/  IMAD R137, R140, 0x100, R137 ;  /* 0x000001008c897824 */ /* 0x000fe200078e0289 */
[----:B------:R-:W-:-:S05]  /*57d0*/  LOP3.LUT R140, R4, 0xff, RZ, 0xc0, !PT ;  /* 0x000000ff048c7812 */ /* 0x000fca00078ec0ff */
[----:B------:R-:W-:Y:S02]  /*57e0*/  IMAD.IADD R137, R137, 0x1, R140 ;  /* 0x0000000189897824 */ /* 0x000fe400078e028c */
[----:B0-----:R-:W-:-:S05]  /*57f0*/  IMAD.WIDE.U32 R138, R150, 0x4, R138 ;  /* 0x00000004968a7825 */ /* 0x001fca00078e008a */
[----:B------:R1:W-:Y:S02]  /*5800*/  STG.E desc[UR6][R138.64], R137 ;  /* 0x000000898a007986 */ /* 0x0003e4000c101906 */
.L_x_21291:
[----:B------:R-:W-:Y:S01]  /*5810*/  MOV R140, R136 ;  /* 0x00000088008c7202 */ /* 0x000fe20000000f00 */
[----:B------:R-:W-:-:S07]  /*5820*/  VIADD R136, R150, 0x80 ;  /* 0x0000008096887836 */ /* 0x000fce0000000000 */
.L_x_21228:
[----:B0-----:R-:W-:Y:S05]  /*5830*/  BSYNC.RECONVERGENT B0 ;  /* 0x0000000000007941 */ /* 0x001fea0003800200 */
.L_x_21227:
        /* <DEDUP_REMOVED lines=35> */
.L_x_21297:
        /* <DEDUP_REMOVED lines=13> */
.L_x_21299:
[----:B------:R-:W-:Y:S05]  /*5b40*/  BSYNC.RECONVERGENT B2 ;  /* 0x0000000000027941 */ /* 0x000fea0003800200 */
.L_x_21298:
        /* <DEDUP_REMOVED lines=53> */
.L_x_21296:
[----:B------:R-:W-:Y:S05]  /*5ea0*/  BSYNC.RECONVERGENT B1 ;  /* 0x0000000000017941 */ /* 0x000fea0003800200 */
.L_x_21295:
        /* <DEDUP_REMOVED lines=20> */
.L_x_21302:
        /* <DEDUP_REMOVED lines=13> */
.L_x_21304:
[----:B------:R-:W-:Y:S05]  /*60c0*/  BSYNC.RECONVERGENT B2 ;  /* 0x0000000000027941 */ /* 0x000fea0003800200 */
.L_x_21303:
        /* <DEDUP_REMOVED lines=53> */
.L_x_21301:
[----:B------:R-:W-:Y:S05]  /*6420*/  BSYNC.RECONVERGENT B1 ;  /* 0x0000000000017941 */ /* 0x000fea0003800200 */
.L_x_21300:
        /* <DEDUP_REMOVED lines=15> */
.L_x_21307:
        /* <DEDUP_REMOVED lines=13> */
.L_x_21309:
[----:B------:R-:W-:Y:S05]  /*65f0*/  BSYNC.RECONVERGENT B2 ;  /* 0x0000000000027941 */ /* 0x000fea0003800200 */
.L_x_21308:
        /* <DEDUP_REMOVED lines=52> */
[----:B------:R-:W-:-:S07]  /*6940*/  LOP3.LUT R143, R140, UR5, R153, 0x96, !PT ;  /* 0x000000058c8f7c12 */ /* 0x000fce000f8e9699 */
.L_x_21306:
[----:B------:R-:W-:Y:S05]  /*6950*/  BSYNC.RECONVERGENT B1 ;  /* 0x0000000000017941 */ /* 0x000fea0003800200 */
.L_x_21305:
        /* <DEDUP_REMOVED lines=17> */
.L_x_21312:
        /* <DEDUP_REMOVED lines=13> */
.L_x_21314:
[----:B------:R-:W-:Y:S05]  /*6b40*/  BSYNC.RECONVERGENT B2 ;  /* 0x0000000000027941 */ /* 0x000fea0003800200 */
.L_x_21313:
        /* <DEDUP_REMOVED lines=53> */
.L_x_21311:
[----:B------:R-:W-:Y:S05]  /*6ea0*/  BSYNC.RECONVERGENT B1 ;  /* 0x0000000000017941 */ /* 0x000fea0003800200 */
.L_x_21310:
        /* <DEDUP_REMOVED lines=15> */
.L_x_21317:
        /* <DEDUP_REMOVED lines=13> */
.L_x_21319:
[----:B------:R-:W-:Y:S05]  /*7070*/  BSYNC.RECONVERGENT B2 ;  /* 0x0000000000027941 */ /* 0x000fea0003800200 */
.L_x_21318:
        /* <DEDUP_REMOVED lines=53> */
.L_x_21316:
[----:B------:R-:W-:Y:S05]  /*73d0*/  BSYNC.RECONVERGENT B1 ;  /* 0x0000000000017941 */ /* 0x000fea0003800200 */
.L_x_21315:
        /* <DEDUP_REMOVED lines=17> */
.L_x_21322:
        /* <DEDUP_REMOVED lines=13> */
.L_x_21324:
[----:B------:R-:W-:Y:S05]  /*75c0*/  BSYNC.RECONVERGENT B2 ;  /* 0x0000000000027941 */ /* 0x000fea0003800200 */
.L_x_21323:
        /* <DEDUP_REMOVED lines=53> */
.L_x_21321:
[----:B------:R-:W-:Y:S05]  /*7920*/  BSYNC.RECONVERGENT B1 ;  /* 0x0000000000017941 */ /* 0x000fea0003800200 */
.L_x_21320:
        /* <DEDUP_REMOVED lines=15> */
.L_x_21327:
        /* <DEDUP_REMOVED lines=13> */
.L_x_21329:
[----:B------:R-:W-:Y:S05]  /*7af0*/  BSYNC.RECONVERGENT B2 ;  /* 0x0000000000027941 */ /* 0x000fea0003800200 */
.L_x_21328:
[----:B------:R-:W-:Y:S01]  /*7b00*/  LOP3.LUT R142, R3, UR9, R141, 0x96, !PT ;  /* 0x00000009038e7c12 */ /* 0x000fe2000f8e968d */
[----:B------:R-:W-:Y:S01]  /*7b10*/  IMAD.WIDE.U32 R100, R148, -0x326172a9, RZ ;  /* 0xcd9e8d5794647825 */ /* 0x000fe200078e00ff */
[----:B------:R-:W-:-:S03]  /*7b20*/  UIADD3 UR4, UPT, UPT, UR9, 0x76cf5d0a, URZ ;  /* 0x76cf5d0a09047890 */ /* 0x000fc6000fffe0ff */
        /* <DEDUP_REMOVED lines=45> */
[----:B------:R-:W-:Y:S01]  /*7e00*/  IMAD.WIDE.U32 R100, R101, -0x2daee0ad, RZ ;  /* 0xd2511f5365647825 */ /* 0x000fe200078e00ff */
[----:B------:R-:W-:-:S03]  /*7e10*/  UIADD3 UR4, UPT, UPT, UR9, -0x695add53, URZ ;  /* 0x96a522ad09047890 */ /* 0x000fc6000fffe0ff */
[----:B------:R-:W-:Y:S02]  /*7e20*/  IMAD.MOV.U32 R138, RZ, RZ, R100 ;  /* 0x000000ffff8a7224 */ /* 0x000fe400078e0064 */
[----:B------:R-:W-:Y:S01]  /*7e30*/  HFMA2 R100, -RZ, RZ, 0, 0 ;  /* 0x00000000ff647431 */ /* 0x000fe200000001ff */
[----:B------:R-:W-:-:S07]  /*7e40*/  LOP3.LUT R143, R140, UR4, R101, 0x96, !PT ;  /* 0x000000048c8f7c12 */ /* 0x000fce000f8e9665 */
.L_x_21326:
[----:B------:R-:W-:Y:S05]  /*7e50*/  BSYNC.RECONVERGENT B1 ;  /* 0x0000000000017941 */ /* 0x000fea0003800200 */
.L_x_21325:
        /* <DEDUP_REMOVED lines=17> */
.L_x_21332:
        /* <DEDUP_REMOVED lines=15> */
.L_x_21334:
[----:B------:R-:W-:Y:S05]  /*8060*/  BSYNC.RECONVERGENT B2 ;  /* 0x0000000000027941 */ /* 0x000fea0003800200 */
.L_x_21333:
[----:B------:R-:W-:Y:S01]  /*8070*/  LOP3.LUT R140, R3, UR9, R103, 0x96, !PT ;  /* 0x00000009038c7c12 */ /* 0x000fe2000f8e9667 */
[----:B------:R-:W-:Y:S01]  /*8080*/  IMAD.WIDE.U32 R100, R148, -0x326172a9, RZ ;  /* 0xcd9e8d5794647825 */ /* 0x000fe200078e00ff */
[----:B------:R-:W-:-:S03]  /*8090*/  UIADD3 UR4, UPT, UPT, UR9, 0x76cf5d0a, URZ ;  /* 0x76cf5d0a09047890 */ /* 0x000fc6000fffe0ff */
        /* <DEDUP_REMOVED lines=50> */
.L_x_21331:
[----:B------:R-:W-:Y:S05]  /*83c0*/  BSYNC.RECONVERGENT B1 ;  /* 0x0000000000017941 */ /* 0x000fea0003800200 */
.L_x_21330:
[-C--:B------:R-:W-:Y:S01]  /*83d0*/  FMUL.FTZ R100, R88, R5.reuse ;  /* 0x0000000558647220 */ /* 0x080fe20000410000 */
[----:B------:R-:W-:Y:S01]  /*83e0*/  FSETP.GTU.FTZ.AND P6, PT, R7, R6, PT ;  /* 0x000000060700720b */ /* 0x000fe20003fdc000 */
[-C--:B------:R-:W-:Y:S01]  /*83f0*/  FMUL.FTZ R156, R89, R5.reuse ;  /* 0x00000005599c7220 */ /* 0x080fe20000410000 */
[----:B------:R-:W-:Y:S01]  /*8400*/  I2FP.F32.U32 R101, R102 ;  /* 0x0000006600657245 */ /* 0x000fe20000201000 */
[-C--:B------:R-:W-:Y:S01]  /*8410*/  FMUL.FTZ R103, R90, R5.reuse ;  /* 0x000000055a677220 */ /* 0x080fe20000410000 */
[----:B------:R-:W-:Y:S02]  /*8420*/  FSEL R100, R100, RZ, !P6 ;  /* 0x000000ff64647208 */ /* 0x000fe40007000000 */
[----:B------:R-:W-:Y:S01]  /*8430*/  SEL R140, RZ, 0x1, P6 ;  /* 0x00000001ff8c7807 */ /* 0x000fe20003000000 */
[----:B------:R-:W-:Y:S01]  /*8440*/  FFMA.FTZ R101, R101, R4, 1.1641532182693481445e-10 ;  /* 0x2f00000065657423 */ /* 0x000fe20000010004 */
[----:B------:R-:W-:Y:S01]  /*8450*/  FSETP.GTU.FTZ.AND P6, PT, R139, R6, PT ;  /* 0x000000068b00720b */ /* 0x000fe20003fdc000 */
        /* <DEDUP_REMOVED lines=19> */
[--C-:B------:R-:W-:Y:S01]  /*8590*/  FADD.FTZ R103, R4, R5.reuse ;  /* 0x0000000504677221 */ /* 0x100fe20000010000 */
[----:B------:R-:W-:Y:S01]  /*85a0*/  PRMT R5, R7, 0x7610, R5 ;  /* 0x0000761007057816 */ /* 0x000fe20000000005 */
[----:B------:R-:W-:Y:S01]  /*85b0*/  @P1 FADD.FTZ R101, R93, R101 ;  /* 0x000000655d651221 */ /* 0x000fe20000010000 */
[----:B------:R-:W-:Y:S01]  /*85c0*/  PRMT R4, R140, 0x7610, R4 ;  /* 0x000076108c047816 */ /* 0x000fe20000000004 */
[----:B------:R-:W-:Y:S01]  /*85d0*/  @P1 FADD.FTZ R103, R95, R103 ;  /* 0x000000675f671221 */ /* 0x000fe20000010000 */
[----:B------:R-:W-:Y:S01]  /*85e0*/  PRMT R7, R153, 0x7610, R7 ;  /* 0x0000761099077816 */ /* 0x000fe20000000007 */
[----:B------:R-:W-:Y:S06]  /*85f0*/  BRA `(.L_x_21335) ;  /* 0x0000001400847947 */ /* 0x000fec0003800000 */
.L_x_21294:
        /* <DEDUP_REMOVED lines=16> */
.L_x_21338:
        /* <DEDUP_REMOVED lines=13> */
.L_x_21340:
[----:B------:R-:W-:Y:S05]  /*87d0*/  BSYNC.RECONVERGENT B2 ;  /* 0x0000000000027941 */ /* 0x000fea0003800200 */
.L_x_21339:
        /* <DEDUP_REMOVED lines=52> */
.L_x_21337:
[----:B------:R-:W-:Y:S05]  /*8b20*/  BSYNC.RECONVERGENT B1 ;  /* 0x0000000000017941 */ /* 0x000fea0003800200 */
.L_x_21336:
[----:B------:R-:W0:Y:S01]  /*8b30*/  LDC R137, c[0x0][0x404] ;  /* 0x00010100ff897b82 */ /* 0x000e220000000800 */
[----:B------:R-:W-:Y:S01]  /*8b40*/  ISETP.NE.AND P3, PT, R151, 0x1, PT ;  /* 0x000000019700780c */ /* 0x000fe20003f65270 */
[----:B------:R-:W-:Y:S01]  /*8b50*/  BSSY.RECONVERGENT B1, `(.L_x_21341) ;  /* 0x0000053000017945 */ /* 0x000fe20003800200 */
[----:B------:R-:W-:Y:S01]  /*8b60*/  I2FP.F32.U32 R2, R139 ;  /* 0x0000008b00027245 */ /* 0x000fe20000201000 */
[----:B------:R-:W-:Y:S02]  /*8b70*/  IMAD.MOV.U32 R139, RZ, RZ, 0x2f800000 ;  /* 0x2f800000ff8b7424 */ /* 0x000fe400078e00ff */
[----:B------:R-:W-:Y:S02]  /*8b80*/  HFMA2 R140, -RZ, RZ, 0, 1.1920928955078125e-07 ;  /* 0x00000002ff8c7431 */ /* 0x000fe400000001ff */
[----:B------:R-:W-:-:S05]  /*8b90*/  FFMA.FTZ R2, R2, R139, 1.1641532182693481445e-10 ;  /* 0x2f00000002027423 */ /* 0x000fca000001008b */
[----:B0-----:R-:W-:Y:S01]  /*8ba0*/  FSETP.LE.FTZ.AND P2, PT, R2, R137, PT ;  /* 0x000000890200720b */ /* 0x001fe20003f53000 */
        /* <DEDUP_REMOVED lines=10> */
.L_x_21343:
        /* <DEDUP_REMOVED lines=13> */
.L_x_21345:
[----:B------:R-:W-:Y:S05]  /*8d20*/  BSYNC.RECONVERGENT B2 ;  /* 0x0000000000027941 */ /* 0x000fea0003800200 */
.L_x_21344:
        /* <DEDUP_REMOVED lines=53> */
.L_x_21342:
[----:B------:R-:W-:Y:S05]  /*9080*/  BSYNC.RECONVERGENT B1 ;  /* 0x0000000000017941 */ /* 0x000fea0003800200 */
.L_x_21341:
[----:B------:R-:W-:Y:S01]  /*9090*/  ISETP.NE.AND P4, PT, R140, 0x1, PT ;  /* 0x000000018c00780c */ /* 0x000fe20003f85270 */
[----:B------:R-:W-:Y:S01]  /*90a0*/  BSSY.RECONVERGENT B1, `(.L_x_21346) ;  /* 0x0000052000017945 */ /* 0x000fe20003800200 */
[----:B------:R-:W-:Y:S01]  /*90b0*/  I2FP.F32.U32 R2, R2 ;  /* 0x0000000200027245 */ /* 0x000fe20000201000 */
[----:B------:R-:W-:-:S04]  /*90c0*/  IMAD.MOV.U32 R151, RZ, RZ, 0x2 ;  /* 0x00000002ff977424 */ /* 0x000fc800078e00ff */
        /* <DEDUP_REMOVED lines=12> */
.L_x_21348:
        /* <DEDUP_REMOVED lines=13> */
.L_x_21350:
[----:B------:R-:W-:Y:S05]  /*9260*/  BSYNC.RECONVERGENT B2 ;  /* 0x0000000000027941 */ /* 0x000fea0003800200 */
.L_x_21349:
[----:B------:R-:W-:Y:S01]  /*9270*/  LOP3.LUT R142, R3, UR9, R141, 0x96, !PT ;  /* 0x00000009038e7c12 */ /* 0x000fe2000f8e968d */
[----:B------:R-:W-:Y:S01]  /*9280*/  IMAD.WIDE.U32 R152, R148, -0x326172a9, RZ ;  /* 0xcd9e8d5794987825 */ /* 0x000fe200078e00ff */
[----:B------:R-:W-:-:S03]  /*9290*/  UIADD3 UR4, UPT, UPT, UR9, 0x76cf5d0a, URZ ;  /* 0x76cf5d0a09047890 */ /* 0x000fc6000fffe0ff */
        /* <DEDUP_REMOVED lines=50> */
.L_x_21347:
[----:B------:R-:W-:Y:S05]  /*95c0*/  BSYNC.RECONVERGENT B1 ;  /* 0x0000000000017941 */ /* 0x000fea0003800200 */
.L_x_21346:
[----:B------:R-:W-:Y:S01]  /*95d0*/  ISETP.NE.AND P5, PT, R151, 0x1, PT ;  /* 0x000000019700780c */ /* 0x000fe20003fa5270 */
[----:B------:R-:W-:Y:S01]  /*95e0*/  BSSY.RECONVERGENT B1, `(.L_x_21351) ;  /* 0x0000052000017945 */ /* 0x000fe20003800200 */
[----:B------:R-:W-:Y:S02]  /*95f0*/  I2FP.F32.U32 R2, R2 ;  /* 0x0000000200027245 */ /* 0x000fe40000201000 */
        /* <DEDUP_REMOVED lines=13> */
.L_x_21353:
        /* <DEDUP_REMOVED lines=13> */
.L_x_21355:
[----:B------:R-:W-:Y:S05]  /*97a0*/  BSYNC.RECONVERGENT B2 ;  /* 0x0000000000027941 */ /* 0x000fea0003800200 */
.L_x_21354:
        /* <DEDUP_REMOVED lines=53> */
.L_x_21352:
[----:B------:R-:W-:Y:S05]  /*9b00*/  BSYNC.RECONVERGENT B1 ;  /* 0x0000000000017941 */ /* 0x000fea0003800200 */
.L_x_21351:
        /* <DEDUP_REMOVED lines=16> */
.L_x_21335:
        /* <DEDUP_REMOVED lines=14> */
[----:B------:R-:W-:-:S05]  /*9cf0*/  IMAD.U32 R137, R6, 0x10000, RZ ;  /* 0x0001000006897824 */ /* 0x000fca00078e00ff */
[----:B------:R-:W-:Y:S02]  /*9d00*/  LOP3.LUT R140, R137, 0xff0000, RZ, 0xc0, !PT ;  /* 0x00ff0000898c7812 */ /* 0x000fe400078ec0ff */
[----:B------:R-:W-:-:S05]  /*9d10*/  LOP3.LUT R137, R7, 0xffff, RZ, 0xc0, !PT ;  /* 0x0000ffff07897812 */ /* 0x000fca00078ec0ff */
[----:B------:R-:W-:Y:S01]  /*9d20*/  IMAD R137, R137, 0x1000000, R140 ;  /* 0x0100000089897824 */ /* 0x000fe200078e028c */
[----:B------:R-:W-:-:S04]  /*9d30*/  LOP3.LUT R140, R5, 0xff, RZ, 0xc0, !PT ;  /* 0x000000ff058c7812 */ /* 0x000fc800078ec0ff */
[----:B------:R-:W-:Y:S02]  /*9d40*/  LEA R137, R140, R137, 0x8 ;  /* 0x000000898c897211 */ /* 0x000fe400078e40ff */
[----:B------:R-:W-:Y:S01]  /*9d50*/  LOP3.LUT R140, R4, 0xff, RZ, 0xc0, !PT ;  /* 0x000000ff048c7812 */ /* 0x000fe200078ec0ff */
[----:B0-----:R-:W-:-:S04]  /*9d60*/  IMAD.WIDE.U32 R152, R136, 0x4, R152 ;  /* 0x0000000488987825 */ /* 0x001fc800078e0098 */
[----:B------:R-:W-:-:S05]  /*9d70*/  IMAD.IADD R137, R137, 0x1, R140 ;  /* 0x0000000189897824 */ /* 0x000fca00078e028c */
[----:B------:R1:W-:Y:S02]  /*9d80*/  STG.E desc[UR6][R152.64], R137 ;  /* 0x0000008998007986 */ /* 0x0003e4000c101906 */
.L_x_21356:
[----:B------:R-:W-:Y:S01]  /*9d90*/  IMAD.MOV.U32 R140, RZ, RZ, R138 ;  /* 0x000000ffff8c7224 */ /* 0x000fe200078e008a */
[----:B------:R-:W-:-:S07]  /*9da0*/  IADD3 R136, PT, PT, R136, 0x80, RZ ;  /* 0x0000008088887810 */ /* 0x000fce0007ffe0ff */
.L_x_21293:
[----:B------:R-:W-:Y:S05]  /*9db0*/  BSYNC.RECONVERGENT B0 ;  /* 0x0000000000007941 */ /* 0x000fea0003800200 */
.L_x_21292:
        /* <DEDUP_REMOVED lines=35> */
.L_x_21362:
        /* <DEDUP_REMOVED lines=13> */
.L_x_21364:
[----:B------:R-:W-:Y:S05]  /*a0c0*/  BSYNC.RECONVERGENT B2 ;  /* 0x0000000000027941 */ /* 0x000fea0003800200 */
.L_x_21363:
        /* <DEDUP_REMOVED lines=53> */
.L_x_21361:
[----:B------:R-:W-:Y:S05]  /*a420*/  BSYNC.RECONVERGENT B1 ;  /* 0x0000000000017941 */ /* 0x000fea0003800200 */
.L_x_21360:
        /* <DEDUP_REMOVED lines=20> */
.L_x_21367:
        /* <DEDUP_REMOVED lines=13> */
.L_x_21369:
[----:B------:R-:W-:Y:S05]  /*a640*/  BSYNC.RECONVERGENT B2 ;  /* 0x0000000000027941 */ /* 0x000fea0003800200 */
.L_x_21368:
        /* <DEDUP_REMOVED lines=53> */
.L_x_21366:
[----:B------:R-:W-:Y:S05]  /*a9a0*/  BSYNC.RECONVERGENT B1 ;  /* 0x0000000000017941 */ /* 0x000fea0003800200 */
.L_x_21365:
        /* <DEDUP_REMOVED lines=15> */
.L_x_21372:
        /* <DEDUP_REMOVED lines=13> */
.L_x_21374:
[----:B------:R-:W-:Y:S05]  /*ab70*/  BSYNC.RECONVERGENT B2 ;  /* 0x0000000000027941 */ /* 0x000fea0003800200 */
.L_x_21373:
        /* <DEDUP_REMOVED lines=53> */
.L_x_21371:
[----:B------:R-:W-:Y:S05]  /*aed0*/  BSYNC.RECONVERGENT B1 ;  /* 0x0000000000017941 */ /* 0x000fea0003800200 */
.L_x_21370:
        /* <DEDUP_REMOVED lines=17> */
.L_x_21377:
        /* <DEDUP_REMOVED lines=13> */
.L_x_21379:
[----:B------:R-:W-:Y:S05]  /*b0c0*/  BSYNC.RECONVERGENT B2 ;  /* 0x0000000000027941 */ /* 0x000fea0003800200 */
.L_x_21378:
        /* <DEDUP_REMOVED lines=53> */
.L_x_21376:
[----:B------:R-:W-:Y:S05]  /*b420*/  BSYNC.RECONVERGENT B1 ;  /* 0x0000000000017941 */ /* 0x000fea0003800200 */
.L_x_21375:
        /* <DEDUP_REMOVED lines=15> */
.L_x_21382:
        /* <DEDUP_REMOVED lines=13> */
.L_x_21384:
[----:B------:R-:W-:Y:S05]  /*b5f0*/  BSYNC.RECONVERGENT B2 ;  /* 0x0000000000027941 */ /* 0x000fea0003800200 */
.L_x_21383:
        /* <DEDUP_REMOVED lines=53> */
.L_x_21381:
[----:B------:R-:W-:Y:S05]  /*b950*/  BSYNC.RECONVERGENT B1 ;  /* 0x0000000000017941 */ /* 0x000fea0003800200 */
.L_x_21380:
        /* <DEDUP_REMOVED lines=17> */
.L_x_21387:
        /* <DEDUP_REMOVED lines=13> */
.L_x_21389:
[----:B------:R-:W-:Y:S05]  /*bb40*/  BSYNC.RECONVERGENT B2 ;  /* 0x0000000000027941 */ /* 0x000fea0003800200 */
.L_x_21388:
        /* <DEDUP_REMOVED lines=53> */
.L_x_21386:
[----:B------:R-:W-:Y:S05]  /*bea0*/  BSYNC.RECONVERGENT B1 ;  /* 0x0000000000017941 */ /* 0x000fea0003800200 */
.L_x_21385:
        /* <DEDUP_REMOVED lines=15> */
.L_x_21392:
        /* <DEDUP_REMOVED lines=13> */
.L_x_21394:
[----:B------:R-:W-:Y:S05]  /*c070*/  BSYNC.RECONVERGENT B2 ;  /* 0x0000000000027941 */ /* 0x000fea0003800200 */
.L_x_21393:
[----:B------:R-:W-:Y:S01]  /*c080*/  LOP3.LUT R142, R3, UR9, R141, 0x96, !PT ;  /* 0x00000009038e7c12 */ /* 0x000fe2000f8e968d */
[----:B------:R-:W-:Y:S01]  /*c090*/  IMAD.WIDE.U32 R104, R148, -0x326172a9, RZ ;  /* 0xcd9e8d5794687825 */ /* 0x000fe200078e00ff */
[----:B------:R-:W-:Y:S01]  /*c0a0*/  UIADD3 UR4, UPT, UPT, UR9, 0x76cf5d0a, URZ ;  /* 0x76cf5d0a09047890 */ /* 0x000fe2000fffe0ff */
[----:B------:R-:W-:Y:S02]  /*c0b0*/  MOV R2, R138 ;  /* 0x0000008a00027202 */ /* 0x000fe40000000f00 */
[----:B------:R-:W-:Y:S01]  /*c0c0*/  IMAD.WIDE.U32 R142, R142, -0x326172a9, RZ ;  /* 0xcd9e8d578e8e7825 */ /* 0x000fe200078e00ff */
[----:B------:R-:W-:-:S04]  /*c0d0*/  LOP3.LUT R105, R146, UR8, R105, 0x96, !PT ;  /* 0x0000000892697c12 */ /* 0x000fc8000f8e9669 */
        /* <DEDUP_REMOVED lines=47> */
.L_x_21391:
[----:B------:R-:W-:Y:S05]  /*c3d0*/  BSYNC.RECONVERGENT B1 ;  /* 0x0000000000017941 */ /* 0x000fea0003800200 */
.L_x_21390:
        /* <DEDUP_REMOVED lines=17> */
.L_x_21397:
        /* <DEDUP_REMOVED lines=15> */
.L_x_21399:
[----:B------:R-:W-:Y:S05]  /*c5e0*/  BSYNC.RECONVERGENT B2 ;  /* 0x0000000000027941 */ /* 0x000fea0003800200 */
.L_x_21398:
[----:B------:R-:W-:Y:S01]  /*c5f0*/  LOP3.LUT R140, R3, UR9, R107, 0x96, !PT ;  /* 0x00000009038c7c12 */ /* 0x000fe2000f8e966b */
[----:B------:R-:W-:Y:S01]  /*c600*/  IMAD.WIDE.U32 R104, R148, -0x326172a9, RZ ;  /* 0xcd9e8d5794687825 */ /* 0x000fe200078e00ff */
[----:B------:R-:W-:-:S03]  /*c610*/  UIADD3 UR4, UPT, UPT, UR9, 0x76cf5d0a, URZ ;  /* 0x76cf5d0a09047890 */ /* 0x000fc6000fffe0ff */
        /* <DEDUP_REMOVED lines=50> */
.L_x_21396:
[----:B------:R-:W-:Y:S05]  /*c940*/  BSYNC.RECONVERGENT B1 ;  /* 0x0000000000017941 */ /* 0x000fea0003800200 */
.L_x_21395:
        /* <DEDUP_REMOVED lines=35> */
.L_x_21359:
        /* <DEDUP_REMOVED lines=16> */
.L_x_21403:
        /* <DEDUP_REMOVED lines=13> */
.L_x_21405:
[----:B------:R-:W-:Y:S05]  /*cd50*/  BSYNC.RECONVERGENT B2 ;  /* 0x0000000000027941 */ /* 0x000fea0003800200 */
.L_x_21404:
        /* <DEDUP_REMOVED lines=52> */
.L_x_21402:
[----:B------:R-:W-:Y:S05]  /*d0a0*/  BSYNC.RECONVERGENT B1 ;  /* 0x0000000000017941 */ /* 0x000fea0003800200 */
.L_x_21401:
[----:B------:R-:W0:Y:S01]  /*d0b0*/  LDC R137, c[0x0][0x404] ;  /* 0x00010100ff897b82 */ /* 0x000e220000000800 */
[----:B------:R-:W-:Y:S01]  /*d0c0*/  ISETP.NE.AND P3, PT, R151, 0x1, PT ;  /* 0x000000019700780c */ /* 0x000fe20003f65270 */
[----:B------:R-:W-:Y:S01]  /*d0d0*/  BSSY.RECONVERGENT B1, `(.L_x_21406) ;  /* 0x0000053000017945 */ /* 0x000fe20003800200 */
[----:B------:R-:W-:Y:S01]  /*d0e0*/  I2FP.F32.U32 R2, R139 ;  /* 0x0000008b00027245 */ /* 0x000fe20000201000 */
[----:B------:R-:W-:Y:S02]  /*d0f0*/  IMAD.MOV.U32 R139, RZ, RZ, 0x2f800000 ;  /* 0x2f800000ff8b7424 */ /* 0x000fe400078e00ff */
[----:B------:R-:W-:Y:S02]  /*d100*/  IMAD.MOV.U32 R140, RZ, RZ, 0x2 ;  /* 0x00000002ff8c7424 */ /* 0x000fe400078e00ff */
[----:B------:R-:W-:-:S05]  /*d110*/  FFMA.FTZ R2, R2, R139, 1.1641532182693481445e-10 ;  /* 0x2f00000002027423 */ /* 0x000fca000001008b */
[----:B0-----:R-:W-:Y:S02]  /*d120*/  FSETP.LE.FTZ.AND P2, PT, R2, R137, PT ;  /* 0x000000890200720b */ /* 0x001fe40003f53000 */
        /* <DEDUP_REMOVED lines=10> */
.L_x_21408:
        /* <DEDUP_REMOVED lines=13> */
.L_x_21410:
[----:B------:R-:W-:Y:S05]  /*d2a0*/  BSYNC.RECONVERGENT B2 ;  /* 0x0000000000027941 */ /* 0x000fea0003800200 */
.L_x_21409:
        /* <DEDUP_REMOVED lines=53> */
.L_x_21407:
[----:B------:R-:W-:Y:S05]  /*d600*/  BSYNC.RECONVERGENT B1 ;  /* 0x0000000000017941 */ /* 0x000fea0003800200 */
.L_x_21406:
[----:B------:R-:W-:Y:S01]  /*d610*/  ISETP.NE.AND P4, PT, R140, 0x1, PT ;  /* 0x000000018c00780c */ /* 0x000fe20003f85270 */
[----:B------:R-:W-:Y:S01]  /*d620*/  BSSY.RECONVERGENT B1, `(.L_x_21411) ;  /* 0x0000052000017945 */ /* 0x000fe20003800200 */
[----:B------:R-:W-:Y:S01]  /*d630*/  I2FP.F32.U32 R2, R2 ;  /* 0x0000000200027245 */ /* 0x000fe20000201000 */
[----:B------:R-:W-:-:S04]  /*d640*/  HFMA2 R152, -RZ, RZ, 0, 1.1920928955078125e-07 ;  /* 0x00000002ff987431 */ /* 0x000fc800000001ff */
        /* <DEDUP_REMOVED lines=12> */
.L_x_21413:
        /* <DEDUP_REMOVED lines=13> */
.L_x_21415:
[----:B------:R-:W-:Y:S05]  /*d7e0*/  BSYNC.RECONVERGENT B2 ;  /* 0x0000000000027941 */ /* 0x000fea0003800200 */
.L_x_21414:
        /* <DEDUP_REMOVED lines=53> */
.L_x_21412:
[----:B------:R-:W-:Y:S05]  /*db40*/  BSYNC.RECONVERGENT B1 ;  /* 0x0000000000017941 */ /* 0x000fea0003800200 */
.L_x_21411:
        /* <DEDUP_REMOVED lines=16> */
.L_x_21418:
        /* <DEDUP_REMOVED lines=13> */
.L_x_21420:
[----:B------:R-:W-:Y:S05]  /*dd20*/  BSYNC.RECONVERGENT B2 ;  /* 0x0000000000027941 */ /* 0x000fea0003800200 */
.L_x_21419:
        /* <DEDUP_REMOVED lines=53> */
.L_x_21417:
[----:B------:R-:W-:Y:S05]  /*e080*/  BSYNC.RECONVERGENT B1 ;  /* 0x0000000000017941 */ /* 0x000fea0003800200 */
.L_x_21416:
        /* <DEDUP_REMOVED lines=16> */
.L_x_21400:
        /* <DEDUP_REMOVED lines=14> */
[----:B------:R-:W-:-:S04]  /*e270*/  SHF.L.U32 R137, R6, 0x10, RZ ;  /* 0x0000001006897819 */ /* 0x000fc800000006ff */
[----:B------:R-:W-:Y:S02]  /*e280*/  LOP3.LUT R140, R137, 0xff0000, RZ, 0xc0, !PT ;  /* 0x00ff0000898c7812 */ /* 0x000fe400078ec0ff */
[----:B------:R-:W-:-:S05]  /*e290*/  LOP3.LUT R137, R7, 0xffff, RZ, 0xc0, !PT ;  /* 0x0000ffff07897812 */ /* 0x000fca00078ec0ff */
[----:B------:R-:W-:Y:S01]  /*e2a0*/  IMAD R137, R137, 0x1000000, R140 ;  /* 0x0100000089897824 */ /* 0x000fe200078e028c */
[----:B------:R-:W-:-:S05]  /*e2b0*/  LOP3.LUT R140, R5, 0xff, RZ, 0xc0, !PT ;  /* 0x000000ff058c7812 */ /* 0x000fca00078ec0ff */
[----:B------:R-:W-:Y:S01]  /*e2c0*/  IMAD R137, R140, 0x100, R137 ;  /* 0x000001008c897824 */ /* 0x000fe200078e0289 */
[----:B------:R-:W-:-:S04]  /*e2d0*/  LOP3.LUT R140, R4, 0xff, RZ, 0xc0, !PT ;  /* 0x000000ff048c7812 */ /* 0x000fc800078ec0ff */
[----:B------:R-:W-:Y:S01]  /*e2e0*/  IADD3 R137, PT, PT, R137, R140, RZ ;  /* 0x0000008c89897210 */ /* 0x000fe20007ffe0ff */
[----:B0-----:R-:W-:-:S05]  /*e2f0*/  IMAD.WIDE.U32 R152, R136, 0x4, R152 ;  /* 0x0000000488987825 */ /* 0x001fca00078e0098 */
[----:B------:R1:W-:Y:S02]  /*e300*/  STG.E desc[UR6][R152.64], R137 ;  /* 0x0000008998007986 */ /* 0x0003e4000c101906 */
.L_x_21421:
[----:B------:R-:W-:Y:S02]  /*e310*/  IMAD.MOV.U32 R140, RZ, RZ, R138 ;  /* 0x000000ffff8c7224 */ /* 0x000fe400078e008a */
[----:B------:R-:W-:-:S07]  /*e320*/  VIADD R136, R136, 0x80 ;  /* 0x0000008088887836 */ /* 0x000fce0000000000 */
.L_x_21358:
[----:B------:R-:W-:Y:S05]  /*e330*/  BSYNC.RECONVERGENT B0 ;  /* 0x0000000000007941 */ /* 0x000fea0003800200 */
.L_x_21357:
        /* <DEDUP_REMOVED lines=35> */
.L_x_21427:
        /* <DEDUP_REMOVED lines=13> */
.L_x_21429:
[----:B------:R-:W-:Y:S05]  /*e640*/  BSYNC.RECONVERGENT B2 ;  /* 0x0000000000027941 */ /* 0x000fea0003800200 */
.L_x_21428:
        /* <DEDUP_REMOVED lines=49> */
[----:B------:R-:W-:-:S03]  /*e960*/  LOP3.LUT R141, R138, UR4, R143, 0x96, !PT ;  /* 0x000000048a8d7c12 */ /* 0x000fc6000f8e968f */
[----:B------:R-:W-:Y:S01]  /*e970*/  IMAD.MOV.U32 R138, RZ, RZ, R6 ;  /* 0x000000ffff8a7224 */ /* 0x000fe200078e0006 */
[----:B------:R-:W-:Y:S01]  /*e980*/  LOP3.LUT R143, R4, UR5, R7, 0x96, !PT ;  /* 0x00000005048f7c12 */ /* 0x000fe2000f8e9607 */
[----:B------:R-:W-:-:S07]  /*e990*/  IMAD.MOV.U32 R4, RZ, RZ, R140 ;  /* 0x000000ffff047224 */ /* 0x000fce00078e008c */
.L_x_21426:
[----:B------:R-:W-:Y:S05]  /*e9a0*/  BSYNC.RECONVERGENT B1 ;  /* 0x0000000000017941 */ /* 0x000fea0003800200 */
.L_x_21425:
        /* <DEDUP_REMOVED lines=20> */
.L_x_21432:
        /* <DEDUP_REMOVED lines=13> */
.L_x_21434:
[----:B------:R-:W-:Y:S05]  /*ebc0*/  BSYNC.RECONVERGENT B2 ;  /* 0x0000000000027941 */ /* 0x000fea0003800200 */
.L_x_21433:
        /* <DEDUP_REMOVED lines=53> */
.L_x_21431:
[----:B------:R-:W-:Y:S05]  /*ef20*/  BSYNC.RECONVERGENT B1 ;  /* 0x0000000000017941 */ /* 0x000fea0003800200 */
.L_x_21430:
        /* <DEDUP_REMOVED lines=15> */
.L_x_21437:
        /* <DEDUP_REMOVED lines=13> */
.L_x_21439:
[----:B------:R-:W-:Y:S05]  /*f0f0*/  BSYNC.RECONVERGENT B2 ;  /* 0x0000000000027941 */ /* 0x000fea0003800200 */
.L_x_21438:
        /* <DEDUP_REMOVED lines=53> */
.L_x_21436:
[----:B------:R-:W-:Y:S05]  /*f450*/  BSYNC.RECONVERGENT B1 ;  /* 0x0000000000017941 */ /* 0x000fea0003800200 */
.L_x_21435:
        /* <DEDUP_REMOVED lines=17> */
.L_x_21442:
        /* <DEDUP_REMOVED lines=13> */
.L_x_21444:
[----:B------:R-:W-:Y:S05]  /*f640*/  BSYNC.RECONVERGENT B2 ;  /* 0x0000000000027941 */ /* 0x000fea0003800200 */
.L_x_21443:
        /* <DEDUP_REMOVED lines=53> */
.L_x_21441:
[----:B------:R-:W-:Y:S05]  /*f9a0*/  BSYNC.RECONVERGENT B1 ;  /* 0x0000000000017941 */ /* 0x000fea0003800200 */
.L_x_21440:
        /* <DEDUP_REMOVED lines=15> */
.L_x_21447:
        /* <DEDUP_REMOVED lines=13> */
.L_x_21449:
[----:B------:R-:W-:Y:S05]  /*fb70*/  BSYNC.RECONVERGENT B2 ;  /* 0x0000000000027941 */ /* 0x000fea0003800200 */
.L_x_21448:
        /* <DEDUP_REMOVED lines=53> */
.L_x_21446:
[----:B------:R-:W-:Y:S05]  /*fed0*/  BSYNC.RECONVERGENT B1 ;  /* 0x0000000000017941 */ /* 0x000fea0003800200 */
.L_x_21445:
        /* <DEDUP_REMOVED lines=17> */
.L_x_21452:
        /* <DEDUP_REMOVED lines=13> */
.L_x_21454:
[----:B------:R-:W-:Y:S05]  /*100c0*/  BSYNC.RECONVERGENT B2 ;  /* 0x0000000000027941 */ /* 0x000fea0003800200 */
.L_x_21453:
        /* <DEDUP_REMOVED lines=53> */
.L_x_21451:
[----:B------:R-:W-:Y:S05]  /*10420*/  BSYNC.RECONVERGENT B1 ;  /* 0x0000000000017941 */ /* 0x000fea0003800200 */
.L_x_21450:
        /* <DEDUP_REMOVED lines=15> */
.L_x_21457:
        /* <DEDUP_REMOVED lines=13> */
.L_x_21459:
[----:B------:R-:W-:Y:S05]  /*105f0*/  BSYNC.RECONVERGENT B2 ;  /* 0x0000000000027941 */ /* 0x000fea0003800200 */
.L_x_21458:
        /* <DEDUP_REMOVED lines=53> */
.L_x_21456:
[----:B------:R-:W-:Y:S05]  /*10950*/  BSYNC.RECONVERGENT B1 ;  /* 0x0000000000017941 */ /* 0x000fea0003800200 */
.L_x_21455:
        /* <DEDUP_REMOVED lines=17> */
.L_x_21462:
        /* <DEDUP_REMOVED lines=15> */
.L_x_21464:
[----:B------:R-:W-:Y:S05]  /*10b60*/  BSYNC.RECONVERGENT B2 ;  /* 0x0000000000027941 */ /* 0x000fea0003800200 */
.L_x_21463:
        /* <DEDUP_REMOVED lines=53> */
.L_x_21461:
[----:B------:R-:W-:Y:S05]  /*10ec0*/  BSYNC.RECONVERGENT B1 ;  /* 0x0000000000017941 */ /* 0x000fea0003800200 */
.L_x_21460:
        /* <DEDUP_REMOVED lines=35> */
.L_x_21424:
        /* <DEDUP_REMOVED lines=16> */
.L_x_21468:
        /* <DEDUP_REMOVED lines=13> */
.L_x_21470:
[----:B------:R-:W-:Y:S05]  /*112d0*/  BSYNC.RECONVERGENT B2 ;  /* 0x0000000000027941 */ /* 0x000fea0003800200 */
.L_x_21469:
        /* <DEDUP_REMOVED lines=52> */
.L_x_21467:
[----:B------:R-:W-:Y:S05]  /*11620*/  BSYNC.RECONVERGENT B1 ;  /* 0x0000000000017941 */ /* 0x000fea0003800200 */
.L_x_21466:
[----:B------:R-:W0:Y:S01]  /*11630*/  LDC R137, c[0x0][0x404] ;  /* 0x00010100ff897b82 */ /* 0x000e220000000800 */
[----:B------:R-:W-:Y:S01]  /*11640*/  ISETP.NE.AND P3, PT, R151, 0x1, PT ;  /* 0x000000019700780c */ /* 0x000fe20003f65270 */
[----:B------:R-:W-:Y:S01]  /*11650*/  BSSY.RECONVERGENT B1, `(.L_x_21471) ;  /* 0x0000053000017945 */ /* 0x000fe20003800200 */
[----:B------:R-:W-:Y:S01]  /*11660*/  I2FP.F32.U32 R2, R139 ;  /* 0x0000008b00027245 */ /* 0x000fe20000201000 */
[----:B------:R-:W-:Y:S02]  /*11670*/  HFMA2 R139, -RZ, RZ, 0.1171875, 0 ;  /* 0x2f800000ff8b7431 */ /* 0x000fe400000001ff */
        /* <DEDUP_REMOVED lines=13> */
.L_x_21473:
        /* <DEDUP_REMOVED lines=13> */
.L_x_21475:
[----:B------:R-:W-:Y:S05]  /*11820*/  BSYNC.RECONVERGENT B2 ;  /* 0x0000000000027941 */ /* 0x000fea0003800200 */
.L_x_21474:
        /* <DEDUP_REMOVED lines=53> */
.L_x_21472:
[----:B------:R-:W-:Y:S05]  /*11b80*/  BSYNC.RECONVERGENT B1 ;  /* 0x0000000000017941 */ /* 0x000fea0003800200 */
.L_x_21471:
        /* <DEDUP_REMOVED lines=16> */
.L_x_21478:
        /* <DEDUP_REMOVED lines=13> */
.L_x_21480:
[----:B------:R-:W-:Y:S05]  /*11d60*/  BSYNC.RECONVERGENT B2 ;  /* 0x0000000000027941 */ /* 0x000fea0003800200 */
.L_x_21479:
[----:B------:R-:W-:Y:S01]  /*11d70*/  LOP3.LUT R142, R3, UR9, R141, 0x96, !PT ;  /* 0x00000009038e7c12 */ /* 0x000fe2000f8e968d */
[----:B------:R-:W-:Y:S01]  /*11d80*/  IMAD.WIDE.U32 R152, R148, -0x326172a9, RZ ;  /* 0xcd9e8d5794987825 */ /* 0x000fe200078e00ff */
[----:B------:R-:W-:-:S03]  /*11d90*/  UIADD3 UR4, UPT, UPT, UR9, 0x76cf5d0a, URZ ;  /* 0x76cf5d0a09047890 */ /* 0x000fc6000fffe0ff */
        /* <DEDUP_REMOVED lines=50> */
.L_x_21477:
[----:B------:R-:W-:Y:S05]  /*120c0*/  BSYNC.RECONVERGENT B1 ;  /* 0x0000000000017941 */ /* 0x000fea0003800200 */
.L_x_21476:
        /* <DEDUP_REMOVED lines=16> */
.L_x_21483:
        /* <DEDUP_REMOVED lines=13> */
.L_x_21485:
[----:B------:R-:W-:Y:S05]  /*122a0*/  BSYNC.RECONVERGENT B2 ;  /* 0x0000000000027941 */ /* 0x000fea0003800200 */
.L_x_21484:
[----:B------:R-:W-:Y:S01]  /*122b0*/  LOP3.LUT R142, R3, UR9, R141, 0x96, !PT ;  /* 0x00000009038e7c12 */ /* 0x000fe2000f8e968d */
[----:B------:R-:W-:Y:S01]  /*122c0*/  IMAD.WIDE.U32 R152, R148, -0x326172a9, RZ ;  /* 0xcd9e8d5794987825 */ /* 0x000fe200078e00ff */
[----:B------:R-:W-:-:S03]  /*122d0*/  UIADD3 UR4, UPT, UPT, UR9, 0x76cf5d0a, URZ ;  /* 0x76cf5d0a09047890 */ /* 0x000fc6000fffe0ff */
        /* <DEDUP_REMOVED lines=50> */
.L_x_21482:
[----:B------:R-:W-:Y:S05]  /*12600*/  BSYNC.RECONVERGENT B1 ;  /* 0x0000000000017941 */ /* 0x000fea0003800200 */
.L_x_21481:
        /* <DEDUP_REMOVED lines=16> */
.L_x_21465:
        /* <DEDUP_REMOVED lines=16> */
[----:B------:R-:W-:-:S04]  /*12810*/  LOP3.LUT R137, R7, 0xffff, RZ, 0xc0, !PT ;  /* 0x0000ffff07897812 */ /* 0x000fc800078ec0ff */
[----:B------:R-:W-:Y:S02]  /*12820*/  LEA R137, R137, R140, 0x18 ;  /* 0x0000008c89897211 */ /* 0x000fe400078ec0ff */
[----:B------:R-:W-:-:S05]  /*12830*/  LOP3.LUT R140, R5, 0xff, RZ, 0xc0, !PT ;  /* 0x000000ff058c7812 */ /* 0x000fca00078ec0ff */
[----:B------:R-:W-:Y:S01]  /*12840*/  IMAD R137, R140, 0x100, R137 ;  /* 0x000001008c897824 */ /* 0x000fe200078e0289 */
[----:B------:R-:W-:Y:S01]  /*12850*/  LOP3.LUT R140, R4, 0xff, RZ, 0xc0, !PT ;  /* 0x000000ff048c7812 */ /* 0x000fe200078ec0ff */
[----:B0-----:R-:W-:-:S04]  /*12860*/  IMAD.WIDE.U32 R152, R136, 0x4, R152 ;  /* 0x0000000488987825 */ /* 0x001fc800078e0098 */
[----:B------:R-:W-:-:S05]  /*12870*/  IMAD.IADD R137, R137, 0x1, R140 ;  /* 0x0000000189897824 */ /* 0x000fca00078e028c */
[----:B------:R1:W-:Y:S02]  /*12880*/  STG.E desc[UR6][R152.64], R137 ;  /* 0x0000008998007986 */ /* 0x0003e4000c101906 */
.L_x_21486:
[----:B------:R-:W-:Y:S01]  /*12890*/  MOV R140, R138 ;  /* 0x0000008a008c7202 */ /* 0x000fe20000000f00 */
[----:B------:R-:W-:-:S07]  /*128a0*/  VIADD R136, R136, 0x80 ;  /* 0x0000008088887836 */ /* 0x000fce0000000000 */
.L_x_21423:
[----:B------:R-:W-:Y:S05]  /*128b0*/  BSYNC.RECONVERGENT B0 ;  /* 0x0000000000007941 */ /* 0x000fea0003800200 */
.L_x_21422:
        /* <DEDUP_REMOVED lines=35> */
.L_x_21492:
        /* <DEDUP_REMOVED lines=13> */
.L_x_21494:
[----:B------:R-:W-:Y:S05]  /*12bc0*/  BSYNC.RECONVERGENT B2 ;  /* 0x0000000000027941 */ /* 0x000fea0003800200 */
.L_x_21493:
        /* <DEDUP_REMOVED lines=53> */
.L_x_21491:
[----:B------:R-:W-:Y:S05]  /*12f20*/  BSYNC.RECONVERGENT B1 ;  /* 0x0000000000017941 */ /* 0x000fea0003800200 */
.L_x_21490:
        /* <DEDUP_REMOVED lines=20> */
.L_x_21497:
        /* <DEDUP_REMOVED lines=13> */
.L_x_21499:
[----:B------:R-:W-:Y:S05]  /*13140*/  BSYNC.RECONVERGENT B2 ;  /* 0x0000000000027941 */ /* 0x000fea0003800200 */
.L_x_21498:
        /* <DEDUP_REMOVED lines=53> */
.L_x_21496:
[----:B------:R-:W-:Y:S05]  /*134a0*/  BSYNC.RECONVERGENT B1 ;  /* 0x0000000000017941 */ /* 0x000fea0003800200 */
.L_x_21495:
        /* <DEDUP_REMOVED lines=15> */
.L_x_21502:
        /* <DEDUP_REMOVED lines=13> */
.L_x_21504:
[----:B------:R-:W-:Y:S05]  /*13670*/  BSYNC.RECONVERGENT B2 ;  /* 0x0000000000027941 */ /* 0x000fea0003800200 */
.L_x_21503:
        /* <DEDUP_REMOVED lines=53> */
.L_x_21501:
[----:B------:R-:W-:Y:S05]  /*139d0*/  BSYNC.RECONVERGENT B1 ;  /* 0x0000000000017941 */ /* 0x000fea0003800200 */
.L_x_21500:
        /* <DEDUP_REMOVED lines=17> */
.L_x_21507:
        /* <DEDUP_REMOVED lines=13> */
.L_x_21509:
[----:B------:R-:W-:Y:S05]  /*13bc0*/  BSYNC.RECONVERGENT B2 ;  /* 0x0000000000027941 */ /* 0x000fea0003800200 */
.L_x_21508:
        /* <DEDUP_REMOVED lines=53> */
.L_x_21506:
[----:B------:R-:W-:Y:S05]  /*13f20*/  BSYNC.RECONVERGENT B1 ;  /* 0x0000000000017941 */ /* 0x000fea0003800200 */
.L_x_21505:
        /* <DEDUP_REMOVED lines=15> */
.L_x_21512:
        /* <DEDUP_REMOVED lines=13> */
.L_x_21514:
[----:B------:R-:W-:Y:S05]  /*140f0*/  BSYNC.RECONVERGENT B2 ;  /* 0x0000000000027941 */ /* 0x000fea0003800200 */
.L_x_21513:
        /* <DEDUP_REMOVED lines=53> */
.L_x_21511:
[----:B------:R-:W-:Y:S05]  /*14450*/  BSYNC.RECONVERGENT B1 ;  /* 0x0000000000017941 */ /* 0x000fea0003800200 */
.L_x_21510:
[----:B------:R-:W-:Y:S01]  /*14460*/  ISETP.NE.AND P5, PT, R139, 0x1, PT ;  /* 0x000000018b00780c */ /* 0x000fe20003fa5270 */
[----:B------:R-:W-:Y:S01]  /*14470*/  BSSY.RECONVERGENT B1, `(.L_x_21515) ;  /* 0x0000053000017945 */ /* 0x000fe20003800200 */
[----:B------:R-:W-:Y:S01]  /*14480*/  I2FP.F32.U32 R137, R2 ;  /* 0x0000000200897245 */ /* 0x000fe20000201000 */
[----:B------:R-:W-:-:S04]  /*14490*/  IMAD.MOV.U32 R140, RZ, RZ, 0x2 ;  /* 0x00000002ff8c7424 */ /* 0x000fc800078e00ff */
        /* <DEDUP_REMOVED lines=13> */
.L_x_21517:
        /* <DEDUP_REMOVED lines=13> */
.L_x_21519:
[----:B------:R-:W-:Y:S05]  /*14640*/  BSYNC.RECONVERGENT B2 ;  /* 0x0000000000027941 */ /* 0x000fea0003800200 */
.L_x_21518:
        /* <DEDUP_REMOVED lines=53> */
.L_x_21516:
[----:B------:R-:W-:Y:S05]  /*149a0*/  BSYNC.RECONVERGENT B1 ;  /* 0x0000000000017941 */ /* 0x000fea0003800200 */
.L_x_21515:
        /* <DEDUP_REMOVED lines=15> */
.L_x_21522:
        /* <DEDUP_REMOVED lines=13> */
.L_x_21524:
[----:B------:R-:W-:Y:S05]  /*14b70*/  BSYNC.RECONVERGENT B2 ;  /* 0x0000000000027941 */ /* 0x000fea0003800200 */
.L_x_21523:
        /* <DEDUP_REMOVED lines=53> */
.L_x_21521:
[----:B------:R-:W-:Y:S05]  /*14ed0*/  BSYNC.RECONVERGENT B1 ;  /* 0x0000000000017941 */ /* 0x000fea0003800200 */
.L_x_21520:
[----:B------:R-:W-:Y:S01]  /*14ee0*/  ISETP.NE.AND P6, PT, R151, 0x1, PT ;  /* 0x000000019700780c */ /* 0x000fe20003fc5270 */
[----:B------:R-:W-:Y:S01]  /*14ef0*/  BSSY.RECONVERGENT B1, `(.L_x_21525) ;  /* 0x0000055000017945 */ /* 0x000fe20003800200 */
[----:B------:R-:W-:Y:S01]  /*14f00*/  I2FP.F32.U32 R139, R2 ;  /* 0x00000002008b7245 */ /* 0x000fe20000201000 */
[----:B------:R-:W-:-:S04]  /*14f10*/  IMAD.MOV.U32 R2, RZ, RZ, 0x2 ;  /* 0x00000002ff027424 */ /* 0x000fc800078e00ff */
        /* <DEDUP_REMOVED lines=13> */
.L_x_21527:
        /* <DEDUP_REMOVED lines=15> */
.L_x_21529:
[----:B------:R-:W-:Y:S05]  /*150e0*/  BSYNC.RECONVERGENT B2 ;  /* 0x0000000000027941 */ /* 0x000fea0003800200 */
.L_x_21528:
        /* <DEDUP_REMOVED lines=53> */
.L_x_21526:
[----:B------:R-:W-:Y:S05]  /*15440*/  BSYNC.RECONVERGENT B1 ;  /* 0x0000000000017941 */ /* 0x000fea0003800200 */
.L_x_21525:
[-C--:B------:R-:W-:Y:S01]  /*15450*/  FMUL.FTZ R114, R88, R6.reuse ;  /* 0x0000000658727220 */ /* 0x080fe20000410000 */
[----:B------:R-:W-:Y:S02]  /*15460*/  FSETP.GTU.FTZ.AND P6, PT, R112, R5, PT ;  /* 0x000000057000720b */ /* 0x000fe40003fdc000 */
[----:B------:R-:W-:Y:S02]  /*15470*/  I2FP.F32.U32 R115, R115 ;  /* 0x0000007300737245 */ /* 0x000fe40000201000 */
[----:B------:R-:W-:Y:S01]  /*15480*/  FSEL R112, R114, RZ, !P6 ;  /* 0x000000ff72707208 */ /* 0x000fe20007000000 */
[----:B------:R-:W-:Y:S01]  /*15490*/  FMUL.FTZ R114, R89, R6 ;  /* 0x0000000659727220 */ /* 0x000fe20000410000 */
[----:B------:R-:W-:Y:S01]  /*154a0*/  SEL R152, RZ, 0x1, P6 ;  /* 0x00000001ff987807 */ /* 0x000fe20003000000 */
[----:B------:R-:W-:Y:S01]  /*154b0*/  FFMA.FTZ R4, R115, R4, 1.1641532182693481445e-10 ;  /* 0x2f00000073047423 */ /* 0x000fe20000010004 */
[----:B------:R-:W-:Y:S01]  /*154c0*/  FSETP.GTU.FTZ.AND P6, PT, R154, R5, PT ;  /* 0x000000059a00720b */ /* 0x000fe20003fdc000 */
[----:B------:R-:W-:Y:S01]  /*154d0*/  FMUL.FTZ R115, R91, R6 ;  /* 0x000000065b737220 */ /* 0x000fe20000410000 */
        /* <DEDUP_REMOVED lines=26> */
.L_x_21489:
        /* <DEDUP_REMOVED lines=16> */
.L_x_21533:
        /* <DEDUP_REMOVED lines=13> */
.L_x_21535:
[----:B------:R-:W-:Y:S05]  /*15850*/  BSYNC.RECONVERGENT B2 ;  /* 0x0000000000027941 */ /* 0x000fea0003800200 */
.L_x_21534:
        /* <DEDUP_REMOVED lines=52> */
.L_x_21532:
[----:B------:R-:W-:Y:S05]  /*15ba0*/  BSYNC.RECONVERGENT B1 ;  /* 0x0000000000017941 */ /* 0x000fea0003800200 */
.L_x_21531:
[----:B------:R-:W0:Y:S01]  /*15bb0*/  LDC R137, c[0x0][0x404] ;  /* 0x00010100ff897b82 */ /* 0x000e220000000800 */
[----:B------:R-:W-:Y:S01]  /*15bc0*/  ISETP.NE.AND P3, PT, R151, 0x1, PT ;  /* 0x000000019700780c */ /* 0x000fe20003f65270 */
[----:B------:R-:W-:Y:S01]  /*15bd0*/  BSSY.RECONVERGENT B1, `(.L_x_21536) ;  /* 0x0000053000017945 */ /* 0x000fe20003800200 */
[----:B------:R-:W-:Y:S01]  /*15be0*/  I2FP.F32.U32 R2, R139 ;  /* 0x0000008b00027245 */ /* 0x000fe20000201000 */
[----:B------:R-:W-:Y:S02]  /*15bf0*/  IMAD.MOV.U32 R139, RZ, RZ, 0x2f800000 ;  /* 0x2f800000ff8b7424 */ /* 0x000fe400078e00ff */
        /* <DEDUP_REMOVED lines=13> */
.L_x_21538:
        /* <DEDUP_REMOVED lines=13> */
.L_x_21540:
[----:B------:R-:W-:Y:S05]  /*15da0*/  BSYNC.RECONVERGENT B2 ;  /* 0x0000000000027941 */ /* 0x000fea0003800200 */
.L_x_21539:
        /* <DEDUP_REMOVED lines=52> */
[----:B------:R-:W-:-:S07]  /*160f0*/  HFMA2 R152, -RZ, RZ, 0, 0 ;  /* 0x00000000ff987431 */ /* 0x000fce00000001ff */
.L_x_21537:
[----:B------:R-:W-:Y:S05]  /*16100*/  BSYNC.RECONVERGENT B1 ;  /* 0x0000000000017941 */ /* 0x000fea0003800200 */
.L_x_21536:
        /* <DEDUP_REMOVED lines=16> */
.L_x_21543:
        /* <DEDUP_REMOVED lines=13> */
.L_x_21545:
[----:B------:R-:W-:Y:S05]  /*162e0*/  BSYNC.RECONVERGENT B2 ;  /* 0x0000000000027941 */ /* 0x000fea0003800200 */
.L_x_21544:
        /* <DEDUP_REMOVED lines=53> */
.L_x_21542:
[----:B------:R-:W-:Y:S05]  /*16640*/  BSYNC.RECONVERGENT B1 ;  /* 0x0000000000017941 */ /* 0x000fea0003800200 */
.L_x_21541:
        /* <DEDUP_REMOVED lines=16> */
.L_x_21548:
        /* <DEDUP_REMOVED lines=13> */
.L_x_21550:
[----:B------:R-:W-:Y:S05]  /*16820*/  BSYNC.RECONVERGENT B2 ;  /* 0x0000000000027941 */ /* 0x000fea0003800200 */
.L_x_21549:
[----:B------:R-:W-:Y:S01]  /*16830*/  LOP3.LUT R142, R3, UR9, R141, 0x96, !PT ;  /* 0x00000009038e7c12 */ /* 0x000fe2000f8e968d */
[----:B------:R-:W-:Y:S01]  /*16840*/  IMAD.WIDE.U32 R152, R148, -0x326172a9, RZ ;  /* 0xcd9e8d5794987825 */ /* 0x000fe200078e00ff */
[----:B------:R-:W-:Y:S01]  /*16850*/  UIADD3 UR4, UPT, UPT, UR9, 0x76cf5d0a, URZ ;  /* 0x76cf5d0a09047890 */ /* 0x000fe2000fffe0ff */
[----:B------:R-:W-:Y:S02]  /*16860*/  MOV R151, R138 ;  /* 0x0000008a00977202 */ /* 0x000fe40000000f00 */
        /* <DEDUP_REMOVED lines=49> */
.L_x_21547:
[----:B------:R-:W-:Y:S05]  /*16b80*/  BSYNC.RECONVERGENT B1 ;  /* 0x0000000000017941 */ /* 0x000fea0003800200 */
.L_x_21546:
        /* <DEDUP_REMOVED lines=16> */
.L_x_21530:
        /* <DEDUP_REMOVED lines=24> */
.L_x_21551:
[----:B------:R-:W-:Y:S01]  /*16e10*/  IMAD.MOV.U32 R140, RZ, RZ, R138 ;  /* 0x000000ffff8c7224 */ /* 0x000fe200078e008a */
[----:B------:R-:W-:-:S07]  /*16e20*/  IADD3 R136, PT, PT, R136, 0x80, RZ ;  /* 0x0000008088887810 */ /* 0x000fce0007ffe0ff */
.L_x_21488:
[----:B------:R-:W-:Y:S05]  /*16e30*/  BSYNC.RECONVERGENT B0 ;  /* 0x0000000000007941 */ /* 0x000fea0003800200 */
.L_x_21487:
        /* <DEDUP_REMOVED lines=35> */
.L_x_21557:
        /* <DEDUP_REMOVED lines=13> */
.L_x_21559:
[----:B------:R-:W-:Y:S05]  /*17140*/  BSYNC.RECONVERGENT B2 ;  /* 0x0000000000027941 */ /* 0x000fea0003800200 */
.L_x_21558:
        /* <DEDUP_REMOVED lines=53> */
.L_x_21556:
[----:B------:R-:W-:Y:S05]  /*174a0*/  BSYNC.RECONVERGENT B1 ;  /* 0x0000000000017941 */ /* 0x000fea0003800200 */
.L_x_21555:
        /* <DEDUP_REMOVED lines=20> */
.L_x_21562:
        /* <DEDUP_REMOVED lines=13> */
.L_x_21564:
[----:B------:R-:W-:Y:S05]  /*176c0*/  BSYNC.RECONVERGENT B2 ;  /* 0x0000000000027941 */ /* 0x000fea0003800200 */
.L_x_21563:
        /* <DEDUP_REMOVED lines=53> */
.L_x_21561:
[----:B------:R-:W-:Y:S05]  /*17a20*/  BSYNC.RECONVERGENT B1 ;  /* 0x0000000000017941 */ /* 0x000fea0003800200 */
.L_x_21560:
        /* <DEDUP_REMOVED lines=15> */
.L_x_21567:
        /* <DEDUP_REMOVED lines=13> */
.L_x_21569:
[----:B------:R-:W-:Y:S05]  /*17bf0*/  BSYNC.RECONVERGENT B2 ;  /* 0x0000000000027941 */ /* 0x000fea0003800200 */
.L_x_21568:
        /* <DEDUP_REMOVED lines=53> */
.L_x_21566:
[----:B------:R-:W-:Y:S05]  /*17f50*/  BSYNC.RECONVERGENT B1 ;  /* 0x0000000000017941 */ /* 0x000fea0003800200 */
.L_x_21565:
        /* <DEDUP_REMOVED lines=17> */
.L_x_21572:
        /* <DEDUP_REMOVED lines=13> */
.L_x_21574:
[----:B------:R-:W-:Y:S05]  /*18140*/  BSYNC.RECONVERGENT B2 ;  /* 0x0000000000027941 */ /* 0x000fea0003800200 */
.L_x_21573:
        /* <DEDUP_REMOVED lines=53> */
.L_x_21571:
[----:B------:R-:W-:Y:S05]  /*184a0*/  BSYNC.RECONVERGENT B1 ;  /* 0x0000000000017941 */ /* 0x000fea0003800200 */
.L_x_21570:
        /* <DEDUP_REMOVED lines=15> */
.L_x_21577:
        /* <DEDUP_REMOVED lines=13> */
.L_x_21579:
[----:B------:R-:W-:Y:S05]  /*18670*/  BSYNC.RECONVERGENT B2 ;  /* 0x0000000000027941 */ /* 0x000fea0003800200 */
.L_x_21578:
        /* <DEDUP_REMOVED lines=53> */
.L_x_21576:
[----:B------:R-:W-:Y:S05]  /*189d0*/  BSYNC.RECONVERGENT B1 ;  /* 0x0000000000017941 */ /* 0x000fea0003800200 */
.L_x_21575:
        /* <DEDUP_REMOVED lines=17> */
.L_x_21582:
        /* <DEDUP_REMOVED lines=13> */
.L_x_21584:
[----:B------:R-:W-:Y:S05]  /*18bc0*/  BSYNC.RECONVERGENT B2 ;  /* 0x0000000000027941 */ /* 0x000fea0003800200 */
.L_x_21583:
        /* <DEDUP_REMOVED lines=53> */
.L_x_21581:
[----:B------:R-:W-:Y:S05]  /*18f20*/  BSYNC.RECONVERGENT B1 ;  /* 0x0000000000017941 */ /* 0x000fea0003800200 */
.L_x_21580:
        /* <DEDUP_REMOVED lines=15> */
.L_x_21587:
        /* <DEDUP_REMOVED lines=13> */
.L_x_21589:
[----:B------:R-:W-:Y:S05]  /*190f0*/  BSYNC.RECONVERGENT B2 ;  /* 0x0000000000027941 */ /* 0x000fea0003800200 */
.L_x_21588:
        /* <DEDUP_REMOVED lines=53> */
.L_x_21586:
[----:B------:R-:W-:Y:S05]  /*19450*/  BSYNC.RECONVERGENT B1 ;  /* 0x0000000000017941 */ /* 0x000fea0003800200 */
.L_x_21585:
[----:B------:R-:W-:Y:S01]  /*19460*/  ISETP.NE.AND P6, PT, R151, 0x1, PT ;  /* 0x000000019700780c */ /* 0x000fe20003fc5270 */
[----:B------:R-:W-:Y:S01]  /*19470*/  BSSY.RECONVERGENT B1, `(.L_x_21590) ;  /* 0x0000055000017945 */ /* 0x000fe20003800200 */
[----:B------:R-:W-:Y:S01]  /*19480*/  I2FP.F32.U32 R139, R2 ;  /* 0x00000002008b7245 */ /* 0x000fe20000201000 */
[----:B------:R-:W-:-:S04]  /*19490*/  HFMA2 R2, -RZ, RZ, 0, 1.1920928955078125e-07 ;  /* 0x00000002ff027431 */ /* 0x000fc800000001ff */
        /* <DEDUP_REMOVED lines=13> */
.L_x_21592:
        /* <DEDUP_REMOVED lines=15> */
.L_x_21594:
[----:B------:R-:W-:Y:S05]  /*19660*/  BSYNC.RECONVERGENT B2 ;  /* 0x0000000000027941 */ /* 0x000fea0003800200 */
.L_x_21593:
        /* <DEDUP_REMOVED lines=53> */
.L_x_21591:
[----:B------:R-:W-:Y:S05]  /*199c0*/  BSYNC.RECONVERGENT B1 ;  /* 0x0000000000017941 */ /* 0x000fea0003800200 */
.L_x_21590:
        /* <DEDUP_REMOVED lines=35> */
.L_x_21554:
        /* <DEDUP_REMOVED lines=16> */
.L_x_21598:
        /* <DEDUP_REMOVED lines=13> */
.L_x_21600:
[----:B------:R-:W-:Y:S05]  /*19dd0*/  BSYNC.RECONVERGENT B2 ;  /* 0x0000000000027941 */ /* 0x000fea0003800200 */
.L_x_21599:
        /* <DEDUP_REMOVED lines=52> */
.L_x_21597:
[----:B------:R-:W-:Y:S05]  /*1a120*/  BSYNC.RECONVERGENT B1 ;  /* 0x0000000000017941 */ /* 0x000fea0003800200 */
.L_x_21596:
[----:B------:R-:W0:Y:S01]  /*1a130*/  LDC R137, c[0x0][0x404] ;  /* 0x00010100ff897b82 */ /* 0x000e220000000800 */
[----:B------:R-:W-:Y:S01]  /*1a140*/  ISETP.NE.AND P3, PT, R151, 0x1, PT ;  /* 0x000000019700780c */ /* 0x000fe20003f65270 */
[----:B------:R-:W-:Y:S01]  /*1a150*/  BSSY.RECONVERGENT B1, `(.L_x_21601) ;  /* 0x0000053000017945 */ /* 0x000fe20003800200 */
[----:B------:R-:W-:Y:S01]  /*1a160*/  I2FP.F32.U32 R2, R139 ;  /* 0x0000008b00027245 */ /* 0x000fe20000201000 */
[----:B------:R-:W-:Y:S01]  /*1a170*/  IMAD.MOV.U32 R139, RZ, RZ, 0x2f800000 ;  /* 0x2f800000ff8b7424 */ /* 0x000fe200078e00ff */
[----:B------:R-:W-:Y:S01]  /*1a180*/  MOV R140, R142 ;  /* 0x0000008e008c7202 */ /* 0x000fe20000000f00 */
[----:B------:R-:W-:Y:S02]  /*1a190*/  IMAD.MOV.U32 R152, RZ, RZ, 0x2 ;  /* 0x00000002ff987424 */ /* 0x000fe400078e00ff */
        /* <DEDUP_REMOVED lines=11> */
.L_x_21603:
        /* <DEDUP_REMOVED lines=13> */
.L_x_21605:
[----:B------:R-:W-:Y:S05]  /*1a320*/  BSYNC.RECONVERGENT B2 ;  /* 0x0000000000027941 */ /* 0x000fea0003800200 */
.L_x_21604:
        /* <DEDUP_REMOVED lines=51> */
[----:B------:R-:W-:Y:S02]  /*1a660*/  IMAD.MOV.U32 R138, RZ, RZ, R152 ;  /* 0x000000ffff8a7224 */ /* 0x000fe400078e0098 */
[----:B------:R-:W-:-:S07]  /*1a670*/  IMAD.MOV.U32 R152, RZ, RZ, RZ ;  /* 0x000000ffff987224 */ /* 0x000fce00078e00ff */
.L_x_21602:
[----:B------:R-:W-:Y:S05]  /*1a680*/  BSYNC.RECONVERGENT B1 ;  /* 0x0000000000017941 */ /* 0x000fea0003800200 */
.L_x_21601:
        /* <DEDUP_REMOVED lines=16> */
.L_x_21608:
        /* <DEDUP_REMOVED lines=13> */
.L_x_21610:
[----:B------:R-:W-:Y:S05]  /*1a860*/  BSYNC.RECONVERGENT B2 ;  /* 0x0000000000027941 */ /* 0x000fea0003800200 */
.L_x_21609:
        /* <DEDUP_REMOVED lines=53> */
.L_x_21607:
[----:B------:R-:W-:Y:S05]  /*1abc0*/  BSYNC.RECONVERGENT B1 ;  /* 0x0000000000017941 */ /* 0x000fea0003800200 */
.L_x_21606:
        /* <DEDUP_REMOVED lines=16> */
.L_x_21613:
        /* <DEDUP_REMOVED lines=13> */
.L_x_21615:
[----:B------:R-:W-:Y:S05]  /*1ada0*/  BSYNC.RECONVERGENT B2 ;  /* 0x0000000000027941 */ /* 0x000fea0003800200 */
.L_x_21614:
        /* <DEDUP_REMOVED lines=53> */
.L_x_21612:
[----:B------:R-:W-:Y:S05]  /*1b100*/  BSYNC.RECONVERGENT B1 ;  /* 0x0000000000017941 */ /* 0x000fea0003800200 */
.L_x_21611:
        /* <DEDUP_REMOVED lines=16> */
.L_x_21595:
        /* <DEDUP_REMOVED lines=24> */
.L_x_21616:
[----:B------:R-:W-:Y:S02]  /*1b390*/  IMAD.MOV.U32 R140, RZ, RZ, R138 ;  /* 0x000000ffff8c7224 */ /* 0x000fe400078e008a */
[----:B------:R-:W-:-:S07]  /*1b3a0*/  VIADD R136, R136, 0x80 ;  /* 0x0000008088887836 */ /* 0x000fce0000000000 */
.L_x_21553:
[----:B------:R-:W-:Y:S05]  /*1b3b0*/  BSYNC.RECONVERGENT B0 ;  /* 0x0000000000007941 */ /* 0x000fea0003800200 */
.L_x_21552:
        /* <DEDUP_REMOVED lines=35> */
.L_x_21622:
        /* <DEDUP_REMOVED lines=13> */
.L_x_21624:
[----:B------:R-:W-:Y:S05]  /*1b6c0*/  BSYNC.RECONVERGENT B2 ;  /* 0x0000000000027941 */ /* 0x000fea0003800200 */
.L_x_21623:
        /* <DEDUP_REMOVED lines=53> */
.L_x_21621:
[----:B------:R-:W-:Y:S05]  /*1ba20*/  BSYNC.RECONVERGENT B1 ;  /* 0x0000000000017941 */ /* 0x000fea0003800200 */
.L_x_21620:
        /* <DEDUP_REMOVED lines=20> */
.L_x_21627:
        /* <DEDUP_REMOVED lines=13> */
.L_x_21629:
[----:B------:R-:W-:Y:S05]  /*1bc40*/  BSYNC.RECONVERGENT B2 ;  /* 0x0000000000027941 */ /* 0x000fea0003800200 */
.L_x_21628:
        /* <DEDUP_REMOVED lines=53> */
.L_x_21626:
[----:B------:R-:W-:Y:S05]  /*1bfa0*/  BSYNC.RECONVERGENT B1 ;  /* 0x0000000000017941 */ /* 0x000fea0003800200 */
.L_x_21625:
        /* <DEDUP_REMOVED lines=15> */
.L_x_21632:
        /* <DEDUP_REMOVED lines=13> */
.L_x_21634:
[----:B------:R-:W-:Y:S05]  /*1c170*/  BSYNC.RECONVERGENT B2 ;  /* 0x0000000000027941 */ /* 0x000fea0003800200 */
.L_x_21633:
        /* <DEDUP_REMOVED lines=53> */
.L_x_21631:
[----:B------:R-:W-:Y:S05]  /*1c4d0*/  BSYNC.RECONVERGENT B1 ;  /* 0x0000000000017941 */ /* 0x000fea0003800200 */
.L_x_21630:
        /* <DEDUP_REMOVED lines=17> */
.L_x_21637:
        /* <DEDUP_REMOVED lines=13> */
.L_x_21639:
[----:B------:R-:W-:Y:S05]  /*1c6c0*/  BSYNC.RECONVERGENT B2 ;  /* 0x0000000000027941 */ /* 0x000fea0003800200 */
.L_x_21638:
        /* <DEDUP_REMOVED lines=53> */
.L_x_21636:
[----:B------:R-:W-:Y:S05]  /*1ca20*/  BSYNC.RECONVERGENT B1 ;  /* 0x0000000000017941 */ /* 0x000fea0003800200 */
.L_x_21635:
        /* <DEDUP_REMOVED lines=15> */
.L_x_21642:
        /* <DEDUP_REMOVED lines=13> */
.L_x_21644:
[----:B------:R-:W-:Y:S05]  /*1cbf0*/  BSYNC.RECONVERGENT B2 ;  /* 0x0000000000027941 */ /* 0x000fea0003800200 */
.L_x_21643:
        /* <DEDUP_REMOVED lines=53> */
.L_x_21641:
[----:B------:R-:W-:Y:S05]  /*1cf50*/  BSYNC.RECONVERGENT B1 ;  /* 0x0000000000017941 */ /* 0x000fea0003800200 */
.L_x_21640:
        /* <DEDUP_REMOVED lines=17> */
.L_x_21647:
        /* <DEDUP_REMOVED lines=13> */
.L_x_21649:
[----:B------:R-:W-:Y:S05]  /*1d140*/  BSYNC.RECONVERGENT B2 ;  /* 0x0000000000027941 */ /* 0x000fea0003800200 */
.L_x_21648:
        /* <DEDUP_REMOVED lines=53> */
.L_x_21646:
[----:B------:R-:W-:Y:S05]  /*1d4a0*/  BSYNC.RECONVERGENT B1 ;  /* 0x0000000000017941 */ /* 0x000fea0003800200 */
.L_x_21645:
        /* <DEDUP_REMOVED lines=15> */
.L_x_21652:
        /* <DEDUP_REMOVED lines=13> */
.L_x_21654:
[----:B------:R-:W-:Y:S05]  /*1d670*/  BSYNC.RECONVERGENT B2 ;  /* 0x0000000000027941 */ /* 0x000fea0003800200 */
.L_x_21653:
        /* <DEDUP_REMOVED lines=53> */
.L_x_21651:
[----:B------:R-:W-:Y:S05]  /*1d9d0*/  BSYNC.RECONVERGENT B1 ;  /* 0x0000000000017941 */ /* 0x000fea0003800200 */
.L_x_21650:
        /* <DEDUP_REMOVED lines=17> */
.L_x_21657:
        /* <DEDUP_REMOVED lines=15> */
.L_x_21659:
[----:B------:R-:W-:Y:S05]  /*1dbe0*/  BSYNC.RECONVERGENT B2 ;  /* 0x0000000000027941 */ /* 0x000fea0003800200 */
.L_x_21658:
        /* <DEDUP_REMOVED lines=53> */
.L_x_21656:
[----:B------:R-:W-:Y:S05]  /*1df40*/  BSYNC.RECONVERGENT B1 ;  /* 0x0000000000017941 */ /* 0x000fea0003800200 */
.L_x_21655:
        /* <DEDUP_REMOVED lines=35> */
.L_x_21619:
        /* <DEDUP_REMOVED lines=16> */
.L_x_21663:
        /* <DEDUP_REMOVED lines=13> */
.L_x_21665:
[----:B------:R-:W-:Y:S05]  /*1e350*/  BSYNC.RECONVERGENT B2 ;  /* 0x0000000000027941 */ /* 0x000fea0003800200 */
.L_x_21664:
        /* <DEDUP_REMOVED lines=52> */
.L_x_21662:
[----:B------:R-:W-:Y:S05]  /*1e6a0*/  BSYNC.RECONVERGENT B1 ;  /* 0x0000000000017941 */ /* 0x000fea0003800200 */
.L_x_21661:
[----:B------:R-:W0:Y:S01]  /*1e6b0*/  LDC R137, c[0x0][0x404] ;  /* 0x00010100ff897b82 */ /* 0x000e220000000800 */
[----:B------:R-:W-:Y:S01]  /*1e6c0*/  ISETP.NE.AND P3, PT, R151, 0x1, PT ;  /* 0x000000019700780c */ /* 0x000fe20003f65270 */
[----:B------:R-:W-:Y:S01]  /*1e6d0*/  BSSY.RECONVERGENT B1, `(.L_x_21666) ;  /* 0x0000053000017945 */ /* 0x000fe20003800200 */
[----:B------:R-:W-:Y:S01]  /*1e6e0*/  I2FP.F32.U32 R2, R139 ;  /* 0x0000008b00027245 */ /* 0x000fe20000201000 */
[----:B------:R-:W-:Y:S02]  /*1e6f0*/  HFMA2 R139, -RZ, RZ, 0.1171875, 0 ;  /* 0x2f800000ff8b7431 */ /* 0x000fe400000001ff */
        /* <DEDUP_REMOVED lines=13> */
.L_x_21668:
        /* <DEDUP_REMOVED lines=13> */
.L_x_21670:
[----:B------:R-:W-:Y:S05]  /*1e8a0*/  BSYNC.RECONVERGENT B2 ;  /* 0x0000000000027941 */ /* 0x000fea0003800200 */
.L_x_21669:
        /* <DEDUP_REMOVED lines=53> */
.L_x_21667:
[----:B------:R-:W-:Y:S05]  /*1ec00*/  BSYNC.RECONVERGENT B1 ;  /* 0x0000000000017941 */ /* 0x000fea0003800200 */
.L_x_21666:
        /* <DEDUP_REMOVED lines=16> */
.L_x_21673:
        /* <DEDUP_REMOVED lines=13> */
.L_x_21675:
[----:B------:R-:W-:Y:S05]  /*1ede0*/  BSYNC.RECONVERGENT B2 ;  /* 0x0000000000027941 */ /* 0x000fea0003800200 */
.L_x_21674:
        /* <DEDUP_REMOVED lines=53> */
.L_x_21672:
[----:B------:R-:W-:Y:S05]  /*1f140*/  BSYNC.RECONVERGENT B1 ;  /* 0x0000000000017941 */ /* 0x000fea0003800200 */
.L_x_21671:
        /* <DEDUP_REMOVED lines=16> */
.L_x_21678:
        /* <DEDUP_REMOVED lines=13> */
.L_x_21680:
[----:B------:R-:W-:Y:S05]  /*1f320*/  BSYNC.RECONVERGENT B2 ;  /* 0x0000000000027941 */ /* 0x000fea0003800200 */
.L_x_21679:
        /* <DEDUP_REMOVED lines=53> */
.L_x_21677:
[----:B------:R-:W-:Y:S05]  /*1f680*/  BSYNC.RECONVERGENT B1 ;  /* 0x0000000000017941 */ /* 0x000fea0003800200 */
.L_x_21676:
        /* <DEDUP_REMOVED lines=16> */
.L_x_21660:
        /* <DEDUP_REMOVED lines=24> */
.L_x_21681:
[----:B------:R-:W-:Y:S01]  /*1f910*/  MOV R140, R138 ;  /* 0x0000008a008c7202 */ /* 0x000fe20000000f00 */
[----:B------:R-:W-:-:S07]  /*1f920*/  VIADD R136, R136, 0x80 ;  /* 0x0000008088887836 */ /* 0x000fce0000000000 */
.L_x_21618:
[----:B------:R-:W-:Y:S05]  /*1f930*/  BSYNC.RECONVERGENT B0 ;  /* 0x0000000000007941 */ /* 0x000fea0003800200 */
.L_x_21617:
        /* <DEDUP_REMOVED lines=35> */
.L_x_21687:
        /* <DEDUP_REMOVED lines=13> */
.L_x_21689:
[----:B------:R-:W-:Y:S05]  /*1fc40*/  BSYNC.RECONVERGENT B2 ;  /* 0x0000000000027941 */ /* 0x000fea0003800200 */
.L_x_21688:
        /* <DEDUP_REMOVED lines=53> */
.L_x_21686:
[----:B------:R-:W-:Y:S05]  /*1ffa0*/  BSYNC.RECONVERGENT B1 ;  /* 0x0000000000017941 */ /* 0x000fea0003800200 */
.L_x_21685:
        /* <DEDUP_REMOVED lines=20> */
.L_x_21692:
        /* <DEDUP_REMOVED lines=13> */
.L_x_21694:
[----:B------:R-:W-:Y:S05]  /*201c0*/  BSYNC.RECONVERGENT B2 ;  /* 0x0000000000027941 */ /* 0x000fea0003800200 */
.L_x_21693:
        /* <DEDUP_REMOVED lines=53> */
.L_x_21691:
[----:B------:R-:W-:Y:S05]  /*20520*/  BSYNC.RECONVERGENT B1 ;  /* 0x0000000000017941 */ /* 0x000fea0003800200 */
.L_x_21690:
        /* <DEDUP_REMOVED lines=15> */
.L_x_21697:
        /* <DEDUP_REMOVED lines=13> */
.L_x_21699:
[----:B------:R-:W-:Y:S05]  /*206f0*/  BSYNC.RECONVERGENT B2 ;  /* 0x0000000000027941 */ /* 0x000fea0003800200 */
.L_x_21698:
        /* <DEDUP_REMOVED lines=53> */
.L_x_21696:
[----:B------:R-:W-:Y:S05]  /*20a50*/  BSYNC.RECONVERGENT B1 ;  /* 0x0000000000017941 */ /* 0x000fea0003800200 */
.L_x_21695:
        /* <DEDUP_REMOVED lines=17> */
.L_x_21702:
        /* <DEDUP_REMOVED lines=13> */
.L_x_21704:
[----:B------:R-:W-:Y:S05]  /*20c40*/  BSYNC.RECONVERGENT B2 ;  /* 0x0000000000027941 */ /* 0x000fea0003800200 */
.L_x_21703:
        /* <DEDUP_REMOVED lines=53> */
.L_x_21701:
[----:B------:R-:W-:Y:S05]  /*20fa0*/  BSYNC.RECONVERGENT B1 ;  /* 0x0000000000017941 */ /* 0x000fea0003800200 */
.L_x_21700:
        /* <DEDUP_REMOVED lines=15> */
.L_x_21707:
        /* <DEDUP_REMOVED lines=13> */
.L_x_21709:
[----:B------:R-:W-:Y:S05]  /*21170*/  BSYNC.RECONVERGENT B2 ;  /* 0x0000000000027941 */ /* 0x000fea0003800200 */
.L_x_21708:
        /* <DEDUP_REMOVED lines=53> */
.L_x_21706:
[----:B------:R-:W-:Y:S05]  /*214d0*/  BSYNC.RECONVERGENT B1 ;  /* 0x0000000000017941 */ /* 0x000fea0003800200 */
.L_x_21705:
        /* <DEDUP_REMOVED lines=17> */
.L_x_21712:
        /* <DEDUP_REMOVED lines=13> */
.L_x_21714:
[----:B------:R-:W-:Y:S05]  /*216c0*/  BSYNC.RECONVERGENT B2 ;  /* 0x0000000000027941 */ /* 0x000fea0003800200 */
.L_x_21713:
        /* <DEDUP_REMOVED lines=53> */
.L_x_21711:
[----:B------:R-:W-:Y:S05]  /*21a20*/  BSYNC.RECONVERGENT B1 ;  /* 0x0000000000017941 */ /* 0x000fea0003800200 */
.L_x_21710:
        /* <DEDUP_REMOVED lines=15> */
.L_x_21717:
        /* <DEDUP_REMOVED lines=13> */
.L_x_21719:
[----:B------:R-:W-:Y:S05]  /*21bf0*/  BSYNC.RECONVERGENT B2 ;  /* 0x0000000000027941 */ /* 0x000fea0003800200 */
.L_x_21718:
        /* <DEDUP_REMOVED lines=53> */
.L_x_21716:
[----:B------:R-:W-:Y:S05]  /*21f50*/  BSYNC.RECONVERGENT B1 ;  /* 0x0000000000017941 */ /* 0x000fea0003800200 */
.L_x_21715:
        /* <DEDUP_REMOVED lines=17> */
.L_x_21722:
        /* <DEDUP_REMOVED lines=15> */
.L_x_21724:
[----:B------:R-:W-:Y:S05]  /*22160*/  BSYNC.RECONVERGENT B2 ;  /* 0x0000000000027941 */ /* 0x000fea0003800200 */
.L_x_21723:
        /* <DEDUP_REMOVED lines=53> */
.L_x_21721:
[----:B------:R-:W-:Y:S05]  /*224c0*/  BSYNC.RECONVERGENT B1 ;  /* 0x0000000000017941 */ /* 0x000fea0003800200 */
.L_x_21720:
        /* <DEDUP_REMOVED lines=35> */
.L_x_21684:
        /* <DEDUP_REMOVED lines=16> */
.L_x_21728:
        /* <DEDUP_REMOVED lines=13> */
.L_x_21730:
[----:B------:R-:W-:Y:S05]  /*228d0*/  BSYNC.RECONVERGENT B2 ;  /* 0x0000000000027941 */ /* 0x000fea0003800200 */
.L_x_21729:
        /* <DEDUP_REMOVED lines=52> */
.L_x_21727:
[----:B------:R-:W-:Y:S05]  /*22c20*/  BSYNC.RECONVERGENT B1 ;  /* 0x0000000000017941 */ /* 0x000fea0003800200 */
.L_x_21726:
        /* <DEDUP_REMOVED lines=18> */
.L_x_21733:
        /* <DEDUP_REMOVED lines=13> */
.L_x_21735:
[----:B------:R-:W-:Y:S05]  /*22e20*/  BSYNC.RECONVERGENT B2 ;  /* 0x0000000000027941 */ /* 0x000fea0003800200 */
.L_x_21734:
        /* <DEDUP_REMOVED lines=53> */
.L_x_21732:
[----:B------:R-:W-:Y:S05]  /*23180*/  BSYNC.RECONVERGENT B1 ;  /* 0x0000000000017941 */ /* 0x000fea0003800200 */
.L_x_21731:
        /* <DEDUP_REMOVED lines=16> */
.L_x_21738:
        /* <DEDUP_REMOVED lines=13> */
.L_x_21740:
[----:B------:R-:W-:Y:S05]  /*23360*/  BSYNC.RECONVERGENT B2 ;  /* 0x0000000000027941 */ /* 0x000fea0003800200 */
.L_x_21739:
        /* <DEDUP_REMOVED lines=53> */
.L_x_21737:
[----:B------:R-:W-:Y:S05]  /*236c0*/  BSYNC.RECONVERGENT B1 ;  /* 0x0000000000017941 */ /* 0x000fea0003800200 */
.L_x_21736:
        /* <DEDUP_REMOVED lines=16> */
.L_x_21743:
        /* <DEDUP_REMOVED lines=13> */
.L_x_21745:
[----:B------:R-:W-:Y:S05]  /*238a0*/  BSYNC.RECONVERGENT B2 ;  /* 0x0000000000027941 */ /* 0x000fea0003800200 */
.L_x_21744:
        /* <DEDUP_REMOVED lines=53> */
.L_x_21742:
[----:B------:R-:W-:Y:S05]  /*23c00*/  BSYNC.RECONVERGENT B1 ;  /* 0x0000000000017941 */ /* 0x000fea0003800200 */
.L_x_21741:
        /* <DEDUP_REMOVED lines=16> */
.L_x_21725:
        /* <DEDUP_REMOVED lines=24> */
.L_x_21746:
[----:B------:R-:W-:Y:S01]  /*23e90*/  IMAD.MOV.U32 R140, RZ, RZ, R138 ;  /* 0x000000ffff8c7224 */ /* 0x000fe200078e008a */
[----:B------:R-:W-:-:S07]  /*23ea0*/  IADD3 R136, PT, PT, R136, 0x80, RZ ;  /* 0x0000008088887810 */ /* 0x000fce0007ffe0ff */
.L_x_21683:
[----:B------:R-:W-:Y:S05]  /*23eb0*/  BSYNC.RECONVERGENT B0 ;  /* 0x0000000000007941 */ /* 0x000fea0003800200 */
.L_x_21682:
        /* <DEDUP_REMOVED lines=35> */
.L_x_21752:
        /* <DEDUP_REMOVED lines=13> */
.L_x_21754:
[----:B------:R-:W-:Y:S05]  /*241c0*/  BSYNC.RECONVERGENT B2 ;  /* 0x0000000000027941 */ /* 0x000fea0003800200 */
.L_x_21753:
        /* <DEDUP_REMOVED lines=53> */
.L_x_21751:
[----:B------:R-:W-:Y:S05]  /*24520*/  BSYNC.RECONVERGENT B1 ;  /* 0x0000000000017941 */ /* 0x000fea0003800200 */
.L_x_21750:
        /* <DEDUP_REMOVED lines=20> */
.L_x_21757:
        /* <DEDUP_REMOVED lines=13> */
.L_x_21759:
[----:B------:R-:W-:Y:S05]  /*24740*/  BSYNC.RECONVERGENT B2 ;  /* 0x0000000000027941 */ /* 0x000fea0003800200 */
.L_x_21758:
        /* <DEDUP_REMOVED lines=53> */
.L_x_21756:
[----:B------:R-:W-:Y:S05]  /*24aa0*/  BSYNC.RECONVERGENT B1 ;  /* 0x0000000000017941 */ /* 0x000fea0003800200 */
.L_x_21755:
        /* <DEDUP_REMOVED lines=15> */
.L_x_21762:
        /* <DEDUP_REMOVED lines=13> */
.L_x_21764:
[----:B------:R-:W-:Y:S05]  /*24c70*/  BSYNC.RECONVERGENT B2 ;  /* 0x0000000000027941 */ /* 0x000fea0003800200 */
.L_x_21763:
        /* <DEDUP_REMOVED lines=53> */
.L_x_21761:
[----:B------:R-:W-:Y:S05]  /*24fd0*/  BSYNC.RECONVERGENT B1 ;  /* 0x0000000000017941 */ /* 0x000fea0003800200 */
.L_x_21760:
        /* <DEDUP_REMOVED lines=17> */
.L_x_21767:
        /* <DEDUP_REMOVED lines=13> */
.L_x_21769:
[----:B------:R-:W-:Y:S05]  /*251c0*/  BSYNC.RECONVERGENT B2 ;  /* 0x0000000000027941 */ /* 0x000fea0003800200 */
.L_x_21768:
        /* <DEDUP_REMOVED lines=53> */
.L_x_21766:
[----:B------:R-:W-:Y:S05]  /*25520*/  BSYNC.RECONVERGENT B1 ;  /* 0x0000000000017941 */ /* 0x000fea0003800200 */
.L_x_21765:
        /* <DEDUP_REMOVED lines=15> */
.L_x_21772:
        /* <DEDUP_REMOVED lines=13> */
.L_x_21774:
[----:B------:R-:W-:Y:S05]  /*256f0*/  BSYNC.RECONVERGENT B2 ;  /* 0x0000000000027941 */ /* 0x000fea0003800200 */
.L_x_21773:
        /* <DEDUP_REMOVED lines=53> */
.L_x_21771:
[----:B------:R-:W-:Y:S05]  /*25a50*/  BSYNC.RECONVERGENT B1 ;  /* 0x0000000000017941 */ /* 0x000fea0003800200 */
.L_x_21770:
        /* <DEDUP_REMOVED lines=17> */
.L_x_21777:
        /* <DEDUP_REMOVED lines=13> */
.L_x_21779:
[----:B------:R-:W-:Y:S05]  /*25c40*/  BSYNC.RECONVERGENT B2 ;  /* 0x0000000000027941 */ /* 0x000fea0003800200 */
.L_x_21778:
        /* <DEDUP_REMOVED lines=53> */
.L_x_21776:
[----:B------:R-:W-:Y:S05]  /*25fa0*/  BSYNC.RECONVERGENT B1 ;  /* 0x0000000000017941 */ /* 0x000fea0003800200 */
.L_x_21775:
        /* <DEDUP_REMOVED lines=15> */
.L_x_21782:
        /* <DEDUP_REMOVED lines=13> */
.L_x_21784:
[----:B------:R-:W-:Y:S05]  /*26170*/  BSYNC.RECONVERGENT B2 ;  /* 0x0000000000027941 */ /* 0x000fea0003800200 */
.L_x_21783:
        /* <DEDUP_REMOVED lines=53> */
.L_x_21781:
[----:B------:R-:W-:Y:S05]  /*264d0*/  BSYNC.RECONVERGENT B1 ;  /* 0x0000000000017941 */ /* 0x000fea0003800200 */
.L_x_21780:
        /* <DEDUP_REMOVED lines=17> */
.L_x_21787:
        /* <DEDUP_REMOVED lines=15> */
.L_x_21789:
[----:B------:R-:W-:Y:S05]  /*266e0*/  BSYNC.RECONVERGENT B2 ;  /* 0x0000000000027941 */ /* 0x000fea0003800200 */
.L_x_21788:
        /* <DEDUP_REMOVED lines=53> */
.L_x_21786:
[----:B------:R-:W-:Y:S05]  /*26a40*/  BSYNC.RECONVERGENT B1 ;  /* 0x0000000000017941 */ /* 0x000fea0003800200 */
.L_x_21785:
        /* <DEDUP_REMOVED lines=35> */
.L_x_21749:
        /* <DEDUP_REMOVED lines=16> */
.L_x_21793:
        /* <DEDUP_REMOVED lines=13> */
.L_x_21795:
[----:B------:R-:W-:Y:S05]  /*26e50*/  BSYNC.RECONVERGENT B2 ;  /* 0x0000000000027941 */ /* 0x000fea0003800200 */
.L_x_21794:
        /* <DEDUP_REMOVED lines=52> */
.L_x_21792:
[----:B------:R-:W-:Y:S05]  /*271a0*/  BSYNC.RECONVERGENT B1 ;  /* 0x0000000000017941 */ /* 0x000fea0003800200 */
.L_x_21791:
        /* <DEDUP_REMOVED lines=18> */
.L_x_21798:
        /* <DEDUP_REMOVED lines=13> */
.L_x_21800:
[----:B------:R-:W-:Y:S05]  /*273a0*/  BSYNC.RECONVERGENT B2 ;  /* 0x0000000000027941 */ /* 0x000fea0003800200 */
.L_x_21799:
        /* <DEDUP_REMOVED lines=53> */
.L_x_21797:
[----:B------:R-:W-:Y:S05]  /*27700*/  BSYNC.RECONVERGENT B1 ;  /* 0x0000000000017941 */ /* 0x000fea0003800200 */
.L_x_21796:
        /* <DEDUP_REMOVED lines=16> */
.L_x_21803:
        /* <DEDUP_REMOVED lines=13> */
.L_x_21805:
[----:B------:R-:W-:Y:S05]  /*278e0*/  BSYNC.RECONVERGENT B2 ;  /* 0x0000000000027941 */ /* 0x000fea0003800200 */
.L_x_21804:
        /* <DEDUP_REMOVED lines=53> */
.L_x_21802:
[----:B------:R-:W-:Y:S05]  /*27c40*/  BSYNC.RECONVERGENT B1 ;  /* 0x0000000000017941 */ /* 0x000fea0003800200 */
.L_x_21801:
        /* <DEDUP_REMOVED lines=16> */
.L_x_21808:
        /* <DEDUP_REMOVED lines=13> */
.L_x_21810:
[----:B------:R-:W-:Y:S05]  /*27e20*/  BSYNC.RECONVERGENT B2 ;  /* 0x0000000000027941 */ /* 0x000fea0003800200 */
.L_x_21809:
        /* <DEDUP_REMOVED lines=53> */
.L_x_21807:
[----:B------:R-:W-:Y:S05]  /*28180*/  BSYNC.RECONVERGENT B1 ;  /* 0x0000000000017941 */ /* 0x000fea0003800200 */
.L_x_21806:
        /* <DEDUP_REMOVED lines=16> */
.L_x_21790:
        /* <DEDUP_REMOVED lines=24> */
.L_x_21811:
[----:B------:R-:W-:Y:S02]  /*28410*/  IMAD.MOV.U32 R140, RZ, RZ, R138 ;  /* 0x000000ffff8c7224 */ /* 0x000fe400078e008a */
[----:B------:R-:W-:-:S07]  /*28420*/  VIADD R136, R136, 0x80 ;  /* 0x0000008088887836 */ /* 0x000fce0000000000 */
.L_x_21748:
[----:B------:R-:W-:Y:S05]  /*28430*/  BSYNC.RECONVERGENT B0 ;  /* 0x0000000000007941 */ /* 0x000fea0003800200 */
.L_x_21747:
        /* <DEDUP_REMOVED lines=35> */
.L_x_21817:
        /* <DEDUP_REMOVED lines=13> */
.L_x_21819:
[----:B------:R-:W-:Y:S05]  /*28740*/  BSYNC.RECONVERGENT B2 ;  /* 0x0000000000027941 */ /* 0x000fea0003800200 */
.L_x_21818:
        /* <DEDUP_REMOVED lines=53> */
.L_x_21816:
[----:B------:R-:W-:Y:S05]  /*28aa0*/  BSYNC.RECONVERGENT B1 ;  /* 0x0000000000017941 */ /* 0x000fea0003800200 */
.L_x_21815:
        /* <DEDUP_REMOVED lines=20> */
.L_x_21822:
        /* <DEDUP_REMOVED lines=13> */
.L_x_21824:
[----:B------:R-:W-:Y:S05]  /*28cc0*/  BSYNC.RECONVERGENT B2 ;  /* 0x0000000000027941 */ /* 0x000fea0003800200 */
.L_x_21823:
        /* <DEDUP_REMOVED lines=53> */
.L_x_21821:
[----:B------:R-:W-:Y:S05]  /*29020*/  BSYNC.RECONVERGENT B1 ;  /* 0x0000000000017941 */ /* 0x000fea0003800200 */
.L_x_21820:
        /* <DEDUP_REMOVED lines=15> */
.L_x_21827:
        /* <DEDUP_REMOVED lines=13> */
.L_x_21829:
[----:B------:R-:W-:Y:S05]  /*291f0*/  BSYNC.RECONVERGENT B2 ;  /* 0x0000000000027941 */ /* 0x000fea0003800200 */
.L_x_21828:
        /* <DEDUP_REMOVED lines=53> */
.L_x_21826:
[----:B------:R-:W-:Y:S05]  /*29550*/  BSYNC.RECONVERGENT B1 ;  /* 0x0000000000017941 */ /* 0x000fea0003800200 */
.L_x_21825:
        /* <DEDUP_REMOVED lines=17> */
.L_x_21832:
        /* <DEDUP_REMOVED lines=13> */
.L_x_21834:
[----:B------:R-:W-:Y:S05]  /*29740*/  BSYNC.RECONVERGENT B2 ;  /* 0x0000000000027941 */ /* 0x000fea0003800200 */
.L_x_21833:
        /* <DEDUP_REMOVED lines=53> */
.L_x_21831:
[----:B------:R-:W-:Y:S05]  /*29aa0*/  BSYNC.RECONVERGENT B1 ;  /* 0x0000000000017941 */ /* 0x000fea0003800200 */
.L_x_21830:
        /* <DEDUP_REMOVED lines=15> */
.L_x_21837:
        /* <DEDUP_REMOVED lines=13> */
.L_x_21839:
[----:B------:R-:W-:Y:S05]  /*29c70*/  BSYNC.RECONVERGENT B2 ;  /* 0x0000000000027941 */ /* 0x000fea0003800200 */
.L_x_21838:
        /* <DEDUP_REMOVED lines=53> */
.L_x_21836:
[----:B------:R-:W-:Y:S05]  /*29fd0*/  BSYNC.RECONVERGENT B1 ;  /* 0x0000000000017941 */ /* 0x000fea0003800200 */
.L_x_21835:
        /* <DEDUP_REMOVED lines=17> */
.L_x_21842:
        /* <DEDUP_REMOVED lines=13> */
.L_x_21844:
[----:B------:R-:W-:Y:S05]  /*2a1c0*/  BSYNC.RECONVERGENT B2 ;  /* 0x0000000000027941 */ /* 0x000fea0003800200 */
.L_x_21843:
        /* <DEDUP_REMOVED lines=53> */
.L_x_21841:
[----:B------:R-:W-:Y:S05]  /*2a520*/  BSYNC.RECONVERGENT B1 ;  /* 0x0000000000017941 */ /* 0x000fea0003800200 */
.L_x_21840:
        /* <DEDUP_REMOVED lines=15> */
.L_x_21847:
        /* <DEDUP_REMOVED lines=13> */
.L_x_21849:
[----:B------:R-:W-:Y:S05]  /*2a6f0*/  BSYNC.RECONVERGENT B2 ;  /* 0x0000000000027941 */ /* 0x000fea0003800200 */
.L_x_21848:
        /* <DEDUP_REMOVED lines=53> */
.L_x_21846:
[----:B------:R-:W-:Y:S05]  /*2aa50*/  BSYNC.RECONVERGENT B1 ;  /* 0x0000000000017941 */ /* 0x000fea0003800200 */
.L_x_21845:
        /* <DEDUP_REMOVED lines=17> */
.L_x_21852:
        /* <DEDUP_REMOVED lines=15> */
.L_x_21854:
[----:B------:R-:W-:Y:S05]  /*2ac60*/  BSYNC.RECONVERGENT B2 ;  /* 0x0000000000027941 */ /* 0x000fea0003800200 */
.L_x_21853:
        /* <DEDUP_REMOVED lines=53> */
.L_x_21851:
[----:B------:R-:W-:Y:S05]  /*2afc0*/  BSYNC.RECONVERGENT B1 ;  /* 0x0000000000017941 */ /* 0x000fea0003800200 */
.L_x_21850:
        /* <DEDUP_REMOVED lines=35> */
.L_x_21814:
        /* <DEDUP_REMOVED lines=16> */
.L_x_21858:
        /* <DEDUP_REMOVED lines=13> */
.L_x_21860:
[----:B------:R-:W-:Y:S05]  /*2b3d0*/  BSYNC.RECONVERGENT B2 ;  /* 0x0000000000027941 */ /* 0x000fea0003800200 */
.L_x_21859:
        /* <DEDUP_REMOVED lines=52> */
.L_x_21857:
[----:B------:R-:W-:Y:S05]  /*2b720*/  BSYNC.RECONVERGENT B1 ;  /* 0x0000000000017941 */ /* 0x000fea0003800200 */
.L_x_21856:
        /* <DEDUP_REMOVED lines=18> */
.L_x_21863:
        /* <DEDUP_REMOVED lines=13> */
.L_x_21865:
[----:B------:R-:W-:Y:S05]  /*2b920*/  BSYNC.RECONVERGENT B2 ;  /* 0x0000000000027941 */ /* 0x000fea0003800200 */
.L_x_21864:
        /* <DEDUP_REMOVED lines=53> */
.L_x_21862:
[----:B------:R-:W-:Y:S05]  /*2bc80*/  BSYNC.RECONVERGENT B1 ;  /* 0x0000000000017941 */ /* 0x000fea0003800200 */
.L_x_21861:
        /* <DEDUP_REMOVED lines=16> */
.L_x_21868:
        /* <DEDUP_REMOVED lines=13> */
.L_x_21870:
[----:B------:R-:W-:Y:S05]  /*2be60*/  BSYNC.RECONVERGENT B2 ;  /* 0x0000000000027941 */ /* 0x000fea0003800200 */
.L_x_21869:
        /* <DEDUP_REMOVED lines=53> */
.L_x_21867:
[----:B------:R-:W-:Y:S05]  /*2c1c0*/  BSYNC.RECONVERGENT B1 ;  /* 0x0000000000017941 */ /* 0x000fea0003800200 */
.L_x_21866:
        /* <DEDUP_REMOVED lines=16> */
.L_x_21873:
        /* <DEDUP_REMOVED lines=13> */
.L_x_21875:
[----:B------:R-:W-:Y:S05]  /*2c3a0*/  BSYNC.RECONVERGENT B2 ;  /* 0x0000000000027941 */ /* 0x000fea0003800200 */
.L_x_21874:
        /* <DEDUP_REMOVED lines=53> */
.L_x_21872:
[----:B------:R-:W-:Y:S05]  /*2c700*/  BSYNC.RECONVERGENT B1 ;  /* 0x0000000000017941 */ /* 0x000fea0003800200 */
.L_x_21871:
        /* <DEDUP_REMOVED lines=16> */
.L_x_21855:
[----:B------:R-:W0:Y:S01]  /*2c810*/  LDC.64 R154, c[0x0][0x3a8] ;  /* 0x0000ea00ff9a7b82 */ /* 0x000e220000000a00 */
[----:B------:R-:W-:Y:S02]  /*2c820*/  SEL R137, RZ, 0x1000000, !P5 ;  /* 0x01000000ff897807 */ /* 0x000fe40006800000 */
[----:B------:R-:W-:Y:S02]  /*2c830*/  SEL R140, RZ, 0x10000, !P4 ;  /* 0x00010000ff8c7807 */ /* 0x000fe40006000000 */
[----:B------:R-:W-:Y:S02]  /*2c840*/  SEL R139, RZ, 0x100, !P3 ;  /* 0x00000100ff8b7807 */ /* 0x000fe40005800000 */
[----:B------:R-:W-:Y:S01]  /*2c850*/  SEL R156, RZ, 0x1, !P2 ;  /* 0x00000001ff9c7807 */ /* 0x000fe20005000000 */
[----:B------:R-:W1:Y:S01]  /*2c860*/  LDC.64 R152, c[0x0][0x3b0] ;  /* 0x0000ec00ff987b82 */ /* 0x000e620000000a00 */
[----:B------:R-:W-:Y:S01]  /*2c870*/  IADD3 R137, PT, PT, R139, R137, R140 ;  /* 0x000000898b897210 */ /* 0x000fe20007ffe08c */
[----:B------:R-:W-:-:S04]  /*2c880*/  IMAD.MOV.U32 R140, RZ, RZ, R138 ;  /* 0x000000ffff8c7224 */ /* 0x000fc800078e008a */
[----:B------:R-:W-:Y:S02]  /*2c890*/  IMAD.IADD R137, R137, 0x1, R156 ;  /* 0x0000000189897824 */ /* 0x000fe400078e029c */
[----:B0-----:R-:W-:-:S05]  /*2c8a0*/  IMAD.WIDE.U32 R154, R136, 0x10, R154 ;  /* 0x00000010889a7825 */ /* 0x001fca00078e009a */
[----:B------:R2:W-:Y:S01]  /*2c8b0*/  STG.E.128 desc[UR6][R154.64], R132 ;  /* 0x000000849a007986 */ /* 0x0005e2000c101d06 */
[----:B-1----:R-:W-:-:S05]  /*2c8c0*/  IMAD.WIDE.U32 R152, R136, 0x4, R152 ;  /* 0x0000000488987825 */ /* 0x002fca00078e0098 */
[----:B------:R2:W-:Y:S01]  /*2c8d0*/  STG.E desc[UR6][R152.64], R137 ;  /* 0x0000008998007986 */ /* 0x0005e2000c101906 */
[----:B------:R-:W-:Y:S05]  /*2c8e0*/  @!P0 BRA `(.L_x_21813) ;  /* 0x00000000002c8947 */ /* 0x000fea0003800000 */
[----:B------:R-:W0:Y:S01]  /*2c8f0*/  LDC.64 R138, c[0x0][0x3b8] ;  /* 0x0000ee00ff8a7b82 */ /* 0x000e220000000a00 */
[----:B--2---:R-:W-:-:S04]  /*2c900*/  SHF.L.U32 R137, R6, 0x10, RZ ;  /* 0x0000001006897819 */ /* 0x004fc800000006ff */
        /* <DEDUP_REMOVED lines=9> */
.L_x_21813:
[----:B------:R-:W-:Y:S05]  /*2c9a0*/  BSYNC.RECONVERGENT B0 ;  /* 0x0000000000007941 */ /* 0x000fea0003800200 */
.L_x_21812:
[----:B------:R-:W-:Y:S01]  /*2c9b0*/  FADD.FTZ R136, RZ, R96 ;  /* 0x00000060ff887221 */ /* 0x000fe20000010000 */
[C---:B------:R-:W-:Y:S01]  /*2c9c0*/  ISETP.GE.U32.AND P0, PT, R0.reuse, 0x80, PT ;  /* 0x000000800000780c */ /* 0x040fe20003f06070 */
[----:B------:R-:W-:Y:S01]  /*2c9d0*/  BSSY.RECONVERGENT B0, `(.L_x_21876) ;  /* 0x00000a7000007945 */ /* 0x000fe20003800200 */
[C---:B------:R-:W-:Y:S01]  /*2c9e0*/  ISETP.GT.U32.AND P1, PT, R0.reuse, 0xff, PT ;  /* 0x000000ff0000780c */ /* 0x040fe20003f24070 */
[----:B0123--:R-:W-:Y:S01]  /*2c9f0*/  FADD.FTZ R137, R97, R136 ;  /* 0x0000008861897221 */ /* 0x00ffe20000010000 */
[C---:B------:R-:W-:Y:S02]  /*2ca00*/  ISETP.GT.U32.AND P2, PT, R0.reuse, 0x17f, PT ;  /* 0x0000017f0000780c */ /* 0x040fe40003f44070 */
[----:B------:R-:W-:Y:S01]  /*2ca10*/  ISETP.GT.U32.AND P6, PT, R0, 0x1ff, PT ;  /* 0x000001ff0000780c */ /* 0x000fe20003fc4070 */
[----:B------:R-:W-:Y:S01]  /*2ca20*/  FADD.FTZ R136, R98, R137 ;  /* 0x0000008962887221 */ /* 0x000fe20000010000 */
[C---:B------:R-:W-:Y:S02]  /*2ca30*/  ISETP.GT.U32.AND P5, PT, R0.reuse, 0x27f, PT ;  /* 0x0000027f0000780c */ /* 0x040fe40003fa4070 */
        /* <DEDUP_REMOVED lines=64> */
[----:B------:R-:W-:-:S04]  /*2ce40*/  FFMA.FTZ R137, R138, R138, R137 ;  /* 0x0000008a8a897223 */ /* 0x000fc80000010089 */
        /* <DEDUP_REMOVED lines=95> */
.L_x_21877:
[----:B------:R-:W-:Y:S05]  /*2d440*/  BSYNC.RECONVERGENT B0 ;  /* 0x0000000000007941 */ /* 0x000fea0003800200 */
.L_x_21876:
        /* <DEDUP_REMOVED lines=14> */
.L_x_21879:
[----:B------:R-:W-:Y:S05]  /*2d530*/  BSYNC.RECONVERGENT B0 ;  /* 0x0000000000007941 */ /* 0x000fea0003800200 */
.L_x_21878:
[----:B------:R-:W1:Y:S01]  /*2d540*/  SHFL.DOWN PT, R154, R153, 0x2, 0x1f ;  /* 0x08401f00999a7f89 */ /* 0x000e6200000e0000 */
[----:B------:R-:W-:Y:S01]  /*2d550*/  I2FP.F32.S32 R157, R153 ;  /* 0x00000099009d7245 */ /* 0x000fe20000201400 */
[----:B------:R-:W-:Y:S01]  /*2d560*/  IMAD.U32 R159, RZ, RZ, UR19 ;  /* 0x00000013ff9f7e24 */ /* 0x000fe2000f8e00ff */
[----:B------:R-:W-:Y:S01]  /*2d570*/  ISETP.NE.AND P2, PT, R151, RZ, PT ;  /* 0x000000ff9700720c */ /* 0x000fe20003f45270 */
[----:B0-----:R-:W0:Y:S01]  /*2d580*/  SHFL.DOWN PT, R155, R136, 0x2, 0x1f ;  /* 0x08401f00889b7f89 */ /* 0x001e2200000e0000 */
[----:B------:R-:W-:Y:S01]  /*2d590*/  ISETP.NE.AND P1, PT, RZ, UR26, PT ;  /* 0x0000001aff007c0c */ /* 0x000fe2000bf25270 */
[----:B------:R-:W-:Y:S01]  /*2d5a0*/  BSSY.RECONVERGENT B0, `(.L_x_21880) ;  /* 0x0000040000007945 */ /* 0x000fe20003800200 */
[----:B-1----:R-:W-:Y:S01]  /*2d5b0*/  IMAD.IADD R138, R154, 0x1, R153 ;  /* 0x000000019a8a7824 */ /* 0x002fe200078e0299 */
[----:B------:R-:W-:Y:S02]  /*2d5c0*/  I2FP.F32.S32 R158, R154 ;  /* 0x0000009a009e7245 */ /* 0x000fe40000201400 */
[----:B------:R-:W1:Y:S01]  /*2d5d0*/  SHFL.DOWN PT, R154, R137, 0x2, 0x1f ;  /* 0x08401f00899a7f89 */ /* 0x000e6200000e0000 */
[C---:B0-----:R-:W-:Y:S01]  /*2d5e0*/  FADD.FTZ R156, -R155.reuse, R136 ;  /* 0x000000889b9c7221 */ /* 0x041fe20000010100 */
[----:B------:R-:W-:Y:S01]  /*2d5f0*/  I2FP.F32.S32 R139, R138 ;  /* 0x0000008a008b7245 */ /* 0x000fe20000201400 */
[----:B------:R-:W-:Y:S01]  /*2d600*/  FMUL.FTZ R160, R155, R158 ;  /* 0x0000009e9ba07220 */ /* 0x000fe20000410000 */
[----:B------:R-:W0:Y:S01]  /*2d610*/  SHFL.DOWN PT, R153, R138, 0x1, 0x1f ;  /* 0x08201f008a997f89 */ /* 0x000e2200000e0000 */
[----:B------:R-:W-:Y:S01]  /*2d620*/  FMUL.FTZ R156, R156, R156 ;  /* 0x0000009c9c9c7220 */ /* 0x000fe20000410000 */
[----:B------:R-:W2:Y:S01]  /*2d630*/  MUFU.RCP R152, R139 ;  /* 0x0000008b00987308 */ /* 0x000ea20000001000 */
[----:B------:R-:W-:-:S02]  /*2d640*/  FFMA.FTZ R155, R157, R136, R160 ;  /* 0x000000889d9b7223 */ /* 0x000fc400000100a0 */
[----:B------:R-:W-:Y:S01]  /*2d650*/  FMUL.FTZ R156, R156, R157 ;  /* 0x0000009d9c9c7220 */ /* 0x000fe20000410000 */
[----:B------:R-:W-:-:S03]  /*2d660*/  MOV R157, UR19 ;  /* 0x00000013009d7c02 */ /* 0x000fc60008000f00 */
[----:B------:R-:W-:Y:S01]  /*2d670*/  FMUL.FTZ R156, R156, R158 ;  /* 0x0000009e9c9c7220 */ /* 0x000fe20000410000 */
[----:B--2---:R-:W-:Y:S01]  /*2d680*/  FMUL.FTZ R136, R152, R155 ;  /* 0x0000009b98887220 */ /* 0x004fe20000410000 */
[----:B-1----:R-:W-:Y:S01]  /*2d690*/  FADD.FTZ R137, R154, R137 ;  /* 0x000000899a897221 */ /* 0x002fe20000010000 */
[----:B0-----:R-:W-:-:S03]  /*2d6a0*/  IMAD.IADD R154, R138, 0x1, R153 ;  /* 0x000000018a9a7824 */ /* 0x001fc600078e0299 */
[----:B------:R-:W0:Y:S01]  /*2d6b0*/  SHFL.DOWN PT, R155, R136, 0x1, 0x1f ;  /* 0x08201f00889b7f89 */ /* 0x000e2200000e0000 */
[----:B------:R-:W-:Y:S01]  /*2d6c0*/  FFMA.FTZ R137, R152, R156, R137 ;  /* 0x0000009c98897223 */ /* 0x000fe20000010089 */
[----:B------:R-:W-:Y:S02]  /*2d6d0*/  I2FP.F32.S32 R153, R153 ;  /* 0x0000009900997245 */ /* 0x000fe40000201400 */
[----:B------:R-:W-:Y:S02]  /*2d6e0*/  I2FP.F32.S32 R154, R154 ;  /* 0x0000009a009a7245 */ /* 0x000fe40000201400 */
[----:B------:R-:W1:Y:S04]  /*2d6f0*/  SHFL.DOWN PT, R152, R137, 0x1, 0x1f ;  /* 0x08201f0089987f89 */ /* 0x000e6800000e0000 */
[----:B------:R-:W2:Y:S01]  /*2d700*/  MUFU.RCP R154, R154 ;  /* 0x0000009a009a7308 */ /* 0x000ea20000001000 */
[----:B0-----:R-:W-:Y:S01]  /*2d710*/  FADD.FTZ R156, R136, -R155 ;  /* 0x8000009b889c7221 */ /* 0x001fe20000010000 */
[----:B------:R-:W-:-:S03]  /*2d720*/  FMUL.FTZ R138, R155, R153 ;  /* 0x000000999b8a7220 */ /* 0x000fc60000410000 */
[----:B------:R-:W-:Y:S01]  /*2d730*/  FMUL.FTZ R156, R156, R156 ;  /* 0x0000009c9c9c7220 */ /* 0x000fe20000410000 */
[----:B-1----:R-:W-:-:S03]  /*2d740*/  FADD.FTZ R137, R137, R152 ;  /* 0x0000009889897221 */ /* 0x002fc60000010000 */
[C---:B------:R-:W-:Y:S01]  /*2d750*/  FMUL.FTZ R156, R139.reuse, R156 ;  /* 0x0000009c8b9c7220 */ /* 0x040fe20000410000 */
[----:B------:R-:W-:-:S03]  /*2d760*/  FFMA.FTZ R139, R139, R136, R138 ;  /* 0x000000888b8b7223 */ /* 0x000fc6000001008a */
[----:B------:R-:W-:Y:S01]  /*2d770*/  FMUL.FTZ R156, R156, R153 ;  /* 0x000000999c9c7220 */ /* 0x000fe20000410000 */
[C---:B--2---:R-:W-:Y:S01]  /*2d780*/  FMUL.FTZ R152, R154.reuse, R139 ;  /* 0x0000008b9a987220 */ /* 0x044fe20000410000 */
[----:B------:R-:W0:Y:S02]  /*2d790*/  LDC R153, c[0x0][0x448] ;  /* 0x00011200ff997b82 */ /* 0x000e240000000800 */
[----:B------:R-:W-:Y:S02]  /*2d7a0*/  FFMA.FTZ R156, R154, R156, R137 ;  /* 0x0000009c9a9c7223 */ /* 0x000fe40000010089 */
[----:B------:R-:W1:Y:S04]  /*2d7b0*/  SHFL.IDX PT, R155, R152, RZ, 0x1f ;  /* 0x00001fff989b7589 */ /* 0x000e6800000e0000 */
[----:B------:R-:W0:Y:S01]  /*2d7c0*/  SHFL.IDX PT, R156, R156, RZ, 0x1f ;  /* 0x00001fff9c9c7589 */ /* 0x000e2200000e0000 */
[----:B------:R-:W2:Y:S01]  /*2d7d0*/  @!P2 LDC.64 R138, c[0x0][0x3c0] ;  /* 0x0000f000ff8aab82 */ /* 0x000ea20000000a00 */
[C---:B-1----:R-:W-:Y:S01]  /*2d7e0*/  FMUL.FTZ R136, R155.reuse, R155 ;  /* 0x0000009b9b887220 */ /* 0x042fe20000410000 */
[----:B------:R-:W-:Y:S01]  /*2d7f0*/  FSEL R152, R155, RZ, !P1 ;  /* 0x000000ff9b987208 */ /* 0x000fe20004800000 */
[----:B0-----:R-:W-:-:S03]  /*2d800*/  FFMA.FTZ R153, R156, UR27, R153 ;  /* 0x0000001b9c997c23 */ /* 0x001fc60008010099 */
[----:B------:R-:W-:Y:S01]  /*2d810*/  FSEL R154, R136, RZ, P1 ;  /* 0x000000ff889a7208 */ /* 0x000fe20000800000 */
[----:B--2---:R-:W-:Y:S01]  /*2d820*/  @!P2 IMAD.WIDE R138, R157, 0x4, R138 ;  /* 0x000000049d8aa825 */ /* 0x004fe200078e028a */
[----:B------:R-:W0:Y:S03]  /*2d830*/  @!P2 LDC.64 R136, c[0x0][0x3c8] ;  /* 0x0000f200ff88ab82 */ /* 0x000e260000000a00 */
[----:B------:R-:W-:Y:S01]  /*2d840*/  FADD.FTZ R153, R153, R154 ;  /* 0x0000009a99997221 */ /* 0x000fe20000010000 */
[----:B------:R1:W-:Y:S05]  /*2d850*/  @!P2 STG.E desc[UR6][R138.64], R155 ;  /* 0x0000009b8a00a986 */ /* 0x0003ea000c101906 */
[----:B------:R-:W2:Y:S01]  /*2d860*/  MUFU.RSQ R153, R153 ;  /* 0x0000009900997308 */ /* 0x000ea20000001400 */
[----:B0-----:R-:W-:-:S05]  /*2d870*/  @!P2 IMAD.WIDE R136, R159, 0x4, R136 ;  /* 0x000000049f88a825 */ /* 0x001fca00078e0288 */
[----:B--2---:R1:W-:Y:S01]  /*2d880*/  @!P2 STG.E desc[UR6][R136.64], R153 ;  /* 0x000000998800a986 */ /* 0x0043e2000c101906 */
        /* <DEDUP_REMOVED lines=8> */
[C---:B------:R-:W-:Y:S02]  /*2d910*/  FMUL.FTZ R158, R153.reuse, R158 ;  /* 0x0000009e999e7220 */ /* 0x040fe40000410000 */
[----:B------:R-:W-:Y:S01]  /*2d920*/  FMUL.FTZ R138, R153, R136 ;  /* 0x00000088998a7220 */ /* 0x000fe20000410000 */
[----:B-----5:R-:W-:-:S03]  /*2d930*/  FFMA.FTZ R136, R137, R24, R28 ;  /* 0x0000001889887223 */ /* 0x020fc6000001001c */
[----:B------:R-:W-:Y:S01]  /*2d940*/  FFMA.FTZ R137, R138, R25, R29 ;  /* 0x000000198a897223 */ /* 0x000fe2000001001d */
[----:B------:R-:W-:Y:S01]  /*2d950*/  FFMA.FTZ R138, R139, R26, R30 ;  /* 0x0000001a8b8a7223 */ /* 0x000fe2000001001e */
[----:B------:R-:W-:Y:S01]  /*2d960*/  FFMA.FTZ R139, R158, R27, R31 ;  /* 0x0000001b9e8b7223 */ /* 0x000fe2000001001f */
[----:B0-----:R-:W-:-:S04]  /*2d970*/  IMAD.WIDE.U32 R154, R150, 0x10, R154 ;  /* 0x00000010969a7825 */ /* 0x001fc800078e009a */
[----:B------:R-:W-:Y:S01]  /*2d980*/  VIADD R150, R150, 0x80 ;  /* 0x0000008096967836 */ /* 0x000fe20000000000 */
[----:B------:R0:W-:Y:S06]  /*2d990*/  STG.E.128 desc[UR6][R154.64], R136 ;  /* 0x000000889a007986 */ /* 0x0001ec000c101d06 */
.L_x_21881:
[----:B------:R-:W-:Y:S05]  /*2d9a0*/  BSYNC.RECONVERGENT B0 ;  /* 0x0000000000007941 */ /* 0x000fea0003800200 */
.L_x_21880:
        /* <DEDUP_REMOVED lines=16> */
[C---:B0-----:R-:W-:Y:S01]  /*2dab0*/  IMAD.WIDE.U32 R154, R150.reuse, 0x10, R154 ;  /* 0x00000010969a7825 */ /* 0x041fe200078e009a */
[----:B------:R-:W-:-:S04]  /*2dac0*/  IADD3 R150, PT, PT, R150, 0x80, RZ ;  /* 0x0000008096967810 */ /* 0x000fc80007ffe0ff */
[----:B------:R2:W-:Y:S03]  /*2dad0*/  STG.E.128 desc[UR6][R154.64], R136 ;  /* 0x000000889a007986 */ /* 0x0005e6000c101d06 */
.L_x_21883:
[----:B------:R-:W-:Y:S05]  /*2dae0*/  BSYNC.RECONVERGENT B0 ;  /* 0x0000000000007941 */ /* 0x000fea0003800200 */
.L_x_21882:
        /* <DEDUP_REMOVED lines=19> */
.L_x_21885:
[----:B------:R-:W-:Y:S05]  /*2dc20*/  BSYNC.RECONVERGENT B0 ;  /* 0x0000000000007941 */ /* 0x000fea0003800200 */
.L_x_21884:
        /* <DEDUP_REMOVED lines=19> */
.L_x_21887:
[----:B------:R-:W-:Y:S05]  /*2dd60*/  BSYNC.RECONVERGENT B0 ;  /* 0x0000000000007941 */ /* 0x000fea0003800200 */
.L_x_21886:
        /* <DEDUP_REMOVED lines=19> */
.L_x_21889:
[----:B------:R-:W-:Y:S05]  /*2dea0*/  BSYNC.RECONVERGENT B0 ;  /* 0x0000000000007941 */ /* 0x000fea0003800200 */
.L_x_21888:
        /* <DEDUP_REMOVED lines=19> */
.L_x_21891:
[----:B------:R-:W-:Y:S05]  /*2dfe0*/  BSYNC.RECONVERGENT B0 ;  /* 0x0000000000007941 */ /* 0x000fea0003800200 */
.L_x_21890:
        /* <DEDUP_REMOVED lines=19> */
.L_x_21893:
[----:B------:R-:W-:Y:S05]  /*2e120*/  BSYNC.RECONVERGENT B0 ;  /* 0x0000000000007941 */ /* 0x000fea0003800200 */
.L_x_21892:
        /* <DEDUP_REMOVED lines=19> */
.L_x_21895:
[----:B------:R-:W-:Y:S05]  /*2e260*/  BSYNC.RECONVERGENT B0 ;  /* 0x0000000000007941 */ /* 0x000fea0003800200 */
.L_x_21894:
        /* <DEDUP_REMOVED lines=19> */
.L_x_21897:
[----:B------:R-:W-:Y:S05]  /*2e3a0*/  BSYNC.RECONVERGENT B0 ;  /* 0x0000000000007941 */ /* 0x000fea0003800200 */
.L_x_21896:
        /* <DEDUP_REMOVED lines=18> */
.L_x_21899:
[----:B------:R-:W-:Y:S05]  /*2e4d0*/  BSYNC.RECONVERGENT B0 ;  /* 0x0000000000007941 */ /* 0x000fea0003800200 */
.L_x_21898:
[----:B------:R-:W-:Y:S02]  /*2e4e0*/  UIADD3 UR19, UPT, UPT, UR19, UR14, URZ ;  /* 0x0000000e13137290 */ /* 0x000fe4000fffe0ff */
[----:B------:R-:W-:Y:S02]  /*2e4f0*/  UPLOP3.LUT UP1, UPT, UPT, UPT, UP1, 0x40, 0x4 ;  /* 0x000000000004789c */ /* 0x000fe40003f2e810 */
[----:B------:R-:W-:-:S09]  /*2e500*/  UISETP.GE.AND UP0, UPT, UR19, UR15, UPT ;  /* 0x0000000f1300728c */ /* 0x000fd2000bf06270 */
[----:B------:R-:W-:Y:S05]  /*2e510*/  BRA.U !UP0, `(.L_x_21900) ;  /* 0xfffffd2d08547547 */ /* 0x000fea000b83ffff */
[----:B------:R-:W-:Y:S05]  /*2e520*/  EXIT ;  /* 0x000000000000794d */ /* 0x000fea0003800000 */
.L_x_21901:
        /* <DEDUP_REMOVED lines=13> */
.L_x_22378:


//--------------------- .text._ZN10layer_norm31ln_parallel_residual_fwd_kernelINS_13Kernel_traitsIfffffjLj5120ELj1ELj1ELj4ELj16ENS_18Kernel_traits_baseILj5120EfffffjLj128EEEEELb1ELb1ELb1EEEvNS_9FwdParamsE --------------------------
	.section	.text._ZN10layer_norm31ln_parallel_residual_fwd_kernelINS_13Kernel_traitsIfffffjLj5120ELj1ELj1ELj4ELj16ENS_18Kernel_traits_baseILj5120EfffffjLj128EEEEELb1ELb1ELb1EEEvNS_9FwdParamsE,"ax",@progbits
	.align	128
        .global         _ZN10layer_norm31ln_parallel_residual_fwd_kernelINS_13Kernel_traitsIfffffjLj5120ELj1ELj1ELj4ELj16ENS_18Kernel_traits_baseILj5120EfffffjLj128EEEEELb1ELb1ELb1EEEvNS_9FwdParamsE
        .type           _ZN10layer_norm31ln_parallel_residual_fwd_kernelINS_13Kernel_traitsIfffffjLj5120ELj1ELj1ELj4ELj16ENS_18Kernel_traits_baseILj5120EfffffjLj128EEEEELb1ELb1ELb1EEEvNS_9FwdParamsE,@function
        .size           _ZN10layer_norm31ln_parallel_residual_fwd_kernelINS_13Kernel_traitsIfffffjLj5120ELj1ELj1ELj4ELj16ENS_18Kernel_traits_baseILj5120EfffffjLj128EEEEELb1ELb1ELb1EEEvNS_9FwdParamsE,(.L_x_22379 - _ZN10layer_norm31ln_parallel_residual_fwd_kernelINS_13Kernel_traitsIfffffjLj5120ELj1ELj1ELj4ELj16ENS_18Kernel_traits_baseILj5120EfffffjLj128EEEEELb1ELb1ELb1EEEvNS_9FwdParamsE)
        .other          _ZN10layer_norm31ln_parallel_residual_fwd_kernelINS_13Kernel_traitsIfffffjLj5120ELj1ELj1ELj4ELj16ENS_18Kernel_traits_baseILj5120EfffffjLj128EEEEELb1ELb1ELb1EEEvNS_9FwdParamsE,@"STO_CUDA_ENTRY STV_DEFAULT"
_ZN10layer_norm31ln_parallel_residual_fwd_kernelINS_13Kernel_traitsIfffffjLj5120ELj1ELj1ELj4ELj16ENS_18Kernel_traits_baseILj5120EfffffjLj128EEEEELb1ELb1ELb1EEEvNS_9FwdParamsE:
.text._ZN10layer_norm31ln_parallel_residual_fwd_kernelINS_13Kernel_traitsIfffffjLj5120ELj1ELj1ELj4ELj16ENS_18Kernel_traits_baseILj5120EfffffjLj128EEEEELb1ELb1ELb1EEEvNS_9FwdParamsE:
        /* <DEDUP_REMOVED lines=71> */
.L_x_21902:
        /* <DEDUP_REMOVED lines=32> */
.L_x_21903:
[----:B------:R-:W1:Y:S02]  /*0670*/  LDCU UR4, c[0x0][0x384] ;  /* 0x00007080ff0477ac */ /* 0x000e640008000800 */
[----:B-1----:R-:W-:-:S06]  /*0680*/  UISETP.GE.AND UP0, UPT, UR18, UR4, UPT ;  /* 0x000000041200728c */ /* 0x002fcc000bf06270 */
[----:B------:R-:W-:-:S13]  /*0690*/  PLOP3.LUT P0, PT, PT, PT, UP0, 0x80, 0x8 ;  /* 0x000000000008781c */ /* 0x000fda0003f0f008 */
[----:B------:R-:W-:Y:S05]  /*06a0*/  @P0 EXIT ;  /* 0x000000000000094d */ /* 0x000fea0003800000 */
[----:B------:R-:W-:Y:S01]  /*06b0*/  IMAD.HI.U32 R0, R143, -0x326172a9, RZ ;  /* 0xcd9e8d578f007827 */ /* 0x000fe200078e00ff */
[----:B------:R-:W1:Y:S01]  /*06c0*/  LDCU.64 UR4, c[0x0][0x398] ;  /* 0x00007300ff0477ac */ /* 0x000e620008000a00 */
[----:B------:R-:W-:Y:S02]  /*06d0*/  LOP3.LUT R148, R148, 0x3, RZ, 0xc0, !PT ;  /* 0x0000000394947812 */ /* 0x000fe400078ec0ff */
[----:B0-----:R-:W-:Y:S01]  /*06e0*/  IMAD.HI.U32 R2, R142, -0x2daee0ad, RZ ;  /* 0xd2511f538e027827 */ /* 0x001fe200078e00ff */
[----:B------:R-:W-:Y:S01]  /*06f0*/  LOP3.LUT R0, R141, UR10, R0, 0x96, !PT ;  /* 0x0000000a8d007c12 */ /* 0x000fe2000f8e9600 */
[----:B------:R-:W0:Y:S02]  /*0700*/  LDCU UR19, c[0x0][0x388] ;  /* 0x00007100ff1377ac */ /* 0x000e240008000800 */
[----:B------:R-:W-:Y:S01]  /*0710*/  IMAD R4, R143, -0x326172a9, RZ ;  /* 0xcd9e8d578f047824 */ /* 0x000fe200078e02ff */
[----:B------:R-:W-:Y:S01]  /*0720*/  LOP3.LUT R2, R2, UR11, RZ, 0x3c, !PT ;  /* 0x0000000b02027c12 */ /* 0x000fe2000f8e3cff */
[----:B------:R-:W-:Y:S01]  /*0730*/  IMAD R6, R142, -0x2daee0ad, RZ ;  /* 0xd2511f538e067824 */ /* 0x000fe200078e02ff */
[----:B------:R-:W2:Y:S01]  /*0740*/  LDCU.U8 UR39, c[0x0][0x410] ;  /* 0x00008200ff2777ac */ /* 0x000ea20008000000 */
[----:B------:R-:W-:Y:S01]  /*0750*/  IMAD.HI.U32 R5, R0, -0x2daee0ad, RZ ;  /* 0xd2511f5300057827 */ /* 0x000fe200078e00ff */
[----:B------:R-:W-:-:S03]  /*0760*/  UPLOP3.LUT UP1, UPT, UPT, UPT, UPT, 0x40, 0x4 ;  /* 0x000000000004789c */ /* 0x000fc60003f2e870 */
[----:B------:R-:W-:Y:S01]  /*0770*/  IMAD.HI.U32 R3, R2, -0x326172a9, RZ ;  /* 0xcd9e8d5702037827 */ /* 0x000fe200078e00ff */
[----:B------:R-:W-:Y:S01]  /*0780*/  LOP3.LUT R5, R6, UR21, R5, 0x96, !PT ;  /* 0x0000001506057c12 */ /* 0x000fe2000f8e9605 */
[----:B-1----:R-:W-:Y:S02]  /*0790*/  UISETP.NE.U32.AND UP0, UPT, UR4, URZ, UPT ;  /* 0x000000ff0400728c */ /* 0x002fe4000bf05070 */
[----:B------:R-:W-:Y:S01]  /*07a0*/  IMAD R7, R2, -0x326172a9, RZ ;  /* 0xcd9e8d5702077824 */ /* 0x000fe200078e02ff */
[----:B------:R-:W-:Y:S01]  /*07b0*/  LOP3.LUT R3, R4, UR6, R3, 0x96, !PT ;  /* 0x0000000604037c12 */ /* 0x000fe2000f8e9603 */
[----:B------:R-:W-:Y:S01]  /*07c0*/  IMAD R9, R0, -0x2daee0ad, RZ ;  /* 0xd2511f5300097824 */ /* 0x000fe200078e02ff */
[----:B------:R-:W-:Y:S01]  /*07d0*/  UISETP.NE.AND.EX UP0, UPT, UR5, URZ, UPT, UP0 ;  /* 0x000000ff0500728c */ /* 0x000fe2000bf05300 */
[----:B------:R-:W-:Y:S01]  /*07e0*/  IMAD.HI.U32 R0, R5, -0x326172a9, RZ ;  /* 0xcd9e8d5705007827 */ /* 0x000fe200078e00ff */
[----:B------:R-:W1:Y:S03]  /*07f0*/  LDCU UR6, c[0x0][0x404] ;  /* 0x00008080ff0677ac */ /* 0x000e660008000800 */
[----:B------:R-:W-:Y:S01]  /*0800*/  IMAD.HI.U32 R2, R3, -0x2daee0ad, RZ ;  /* 0xd2511f5303027827 */ /* 0x000fe200078e00ff */
[----:B------:R-:W-:Y:S01]  /*0810*/  LOP3.LUT R0, R7, UR7, R0, 0x96, !PT ;  /* 0x0000000707007c12 */ /* 0x000fe2000f8e9600 */
[----:B------:R-:W3:Y:S01]  /*0820*/  LDCU UR7, c[0x0][0x408] ;  /* 0x00008100ff0777ac */ /* 0x000ee20008000800 */
[----:B------:R-:W-:Y:S01]  /*0830*/  PLOP3.LUT P0, PT, PT, PT, UP0, 0x80, 0x8 ;  /* 0x000000000008781c */ /* 0x000fe20003f0f008 */
        /* <DEDUP_REMOVED lines=9> */
[----:B------:R-:W4:Y:S01]  /*08d0*/  LDCU.64 UR12, c[0x0][0x398] ;  /* 0x00007300ff0c77ac */ /* 0x000f220008000a00 */
        /* <DEDUP_REMOVED lines=22> */
[----:B------:R-:W-:Y:S01]  /*0a40*/  LOP3.LUT R5, R6, UR20, R5, 0x96, !PT ;  /* 0x0000001406057c12 */ /* 0x000fe2000f8e9605 */
[----:B------:R-:W0:Y:S02]  /*0a50*/  LDCU UR20, c[0x0][0x400] ;  /* 0x00008000ff1477ac */ /* 0x000e240008000800 */
        /* <DEDUP_REMOVED lines=9> */
[----:B------:R-:W-:Y:S02]  /*0af0*/  HFMA2 R9, -RZ, RZ, 0, 0 ;  /* 0x00000000ff097431 */ /* 0x000fe400000001ff */
[----:B------:R-:W-:-:S04]  /*0b00*/  IMAD.HI.U32 R140, R0, -0x2daee0ad, RZ ;  /* 0xd2511f53008c7827 */ /* 0x000fc800078e00ff */
[----:B------:R-:W-:Y:S01]  /*0b10*/  IMAD.HI.U32 R11, R2, -0x326172a9, RZ ;  /* 0xcd9e8d57020b7827 */ /* 0x000fe200078e00ff */
[----:B------:R-:W-:-:S03]  /*0b20*/  LOP3.LUT R140, R3, UR29, R140, 0x96, !PT ;  /* 0x0000001d038c7c12 */ /* 0x000fc6000f8e968c */
[----:B------:R-:W-:Y:S01]  /*0b30*/  IMAD R149, R0, -0x2daee0ad, RZ ;  /* 0xd2511f5300957824 */ /* 0x000fe200078e02ff */
[----:B------:R-:W-:Y:S01]  /*0b40*/  LOP3.LUT R11, R4, UR28, R11, 0x96, !PT ;  /* 0x0000001c040b7c12 */ /* 0x000fe2000f8e960b */
[----:B01234-:R-:W-:-:S07]  /*0b50*/  IMAD R10, R2, -0x326172a9, RZ ;  /* 0xcd9e8d57020a7824 */ /* 0x01ffce00078e02ff */
.L_x_22298:
        /* <DEDUP_REMOVED lines=22> */
[----:B------:R-:W-:Y:S02]  /*0cc0*/  UIADD3 UR31, UPT, UPT, UR10, 0x1715609d, URZ ;  /* 0x1715609d0a1f7890 */ /* 0x000fe4000fffe0ff */
[----:B------:R-:W-:-:S02]  /*0cd0*/  UIADD3 UR32, UPT, UPT, UR10, -0x4ab325aa, URZ ;  /* 0xb54cda560a207890 */ /* 0x000fc4000fffe0ff */
[----:B------:R-:W-:Y:S02]  /*0ce0*/  UIADD3 UR33, UPT, UPT, UR10, -0x61c88647, URZ ;  /* 0x9e3779b90a217890 */ /* 0x000fe4000fffe0ff */
[----:B------:R-:W-:Y:S02]  /*0cf0*/  UIADD3 UR34, UPT, UPT, UR11, -0x56f99767, URZ ;  /* 0xa90668990b227890 */ /* 0x000fe4000fffe0ff */
[----:B------:R-:W-:Y:S02]  /*0d00*/  UIADD3 UR35, UPT, UPT, UR11, 0x1fd5c5a3, URZ ;  /* 0x1fd5c5a30b237890 */ /* 0x000fe4000fffe0ff */
[----:B------:R-:W-:Y:S02]  /*0d10*/  UIADD3 UR36, UPT, UPT, UR10, 0x3c6ef372, URZ ;  /* 0x3c6ef3720a247890 */ /* 0x000fe4000fffe0ff */
        /* <DEDUP_REMOVED lines=18> */
.L_x_21906:
        /* <DEDUP_REMOVED lines=12> */
.L_x_21907:
        /* <DEDUP_REMOVED lines=43> */
.L_x_21905:
[----:B------:R-:W-:Y:S01]  /*11b0*/  ISETP.NE.AND P0, PT, R4, 0x1, PT ;  /* 0x000000010400780c */ /* 0x000fe20003f05270 */
[----:B------:R-:W-:Y:S01]  /*11c0*/  UMOV UR4, UR6 ;  /* 0x0000000600047c82 */ /* 0x000fe20008000000 */
        /* <DEDUP_REMOVED lines=14> */
.L_x_21909:
        /* <DEDUP_REMOVED lines=12> */
.L_x_21910:
        /* <DEDUP_REMOVED lines=43> */
.L_x_21908:
        /* <DEDUP_REMOVED lines=15> */
.L_x_21912:
        /* <DEDUP_REMOVED lines=12> */
.L_x_21913:
        /* <DEDUP_REMOVED lines=43> */
.L_x_21911:
        /* <DEDUP_REMOVED lines=15> */
.L_x_21915:
        /* <DEDUP_REMOVED lines=12> */
.L_x_21916:
        /* <DEDUP_REMOVED lines=43> */
.L_x_21914:
        /* <DEDUP_REMOVED lines=18> */
.L_x_21904:
        /* <DEDUP_REMOVED lines=15> */
.L_x_21919:
        /* <DEDUP_REMOVED lines=12> */
.L_x_21920:
        /* <DEDUP_REMOVED lines=42> */
.L_x_21918:
[----:B------:R-:W-:Y:S01]  /*2450*/  ISETP.NE.AND P0, PT, R4, 0x1, PT ;  /* 0x000000010400780c */ /* 0x000fe20003f05270 */
[----:B------:R-:W-:Y:S01]  /*2460*/  UMOV UR4, UR6 ;  /* 0x0000000600047c82 */ /* 0x000fe20008000000 */
[----:B------:R-:W-:Y:S01]  /*2470*/  I2FP.F32.U32 R3, R2 ;  /* 0x0000000200037245 */ /* 0x000fe20000201000 */
[----:B------:R-:W-:Y:S01]  /*2480*/  UMOV UR5, UR7 ;  /* 0x0000000700057c82 */ /* 0x000fe20008000000 */
[----:B------:R-:W-:Y:S02]  /*2490*/  HFMA2 R5, -RZ, RZ, 0, 1.1920928955078125e-07 ;  /* 0x00000002ff057431 */ /* 0x000fe400000001ff */
        /* <DEDUP_REMOVED lines=13> */
.L_x_21922:
        /* <DEDUP_REMOVED lines=12> */
.L_x_21923:
        /* <DEDUP_REMOVED lines=42> */
.L_x_21921:
        /* <DEDUP_REMOVED lines=14> */
.L_x_21925:
        /* <DEDUP_REMOVED lines=12> */
.L_x_21926:
        /* <DEDUP_REMOVED lines=42> */
.L_x_21924:
        /* <DEDUP_REMOVED lines=16> */
.L_x_21928:
        /* <DEDUP_REMOVED lines=12> */
.L_x_21929:
        /* <DEDUP_REMOVED lines=42> */
.L_x_21927:
        /* <DEDUP_REMOVED lines=14> */
.L_x_21931:
        /* <DEDUP_REMOVED lines=12> */
.L_x_21932:
        /* <DEDUP_REMOVED lines=42> */
.L_x_21930:
        /* <DEDUP_REMOVED lines=16> */
.L_x_21934:
        /* <DEDUP_REMOVED lines=12> */
.L_x_21935:
        /* <DEDUP_REMOVED lines=42> */
.L_x_21933:
        /* <DEDUP_REMOVED lines=14> */
.L_x_21937:
        /* <DEDUP_REMOVED lines=12> */
.L_x_21938:
        /* <DEDUP_REMOVED lines=43> */
.L_x_21936:
        /* <DEDUP_REMOVED lines=16> */
.L_x_21940:
        /* <DEDUP_REMOVED lines=12> */
.L_x_21941:
        /* <DEDUP_REMOVED lines=43> */
.L_x_21939:
[----:B------:R-:W-:Y:S01]  /*42d0*/  I2FP.F32.U32 R7, R5 ;  /* 0x0000000500077245 */ /* 0x000fe20000201000 */
[----:B------:R-:W-:Y:S01]  /*42e0*/  FMUL.FTZ R5, R52, UR5 ;  /* 0x0000000534057c20 */ /* 0x000fe20008410000 */
[----:B------:R-:W-:Y:S01]  /*42f0*/  FSETP.GTU.FTZ.AND P6, PT, R2, UR4, PT ;  /* 0x0000000402007c0b */ /* 0x000fe2000bfdc000 */
[----:B------:R-:W-:Y:S01]  /*4300*/  FMUL.FTZ R2, R54, UR5 ;  /* 0x0000000536027c20 */ /* 0x000fe20008410000 */
[----:B------:R-:W-:Y:S01]  /*4310*/  FSETP.GTU.FTZ.AND P0, PT, R3, UR4, PT ;  /* 0x0000000403007c0b */ /* 0x000fe2000bf1c000 */
[----:B------:R-:W-:Y:S01]  /*4320*/  FMUL.FTZ R3, R53, UR5 ;  /* 0x0000000535037c20 */ /* 0x000fe20008410000 */
[----:B------:R-:W-:Y:S01]  /*4330*/  FFMA.FTZ R7, R7, R146, 1.1641532182693481445e-10 ;  /* 0x2f00000007077423 */ /* 0x000fe20000010092 */
[----:B------:R-:W-:Y:S01]  /*4340*/  FSEL R5, R5, RZ, !P6 ;  /* 0x000000ff05057208 */ /* 0x000fe20007000000 */
[----:B------:R-:W-:Y:S01]  /*4350*/  FMUL.FTZ R6, R55, UR5 ;  /* 0x0000000537067c20 */ /* 0x000fe20008410000 */
[----:B------:R-:W-:Y:S02]  /*4360*/  SEL R8, RZ, 0x1, P6 ;  /* 0x00000001ff087807 */ /* 0x000fe40003000000 */
[----:B------:R-:W-:-:S02]  /*4370*/  FSETP.GTU.FTZ.AND P6, PT, R4, UR4, PT ;  /* 0x0000000404007c0b */ /* 0x000fc4000bfdc000 */
[----:B------:R-:W-:Y:S02]  /*4380*/  FSEL R4, R3, RZ, !P0 ;  /* 0x000000ff03047208 */ /* 0x000fe40004000000 */
        /* <DEDUP_REMOVED lines=20> */
.L_x_21917:
        /* <DEDUP_REMOVED lines=32> */
.L_x_21942:
        /* <DEDUP_REMOVED lines=19> */
.L_x_21945:
        /* <DEDUP_REMOVED lines=12> */
.L_x_21946:
        /* <DEDUP_REMOVED lines=41> */
[----:B------:R-:W-:-:S07]  /*4b50*/  IMAD.MOV.U32 R2, RZ, RZ, R16 ;  /* 0x000000ffff027224 */ /* 0x000fce00078e0010 */
.L_x_21944:
[----:B------:R-:W-:Y:S01]  /*4b60*/  ISETP.NE.AND P3, PT, R5, 0x1, PT ;  /* 0x000000010500780c */ /* 0x000fe20003f65270 */
[----:B-----5:R-:W-:Y:S01]  /*4b70*/  FMUL.FTZ R12, R12, UR5 ;  /* 0x000000050c0c7c20 */ /* 0x020fe20008410000 */
        /* <DEDUP_REMOVED lines=14> */
.L_x_21948:
        /* <DEDUP_REMOVED lines=12> */
.L_x_21949:
        /* <DEDUP_REMOVED lines=43> */
.L_x_21947:
        /* <DEDUP_REMOVED lines=14> */
.L_x_21951:
        /* <DEDUP_REMOVED lines=12> */
.L_x_21952:
        /* <DEDUP_REMOVED lines=43> */
.L_x_21950:
        /* <DEDUP_REMOVED lines=16> */
.L_x_21954:
        /* <DEDUP_REMOVED lines=12> */
.L_x_21955:
        /* <DEDUP_REMOVED lines=43> */
.L_x_21953:
        /* <DEDUP_REMOVED lines=14> */
.L_x_21957:
        /* <DEDUP_REMOVED lines=12> */
.L_x_21958:
        /* <DEDUP_REMOVED lines=43> */
.L_x_21956:
        /* <DEDUP_REMOVED lines=16> */
.L_x_21960:
        /* <DEDUP_REMOVED lines=12> */
.L_x_21961:
        /* <DEDUP_REMOVED lines=43> */
.L_x_21959:
[----:B------:R-:W-:Y:S01]  /*6150*/  ISETP.NE.AND P5, PT, R8, 0x1, PT ;  /* 0x000000010800780c */ /* 0x000fe20003fa5270 */
[----:B-1----:R-:W-:Y:S01]  /*6160*/  IMAD.MOV.U32 R16, RZ, RZ, 0x2 ;  /* 0x00000002ff107424 */ /* 0x002fe200078e00ff */
        /* <DEDUP_REMOVED lines=12> */
.L_x_21963:
        /* <DEDUP_REMOVED lines=12> */
.L_x_21964:
        /* <DEDUP_REMOVED lines=43> */
.L_x_21962:
        /* <DEDUP_REMOVED lines=16> */
.L_x_21966:
        /* <DEDUP_REMOVED lines=14> */
.L_x_21967:
        /* <DEDUP_REMOVED lines=43> */
.L_x_21965:
[----:B------:R-:W-:Y:S01]  /*6a30*/  FMUL.FTZ R7, R52, UR5 ;  /* 0x0000000534077c20 */ /* 0x000fe20008410000 */
[----:B------:R-:W-:Y:S01]  /*6a40*/  FSETP.GTU.FTZ.AND P6, PT, R0, UR4, PT ;  /* 0x0000000400007c0b */ /* 0x000fe2000bfdc000 */
[----:B------:R-:W-:Y:S01]  /*6a50*/  FMUL.FTZ R0, R53, UR5 ;  /* 0x0000000535007c20 */ /* 0x000fe20008410000 */
[----:B------:R-:W-:Y:S01]  /*6a60*/  FMUL.FTZ R43, R55, UR5 ;  /* 0x00000005372b7c20 */ /* 0x000fe20008410000 */
[----:B------:R-:W-:Y:S02]  /*6a70*/  FSEL R14, R14, RZ, P4 ;  /* 0x000000ff0e0e7208 */ /* 0x000fe40002000000 */
[----:B------:R-:W-:Y:S02]  /*6a80*/  FSEL R7, R7, RZ, !P6 ;  /* 0x000000ff07077208 */ /* 0x000fe40007000000 */
[----:B------:R-:W-:Y:S02]  /*6a90*/  SEL R8, RZ, 0x1, P6 ;  /* 0x00000001ff087807 */ /* 0x000fe40003000000 */
[----:B------:R-:W-:-:S02]  /*6aa0*/  FSETP.GTU.FTZ.AND P6, PT, R3, UR4, PT ;  /* 0x0000000403007c0b */ /* 0x000fc4000bfdc000 */
[----:B------:R-:W-:Y:S01]  /*6ab0*/  I2FP.F32.U32 R3, R6 ;  /* 0x0000000600037245 */ /* 0x000fe20000201000 */
[----:B------:R-:W-:Y:S01]  /*6ac0*/  FMUL.FTZ R6, R54, UR5 ;  /* 0x0000000536067c20 */ /* 0x000fe20008410000 */
[----:B------:R-:W-:Y:S02]  /*6ad0*/  FSEL R0, R0, RZ, !P6 ;  /* 0x000000ff00007208 */ /* 0x000fe40007000000 */
[----:B------:R-:W-:Y:S02]  /*6ae0*/  SEL R16, RZ, 0x1, P6 ;  /* 0x00000001ff107807 */ /* 0x000fe40003000000 */
[----:B------:R-:W-:Y:S01]  /*6af0*/  FSETP.GTU.FTZ.AND P6, PT, R5, UR4, PT ;  /* 0x0000000405007c0b */ /* 0x000fe2000bfdc000 */
[----:B------:R-:W-:Y:S01]  /*6b00*/  FFMA.FTZ R5, R3, R146, 1.1641532182693481445e-10 ;  /* 0x2f00000003057423 */ /* 0x000fe20000010092 */
[----:B------:R-:W-:Y:S02]  /*6b10*/  FSEL R13, R13, RZ, P3 ;  /* 0x000000ff0d0d7208 */ /* 0x000fe40001800000 */
[----:B------:R-:W-:-:S02]  /*6b20*/  FSEL R3, R6, RZ, !P6 ;  /* 0x000000ff06037208 */ /* 0x000fc40007000000 */
        /* <DEDUP_REMOVED lines=9> */
[--C-:B------:R-:W-:Y:S01]  /*6bc0*/  FADD.FTZ R40, R12, R7.reuse ;  /* 0x000000070c287221 */ /* 0x100fe20000010000 */
[----:B------:R-:W-:-:S02]  /*6bd0*/  PRMT R7, R16, 0x7610, R7 ;  /* 0x0000761010077816 */ /* 0x000fc40000000007 */
[----:B------:R-:W-:Y:S01]  /*6be0*/  SEL R5, RZ, 0x1, P6 ;  /* 0x00000001ff057807 */ /* 0x000fe20003000000 */
[--C-:B------:R-:W-:Y:S01]  /*6bf0*/  FADD.FTZ R43, R43, R6.reuse ;  /* 0x000000062b2b7221 */ /* 0x100fe20000010000 */
[----:B------:R-:W-:Y:S01]  /*6c00*/  PRMT R6, R17, 0x7610, R6 ;  /* 0x0000761011067816 */ /* 0x000fe20000000006 */
[----:B------:R-:W-:Y:S02]  /*6c10*/  @P1 FADD.FTZ R40, R48, R40 ;  /* 0x0000002830281221 */ /* 0x000fe40000010000 */
[----:B------:R-:W-:Y:S01]  /*6c20*/  @P1 FADD.FTZ R43, R51, R43 ;  /* 0x0000002b332b1221 */ /* 0x000fe20000010000 */
[----:B------:R-:W-:Y:S06]  /*6c30*/  BRA `(.L_x_21968) ;  /* 0x0000001000a07947 */ /* 0x000fec0003800000 */
.L_x_21943:
        /* <DEDUP_REMOVED lines=15> */
.L_x_21970:
        /* <DEDUP_REMOVED lines=12> */
.L_x_21971:
        /* <DEDUP_REMOVED lines=43> */
.L_x_21969:
        /* <DEDUP_REMOVED lines=15> */
.L_x_21973:
        /* <DEDUP_REMOVED lines=12> */
.L_x_21974:
        /* <DEDUP_REMOVED lines=43> */
.L_x_21972:
        /* <DEDUP_REMOVED lines=15> */
.L_x_21976:
        /* <DEDUP_REMOVED lines=12> */
.L_x_21977:
        /* <DEDUP_REMOVED lines=43> */
.L_x_21975:
        /* <DEDUP_REMOVED lines=15> */
.L_x_21979:
        /* <DEDUP_REMOVED lines=12> */
.L_x_21980:
        /* <DEDUP_REMOVED lines=43> */
.L_x_21978:
        /* <DEDUP_REMOVED lines=16> */
.L_x_21968:
        /* <DEDUP_REMOVED lines=28> */
.L_x_21981:
        /* <DEDUP_REMOVED lines=19> */
.L_x_21984:
        /* <DEDUP_REMOVED lines=12> */
.L_x_21985:
        /* <DEDUP_REMOVED lines=43> */
.L_x_21983:
        /* <DEDUP_REMOVED lines=16> */
.L_x_21987:
        /* <DEDUP_REMOVED lines=12> */
.L_x_21988:
        /* <DEDUP_REMOVED lines=43> */
.L_x_21986:
        /* <DEDUP_REMOVED lines=14> */
.L_x_21990:
        /* <DEDUP_REMOVED lines=12> */
.L_x_21991:
        /* <DEDUP_REMOVED lines=43> */
.L_x_21989:
        /* <DEDUP_REMOVED lines=16> */
.L_x_21993:
        /* <DEDUP_REMOVED lines=12> */
.L_x_21994:
        /* <DEDUP_REMOVED lines=43> */
.L_x_21992:
        /* <DEDUP_REMOVED lines=14> */
.L_x_21996:
        /* <DEDUP_REMOVED lines=12> */
.L_x_21997:
        /* <DEDUP_REMOVED lines=43> */
.L_x_21995:
        /* <DEDUP_REMOVED lines=16> */
.L_x_21999:
        /* <DEDUP_REMOVED lines=12> */
.L_x_22000:
        /* <DEDUP_REMOVED lines=43> */
.L_x_21998:
        /* <DEDUP_REMOVED lines=14> */
.L_x_22002:
        /* <DEDUP_REMOVED lines=12> */
.L_x_22003:
        /* <DEDUP_REMOVED lines=43> */
.L_x_22001:
        /* <DEDUP_REMOVED lines=16> */
.L_x_22005:
        /* <DEDUP_REMOVED lines=14> */
.L_x_22006:
        /* <DEDUP_REMOVED lines=43> */
.L_x_22004:
[----:B------:R-:W-:Y:S01]  /*a3f0*/  FMUL.FTZ R17, R52, UR5 ;  /* 0x0000000534117c20 */ /* 0x000fe20008410000 */
[----:B------:R-:W-:Y:S01]  /*a400*/  FSETP.GTU.FTZ.AND P6, PT, R2, UR4, PT ;  /* 0x0000000402007c0b */ /* 0x000fe2000bfdc000 */
[----:B------:R-:W-:Y:S01]  /*a410*/  FMUL.FTZ R2, R53, UR5 ;  /* 0x0000000535027c20 */ /* 0x000fe20008410000 */
[----:B------:R-:W-:Y:S01]  /*a420*/  FMUL.FTZ R16, R54, UR5 ;  /* 0x0000000536107c20 */ /* 0x000fe20008410000 */
[----:B------:R-:W-:Y:S01]  /*a430*/  FMUL.FTZ R39, R55, UR5 ;  /* 0x0000000537277c20 */ /* 0x000fe20008410000 */
[----:B------:R-:W-:Y:S02]  /*a440*/  FSEL R17, R17, RZ, !P6 ;  /* 0x000000ff11117208 */ /* 0x000fe40007000000 */
[----:B------:R-:W-:Y:S02]  /*a450*/  SEL R8, RZ, 0x1, P6 ;  /* 0x00000001ff087807 */ /* 0x000fe40003000000 */
[----:B------:R-:W-:Y:S02]  /*a460*/  FSETP.GTU.FTZ.AND P6, PT, R5, UR4, PT ;  /* 0x0000000405007c0b */ /* 0x000fe4000bfdc000 */
[----:B------:R-:W-:-:S02]  /*a470*/  I2FP.F32.U32 R5, R7 ;  /* 0x0000000700057245 */ /* 0x000fc40000201000 */
[----:B------:R-:W-:Y:S02]  /*a480*/  FSEL R2, R2, RZ, !P6 ;  /* 0x000000ff02027208 */ /* 0x000fe40007000000 */
[----:B------:R-:W-:Y:S02]  /*a490*/  SEL R7, RZ, 0x1, P6 ;  /* 0x00000001ff077807 */ /* 0x000fe40003000000 */
[----:B------:R-:W-:Y:S01]  /*a4a0*/  FSETP.GTU.FTZ.AND P6, PT, R6, UR4, PT ;  /* 0x0000000406007c0b */ /* 0x000fe2000bfdc000 */
[----:B------:R-:W-:Y:S01]  /*a4b0*/  FFMA.FTZ R6, R5, R146, 1.1641532182693481445e-10 ;  /* 0x2f00000005067423 */ /* 0x000fe20000010092 */
[----:B------:R-:W-:Y:S02]  /*a4c0*/  FSEL R14, R14, RZ, P4 ;  /* 0x000000ff0e0e7208 */ /* 0x000fe40002000000 */
[----:B------:R-:W-:Y:S02]  /*a4d0*/  FSEL R5, R16, RZ, !P6 ;  /* 0x000000ff10057208 */ /* 0x000fe40007000000 */
[----:B------:R-:W-:-:S02]  /*a4e0*/  SEL R16, RZ, 0x1, P6 ;  /* 0x00000001ff107807 */ /* 0x000fc40003000000 */
[----:B------:R-:W-:Y:S01]  /*a4f0*/  FSETP.GTU.FTZ.AND P6, PT, R6, UR4, PT ;  /* 0x0000000406007c0b */ /* 0x000fe2000bfdc000 */
[----:B------:R-:W-:Y:S01]  /*a500*/  FADD.FTZ R38, R14, R5 ;  /* 0x000000050e267221 */ /* 0x000fe20000010000 */
[----:B------:R-:W-:Y:S02]  /*a510*/  FSEL R13, R13, RZ, P3 ;  /* 0x000000ff0d0d7208 */ /* 0x000fe40001800000 */
[----:B------:R-:W-:Y:S01]  /*a520*/  FSEL R12, R12, RZ, P2 ;  /* 0x000000ff0c0c7208 */ /* 0x000fe20001000000 */
[----:B------:R-:W-:Y:S01]  /*a530*/  @P1 FADD.FTZ R38, R50, R38 ;  /* 0x0000002632261221 */ /* 0x000fe20000010000 */
[----:B------:R-:W-:Y:S01]  /*a540*/  FSEL R6, R15, RZ, P5 ;  /* 0x000000ff0f067208 */ /* 0x000fe20002800000 */
[----:B------:R-:W-:Y:S01]  /*a550*/  FADD.FTZ R37, R13, R2 ;  /* 0x000000020d257221 */ /* 0x000fe20000010000 */
[----:B------:R-:W-:Y:S01]  /*a560*/  FSEL R39, R39, RZ, !P6 ;  /* 0x000000ff27277208 */ /* 0x000fe20007000000 */
[----:B------:R-:W-:Y:S01]  /*a570*/  FADD.FTZ R36, R12, R17 ;  /* 0x000000110c247221 */ /* 0x000fe20000010000 */
[----:B------:R-:W-:Y:S01]  /*a580*/  SEL R5, RZ, 0x1, P6 ;  /* 0x00000001ff057807 */ /* 0x000fe20003000000 */
[----:B------:R-:W-:-:S02]  /*a590*/  @P1 FADD.FTZ R37, R49, R37 ;  /* 0x0000002531251221 */ /* 0x000fc40000010000 */
[--C-:B------:R-:W-:Y:S01]  /*a5a0*/  FADD.FTZ R39, R39, R6.reuse ;  /* 0x0000000627277221 */ /* 0x100fe20000010000 */
[----:B------:R-:W-:Y:S01]  /*a5b0*/  PRMT R6, R16, 0x7610, R6 ;  /* 0x0000761010067816 */ /* 0x000fe20000000006 */
[----:B------:R-:W-:Y:S02]  /*a5c0*/  @P1 FADD.FTZ R36, R48, R36 ;  /* 0x0000002430241221 */ /* 0x000fe40000010000 */
[----:B------:R-:W-:Y:S01]  /*a5d0*/  @P1 FADD.FTZ R39, R51, R39 ;  /* 0x0000002733271221 */ /* 0x000fe20000010000 */
[----:B------:R-:W-:Y:S06]  /*a5e0*/  BRA `(.L_x_22007) ;  /* 0x0000001000a07947 */ /* 0x000fec0003800000 */
.L_x_21982:
        /* <DEDUP_REMOVED lines=15> */
.L_x_22009:
        /* <DEDUP_REMOVED lines=12> */
.L_x_22010:
        /* <DEDUP_REMOVED lines=43> */
.L_x_22008:
        /* <DEDUP_REMOVED lines=15> */
.L_x_22012:
        /* <DEDUP_REMOVED lines=12> */
.L_x_22013:
        /* <DEDUP_REMOVED lines=43> */
.L_x_22011:
        /* <DEDUP_REMOVED lines=15> */
.L_x_22015:
        /* <DEDUP_REMOVED lines=12> */
.L_x_22016:
        /* <DEDUP_REMOVED lines=43> */
.L_x_22014:
        /* <DEDUP_REMOVED lines=15> */
.L_x_22018:
        /* <DEDUP_REMOVED lines=12> */
.L_x_22019:
        /* <DEDUP_REMOVED lines=43> */
.L_x_22017:
        /* <DEDUP_REMOVED lines=16> */
.L_x_22007:
        /* <DEDUP_REMOVED lines=28> */
.L_x_22020:
        /* <DEDUP_REMOVED lines=19> */
.L_x_22023:
        /* <DEDUP_REMOVED lines=12> */
.L_x_22024:
        /* <DEDUP_REMOVED lines=42> */
.L_x_22022:
[----:B------:R-:W-:Y:S01]  /*bec0*/  ISETP.NE.AND P3, PT, R6, 0x1, PT ;  /* 0x000000010600780c */ /* 0x000fe20003f65270 */
[----:B-----5:R-:W-:Y:S01]  /*bed0*/  FMUL.FTZ R12, R12, UR5 ;  /* 0x000000050c0c7c20 */ /* 0x020fe20008410000 */
        /* <DEDUP_REMOVED lines=14> */
.L_x_22026:
        /* <DEDUP_REMOVED lines=12> */
.L_x_22027:
        /* <DEDUP_REMOVED lines=43> */
.L_x_22025:
        /* <DEDUP_REMOVED lines=14> */
.L_x_22029:
        /* <DEDUP_REMOVED lines=12> */
.L_x_22030:
        /* <DEDUP_REMOVED lines=43> */
.L_x_22028:
        /* <DEDUP_REMOVED lines=16> */
.L_x_22032:
        /* <DEDUP_REMOVED lines=12> */
.L_x_22033:
        /* <DEDUP_REMOVED lines=43> */
.L_x_22031:
        /* <DEDUP_REMOVED lines=14> */
.L_x_22035:
        /* <DEDUP_REMOVED lines=12> */
.L_x_22036:
        /* <DEDUP_REMOVED lines=43> */
.L_x_22034:
        /* <DEDUP_REMOVED lines=16> */
.L_x_22038:
        /* <DEDUP_REMOVED lines=12> */
.L_x_22039:
        /* <DEDUP_REMOVED lines=43> */
.L_x_22037:
        /* <DEDUP_REMOVED lines=14> */
.L_x_22041:
        /* <DEDUP_REMOVED lines=12> */
.L_x_22042:
        /* <DEDUP_REMOVED lines=43> */
.L_x_22040:
        /* <DEDUP_REMOVED lines=16> */
.L_x_22044:
        /* <DEDUP_REMOVED lines=14> */
.L_x_22045:
        /* <DEDUP_REMOVED lines=43> */
.L_x_22043:
        /* <DEDUP_REMOVED lines=32> */
.L_x_22021:
        /* <DEDUP_REMOVED lines=15> */
.L_x_22048:
        /* <DEDUP_REMOVED lines=12> */
.L_x_22049:
        /* <DEDUP_REMOVED lines=41> */
[----:B------:R-:W-:-:S07]  /*e3d0*/  IMAD.MOV.U32 R19, RZ, RZ, RZ ;  /* 0x000000ffff137224 */ /* 0x000fce00078e00ff */
.L_x_22047:
        /* <DEDUP_REMOVED lines=15> */
.L_x_22051:
        /* <DEDUP_REMOVED lines=12> */
.L_x_22052:
        /* <DEDUP_REMOVED lines=43> */
.L_x_22050:
        /* <DEDUP_REMOVED lines=15> */
.L_x_22054:
        /* <DEDUP_REMOVED lines=12> */
.L_x_22055:
        /* <DEDUP_REMOVED lines=43> */
.L_x_22053:
        /* <DEDUP_REMOVED lines=15> */
.L_x_22057:
        /* <DEDUP_REMOVED lines=12> */
.L_x_22058:
        /* <DEDUP_REMOVED lines=43> */
.L_x_22056:
        /* <DEDUP_REMOVED lines=16> */
.L_x_22046:
        /* <DEDUP_REMOVED lines=9> */
[----:B------:R-:W2:Y:S01]  /*f290*/  @P1 LDC.64 R12, c[0x0][0x3a0] ;  /* 0x0000e800ff0c1b82 */ /* 0x000ea20000000a00 */
[----:B------:R-:W-:-:S03]  /*f2a0*/  IADD3 R0, PT, PT, R144, 0x200, RZ ;  /* 0x0000020090007810 */ /* 0x000fc60007ffe0ff */
[----:B------:R-:W-:Y:S02]  /*f2b0*/  IMAD.IADD R29, R16, 0x1, R17 ;  /* 0x00000001101d7824 */ /* 0x000fe400078e0211 */
        /* <DEDUP_REMOVED lines=16> */
.L_x_22059:
        /* <DEDUP_REMOVED lines=19> */
.L_x_22062:
        /* <DEDUP_REMOVED lines=12> */
.L_x_22063:
        /* <DEDUP_REMOVED lines=42> */
.L_x_22061:
        /* <DEDUP_REMOVED lines=16> */
.L_x_22065:
        /* <DEDUP_REMOVED lines=12> */
.L_x_22066:
        /* <DEDUP_REMOVED lines=43> */
.L_x_22064:
        /* <DEDUP_REMOVED lines=14> */
.L_x_22068:
        /* <DEDUP_REMOVED lines=12> */
.L_x_22069:
        /* <DEDUP_REMOVED lines=43> */
.L_x_22067:
        /* <DEDUP_REMOVED lines=16> */
.L_x_22071:
        /* <DEDUP_REMOVED lines=12> */
.L_x_22072:
        /* <DEDUP_REMOVED lines=43> */
.L_x_22070:
        /* <DEDUP_REMOVED lines=14> */
.L_x_22074:
        /* <DEDUP_REMOVED lines=12> */
.L_x_22075:
        /* <DEDUP_REMOVED lines=43> */
.L_x_22073:
        /* <DEDUP_REMOVED lines=16> */
.L_x_22077:
        /* <DEDUP_REMOVED lines=12> */
.L_x_22078:
        /* <DEDUP_REMOVED lines=43> */
.L_x_22076:
        /* <DEDUP_REMOVED lines=14> */
.L_x_22080:
        /* <DEDUP_REMOVED lines=12> */
.L_x_22081:
        /* <DEDUP_REMOVED lines=42> */
.L_x_22079:
        /* <DEDUP_REMOVED lines=16> */
.L_x_22083:
        /* <DEDUP_REMOVED lines=14> */
.L_x_22084:
        /* <DEDUP_REMOVED lines=42> */
.L_x_22082:
        /* <DEDUP_REMOVED lines=8> */
[----:B------:R-:W-:Y:S02]  /*11780*/  FSETP.GTU.FTZ.AND P6, PT, R6, UR4, PT ;  /* 0x0000000406007c0b */ /* 0x000fe4000bfdc000 */
[----:B------:R-:W-:-:S02]  /*11790*/  FSEL R14, R14, RZ, P4 ;  /* 0x000000ff0e0e7208 */ /* 0x000fc40002000000 */
[----:B------:R-:W-:Y:S02]  /*117a0*/  FSEL R6, R20, RZ, !P6 ;  /* 0x000000ff14067208 */ /* 0x000fe40007000000 */
[----:B------:R-:W-:Y:S02]  /*117b0*/  SEL R20, RZ, 0x1, P6 ;  /* 0x00000001ff147807 */ /* 0x000fe40003000000 */
[----:B------:R-:W-:Y:S01]  /*117c0*/  FSETP.GTU.FTZ.AND P6, PT, R7, UR4, PT ;  /* 0x0000000407007c0b */ /* 0x000fe2000bfdc000 */
[----:B------:R-:W-:Y:S01]  /*117d0*/  FFMA.FTZ R7, R5, R146, 1.1641532182693481445e-10 ;  /* 0x2f00000005077423 */ /* 0x000fe20000010092 */
        /* <DEDUP_REMOVED lines=20> */
.L_x_22060:
        /* <DEDUP_REMOVED lines=15> */
.L_x_22087:
        /* <DEDUP_REMOVED lines=12> */
.L_x_22088:
        /* <DEDUP_REMOVED lines=43> */
.L_x_22086:
        /* <DEDUP_REMOVED lines=15> */
.L_x_22090:
        /* <DEDUP_REMOVED lines=12> */
.L_x_22091:
        /* <DEDUP_REMOVED lines=43> */
.L_x_22089:
        /* <DEDUP_REMOVED lines=15> */
.L_x_22093:
        /* <DEDUP_REMOVED lines=12> */
.L_x_22094:
        /* <DEDUP_REMOVED lines=43> */
.L_x_22092:
[----:B------:R-:W-:Y:S01]  /*12640*/  ISETP.NE.AND P5, PT, R19, 0x1, PT ;  /* 0x000000011300780c */ /* 0x000fe20003fa5270 */
[----:B------:R-:W-:Y:S01]  /*12650*/  IMAD.MOV.U32 R18, RZ, RZ, R10 ;  /* 0x000000ffff127224 */ /* 0x000fe200078e000a */
[----:B------:R-:W-:-:S05]  /*12660*/  I2FP.F32.U32 R17, R17 ;  /* 0x0000001100117245 */ /* 0x000fca0000201000 */
        /* <DEDUP_REMOVED lines=12> */
.L_x_22096:
        /* <DEDUP_REMOVED lines=12> */
.L_x_22097:
        /* <DEDUP_REMOVED lines=43> */
.L_x_22095:
        /* <DEDUP_REMOVED lines=16> */
.L_x_22085:
[----:B------:R-:W-:Y:S01]  /*12ba0*/  SEL R12, RZ, 0x1000000, !P5 ;  /* 0x01000000ff0c7807 */ /* 0x000fe20006800000 */
[----:B------:R-:W-:Y:S01]  /*12bb0*/  IMAD.WIDE.U32 R22, R0, 0x10, R158 ;  /* 0x0000001000167825 */ /* 0x000fe200078e009e */
[----:B------:R-:W-:Y:S01]  /*12bc0*/  SEL R13, RZ, 0x10000, !P4 ;  /* 0x00010000ff0d7807 */ /* 0x000fe20006000000 */
[----:B------:R-:W0:Y:S01]  /*12bd0*/  @P0 LDC.64 R20, c[0x0][0x398] ;  /* 0x0000e600ff140b82 */ /* 0x000e220000000a00 */
[----:B------:R-:W-:Y:S02]  /*12be0*/  SEL R14, RZ, 0x100, !P3 ;  /* 0x00000100ff0e7807 */ /* 0x000fe40005800000 */
[----:B------:R1:W-:Y:S01]  /*12bf0*/  STG.E.128 desc[UR8][R22.64], R28 ;  /* 0x0000001c16007986 */ /* 0x0003e2000c101d08 */
[----:B------:R-:W-:Y:S02]  /*12c00*/  IADD3 R145, PT, PT, R144, 0x280, RZ ;  /* 0x0000028090917810 */ /* 0x000fe40007ffe0ff */
[----:B------:R-:W-:Y:S02]  /*12c10*/  IADD3 R12, PT, PT, R14, R12, R13 ;  /* 0x0000000c0e0c7210 */ /* 0x000fe40007ffe00d */
[----:B------:R-:W-:Y:S01]  /*12c20*/  SEL R13, RZ, 0x1, !P2 ;  /* 0x00000001ff0d7807 */ /* 0x000fe20005000000 */
[----:B------:R-:W2:Y:S01]  /*12c30*/  @P1 LDC.64 R18, c[0x0][0x3a0] ;  /* 0x0000e800ff121b82 */ /* 0x000ea20000000a00 */
[----:B------:R-:W-:-:S04]  /*12c40*/  IMAD.WIDE.U32 R14, R145, 0x10, R136 ;  /* 0x00000010910e7825 */ /* 0x000fc800078e0088 */
[----:B------:R-:W-:Y:S02]  /*12c50*/  IMAD.IADD R25, R12, 0x1, R13 ;  /* 0x000000010c197824 */ /* 0x000fe400078e020d */
        /* <DEDUP_REMOVED lines=16> */
.L_x_22098:
[----:B------:R1:W5:Y:S04]  /*12d60*/  @P0 LDG.E.128 R52, desc[UR8][R20.64] ;  /* 0x0000000814340981 */ /* 0x000368000c1e1d00 */
[----:B------:R1:W5:Y:S04]  /*12d70*/  @P1 LDG.E.128 R48, desc[UR8][R18.64] ;  /* 0x0000000812301981 */ /* 0x000368000c1e1d00 */
[----:B0-----:R-:W5:Y:S01]  /*12d80*/  LDG.E.128 R12, desc[UR8][R14.64] ;  /* 0x000000080e0c7981 */ /* 0x001f62000c1e1d00 */
        /* <DEDUP_REMOVED lines=16> */
.L_x_22101:
        /* <DEDUP_REMOVED lines=12> */
.L_x_22102:
        /* <DEDUP_REMOVED lines=42> */
.L_x_22100:
        /* <DEDUP_REMOVED lines=16> */
.L_x_22104:
        /* <DEDUP_REMOVED lines=12> */
.L_x_22105:
        /* <DEDUP_REMOVED lines=43> */
.L_x_22103:
        /* <DEDUP_REMOVED lines=14> */
.L_x_22107:
        /* <DEDUP_REMOVED lines=12> */
.L_x_22108:
        /* <DEDUP_REMOVED lines=43> */
.L_x_22106:
        /* <DEDUP_REMOVED lines=16> */
.L_x_22110:
        /* <DEDUP_REMOVED lines=12> */
.L_x_22111:
        /* <DEDUP_REMOVED lines=43> */
.L_x_22109:
        /* <DEDUP_REMOVED lines=14> */
.L_x_22113:
        /* <DEDUP_REMOVED lines=12> */
.L_x_22114:
        /* <DEDUP_REMOVED lines=42> */
.L_x_22112:
        /* <DEDUP_REMOVED lines=16> */
.L_x_22116:
        /* <DEDUP_REMOVED lines=12> */
.L_x_22117:
        /* <DEDUP_REMOVED lines=42> */
.L_x_22115:
        /* <DEDUP_REMOVED lines=14> */
.L_x_22119:
        /* <DEDUP_REMOVED lines=12> */
.L_x_22120:
        /* <DEDUP_REMOVED lines=42> */
.L_x_22118:
        /* <DEDUP_REMOVED lines=16> */
.L_x_22122:
        /* <DEDUP_REMOVED lines=14> */
.L_x_22123:
        /* <DEDUP_REMOVED lines=42> */
.L_x_22121:
        /* <DEDUP_REMOVED lines=34> */
.L_x_22099:
        /* <DEDUP_REMOVED lines=15> */
.L_x_22126:
        /* <DEDUP_REMOVED lines=12> */
.L_x_22127:
        /* <DEDUP_REMOVED lines=41> */
[----:B------:R-:W-:-:S07]  /*156e0*/  IMAD.MOV.U32 R18, RZ, RZ, R16 ;  /* 0x000000ffff127224 */ /* 0x000fce00078e0010 */
.L_x_22125:
        /* <DEDUP_REMOVED lines=15> */
.L_x_22129:
        /* <DEDUP_REMOVED lines=12> */
.L_x_22130:
        /* <DEDUP_REMOVED lines=42> */
.L_x_22128:
        /* <DEDUP_REMOVED lines=15> */
.L_x_22132:
        /* <DEDUP_REMOVED lines=12> */
.L_x_22133:
        /* <DEDUP_REMOVED lines=42> */
.L_x_22131:
        /* <DEDUP_REMOVED lines=15> */
.L_x_22135:
        /* <DEDUP_REMOVED lines=12> */
.L_x_22136:
        /* <DEDUP_REMOVED lines=42> */
.L_x_22134:
        /* <DEDUP_REMOVED lines=16> */
.L_x_22124:
[----:B------:R-:W-:Y:S01]  /*164e0*/  SEL R14, RZ, 0x1000000, !P5 ;  /* 0x01000000ff0e7807 */ /* 0x000fe20006800000 */
[----:B------:R-:W0:Y:S01]  /*164f0*/  @P0 LDC.64 R12, c[0x0][0x398] ;  /* 0x0000e600ff0c0b82 */ /* 0x000e220000000a00 */
[----:B------:R-:W-:Y:S02]  /*16500*/  SEL R15, RZ, 0x10000, !P4 ;  /* 0x00010000ff0f7807 */ /* 0x000fe40006000000 */
[----:B------:R-:W-:Y:S02]  /*16510*/  SEL R16, RZ, 0x100, !P3 ;  /* 0x00000100ff107807 */ /* 0x000fe40005800000 */
[----:B------:R-:W-:Y:S02]  /*16520*/  SEL R17, RZ, 0x1, !P2 ;  /* 0x00000001ff117807 */ /* 0x000fe40005000000 */
[----:B------:R-:W-:Y:S01]  /*16530*/  IADD3 R16, PT, PT, R16, R14, R15 ;  /* 0x0000000e10107210 */ /* 0x000fe20007ffe00f */
[----:B------:R-:W-:Y:S01]  /*16540*/  IMAD.WIDE.U32 R14, R145, 0x10, R158 ;  /* 0x00000010910e7825 */ /* 0x000fe200078e009e */
[----:B------:R-:W1:Y:S01]  /*16550*/  @P1 LDC.64 R18, c[0x0][0x3a0] ;  /* 0x0000e800ff121b82 */ /* 0x000e620000000a00 */
[----:B------:R-:W-:-:S02]  /*16560*/  IADD3 R151, PT, PT, R144, 0x300, RZ ;  /* 0x0000030090977810 */ /* 0x000fc40007ffe0ff */
[----:B------:R-:W-:Y:S01]  /*16570*/  IMAD.IADD R23, R16, 0x1, R17 ;  /* 0x0000000110177824 */ /* 0x000fe200078e0211 */
[----:B------:R2:W-:Y:S01]  /*16580*/  STG.E.128 desc[UR8][R14.64], R24 ;  /* 0x000000180e007986 */ /* 0x0005e2000c101d08 */
[----:B------:R-:W-:-:S05]  /*16590*/  IMAD.WIDE.U32 R16, R145, 0x4, R156 ;  /* 0x0000000491107825 */ /* 0x000fca00078e009c */
[----:B------:R3:W-:Y:S01]  /*165a0*/  STG.E desc[UR8][R16.64], R23 ;  /* 0x0000001710007986 */ /* 0x0007e2000c101908 */
[----:B0-----:R-:W-:-:S04]  /*165b0*/  @P0 IMAD.WIDE.U32 R12, R151, 0x10, R12 ;  /* 0x00000010970c0825 */ /* 0x001fc800078e000c */
[----:B--2---:R-:W-:-:S04]  /*165c0*/  IMAD.WIDE.U32 R14, R151, 0x10, R136 ;  /* 0x00000010970e7825 */ /* 0x004fc800078e0088 */
[----:B-1----:R-:W-:Y:S01]  /*165d0*/  @P1 IMAD.WIDE.U32 R18, R151, 0x10, R18 ;  /* 0x0000001097121825 */ /* 0x002fe200078e0012 */
[----:B---3--:R-:W-:Y:S06]  /*165e0*/  @!P0 BRA `(.L_x_22137) ;  /* 0x00000000002c8947 */ /* 0x008fec0003800000 */
[----:B------:R-:W0:Y:S01]  /*165f0*/  LDC.64 R16, c[0x0][0x3b8] ;  /* 0x0000ee00ff107b82 */ /* 0x000e220000000a00 */
        /* <DEDUP_REMOVED lines=10> */
.L_x_22137:
        /* <DEDUP_REMOVED lines=19> */
.L_x_22140:
        /* <DEDUP_REMOVED lines=12> */
.L_x_22141:
[----:B0-----:R-:W-:Y:S01]  /*16890*/  IMAD.WIDE.U32 R16, R143, -0x326172a9, RZ ;  /* 0xcd9e8d578f107825 */ /* 0x001fe200078e00ff */
        /* <DEDUP_REMOVED lines=41> */
.L_x_22139:
[----:B------:R-:W-:Y:S01]  /*16b30*/  ISETP.NE.AND P3, PT, R6, 0x1, PT ;  /* 0x000000010600780c */ /* 0x000fe20003f65270 */
[----:B-1---5:R-:W-:Y:S01]  /*16b40*/  FMUL.FTZ R12, R12, UR5 ;  /* 0x000000050c0c7c20 */ /* 0x022fe20008410000 */
        /* <DEDUP_REMOVED lines=14> */
.L_x_22143:
        /* <DEDUP_REMOVED lines=12> */
.L_x_22144:
        /* <DEDUP_REMOVED lines=42> */
.L_x_22142:
        /* <DEDUP_REMOVED lines=14> */
.L_x_22146:
        /* <DEDUP_REMOVED lines=12> */
.L_x_22147:
        /* <DEDUP_REMOVED lines=42> */
.L_x_22145:
[----:B------:R-:W-:Y:S01]  /*173d0*/  ISETP.NE.AND P4, PT, R8, 0x1, PT ;  /* 0x000000010800780c */ /* 0x000fe20003f85270 */
[----:B------:R-:W-:Y:S01]  /*173e0*/  FMUL.FTZ R13, R13, UR5 ;  /* 0x000000050d0d7c20 */ /* 0x000fe20008410000 */
[----:B------:R-:W-:Y:S01]  /*173f0*/  I2FP.F32.U32 R7, R6 ;  /* 0x0000000600077245 */ /* 0x000fe20000201000 */
[----:B0-----:R-:W-:Y:S02]  /*17400*/  HFMA2 R16, -RZ, RZ, 0, 1.1920928955078125e-07 ;  /* 0x00000002ff107431 */ /* 0x001fe400000001ff */
        /* <DEDUP_REMOVED lines=12> */
.L_x_22149:
        /* <DEDUP_REMOVED lines=12> */
.L_x_22150:
        /* <DEDUP_REMOVED lines=42> */
.L_x_22148:
        /* <DEDUP_REMOVED lines=14> */
.L_x_22152:
        /* <DEDUP_REMOVED lines=12> */
.L_x_22153:
        /* <DEDUP_REMOVED lines=43> */
.L_x_22151:
        /* <DEDUP_REMOVED lines=16> */
.L_x_22155:
        /* <DEDUP_REMOVED lines=12> */
.L_x_22156:
        /* <DEDUP_REMOVED lines=42> */
.L_x_22154:
        /* <DEDUP_REMOVED lines=14> */
.L_x_22158:
        /* <DEDUP_REMOVED lines=12> */
.L_x_22159:
        /* <DEDUP_REMOVED lines=42> */
.L_x_22157:
        /* <DEDUP_REMOVED lines=16> */
.L_x_22161:
        /* <DEDUP_REMOVED lines=14> */
.L_x_22162:
        /* <DEDUP_REMOVED lines=42> */
.L_x_22160:
        /* <DEDUP_REMOVED lines=34> */
.L_x_22138:
[----:B------:R-:W-:Y:S01]  /*18bc0*/  ISETP.NE.AND P2, PT, R21, 0x1, PT ;  /* 0x000000011500780c */ /* 0x000fe20003f45270 */
[----:B-1----:R-:W-:Y:S02]  /*18bd0*/  HFMA2 R18, -RZ, RZ, 0, 1.1920928955078125e-07 ;  /* 0x00000002ff127431 */ /* 0x002fe400000001ff */
[----:B0-----:R-:W-:Y:S02]  /*18be0*/  IMAD.MOV.U32 R16, RZ, RZ, R10 ;  /* 0x000000ffff107224 */ /* 0x001fe400078e000a */
        /* <DEDUP_REMOVED lines=12> */
.L_x_22165:
        /* <DEDUP_REMOVED lines=12> */
.L_x_22166:
        /* <DEDUP_REMOVED lines=41> */
.L_x_22164:
        /* <DEDUP_REMOVED lines=15> */
.L_x_22168:
        /* <DEDUP_REMOVED lines=12> */
.L_x_22169:
        /* <DEDUP_REMOVED lines=42> */
.L_x_22167:
        /* <DEDUP_REMOVED lines=15> */
.L_x_22171:
        /* <DEDUP_REMOVED lines=12> */
.L_x_22172:
        /* <DEDUP_REMOVED lines=42> */
.L_x_22170:
        /* <DEDUP_REMOVED lines=15> */
.L_x_22174:
        /* <DEDUP_REMOVED lines=12> */
.L_x_22175:
        /* <DEDUP_REMOVED lines=42> */
.L_x_22173:
        /* <DEDUP_REMOVED lines=16> */
.L_x_22163:
[----:B------:R-:W-:Y:S01]  /*19df0*/  SEL R12, RZ, 0x1000000, !P5 ;  /* 0x01000000ff0c7807 */ /* 0x000fe20006800000 */
[----:B------:R-:W0:Y:S01]  /*19e00*/  @P0 LDC.64 R16, c[0x0][0x398] ;  /* 0x0000e600ff100b82 */ /* 0x000e220000000a00 */
[----:B------:R-:W-:Y:S01]  /*19e10*/  SEL R13, RZ, 0x10000, !P4 ;  /* 0x00010000ff0d7807 */ /* 0x000fe20006000000 */
[----:B------:R-:W-:Y:S01]  /*19e20*/  VIADD R152, R144, 0x380 ;  /* 0x0000038090987836 */ /* 0x000fe20000000000 */
[----:B------:R-:W-:Y:S02]  /*19e30*/  SEL R18, RZ, 0x100, !P3 ;  /* 0x00000100ff127807 */ /* 0x000fe40005800000 */
[----:B------:R-:W-:Y:S02]  /*19e40*/  SEL R19, RZ, 0x1, !P2 ;  /* 0x00000001ff137807 */ /* 0x000fe40005000000 */
[----:B------:R-:W-:Y:S01]  /*19e50*/  IADD3 R18, PT, PT, R18, R12, R13 ;  /* 0x0000000c12127210 */ /* 0x000fe20007ffe00d */
[----:B------:R-:W-:Y:S01]  /*19e60*/  IMAD.WIDE.U32 R12, R151, 0x10, R158 ;  /* 0x00000010970c7825 */ /* 0x000fe200078e009e */
[----:B------:R-:W1:Y:S02]  /*19e70*/  @P1 LDC.64 R14, c[0x0][0x3a0] ;  /* 0x0000e800ff0e1b82 */ /* 0x000e640000000a00 */
[----:B------:R-:W-:Y:S01]  /*19e80*/  IADD3 R147, PT, PT, R18, R19, RZ ;  /* 0x0000001312937210 */ /* 0x000fe20007ffe0ff */
[C---:B------:R-:W-:Y:S01]  /*19e90*/  IMAD.WIDE.U32 R18, R152.reuse, 0x10, R136 ;  /* 0x0000001098127825 */ /* 0x040fe200078e0088 */
[----:B------:R2:W-:Y:S03]  /*19ea0*/  STG.E.128 desc[UR8][R12.64], R20 ;  /* 0x000000140c007986 */ /* 0x0005e6000c101d08 */
[----:B0-----:R-:W-:-:S04]  /*19eb0*/  @P0 IMAD.WIDE.U32 R16, R152, 0x10, R16 ;  /* 0x0000001098100825 */ /* 0x001fc800078e0010 */
[----:B--2---:R-:W-:-:S04]  /*19ec0*/  IMAD.WIDE.U32 R12, R151, 0x4, R156 ;  /* 0x00000004970c7825 */ /* 0x004fc800078e009c */
[----:B-1----:R-:W-:Y:S01]  /*19ed0*/  @P1 IMAD.WIDE.U32 R14, R152, 0x10, R14 ;  /* 0x00000010980e1825 */ /* 0x002fe200078e000e */
        /* <DEDUP_REMOVED lines=13> */
.L_x_22176:
        /* <DEDUP_REMOVED lines=19> */
.L_x_22179:
        /* <DEDUP_REMOVED lines=12> */
.L_x_22180:
        /* <DEDUP_REMOVED lines=42> */
.L_x_22178:
        /* <DEDUP_REMOVED lines=16> */
.L_x_22182:
        /* <DEDUP_REMOVED lines=12> */
.L_x_22183:
        /* <DEDUP_REMOVED lines=42> */
.L_x_22181:
        /* <DEDUP_REMOVED lines=14> */
.L_x_22185:
        /* <DEDUP_REMOVED lines=12> */
.L_x_22186:
        /* <DEDUP_REMOVED lines=42> */
.L_x_22184:
[----:B------:R-:W-:Y:S01]  /*1ace0*/  ISETP.NE.AND P4, PT, R6, 0x1, PT ;  /* 0x000000010600780c */ /* 0x000fe20003f85270 */
[----:B------:R-:W-:Y:S01]  /*1acf0*/  FMUL.FTZ R13, R13, UR5 ;  /* 0x000000050d0d7c20 */ /* 0x000fe20008410000 */
[----:B------:R-:W-:Y:S01]  /*1ad00*/  I2FP.F32.U32 R7, R7 ;  /* 0x0000000700077245 */ /* 0x000fe20000201000 */
[----:B--2---:R-:W-:-:S04]  /*1ad10*/  HFMA2 R17, -RZ, RZ, 0, 1.1920928955078125e-07 ;  /* 0x00000002ff117431 */ /* 0x004fc800000001ff */
        /* <DEDUP_REMOVED lines=12> */
.L_x_22188:
        /* <DEDUP_REMOVED lines=12> */
.L_x_22189:
        /* <DEDUP_REMOVED lines=42> */
.L_x_22187:
        /* <DEDUP_REMOVED lines=14> */
.L_x_22191:
        /* <DEDUP_REMOVED lines=12> */
.L_x_22192:
        /* <DEDUP_REMOVED lines=42> */
.L_x_22190:
        /* <DEDUP_REMOVED lines=16> */
.L_x_22194:
        /* <DEDUP_REMOVED lines=12> */
.L_x_22195:
        /* <DEDUP_REMOVED lines=42> */
.L_x_22193:
        /* <DEDUP_REMOVED lines=14> */
.L_x_22197:
        /* <DEDUP_REMOVED lines=12> */
.L_x_22198:
        /* <DEDUP_REMOVED lines=42> */
.L_x_22196:
        /* <DEDUP_REMOVED lines=16> */
.L_x_22200:
        /* <DEDUP_REMOVED lines=14> */
.L_x_22201:
        /* <DEDUP_REMOVED lines=42> */
.L_x_22199:
        /* <DEDUP_REMOVED lines=12> */
[----:B------:R-:W-:Y:S01]  /*1c360*/  FSETP.GTU.FTZ.AND P6, PT, R19, UR4, PT ;  /* 0x0000000413007c0b */ /* 0x000fe2000bfdc000 */
[----:B------:R-:W-:Y:S01]  /*1c370*/  FMUL.FTZ R19, R55, UR5 ;  /* 0x0000000537137c20 */ /* 0x000fe20008410000 */
        /* <DEDUP_REMOVED lines=14> */
[----:B------:R-:W-:Y:S01]  /*1c460*/  FADD.FTZ R19, R19, R138 ;  /* 0x0000008a13137221 */ /* 0x000fe20000010000 */
[----:B------:R-:W-:Y:S01]  /*1c470*/  SEL R5, RZ, 0x1, P6 ;  /* 0x00000001ff057807 */ /* 0x000fe20003000000 */
[----:B------:R-:W-:Y:S02]  /*1c480*/  @P1 FADD.FTZ R16, R48, R16 ;  /* 0x0000001030101221 */ /* 0x000fe40000010000 */
[----:B------:R-:W-:Y:S01]  /*1c490*/  @P1 FADD.FTZ R19, R51, R19 ;  /* 0x0000001333131221 */ /* 0x000fe20000010000 */
[----:B------:R-:W-:Y:S06]  /*1c4a0*/  BRA `(.L_x_22202) ;  /* 0x0000001000907947 */ /* 0x000fec0003800000 */
.L_x_22177:
        /* <DEDUP_REMOVED lines=15> */
.L_x_22204:
        /* <DEDUP_REMOVED lines=12> */
.L_x_22205:
        /* <DEDUP_REMOVED lines=39> */
[----:B------:R-:W-:Y:S01]  /*1c8d0*/  IMAD.MOV.U32 R18, RZ, RZ, RZ ;  /* 0x000000ffff127224 */ /* 0x000fe200078e00ff */
[----:B------:R-:W-:Y:S01]  /*1c8e0*/  MOV R147, R16 ;  /* 0x0000001000937202 */ /* 0x000fe20000000f00 */
[----:B------:R-:W-:-:S07]  /*1c8f0*/  IMAD.MOV.U32 R16, RZ, RZ, R138 ;  /* 0x000000ffff107224 */ /* 0x000fce00078e008a */
.L_x_22203:
[----:B------:R-:W-:Y:S02]  /*1c900*/  ISETP.NE.AND P3, PT, R18, 0x1, PT ;  /* 0x000000011200780c */ /* 0x000fe40003f65270 */
        /* <DEDUP_REMOVED lines=14> */
.L_x_22207:
        /* <DEDUP_REMOVED lines=12> */
.L_x_22208:
        /* <DEDUP_REMOVED lines=39> */
[----:B------:R-:W-:Y:S02]  /*1cd20*/  IMAD.MOV.U32 R17, RZ, RZ, R147 ;  /* 0x000000ffff117224 */ /* 0x000fe400078e0093 */
[----:B------:R-:W-:Y:S02]  /*1cd30*/  IMAD.MOV.U32 R147, RZ, RZ, R16 ;  /* 0x000000ffff937224 */ /* 0x000fe400078e0010 */
[----:B------:R-:W-:-:S07]  /*1cd40*/  HFMA2 R16, -RZ, RZ, 0, 0 ;  /* 0x00000000ff107431 */ /* 0x000fce00000001ff */
.L_x_22206:
        /* <DEDUP_REMOVED lines=15> */
.L_x_22210:
        /* <DEDUP_REMOVED lines=12> */
.L_x_22211:
        /* <DEDUP_REMOVED lines=39> */
[----:B------:R-:W-:Y:S01]  /*1d170*/  IMAD.MOV.U32 R17, RZ, RZ, R147 ;  /* 0x000000ffff117224 */ /* 0x000fe200078e0093 */
[----:B------:R-:W-:Y:S01]  /*1d180*/  MOV R147, R16 ;  /* 0x0000001000937202 */ /* 0x000fe20000000f00 */
[----:B------:R-:W-:-:S07]  /*1d190*/  IMAD.MOV.U32 R18, RZ, RZ, RZ ;  /* 0x000000ffff127224 */ /* 0x000fce00078e00ff */
.L_x_22209:
        /* <DEDUP_REMOVED lines=15> */
.L_x_22213:
        /* <DEDUP_REMOVED lines=12> */
.L_x_22214:
        /* <DEDUP_REMOVED lines=41> */
[----:B------:R-:W-:-:S07]  /*1d5e0*/  IMAD.MOV.U32 R147, RZ, RZ, R16 ;  /* 0x000000ffff937224 */ /* 0x000fce00078e0010 */
.L_x_22212:
        /* <DEDUP_REMOVED lines=16> */
.L_x_22202:
[----:B------:R-:W-:Y:S01]  /*1d6f0*/  SEL R14, RZ, 0x1000000, !P5 ;  /* 0x01000000ff0e7807 */ /* 0x000fe20006800000 */
[----:B------:R-:W-:Y:S01]  /*1d700*/  IMAD.WIDE.U32 R12, R152, 0x10, R158 ;  /* 0x00000010980c7825 */ /* 0x000fe200078e009e */
[----:B------:R-:W-:Y:S02]  /*1d710*/  SEL R15, RZ, 0x10000, !P4 ;  /* 0x00010000ff0f7807 */ /* 0x000fe40006000000 */
[----:B------:R-:W-:Y:S01]  /*1d720*/  SEL R138, RZ, 0x100, !P3 ;  /* 0x00000100ff8a7807 */ /* 0x000fe20005800000 */
[----:B------:R-:W-:Y:S01]  /*1d730*/  VIADD R153, R144, 0x400 ;  /* 0x0000040090997836 */ /* 0x000fe20000000000 */
[----:B------:R0:W-:Y:S02]  /*1d740*/  STG.E.128 desc[UR8][R12.64], R16 ;  /* 0x000000100c007986 */ /* 0x0001e4000c101d08 */
[----:B------:R-:W-:Y:S02]  /*1d750*/  IADD3 R14, PT, PT, R138, R14, R15 ;  /* 0x0000000e8a0e7210 */ /* 0x000fe40007ffe00f */
[----:B------:R-:W-:Y:S01]  /*1d760*/  SEL R15, RZ, 0x1, !P2 ;  /* 0x00000001ff0f7807 */ /* 0x000fe20005000000 */
[----:B------:R-:W1:Y:S03]  /*1d770*/  @P0 LDC.64 R138, c[0x0][0x398] ;  /* 0x0000e600ff8a0b82 */ /* 0x000e660000000a00 */
[----:B------:R-:W-:Y:S01]  /*1d780*/  IADD3 R155, PT, PT, R14, R15, RZ ;  /* 0x0000000f0e9b7210 */ /* 0x000fe20007ffe0ff */
[----:B------:R-:W-:-:S05]  /*1d790*/  IMAD.WIDE.U32 R14, R152, 0x4, R156 ;  /* 0x00000004980e7825 */ /* 0x000fca00078e009c */
[----:B------:R2:W-:Y:S01]  /*1d7a0*/  STG.E desc[UR8][R14.64], R155 ;  /* 0x0000009b0e007986 */ /* 0x0005e2000c101908 */
[----:B0-----:R-:W0:Y:S01]  /*1d7b0*/  @P1 LDC.64 R12, c[0x0][0x3a0] ;  /* 0x0000e800ff0c1b82 */ /* 0x001e220000000a00 */
[----:B-1----:R-:W-:Y:S01]  /*1d7c0*/  @P0 IMAD.WIDE.U32 R138, R153, 0x10, R138 ;  /* 0x00000010998a0825 */ /* 0x002fe200078e008a */
[----:B--2---:R-:W-:Y:S06]  /*1d7d0*/  @!P0 BRA `(.L_x_22215) ;  /* 0x00000000002c8947 */ /* 0x004fec0003800000 */
[----:B------:R-:W1:Y:S01]  /*1d7e0*/  LDC.64 R14, c[0x0][0x3b8] ;  /* 0x0000ee00ff0e7b82 */ /* 0x000e620000000a00 */
[----:B------:R-:W-:-:S05]  /*1d7f0*/  IMAD.U32 R148, R6, 0x10000, RZ ;  /* 0x0001000006947824 */ /* 0x000fca00078e00ff */
[----:B------:R-:W-:Y:S02]  /*1d800*/  LOP3.LUT R155, R148, 0xff0000, RZ, 0xc0, !PT ;  /* 0x00ff0000949b7812 */ /* 0x000fe400078ec0ff */
[----:B------:R-:W-:-:S04]  /*1d810*/  LOP3.LUT R148, R5, 0xffff, RZ, 0xc0, !PT ;  /* 0x0000ffff05947812 */ /* 0x000fc800078ec0ff */
[----:B------:R-:W-:Y:S02]  /*1d820*/  LEA R148, R148, R155, 0x18 ;  /* 0x0000009b94947211 */ /* 0x000fe400078ec0ff */
[----:B------:R-:W-:-:S05]  /*1d830*/  LOP3.LUT R155, R7, 0xff, RZ, 0xc0, !PT ;  /* 0x000000ff079b7812 */ /* 0x000fca00078ec0ff */
[----:B------:R-:W-:Y:S01]  /*1d840*/  IMAD R148, R155, 0x100, R148 ;  /* 0x000001009b947824 */ /* 0x000fe200078e0294 */
[----:B------:R-:W-:Y:S01]  /*1d850*/  LOP3.LUT R155, R8, 0xff, RZ, 0xc0, !PT ;  /* 0x000000ff089b7812 */ /* 0x000fe200078ec0ff */
[----:B-1----:R-:W-:-:S04]  /*1d860*/  IMAD.WIDE.U32 R14, R152, 0x4, R14 ;  /* 0x00000004980e7825 */ /* 0x002fc800078e000e */
[----:B------:R-:W-:-:S05]  /*1d870*/  IMAD.IADD R155, R148, 0x1, R155 ;  /* 0x00000001949b7824 */ /* 0x000fca00078e029b */
[----:B------:R1:W-:Y:S02]  /*1d880*/  STG.E desc[UR8][R14.64], R155 ;  /* 0x0000009b0e007986 */ /* 0x0003e4000c101908 */
.L_x_22215:
[C---:B0-----:R-:W-:Y:S01]  /*1d890*/  @P1 IMAD.WIDE.U32 R12, R153.reuse, 0x10, R12 ;  /* 0x00000010990c1825 */ /* 0x041fe200078e000c */
[----:B------:R-:W5:Y:S04]  /*1d8a0*/  @P0 LDG.E.128 R52, desc[UR8][R138.64] ;  /* 0x000000088a340981 */ /* 0x000f68000c1e1d00 */
[----:B------:R0:W5:Y:S02]  /*1d8b0*/  @P1 LDG.E.128 R48, desc[UR8][R12.64] ;  /* 0x000000080c301981 */ /* 0x000164000c1e1d00 */
[----:B0-----:R-:W-:-:S06]  /*1d8c0*/  IMAD.WIDE.U32 R12, R153, 0x10, R136 ;  /* 0x00000010990c7825 */ /* 0x001fcc00078e0088 */
[----:B-1----:R-:W5:Y:S01]  /*1d8d0*/  LDG.E.128 R12, desc[UR8][R12.64] ;  /* 0x000000080c0c7981 */ /* 0x002f62000c1e1d00 */
        /* <DEDUP_REMOVED lines=16> */
.L_x_22218:
        /* <DEDUP_REMOVED lines=12> */
.L_x_22219:
        /* <DEDUP_REMOVED lines=40> */
[----:B------:R-:W-:-:S07]  /*1dd20*/  IMAD.MOV.U32 R6, RZ, RZ, RZ ;  /* 0x000000ffff067224 */ /* 0x000fce00078e00ff */
.L_x_22217:
        /* <DEDUP_REMOVED lines=16> */
.L_x_22221:
        /* <DEDUP_REMOVED lines=12> */
.L_x_22222:
        /* <DEDUP_REMOVED lines=41> */
[----:B------:R-:W-:-:S07]  /*1e180*/  IMAD.MOV.U32 R148, RZ, RZ, R6 ;  /* 0x000000ffff947224 */ /* 0x000fce00078e0006 */
.L_x_22220:
[----:B------:R-:W-:Y:S01]  /*1e190*/  ISETP.NE.AND P3, PT, R8, 0x1, PT ;  /* 0x000000010800780c */ /* 0x000fe20003f65270 */
[----:B------:R-:W-:Y:S01]  /*1e1a0*/  IMAD.MOV.U32 R6, RZ, RZ, 0x2 ;  /* 0x00000002ff067424 */ /* 0x000fe200078e00ff */
[----:B------:R-:W-:-:S05]  /*1e1b0*/  I2FP.F32.U32 R7, R7 ;  /* 0x0000000700077245 */ /* 0x000fca0000201000 */
[----:B------:R-:W-:Y:S01]  /*1e1c0*/  FFMA.FTZ R138, R7, R146, 1.1641532182693481445e-10 ;  /* 0x2f000000078a7423 */ /* 0x000fe20000010092 */
[----:B------:R-:W-:-:S05]  /*1e1d0*/  IMAD.MOV.U32 R7, RZ, RZ, R10 ;  /* 0x000000ffff077224 */ /* 0x000fca00078e000a */
        /* <DEDUP_REMOVED lines=9> */
.L_x_22224:
        /* <DEDUP_REMOVED lines=12> */
.L_x_22225:
        /* <DEDUP_REMOVED lines=40> */
[----:B------:R-:W-:Y:S02]  /*1e5b0*/  IMAD.MOV.U32 R148, RZ, RZ, R6 ;  /* 0x000000ffff947224 */ /* 0x000fe400078e0006 */
[----:B------:R-:W-:-:S07]  /*1e5c0*/  HFMA2 R6, -RZ, RZ, 0, 0 ;  /* 0x00000000ff067431 */ /* 0x000fce00000001ff */
.L_x_22223:
        /* <DEDUP_REMOVED lines=16> */
.L_x_22227:
        /* <DEDUP_REMOVED lines=12> */
.L_x_22228:
        /* <DEDUP_REMOVED lines=41> */
[----:B------:R-:W-:-:S07]  /*1ea20*/  IMAD.MOV.U32 R148, RZ, RZ, R6 ;  /* 0x000000ffff947224 */ /* 0x000fce00078e0006 */
.L_x_22226:
        /* <DEDUP_REMOVED lines=14> */
.L_x_22230:
        /* <DEDUP_REMOVED lines=12> */
.L_x_22231:
        /* <DEDUP_REMOVED lines=42> */
.L_x_22229:
        /* <DEDUP_REMOVED lines=16> */
.L_x_22233:
        /* <DEDUP_REMOVED lines=12> */
.L_x_22234:
        /* <DEDUP_REMOVED lines=42> */
.L_x_22232:
        /* <DEDUP_REMOVED lines=14> */
.L_x_22236:
        /* <DEDUP_REMOVED lines=12> */
.L_x_22237:
        /* <DEDUP_REMOVED lines=42> */
.L_x_22235:
        /* <DEDUP_REMOVED lines=16> */
.L_x_22239:
        /* <DEDUP_REMOVED lines=14> */
.L_x_22240:
        /* <DEDUP_REMOVED lines=41> */
[----:B------:R-:W-:-:S07]  /*1fb80*/  LOP3.LUT R140, R12, UR26, R7, 0x96, !PT ;  /* 0x0000001a0c8c7c12 */ /* 0x000fce000f8e9607 */
.L_x_22238:
        /* <DEDUP_REMOVED lines=8> */
[----:B------:R-:W-:Y:S02]  /*1fc10*/  I2FP.F32.U32 R139, R150 ;  /* 0x00000096008b7245 */ /* 0x000fe40000201000 */
[----:B------:R-:W-:Y:S02]  /*1fc20*/  FSEL R13, R13, RZ, !P6 ;  /* 0x000000ff0d0d7208 */ /* 0x000fe40007000000 */
[----:B------:R-:W-:Y:S02]  /*1fc30*/  SEL R7, RZ, 0x1, P6 ;  /* 0x00000001ff077807 */ /* 0x000fe40003000000 */
[----:B------:R-:W-:Y:S01]  /*1fc40*/  FSETP.GTU.FTZ.AND P6, PT, R149, UR4, PT ;  /* 0x0000000495007c0b */ /* 0x000fe2000bfdc000 */
[----:B------:R-:W-:Y:S01]  /*1fc50*/  FFMA.FTZ R149, R139, R146, 1.1641532182693481445e-10 ;  /* 0x2f0000008b957423 */ /* 0x000fe20000010092 */
[----:B------:R-:W-:Y:S02]  /*1fc60*/  FSEL R150, R15, RZ, P5 ;  /* 0x000000ff0f967208 */ /* 0x000fe40002800000 */
[----:B------:R-:W-:-:S02]  /*1fc70*/  FSEL R139, R138, RZ, !P6 ;  /* 0x000000ff8a8b7208 */ /* 0x000fc40007000000 */
[----:B------:R-:W-:Y:S02]  /*1fc80*/  SEL R138, RZ, 0x1, P6 ;  /* 0x00000001ff8a7807 */ /* 0x000fe40003000000 */
[----:B------:R-:W-:Y:S01]  /*1fc90*/  FSETP.GTU.FTZ.AND P6, PT, R149, UR4, PT ;  /* 0x0000000495007c0b */ /* 0x000fe2000bfdc000 */
[----:B------:R-:W-:Y:S01]  /*1fca0*/  FADD.FTZ R14, R14, R139 ;  /* 0x0000008b0e0e7221 */ /* 0x000fe20000010000 */
[----:B------:R-:W-:Y:S01]  /*1fcb0*/  FMUL.FTZ R139, R55, UR5 ;  /* 0x00000005378b7c20 */ /* 0x000fe20008410000 */
[----:B------:R-:W-:Y:S02]  /*1fcc0*/  FSEL R8, R8, RZ, P3 ;  /* 0x000000ff08087208 */ /* 0x000fe40001800000 */
[----:B------:R-:W-:Y:S01]  /*1fcd0*/  FSEL R5, R5, RZ, P2 ;  /* 0x000000ff05057208 */ /* 0x000fe20001000000 */
[----:B------:R-:W-:Y:S01]  /*1fce0*/  @P1 FADD.FTZ R14, R50, R14 ;  /* 0x0000000e320e1221 */ /* 0x000fe20000010000 */
[----:B------:R-:W-:Y:S01]  /*1fcf0*/  FSEL R15, R139, RZ, !P6 ;  /* 0x000000ff8b0f7208 */ /* 0x000fe20007000000 */
        /* <DEDUP_REMOVED lines=9> */
[----:B------:R-:W-:Y:S06]  /*1fd90*/  BRA `(.L_x_22241) ;  /* 0x00000010008c7947 */ /* 0x000fec0003800000 */
.L_x_22216:
        /* <DEDUP_REMOVED lines=15> */
.L_x_22243:
        /* <DEDUP_REMOVED lines=12> */
.L_x_22244:
        /* <DEDUP_REMOVED lines=40> */
[----:B------:R-:W-:-:S07]  /*201d0*/  IMAD.MOV.U32 R138, RZ, RZ, R147 ;  /* 0x000000ffff8a7224 */ /* 0x000fce00078e0093 */
.L_x_22242:
        /* <DEDUP_REMOVED lines=15> */
.L_x_22246:
        /* <DEDUP_REMOVED lines=12> */
.L_x_22247:
        /* <DEDUP_REMOVED lines=42> */
.L_x_22245:
        /* <DEDUP_REMOVED lines=15> */
.L_x_22249:
        /* <DEDUP_REMOVED lines=12> */
.L_x_22250:
        /* <DEDUP_REMOVED lines=42> */
.L_x_22248:
        /* <DEDUP_REMOVED lines=15> */
.L_x_22252:
        /* <DEDUP_REMOVED lines=12> */
.L_x_22253:
        /* <DEDUP_REMOVED lines=42> */
.L_x_22251:
        /* <DEDUP_REMOVED lines=16> */
.L_x_22241:
[----:B------:R-:W-:Y:S01]  /*20fd0*/  SEL R149, RZ, 0x1000000, !P5 ;  /* 0x01000000ff957807 */ /* 0x000fe20006800000 */
[----:B------:R-:W-:Y:S01]  /*20fe0*/  IMAD.WIDE.U32 R138, R153, 0x10, R158 ;  /* 0x00000010998a7825 */ /* 0x000fe200078e009e */
[----:B------:R-:W-:Y:S01]  /*20ff0*/  SEL R150, RZ, 0x10000, !P4 ;  /* 0x00010000ff967807 */ /* 0x000fe20006000000 */
[----:B------:R-:W0:Y:S01]  /*21000*/  @P0 LDC.64 R160, c[0x0][0x398] ;  /* 0x0000e600ffa00b82 */ /* 0x000e220000000a00 */
[----:B------:R-:W-:Y:S02]  /*21010*/  SEL R154, RZ, 0x100, !P3 ;  /* 0x00000100ff9a7807 */ /* 0x000fe40005800000 */
[----:B------:R1:W-:Y:S02]  /*21020*/  STG.E.128 desc[UR8][R138.64], R12 ;  /* 0x0000000c8a007986 */ /* 0x0003e4000c101d08 */
[----:B------:R-:W-:Y:S02]  /*21030*/  IADD3 R149, PT, PT, R154, R149, R150 ;  /* 0x000000959a957210 */ /* 0x000fe40007ffe096 */
[----:B------:R-:W-:-:S05]  /*21040*/  SEL R150, RZ, 0x1, !P2 ;  /* 0x00000001ff967807 */ /* 0x000fca0005000000 */
[----:B------:R-:W-:Y:S02]  /*21050*/  IMAD.IADD R149, R149, 0x1, R150 ;  /* 0x0000000195957824 */ /* 0x000fe400078e0296 */
[----:B-1----:R-:W-:-:S05]  /*21060*/  IMAD.WIDE.U32 R138, R153, 0x4, R156 ;  /* 0x00000004998a7825 */ /* 0x002fca00078e009c */
[----:B------:R1:W-:Y:S01]  /*21070*/  STG.E desc[UR8][R138.64], R149 ;  /* 0x000000958a007986 */ /* 0x0003e2000c101908 */
[----:B------:R-:W-:Y:S05]  /*21080*/  @!P0 BRA `(.L_x_22254) ;  /* 0x00000000002c8947 */ /* 0x000fea0003800000 */
[----:B-1----:R-:W1:Y:S01]  /*21090*/  LDC.64 R138, c[0x0][0x3b8] ;  /* 0x0000ee00ff8a7b82 */ /* 0x002e620000000a00 */
        /* <DEDUP_REMOVED lines=8> */
[----:B-1----:R-:W-:-:S05]  /*21120*/  IMAD.WIDE.U32 R138, R153, 0x4, R138 ;  /* 0x00000004998a7825 */ /* 0x002fca00078e008a */
[----:B------:R2:W-:Y:S02]  /*21130*/  STG.E desc[UR8][R138.64], R149 ;  /* 0x000000958a007986 */ /* 0x0005e4000c101908 */
.L_x_22254:
[----:B-12---:R-:W1:Y:S01]  /*21140*/  @P1 LDC.64 R138, c[0x0][0x3a0] ;  /* 0x0000e800ff8a1b82 */ /* 0x006e620000000a00 */
[----:B------:R-:W-:-:S05]  /*21150*/  IADD3 R154, PT, PT, R144, 0x480, RZ ;  /* 0x00000480909a7810 */ /* 0x000fca0007ffe0ff */
[----:B------:R-:W-:-:S04]  /*21160*/  IMAD.WIDE.U32 R136, R154, 0x10, R136 ;  /* 0x000000109a887825 */ /* 0x000fc800078e0088 */
[----:B0-----:R-:W-:-:S05]  /*21170*/  @P0 IMAD.WIDE.U32 R160, R154, 0x10, R160 ;  /* 0x000000109aa00825 */ /* 0x001fca00078e00a0 */
[----:B------:R0:W5:Y:S01]  /*21180*/  @P0 LDG.E.128 R52, desc[UR8][R160.64] ;  /* 0x00000008a0340981 */ /* 0x000162000c1e1d00 */
        /* <DEDUP_REMOVED lines=19> */
.L_x_22257:
        /* <DEDUP_REMOVED lines=12> */
.L_x_22258:
        /* <DEDUP_REMOVED lines=41> */
[----:B------:R-:W-:-:S07]  /*21610*/  IMAD.MOV.U32 R6, RZ, RZ, RZ ;  /* 0x000000ffff067224 */ /* 0x000fce00078e00ff */
.L_x_22256:
[----:B------:R-:W-:Y:S01]  /*21620*/  ISETP.NE.AND P3, PT, R6, 0x1, PT ;  /* 0x000000010600780c */ /* 0x000fe20003f65270 */
[----:B------:R-:W-:Y:S01]  /*21630*/  HFMA2 R8, -RZ, RZ, 0, 1.1920928955078125e-07 ;  /* 0x00000002ff087431 */ /* 0x000fe200000001ff */
[----:B------:R-:W-:Y:S01]  /*21640*/  I2FP.F32.U32 R5, R5 ;  /* 0x0000000500057245 */ /* 0x000fe20000201000 */
[----:B------:R-:W-:-:S04]  /*21650*/  IMAD.MOV.U32 R7, RZ, RZ, R10 ;  /* 0x000000ffff077224 */ /* 0x000fc800078e000a */
        /* <DEDUP_REMOVED lines=12> */
.L_x_22260:
        /* <DEDUP_REMOVED lines=12> */
.L_x_22261:
        /* <DEDUP_REMOVED lines=41> */
[----:B------:R-:W-:-:S07]  /*21a70*/  MOV R149, R6 ;  /* 0x0000000600957202 */ /* 0x000fce0000000f00 */
.L_x_22259:
        /* <DEDUP_REMOVED lines=14> */
.L_x_22263:
        /* <DEDUP_REMOVED lines=12> */
.L_x_22264:
        /* <DEDUP_REMOVED lines=42> */
.L_x_22262:
        /* <DEDUP_REMOVED lines=16> */
.L_x_22266:
        /* <DEDUP_REMOVED lines=12> */
.L_x_22267:
        /* <DEDUP_REMOVED lines=42> */
.L_x_22265:
[----:B------:R-:W-:Y:S02]  /*22320*/  ISETP.NE.AND P4, PT, R136, 0x1, PT ;  /* 0x000000018800780c */ /* 0x000fe40003f85270 */
[----:B------:R-:W-:Y:S02]  /*22330*/  I2FP.F32.U32 R7, R7 ;  /* 0x0000000700077245 */ /* 0x000fe40000201000 */
[----:B------:R-:W-:-:S03]  /*22340*/  MOV R6, 0x2 ;  /* 0x0000000200067802 */ /* 0x000fc60000000f00 */
[----:B------:R-:W-:Y:S01]  /*22350*/  FFMA.FTZ R150, R7, R146, 1.1641532182693481445e-10 ;  /* 0x2f00000007967423 */ /* 0x000fe20000010092 */
[----:B------:R-:W-:-:S05]  /*22360*/  IMAD.MOV.U32 R7, RZ, RZ, R10 ;  /* 0x000000ffff077224 */ /* 0x000fca00078e000a */
        /* <DEDUP_REMOVED lines=9> */
.L_x_22269:
        /* <DEDUP_REMOVED lines=12> */
.L_x_22270:
        /* <DEDUP_REMOVED lines=42> */
.L_x_22268:
        /* <DEDUP_REMOVED lines=16> */
.L_x_22272:
        /* <DEDUP_REMOVED lines=12> */
.L_x_22273:
        /* <DEDUP_REMOVED lines=42> */
.L_x_22271:
        /* <DEDUP_REMOVED lines=14> */
.L_x_22275:
        /* <DEDUP_REMOVED lines=12> */
.L_x_22276:
        /* <DEDUP_REMOVED lines=42> */
.L_x_22274:
        /* <DEDUP_REMOVED lines=16> */
.L_x_22278:
        /* <DEDUP_REMOVED lines=14> */
.L_x_22279:
        /* <DEDUP_REMOVED lines=42> */
.L_x_22277:
[----:B------:R-:W-:Y:S01]  /*23480*/  FMUL.FTZ R136, R52, UR5 ;  /* 0x0000000534887c20 */ /* 0x000fe20008410000 */
[----:B------:R-:W-:Y:S01]  /*23490*/  FSETP.GTU.FTZ.AND P6, PT, R147, UR4, PT ;  /* 0x0000000493007c0b */ /* 0x000fe2000bfdc000 */
[----:B------:R-:W-:Y:S01]  /*234a0*/  FMUL.FTZ R137, R53, UR5 ;  /* 0x0000000535897c20 */ /* 0x000fe20008410000 */
[----:B------:R-:W-:Y:S02]  /*234b0*/  I2FP.F32.U32 R147, R7 ;  /* 0x0000000700937245 */ /* 0x000fe40000201000 */
[----:B------:R-:W-:Y:S02]  /*234c0*/  FSEL R136, R136, RZ, !P6 ;  /* 0x000000ff88887208 */ /* 0x000fe40007000000 */
[----:B------:R-:W-:Y:S02]  /*234d0*/  SEL R6, RZ, 0x1, P6 ;  /* 0x00000001ff067807 */ /* 0x000fe40003000000 */
[----:B------:R-:W-:Y:S01]  /*234e0*/  FSETP.GTU.FTZ.AND P6, PT, R150, UR4, PT ;  /* 0x0000000496007c0b */ /* 0x000fe2000bfdc000 */
[----:B------:R-:W-:Y:S01]  /*234f0*/  FFMA.FTZ R150, R147, R146, 1.1641532182693481445e-10 ;  /* 0x2f00000093967423 */ /* 0x000fe20000010092 */
[----:B------:R-:W-:Y:S01]  /*23500*/  FMUL.FTZ R147, R54, UR5 ;  /* 0x0000000536937c20 */ /* 0x000fe20008410000 */
        /* <DEDUP_REMOVED lines=10> */
[----:B------:R-:W-:Y:S01]  /*235b0*/  FMUL.FTZ R147, R55, UR5 ;  /* 0x0000000537937c20 */ /* 0x000fe20008410000 */
[----:B------:R-:W-:Y:S01]  /*235c0*/  FSEL R150, R139, RZ, P5 ;  /* 0x000000ff8b967208 */ /* 0x000fe20002800000 */
[----:B------:R-:W-:Y:S01]  /*235d0*/  @P1 FADD.FTZ R137, R49, R137 ;  /* 0x0000008931891221 */ /* 0x000fe20000010000 */
[----:B------:R-:W-:Y:S01]  /*235e0*/  FSEL R5, R5, RZ, P2 ;  /* 0x000000ff05057208 */ /* 0x000fe20001000000 */
[----:B------:R-:W-:Y:S01]  /*235f0*/  @P1 FADD.FTZ R138, R50, R138 ;  /* 0x0000008a328a1221 */ /* 0x000fe20000010000 */
[----:B------:R-:W-:-:S02]  /*23600*/  FSEL R139, R147, RZ, !P6 ;  /* 0x000000ff938b7208 */ /* 0x000fc40007000000 */
[----:B------:R-:W-:Y:S01]  /*23610*/  PRMT R8, R6, 0x7610, R8 ;  /* 0x0000761006087816 */ /* 0x000fe20000000008 */
[----:B------:R-:W-:Y:S01]  /*23620*/  FADD.FTZ R136, R5, R136 ;  /* 0x0000008805887221 */ /* 0x000fe20000010000 */
[----:B------:R-:W-:Y:S01]  /*23630*/  PRMT R6, R146, 0x7610, R6 ;  /* 0x0000761092067816 */ /* 0x000fe20000000006 */
[----:B------:R-:W-:Y:S01]  /*23640*/  FADD.FTZ R139, R139, R150 ;  /* 0x000000968b8b7221 */ /* 0x000fe20000010000 */
[----:B------:R-:W-:Y:S01]  /*23650*/  SEL R5, RZ, 0x1, P6 ;  /* 0x00000001ff057807 */ /* 0x000fe20003000000 */
[----:B------:R-:W-:Y:S02]  /*23660*/  @P1 FADD.FTZ R136, R48, R136 ;  /* 0x0000008830881221 */ /* 0x000fe40000010000 */
[----:B------:R-:W-:Y:S01]  /*23670*/  @P1 FADD.FTZ R139, R51, R139 ;  /* 0x0000008b338b1221 */ /* 0x000fe20000010000 */
[----:B------:R-:W-:Y:S06]  /*23680*/  BRA `(.L_x_22280) ;  /* 0x0000001000907947 */ /* 0x000fec0003800000 */
.L_x_22255:
        /* <DEDUP_REMOVED lines=15> */
.L_x_22282:
        /* <DEDUP_REMOVED lines=12> */
.L_x_22283:
        /* <DEDUP_REMOVED lines=41> */
[----:B------:R-:W-:-:S07]  /*23ad0*/  MOV R149, R160 ;  /* 0x000000a000957202 */ /* 0x000fce0000000f00 */
.L_x_22281:
        /* <DEDUP_REMOVED lines=15> */
.L_x_22285:
        /* <DEDUP_REMOVED lines=12> */
.L_x_22286:
        /* <DEDUP_REMOVED lines=42> */
.L_x_22284:
        /* <DEDUP_REMOVED lines=15> */
.L_x_22288:
        /* <DEDUP_REMOVED lines=12> */
.L_x_22289:
        /* <DEDUP_REMOVED lines=42> */
.L_x_22287:
        /* <DEDUP_REMOVED lines=15> */
.L_x_22291:
        /* <DEDUP_REMOVED lines=12> */
.L_x_22292:
        /* <DEDUP_REMOVED lines=42> */
.L_x_22290:
        /* <DEDUP_REMOVED lines=16> */
.L_x_22280:
[----:B------:R-:W-:Y:S01]  /*248d0*/  SEL R146, RZ, 0x1000000, !P5 ;  /* 0x01000000ff927807 */ /* 0x000fe20006800000 */
[C---:B------:R-:W-:Y:S01]  /*248e0*/  IMAD.WIDE.U32 R158, R154.reuse, 0x10, R158 ;  /* 0x000000109a9e7825 */ /* 0x040fe200078e009e */
[----:B------:R-:W-:Y:S02]  /*248f0*/  SEL R147, RZ, 0x10000, !P4 ;  /* 0x00010000ff937807 */ /* 0x000fe40006000000 */
[----:B------:R-:W-:Y:S01]  /*24900*/  SEL R150, RZ, 0x100, !P3 ;  /* 0x00000100ff967807 */ /* 0x000fe20005800000 */
[----:B------:R-:W-:Y:S01]  /*24910*/  IMAD.WIDE.U32 R156, R154, 0x4, R156 ;  /* 0x000000049a9c7825 */ /* 0x000fe200078e009c */
[----:B------:R-:W-:Y:S02]  /*24920*/  STG.E.128 desc[UR8][R158.64], R136 ;  /* 0x000000889e007986 */ /* 0x000fe4000c101d08 */
[----:B------:R-:W-:Y:S02]  /*24930*/  IADD3 R146, PT, PT, R150, R146, R147 ;  /* 0x0000009296927210 */ /* 0x000fe40007ffe093 */
[----:B------:R-:W-:-:S05]  /*24940*/  SEL R147, RZ, 0x1, !P2 ;  /* 0x00000001ff937807 */ /* 0x000fca0005000000 */
[----:B------:R-:W-:Y:S02]  /*24950*/  IMAD.IADD R147, R146, 0x1, R147 ;  /* 0x0000000192937824 */ /* 0x000fe400078e0293 */
[----:B------:R-:W-:-:S04]  /*24960*/  FADD.FTZ R146, RZ, R44 ;  /* 0x0000002cff927221 */ /* 0x000fc80000010000 */
[----:B------:R-:W-:Y:S01]  /*24970*/  FADD.FTZ R155, R146, R45 ;  /* 0x0000002d929b7221 */ /* 0x000fe20000010000 */
[----:B------:R0:W-:Y:S03]  /*24980*/  STG.E desc[UR8][R156.64], R147 ;  /* 0x000000939c007986 */ /* 0x0001e6000c101908 */
        /* <DEDUP_REMOVED lines=50> */
.L_x_22293:
        /* <DEDUP_REMOVED lines=112> */
.L_x_22295:
[----:B------:R-:W-:Y:S05]  /*253b0*/  BSYNC.RECONVERGENT B0 ;  /* 0x0000000000007941 */ /* 0x000fea0003800200 */
.L_x_22294:
        /* <DEDUP_REMOVED lines=14> */
.L_x_22297:
[----:B------:R-:W-:Y:S05]  /*254a0*/  BSYNC.RECONVERGENT B0 ;  /* 0x0000000000007941 */ /* 0x000fea0003800200 */
.L_x_22296:
[----:B------:R-:W1:Y:S01]  /*254b0*/  SHFL.DOWN PT, R155, R158, 0x2, 0x1f ;  /* 0x08401f009e9b7f89 */ /* 0x000e6200000e0000 */
[----:B------:R-:W-:Y:S01]  /*254c0*/  I2FP.F32.U32 R160, R158 ;  /* 0x0000009e00a07245 */ /* 0x000fe20000201000 */
[----:B------:R-:W-:Y:S01]  /*254d0*/  UPLOP3.LUT UP1, UPT, UPT, UPT, UP1, 0x40, 0x4 ;  /* 0x000000000004789c */ /* 0x000fe20003f2e810 */
[----:B------:R-:W-:Y:S01]  /*254e0*/  ISETP.NE.AND P1, PT, R150, RZ, PT ;  /* 0x000000ff9600720c */ /* 0x000fe20003f25270 */
[----:B0-----:R-:W0:Y:S01]  /*254f0*/  SHFL.DOWN PT, R157, R146, 0x2, 0x1f ;  /* 0x08401f00929d7f89 */ /* 0x001e2200000e0000 */
[----:B------:R-:W-:Y:S02]  /*25500*/  ISETP.NE.AND P2, PT, RZ, UR39, PT ;  /* 0x00000027ff007c0c */ /* 0x000fe4000bf45270 */
[----:B-1----:R-:W-:Y:S01]  /*25510*/  I2FP.F32.S32 R156, R155 ;  /* 0x0000009b009c7245 */ /* 0x002fe20000201400 */
[----:B------:R-:W-:Y:S02]  /*25520*/  IMAD.IADD R155, R155, 0x1, R158 ;  /* 0x000000019b9b7824 */ /* 0x000fe400078e029e */
[----:B------:R-:W1:Y:S01]  /*25530*/  SHFL.DOWN PT, R158, R147, 0x2, 0x1f ;  /* 0x08401f00939e7f89 */ /* 0x000e6200000e0000 */
[C---:B0-----:R-:W-:Y:S01]  /*25540*/  FADD.FTZ R159, -R157.reuse, R146 ;  /* 0x000000929d9f7221 */ /* 0x041fe20000010100 */
[----:B------:R-:W-:-:S03]  /*25550*/  FMUL.FTZ R157, R157, R156 ;  /* 0x0000009c9d9d7220 */ /* 0x000fc60000410000 */
[----:B------:R-:W-:Y:S01]  /*25560*/  FMUL.FTZ R159, R159, R159 ;  /* 0x0000009f9f9f7220 */ /* 0x000fe20000410000 */
[----:B------:R-:W-:Y:S01]  /*25570*/  FFMA.FTZ R161, R160, R146, R157 ;  /* 0x00000092a0a17223 */ /* 0x000fe2000001009d */
[----:B------:R-:W-:Y:S01]  /*25580*/  I2FP.F32.S32 R157, R155 ;  /* 0x0000009b009d7245 */ /* 0x000fe20000201400 */
[----:B------:R-:W0:Y:S01]  /*25590*/  SHFL.DOWN PT, R146, R155, 0x1, 0x1f ;  /* 0x08201f009b927f89 */ /* 0x000e2200000e0000 */
[----:B------:R-:W-:Y:S02]  /*255a0*/  FMUL.FTZ R159, R159, R160 ;  /* 0x000000a09f9f7220 */ /* 0x000fe40000410000 */
[----:B------:R-:W2:Y:S02]  /*255b0*/  MUFU.RCP R160, R157 ;  /* 0x0000009d00a07308 */ /* 0x000ea40000001000 */
[----:B------:R-:W-:Y:S01]  /*255c0*/  FMUL.FTZ R162, R159, R156 ;  /* 0x0000009c9fa27220 */ /* 0x000fe20000410000 */
[----:B--2---:R-:W-:Y:S01]  /*255d0*/  FMUL.FTZ R156, R160, R161 ;  /* 0x000000a1a09c7220 */ /* 0x004fe20000410000 */
[----:B-1----:R-:W-:-:S04]  /*255e0*/  FADD.FTZ R161, R158, R147 ;  /* 0x000000939ea17221 */ /* 0x002fc80000010000 */
[----:B------:R-:W1:Y:S01]  /*255f0*/  SHFL.DOWN PT, R159, R156, 0x1, 0x1f ;  /* 0x08201f009c9f7f89 */ /* 0x000e6200000e0000 */
[----:B------:R-:W-:Y:S01]  /*25600*/  FFMA.FTZ R158, R160, R162, R161 ;  /* 0x000000a2a09e7223 */ /* 0x000fe200000100a1 */
[-C--:B0-----:R-:W-:Y:S02]  /*25610*/  IADD3 R160, PT, PT, R155, R146.reuse, RZ ;  /* 0x000000929ba07210 */ /* 0x081fe40007ffe0ff */
[----:B------:R-:W-:Y:S02]  /*25620*/  I2FP.F32.S32 R162, R146 ;  /* 0x0000009200a27245 */ /* 0x000fe40000201400 */
[----:B------:R-:W0:Y:S01]  /*25630*/  SHFL.DOWN PT, R161, R158, 0x1, 0x1f ;  /* 0x08201f009ea17f89 */ /* 0x000e2200000e0000 */
[----:B------:R-:W-:-:S04]  /*25640*/  I2FP.F32.S32 R160, R160 ;  /* 0x000000a000a07245 */ /* 0x000fc80000201400 */
[----:B------:R-:W2:Y:S01]  /*25650*/  MUFU.RCP R147, R160 ;  /* 0x000000a000937308 */ /* 0x000ea20000001000 */
[----:B-1----:R-:W-:Y:S01]  /*25660*/  FADD.FTZ R146, R156, -R159 ;  /* 0x8000009f9c927221 */ /* 0x002fe20000010000 */
[----:B------:R-:W-:-:S03]  /*25670*/  FMUL.FTZ R164, R159, R162 ;  /* 0x000000a29fa47220 */ /* 0x000fc60000410000 */
[----:B------:R-:W-:Y:S01]  /*25680*/  FMUL.FTZ R146, R146, R146 ;  /* 0x0000009292927220 */ /* 0x000fe20000410000 */
[----:B------:R-:W-:-:S03]  /*25690*/  FFMA.FTZ R164, R157, R156, R164 ;  /* 0x0000009c9da47223 */ /* 0x000fc600000100a4 */
[----:B------:R-:W-:Y:S01]  /*256a0*/  FMUL.FTZ R146, R157, R146 ;  /* 0x000000929d927220 */ /* 0x000fe20000410000 */
[----:B--2---:R-:W-:-:S03]  /*256b0*/  FMUL.FTZ R155, R147, R164 ;  /* 0x000000a4939b7220 */ /* 0x004fc60000410000 */
[----:B------:R-:W-:Y:S01]  /*256c0*/  FMUL.FTZ R162, R146, R162 ;  /* 0x000000a292a27220 */ /* 0x000fe20000410000 */
[----:B0-----:R-:W-:Y:S01]  /*256d0*/  FADD.FTZ R146, R158, R161 ;  /* 0x000000a19e927221 */ /* 0x001fe20000010000 */
[----:B------:R-:W-:Y:S01]  /*256e0*/  MOV R161, UR18 ;  /* 0x0000001200a17c02 */ /* 0x000fe20008000f00 */
[----:B------:R-:W0:Y:S01]  /*256f0*/  SHFL.IDX PT, R155, R155, RZ, 0x1f ;  /* 0x00001fff9b9b7589 */ /* 0x000e2200000e0000 */
[----:B------:R-:W1:Y:S01]  /*25700*/  @!P1 LDC.64 R158, c[0x0][0x3c0] ;  /* 0x0000f000ff9e9b82 */ /* 0x000e620000000a00 */
[----:B------:R-:W-:-:S05]  /*25710*/  FFMA.FTZ R162, R147, R162, R146 ;  /* 0x000000a293a27223 */ /* 0x000fca0000010092 */
[----:B------:R-:W2:Y:S02]  /*25720*/  SHFL.IDX PT, R157, R162, RZ, 0x1f ;  /* 0x00001fffa29d7589 */ /* 0x000ea400000e0000 */
[----:B------:R-:W2:Y:S01]  /*25730*/  LDC R146, c[0x0][0x448] ;  /* 0x00011200ff927b82 */ /* 0x000ea20000000800 */
[----:B0-----:R-:W-:-:S05]  /*25740*/  FMUL.FTZ R147, R155, R155 ;  /* 0x0000009b9b937220 */ /* 0x001fca0000410000 */
[----:B------:R-:W-:Y:S01]  /*25750*/  FSEL R147, R147, RZ, P2 ;  /* 0x000000ff93937208 */ /* 0x000fe20001000000 */
[----:B--2---:R-:W-:Y:S02]  /*25760*/  FFMA.FTZ R146, R157, UR20, R146 ;  /* 0x000000149d927c23 */ /* 0x004fe40008010092 */
[----:B------:R-:W0:Y:S02]  /*25770*/  @!P1 LDC.64 R156, c[0x0][0x3c8] ;  /* 0x0000f200ff9c9b82 */ /* 0x000e240000000a00 */
[----:B------:R-:W-:Y:S01]  /*25780*/  FADD.FTZ R146, R146, R147 ;  /* 0x0000009392927221 */ /* 0x000fe20000010000 */
[----:B------:R-:W-:Y:S01]  /*25790*/  IMAD.U32 R147, RZ, RZ, UR18 ;  /* 0x00000012ff937e24 */ /* 0x000fe2000f8e00ff */
[----:B------:R-:W-:-:S03]  /*257a0*/  UIADD3 UR18, UPT, UPT, UR18, UR14, URZ ;  /* 0x0000000e12127290 */ /* 0x000fc6000fffe0ff */
[----:B-1----:R-:W-:Y:S01]  /*257b0*/  @!P1 IMAD.WIDE R158, R147, 0x4, R158 ;  /* 0x00000004939e9825 */ /* 0x002fe200078e029e */
[----:B------:R-:W1:Y:S01]  /*257c0*/  MUFU.RSQ R146, R146 ;  /* 0x0000009200927308 */ /* 0x000e620000001400 */
[----:B------:R-:W-:Y:S01]  /*257d0*/  FSEL R147, R155, RZ, !P2 ;  /* 0x000000ff9b937208 */ /* 0x000fe20005000000 */
[----:B------:R-:W-:Y:S02]  /*257e0*/  UISETP.GE.AND UP0, UPT, UR18, UR15, UPT ;  /* 0x0000000f1200728c */ /* 0x000fe4000bf06270 */
[----:B------:R2:W-:Y:S02]  /*257f0*/  @!P1 STG.E desc[UR8][R158.64], R155 ;  /* 0x0000009b9e009986 */ /* 0x0005e4000c101908 */
        /* <DEDUP_REMOVED lines=12> */
[C---:B-1----:R-:W-:Y:S01]  /*258c0*/  FMUL.FTZ R46, R146.reuse, R45 ;  /* 0x0000002d922e7220 */ /* 0x042fe20000410000 */
[C---:B--2---:R-:W-:Y:S01]  /*258d0*/  FMUL.FTZ R158, R146.reuse, R47 ;  /* 0x0000002f929e7220 */ /* 0x044fe20000410000 */
[C---:B------:R-:W-:Y:S01]  /*258e0*/  FMUL.FTZ R163, R146.reuse, R163 ;  /* 0x000000a392a37220 */ /* 0x040fe20000410000 */
[----:B------:R0:W-:Y:S01]  /*258f0*/  @!P1 STG.E desc[UR8][R156.64], R146 ;  /* 0x000000929c009986 */ /* 0x0001e2000c101908 */
[----:B------:R-:W-:Y:S01]  /*25900*/  FMUL.FTZ R161, R146, R161 ;  /* 0x000000a192a17220 */ /* 0x000fe20000410000 */
[----:B------:R-:W-:Y:S01]  /*25910*/  FADD.FTZ R155, -R147, R40 ;  /* 0x00000028939b7221 */ /* 0x000fe20000010100 */
[----:B------:R-:W-:Y:S01]  /*25920*/  FFMA.FTZ R45, R46, R133, R93 ;  /* 0x000000852e2d7223 */ /* 0x000fe2000001005d */
[----:B------:R-:W-:Y:S01]  /*25930*/  FFMA.FTZ R47, R158, R135, R95 ;  /* 0x000000879e2f7223 */ /* 0x000fe2000001005f */
[----:B------:R-:W-:Y:S01]  /*25940*/  FFMA.FTZ R44, R161, R132, R92 ;  /* 0x00000084a12c7223 */ /* 0x000fe2000001005c */
[----:B------:R-:W-:Y:S01]  /*25950*/  FADD.FTZ R161, -R147, R42 ;  /* 0x0000002a93a17221 */ /* 0x000fe20000010100 */
[----:B------:R-:W-:Y:S01]  /*25960*/  FFMA.FTZ R46, R163, R134, R94 ;  /* 0x00000086a32e7223 */ /* 0x000fe2000001005e */
[C---:B------:R-:W-:Y:S01]  /*25970*/  FMUL.FTZ R42, R146.reuse, R41 ;  /* 0x00000029922a7220 */ /* 0x040fe20000410000 */
[C---:B------:R-:W-:Y:S01]  /*25980*/  FMUL.FTZ R155, R146.reuse, R155 ;  /* 0x0000009b929b7220 */ /* 0x040fe20000410000 */
[----:B------:R-:W-:Y:S01]  /*25990*/  FMUL.FTZ R161, R146, R161 ;  /* 0x000000a192a17220 */ /* 0x000fe20000410000 */
[----:B------:R-:W-:Y:S01]  /*259a0*/  FADD.FTZ R33, -R147, R33 ;  /* 0x0000002193217221 */ /* 0x000fe20000010100 */
[----:B0-----:R-:W0:Y:S01]  /*259b0*/  LDC.64 R156, c[0x0][0x428] ;  /* 0x00010a00ff9c7b82 */ /* 0x001e220000000a00 */
[----:B------:R-:W-:Y:S01]  /*259c0*/  FFMA.FTZ R41, R42, R129, R89 ;  /* 0x000000812a297223 */ /* 0x000fe20000010059 */
[----:B------:R-:W-:Y:S01]  /*259d0*/  FFMA.FTZ R40, R155, R128, R88 ;  /* 0x000000809b287223 */ /* 0x000fe20000010058 */
[----:B------:R-:W-:Y:S01]  /*259e0*/  FFMA.FTZ R42, R161, R130, R90 ;  /* 0x00000082a12a7223 */ /* 0x000fe2000001005a */
        /* <DEDUP_REMOVED lines=20> */
[----:B0-----:R-:W-:-:S04]  /*25b30*/  IMAD.WIDE.U32 R158, R144, 0x10, R156 ;  /* 0x00000010909e7825 */ /* 0x001fc800078e009c */
[----:B------:R-:W-:Y:S01]  /*25b40*/  FMUL.FTZ R144, R146, R43 ;  /* 0x0000002b92907220 */ /* 0x000fe20000410000 */
[C---:B------:R-:W-:Y:S01]  /*25b50*/  FADD.FTZ R14, -R147.reuse, R14 ;  /* 0x0000000e930e7221 */ /* 0x040fe20000010100 */
[C---:B------:R-:W-:Y:S01]  /*25b60*/  FADD.FTZ R15, -R147.reuse, R15 ;  /* 0x0000000f930f7221 */ /* 0x040fe20000010100 */
[C---:B------:R-:W-:Y:S01]  /*25b70*/  FADD.FTZ R136, -R147.reuse, R136 ;  /* 0x0000008893887221 */ /* 0x040fe20000010100 */
[----:B------:R0:W-:Y:S01]  /*25b80*/  STG.E.128 desc[UR8][R158.64], R44 ;  /* 0x0000002c9e007986 */ /* 0x0001e2000c101d08 */
[----:B------:R-:W-:Y:S01]  /*25b90*/  FFMA.FTZ R43, R144, R131, R91 ;  /* 0x00000083902b7223 */ /* 0x000fe2000001005b */
        /* <DEDUP_REMOVED lines=16> */
[----:B0-----:R-:W-:-:S04]  /*25ca0*/  IMAD.WIDE.U32 R44, R4, 0x10, R156 ;  /* 0x00000010042c7825 */ /* 0x001fc800078e009c */
[C---:B------:R-:W-:Y:S01]  /*25cb0*/  FMUL.FTZ R47, R146.reuse, R38 ;  /* 0x00000026922f7220 */ /* 0x040fe20000410000 */
[C---:B------:R-:W-:Y:S01]  /*25cc0*/  FMUL.FTZ R46, R146.reuse, R39 ;  /* 0x00000027922e7220 */ /* 0x040fe20000410000 */
[C---:B------:R-:W-:Y:S01]  /*25cd0*/  FMUL.FTZ R4, R146.reuse, R25 ;  /* 0x0000001992047220 */ /* 0x040fe20000410000 */
[--C-:B------:R-:W-:Y:S01]  /*25ce0*/  IMAD.WIDE.U32 R158, R3, 0x10, R156.reuse ;  /* 0x00000010039e7825 */ /* 0x100fe200078e009c */
[----:B------:R0:W-:Y:S03]  /*25cf0*/  STG.E.128 desc[UR8][R44.64], R40 ;  /* 0x000000282c007986 */ /* 0x0001e6000c101d08 */
[C---:B------:R-:W-:Y:S01]  /*25d00*/  FMUL.FTZ R3, R146.reuse, R24 ;  /* 0x0000001892037220 */ /* 0x040fe20000410000 */
[C---:B------:R-:W-:Y:S01]  /*25d10*/  FMUL.FTZ R38, R146.reuse, R16 ;  /* 0x0000001092267220 */ /* 0x040fe20000410000 */
[----:B------:R-:W-:Y:S01]  /*25d20*/  FMUL.FTZ R39, R146, R17 ;  /* 0x0000001192277220 */ /* 0x000fe20000410000 */
[----:B------:R-:W-:-:S04]  /*25d30*/  IMAD.WIDE.U32 R16, R2, 0x10, R156 ;  /* 0x0000001002107825 */ /* 0x000fc800078e009c */
        /* <DEDUP_REMOVED lines=21> */
[----:B------:R-:W-:Y:S01]  /*25e90*/  FMUL.FTZ R41, R146, R19 ;  /* 0x0000001392297220 */ /* 0x000fe20000410000 */
[----:B------:R-:W-:-:S02]  /*25ea0*/  IMAD.WIDE.U32 R18, R0, 0x10, R156 ;  /* 0x0000001000127825 */ /* 0x000fc400078e009c */
[----:B------:R0:W-:Y:S02]  /*25eb0*/  STG.E.128 desc[UR8][R158.64], R12 ;  /* 0x0000000c9e007986 */ /* 0x0001e4000c101d08 */
[--C-:B------:R-:W-:Y:S02]  /*25ec0*/  IMAD.WIDE.U32 R46, R145, 0x10, R156.reuse ;  /* 0x00000010912e7825 */ /* 0x100fe400078e009c */
[----:B------:R1:W-:Y:S02]  /*25ed0*/  STG.E.128 desc[UR8][R16.64], R24 ;  /* 0x0000001810007986 */ /* 0x0003e4000c101d08 */
[----:B------:R-:W-:-:S04]  /*25ee0*/  IMAD.WIDE.U32 R144, R151, 0x10, R156 ;  /* 0x0000001097907825 */ /* 0x000fc800078e009c */
[----:B------:R-:W-:-:S04]  /*25ef0*/  IMAD.WIDE.U32 R34, R153, 0x10, R156 ;  /* 0x0000001099227825 */ /* 0x000fc800078e009c */
[----:B------:R-:W-:-:S04]  /*25f00*/  IMAD.WIDE.U32 R154, R154, 0x10, R156 ;  /* 0x000000109a9a7825 */ /* 0x000fc800078e009c */
        /* <DEDUP_REMOVED lines=17> */
[----:B0-----:R-:W-:Y:S01]  /*26020*/  FFMA.FTZ R12, R3, R112, R72 ;  /* 0x00000070030c7223 */ /* 0x001fe20000010048 */
[----:B------:R-:W-:Y:S01]  /*26030*/  FFMA.FTZ R13, R4, R113, R73 ;  /* 0x00000071040d7223 */ /* 0x000fe20000010049 */
[----:B------:R-:W-:Y:S01]  /*26040*/  FFMA.FTZ R14, R36, R114, R74 ;  /* 0x00000072240e7223 */ /* 0x000fe2000001004a */
[----:B------:R-:W-:Y:S01]  /*26050*/  FFMA.FTZ R15, R37, R115, R75 ;  /* 0x00000073250f7223 */ /* 0x000fe2000001004b */
[----:B------:R-:W-:Y:S01]  /*26060*/  FFMA.FTZ R18, R22, R110, R70 ;  /* 0x0000006e16127223 */ /* 0x000fe20000010046 */
[----:B------:R-:W-:Y:S01]  /*26070*/  FFMA.FTZ R19, R23, R111, R71 ;  /* 0x0000006f17137223 */ /* 0x000fe20000010047 */
[----:B------:R-:W-:Y:S01]  /*26080*/  FFMA.FTZ R22, R40, R106, R66 ;  /* 0x0000006a28167223 */ /* 0x000fe20000010042 */
[----:B------:R-:W-:Y:S01]  /*26090*/  FFMA.FTZ R23, R41, R107, R67 ;  /* 0x0000006b29177223 */ /* 0x000fe20000010043 */
[----:B------:R0:W-:Y:S04]  /*260a0*/  STG.E.128 desc[UR8][R46.64], R12 ;  /* 0x0000000c2e007986 */ /* 0x0001e8000c101d08 */
[----:B------:R0:W-:Y:S04]  /*260b0*/  STG.E.128 desc[UR8][R144.64], R16 ;  /* 0x0000001090007986 */ /* 0x0001e8000c101d08 */
[----:B------:R0:W-:Y:S04]  /*260c0*/  STG.E.128 desc[UR8][R32.64], R20 ;  /* 0x0000001420007986 */ /* 0x0001e8000c101d08 */
[----:B------:R0:W-:Y:S04]  /*260d0*/  STG.E.128 desc[UR8][R34.64], R24 ;  /* 0x0000001822007986 */ /* 0x0001e8000c101d08 */
[----:B------:R0:W-:Y:S01]  /*260e0*/  STG.E.128 desc[UR8][R154.64], R28 ;  /* 0x0000001c9a007986 */ /* 0x0001e2000c101d08 */
[----:B------:R-:W-:Y:S05]  /*260f0*/  BRA.U !UP0, `(.L_x_22298) ;  /* 0xfffffda908987547 */ /* 0x000fea000b83ffff */
[----:B------:R-:W-:Y:S05]  /*26100*/  EXIT ;  /* 0x000000000000794d */ /* 0x000fea0003800000 */
.L_x_22299:
        /* <DEDUP_REMOVED lines=15> */
.L_x_22379:


//--------------------- .nv.global.init           --------------------------
	.section	.nv.global.init,"aw",@progbits
	.align	4
.nv.global.init:
	.type		mrg32k3aM1SubSeq,@object
	.size		mrg32k3aM1SubSeq,(mrg32k3aM2SubSeq - mrg32k3aM1SubSeq)
mrg32k3aM1SubSeq:
        /*0000*/ 	.byte	0x0b, 0xcc, 0xee, 0x04, 0x73, 0x29, 0x8b, 0x6f, 0xf6, 0x53, 0x03, 0xf6, 0x23, 0xf6, 0xea, 0xda
        /* <DEDUP_REMOVED lines=125> */
	.type		mrg32k3aM2SubSeq,@object
	.size		mrg32k3aM2SubSeq,(mrg32k3aM1 - mrg32k3aM2SubSeq)
mrg32k3aM2SubSeq:
        /* <DEDUP_REMOVED lines=126> */
	.type		mrg32k3aM1,@object
	.size		mrg32k3aM1,(mrg32k3aM1Seq - mrg32k3aM1)
mrg32k3aM1:
        /* <DEDUP_REMOVED lines=144> */
	.type		mrg32k3aM1Seq,@object
	.size		mrg32k3aM1Seq,(mrg32k3aM2 - mrg32k3aM1Seq)
mrg32k3aM1Seq:
        /* <DEDUP_REMOVED lines=144> */
	.type		mrg32k3aM2,@object
	.size		mrg32k3aM2,(mrg32k3aM2Seq - mrg32k3aM2)
mrg32k3aM2:
        /* <DEDUP_REMOVED lines=144> */
	.type		mrg32k3aM2Seq,@object
	.size		mrg32k3aM2Seq,(precalc_xorwow_matrix - mrg32k3aM2Seq)
mrg32k3aM2Seq:
        /* <DEDUP_REMOVED lines=144> */
	.type		precalc_xorwow_matrix,@object
	.size		precalc_xorwow_matrix,(precalc_xorwow_offset_matrix - precalc_xorwow_matrix)
precalc_xorwow_matrix:
        /* <DEDUP_REMOVED lines=6400> */
	.type		precalc_xorwow_offset_matrix,@object
	.size		precalc_xorwow_offset_matrix,(.L_1 - precalc_xorwow_offset_matrix)
precalc_xorwow_offset_matrix:
        /* <DEDUP_REMOVED lines=6400> */
.L_1:


//--------------------- .nv.shared._ZN10layer_norm31ln_parallel_residual_fwd_kernelINS_13Kernel_traitsI13__nv_bfloat16S2_S2_S2_fjLj5120ELj1ELj1ELj4ELj16ENS_18Kernel_traits_baseILj5120ES2_S2_S2_S2_fjLj128EEEEELb0ELb0ELb0EEEvNS_9FwdParamsE --------------------------
	.section	.nv.shared._ZN10layer_norm31ln_parallel_residual_fwd_kernelINS_13Kernel_traitsI13__nv_bfloat16S2_S2_S2_fjLj5120ELj1ELj1ELj4ELj16ENS_18Kernel_traits_baseILj5120ES2_S2_S2_S2_fjLj128EEEEELb0ELb0ELb0EEEvNS_9FwdParamsE,"aw",@nobits
	.sectionflags	@""
	.align	16
	.zero		1024


//--------------------- .nv.shared.reserved.0     --------------------------
	.section	.nv.shared.reserved.0,"aw",@nobits
	.weak		__nv_reservedSMEM_offset_0_alias
	.size		__nv_reservedSMEM_offset_0_alias, 0, 64
	.other		__nv_reservedSMEM_offset_0_alias,@"STO_CUDA_RESERVED_SHARED STV_DEFAULT"
__nv_reservedSMEM_offset_0_alias:
	.zero		0
	.zero		64


//--------------------- .nv.shared._ZN10layer_norm31ln_parallel_residual_fwd_kernelINS_13Kernel_traitsI13__nv_bfloat16S2_S2_S2_fjLj5120ELj1ELj1ELj4ELj16ENS_18Kernel_traits_baseILj5120ES2_S2_S2_S2_fjLj128EEEEELb0ELb0ELb1EEEvNS_9FwdParamsE --------------------------
	.section	.nv.shared._ZN10layer_norm31ln_parallel_residual_fwd_kernelINS_13Kernel_traitsI13__nv_bfloat16S2_S2_S2_fjLj5120ELj1ELj1ELj4ELj16ENS_18Kernel_traits_baseILj5120ES2_S2_S2_S2_fjLj128EEEEELb0ELb0ELb1EEEvNS_9FwdParamsE,"aw",@nobits
	.sectionflags	@""
	.align	16
	.zero		1024


//--------------------- .nv.shared._ZN10layer_norm31ln_parallel_residual_fwd_kernelINS_13Kernel_traitsI13__nv_bfloat16S2_S2_S2_fjLj5120ELj1ELj1ELj4ELj16ENS_18Kernel_traits_baseILj5120ES2_S2_S2_S2_fjLj128EEEEELb0ELb1ELb0EEEvNS_9FwdParamsE --------------------------
	.section	.nv.shared._ZN10layer_norm31ln_parallel_residual_fwd_kernelINS_13Kernel_traitsI13__nv_bfloat16S2_S2_S2_fjLj5120ELj1ELj1ELj4ELj16ENS_18Kernel_traits_baseILj5120ES2_S2_S2_S2_fjLj128EEEEELb0ELb1ELb0EEEvNS_9FwdParamsE,"aw",@nobits
	.sectionflags	@""
	.align	16
	.zero		1024


//--------------------- .nv.shared._ZN10layer_norm31ln_parallel_residual_fwd_kernelINS_13Kernel_traitsI13__nv_bfloat16S2_S2_S2_fjLj5120ELj1ELj1ELj4ELj16ENS_18Kernel_traits_baseILj5120ES2_S2_S2_S2_fjLj128EEEEELb0ELb1ELb1EEEvNS_9FwdParamsE --------------------------
	.section	.nv.shared._ZN10layer_norm31ln_parallel_residual_fwd_kernelINS_13Kernel_traitsI13__nv_bfloat16S2_S2_S2_fjLj5120ELj1ELj1ELj4ELj16ENS_18Kernel_traits_baseILj5120ES2_S2_S2_S2_fjLj128EEEEELb0ELb1ELb1EEEvNS_9FwdParamsE,"aw",@nobits
	.sectionflags	@""
	.align	16
	.zero		1024


//--------------------- .nv.shared._ZN10layer_norm31ln_parallel_residual_fwd_kernelINS_13Kernel_traitsI13__nv_bfloat16S2_S2_S2_fjLj5120ELj1ELj1ELj4ELj16ENS_18Kernel_traits_baseILj5120ES2_S2_S2_S2_fjLj128EEEEELb1ELb0ELb0EEEvNS_9FwdParamsE --------------------------
	.section	.nv.shared._ZN10layer_norm31ln_parallel_residual_fwd_kernelINS_13Kernel_traitsI13__nv_bfloat16S2_S2_S2_fjLj5120ELj1ELj1ELj4ELj16ENS_18Kernel_traits_baseILj5120ES2_S2_S2_S2_fjLj128EEEEELb1ELb0ELb0EEEvNS_9FwdParamsE,"aw",@nobits
	.sectionflags	@""
	.align	16
	.zero		1024


//--------------------- .nv.shared._ZN10layer_norm31ln_parallel_residual_fwd_kernelINS_13Kernel_traitsI13__nv_bfloat16S2_S2_S2_fjLj5120ELj1ELj1ELj4ELj16ENS_18Kernel_traits_baseILj5120ES2_S2_S2_S2_fjLj128EEEEELb1ELb0ELb1EEEvNS_9FwdParamsE --------------------------
	.section	.nv.shared._ZN10layer_norm31ln_parallel_residual_fwd_kernelINS_13Kernel_traitsI13__nv_bfloat16S2_S2_S2_fjLj5120ELj1ELj1ELj4ELj16ENS_18Kernel_traits_baseILj5120ES2_S2_S2_S2_fjLj128EEEEELb1ELb0ELb1EEEvNS_9FwdParamsE,"aw",@nobits
	.sectionflags	@""
	.align	16
	.zero		1024


//--------------------- .nv.shared._ZN10layer_norm31ln_parallel_residual_fwd_kernelINS_13Kernel_traitsI13__nv_bfloat16S2_S2_S2_fjLj5120ELj1ELj1ELj4ELj16ENS_18Kernel_traits_baseILj5120ES2_S2_S2_S2_fjLj128EEEEELb1ELb1ELb0EEEvNS_9FwdParamsE --------------------------
	.section	.nv.shared._ZN10layer_norm31ln_parallel_residual_fwd_kernelINS_13Kernel_traitsI13__nv_bfloat16S2_S2_S2_fjLj5120ELj1ELj1ELj4ELj16ENS_18Kernel_traits_baseILj5120ES2_S2_S2_S2_fjLj128EEEEELb1ELb1ELb0EEEvNS_9FwdParamsE,"aw",@nobits
	.sectionflags	@""
	.align	16
	.zero		1024


//--------------------- .nv.shared._ZN10layer_norm31ln_parallel_residual_fwd_kernelINS_13Kernel_traitsI13__nv_bfloat16S2_S2_S2_fjLj5120ELj1ELj1ELj4ELj16ENS_18Kernel_traits_baseILj5120ES2_S2_S2_S2_fjLj128EEEEELb1ELb1ELb1EEEvNS_9FwdParamsE --------------------------
	.section	.nv.shared._ZN10layer_norm31ln_parallel_residual_fwd_kernelINS_13Kernel_traitsI13__nv_bfloat16S2_S2_S2_fjLj5120ELj1ELj1ELj4ELj16ENS_18Kernel_traits_baseILj5120ES2_S2_S2_S2_fjLj128EEEEELb1ELb1ELb1EEEvNS_9FwdParamsE,"aw",@nobits
	.sectionflags	@""
	.align	16
	.zero		1024


//--------------------- .nv.shared._ZN10layer_norm31ln_parallel_residual_fwd_kernelINS_13Kernel_traitsI6__halfS2_S2_S2_fjLj5120ELj1ELj1ELj4ELj16ENS_18Kernel_traits_baseILj5120ES2_S2_S2_S2_fjLj128EEEEELb0ELb0ELb0EEEvNS_9FwdParamsE --------------------------
	.section	.nv.shared._ZN10layer_norm31ln_parallel_residual_fwd_kernelINS_13Kernel_traitsI6__halfS2_S2_S2_fjLj5120ELj1ELj1ELj4ELj16ENS_18Kernel_traits_baseILj5120ES2_S2_S2_S2_fjLj128EEEEELb0ELb0ELb0EEEvNS_9FwdParamsE,"aw",@nobits
	.sectionflags	@""
	.align	16
	.zero		1024


//--------------------- .nv.shared._ZN10layer_norm31ln_parallel_residual_fwd_kernelINS_13Kernel_traitsI6__halfS2_S2_S2_fjLj5120ELj1ELj1ELj4ELj16ENS_18Kernel_traits_baseILj5120ES2_S2_S2_S2_fjLj128EEEEELb0ELb0ELb1EEEvNS_9FwdParamsE --------------------------
	.section	.nv.shared._ZN10layer_norm31ln_parallel_residual_fwd_kernelINS_13Kernel_traitsI6__halfS2_S2_S2_fjLj5120ELj1ELj1ELj4ELj16ENS_18Kernel_traits_baseILj5120ES2_S2_S2_S2_fjLj128EEEEELb0ELb0ELb1EEEvNS_9FwdParamsE,"aw",@nobits
	.sectionflags	@""
	.align	16
	.zero		1024


//--------------------- .nv.shared._ZN10layer_norm31ln_parallel_residual_fwd_kernelINS_13Kernel_traitsI6__halfS2_S2_S2_fjLj5120ELj1ELj1ELj4ELj16ENS_18Kernel_traits_baseILj5120ES2_S2_S2_S2_fjLj128EEEEELb0ELb1ELb0EEEvNS_9FwdParamsE --------------------------
	.section	.nv.shared._ZN10layer_norm31ln_parallel_residual_fwd_kernelINS_13Kernel_traitsI6__halfS2_S2_S2_fjLj5120ELj1ELj1ELj4ELj16ENS_18Kernel_traits_baseILj5120ES2_S2_S2_S2_fjLj128EEEEELb0ELb1ELb0EEEvNS_9FwdParamsE,"aw",@nobits
	.sectionflags	@""
	.align	16
	.zero		1024


//--------------------- .nv.shared._ZN10layer_norm31ln_parallel_residual_fwd_kernelINS_13Kernel_traitsI6__halfS2_S2_S2_fjLj5120ELj1ELj1ELj4ELj16ENS_18Kernel_traits_baseILj5120ES2_S2_S2_S2_fjLj128EEEEELb0ELb1ELb1EEEvNS_9FwdParamsE --------------------------
	.section	.nv.shared._ZN10layer_norm31ln_parallel_residual_fwd_kernelINS_13Kernel_traitsI6__halfS2_S2_S2_fjLj5120ELj1ELj1ELj4ELj16ENS_18Kernel_traits_baseILj5120ES2_S2_S2_S2_fjLj128EEEEELb0ELb1ELb1EEEvNS_9FwdParamsE,"aw",@nobits
	.sectionflags	@""
	.align	16
	.zero		1024


//--------------------- .nv.shared._ZN10layer_norm31ln_parallel_residual_fwd_kernelINS_13Kernel_traitsI6__halfS2_S2_S2_fjLj5120ELj1ELj1ELj4ELj16ENS_18Kernel_traits_baseILj5120ES2_S2_S2_S2_fjLj128EEEEELb1ELb0ELb0EEEvNS_9FwdParamsE --------------------------
	.section	.nv.shared._ZN10layer_norm31ln_parallel_residual_fwd_kernelINS_13Kernel_traitsI6__halfS2_S2_S2_fjLj5120ELj1ELj1ELj4ELj16ENS_18Kernel_traits_baseILj5120ES2_S2_S2_S2_fjLj128EEEEELb1ELb0ELb0EEEvNS_9FwdParamsE,"aw",@nobits
	.sectionflags	@""
	.align	16
	.zero		1024


//--------------------- .nv.shared._ZN10layer_norm31ln_parallel_residual_fwd_kernelINS_13Kernel_traitsI6__halfS2_S2_S2_fjLj5120ELj1ELj1ELj4ELj16ENS_18Kernel_traits_baseILj5120ES2_S2_S2_S2_fjLj128EEEEELb1ELb0ELb1EEEvNS_9FwdParamsE --------------------------
	.section	.nv.shared._ZN10layer_norm31ln_parallel_residual_fwd_kernelINS_13Kernel_traitsI6__halfS2_S2_S2_fjLj5120ELj1ELj1ELj4ELj16ENS_18Kernel_traits_baseILj5120ES2_S2_S2_S2_fjLj128EEEEELb1ELb0ELb1EEEvNS_9FwdParamsE,"aw",@nobits
	.sectionflags	@""
	.align	16
	.zero		1024


//--------------------- .nv.shared._ZN10layer_norm31ln_parallel_residual_fwd_kernelINS_13Kernel_traitsI6__halfS2_S2_S2_fjLj5120ELj1ELj1ELj4ELj16ENS_18Kernel_traits_baseILj5120ES2_S2_S2_S2_fjLj128EEEEELb1ELb1ELb0EEEvNS_9FwdParamsE --------------------------
	.section	.nv.shared._ZN10layer_norm31ln_parallel_residual_fwd_kernelINS_13Kernel_traitsI6__halfS2_S2_S2_fjLj5120ELj1ELj1ELj4ELj16ENS_18Kernel_traits_baseILj5120ES2_S2_S2_S2_fjLj128EEEEELb1ELb1ELb0EEEvNS_9FwdParamsE,"aw",@nobits
	.sectionflags	@""
	.align	16
	.zero		1024


//--------------------- .nv.shared._ZN10layer_norm31ln_parallel_residual_fwd_kernelINS_13Kernel_traitsI6__halfS2_S2_S2_fjLj5120ELj1ELj1ELj4ELj16ENS_18Kernel_traits_baseILj5120ES2_S2_S2_S2_fjLj128EEEEELb1ELb1ELb1EEEvNS_9FwdParamsE --------------------------
	.section	.nv.shared._ZN10layer_norm31ln_parallel_residual_fwd_kernelINS_13Kernel_traitsI6__halfS2_S2_S2_fjLj5120ELj1ELj1ELj4ELj16ENS_18Kernel_traits_baseILj5120ES2_S2_S2_S2_fjLj128EEEEELb1ELb1ELb1EEEvNS_9FwdParamsE,"aw",@nobits
	.sectionflags	@""
	.align	16
	.zero		1024


//--------------------- .nv.shared._ZN10layer_norm31ln_parallel_residual_fwd_kernelINS_13Kernel_traitsIf13__nv_bfloat16S2_S2_fjLj5120ELj1ELj1ELj4ELj16ENS_18Kernel_traits_baseILj5120EfS2_S2_S2_fjLj128EEEEELb0ELb0ELb0EEEvNS_9FwdParamsE --------------------------
	.section	.nv.shared._ZN10layer_norm31ln_parallel_residual_fwd_kernelINS_13Kernel_traitsIf13__nv_bfloat16S2_S2_fjLj5120ELj1ELj1ELj4ELj16ENS_18Kernel_traits_baseILj5120EfS2_S2_S2_fjLj128EEEEELb0ELb0ELb0EEEvNS_9FwdParamsE,"aw",@nobits
	.sectionflags	@""
	.align	16
	.zero		1024


//--------------------- .nv.shared._ZN10layer_norm31ln_parallel_residual_fwd_kernelINS_13Kernel_traitsIf13__nv_bfloat16S2_S2_fjLj5120ELj1ELj1ELj4ELj16ENS_18Kernel_traits_baseILj5120EfS2_S2_S2_fjLj128EEEEELb0ELb0ELb1EEEvNS_9FwdParamsE --------------------------
	.section	.nv.shared._ZN10layer_norm31ln_parallel_residual_fwd_kernelINS_13Kernel_traitsIf13__nv_bfloat16S2_S2_fjLj5120ELj1ELj1ELj4ELj16ENS_18Kernel_traits_baseILj5120EfS2_S2_S2_fjLj128EEEEELb0ELb0ELb1EEEvNS_9FwdParamsE,"aw",@nobits
	.sectionflags	@""
	.align	16
	.zero		1024


//--------------------- .nv.shared._ZN10layer_norm31ln_parallel_residual_fwd_kernelINS_13Kernel_traitsIf13__nv_bfloat16S2_S2_fjLj5120ELj1ELj1ELj4ELj16ENS_18Kernel_traits_baseILj5120EfS2_S2_S2_fjLj128EEEEELb0ELb1ELb0EEEvNS_9FwdParamsE --------------------------
	.section	.nv.shared._ZN10layer_norm31ln_parallel_residual_fwd_kernelINS_13Kernel_traitsIf13__nv_bfloat16S2_S2_fjLj5120ELj1ELj1ELj4ELj16ENS_18Kernel_traits_baseILj5120EfS2_S2_S2_fjLj128EEEEELb0ELb1ELb0EEEvNS_9FwdParamsE,"aw",@nobits
	.sectionflags	@""
	.align	16
	.zero		1024


//--------------------- .nv.shared._ZN10layer_norm31ln_parallel_residual_fwd_kernelINS_13Kernel_traitsIf13__nv_bfloat16S2_S2_fjLj5120ELj1ELj1ELj4ELj16ENS_18Kernel_traits_baseILj5120EfS2_S2_S2_fjLj128EEEEELb0ELb1ELb1EEEvNS_9FwdParamsE --------------------------
	.section	.nv.shared._ZN10layer_norm31ln_parallel_residual_fwd_kernelINS_13Kernel_traitsIf13__nv_bfloat16S2_S2_fjLj5120ELj1ELj1ELj4ELj16ENS_18Kernel_traits_baseILj5120EfS2_S2_S2_fjLj128EEEEELb0ELb1ELb1EEEvNS_9FwdParamsE,"aw",@nobits
	.sectionflags	@""
	.align	16
	.zero		1024


//--------------------- .nv.shared._ZN10layer_norm31ln_parallel_residual_fwd_kernelINS_13Kernel_traitsIf13__nv_bfloat16S2_S2_fjLj5120ELj1ELj1ELj4ELj16ENS_18Kernel_traits_baseILj5120EfS2_S2_S2_fjLj128EEEEELb1ELb0ELb0EEEvNS_9FwdParamsE --------------------------
	.section	.nv.shared._ZN10layer_norm31ln_parallel_residual_fwd_kernelINS_13Kernel_traitsIf13__nv_bfloat16S2_S2_fjLj5120ELj1ELj1ELj4ELj16ENS_18Kernel_traits_baseILj5120EfS2_S2_S2_fjLj128EEEEELb1ELb0ELb0EEEvNS_9FwdParamsE,"aw",@nobits
	.sectionflags	@""
	.align	16
	.zero		1024


//--------------------- .nv.shared._ZN10layer_norm31ln_parallel_residual_fwd_kernelINS_13Kernel_traitsIf13__nv_bfloat16S2_S2_fjLj5120ELj1ELj1ELj4ELj16ENS_18Kernel_traits_baseILj5120EfS2_S2_S2_fjLj128EEEEELb1ELb0ELb1EEEvNS_9FwdParamsE --------------------------
	.section	.nv.shared._ZN10layer_norm31ln_parallel_residual_fwd_kernelINS_13Kernel_traitsIf13__nv_bfloat16S2_S2_fjLj5120ELj1ELj1ELj4ELj16ENS_18Kernel_traits_baseILj5120EfS2_S2_S2_fjLj128EEEEELb1ELb0ELb1EEEvNS_9FwdParamsE,"aw",@nobits
	.sectionflags	@""
	.align	16
	.zero		1024


//--------------------- .nv.shared._ZN10layer_norm31ln_parallel_residual_fwd_kernelINS_13Kernel_traitsIf13__nv_bfloat16S2_S2_fjLj5120ELj1ELj1ELj4ELj16ENS_18Kernel_traits_baseILj5120EfS2_S2_S2_fjLj128EEEEELb1ELb1ELb0EEEvNS_9FwdParamsE --------------------------
	.section	.nv.shared._ZN10layer_norm31ln_parallel_residual_fwd_kernelINS_13Kernel_traitsIf13__nv_bfloat16S2_S2_fjLj5120ELj1ELj1ELj4ELj16ENS_18Kernel_traits_baseILj5120EfS2_S2_S2_fjLj128EEEEELb1ELb1ELb0EEEvNS_9FwdParamsE,"aw",@nobits
	.sectionflags	@""
	.align	16
	.zero		1024


//--------------------- .nv.shared._ZN10layer_norm31ln_parallel_residual_fwd_kernelINS_13Kernel_traitsIf13__nv_bfloat16S2_S2_fjLj5120ELj1ELj1ELj4ELj16ENS_18Kernel_traits_baseILj5120EfS2_S2_S2_fjLj128EEEEELb1ELb1ELb1EEEvNS_9FwdParamsE --------------------------
	.section	.nv.shared._ZN10layer_norm31ln_parallel_residual_fwd_kernelINS_13Kernel_traitsIf13__nv_bfloat16S2_S2_fjLj5120ELj1ELj1ELj4ELj16ENS_18Kernel_traits_baseILj5120EfS2_S2_S2_fjLj128EEEEELb1ELb1ELb1EEEvNS_9FwdParamsE,"aw",@nobits
	.sectionflags	@""
	.align	16
	.zero		1024


//--------------------- .nv.shared._ZN10layer_norm31ln_parallel_residual_fwd_kernelINS_13Kernel_traitsI13__nv_bfloat16S2_fS2_fjLj5120ELj1ELj1ELj4ELj16ENS_18Kernel_traits_baseILj5120ES2_S2_fS2_fjLj128EEEEELb0ELb0ELb0EEEvNS_9FwdParamsE --------------------------
	.section	.nv.shared._ZN10layer_norm31ln_parallel_residual_fwd_kernelINS_13Kernel_traitsI13__nv_bfloat16S2_fS2_fjLj5120ELj1ELj1ELj4ELj16ENS_18Kernel_traits_baseILj5120ES2_S2_fS2_fjLj128EEEEELb0ELb0ELb0EEEvNS_9FwdParamsE,"aw",@nobits
	.sectionflags	@""
	.align	16
	.zero		1024


//--------------------- .nv.shared._ZN10layer_norm31ln_parallel_residual_fwd_kernelINS_13Kernel_traitsI13__nv_bfloat16S2_fS2_fjLj5120ELj1ELj1ELj4ELj16ENS_18Kernel_traits_baseILj5120ES2_S2_fS2_fjLj128EEEEELb0ELb0ELb1EEEvNS_9FwdParamsE --------------------------
	.section	.nv.shared._ZN10layer_norm31ln_parallel_residual_fwd_kernelINS_13Kernel_traitsI13__nv_bfloat16S2_fS2_fjLj5120ELj1ELj1ELj4ELj16ENS_18Kernel_traits_baseILj5120ES2_S2_fS2_fjLj128EEEEELb0ELb0ELb1EEEvNS_9FwdParamsE,"aw",@nobits
	.sectionflags	@""
	.align	16
	.zero		1024


//--------------------- .nv.shared._ZN10layer_norm31ln_parallel_residual_fwd_kernelINS_13Kernel_traitsI13__nv_bfloat16S2_fS2_fjLj5120ELj1ELj1ELj4ELj16ENS_18Kernel_traits_baseILj5120ES2_S2_fS2_fjLj128EEEEELb0ELb1ELb0EEEvNS_9FwdParamsE --------------------------
	.section	.nv.shared._ZN10layer_norm31ln_parallel_residual_fwd_kernelINS_13Kernel_traitsI13__nv_bfloat16S2_fS2_fjLj5120ELj1ELj1ELj4ELj16ENS_18Kernel_traits_baseILj5120ES2_S2_fS2_fjLj128EEEEELb0ELb1ELb0EEEvNS_9FwdParamsE,"aw",@nobits
	.sectionflags	@""
	.align	16
	.zero		1024


//--------------------- .nv.shared._ZN10layer_norm31ln_parallel_residual_fwd_kernelINS_13Kernel_traitsI13__nv_bfloat16S2_fS2_fjLj5120ELj1ELj1ELj4ELj16ENS_18Kernel_traits_baseILj5120ES2_S2_fS2_fjLj128EEEEELb0ELb1ELb1EEEvNS_9FwdParamsE --------------------------
	.section	.nv.shared._ZN10layer_norm31ln_parallel_residual_fwd_kernelINS_13Kernel_traitsI13__nv_bfloat16S2_fS2_fjLj5120ELj1ELj1ELj4ELj16ENS_18Kernel_traits_baseILj5120ES2_S2_fS2_fjLj128EEEEELb0ELb1ELb1EEEvNS_9FwdParamsE,"aw",@nobits
	.sectionflags	@""
	.align	16
	.zero		1024


//--------------------- .nv.shared._ZN10layer_norm31ln_parallel_residual_fwd_kernelINS_13Kernel_traitsI13__nv_bfloat16S2_fS2_fjLj5120ELj1ELj1ELj4ELj16ENS_18Kernel_traits_baseILj5120ES2_S2_fS2_fjLj128EEEEELb1ELb0ELb0EEEvNS_9FwdParamsE --------------------------
	.section	.nv.shared._ZN10layer_norm31ln_parallel_residual_fwd_kernelINS_13Kernel_traitsI13__nv_bfloat16S2_fS2_fjLj5120ELj1ELj1ELj4ELj16ENS_18Kernel_traits_baseILj5120ES2_S2_fS2_fjLj128EEEEELb1ELb0ELb0EEEvNS_9FwdParamsE,"aw",@nobits
	.sectionflags	@""
	.align	16
	.zero		1024


//--------------------- .nv.shared._ZN10layer_norm31ln_parallel_residual_fwd_kernelINS_13Kernel_traitsI13__nv_bfloat16S2_fS2_fjLj5120ELj1ELj1ELj4ELj16ENS_18Kernel_traits_baseILj5120ES2_S2_fS2_fjLj128EEEEELb1ELb0ELb1EEEvNS_9FwdParamsE --------------------------
	.section	.nv.shared._ZN10layer_norm31ln_parallel_residual_fwd_kernelINS_13Kernel_traitsI13__nv_bfloat16S2_fS2_fjLj5120ELj1ELj1ELj4ELj16ENS_18Kernel_traits_baseILj5120ES2_S2_fS2_fjLj128EEEEELb1ELb0ELb1EEEvNS_9FwdParamsE,"aw",@nobits
	.sectionflags	@""
	.align	16
	.zero		1024


//--------------------- .nv.shared._ZN10layer_norm31ln_parallel_residual_fwd_kernelINS_13Kernel_traitsI13__nv_bfloat16S2_fS2_fjLj5120ELj1ELj1ELj4ELj16ENS_18Kernel_traits_baseILj5120ES2_S2_fS2_fjLj128EEEEELb1ELb1ELb0EEEvNS_9FwdParamsE --------------------------
	.section	.nv.shared._ZN10layer_norm31ln_parallel_residual_fwd_kernelINS_13Kernel_traitsI13__nv_bfloat16S2_fS2_fjLj5120ELj1ELj1ELj4ELj16ENS_18Kernel_traits_baseILj5120ES2_S2_fS2_fjLj128EEEEELb1ELb1ELb0EEEvNS_9FwdParamsE,"aw",@nobits
	.sectionflags	@""
	.align	16
	.zero		1024


//--------------------- .nv.shared._ZN10layer_norm31ln_parallel_residual_fwd_kernelINS_13Kernel_traitsI13__nv_bfloat16S2_fS2_fjLj5120ELj1ELj1ELj4ELj16ENS_18Kernel_traits_baseILj5120ES2_S2_fS2_fjLj128EEEEELb1ELb1ELb1EEEvNS_9FwdParamsE --------------------------
	.section	.nv.shared._ZN10layer_norm31ln_parallel_residual_fwd_kernelINS_13Kernel_traitsI13__nv_bfloat16S2_fS2_fjLj5120ELj1ELj1ELj4ELj16ENS_18Kernel_traits_baseILj5120ES2_S2_fS2_fjLj128EEEEELb1ELb1ELb1EEEvNS_9FwdParamsE,"aw",@nobits
	.sectionflags	@""
	.align	16
	.zero		1024


//--------------------- .nv.shared._ZN10layer_norm31ln_parallel_residual_fwd_kernelINS_13Kernel_traitsIf13__nv_bfloat16fS2_fjLj5120ELj1ELj1ELj4ELj16ENS_18Kernel_traits_baseILj5120EfS2_fS2_fjLj128EEEEELb0ELb0ELb0EEEvNS_9FwdParamsE --------------------------
	.section	.nv.shared._ZN10layer_norm31ln_parallel_residual_fwd_kernelINS_13Kernel_traitsIf13__nv_bfloat16fS2_fjLj5120ELj1ELj1ELj4ELj16ENS_18Kernel_traits_baseILj5120EfS2_fS2_fjLj128EEEEELb0ELb0ELb0EEEvNS_9FwdParamsE,"aw",@nobits
	.sectionflags	@""
	.align	16
	.zero		1024


//--------------------- .nv.shared._ZN10layer_norm31ln_parallel_residual_fwd_kernelINS_13Kernel_traitsIf13__nv_bfloat16fS2_fjLj5120ELj1ELj1ELj4ELj16ENS_18Kernel_traits_baseILj5120EfS2_fS2_fjLj128EEEEELb0ELb0ELb1EEEvNS_9FwdParamsE --------------------------
	.section	.nv.shared._ZN10layer_norm31ln_parallel_residual_fwd_kernelINS_13Kernel_traitsIf13__nv_bfloat16fS2_fjLj5120ELj1ELj1ELj4ELj16ENS_18Kernel_traits_baseILj5120EfS2_fS2_fjLj128EEEEELb0ELb0ELb1EEEvNS_9FwdParamsE,"aw",@nobits
	.sectionflags	@""
	.align	16
	.zero		1024


//--------------------- .nv.shared._ZN10layer_norm31ln_parallel_residual_fwd_kernelINS_13Kernel_traitsIf13__nv_bfloat16fS2_fjLj5120ELj1ELj1ELj4ELj16ENS_18Kernel_traits_baseILj5120EfS2_fS2_fjLj128EEEEELb0ELb1ELb0EEEvNS_9FwdParamsE --------------------------
	.section	.nv.shared._ZN10layer_norm31ln_parallel_residual_fwd_kernelINS_13Kernel_traitsIf13__nv_bfloat16fS2_fjLj5120ELj1ELj1ELj4ELj16ENS_18Kernel_traits_baseILj5120EfS2_fS2_fjLj128EEEEELb0ELb1ELb0EEEvNS_9FwdParamsE,"aw",@nobits
	.sectionflags	@""
	.align	16
	.zero		1024


//--------------------- .nv.shared._ZN10layer_norm31ln_parallel_residual_fwd_kernelINS_13Kernel_traitsIf13__nv_bfloat16fS2_fjLj5120ELj1ELj1ELj4ELj16ENS_18Kernel_traits_baseILj5120EfS2_fS2_fjLj128EEEEELb0ELb1ELb1EEEvNS_9FwdParamsE --------------------------
	.section	.nv.shared._ZN10layer_norm31ln_parallel_residual_fwd_kernelINS_13Kernel_traitsIf13__nv_bfloat16fS2_fjLj5120ELj1ELj1ELj4ELj16ENS_18Kernel_traits_baseILj5120EfS2_fS2_fjLj128EEEEELb0ELb1ELb1EEEvNS_9FwdParamsE,"aw",@nobits
	.sectionflags	@""
	.align	16
	.zero		1024


//--------------------- .nv.shared._ZN10layer_norm31ln_parallel_residual_fwd_kernelINS_13Kernel_traitsIf13__nv_bfloat16fS2_fjLj5120ELj1ELj1ELj4ELj16ENS_18Kernel_traits_baseILj5120EfS2_fS2_fjLj128EEEEELb1ELb0ELb0EEEvNS_9FwdParamsE --------------------------
	.section	.nv.shared._ZN10layer_norm31ln_parallel_residual_fwd_kernelINS_13Kernel_traitsIf13__nv_bfloat16fS2_fjLj5120ELj1ELj1ELj4ELj16ENS_18Kernel_traits_baseILj5120EfS2_fS2_fjLj128EEEEELb1ELb0ELb0EEEvNS_9FwdParamsE,"aw",@nobits
	.sectionflags	@""
	.align	16
	.zero		1024


//--------------------- .nv.shared._ZN10layer_norm31ln_parallel_residual_fwd_kernelINS_13Kernel_traitsIf13__nv_bfloat16fS2_fjLj5120ELj1ELj1ELj4ELj16ENS_18Kernel_traits_baseILj5120EfS2_fS2_fjLj128EEEEELb1ELb0ELb1EEEvNS_9FwdParamsE --------------------------
	.section	.nv.shared._ZN10layer_norm31ln_parallel_residual_fwd_kernelINS_13Kernel_traitsIf13__nv_bfloat16fS2_fjLj5120ELj1ELj1ELj4ELj16ENS_18Kernel_traits_baseILj5120EfS2_fS2_fjLj128EEEEELb1ELb0ELb1EEEvNS_9FwdParamsE,"aw",@nobits
	.sectionflags	@""
	.align	16
	.zero		1024


//--------------------- .nv.shared._ZN10layer_norm31ln_parallel_residual_fwd_kernelINS_13Kernel_traitsIf13__nv_bfloat16fS2_fjLj5120ELj1ELj1ELj4ELj16ENS_18Kernel_traits_baseILj5120EfS2_fS2_fjLj128EEEEELb1ELb1ELb0EEEvNS_9FwdParamsE --------------------------
	.section	.nv.shared._ZN10layer_norm31ln_parallel_residual_fwd_kernelINS_13Kernel_traitsIf13__nv_bfloat16fS2_fjLj5120ELj1ELj1ELj4ELj16ENS_18Kernel_traits_baseILj5120EfS2_fS2_fjLj128EEEEELb1ELb1ELb0EEEvNS_9FwdParamsE,"aw",@nobits
	.sectionflags	@""
	.align	16
	.zero		1024


//--------------------- .nv.shared._ZN10layer_norm31ln_parallel_residual_fwd_kernelINS_13Kernel_traitsIf13__nv_bfloat16fS2_fjLj5120ELj1ELj1ELj4ELj16ENS_18Kernel_traits_baseILj5120EfS2_fS2_fjLj128EEEEELb1ELb1ELb1EEEvNS_9FwdParamsE --------------------------
	.section	.nv.shared._ZN10layer_norm31ln_parallel_residual_fwd_kernelINS_13Kernel_traitsIf13__nv_bfloat16fS2_fjLj5120ELj1ELj1ELj4ELj16ENS_18Kernel_traits_baseILj5120EfS2_fS2_fjLj128EEEEELb1ELb1ELb1EEEvNS_9FwdParamsE,"aw",@nobits
	.sectionflags	@""
	.align	16
	.zero		1024


//--------------------- .nv.shared._ZN10layer_norm31ln_parallel_residual_fwd_kernelINS_13Kernel_traitsIf6__halfS2_S2_fjLj5120ELj1ELj1ELj4ELj16ENS_18Kernel_traits_baseILj5120EfS2_S2_S2_fjLj128EEEEELb0ELb0ELb0EEEvNS_9FwdParamsE --------------------------
	.section	.nv.shared._ZN10layer_norm31ln_parallel_residual_fwd_kernelINS_13Kernel_traitsIf6__halfS2_S2_fjLj5120ELj1ELj1ELj4ELj16ENS_18Kernel_traits_baseILj5120EfS2_S2_S2_fjLj128EEEEELb0ELb0ELb0EEEvNS_9FwdParamsE,"aw",@nobits
	.sectionflags	@""
	.align	16
	.zero		1024


//--------------------- .nv.shared._ZN10layer_norm31ln_parallel_residual_fwd_kernelINS_13Kernel_traitsIf6__halfS2_S2_fjLj5120ELj1ELj1ELj4ELj16ENS_18Kernel_traits_baseILj5120EfS2_S2_S2_fjLj128EEEEELb0ELb0ELb1EEEvNS_9FwdParamsE --------------------------
	.section	.nv.shared._ZN10layer_norm31ln_parallel_residual_fwd_kernelINS_13Kernel_traitsIf6__halfS2_S2_fjLj5120ELj1ELj1ELj4ELj16ENS_18Kernel_traits_baseILj5120EfS2_S2_S2_fjLj128EEEEELb0ELb0ELb1EEEvNS_9FwdParamsE,"aw",@nobits
	.sectionflags	@""
	.align	16
	.zero		1024


//--------------------- .nv.shared._ZN10layer_norm31ln_parallel_residual_fwd_kernelINS_13Kernel_traitsIf6__halfS2_S2_fjLj5120ELj1ELj1ELj4ELj16ENS_18Kernel_traits_baseILj5120EfS2_S2_S2_fjLj128EEEEELb0ELb1ELb0EEEvNS_9FwdParamsE --------------------------
	.section	.nv.shared._ZN10layer_norm31ln_parallel_residual_fwd_kernelINS_13Kernel_traitsIf6__halfS2_S2_fjLj5120ELj1ELj1ELj4ELj16ENS_18Kernel_traits_baseILj5120EfS2_S2_S2_fjLj128EEEEELb0ELb1ELb0EEEvNS_9FwdParamsE,"aw",@nobits
	.sectionflags	@""
	.align	16
	.zero		1024


//--------------------- .nv.shared._ZN10layer_norm31ln_parallel_residual_fwd_kernelINS_13Kernel_traitsIf6__halfS2_S2_fjLj5120ELj1ELj1ELj4ELj16ENS_18Kernel_traits_baseILj5120EfS2_S2_S2_fjLj128EEEEELb0ELb1ELb1EEEvNS_9FwdParamsE --------------------------
	.section	.nv.shared._ZN10layer_norm31ln_parallel_residual_fwd_kernelINS_13Kernel_traitsIf6__halfS2_S2_fjLj5120ELj1ELj1ELj4ELj16ENS_18Kernel_traits_baseILj5120EfS2_S2_S2_fjLj128EEEEELb0ELb1ELb1EEEvNS_9FwdParamsE,"aw",@nobits
	.sectionflags	@""
	.align	16
	.zero		1024


//--------------------- .nv.shared._ZN10layer_norm31ln_parallel_residual_fwd_kernelINS_13Kernel_traitsIf6__halfS2_S2_fjLj5120ELj1ELj1ELj4ELj16ENS_18Kernel_traits_baseILj5120EfS2_S2_S2_fjLj128EEEEELb1ELb0ELb0EEEvNS_9FwdParamsE --------------------------
	.section	.nv.shared._ZN10layer_norm31ln_parallel_residual_fwd_kernelINS_13Kernel_traitsIf6__halfS2_S2_fjLj5120ELj1ELj1ELj4ELj16ENS_18Kernel_traits_baseILj5120EfS2_S2_S2_fjLj128EEEEELb1ELb0ELb0EEEvNS_9FwdParamsE,"aw",@nobits
	.sectionflags	@""
	.align	16
	.zero		1024


//--------------------- .nv.shared._ZN10layer_norm31ln_parallel_residual_fwd_kernelINS_13Kernel_traitsIf6__halfS2_S2_fjLj5120ELj1ELj1ELj4ELj16ENS_18Kernel_traits_baseILj5120EfS2_S2_S2_fjLj128EEEEELb1ELb0ELb1EEEvNS_9FwdParamsE --------------------------
	.section	.nv.shared._ZN10layer_norm31ln_parallel_residual_fwd_kernelINS_13Kernel_traitsIf6__halfS2_S2_fjLj5120ELj1ELj1ELj4ELj16ENS_18Kernel_traits_baseILj5120EfS2_S2_S2_fjLj128EEEEELb1ELb0ELb1EEEvNS_9FwdParamsE,"aw",@nobits
	.sectionflags	@""
	.align	16
	.zero		1024


//--------------------- .nv.shared._ZN10layer_norm31ln_parallel_residual_fwd_kernelINS_13Kernel_traitsIf6__halfS2_S2_fjLj5120ELj1ELj1ELj4ELj16ENS_18Kernel_traits_baseILj5120EfS2_S2_S2_fjLj128EEEEELb1ELb1ELb0EEEvNS_9FwdParamsE --------------------------
	.section	.nv.shared._ZN10layer_norm31ln_parallel_residual_fwd_kernelINS_13Kernel_traitsIf6__halfS2_S2_fjLj5120ELj1ELj1ELj4ELj16ENS_18Kernel_traits_baseILj5120EfS2_S2_S2_fjLj128EEEEELb1ELb1ELb0EEEvNS_9FwdParamsE,"aw",@nobits
	.sectionflags	@""
	.align	16
	.zero		1024


//--------------------- .nv.shared._ZN10layer_norm31ln_parallel_residual_fwd_kernelINS_13Kernel_traitsIf6__halfS2_S2_fjLj5120ELj1ELj1ELj4ELj16ENS_18Kernel_traits_baseILj5120EfS2_S2_S2_fjLj128EEEEELb1ELb1ELb1EEEvNS_9FwdParamsE --------------------------
	.section	.nv.shared._ZN10layer_norm31ln_parallel_residual_fwd_kernelINS_13Kernel_traitsIf6__halfS2_S2_fjLj5120ELj1ELj1ELj4ELj16ENS_18Kernel_traits_baseILj5120EfS2_S2_S2_fjLj128EEEEELb1ELb1ELb1EEEvNS_9FwdParamsE,"aw",@nobits
	.sectionflags	@""
	.align	16
	.zero		1024


//--------------------- .nv.shared._ZN10layer_norm31ln_parallel_residual_fwd_kernelINS_13Kernel_traitsI6__halfS2_fS2_fjLj5120ELj1ELj1ELj4ELj16ENS_18Kernel_traits_baseILj5120ES2_S2_fS2_fjLj128EEEEELb0ELb0ELb0EEEvNS_9FwdParamsE --------------------------
	.section	.nv.shared._ZN10layer_norm31ln_parallel_residual_fwd_kernelINS_13Kernel_traitsI6__halfS2_fS2_fjLj5120ELj1ELj1ELj4ELj16ENS_18Kernel_traits_baseILj5120ES2_S2_fS2_fjLj128EEEEELb0ELb0ELb0EEEvNS_9FwdParamsE,"aw",@nobits
	.sectionflags	@""
	.align	16
	.zero		1024


//--------------------- .nv.shared._ZN10layer_norm31ln_parallel_residual_fwd_kernelINS_13Kernel_traitsI6__halfS2_fS2_fjLj5120ELj1ELj1ELj4ELj16ENS_18Kernel_traits_baseILj5120ES2_S2_fS2_fjLj128EEEEELb0ELb0ELb1EEEvNS_9FwdParamsE --------------------------
	.section	.nv.shared._ZN10layer_norm31ln_parallel_residual_fwd_kernelINS_13Kernel_traitsI6__halfS2_fS2_fjLj5120ELj1ELj1ELj4ELj16ENS_18Kernel_traits_baseILj5120ES2_S2_fS2_fjLj128EEEEELb0ELb0ELb1EEEvNS_9FwdParamsE,"aw",@nobits
	.sectionflags	@""
	.align	16
	.zero		1024


//--------------------- .nv.shared._ZN10layer_norm31ln_parallel_residual_fwd_kernelINS_13Kernel_traitsI6__halfS2_fS2_fjLj5120ELj1ELj1ELj4ELj16ENS_18Kernel_traits_baseILj5120ES2_S2_fS2_fjLj128EEEEELb0ELb1ELb0EEEvNS_9FwdParamsE --------------------------
	.section	.nv.shared._ZN10layer_norm31ln_parallel_residual_fwd_kernelINS_13Kernel_traitsI6__halfS2_fS2_fjLj5120ELj1ELj1ELj4ELj16ENS_18Kernel_traits_baseILj5120ES2_S2_fS2_fjLj128EEEEELb0ELb1ELb0EEEvNS_9FwdParamsE,"aw",@nobits
	.sectionflags	@""
	.align	16
	.zero		1024


//--------------------- .nv.shared._ZN10layer_norm31ln_parallel_residual_fwd_kernelINS_13Kernel_traitsI6__halfS2_fS2_fjLj5120ELj1ELj1ELj4ELj16ENS_18Kernel_traits_baseILj5120ES2_S2_fS2_fjLj128EEEEELb0ELb1ELb1EEEvNS_9FwdParamsE --------------------------
	.section	.nv.shared._ZN10layer_norm31ln_parallel_residual_fwd_kernelINS_13Kernel_traitsI6__halfS2_fS2_fjLj5120ELj1ELj1ELj4ELj16ENS_18Kernel_traits_baseILj5120ES2_S2_fS2_fjLj128EEEEELb0ELb1ELb1EEEvNS_9FwdParamsE,"aw",@nobits
	.sectionflags	@""
	.align	16
	.zero		1024


//--------------------- .nv.shared._ZN10layer_norm31ln_parallel_residual_fwd_kernelINS_13Kernel_traitsI6__halfS2_fS2_fjLj5120ELj1ELj1ELj4ELj16ENS_18Kernel_traits_baseILj5120ES2_S2_fS2_fjLj128EEEEELb1ELb0ELb0EEEvNS_9FwdParamsE --------------------------
	.section	.nv.shared._ZN10layer_norm31ln_parallel_residual_fwd_kernelINS_13Kernel_traitsI6__halfS2_fS2_fjLj5120ELj1ELj1ELj4ELj16ENS_18Kernel_traits_baseILj5120ES2_S2_fS2_fjLj128EEEEELb1ELb0ELb0EEEvNS_9FwdParamsE,"aw",@nobits
	.sectionflags	@""
	.align	16
	.zero		1024


//--------------------- .nv.shared._ZN10layer_norm31ln_parallel_residual_fwd_kernelINS_13Kernel_traitsI6__halfS2_fS2_fjLj5120ELj1ELj1ELj4ELj16ENS_18Kernel_traits_baseILj5120ES2_S2_fS2_fjLj128EEEEELb1ELb0ELb1EEEvNS_9FwdParamsE --------------------------
	.section	.nv.shared._ZN10layer_norm31ln_parallel_residual_fwd_kernelINS_13Kernel_traitsI6__halfS2_fS2_fjLj5120ELj1ELj1ELj4ELj16ENS_18Kernel_traits_baseILj5120ES2_S2_fS2_fjLj128EEEEELb1ELb0ELb1EEEvNS_9FwdParamsE,"aw",@nobits
	.sectionflags	@""
	.align	16
	.zero		1024


//--------------------- .nv.shared._ZN10layer_norm31ln_parallel_residual_fwd_kernelINS_13Kernel_traitsI6__halfS2_fS2_fjLj5120ELj1ELj1ELj4ELj16ENS_18Kernel_traits_baseILj5120ES2_S2_fS2_fjLj128EEEEELb1ELb1ELb0EEEvNS_9FwdParamsE --------------------------
	.section	.nv.shared._ZN10layer_norm31ln_parallel_residual_fwd_kernelINS_13Kernel_traitsI6__halfS2_fS2_fjLj5120ELj1ELj1ELj4ELj16ENS_18Kernel_traits_baseILj5120ES2_S2_fS2_fjLj128EEEEELb1ELb1ELb0EEEvNS_9FwdParamsE,"aw",@nobits
	.sectionflags	@""
	.align	16
	.zero		1024


//--------------------- .nv.shared._ZN10layer_norm31ln_parallel_residual_fwd_kernelINS_13Kernel_traitsI6__halfS2_fS2_fjLj5120ELj1ELj1ELj4ELj16ENS_18Kernel_traits_baseILj5120ES2_S2_fS2_fjLj128EEEEELb1ELb1ELb1EEEvNS_9FwdParamsE --------------------------
	.section	.nv.shared._ZN10layer_norm31ln_parallel_residual_fwd_kernelINS_13Kernel_traitsI6__halfS2_fS2_fjLj5120ELj1ELj1ELj4ELj16ENS_18Kernel_traits_baseILj5120ES2_S2_fS2_fjLj128EEEEELb1ELb1ELb1EEEvNS_9FwdParamsE,"aw",@nobits
	.sectionflags	@""
	.align	16
	.zero		1024


//--------------------- .nv.shared._ZN10layer_norm31ln_parallel_residual_fwd_kernelINS_13Kernel_traitsIf6__halffS2_fjLj5120ELj1ELj1ELj4ELj16ENS_18Kernel_traits_baseILj5120EfS2_fS2_fjLj128EEEEELb0ELb0ELb0EEEvNS_9FwdParamsE --------------------------
	.section	.nv.shared._ZN10layer_norm31ln_parallel_residual_fwd_kernelINS_13Kernel_traitsIf6__halffS2_fjLj5120ELj1ELj1ELj4ELj16ENS_18Kernel_traits_baseILj5120EfS2_fS2_fjLj128EEEEELb0ELb0ELb0EEEvNS_9FwdParamsE,"aw",@nobits
	.sectionflags	@""
	.align	16
	.zero		1024


//--------------------- .nv.shared._ZN10layer_norm31ln_parallel_residual_fwd_kernelINS_13Kernel_traitsIf6__halffS2_fjLj5120ELj1ELj1ELj4ELj16ENS_18Kernel_traits_baseILj5120EfS2_fS2_fjLj128EEEEELb0ELb0ELb1EEEvNS_9FwdParamsE --------------------------
	.section	.nv.shared._ZN10layer_norm31ln_parallel_residual_fwd_kernelINS_13Kernel_traitsIf6__halffS2_fjLj5120ELj1ELj1ELj4ELj16ENS_18Kernel_traits_baseILj5120EfS2_fS2_fjLj128EEEEELb0ELb0ELb1EEEvNS_9FwdParamsE,"aw",@nobits
	.sectionflags	@""
	.align	16
	.zero		1024


//--------------------- .nv.shared._ZN10layer_norm31ln_parallel_residual_fwd_kernelINS_13Kernel_traitsIf6__halffS2_fjLj5120ELj1ELj1ELj4ELj16ENS_18Kernel_traits_baseILj5120EfS2_fS2_fjLj128EEEEELb0ELb1ELb0EEEvNS_9FwdParamsE --------------------------
	.section	.nv.shared._ZN10layer_norm31ln_parallel_residual_fwd_kernelINS_13Kernel_traitsIf6__halffS2_fjLj5120ELj1ELj1ELj4ELj16ENS_18Kernel_traits_baseILj5120EfS2_fS2_fjLj128EEEEELb0ELb1ELb0EEEvNS_9FwdParamsE,"aw",@nobits
	.sectionflags	@""
	.align	16
	.zero		1024


//--------------------- .nv.shared._ZN10layer_norm31ln_parallel_residual_fwd_kernelINS_13Kernel_traitsIf6__halffS2_fjLj5120ELj1ELj1ELj4ELj16ENS_18Kernel_traits_baseILj5120EfS2_fS2_fjLj128EEEEELb0ELb1ELb1EEEvNS_9FwdParamsE --------------------------
	.section	.nv.shared._ZN10layer_norm31ln_parallel_residual_fwd_kernelINS_13Kernel_traitsIf6__halffS2_fjLj5120ELj1ELj1ELj4ELj16ENS_18Kernel_traits_baseILj5120EfS2_fS2_fjLj128EEEEELb0ELb1ELb1EEEvNS_9FwdParamsE,"aw",@nobits
	.sectionflags	@""
	.align	16
	.zero		1024


//--------------------- .nv.shared._ZN10layer_norm31ln_parallel_residual_fwd_kernelINS_13Kernel_traitsIf6__halffS2_fjLj5120ELj1ELj1ELj4ELj16ENS_18Kernel_traits_baseILj5120EfS2_fS2_fjLj128EEEEELb1ELb0ELb0EEEvNS_9FwdParamsE --------------------------
	.section	.nv.shared._ZN10layer_norm31ln_parallel_residual_fwd_kernelINS_13Kernel_traitsIf6__halffS2_fjLj5120ELj1ELj1ELj4ELj16ENS_18Kernel_traits_baseILj5120EfS2_fS2_fjLj128EEEEELb1ELb0ELb0EEEvNS_9FwdParamsE,"aw",@nobits
	.sectionflags	@""
	.align	16
	.zero		1024


//--------------------- .nv.shared._ZN10layer_norm31ln_parallel_residual_fwd_kernelINS_13Kernel_traitsIf6__halffS2_fjLj5120ELj1ELj1ELj4ELj16ENS_18Kernel_traits_baseILj5120EfS2_fS2_fjLj128EEEEELb1ELb0ELb1EEEvNS_9FwdParamsE --------------------------
	.section	.nv.shared._ZN10layer_norm31ln_parallel_residual_fwd_kernelINS_13Kernel_traitsIf6__halffS2_fjLj5120ELj1ELj1ELj4ELj16ENS_18Kernel_traits_baseILj5120EfS2_fS2_fjLj128EEEEELb1ELb0ELb1EEEvNS_9FwdParamsE,"aw",@nobits
	.sectionflags	@""
	.align	16
	.zero		1024


//--------------------- .nv.shared._ZN10layer_norm31ln_parallel_residual_fwd_kernelINS_13Kernel_traitsIf6__halffS2_fjLj5120ELj1ELj1ELj4ELj16ENS_18Kernel_traits_baseILj5120EfS2_fS2_fjLj128EEEEELb1ELb1ELb0EEEvNS_9FwdParamsE --------------------------
	.section	.nv.shared._ZN10layer_norm31ln_parallel_residual_fwd_kernelINS_13Kernel_traitsIf6__halffS2_fjLj5120ELj1ELj1ELj4ELj16ENS_18Kernel_traits_baseILj5120EfS2_fS2_fjLj128EEEEELb1ELb1ELb0EEEvNS_9FwdParamsE,"aw",@nobits
	.sectionflags	@""
	.align	16
	.zero		1024


//--------------------- .nv.shared._ZN10layer_norm31ln_parallel_residual_fwd_kernelINS_13Kernel_traitsIf6__halffS2_fjLj5120ELj1ELj1ELj4ELj16ENS_18Kernel_traits_baseILj5120EfS2_fS2_fjLj128EEEEELb1ELb1ELb1EEEvNS_9FwdParamsE --------------------------
	.section	.nv.shared._ZN10layer_norm31ln_parallel_residual_fwd_kernelINS_13Kernel_traitsIf6__halffS2_fjLj5120ELj1ELj1ELj4ELj16ENS_18Kernel_traits_baseILj5120EfS2_fS2_fjLj128EEEEELb1ELb1ELb1EEEvNS_9FwdParamsE,"aw",@nobits
	.sectionflags	@""
	.align	16
	.zero		1024


//--------------------- .nv.shared._ZN10layer_norm31ln_parallel_residual_fwd_kernelINS_13Kernel_traitsI6__halfffffjLj5120ELj1ELj1ELj4ELj16ENS_18Kernel_traits_baseILj5120ES2_ffffjLj128EEEEELb0ELb0ELb0EEEvNS_9FwdParamsE --------------------------
	.section	.nv.shared._ZN10layer_norm31ln_parallel_residual_fwd_kernelINS_13Kernel_traitsI6__halfffffjLj5120ELj1ELj1ELj4ELj16ENS_18Kernel_traits_baseILj5120ES2_ffffjLj128EEEEELb0ELb0ELb0EEEvNS_9FwdParamsE,"aw",@nobits
	.sectionflags	@""
	.align	16
	.zero		1024


//--------------------- .nv.shared._ZN10layer_norm31ln_parallel_residual_fwd_kernelINS_13Kernel_traitsI6__halfffffjLj5120ELj1ELj1ELj4ELj16ENS_18Kernel_traits_baseILj5120ES2_ffffjLj128EEEEELb0ELb0ELb1EEEvNS_9FwdParamsE --------------------------
	.section	.nv.shared._ZN10layer_norm31ln_parallel_residual_fwd_kernelINS_13Kernel_traitsI6__halfffffjLj5120ELj1ELj1ELj4ELj16ENS_18Kernel_traits_baseILj5120ES2_ffffjLj128EEEEELb0ELb0ELb1EEEvNS_9FwdParamsE,"aw",@nobits
	.sectionflags	@""
	.align	16
	.zero		1024


//--------------------- .nv.shared._ZN10layer_norm31ln_parallel_residual_fwd_kernelINS_13Kernel_traitsI6__halfffffjLj5120ELj1ELj1ELj4ELj16ENS_18Kernel_traits_baseILj5120ES2_ffffjLj128EEEEELb0ELb1ELb0EEEvNS_9FwdParamsE --------------------------
	.section	.nv.shared._ZN10layer_norm31ln_parallel_residual_fwd_kernelINS_13Kernel_traitsI6__halfffffjLj5120ELj1ELj1ELj4ELj16ENS_18Kernel_traits_baseILj5120ES2_ffffjLj128EEEEELb0ELb1ELb0EEEvNS_9FwdParamsE,"aw",@nobits
	.sectionflags	@""
	.align	16
	.zero		1024


//--------------------- .nv.shared._ZN10layer_norm31ln_parallel_residual_fwd_kernelINS_13Kernel_traitsI6__halfffffjLj5120ELj1ELj1ELj4ELj16ENS_18Kernel_traits_baseILj5120ES2_ffffjLj128EEEEELb0ELb1ELb1EEEvNS_9FwdParamsE --------------------------
	.section	.nv.shared._ZN10layer_norm31ln_parallel_residual_fwd_kernelINS_13Kernel_traitsI6__halfffffjLj5120ELj1ELj1ELj4ELj16ENS_18Kernel_traits_baseILj5120ES2_ffffjLj128EEEEELb0ELb1ELb1EEEvNS_9FwdParamsE,"aw",@nobits
	.sectionflags	@""
	.align	16
	.zero		1024


//--------------------- .nv.shared._ZN10layer_norm31ln_parallel_residual_fwd_kernelINS_13Kernel_traitsI6__halfffffjLj5120ELj1ELj1ELj4ELj16ENS_18Kernel_traits_baseILj5120ES2_ffffjLj128EEEEELb1ELb0ELb0EEEvNS_9FwdParamsE --------------------------
	.section	.nv.shared._ZN10layer_norm31ln_parallel_residual_fwd_kernelINS_13Kernel_traitsI6__halfffffjLj5120ELj1ELj1ELj4ELj16ENS_18Kernel_traits_baseILj5120ES2_ffffjLj128EEEEELb1ELb0ELb0EEEvNS_9FwdParamsE,"aw",@nobits
	.sectionflags	@""
	.align	16
	.zero		1024


//--------------------- .nv.shared._ZN10layer_norm31ln_parallel_residual_fwd_kernelINS_13Kernel_traitsI6__halfffffjLj5120ELj1ELj1ELj4ELj16ENS_18Kernel_traits_baseILj5120ES2_ffffjLj128EEEEELb1ELb0ELb1EEEvNS_9FwdParamsE --------------------------
	.section	.nv.shared._ZN10layer_norm31ln_parallel_residual_fwd_kernelINS_13Kernel_traitsI6__halfffffjLj5120ELj1ELj1ELj4ELj16ENS_18Kernel_traits_baseILj5120ES2_ffffjLj128EEEEELb1ELb0ELb1EEEvNS_9FwdParamsE,"aw",@nobits
	.sectionflags	@""
	.align	16
	.zero		1024


//--------------------- .nv.shared._ZN10layer_norm31ln_parallel_residual_fwd_kernelINS_13Kernel_traitsI6__halfffffjLj5120ELj1ELj1ELj4ELj16ENS_18Kernel_traits_baseILj5120ES2_ffffjLj128EEEEELb1ELb1ELb0EEEvNS_9FwdParamsE --------------------------
	.section	.nv.shared._ZN10layer_norm31ln_parallel_residual_fwd_kernelINS_13Kernel_traitsI6__halfffffjLj5120ELj1ELj1ELj4ELj16ENS_18Kernel_traits_baseILj5120ES2_ffffjLj128EEEEELb1ELb1ELb0EEEvNS_9FwdParamsE,"aw",@nobits
	.sectionflags	@""
	.align	16
	.zero		1024


//--------------------- .nv.shared._ZN10layer_norm31ln_parallel_residual_fwd_kernelINS_13Kernel_traitsI6__halfffffjLj5120ELj1ELj1ELj4ELj16ENS_18Kernel_traits_baseILj5120ES2_ffffjLj128EEEEELb1ELb1ELb1EEEvNS_9FwdParamsE --------------------------
	.section	.nv.shared._ZN10layer_norm31ln_parallel_residual_fwd_kernelINS_13Kernel_traitsI6__halfffffjLj5120ELj1ELj1ELj4ELj16ENS_18Kernel_traits_baseILj5120ES2_ffffjLj128EEEEELb1ELb1ELb1EEEvNS_9FwdParamsE,"aw",@nobits
	.sectionflags	@""
	.align	16
	.zero		1024


//--------------------- .nv.shared._ZN10layer_norm31ln_parallel_residual_fwd_kernelINS_13Kernel_traitsIfffffjLj5120ELj1ELj1ELj4ELj16ENS_18Kernel_traits_baseILj5120EfffffjLj128EEEEELb0ELb0ELb0EEEvNS_9FwdParamsE --------------------------
	.section	.nv.shared._ZN10layer_norm31ln_parallel_residual_fwd_kernelINS_13Kernel_traitsIfffffjLj5120ELj1ELj1ELj4ELj16ENS_18Kernel_traits_baseILj5120EfffffjLj128EEEEELb0ELb0ELb0EEEvNS_9FwdParamsE,"aw",@nobits
	.sectionflags	@""
	.align	16
	.zero		1024


//--------------------- .nv.shared._ZN10layer_norm31ln_parallel_residual_fwd_kernelINS_13Kernel_traitsIfffffjLj5120ELj1ELj1ELj4ELj16ENS_18Kernel_traits_baseILj5120EfffffjLj128EEEEELb0ELb0ELb1EEEvNS_9FwdParamsE --------------------------
	.section	.nv.shared._ZN10layer_norm31ln_parallel_residual_fwd_kernelINS_13Kernel_traitsIfffffjLj5120ELj1ELj1ELj4ELj16ENS_18Kernel_traits_baseILj5120EfffffjLj128EEEEELb0ELb0ELb1EEEvNS_9FwdParamsE,"aw",@nobits
	.sectionflags	@""
	.align	16
	.zero		1024


//--------------------- .nv.shared._ZN10layer_norm31ln_parallel_residual_fwd_kernelINS_13Kernel_traitsIfffffjLj5120ELj1ELj1ELj4ELj16ENS_18Kernel_traits_baseILj5120EfffffjLj128EEEEELb0ELb1ELb0EEEvNS_9FwdParamsE --------------------------
	.section	.nv.shared._ZN10layer_norm31ln_parallel_residual_fwd_kernelINS_13Kernel_traitsIfffffjLj5120ELj1ELj1ELj4ELj16ENS_18Kernel_traits_baseILj5120EfffffjLj128EEEEELb0ELb1ELb0EEEvNS_9FwdParamsE,"aw",@nobits
	.sectionflags	@""
	.align	16
	.zero		1024


//--------------------- .nv.shared._ZN10layer_norm31ln_parallel_residual_fwd_kernelINS_13Kernel_traitsIfffffjLj5120ELj1ELj1ELj4ELj16ENS_18Kernel_traits_baseILj5120EfffffjLj128EEEEELb0ELb1ELb1EEEvNS_9FwdParamsE --------------------------
	.section	.nv.shared._ZN10layer_norm31ln_parallel_residual_fwd_kernelINS_13Kernel_traitsIfffffjLj5120ELj1ELj1ELj4ELj16ENS_18Kernel_traits_baseILj5120EfffffjLj128EEEEELb0ELb1ELb1EEEvNS_9FwdParamsE,"aw",@nobits
	.sectionflags	@""
	.align	16
	.zero		1024


//--------------------- .nv.shared._ZN10layer_norm31ln_parallel_residual_fwd_kernelINS_13Kernel_traitsIfffffjLj5120ELj1ELj1ELj4ELj16ENS_18Kernel_traits_baseILj5120EfffffjLj128EEEEELb1ELb0ELb0EEEvNS_9FwdParamsE --------------------------
	.section	.nv.shared._ZN10layer_norm31ln_parallel_residual_fwd_kernelINS_13Kernel_traitsIfffffjLj5120ELj1ELj1ELj4ELj16ENS_18Kernel_traits_baseILj5120EfffffjLj128EEEEELb1ELb0ELb0EEEvNS_9FwdParamsE,"aw",@nobits
	.sectionflags	@""
	.align	16
	.zero		1024


//--------------------- .nv.shared._ZN10layer_norm31ln_parallel_residual_fwd_kernelINS_13Kernel_traitsIfffffjLj5120ELj1ELj1ELj4ELj16ENS_18Kernel_traits_baseILj5120EfffffjLj128EEEEELb1ELb0ELb1EEEvNS_9FwdParamsE --------------------------
	.section	.nv.shared._ZN10layer_norm31ln_parallel_residual_fwd_kernelINS_13Kernel_traitsIfffffjLj5120ELj1ELj1ELj4ELj16ENS_18Kernel_traits_baseILj5120EfffffjLj128EEEEELb1ELb0ELb1EEEvNS_9FwdParamsE,"aw",@nobits
	.sectionflags	@""
	.align	16
	.zero		1024


//--------------------- .nv.shared._ZN10layer_norm31ln_parallel_residual_fwd_kernelINS_13Kernel_traitsIfffffjLj5120ELj1ELj1ELj4ELj16ENS_18Kernel_traits_baseILj5120EfffffjLj128EEEEELb1ELb1ELb0EEEvNS_9FwdParamsE --------------------------
	.section	.nv.shared._ZN10layer_norm31ln_parallel_residual_fwd_kernelINS_13Kernel_traitsIfffffjLj5120ELj1ELj1ELj4ELj16ENS_18Kernel_traits_baseILj5120EfffffjLj128EEEEELb1ELb1ELb0EEEvNS_9FwdParamsE,"aw",@nobits
	.sectionflags	@""
	.align	16
	.zero		1024


//--------------------- .nv.shared._ZN10layer_norm31ln_parallel_residual_fwd_kernelINS_13Kernel_traitsIfffffjLj5120ELj1ELj1ELj4ELj16ENS_18Kernel_traits_baseILj5120EfffffjLj128EEEEELb1ELb1ELb1EEEvNS_9FwdParamsE --------------------------
	.section	.nv.shared._ZN10layer_norm31ln_parallel_residual_fwd_kernelINS_13Kernel_traitsIfffffjLj5120ELj1ELj1ELj4ELj16ENS_18Kernel_traits_baseILj5120EfffffjLj128EEEEELb1ELb1ELb1EEEvNS_9FwdParamsE,"aw",@nobits
	.sectionflags	@""
	.align	16
	.zero		1024


//--------------------- .nv.constant0._ZN10layer_norm31ln_parallel_residual_fwd_kernelINS_13Kernel_traitsI13__nv_bfloat16S2_S2_S2_fjLj5120ELj1ELj1ELj4ELj16ENS_18Kernel_traits_baseILj5120ES2_S2_S2_S2_fjLj128EEEEELb0ELb0ELb0EEEvNS_9FwdParamsE --------------------------
	.section	.nv.constant0._ZN10layer_norm31ln_parallel_residual_fwd_kernelINS_13Kernel_traitsI13__nv_bfloat16S2_S2_S2_fjLj5120ELj1ELj1ELj4ELj16ENS_18Kernel_traits_baseILj5120ES2_S2_S2_S2_fjLj128EEEEELb0ELb0ELb0EEEvNS_9FwdParamsE,"a",@progbits
	.sectionflags	@""
	.align	4
.nv.constant0._ZN10layer_norm31ln_parallel_residual_fwd_kernelINS_13Kernel_traitsI13__nv_bfloat16S2_S2_S2_fjLj5120ELj1ELj1ELj4ELj16ENS_18Kernel_traits_baseILj5120ES2_S2_S2_S2_fjLj128EEEEELb0ELb0ELb0EEEvNS_9FwdParamsE:
	.zero		1128


//--------------------- .nv.constant0._ZN10layer_norm31ln_parallel_residual_fwd_kernelINS_13Kernel_traitsI13__nv_bfloat16S2_S2_S2_fjLj5120ELj1ELj1ELj4ELj16ENS_18Kernel_traits_baseILj5120ES2_S2_S2_S2_fjLj128EEEEELb0ELb0ELb1EEEvNS_9FwdParamsE --------------------------
	.section	.nv.constant0._ZN10layer_norm31ln_parallel_residual_fwd_kernelINS_13Kernel_traitsI13__nv_bfloat16S2_S2_S2_fjLj5120ELj1ELj1ELj4ELj16ENS_18Kernel_traits_baseILj5120ES2_S2_S2_S2_fjLj128EEEEELb0ELb0ELb1EEEvNS_9FwdParamsE,"a",@progbits
	.sectionflags	@""
	.align	4
.nv.constant0._ZN10layer_norm31ln_parallel_residual_fwd_kernelINS_13Kernel_traitsI13__nv_bfloat16S2_S2_S2_fjLj5120ELj1ELj1ELj4ELj16ENS_18Kernel_traits_baseILj5120ES2_S2_S2_S2_fjLj128EEEEELb0ELb0ELb1EEEvNS_9FwdParamsE:
	.zero		1128


//--------------------- .nv.constant0._ZN10layer_norm31ln_parallel_residual_fwd_kernelINS_13Kernel_traitsI13__nv_bfloat16S2_S2_S2_fjLj5120ELj1ELj1ELj4ELj16ENS_18Kernel_traits_baseILj5120ES2_S2_S2_S2_fjLj128EEEEELb0ELb1ELb0EEEvNS_9FwdParamsE --------------------------
	.section	.nv.constant0._ZN10layer_norm31ln_parallel_residual_fwd_kernelINS_13Kernel_traitsI13__nv_bfloat16S2_S2_S2_fjLj5120ELj1ELj1ELj4ELj16ENS_18Kernel_traits_baseILj5120ES2_S2_S2_S2_fjLj128EEEEELb0ELb1ELb0EEEvNS_9FwdParamsE,"a",@progbits
	.sectionflags	@""
	.align	4
.nv.constant0._ZN10layer_norm31ln_parallel_residual_fwd_kernelINS_13Kernel_traitsI13__nv_bfloat16S2_S2_S2_fjLj5120ELj1ELj1ELj4ELj16ENS_18Kernel_traits_baseILj5120ES2_S2_S2_S2_fjLj128EEEEELb0ELb1ELb0EEEvNS_9FwdParamsE:
	.zero		1128


//--------------------- .nv.constant0._ZN10layer_norm31ln_parallel_residual_fwd_kernelINS_13Kernel_traitsI13__nv_bfloat16S2_S2_S2_fjLj5120ELj1ELj1ELj4ELj16ENS_18Kernel_traits_baseILj5120ES2_S2_S2_S2_fjLj128EEEEELb0ELb1ELb1EEEvNS_9FwdParamsE --------------------------
	.section	.nv.constant0._ZN10layer_norm31ln_parallel_residual_fwd_kernelINS_13Kernel_traitsI13__nv_bfloat16S2_S2_S2_fjLj5120ELj1ELj1ELj4ELj16ENS_18Kernel_traits_baseILj5120ES2_S2_S2_S2_fjLj128EEEEELb0ELb1ELb1EEEvNS_9FwdParamsE,"a",@progbits
	.sectionflags	@""
	.align	4
.nv.constant0._ZN10layer_norm31ln_parallel_residual_fwd_kernelINS_13Kernel_traitsI13__nv_bfloat16S2_S2_S2_fjLj5120ELj1ELj1ELj4ELj16ENS_18Kernel_traits_baseILj5120ES2_S2_S2_S2_fjLj128EEEEELb0ELb1ELb1EEEvNS_9FwdParamsE:
	.zero		1128


//--------------------- .nv.constant0._ZN10layer_norm31ln_parallel_residual_fwd_kernelINS_13Kernel_traitsI13__nv_bfloat16S2_S2_S2_fjLj5120ELj1ELj1ELj4ELj16ENS_18Kernel_traits_baseILj5120ES2_S2_S2_S2_fjLj128EEEEELb1ELb0ELb0EEEvNS_9FwdParamsE --------------------------
	.section	.nv.constant0._ZN10layer_norm31ln_parallel_residual_fwd_kernelINS_13Kernel_traitsI13__nv_bfloat16S2_S2_S2_fjLj5120ELj1ELj1ELj4ELj16ENS_18Kernel_traits_baseILj5120ES2_S2_S2_S2_fjLj128EEEEELb1ELb0ELb0EEEvNS_9FwdParamsE,"a",@progbits
	.sectionflags	@""
	.align	4
.nv.constant0._ZN10layer_norm31ln_parallel_residual_fwd_kernelINS_13Kernel_traitsI13__nv_bfloat16S2_S2_S2_fjLj5120ELj1ELj1ELj4ELj16ENS_18Kernel_traits_baseILj5120ES2_S2_S2_S2_fjLj128EEEEELb1ELb0ELb0EEEvNS_9FwdParamsE:
	.zero		1128


//--------------------- .nv.constant0._ZN10layer_norm31ln_parallel_residual_fwd_kernelINS_13Kernel_traitsI13__nv_bfloat16S2_S2_S2_fjLj5120ELj1ELj1ELj4ELj16ENS_18Kernel_traits_baseILj5120ES2_S2_S2_S2_fjLj128EEEEELb1ELb0ELb1EEEvNS_9FwdParamsE --------------------------
	.section	.nv.constant0._ZN10layer_norm31ln_parallel_residual_fwd_kernelINS_13Kernel_traitsI13__nv_bfloat16S2_S2_S2_fjLj5120ELj1ELj1ELj4ELj16ENS_18Kernel_traits_baseILj5120ES2_S2_S2_S2_fjLj128EEEEELb1ELb0ELb1EEEvNS_9FwdParamsE,"a",@progbits
	.sectionflags	@""
	.align	4
.nv.constant0._ZN10layer_norm31ln_parallel_residual_fwd_kernelINS_13Kernel_traitsI13__nv_bfloat16S2_S2_S2_fjLj5120ELj1ELj1ELj4ELj16ENS_18Kernel_traits_baseILj5120ES2_S2_S2_S2_fjLj128EEEEELb1ELb0ELb1EEEvNS_9FwdParamsE:
	.zero		1128


//--------------------- .nv.constant0._ZN10layer_norm31ln_parallel_residual_fwd_kernelINS_13Kernel_traitsI13__nv_bfloat16S2_S2_S2_fjLj5120ELj1ELj1ELj4ELj16ENS_18Kernel_traits_baseILj5120ES2_S2_S2_S2_fjLj128EEEEELb1ELb1ELb0EEEvNS_9FwdParamsE --------------------------
	.section	.nv.constant0._ZN10layer_norm31ln_parallel_residual_fwd_kernelINS_13Kernel_traitsI13__nv_bfloat16S2_S2_S2_fjLj5120ELj1ELj1ELj4ELj16ENS_18Kernel_traits_baseILj5120ES2_S2_S2_S2_fjLj128EEEEELb1ELb1ELb0EEEvNS_9FwdParamsE,"a",@progbits
	.sectionflags	@""
	.align	4
.nv.constant0._ZN10layer_norm31ln_parallel_residual_fwd_kernelINS_13Kernel_traitsI13__nv_bfloat16S2_S2_S2_fjLj5120ELj1ELj1ELj4ELj16ENS_18Kernel_traits_baseILj5120ES2_S2_S2_S2_fjLj128EEEEELb1ELb1ELb0EEEvNS_9FwdParamsE:
	.zero		1128


//--------------------- .nv.constant0._ZN10layer_norm31ln_parallel_residual_fwd_kernelINS_13Kernel_traitsI13__nv_bfloat16S2_S2_S2_fjLj5120ELj1ELj1ELj4ELj16ENS_18Kernel_traits_baseILj5120ES2_S2_S2_S2_fjLj128EEEEELb1ELb1ELb1EEEvNS_9FwdParamsE --------------------------
	.section	.nv.constant0._ZN10layer_norm31ln_parallel_residual_fwd_kernelINS_13Kernel_traitsI13__nv_bfloat16S2_S2_S2_fjLj5120ELj1ELj1ELj4ELj16ENS_18Kernel_traits_baseILj5120ES2_S2_S2_S2_fjLj128EEEEELb1ELb1ELb1EEEvNS_9FwdParamsE,"a",@progbits
	.sectionflags	@""
	.align	4
.nv.constant0._ZN10layer_norm31ln_parallel_residual_fwd_kernelINS_13Kernel_traitsI13__nv_bfloat16S2_S2_S2_fjLj5120ELj1ELj1ELj4ELj16ENS_18Kernel_traits_baseILj5120ES2_S2_S2_S2_fjLj128EEEEELb1ELb1ELb1EEEvNS_9FwdParamsE:
	.zero		1128


//--------------------- .nv.constant0._ZN10layer_norm31ln_parallel_residual_fwd_kernelINS_13Kernel_traitsI6__halfS2_S2_S2_fjLj5120ELj1ELj1ELj4ELj16ENS_18Kernel_traits_baseILj5120ES2_S2_S2_S2_fjLj128EEEEELb0ELb0ELb0EEEvNS_9FwdParamsE --------------------------
	.section	.nv.constant0._ZN10layer_norm31ln_parallel_residual_fwd_kernelINS_13Kernel_traitsI6__halfS2_S2_S2_fjLj5120ELj1ELj1ELj4ELj16ENS_18Kernel_traits_baseILj5120ES2_S2_S2_S2_fjLj128EEEEELb0ELb0ELb0EEEvNS_9FwdParamsE,"a",@progbits
	.sectionflags	@""
	.align	4
.nv.constant0._ZN10layer_norm31ln_parallel_residual_fwd_kernelINS_13Kernel_traitsI6__halfS2_S2_S2_fjLj5120ELj1ELj1ELj4ELj16ENS_18Kernel_traits_baseILj5120ES2_S2_S2_S2_fjLj128EEEEELb0ELb0ELb0EEEvNS_9FwdParamsE:
	.zero		1128


//--------------------- .nv.constant0._ZN10layer_norm31ln_parallel_residual_fwd_kernelINS_13Kernel_traitsI6__halfS2_S2_S2_fjLj5120ELj1ELj1ELj4ELj16ENS_18Kernel_traits_baseILj5120ES2_S2_S2_S2_fjLj128EEEEELb0ELb0ELb1EEEvNS_9FwdParamsE --------------------------
	.section	.nv.constant0._ZN10layer_norm31ln_parallel_residual_fwd_kernelINS_13Kernel_traitsI6__halfS2_S2_S2_fjLj5120ELj1ELj1ELj4ELj16ENS_18Kernel_traits_baseILj5120ES2_S2_S2_S2_fjLj128EEEEELb0ELb0ELb1EEEvNS_9FwdParamsE,"a",@progbits
	.sectionflags	@""
	.align	4
.nv.constant0._ZN10layer_norm31ln_parallel_residual_fwd_kernelINS_13Kernel_traitsI6__halfS2_S2_S2_fjLj5120ELj1ELj1ELj4ELj16ENS_18Kernel_traits_baseILj5120ES2_S2_S2_S2_fjLj128EEEEELb0ELb0ELb1EEEvNS_9FwdParamsE:
	.zero		1128


//--------------------- .nv.constant0._ZN10layer_norm31ln_parallel_residual_fwd_kernelINS_13Kernel_traitsI6__halfS2_S2_S2_fjLj5120ELj1ELj1ELj4ELj16ENS_18Kernel_traits_baseILj5120ES2_S2_S2_S2_fjLj128EEEEELb0ELb1ELb0EEEvNS_9FwdParamsE --------------------------
	.section	.nv.constant0._ZN10layer_norm31ln_parallel_residual_fwd_kernelINS_13Kernel_traitsI6__halfS2_S2_S2_fjLj5120ELj1ELj1ELj4ELj16ENS_18Kernel_traits_baseILj5120ES2_S2_S2_S2_fjLj128EEEEELb0ELb1ELb0EEEvNS_9FwdParamsE,"a",@progbits
	.sectionflags	@""
	.align	4
.nv.constant0._ZN10layer_norm31ln_parallel_residual_fwd_kernelINS_13Kernel_traitsI6__halfS2_S2_S2_fjLj5120ELj1ELj1ELj4ELj16ENS_18Kernel_traits_baseILj5120ES2_S2_S2_S2_fjLj128EEEEELb0ELb1ELb0EEEvNS_9FwdParamsE:
	.zero		1128


//--------------------- .nv.constant0._ZN10layer_norm31ln_parallel_residual_fwd_kernelINS_13Kernel_traitsI6__halfS2_S2_S2_fjLj5120ELj1ELj1ELj4ELj16ENS_18Kernel_traits_baseILj5120ES2_S2_S2_S2_fjLj128EEEEELb0ELb1ELb1EEEvNS_9FwdParamsE --------------------------
	.section	.nv.constant0._ZN10layer_norm31ln_parallel_residual_fwd_kernelINS_13Kernel_traitsI6__halfS2_S2_S2_fjLj5120ELj1ELj1ELj4ELj16ENS_18Kernel_traits_baseILj5120ES2_S2_S2_S2_fjLj128EEEEELb0ELb1ELb1EEEvNS_9FwdParamsE,"a",@progbits
	.sectionflags	@""
	.align	4
.nv.constant0._ZN10layer_norm31ln_parallel_residual_fwd_kernelINS_13Kernel_traitsI6__halfS2_S2_S2_fjLj5120ELj1ELj1ELj4ELj16ENS_18Kernel_traits_baseILj5120ES2_S2_S2_S2_fjLj128EEEEELb0ELb1ELb1EEEvNS_9FwdParamsE:
	.zero		1128


//--------------------- .nv.constant0._ZN10layer_norm31ln_parallel_residual_fwd_kernelINS_13Kernel_traitsI6__halfS2_S2_S2_fjLj5120ELj1ELj1ELj4ELj16ENS_18Kernel_traits_baseILj5120ES2_S2_S2_S2_fjLj128EEEEELb1ELb0ELb0EEEvNS_9FwdParamsE --------------------------
	.section	.nv.constant0._ZN10layer_norm31ln_parallel_residual_fwd_kernelINS_13Kernel_traitsI6__halfS2_S2_S2_fjLj5120ELj1ELj1ELj4ELj16ENS_18Kernel_traits_baseILj5120ES2_S2_S2_S2_fjLj128EEEEELb1ELb0ELb0EEEvNS_9FwdParamsE,"a",@progbits
	.sectionflags	@""
	.align	4
.nv.constant0._ZN10layer_norm31ln_parallel_residual_fwd_kernelINS_13Kernel_traitsI6__halfS2_S2_S2_fjLj5120ELj1ELj1ELj4ELj16ENS_18Kernel_traits_baseILj5120ES2_S2_S2_S2_fjLj128EEEEELb1ELb0ELb0EEEvNS_9FwdParamsE:
	.zero		1128


//--------------------- .nv.constant0._ZN10layer_norm31ln_parallel_residual_fwd_kernelINS_13Kernel_traitsI6__halfS2_S2_S2_fjLj5120ELj1ELj1ELj4ELj16ENS_18Kernel_traits_baseILj5120ES2_S2_S2_S2_fjLj128EEEEELb1ELb0ELb1EEEvNS_9FwdParamsE --------------------------
	.section	.nv.constant0._ZN10layer_norm31ln_parallel_residual_fwd_kernelINS_13Kernel_traitsI6__halfS2_S2_S2_fjLj5120ELj1ELj1ELj4ELj16ENS_18Kernel_traits_baseILj5120ES2_S2_S2_S2_fjLj128EEEEELb1ELb0ELb1EEEvNS_9FwdParamsE,"a",@progbits
	.sectionflags	@""
	.align	4
.nv.constant0._ZN10layer_norm31ln_parallel_residual_fwd_kernelINS_13Kernel_traitsI6__halfS2_S2_S2_fjLj5120ELj1ELj1ELj4ELj16ENS_18Kernel_traits_baseILj5120ES2_S2_S2_S2_fjLj128EEEEELb1ELb0ELb1EEEvNS_9FwdParamsE:
	.zero		1128


//--------------------- .nv.constant0._ZN10layer_norm31ln_parallel_residual_fwd_kernelINS_13Kernel_traitsI6__halfS2_S2_S2_fjLj5120ELj1ELj1ELj4ELj16ENS_18Kernel_traits_baseILj5120ES2_S2_S2_S2_fjLj128EEEEELb1ELb1ELb0EEEvNS_9FwdParamsE --------------------------
	.section	.nv.constant0._ZN10layer_norm31ln_parallel_residual_fwd_kernelINS_13Kernel_traitsI6__halfS2_S2_S2_fjLj5120ELj1ELj1ELj4ELj16ENS_18Kernel_traits_baseILj5120ES2_S2_S2_S2_fjLj128EEEEELb1ELb1ELb0EEEvNS_9FwdParamsE,"a",@progbits
	.sectionflags	@""
	.align	4
.nv.constant0._ZN10layer_norm31ln_parallel_residual_fwd_kernelINS_13Kernel_traitsI6__halfS2_S2_S2_fjLj5120ELj1ELj1ELj4ELj16ENS_18Kernel_traits_baseILj5120ES2_S2_S2_S2_fjLj128EEEEELb1ELb1ELb0EEEvNS_9FwdParamsE:
	.zero		1128


//--------------------- .nv.constant0._ZN10layer_norm31ln_parallel_residual_fwd_kernelINS_13Kernel_traitsI6__halfS2_S2_S2_fjLj5120ELj1ELj1ELj4ELj16ENS_18Kernel_traits_baseILj5120ES2_S2_S2_S2_fjLj128EEEEELb1ELb1ELb1EEEvNS_9FwdParamsE --------------------------
	.section	.nv.constant0._ZN10layer_norm31ln_parallel_residual_fwd_kernelINS_13Kernel_traitsI6__halfS2_S2_S2_fjLj5120ELj1ELj1ELj4ELj16ENS_18Kernel_traits_baseILj5120ES2_S2_S2_S2_fjLj128EEEEELb1ELb1ELb1EEEvNS_9FwdParamsE,"a",@progbits
	.sectionflags	@""
	.align	4
.nv.constant0._ZN10layer_norm31ln_parallel_residual_fwd_kernelINS_13Kernel_traitsI6__halfS2_S2_S2_fjLj5120ELj1ELj1ELj4ELj16ENS_18Kernel_traits_baseILj5120ES2_S2_S2_S2_fjLj128EEEEELb1ELb1ELb1EEEvNS_9FwdParamsE:
	.zero		1128


//--------------------- .nv.constant0._ZN10layer_norm31ln_parallel_residual_fwd_kernelINS_13Kernel_traitsIf13__nv_bfloat16S2_S2_fjLj5120ELj1ELj1ELj4ELj16ENS_18Kernel_traits_baseILj5120EfS2_S2_S2_fjLj128EEEEELb0ELb0ELb0EEEvNS_9FwdParamsE --------------------------
	.section	.nv.constant0._ZN10layer_norm31ln_parallel_residual_fwd_kernelINS_13Kernel_traitsIf13__nv_bfloat16S2_S2_fjLj5120ELj1ELj1ELj4ELj16ENS_18Kernel_traits_baseILj5120EfS2_S2_S2_fjLj128EEEEELb0ELb0ELb0EEEvNS_9FwdParamsE,"a",@progbits
	.sectionflags	@""
	.align	4
.nv.constant0._ZN10layer_norm31ln_parallel_residual_fwd_kernelINS_13Kernel_traitsIf13__nv_bfloat16S2_S2_fjLj5120ELj1ELj1ELj4ELj16ENS_18Kernel_traits_baseILj5120EfS2_S2_S2_fjLj128EEEEELb0ELb0ELb0EEEvNS_9FwdParamsE:
	.zero		1128


//--------------------- .nv.constant0._ZN10layer_norm31ln_parallel_residual_fwd_kernelINS_13Kernel_traitsIf13__nv_bfloat16S2_S2_fjLj5120ELj1ELj1ELj4ELj16ENS_18Kernel_traits_baseILj5120EfS2_S2_S2_fjLj128EEEEELb0ELb0ELb1EEEvNS_9FwdParamsE --------------------------
	.section	.nv.constant0._ZN10layer_norm31ln_parallel_residual_fwd_kernelINS_13Kernel_traitsIf13__nv_bfloat16S2_S2_fjLj5120ELj1ELj1ELj4ELj16ENS_18Kernel_traits_baseILj5120EfS2_S2_S2_fjLj128EEEEELb0ELb0ELb1EEEvNS_9FwdParamsE,"a",@progbits
	.sectionflags	@""
	.align	4
.nv.constant0._ZN10layer_norm31ln_parallel_residual_fwd_kernelINS_13Kernel_traitsIf13__nv_bfloat16S2_S2_fjLj5120ELj1ELj1ELj4ELj16ENS_18Kernel_traits_baseILj5120EfS2_S2_S2_fjLj128EEEEELb0ELb0ELb1EEEvNS_9FwdParamsE:
	.zero		1128


//--------------------- .nv.constant0._ZN10layer_norm31ln_parallel_residual_fwd_kernelINS_13Kernel_traitsIf13__nv_bfloat16S2_S2_fjLj5120ELj1ELj1ELj4ELj16ENS_18Kernel_traits_baseILj5120EfS2_S2_S2_fjLj128EEEEELb0ELb1ELb0EEEvNS_9FwdParamsE --------------------------
	.section	.nv.constant0._ZN10layer_norm31ln_parallel_residual_fwd_kernelINS_13Kernel_traitsIf13__nv_bfloat16S2_S2_fjLj5120ELj1ELj1ELj4ELj16ENS_18Kernel_traits_baseILj5120EfS2_S2_S2_fjLj128EEEEELb0ELb1ELb0EEEvNS_9FwdParamsE,"a",@progbits
	.sectionflags	@""
	.align	4
.nv.constant0._ZN10layer_norm31ln_parallel_residual_fwd_kernelINS_13Kernel_traitsIf13__nv_bfloat16S2_S2_fjLj5120ELj1ELj1ELj4ELj16ENS_18Kernel_traits_baseILj5120EfS2_S2_S2_fjLj128EEEEELb0ELb1ELb0EEEvNS_9FwdParamsE:
	.zero		1128


//--------------------- .nv.constant0._ZN10layer_norm31ln_parallel_residual_fwd_kernelINS_13Kernel_traitsIf13__nv_bfloat16S2_S2_fjLj5120ELj1ELj1ELj4ELj16ENS_18Kernel_traits_baseILj5120EfS2_S2_S2_fjLj128EEEEELb0ELb1ELb1EEEvNS_9FwdParamsE --------------------------
	.section	.nv.constant0._ZN10layer_norm31ln_parallel_residual_fwd_kernelINS_13Kernel_traitsIf13__nv_bfloat16S2_S2_fjLj5120ELj1ELj1ELj4ELj16ENS_18Kernel_traits_baseILj5120EfS2_S2_S2_fjLj128EEEEELb0ELb1ELb1EEEvNS_9FwdParamsE,"a",@progbits
	.sectionflags	@""
	.align	4
.nv.constant0._ZN10layer_norm31ln_parallel_residual_fwd_kernelINS_13Kernel_traitsIf13__nv_bfloat16S2_S2_fjLj5120ELj1ELj1ELj4ELj16ENS_18Kernel_traits_baseILj5120EfS2_S2_S2_fjLj128EEEEELb0ELb1ELb1EEEvNS_9FwdParamsE:
	.zero		1128


//--------------------- .nv.constant0._ZN10layer_norm31ln_parallel_residual_fwd_kernelINS_13Kernel_traitsIf13__nv_bfloat16S2_S2_fjLj5120ELj1ELj1ELj4ELj16ENS_18Kernel_traits_baseILj5120EfS2_S2_S2_fjLj128EEEEELb1ELb0ELb0EEEvNS_9FwdParamsE --------------------------
	.section	.nv.constant0._ZN10layer_norm31ln_parallel_residual_fwd_kernelINS_13Kernel_traitsIf13__nv_bfloat16S2_S2_fjLj5120ELj1ELj1ELj4ELj16ENS_18Kernel_traits_baseILj5120EfS2_S2_S2_fjLj128EEEEELb1ELb0ELb0EEEvNS_9FwdParamsE,"a",@progbits
	.sectionflags	@""
	.align	4
.nv.constant0._ZN10layer_norm31ln_parallel_residual_fwd_kernelINS_13Kernel_traitsIf13__nv_bfloat16S2_S2_fjLj5120ELj1ELj1ELj4ELj16ENS_18Kernel_traits_baseILj5120EfS2_S2_S2_fjLj128EEEEELb1ELb0ELb0EEEvNS_9FwdParamsE:
	.zero		1128


//--------------------- .nv.constant0._ZN10layer_norm31ln_parallel_residual_fwd_kernelINS_13Kernel_traitsIf13__nv_bfloat16S2_S2_fjLj5120ELj1ELj1ELj4ELj16ENS_18Kernel_traits_baseILj5120EfS2_S2_S2_fjLj128EEEEELb1ELb0ELb1EEEvNS_9FwdParamsE --------------------------
	.section	.nv.constant0._ZN10layer_norm31ln_parallel_residual_fwd_kernelINS_13Kernel_traitsIf13__nv_bfloat16S2_S2_fjLj5120ELj1ELj1ELj4ELj16ENS_18Kernel_traits_baseILj5120EfS2_S2_S2_fjLj128EEEEELb1ELb0ELb1EEEvNS_9FwdParamsE,"a",@progbits
	.sectionflags	@""
	.align	4
.nv.constant0._ZN10layer_norm31ln_parallel_residual_fwd_kernelINS_13Kernel_traitsIf13__nv_bfloat16S2_S2_fjLj5120ELj1ELj1ELj4ELj16ENS_18Kernel_traits_baseILj5120EfS2_S2_S2_fjLj128EEEEELb1ELb0ELb1EEEvNS_9FwdParamsE:
	.zero		1128


//--------------------- .nv.constant0._ZN10layer_norm31ln_parallel_residual_fwd_kernelINS_13Kernel_traitsIf13__nv_bfloat16S2_S2_fjLj5120ELj1ELj1ELj4ELj16ENS_18Kernel_traits_baseILj5120EfS2_S2_S2_fjLj128EEEEELb1ELb1ELb0EEEvNS_9FwdParamsE --------------------------
	.section	.nv.constant0._ZN10layer_norm31ln_parallel_residual_fwd_kernelINS_13Kernel_traitsIf13__nv_bfloat16S2_S2_fjLj5120ELj1ELj1ELj4ELj16ENS_18Kernel_traits_baseILj5120EfS2_S2_S2_fjLj128EEEEELb1ELb1ELb0EEEvNS_9FwdParamsE,"a",@progbits
	.sectionflags	@""
	.align	4
.nv.constant0._ZN10layer_norm31ln_parallel_residual_fwd_kernelINS_13Kernel_traitsIf13__nv_bfloat16S2_S2_fjLj5120ELj1ELj1ELj4ELj16ENS_18Kernel_traits_baseILj5120EfS2_S2_S2_fjLj128EEEEELb1ELb1ELb0EEEvNS_9FwdParamsE:
	.zero		1128


//--------------------- .nv.constant0._ZN10layer_norm31ln_parallel_residual_fwd_kernelINS_13Kernel_traitsIf13__nv_bfloat16S2_S2_fjLj5120ELj1ELj1ELj4ELj16ENS_18Kernel_traits_baseILj5120EfS2_S2_S2_fjLj128EEEEELb1ELb1ELb1EEEvNS_9FwdParamsE --------------------------
	.section	.nv.constant0._ZN10layer_norm31ln_parallel_residual_fwd_kernelINS_13Kernel_traitsIf13__nv_bfloat16S2_S2_fjLj5120ELj1ELj1ELj4ELj16ENS_18Kernel_traits_baseILj5120EfS2_S2_S2_fjLj128EEEEELb1ELb1ELb1EEEvNS_9FwdParamsE,"a",@progbits
	.sectionflags	@""
	.align	4
.nv.constant0._ZN10layer_norm31ln_parallel_residual_fwd_kernelINS_13Kernel_traitsIf13__nv_bfloat16S2_S2_fjLj5120ELj1ELj1ELj4ELj16ENS_18Kernel_traits_baseILj5120EfS2_S2_S2_fjLj128EEEEELb1ELb1ELb1EEEvNS_9FwdParamsE:
	.zero		1128


//--------------------- .nv.constant0._ZN10layer_norm31ln_parallel_residual_fwd_kernelINS_13Kernel_traitsI13__nv_bfloat16S2_fS2_fjLj5120ELj1ELj1ELj4ELj16ENS_18Kernel_traits_baseILj5120ES2_S2_fS2_fjLj128EEEEELb0ELb0ELb0EEEvNS_9FwdParamsE --------------------------
	.section	.nv.constant0._ZN10layer_norm31ln_parallel_residual_fwd_kernelINS_13Kernel_traitsI13__nv_bfloat16S2_fS2_fjLj5120ELj1ELj1ELj4ELj16ENS_18Kernel_traits_baseILj5120ES2_S2_fS2_fjLj128EEEEELb0ELb0ELb0EEEvNS_9FwdParamsE,"a",@progbits
	.sectionflags	@""
	.align	4
.nv.constant0._ZN10layer_norm31ln_parallel_residual_fwd_kernelINS_13Kernel_traitsI13__nv_bfloat16S2_fS2_fjLj5120ELj1ELj1ELj4ELj16ENS_18Kernel_traits_baseILj5120ES2_S2_fS2_fjLj128EEEEELb0ELb0ELb0EEEvNS_9FwdParamsE:
	.zero		1128


//--------------------- .nv.constant0._ZN10layer_norm31ln_parallel_residual_fwd_kernelINS_13Kernel_traitsI13__nv_bfloat16S2_fS2_fjLj5120ELj1ELj1ELj4ELj16ENS_18Kernel_traits_baseILj5120ES2_S2_fS2_fjLj128EEEEELb0ELb0ELb1EEEvNS_9FwdParamsE --------------------------
	.section	.nv.constant0._ZN10layer_norm31ln_parallel_residual_fwd_kernelINS_13Kernel_traitsI13__nv_bfloat16S2_fS2_fjLj5120ELj1ELj1ELj4ELj16ENS_18Kernel_traits_baseILj5120ES2_S2_fS2_fjLj128EEEEELb0ELb0ELb1EEEvNS_9FwdParamsE,"a",@progbits
	.sectionflags	@""
	.align	4
.nv.constant0._ZN10layer_norm31ln_parallel_residual_fwd_kernelINS_13Kernel_traitsI13__nv_bfloat16S2_fS2_fjLj5120ELj1ELj1ELj4ELj16ENS_18Kernel_traits_baseILj5120ES2_S2_fS2_fjLj128EEEEELb0ELb0ELb1EEEvNS_9FwdParamsE:
	.zero		1128


//--------------------- .nv.constant0._ZN10layer_norm31ln_parallel_residual_fwd_kernelINS_13Kernel_traitsI13__nv_bfloat16S2_fS2_fjLj5120ELj1ELj1ELj4ELj16ENS_18Kernel_traits_baseILj5120ES2_S2_fS2_fjLj128EEEEELb0ELb1ELb0EEEvNS_9FwdParamsE --------------------------
	.section	.nv.constant0._ZN10layer_norm31ln_parallel_residual_fwd_kernelINS_13Kernel_traitsI13__nv_bfloat16S2_fS2_fjLj5120ELj1ELj1ELj4ELj16ENS_18Kernel_traits_baseILj5120ES2_S2_fS2_fjLj128EEEEELb0ELb1ELb0EEEvNS_9FwdParamsE,"a",@progbits
	.sectionflags	@""
	.align	4
.nv.constant0._ZN10layer_norm31ln_parallel_residual_fwd_kernelINS_13Kernel_traitsI13__nv_bfloat16S2_fS2_fjLj5120ELj1ELj1ELj4ELj16ENS_18Kernel_traits_baseILj5120ES2_S2_fS2_fjLj128EEEEELb0ELb1ELb0EEEvNS_9FwdParamsE:
	.zero		1128


//--------------------- .nv.constant0._ZN10layer_norm31ln_parallel_residual_fwd_kernelINS_13Kernel_traitsI13__nv_bfloat16S2_fS2_fjLj5120ELj1ELj1ELj4ELj16ENS_18Kernel_traits_baseILj5120ES2_S2_fS2_fjLj128EEEEELb0ELb1ELb1EEEvNS_9FwdParamsE --------------------------
	.section	.nv.constant0._ZN10layer_norm31ln_parallel_residual_fwd_kernelINS_13Kernel_traitsI13__nv_bfloat16S2_fS2_fjLj5120ELj1ELj1ELj4ELj16ENS_18Kernel_traits_baseILj5120ES2_S2_fS2_fjLj128EEEEELb0ELb1ELb1EEEvNS_9FwdParamsE,"a",@progbits
	.sectionflags	@""
	.align	4
.nv.constant0._ZN10layer_norm31ln_parallel_residual_fwd_kernelINS_13Kernel_traitsI13__nv_bfloat16S2_fS2_fjLj5120ELj1ELj1ELj4ELj16ENS_18Kernel_traits_baseILj5120ES2_S2_fS2_fjLj128EEEEELb0ELb1ELb1EEEvNS_9FwdParamsE:
	.zero		1128


//--------------------- .nv.constant0._ZN10layer_norm31ln_parallel_residual_fwd_kernelINS_13Kernel_traitsI13__nv_bfloat16S2_fS2_fjLj5120ELj1ELj1ELj4ELj16ENS_18Kernel_traits_baseILj5120ES2_S2_fS2_fjLj128EEEEELb1ELb0ELb0EEEvNS_9FwdParamsE --------------------------
	.section	.nv.constant0._ZN10layer_norm31ln_parallel_residual_fwd_kernelINS_13Kernel_traitsI13__nv_bfloat16S2_fS2_fjLj5120ELj1ELj1ELj4ELj16ENS_18Kernel_traits_baseILj5120ES2_S2_fS2_fjLj128EEEEELb1ELb0ELb0EEEvNS_9FwdParamsE,"a",@progbits
	.sectionflags	@""
	.align	4
.nv.constant0._ZN10layer_norm31ln_parallel_residual_fwd_kernelINS_13Kernel_traitsI13__nv_bfloat16S2_fS2_fjLj5120ELj1ELj1ELj4ELj16ENS_18Kernel_traits_baseILj5120ES2_S2_fS2_fjLj128EEEEELb1ELb0ELb0EEEvNS_9FwdParamsE:
	.zero		1128


//--------------------- .nv.constant0._ZN10layer_norm31ln_parallel_residual_fwd_kernelINS_13Kernel_traitsI13__nv_bfloat16S2_fS2_fjLj5120ELj1ELj1ELj4ELj16ENS_18Kernel_traits_baseILj5120ES2_S2_fS2_fjLj128EEEEELb1ELb0ELb1EEEvNS_9FwdParamsE --------------------------
	.section	.nv.constant0._ZN10layer_norm31ln_parallel_residual_fwd_kernelINS_13Kernel_traitsI13__nv_bfloat16S2_fS2_fjLj5120ELj1ELj1ELj4ELj16ENS_18Kernel_traits_baseILj5120ES2_S2_fS2_fjLj128EEEEELb1ELb0ELb1EEEvNS_9FwdParamsE,"a",@progbits
	.sectionflags	@""
	.align	4
.nv.constant0._ZN10layer_norm31ln_parallel_residual_fwd_kernelINS_13Kernel_traitsI13__nv_bfloat16S2_fS2_fjLj5120ELj1ELj1ELj4ELj16ENS_18Kernel_traits_baseILj5120ES2_S2_fS2_fjLj128EEEEELb1ELb0ELb1EEEvNS_9FwdParamsE:
	.zero		1128


//--------------------- .nv.constant0._ZN10layer_norm31ln_parallel_residual_fwd_kernelINS_13Kernel_traitsI13__nv_bfloat16S2_fS2_fjLj5120ELj1ELj1ELj4ELj16ENS_18Kernel_traits_baseILj5120ES2_S2_fS2_fjLj128EEEEELb1ELb1ELb0EEEvNS_9FwdParamsE --------------------------
	.section	.nv.constant0._ZN10layer_norm31ln_parallel_residual_fwd_kernelINS_13Kernel_traitsI13__nv_bfloat16S2_fS2_fjLj5120ELj1ELj1ELj4ELj16ENS_18Kernel_traits_baseILj5120ES2_S2_fS2_fjLj128EEEEELb1ELb1ELb0EEEvNS_9FwdParamsE,"a",@progbits
	.sectionflags	@""
	.align	4
.nv.constant0._ZN10layer_norm31ln_parallel_residual_fwd_kernelINS_13Kernel_traitsI13__nv_bfloat16S2_fS2_fjLj5120ELj1ELj1ELj4ELj16ENS_18Kernel_traits_baseILj5120ES2_S2_fS2_fjLj128EEEEELb1ELb1ELb0EEEvNS_9FwdParamsE:
	.zero		1128


//--------------------- .nv.constant0._ZN10layer_norm31ln_parallel_residual_fwd_kernelINS_13Kernel_traitsI13__nv_bfloat16S2_fS2_fjLj5120ELj1ELj1ELj4ELj16ENS_18Kernel_traits_baseILj5120ES2_S2_fS2_fjLj128EEEEELb1ELb1ELb1EEEvNS_9FwdParamsE --------------------------
	.section	.nv.constant0._ZN10layer_norm31ln_parallel_residual_fwd_kernelINS_13Kernel_traitsI13__nv_bfloat16S2_fS2_fjLj5120ELj1ELj1ELj4ELj16ENS_18Kernel_traits_baseILj5120ES2_S2_fS2_fjLj128EEEEELb1ELb1ELb1EEEvNS_9FwdParamsE,"a",@progbits
	.sectionflags	@""
	.align	4
.nv.constant0._ZN10layer_norm31ln_parallel_residual_fwd_kernelINS_13Kernel_traitsI13__nv_bfloat16S2_fS2_fjLj5120ELj1ELj1ELj4ELj16ENS_18Kernel_traits_baseILj5120ES2_S2_fS2_fjLj128EEEEELb1ELb1ELb1EEEvNS_9FwdParamsE:
	.zero		1128


//--------------------- .nv.constant0._ZN10layer_norm31ln_parallel_residual_fwd_kernelINS_13Kernel_traitsIf13__nv_bfloat16fS2_fjLj5120ELj1ELj1ELj4ELj16ENS_18Kernel_traits_baseILj5120EfS2_fS2_fjLj128EEEEELb0ELb0ELb0EEEvNS_9FwdParamsE --------------------------
	.section	.nv.constant0._ZN10layer_norm31ln_parallel_residual_fwd_kernelINS_13Kernel_traitsIf13__nv_bfloat16fS2_fjLj5120ELj1ELj1ELj4ELj16ENS_18Kernel_traits_baseILj5120EfS2_fS2_fjLj128EEEEELb0ELb0ELb0EEEvNS_9FwdParamsE,"a",@progbits
	.sectionflags	@""
	.align	4
.nv.constant0._ZN10layer_norm31ln_parallel_residual_fwd_kernelINS_13Kernel_traitsIf13__nv_bfloat16fS2_fjLj5120ELj1ELj1ELj4ELj16ENS_18Kernel_traits_baseILj5120EfS2_fS2_fjLj128EEEEELb0ELb0ELb0EEEvNS_9FwdParamsE:
	.zero		1128


//--------------------- .nv.constant0._ZN10layer_norm31ln_parallel_residual_fwd_kernelINS_13Kernel_traitsIf13__nv_bfloat16fS2_fjLj5120ELj1ELj1ELj4ELj16ENS_18Kernel_traits_baseILj5120EfS2_fS2_fjLj128EEEEELb0ELb0ELb1EEEvNS_9FwdParamsE --------------------------
	.section	.nv.constant0._ZN10layer_norm31ln_parallel_residual_fwd_kernelINS_13Kernel_traitsIf13__nv_bfloat16fS2_fjLj5120ELj1ELj1ELj4ELj16ENS_18Kernel_traits_baseILj5120EfS2_fS2_fjLj128EEEEELb0ELb0ELb1EEEvNS_9FwdParamsE,"a",@progbits
	.sectionflags	@""
	.align	4
.nv.constant0._ZN10layer_norm31ln_parallel_residual_fwd_kernelINS_13Kernel_traitsIf13__nv_bfloat16fS2_fjLj5120ELj1ELj1ELj4ELj16ENS_18Kernel_traits_baseILj5120EfS2_fS2_fjLj128EEEEELb0ELb0ELb1EEEvNS_9FwdParamsE:
	.zero		1128


//--------------------- .nv.constant0._ZN10layer_norm31ln_parallel_residual_fwd_kernelINS_13Kernel_traitsIf13__nv_bfloat16fS2_fjLj5120ELj1ELj1ELj4ELj16ENS_18Kernel_traits_baseILj5120EfS2_fS2_fjLj128EEEEELb0ELb1ELb0EEEvNS_9FwdParamsE --------------------------
	.section	.nv.constant0._ZN10layer_norm31ln_parallel_residual_fwd_kernelINS_13Kernel_traitsIf13__nv_bfloat16fS2_fjLj5120ELj1ELj1ELj4ELj16ENS_18Kernel_traits_baseILj5120EfS2_fS2_fjLj128EEEEELb0ELb1ELb0EEEvNS_9FwdParamsE,"a",@progbits
	.sectionflags	@""
	.align	4
.nv.constant0._ZN10layer_norm31ln_parallel_residual_fwd_kernelINS_13Kernel_traitsIf13__nv_bfloat16fS2_fjLj5120ELj1ELj1ELj4ELj16ENS_18Kernel_traits_baseILj5120EfS2_fS2_fjLj128EEEEELb0ELb1ELb0EEEvNS_9FwdParamsE:
	.zero		1128


//--------------------- .nv.constant0._ZN10layer_norm31ln_parallel_residual_fwd_kernelINS_13Kernel_traitsIf13__nv_bfloat16fS2_fjLj5120ELj1ELj1ELj4ELj16ENS_18Kernel_traits_baseILj5120EfS2_fS2_fjLj128EEEEELb0ELb1ELb1EEEvNS_9FwdParamsE --------------------------
	.section	.nv.constant0._ZN10layer_norm31ln_parallel_residual_fwd_kernelINS_13Kernel_traitsIf13__nv_bfloat16fS2_fjLj5120ELj1ELj1ELj4ELj16ENS_18Kernel_traits_baseILj5120EfS2_fS2_fjLj128EEEEELb0ELb1ELb1EEEvNS_9FwdParamsE,"a",@progbits
	.sectionflags	@""
	.align	4
.nv.constant0._ZN10layer_norm31ln_parallel_residual_fwd_kernelINS_13Kernel_traitsIf13__nv_bfloat16fS2_fjLj5120ELj1ELj1ELj4ELj16ENS_18Kernel_traits_baseILj5120EfS2_fS2_fjLj128EEEEELb0ELb1ELb1EEEvNS_9FwdParamsE:
	.zero		1128


//--------------------- .nv.constant0._ZN10layer_norm31ln_parallel_residual_fwd_kernelINS_13Kernel_traitsIf13__nv_bfloat16fS2_fjLj5120ELj1ELj1ELj4ELj16ENS_18Kernel_traits_baseILj5120EfS2_fS2_fjLj128EEEEELb1ELb0ELb0EEEvNS_9FwdParamsE --------------------------
	.section	.nv.constant0._ZN10layer_norm31ln_parallel_residual_fwd_kernelINS_13Kernel_traitsIf13__nv_bfloat16fS2_fjLj5120ELj1ELj1ELj4ELj16ENS_18Kernel_traits_baseILj5120EfS2_fS2_fjLj128EEEEELb1ELb0ELb0EEEvNS_9FwdParamsE,"a",@progbits
	.sectionflags	@""
	.align	4
.nv.constant0._ZN10layer_norm31ln_parallel_residual_fwd_kernelINS_13Kernel_traitsIf13__nv_bfloat16fS2_fjLj5120ELj1ELj1ELj4ELj16ENS_18Kernel_traits_baseILj5120EfS2_fS2_fjLj128EEEEELb1ELb0ELb0EEEvNS_9FwdParamsE:
	.zero		1128


//--------------------- .nv.constant0._ZN10layer_norm31ln_parallel_residual_fwd_kernelINS_13Kernel_traitsIf13__nv_bfloat16fS2_fjLj5120ELj1ELj1ELj4ELj16ENS_18Kernel_traits_baseILj5120EfS2_fS2_fjLj128EEEEELb1ELb0ELb1EEEvNS_9FwdParamsE --------------------------
	.section	.nv.constant0._ZN10layer_norm31ln_parallel_residual_fwd_kernelINS_13Kernel_traitsIf13__nv_bfloat16fS2_fjLj5120ELj1ELj1ELj4ELj16ENS_18Kernel_traits_baseILj5120EfS2_fS2_fjLj128EEEEELb1ELb0ELb1EEEvNS_9FwdParamsE,"a",@progbits
	.sectionflags	@""
	.align	4
.nv.constant0._ZN10layer_norm31ln_parallel_residual_fwd_kernelINS_13Kernel_traitsIf13__nv_bfloat16fS2_fjLj5120ELj1ELj1ELj4ELj16ENS_18Kernel_traits_baseILj5120EfS2_fS2_fjLj128EEEEELb1ELb0ELb1EEEvNS_9FwdParamsE:
	.zero		1128


//--------------------- .nv.constant0._ZN10layer_norm31ln_parallel_residual_fwd_kernelINS_13Kernel_traitsIf13__nv_bfloat16fS2_fjLj5120ELj1ELj1ELj4ELj16ENS_18Kernel_traits_baseILj5120EfS2_fS2_fjLj128EEEEELb1ELb1ELb0EEEvNS_9FwdParamsE --------------------------
	.section	.nv.constant0._ZN10layer_norm31ln_parallel_residual_fwd_kernelINS_13Kernel_traitsIf13__nv_bfloat16fS2_fjLj5120ELj1ELj1ELj4ELj16ENS_18Kernel_traits_baseILj5120EfS2_fS2_fjLj128EEEEELb1ELb1ELb0EEEvNS_9FwdParamsE,"a",@progbits
	.sectionflags	@""
	.align	4
.nv.constant0._ZN10layer_norm31ln_parallel_residual_fwd_kernelINS_13Kernel_traitsIf13__nv_bfloat16fS2_fjLj5120ELj1ELj1ELj4ELj16ENS_18Kernel_traits_baseILj5120EfS2_fS2_fjLj128EEEEELb1ELb1ELb0EEEvNS_9FwdParamsE:
	.zero		1128


//--------------------- .nv.constant0._ZN10layer_norm31ln_parallel_residual_fwd_kernelINS_13Kernel_traitsIf13__nv_bfloat16fS2_fjLj5120ELj1ELj1ELj4ELj16ENS_18Kernel_traits_baseILj5120EfS2_fS2_fjLj128EEEEELb1ELb1ELb1EEEvNS_9FwdParamsE --------------------------
	.section	.nv.constant0._ZN10layer_norm31ln_parallel_residual_fwd_kernelINS_13Kernel_traitsIf13__nv_bfloat16fS2_fjLj5120ELj1ELj1ELj4ELj16ENS_18Kernel_traits_baseILj5120EfS2_fS2_fjLj128EEEEELb1ELb1ELb1EEEvNS_9FwdParamsE,"a",@progbits
	.sectionflags	@""
	.align	4
.nv.constant0._ZN10layer_norm31ln_parallel_residual_fwd_kernelINS_13Kernel_traitsIf13__nv_bfloat16fS2_fjLj5120ELj1ELj1ELj4ELj16ENS_18Kernel_traits_baseILj5120EfS2_fS2_fjLj128EEEEELb1ELb1ELb1EEEvNS_9FwdParamsE:
	.zero		1128


//--------------------- .nv.constant0._ZN10layer_norm31ln_parallel_residual_fwd_kernelINS_13Kernel_traitsIf6__halfS2_S2_fjLj5120ELj1ELj1ELj4ELj16ENS_18Kernel_traits_baseILj5120EfS2_S2_S2_fjLj128EEEEELb0ELb0ELb0EEEvNS_9FwdParamsE --------------------------
	.section	.nv.constant0._ZN10layer_norm31ln_parallel_residual_fwd_kernelINS_13Kernel_traitsIf6__halfS2_S2_fjLj5120ELj1ELj1ELj4ELj16ENS_18Kernel_traits_baseILj5120EfS2_S2_S2_fjLj128EEEEELb0ELb0ELb0EEEvNS_9FwdParamsE,"a",@progbits
	.sectionflags	@""
	.align	4
.nv.constant0._ZN10layer_norm31ln_parallel_residual_fwd_kernelINS_13Kernel_traitsIf6__halfS2_S2_fjLj5120ELj1ELj1ELj4ELj16ENS_18Kernel_traits_baseILj5120EfS2_S2_S2_fjLj128EEEEELb0ELb0ELb0EEEvNS_9FwdParamsE:
	.zero		1128


//--------------------- .nv.constant0._ZN10layer_norm31ln_parallel_residual_fwd_kernelINS_13Kernel_traitsIf6__halfS2_S2_fjLj5120ELj1ELj1ELj4ELj16ENS_18Kernel_traits_baseILj5120EfS2_S2_S2_fjLj128EEEEELb0ELb0ELb1EEEvNS_9FwdParamsE --------------------------
	.section	.nv.constant0._ZN10layer_norm31ln_parallel_residual_fwd_kernelINS_13Kernel_traitsIf6__halfS2_S2_fjLj5120ELj1ELj1ELj4ELj16ENS_18Kernel_traits_baseILj5120EfS2_S2_S2_fjLj128EEEEELb0ELb0ELb1EEEvNS_9FwdParamsE,"a",@progbits
	.sectionflags	@""
	.align	4
.nv.constant0._ZN10layer_norm31ln_parallel_residual_fwd_kernelINS_13Kernel_traitsIf6__halfS2_S2_fjLj5120ELj1ELj1ELj4ELj16ENS_18Kernel_traits_baseILj5120EfS2_S2_S2_fjLj128EEEEELb0ELb0ELb1EEEvNS_9FwdParamsE:
	.zero		1128


//--------------------- .nv.constant0._ZN10layer_norm31ln_parallel_residual_fwd_kernelINS_13Kernel_traitsIf6__halfS2_S2_fjLj5120ELj1ELj1ELj4ELj16ENS_18Kernel_traits_baseILj5120EfS2_S2_S2_fjLj128EEEEELb0ELb1ELb0EEEvNS_9FwdParamsE --------------------------
	.section	.nv.constant0._ZN10layer_norm31ln_parallel_residual_fwd_kernelINS_13Kernel_traitsIf6__halfS2_S2_fjLj5120ELj1ELj1ELj4ELj16ENS_18Kernel_traits_baseILj5120EfS2_S2_S2_fjLj128EEEEELb0ELb1ELb0EEEvNS_9FwdParamsE,"a",@progbits
	.sectionflags	@""
	.align	4
.nv.constant0._ZN10layer_norm31ln_parallel_residual_fwd_kernelINS_13Kernel_traitsIf6__halfS2_S2_fjLj5120ELj1ELj1ELj4ELj16ENS_18Kernel_traits_baseILj5120EfS2_S2_S2_fjLj128EEEEELb0ELb1ELb0EEEvNS_9FwdParamsE:
	.zero		1128


//--------------------- .nv.constant0._ZN10layer_norm31ln_parallel_residual_fwd_kernelINS_13Kernel_traitsIf6__halfS2_S2_fjLj5120ELj1ELj1ELj4ELj16ENS_18Kernel_traits_baseILj5120EfS2_S2_S2_fjLj128EEEEELb0ELb1ELb1EEEvNS_9FwdParamsE --------------------------
	.section	.nv.constant0._ZN10layer_norm31ln_parallel_residual_fwd_kernelINS_13Kernel_traitsIf6__halfS2_S2_fjLj5120ELj1ELj1ELj4ELj16ENS_18Kernel_traits_baseILj5120EfS2_S2_S2_fjLj128EEEEELb0ELb1ELb1EEEvNS_9FwdParamsE,"a",@progbits
	.sectionflags	@""
	.align	4
.nv.constant0._ZN10layer_norm31ln_parallel_residual_fwd_kernelINS_13Kernel_traitsIf6__halfS2_S2_fjLj5120ELj1ELj1ELj4ELj16ENS_18Kernel_traits_baseILj5120EfS2_S2_S2_fjLj128EEEEELb0ELb1ELb1EEEvNS_9FwdParamsE:
	.zero		1128


//--------------------- .nv.constant0._ZN10layer_norm31ln_parallel_residual_fwd_kernelINS_13Kernel_traitsIf6__halfS2_S2_fjLj5120ELj1ELj1ELj4ELj16ENS_18Kernel_traits_baseILj5120EfS2_S2_S2_fjLj128EEEEELb1ELb0ELb0EEEvNS_9FwdParamsE --------------------------
	.section	.nv.constant0._ZN10layer_norm31ln_parallel_residual_fwd_kernelINS_13Kernel_traitsIf6__halfS2_S2_fjLj5120ELj1ELj1ELj4ELj16ENS_18Kernel_traits_baseILj5120EfS2_S2_S2_fjLj128EEEEELb1ELb0ELb0EEEvNS_9FwdParamsE,"a",@progbits
	.sectionflags	@""
	.align	4
.nv.constant0._ZN10layer_norm31ln_parallel_residual_fwd_kernelINS_13Kernel_traitsIf6__halfS2_S2_fjLj5120ELj1ELj1ELj4ELj16ENS_18Kernel_traits_baseILj5120EfS2_S2_S2_fjLj128EEEEELb1ELb0ELb0EEEvNS_9FwdParamsE:
	.zero		1128


//--------------------- .nv.constant0._ZN10layer_norm31ln_parallel_residual_fwd_kernelINS_13Kernel_traitsIf6__halfS2_S2_fjLj5120ELj1ELj1ELj4ELj16ENS_18Kernel_traits_baseILj5120EfS2_S2_S2_fjLj128EEEEELb1ELb0ELb1EEEvNS_9FwdParamsE --------------------------
	.section	.nv.constant0._ZN10layer_norm31ln_parallel_residual_fwd_kernelINS_13Kernel_traitsIf6__halfS2_S2_fjLj5120ELj1ELj1ELj4ELj16ENS_18Kernel_traits_baseILj5120EfS2_S2_S2_fjLj128EEEEELb1ELb0ELb1EEEvNS_9FwdParamsE,"a",@progbits
	.sectionflags	@""
	.align	4
.nv.constant0._ZN10layer_norm31ln_parallel_residual_fwd_kernelINS_13Kernel_traitsIf6__halfS2_S2_fjLj5120ELj1ELj1ELj4ELj16ENS_18Kernel_traits_baseILj5120EfS2_S2_S2_fjLj128EEEEELb1ELb0ELb1EEEvNS_9FwdParamsE:
	.zero		1128


//--------------------- .nv.constant0._ZN10layer_norm31ln_parallel_residual_fwd_kernelINS_13Kernel_traitsIf6__halfS2_S2_fjLj5120ELj1ELj1ELj4ELj16ENS_18Kernel_traits_baseILj5120EfS2_S2_S2_fjLj128EEEEELb1ELb1ELb0EEEvNS_9FwdParamsE --------------------------
	.section	.nv.constant0._ZN10layer_norm31ln_parallel_residual_fwd_kernelINS_13Kernel_traitsIf6__halfS2_S2_fjLj5120ELj1ELj1ELj4ELj16ENS_18Kernel_traits_baseILj5120EfS2_S2_S2_fjLj128EEEEELb1ELb1ELb0EEEvNS_9FwdParamsE,"a",@progbits
	.sectionflags	@""
	.align	4
.nv.constant0._ZN10layer_norm31ln_parallel_residual_fwd_kernelINS_13Kernel_traitsIf6__halfS2_S2_fjLj5120ELj1ELj1ELj4ELj16ENS_18Kernel_traits_baseILj5120EfS2_S2_S2_fjLj128EEEEELb1ELb1ELb0EEEvNS_9FwdParamsE:
	.zero		1128


//--------------------- .nv.constant0._ZN10layer_norm31ln_parallel_residual_fwd_kernelINS_13Kernel_traitsIf6__halfS2_S2_fjLj5120ELj1ELj1ELj4ELj16ENS_18Kernel_traits_baseILj5120EfS2_S2_S2_fjLj128EEEEELb1ELb1ELb1EEEvNS_9FwdParamsE --------------------------
	.section	.nv.constant0._ZN10layer_norm31ln_parallel_residual_fwd_kernelINS_13Kernel_traitsIf6__halfS2_S2_fjLj5120ELj1ELj1ELj4ELj16ENS_18Kernel_traits_baseILj5120EfS2_S2_S2_fjLj128EEEEELb1ELb1ELb1EEEvNS_9FwdParamsE,"a",@progbits
	.sectionflags	@""
	.align	4
.nv.constant0._ZN10layer_norm31ln_parallel_residual_fwd_kernelINS_13Kernel_traitsIf6__halfS2_S2_fjLj5120ELj1ELj1ELj4ELj16ENS_18Kernel_traits_baseILj5120EfS2_S2_S2_fjLj128EEEEELb1ELb1ELb1EEEvNS_9FwdParamsE:
	.zero		1128


//--------------------- .nv.constant0._ZN10layer_norm31ln_parallel_residual_fwd_kernelINS_13Kernel_traitsI6__halfS2_fS2_fjLj5120ELj1ELj1ELj4ELj16ENS_18Kernel_traits_baseILj5120ES2_S2_fS2_fjLj128EEEEELb0ELb0ELb0EEEvNS_9FwdParamsE --------------------------
	.section	.nv.constant0._ZN10layer_norm31ln_parallel_residual_fwd_kernelINS_13Kernel_traitsI6__halfS2_fS2_fjLj5120ELj1ELj1ELj4ELj16ENS_18Kernel_traits_baseILj5120ES2_S2_fS2_fjLj128EEEEELb0ELb0ELb0EEEvNS_9FwdParamsE,"a",@progbits
	.sectionflags	@""
	.align	4
.nv.constant0._ZN10layer_norm31ln_parallel_residual_fwd_kernelINS_13Kernel_traitsI6__halfS2_fS2_fjLj5120ELj1ELj1ELj4ELj16ENS_18Kernel_traits_baseILj5120ES2_S2_fS2_fjLj128EEEEELb0ELb0ELb0EEEvNS_9FwdParamsE:
	.zero		1128


//--------------------- .nv.constant0._ZN10layer_norm31ln_parallel_residual_fwd_kernelINS_13Kernel_traitsI6__halfS2_fS2_fjLj5120ELj1ELj1ELj4ELj16ENS_18Kernel_traits_baseILj5120ES2_S2_fS2_fjLj128EEEEELb0ELb0ELb1EEEvNS_9FwdParamsE --------------------------
	.section	.nv.constant0._ZN10layer_norm31ln_parallel_residual_fwd_kernelINS_13Kernel_traitsI6__halfS2_fS2_fjLj5120ELj1ELj1ELj4ELj16ENS_18Kernel_traits_baseILj5120ES2_S2_fS2_fjLj128EEEEELb0ELb0ELb1EEEvNS_9FwdParamsE,"a",@progbits
	.sectionflags	@""
	.align	4
.nv.constant0._ZN10layer_norm31ln_parallel_residual_fwd_kernelINS_13Kernel_traitsI6__halfS2_fS2_fjLj5120ELj1ELj1ELj4ELj16ENS_18Kernel_traits_baseILj5120ES2_S2_fS2_fjLj128EEEEELb0ELb0ELb1EEEvNS_9FwdParamsE:
	.zero		1128


//--------------------- .nv.constant0._ZN10layer_norm31ln_parallel_residual_fwd_kernelINS_13Kernel_traitsI6__halfS2_fS2_fjLj5120ELj1ELj1ELj4ELj16ENS_18Kernel_traits_baseILj5120ES2_S2_fS2_fjLj128EEEEELb0ELb1ELb0EEEvNS_9FwdParamsE --------------------------
	.section	.nv.constant0._ZN10layer_norm31ln_parallel_residual_fwd_kernelINS_13Kernel_traitsI6__halfS2_fS2_fjLj5120ELj1ELj1ELj4ELj16ENS_18Kernel_traits_baseILj5120ES2_S2_fS2_fjLj128EEEEELb0ELb1ELb0EEEvNS_9FwdParamsE,"a",@progbits
	.sectionflags	@""
	.align	4
.nv.constant0._ZN10layer_norm31ln_parallel_residual_fwd_kernelINS_13Kernel_traitsI6__halfS2_fS2_fjLj5120ELj1ELj1ELj4ELj16ENS_18Kernel_traits_baseILj5120ES2_S2_fS2_fjLj128EEEEELb0ELb1ELb0EEEvNS_9FwdParamsE:
	.zero		1128


//--------------------- .nv.constant0._ZN10layer_norm31ln_parallel_residual_fwd_kernelINS_13Kernel_traitsI6__halfS2_fS2_fjLj5120ELj1ELj1ELj4ELj16ENS_18Kernel_traits_baseILj5120ES2_S2_fS2_fjLj128EEEEELb0ELb1ELb1EEEvNS_9FwdParamsE --------------------------
	.section	.nv.constant0._ZN10layer_norm31ln_parallel_residual_fwd_kernelINS_13Kernel_traitsI6__halfS2_fS2_fjLj5120ELj1ELj1ELj4ELj16ENS_18Kernel_traits_baseILj5120ES2_S2_fS2_fjLj128EEEEELb0ELb1ELb1EEEvNS_9FwdParamsE,"a",@progbits
	.sectionflags	@""
	.align	4
.nv.constant0._ZN10layer_norm31ln_parallel_residual_fwd_kernelINS_13Kernel_traitsI6__halfS2_fS2_fjLj5120ELj1ELj1ELj4ELj16ENS_18Kernel_traits_baseILj5120ES2_S2_fS2_fjLj128EEEEELb0ELb1ELb1EEEvNS_9FwdParamsE:
	.zero		1128


//--------------------- .nv.constant0._ZN10layer_norm31ln_parallel_residual_fwd_kernelINS_13Kernel_traitsI6__halfS2_fS2_fjLj5120ELj1ELj1ELj4ELj16ENS_18Kernel_traits_baseILj5120ES2_S2_fS2_fjLj128EEEEELb1ELb0ELb0EEEvNS_9FwdParamsE --------------------------
	.section	.nv.constant0._ZN10layer_norm31ln_parallel_residual_fwd_kernelINS_13Kernel_traitsI6__halfS2_fS2_fjLj5120ELj1ELj1ELj4ELj16ENS_18Kernel_traits_baseILj5120ES2_S2_fS2_fjLj128EEEEELb1ELb0ELb0EEEvNS_9FwdParamsE,"a",@progbits
	.sectionflags	@""
	.align	4
.nv.constant0._ZN10layer_norm31ln_parallel_residual_fwd_kernelINS_13Kernel_traitsI6__halfS2_fS2_fjLj5120ELj1ELj1ELj4ELj16ENS_18Kernel_traits_baseILj5120ES2_S2_fS2_fjLj128EEEEELb1ELb0ELb0EEEvNS_9FwdParamsE:
	.zero		1128


//--------------------- .nv.constant0._ZN10layer_norm31ln_parallel_residual_fwd_kernelINS_13Kernel_traitsI6__halfS2_fS2_fjLj5120ELj1ELj1ELj4ELj16ENS_18Kernel_traits_baseILj5120ES2_S2_fS2_fjLj128EEEEELb1ELb0ELb1EEEvNS_9FwdParamsE --------------------------
	.section	.nv.constant0._ZN10layer_norm31ln_parallel_residual_fwd_kernelINS_13Kernel_traitsI6__halfS2_fS2_fjLj5120ELj1ELj1ELj4ELj16ENS_18Kernel_traits_baseILj5120ES2_S2_fS2_fjLj128EEEEELb1ELb0ELb1EEEvNS_9FwdParamsE,"a",@progbits
	.sectionflags	@""
	.align	4
.nv.constant0._ZN10layer_norm31ln_parallel_residual_fwd_kernelINS_13Kernel_traitsI6__halfS2_fS2_fjLj5120ELj1ELj1ELj4ELj16ENS_18Kernel_traits_baseILj5120ES2_S2_fS2_fjLj128EEEEELb1ELb0ELb1EEEvNS_9FwdParamsE:
	.zero		1128


//--------------------- .nv.constant0._ZN10layer_norm31ln_parallel_residual_fwd_kernelINS_13Kernel_traitsI6__halfS2_fS2_fjLj5120ELj1ELj1ELj4ELj16ENS_18Kernel_traits_baseILj5120ES2_S2_fS2_fjLj128EEEEELb1ELb1ELb0EEEvNS_9FwdParamsE --------------------------
	.section	.nv.constant0._ZN10layer_norm31ln_parallel_residual_fwd_kernelINS_13Kernel_traitsI6__halfS2_fS2_fjLj5120ELj1ELj1ELj4ELj16ENS_18Kernel_traits_baseILj5120ES2_S2_fS2_fjLj128EEEEELb1ELb1ELb0EEEvNS_9FwdParamsE,"a",@progbits
	.sectionflags	@""
	.align	4
.nv.constant0._ZN10layer_norm31ln_parallel_residual_fwd_kernelINS_13Kernel_traitsI6__halfS2_fS2_fjLj5120ELj1ELj1ELj4ELj16ENS_18Kernel_traits_baseILj5120ES2_S2_fS2_fjLj128EEEEELb1ELb1ELb0EEEvNS_9FwdParamsE:
	.zero		1128


//--------------------- .nv.constant0._ZN10layer_norm31ln_parallel_residual_fwd_kernelINS_13Kernel_traitsI6__halfS2_fS2_fjLj5120ELj1ELj1ELj4ELj16ENS_18Kernel_traits_baseILj5120ES2_S2_fS2_fjLj128EEEEELb1ELb1ELb1EEEvNS_9FwdParamsE --------------------------
	.section	.nv.constant0._ZN10layer_norm31ln_parallel_residual_fwd_kernelINS_13Kernel_traitsI6__halfS2_fS2_fjLj5120ELj1ELj1ELj4ELj16ENS_18Kernel_traits_baseILj5120ES2_S2_fS2_fjLj128EEEEELb1ELb1ELb1EEEvNS_9FwdParamsE,"a",@progbits
	.sectionflags	@""
	.align	4
.nv.constant0._ZN10layer_norm31ln_parallel_residual_fwd_kernelINS_13Kernel_traitsI6__halfS2_fS2_fjLj5120ELj1ELj1ELj4ELj16ENS_18Kernel_traits_baseILj5120ES2_S2_fS2_fjLj128EEEEELb1ELb1ELb1EEEvNS_9FwdParamsE:
	.zero		1128


//--------------------- .nv.constant0._ZN10layer_norm31ln_parallel_residual_fwd_kernelINS_13Kernel_traitsIf6__halffS2_fjLj5120ELj1ELj1ELj4ELj16ENS_18Kernel_traits_baseILj5120EfS2_fS2_fjLj128EEEEELb0ELb0ELb0EEEvNS_9FwdParamsE --------------------------
	.section	.nv.constant0._ZN10layer_norm31ln_parallel_residual_fwd_kernelINS_13Kernel_traitsIf6__halffS2_fjLj5120ELj1ELj1ELj4ELj16ENS_18Kernel_traits_baseILj5120EfS2_fS2_fjLj128EEEEELb0ELb0ELb0EEEvNS_9FwdParamsE,"a",@progbits
	.sectionflags	@""
	.align	4
.nv.constant0._ZN10layer_norm31ln_parallel_residual_fwd_kernelINS_13Kernel_traitsIf6__halffS2_fjLj5120ELj1ELj1ELj4ELj16ENS_18Kernel_traits_baseILj5120EfS2_fS2_fjLj128EEEEELb0ELb0ELb0EEEvNS_9FwdParamsE:
	.zero		1128


//--------------------- .nv.constant0._ZN10layer_norm31ln_parallel_residual_fwd_kernelINS_13Kernel_traitsIf6__halffS2_fjLj5120ELj1ELj1ELj4ELj16ENS_18Kernel_traits_baseILj5120EfS2_fS2_fjLj128EEEEELb0ELb0ELb1EEEvNS_9FwdParamsE --------------------------
	.section	.nv.constant0._ZN10layer_norm31ln_parallel_residual_fwd_kernelINS_13Kernel_traitsIf6__halffS2_fjLj5120ELj1ELj1ELj4ELj16ENS_18Kernel_traits_baseILj5120EfS2_fS2_fjLj128EEEEELb0ELb0ELb1EEEvNS_9FwdParamsE,"a",@progbits
	.sectionflags	@""
	.align	4
.nv.constant0._ZN10layer_norm31ln_parallel_residual_fwd_kernelINS_13Kernel_traitsIf6__halffS2_fjLj5120ELj1ELj1ELj4ELj16ENS_18Kernel_traits_baseILj5120EfS2_fS2_fjLj128EEEEELb0ELb0ELb1EEEvNS_9FwdParamsE:
	.zero		1128


//--------------------- .nv.constant0._ZN10layer_norm31ln_parallel_residual_fwd_kernelINS_13Kernel_traitsIf6__halffS2_fjLj5120ELj1ELj1ELj4ELj16ENS_18Kernel_traits_baseILj5120EfS2_fS2_fjLj128EEEEELb0ELb1ELb0EEEvNS_9FwdParamsE --------------------------
	.section	.nv.constant0._ZN10layer_norm31ln_parallel_residual_fwd_kernelINS_13Kernel_traitsIf6__halffS2_fjLj5120ELj1ELj1ELj4ELj16ENS_18Kernel_traits_baseILj5120EfS2_fS2_fjLj128EEEEELb0ELb1ELb0EEEvNS_9FwdParamsE,"a",@progbits
	.sectionflags	@""
	.align	4
.nv.constant0._ZN10layer_norm31ln_parallel_residual_fwd_kernelINS_13Kernel_traitsIf6__halffS2_fjLj5120ELj1ELj1ELj4ELj16ENS_18Kernel_traits_baseILj5120EfS2_fS2_fjLj128EEEEELb0ELb1ELb0EEEvNS_9FwdParamsE:
	.zero		1128


//--------------------- .nv.constant0._ZN10layer_norm31ln_parallel_residual_fwd_kernelINS_13Kernel_traitsIf6__halffS2_fjLj5120ELj1ELj1ELj4ELj16ENS_18Kernel_traits_baseILj5120EfS2_fS2_fjLj128EEEEELb0ELb1ELb1EEEvNS_9FwdParamsE --------------------------
	.section	.nv.constant0._ZN10layer_norm31ln_parallel_residual_fwd_kernelINS_13Kernel_traitsIf6__halffS2_fjLj5120ELj1ELj1ELj4ELj16ENS_18Kernel_traits_baseILj5120EfS2_fS2_fjLj128EEEEELb0ELb1ELb1EEEvNS_9FwdParamsE,"a",@progbits
	.sectionflags	@""
	.align	4
.nv.constant0._ZN10layer_norm31ln_parallel_residual_fwd_kernelINS_13Kernel_traitsIf6__halffS2_fjLj5120ELj1ELj1ELj4ELj16ENS_18Kernel_traits_baseILj5120EfS2_fS2_fjLj128EEEEELb0ELb1ELb1EEEvNS_9FwdParamsE:
	.zero		1128


//--------------------- .nv.constant0._ZN10layer_norm31ln_parallel_residual_fwd_kernelINS_13Kernel_traitsIf6__halffS2_fjLj5120ELj1ELj1ELj4ELj16ENS_18Kernel_traits_baseILj5120EfS2_fS2_fjLj128EEEEELb1ELb0ELb0EEEvNS_9FwdParamsE --------------------------
	.section	.nv.constant0._ZN10layer_norm31ln_parallel_residual_fwd_kernelINS_13Kernel_traitsIf6__halffS2_fjLj5120ELj1ELj1ELj4ELj16ENS_18Kernel_traits_baseILj5120EfS2_fS2_fjLj128EEEEELb1ELb0ELb0EEEvNS_9FwdParamsE,"a",@progbits
	.sectionflags	@""
	.align	4
.nv.constant0._ZN10layer_norm31ln_parallel_residual_fwd_kernelINS_13Kernel_traitsIf6__halffS2_fjLj5120ELj1ELj1ELj4ELj16ENS_18Kernel_traits_baseILj5120EfS2_fS2_fjLj128EEEEELb1ELb0ELb0EEEvNS_9FwdParamsE:
	.zero		1128


//--------------------- .nv.constant0._ZN10layer_norm31ln_parallel_residual_fwd_kernelINS_13Kernel_traitsIf6__halffS2_fjLj5120ELj1ELj1ELj4ELj16ENS_18Kernel_traits_baseILj5120EfS2_fS2_fjLj128EEEEELb1ELb0ELb1EEEvNS_9FwdParamsE --------------------------
	.section	.nv.constant0._ZN10layer_norm31ln_parallel_residual_fwd_kernelINS_13Kernel_traitsIf6__halffS2_fjLj5120ELj1ELj1ELj4ELj16ENS_18Kernel_traits_baseILj5120EfS2_fS2_fjLj128EEEEELb1ELb0ELb1EEEvNS_9FwdParamsE,"a",@progbits
	.sectionflags	@""
	.align	4
.nv.constant0._ZN10layer_norm31ln_parallel_residual_fwd_kernelINS_13Kernel_traitsIf6__halffS2_fjLj5120ELj1ELj1ELj4ELj16ENS_18Kernel_traits_baseILj5120EfS2_fS2_fjLj128EEEEELb1ELb0ELb1EEEvNS_9FwdParamsE:
	.zero		1128


//--------------------- .nv.constant0._ZN10layer_norm31ln_parallel_residual_fwd_kernelINS_13Kernel_traitsIf6__halffS2_fjLj5120ELj1ELj1ELj4ELj16ENS_18Kernel_traits_baseILj5120EfS2_fS2_fjLj128EEEEELb1ELb1ELb0EEEvNS_9FwdParamsE --------------------------
	.section	.nv.constant0._ZN10layer_norm31ln_parallel_residual_fwd_kernelINS_13Kernel_traitsIf6__halffS2_fjLj5120ELj1ELj1ELj4ELj16ENS_18Kernel_traits_baseILj5120EfS2_fS2_fjLj128EEEEELb1ELb1ELb0EEEvNS_9FwdParamsE,"a",@progbits
	.sectionflags	@""
	.align	4
.nv.constant0._ZN10layer_norm31ln_parallel_residual_fwd_kernelINS_13Kernel_traitsIf6__halffS2_fjLj5120ELj1ELj1ELj4ELj16ENS_18Kernel_traits_baseILj5120EfS2_fS2_fjLj128EEEEELb1ELb1ELb0EEEvNS_9FwdParamsE:
	.zero		1128


//--------------------- .nv.constant0._ZN10layer_norm31ln_parallel_residual_fwd_kernelINS_13Kernel_traitsIf6__halffS2_fjLj5120ELj1ELj1ELj4ELj16ENS_18Kernel_traits_baseILj5120EfS2_fS2_fjLj128EEEEELb1ELb1ELb1EEEvNS_9FwdParamsE --------------------------
	.section	.nv.constant0._ZN10layer_norm31ln_parallel_residual_fwd_kernelINS_13Kernel_traitsIf6__halffS2_fjLj5120ELj1ELj1ELj4ELj16ENS_18Kernel_traits_baseILj5120EfS2_fS2_fjLj128EEEEELb1ELb1ELb1EEEvNS_9FwdParamsE,"a",@progbits
	.sectionflags	@""
	.align	4
.nv.constant0._ZN10layer_norm31ln_parallel_residual_fwd_kernelINS_13Kernel_traitsIf6__halffS2_fjLj5120ELj1ELj1ELj4ELj16ENS_18Kernel_traits_baseILj5120EfS2_fS2_fjLj128EEEEELb1ELb1ELb1EEEvNS_9FwdParamsE:
	.zero		1128


//--------------------- .nv.constant0._ZN10layer_norm31ln_parallel_residual_fwd_kernelINS_13Kernel_traitsI6__halfffffjLj5120ELj1ELj1ELj4ELj16ENS_18Kernel_traits_baseILj5120ES2_ffffjLj128EEEEELb0ELb0ELb0EEEvNS_9FwdParamsE --------------------------
	.section	.nv.constant0._ZN10layer_norm31ln_parallel_residual_fwd_kernelINS_13Kernel_traitsI6__halfffffjLj5120ELj1ELj1ELj4ELj16ENS_18Kernel_traits_baseILj5120ES2_ffffjLj128EEEEELb0ELb0ELb0EEEvNS_9FwdParamsE,"a",@progbits
	.sectionflags	@""
	.align	4
.nv.constant0._ZN10layer_norm31ln_parallel_residual_fwd_kernelINS_13Kernel_traitsI6__halfffffjLj5120ELj1ELj1ELj4ELj16ENS_18Kernel_traits_baseILj5120ES2_ffffjLj128EEEEELb0ELb0ELb0EEEvNS_9FwdParamsE:
	.zero		1128


//--------------------- .nv.constant0._ZN10layer_norm31ln_parallel_residual_fwd_kernelINS_13Kernel_traitsI6__halfffffjLj5120ELj1ELj1ELj4ELj16ENS_18Kernel_traits_baseILj5120ES2_ffffjLj128EEEEELb0ELb0ELb1EEEvNS_9FwdParamsE --------------------------
	.section	.nv.constant0._ZN10layer_norm31ln_parallel_residual_fwd_kernelINS_13Kernel_traitsI6__halfffffjLj5120ELj1ELj1ELj4ELj16ENS_18Kernel_traits_baseILj5120ES2_ffffjLj128EEEEELb0ELb0ELb1EEEvNS_9FwdParamsE,"a",@progbits
	.sectionflags	@""
	.align	4
.nv.constant0._ZN10layer_norm31ln_parallel_residual_fwd_kernelINS_13Kernel_traitsI6__halfffffjLj5120ELj1ELj1ELj4ELj16ENS_18Kernel_traits_baseILj5120ES2_ffffjLj128EEEEELb0ELb0ELb1EEEvNS_9FwdParamsE:
	.zero		1128


//--------------------- .nv.constant0._ZN10layer_norm31ln_parallel_residual_fwd_kernelINS_13Kernel_traitsI6__halfffffjLj5120ELj1ELj1ELj4ELj16ENS_18Kernel_traits_baseILj5120ES2_ffffjLj128EEEEELb0ELb1ELb0EEEvNS_9FwdParamsE --------------------------
	.section	.nv.constant0._ZN10layer_norm31ln_parallel_residual_fwd_kernelINS_13Kernel_traitsI6__halfffffjLj5120ELj1ELj1ELj4ELj16ENS_18Kernel_traits_baseILj5120ES2_ffffjLj128EEEEELb0ELb1ELb0EEEvNS_9FwdParamsE,"a",@progbits
	.sectionflags	@""
	.align	4
.nv.constant0._ZN10layer_norm31ln_parallel_residual_fwd_kernelINS_13Kernel_traitsI6__halfffffjLj5120ELj1ELj1ELj4ELj16ENS_18Kernel_traits_baseILj5120ES2_ffffjLj128EEEEELb0ELb1ELb0EEEvNS_9FwdParamsE:
	.zero		1128


//--------------------- .nv.constant0._ZN10layer_norm31ln_parallel_residual_fwd_kernelINS_13Kernel_traitsI6__halfffffjLj5120ELj1ELj1ELj4ELj16ENS_18Kernel_traits_baseILj5120ES2_ffffjLj128EEEEELb0ELb1ELb1EEEvNS_9FwdParamsE --------------------------
	.section	.nv.constant0._ZN10layer_norm31ln_parallel_residual_fwd_kernelINS_13Kernel_traitsI6__halfffffjLj5120ELj1ELj1ELj4ELj16ENS_18Kernel_traits_baseILj5120ES2_ffffjLj128EEEEELb0ELb1ELb1EEEvNS_9FwdParamsE,"a",@progbits
	.sectionflags	@""
	.align	4
.nv.constant0._ZN10layer_norm31ln_parallel_residual_fwd_kernelINS_13Kernel_traitsI6__halfffffjLj5120ELj1ELj1ELj4ELj16ENS_18Kernel_traits_baseILj5120ES2_ffffjLj128EEEEELb0ELb1ELb1EEEvNS_9FwdParamsE:
	.zero		1128


//--------------------- .nv.constant0._ZN10layer_norm31ln_parallel_residual_fwd_kernelINS_13Kernel_traitsI6__halfffffjLj5120ELj1ELj1ELj4ELj16ENS_18Kernel_traits_baseILj5120ES2_ffffjLj128EEEEELb1ELb0ELb0EEEvNS_9FwdParamsE --------------------------
	.section	.nv.constant0._ZN10layer_norm31ln_parallel_residual_fwd_kernelINS_13Kernel_traitsI6__halfffffjLj5120ELj1ELj1ELj4ELj16ENS_18Kernel_traits_baseILj5120ES2_ffffjLj128EEEEELb1ELb0ELb0EEEvNS_9FwdParamsE,"a",@progbits
	.sectionflags	@""
	.align	4
.nv.constant0._ZN10layer_norm31ln_parallel_residual_fwd_kernelINS_13Kernel_traitsI6__halfffffjLj5120ELj1ELj1ELj4ELj16ENS_18Kernel_traits_baseILj5120ES2_ffffjLj128EEEEELb1ELb0ELb0EEEvNS_9FwdParamsE:
	.zero		1128


//--------------------- .nv.constant0._ZN10layer_norm31ln_parallel_residual_fwd_kernelINS_13Kernel_traitsI6__halfffffjLj5120ELj1ELj1ELj4ELj16ENS_18Kernel_traits_baseILj5120ES2_ffffjLj128EEEEELb1ELb0ELb1EEEvNS_9FwdParamsE --------------------------
	.section	.nv.constant0._ZN10layer_norm31ln_parallel_residual_fwd_kernelINS_13Kernel_traitsI6__halfffffjLj5120ELj1ELj1ELj4ELj16ENS_18Kernel_traits_baseILj5120ES2_ffffjLj128EEEEELb1ELb0ELb1EEEvNS_9FwdParamsE,"a",@progbits
	.sectionflags	@""
	.align	4
.nv.constant0._ZN10layer_norm31ln_parallel_residual_fwd_kernelINS_13Kernel_traitsI6__halfffffjLj5120ELj1ELj1ELj4ELj16ENS_18Kernel_traits_baseILj5120ES2_ffffjLj128EEEEELb1ELb0ELb1EEEvNS_9FwdParamsE:
	.zero		1128


//--------------------- .nv.constant0._ZN10layer_norm31ln_parallel_residual_fwd_kernelINS_13Kernel_traitsI6__halfffffjLj5120ELj1ELj1ELj4ELj16ENS_18Kernel_traits_baseILj5120ES2_ffffjLj128EEEEELb1ELb1ELb0EEEvNS_9FwdParamsE --------------------------
	.section	.nv.constant0._ZN10layer_norm31ln_parallel_residual_fwd_kernelINS_13Kernel_traitsI6__halfffffjLj5120ELj1ELj1ELj4ELj16ENS_18Kernel_traits_baseILj5120ES2_ffffjLj128EEEEELb1ELb1ELb0EEEvNS_9FwdParamsE,"a",@progbits
	.sectionflags	@""
	.align	4
.nv.constant0._ZN10layer_norm31ln_parallel_residual_fwd_kernelINS_13Kernel_traitsI6__halfffffjLj5120ELj1ELj1ELj4ELj16ENS_18Kernel_traits_baseILj5120ES2_ffffjLj128EEEEELb1ELb1ELb0EEEvNS_9FwdParamsE:
	.zero		1128


//--------------------- .nv.constant0._ZN10layer_norm31ln_parallel_residual_fwd_kernelINS_13Kernel_traitsI6__halfffffjLj5120ELj1ELj1ELj4ELj16ENS_18Kernel_traits_baseILj5120ES2_ffffjLj128EEEEELb1ELb1ELb1EEEvNS_9FwdParamsE --------------------------
	.section	.nv.constant0._ZN10layer_norm31ln_parallel_residual_fwd_kernelINS_13Kernel_traitsI6__halfffffjLj5120ELj1ELj1ELj4ELj16ENS_18Kernel_traits_baseILj5120ES2_ffffjLj128EEEEELb1ELb1ELb1EEEvNS_9FwdParamsE,"a",@progbits
	.sectionflags	@""
	.align	4
.nv.constant0._ZN10layer_norm31ln_parallel_residual_fwd_kernelINS_13Kernel_traitsI6__halfffffjLj5120ELj1ELj1ELj4ELj16ENS_18Kernel_traits_baseILj5120ES2_ffffjLj128EEEEELb1ELb1ELb1EEEvNS_9FwdParamsE:
	.zero		1128


//--------------------- .nv.constant0._ZN10layer_norm31ln_parallel_residual_fwd_kernelINS_13Kernel_traitsIfffffjLj5120ELj1ELj1ELj4ELj16ENS_18Kernel_traits_baseILj5120EfffffjLj128EEEEELb0ELb0ELb0EEEvNS_9FwdParamsE --------------------------
	.section	.nv.constant0._ZN10layer_norm31ln_parallel_residual_fwd_kernelINS_13Kernel_traitsIfffffjLj5120ELj1ELj1ELj4ELj16ENS_18Kernel_traits_baseILj5120EfffffjLj128EEEEELb0ELb0ELb0EEEvNS_9FwdParamsE,"a",@progbits
	.sectionflags	@""
	.align	4
.nv.constant0._ZN10layer_norm31ln_parallel_residual_fwd_kernelINS_13Kernel_traitsIfffffjLj5120ELj1ELj1ELj4ELj16ENS_18Kernel_traits_baseILj5120EfffffjLj128EEEEELb0ELb0ELb0EEEvNS_9FwdParamsE:
	.zero		1128


//--------------------- .nv.constant0._ZN10layer_norm31ln_parallel_residual_fwd_kernelINS_13Kernel_traitsIfffffjLj5120ELj1ELj1ELj4ELj16ENS_18Kernel_traits_baseILj5120EfffffjLj128EEEEELb0ELb0ELb1EEEvNS_9FwdParamsE --------------------------
	.section	.nv.constant0._ZN10layer_norm31ln_parallel_residual_fwd_kernelINS_13Kernel_traitsIfffffjLj5120ELj1ELj1ELj4ELj16ENS_18Kernel_traits_baseILj5120EfffffjLj128EEEEELb0ELb0ELb1EEEvNS_9FwdParamsE,"a",@progbits
	.sectionflags	@""
	.align	4
.nv.constant0._ZN10layer_norm31ln_parallel_residual_fwd_kernelINS_13Kernel_traitsIfffffjLj5120ELj1ELj1ELj4ELj16ENS_18Kernel_traits_baseILj5120EfffffjLj128EEEEELb0ELb0ELb1EEEvNS_9FwdParamsE:
	.zero		1128


//--------------------- .nv.constant0._ZN10layer_norm31ln_parallel_residual_fwd_kernelINS_13Kernel_traitsIfffffjLj5120ELj1ELj1ELj4ELj16ENS_18Kernel_traits_baseILj5120EfffffjLj128EEEEELb0ELb1ELb0EEEvNS_9FwdParamsE --------------------------
	.section	.nv.constant0._ZN10layer_norm31ln_parallel_residual_fwd_kernelINS_13Kernel_traitsIfffffjLj5120ELj1ELj1ELj4ELj16ENS_18Kernel_traits_baseILj5120EfffffjLj128EEEEELb0ELb1ELb0EEEvNS_9FwdParamsE,"a",@progbits
	.sectionflags	@""
	.align	4
.nv.constant0._ZN10layer_norm31ln_parallel_residual_fwd_kernelINS_13Kernel_traitsIfffffjLj5120ELj1ELj1ELj4ELj16ENS_18Kernel_traits_baseILj5120EfffffjLj128EEEEELb0ELb1ELb0EEEvNS_9FwdParamsE:
	.zero		1128


//--------------------- .nv.constant0._ZN10layer_norm31ln_parallel_residual_fwd_kernelINS_13Kernel_traitsIfffffjLj5120ELj1ELj1ELj4ELj16ENS_18Kernel_traits_baseILj5120EfffffjLj128EEEEELb0ELb1ELb1EEEvNS_9FwdParamsE --------------------------
	.section	.nv.constant0._ZN10layer_norm31ln_parallel_residual_fwd_kernelINS_13Kernel_traitsIfffffjLj5120ELj1ELj1ELj4ELj16ENS_18Kernel_traits_baseILj5120EfffffjLj128EEEEELb0ELb1ELb1EEEvNS_9FwdParamsE,"a",@progbits
	.sectionflags	@""
	.align	4
.nv.constant0._ZN10layer_norm31ln_parallel_residual_fwd_kernelINS_13Kernel_traitsIfffffjLj5120ELj1ELj1ELj4ELj16ENS_18Kernel_traits_baseILj5120EfffffjLj128EEEEELb0ELb1ELb1EEEvNS_9FwdParamsE:
	.zero		1128


//--------------------- .nv.constant0._ZN10layer_norm31ln_parallel_residual_fwd_kernelINS_13Kernel_traitsIfffffjLj5120ELj1ELj1ELj4ELj16ENS_18Kernel_traits_baseILj5120EfffffjLj128EEEEELb1ELb0ELb0EEEvNS_9FwdParamsE --------------------------
	.section	.nv.constant0._ZN10layer_norm31ln_parallel_residual_fwd_kernelINS_13Kernel_traitsIfffffjLj5120ELj1ELj1ELj4ELj16ENS_18Kernel_traits_baseILj5120EfffffjLj128EEEEELb1ELb0ELb0EEEvNS_9FwdParamsE,"a",@progbits
	.sectionflags	@""
	.align	4
.nv.constant0._ZN10layer_norm31ln_parallel_residual_fwd_kernelINS_13Kernel_traitsIfffffjLj5120ELj1ELj1ELj4ELj16ENS_18Kernel_traits_baseILj5120EfffffjLj128EEEEELb1ELb0ELb0EEEvNS_9FwdParamsE:
	.zero		1128


//--------------------- .nv.constant0._ZN10layer_norm31ln_parallel_residual_fwd_kernelINS_13Kernel_traitsIfffffjLj5120ELj1ELj1ELj4ELj16ENS_18Kernel_traits_baseILj5120EfffffjLj128EEEEELb1ELb0ELb1EEEvNS_9FwdParamsE --------------------------
	.section	.nv.constant0._ZN10layer_norm31ln_parallel_residual_fwd_kernelINS_13Kernel_traitsIfffffjLj5120ELj1ELj1ELj4ELj16ENS_18Kernel_traits_baseILj5120EfffffjLj128EEEEELb1ELb0ELb1EEEvNS_9FwdParamsE,"a",@progbits
	.sectionflags	@""
	.align	4
.nv.constant0._ZN10layer_norm31ln_parallel_residual_fwd_kernelINS_13Kernel_traitsIfffffjLj5120ELj1ELj1ELj4ELj16ENS_18Kernel_traits_baseILj5120EfffffjLj128EEEEELb1ELb0ELb1EEEvNS_9FwdParamsE:
	.zero		1128


//--------------------- .nv.constant0._ZN10layer_norm31ln_parallel_residual_fwd_kernelINS_13Kernel_traitsIfffffjLj5120ELj1ELj1ELj4ELj16ENS_18Kernel_traits_baseILj5120EfffffjLj128EEEEELb1ELb1ELb0EEEvNS_9FwdParamsE --------------------------
	.section	.nv.constant0._ZN10layer_norm31ln_parallel_residual_fwd_kernelINS_13Kernel_traitsIfffffjLj5120ELj1ELj1ELj4ELj16ENS_18Kernel_traits_baseILj5120EfffffjLj128EEEEELb1ELb1ELb0EEEvNS_9FwdParamsE,"a",@progbits
	.sectionflags	@""
	.align	4
.nv.constant0._ZN10layer_norm31ln_parallel_residual_fwd_kernelINS_13Kernel_traitsIfffffjLj5120ELj1ELj1ELj4ELj16ENS_18Kernel_traits_baseILj5120EfffffjLj128EEEEELb1ELb1ELb0EEEvNS_9FwdParamsE:
	.zero		1128


//--------------------- .nv.constant0._ZN10layer_norm31ln_parallel_residual_fwd_kernelINS_13Kernel_traitsIfffffjLj5120ELj1ELj1ELj4ELj16ENS_18Kernel_traits_baseILj5120EfffffjLj128EEEEELb1ELb1ELb1EEEvNS_9FwdParamsE --------------------------
	.section	.nv.constant0._ZN10layer_norm31ln_parallel_residual_fwd_kernelINS_13Kernel_traitsIfffffjLj5120ELj1ELj1ELj4ELj16ENS_18Kernel_traits_baseILj5120EfffffjLj128EEEEELb1ELb1ELb1EEEvNS_9FwdParamsE,"a",@progbits
	.sectionflags	@""
	.align	4
.nv.constant0._ZN10layer_norm31ln_parallel_residual_fwd_kernelINS_13Kernel_traitsIfffffjLj5120ELj1ELj1ELj4ELj16ENS_18Kernel_traits_baseILj5120EfffffjLj128EEEEELb1ELb1ELb1EEEvNS_9FwdParamsE:
	.zero		1128


//--------------------- SYMBOLS --------------------------

	.type		.nv.reservedSmem.offset0,@object
	.size		.nv.reservedSmem.offset0,0x4
	.type		.nv.reservedSmem.cap,@object
	.size		.nv.reservedSmem.cap,0x4
